	.target	sm_80

	.elftype	@"ET_EXEC"


//--------------------- .note.nv.tkinfo           --------------------------
	.section	.note.nv.tkinfo,"",@"SHT_NOTE"
	.sectionflags	@"SHF_NOTE_NV_TKINFO"
	.tkinfo
        /*0018*/ 	.word	0x00000002
        /*0030*/ 	.string	""
        /*0030*/ 	.string	"ptxas"
        /*0030*/ 	.string	"Cuda compilation tools, release 13.0, V13.0.88"
        /*0030*/ 	.string	"Build cuda_13.0.r13.0/compiler.36424714_0"
        /*0030*/ 	.string	"-arch sm_80 -m 64 "



//--------------------- .note.nv.cuinfo           --------------------------
	.section	.note.nv.cuinfo,"",@"SHT_NOTE"
	.sectionflags	@"SHF_NOTE_NV_CUINFO"
        /*0018*/ 	.short	0x0002
        /*001a*/ 	.short	0x0050
        /*001c*/ 	.short	0x0082
	.zero		2


//--------------------- .nv.info                  --------------------------
	.section	.nv.info,"",@"SHT_CUDA_INFO"
	.align	4


	//----- nvinfo : EIATTR_REGCOUNT
	.align		4
        /*0000*/ 	.byte	0x04, 0x2f
        /*0002*/ 	.short	(.L_12 - .L_11)
	.align		4
.L_11:
        /*0004*/ 	.word	index@(_ZN5flash24flash_fwd_splitkv_kernelI23Flash_fwd_kernel_traitsILi256ELi64ELi64ELi4ELb0ELb0EN7cutlass10bfloat16_tE19Flash_kernel_traitsILi256ELi64ELi64ELi4ES3_EELb0ELb1ELb1ELb0ELb0ELb1ELb1ELb1EEEvNS_16Flash_fwd_paramsE)
        /*0008*/ 	.word	0x000000ff


	//----- nvinfo : EIATTR_FRAME_SIZE
	.align		4
.L_12:
        /*000c*/ 	.byte	0x04, 0x11
        /*000e*/ 	.short	(.L_14 - .L_13)
	.align		4
.L_13:
        /*0010*/ 	.word	index@($__internal_37_$__cuda_sm70_shflsync_bfly_p)
        /*0014*/ 	.word	0x00000000


	//----- nvinfo : EIATTR_FRAME_SIZE
	.align		4
.L_14:
        /*0018*/ 	.byte	0x04, 0x11
        /*001a*/ 	.short	(.L_16 - .L_15)
	.align		4
.L_15:
        /*001c*/ 	.word	index@($_ZN5flash24flash_fwd_splitkv_kernelI23Flash_fwd_kernel_traitsILi256ELi64ELi64ELi4ELb0ELb0EN7cutlass10bfloat16_tE19Flash_kernel_traitsILi256ELi64ELi64ELi4ES3_EELb0ELb1ELb1ELb0ELb0ELb1ELb1ELb1EEEvNS_16Flash_fwd_paramsE$_ZN5flash30compute_attn_1rowblock_splitkvI23Flash_fwd_kernel_traitsILi256ELi64ELi64ELi4ELb0ELb0EN7cutlass10bfloat16_tE19Flash_kernel_traitsILi256ELi64ELi64ELi4ES3_EELb0ELb1ELb1ELb0ELb0ELb1ELb1ELb1ENS_16Flash_fwd_paramsEEEvRKT8_iiiii)
        /*0020*/ 	.word	0x00000000


	//----- nvinfo : EIATTR_FRAME_SIZE
	.align		4
.L_16:
        /*0024*/ 	.byte	0x04, 0x11
        /*0026*/ 	.short	(.L_18 - .L_17)
	.align		4
.L_17:
        /*0028*/ 	.word	index@(_ZN5flash24flash_fwd_splitkv_kernelI23Flash_fwd_kernel_traitsILi256ELi64ELi64ELi4ELb0ELb0EN7cutlass10bfloat16_tE19Flash_kernel_traitsILi256ELi64ELi64ELi4ES3_EELb0ELb1ELb1ELb0ELb0ELb1ELb1ELb1EEEvNS_16Flash_fwd_paramsE)
        /*002c*/ 	.word	0x00000028


	//----- nvinfo : EIATTR_REGCOUNT
	.align		4
.L_18:
        /*0030*/ 	.byte	0x04, 0x2f
        /*0032*/ 	.short	(.L_20 - .L_19)
	.align		4
.L_19:
        /*0034*/ 	.word	index@(_ZN5flash24flash_fwd_splitkv_kernelI23Flash_fwd_kernel_traitsILi256ELi64ELi64ELi4ELb0ELb0EN7cutlass10bfloat16_tE19Flash_kernel_traitsILi256ELi64ELi64ELi4ES3_EELb0ELb1ELb1ELb0ELb0ELb0ELb1ELb1EEEvNS_16Flash_fwd_paramsE)
        /*0038*/ 	.word	0x000000ff


	//----- nvinfo : EIATTR_FRAME_SIZE
	.align		4
.L_20:
        /*003c*/ 	.byte	0x04, 0x11
        /*003e*/ 	.short	(.L_22 - .L_21)
	.align		4
.L_21:
        /*0040*/ 	.word	index@($__internal_36_$__cuda_sm70_shflsync_bfly_p)
        /*0044*/ 	.word	0x00000000


	//----- nvinfo : EIATTR_FRAME_SIZE
	.align		4
.L_22:
        /*0048*/ 	.byte	0x04, 0x11
        /*004a*/ 	.short	(.L_24 - .L_23)
	.align		4
.L_23:
        /*004c*/ 	.word	index@($_ZN5flash24flash_fwd_splitkv_kernelI23Flash_fwd_kernel_traitsILi256ELi64ELi64ELi4ELb0ELb0EN7cutlass10bfloat16_tE19Flash_kernel_traitsILi256ELi64ELi64ELi4ES3_EELb0ELb1ELb1ELb0ELb0ELb0ELb1ELb1EEEvNS_16Flash_fwd_paramsE$_ZN5flash30compute_attn_1rowblock_splitkvI23Flash_fwd_kernel_traitsILi256ELi64ELi64ELi4ELb0ELb0EN7cutlass10bfloat16_tE19Flash_kernel_traitsILi256ELi64ELi64ELi4ES3_EELb0ELb1ELb1ELb0ELb0ELb0ELb1ELb1ENS_16Flash_fwd_paramsEEEvRKT8_iiiii)
        /*0050*/ 	.word	0x00000000


	//----- nvinfo : EIATTR_FRAME_SIZE
	.align		4
.L_24:
        /*0054*/ 	.byte	0x04, 0x11
        /*0056*/ 	.short	(.L_26 - .L_25)
	.align		4
.L_25:
        /*0058*/ 	.word	index@(_ZN5flash24flash_fwd_splitkv_kernelI23Flash_fwd_kernel_traitsILi256ELi64ELi64ELi4ELb0ELb0EN7cutlass10bfloat16_tE19Flash_kernel_traitsILi256ELi64ELi64ELi4ES3_EELb0ELb1ELb1ELb0ELb0ELb0ELb1ELb1EEEvNS_16Flash_fwd_paramsE)
        /*005c*/ 	.word	0x00000018


	//----- nvinfo : EIATTR_REGCOUNT
	.align		4
.L_26:
        /*0060*/ 	.byte	0x04, 0x2f
        /*0062*/ 	.short	(.L_28 - .L_27)
	.align		4
.L_27:
        /*0064*/ 	.word	index@(_ZN5flash24flash_fwd_splitkv_kernelI23Flash_fwd_kernel_traitsILi256ELi64ELi64ELi4ELb0ELb0EN7cutlass10bfloat16_tE19Flash_kernel_traitsILi256ELi64ELi64ELi4ES3_EELb0ELb1ELb0ELb0ELb1ELb1ELb1ELb1EEEvNS_16Flash_fwd_paramsE)
        /*0068*/ 	.word	0x000000ff


	//----- nvinfo : EIATTR_FRAME_SIZE
	.align		4
.L_28:
        /*006c*/ 	.byte	0x04, 0x11
        /*006e*/ 	.short	(.L_30 - .L_29)
	.align		4
.L_29:
        /*0070*/ 	.word	index@($__internal_35_$__cuda_sm70_shflsync_bfly_p)
        /*0074*/ 	.word	0x00000000


	//----- nvinfo : EIATTR_FRAME_SIZE
	.align		4
.L_30:
        /*0078*/ 	.byte	0x04, 0x11
        /*007a*/ 	.short	(.L_32 - .L_31)
	.align		4
.L_31:
        /*007c*/ 	.word	index@($_ZN5flash24flash_fwd_splitkv_kernelI23Flash_fwd_kernel_traitsILi256ELi64ELi64ELi4ELb0ELb0EN7cutlass10bfloat16_tE19Flash_kernel_traitsILi256ELi64ELi64ELi4ES3_EELb0ELb1ELb0ELb0ELb1ELb1ELb1ELb1EEEvNS_16Flash_fwd_paramsE$_ZN5flash30compute_attn_1rowblock_splitkvI23Flash_fwd_kernel_traitsILi256ELi64ELi64ELi4ELb0ELb0EN7cutlass10bfloat16_tE19Flash_kernel_traitsILi256ELi64ELi64ELi4ES3_EELb0ELb1ELb0ELb0ELb1ELb1ELb1ELb1ENS_16Flash_fwd_paramsEEEvRKT8_iiiii)
        /*0080*/ 	.word	0x00000000


	//----- nvinfo : EIATTR_FRAME_SIZE
	.align		4
.L_32:
        /*0084*/ 	.byte	0x04, 0x11
        /*0086*/ 	.short	(.L_34 - .L_33)
	.align		4
.L_33:
        /*0088*/ 	.word	index@(_ZN5flash24flash_fwd_splitkv_kernelI23Flash_fwd_kernel_traitsILi256ELi64ELi64ELi4ELb0ELb0EN7cutlass10bfloat16_tE19Flash_kernel_traitsILi256ELi64ELi64ELi4ES3_EELb0ELb1ELb0ELb0ELb1ELb1ELb1ELb1EEEvNS_16Flash_fwd_paramsE)
        /*008c*/ 	.word	0x00000018


	//----- nvinfo : EIATTR_REGCOUNT
	.align		4
.L_34:
        /*0090*/ 	.byte	0x04, 0x2f
        /*0092*/ 	.short	(.L_36 - .L_35)
	.align		4
.L_35:
        /*0094*/ 	.word	index@(_ZN5flash24flash_fwd_splitkv_kernelI23Flash_fwd_kernel_traitsILi256ELi64ELi64ELi4ELb0ELb0EN7cutlass10bfloat16_tE19Flash_kernel_traitsILi256ELi64ELi64ELi4ES3_EELb0ELb1ELb0ELb0ELb1ELb0ELb1ELb1EEEvNS_16Flash_fwd_paramsE)
        /*0098*/ 	.word	0x000000ff


	//----- nvinfo : EIATTR_FRAME_SIZE
	.align		4
.L_36:
        /*009c*/ 	.byte	0x04, 0x11
        /*009e*/ 	.short	(.L_38 - .L_37)
	.align		4
.L_37:
        /*00a0*/ 	.word	index@($__internal_34_$__cuda_sm70_shflsync_bfly_p)
        /*00a4*/ 	.word	0x00000000


	//----- nvinfo : EIATTR_FRAME_SIZE
	.align		4
.L_38:
        /*00a8*/ 	.byte	0x04, 0x11
        /*00aa*/ 	.short	(.L_40 - .L_39)
	.align		4
.L_39:
        /*00ac*/ 	.word	index@($_ZN5flash24flash_fwd_splitkv_kernelI23Flash_fwd_kernel_traitsILi256ELi64ELi64ELi4ELb0ELb0EN7cutlass10bfloat16_tE19Flash_kernel_traitsILi256ELi64ELi64ELi4ES3_EELb0ELb1ELb0ELb0ELb1ELb0ELb1ELb1EEEvNS_16Flash_fwd_paramsE$_ZN5flash30compute_attn_1rowblock_splitkvI23Flash_fwd_kernel_traitsILi256ELi64ELi64ELi4ELb0ELb0EN7cutlass10bfloat16_tE19Flash_kernel_traitsILi256ELi64ELi64ELi4ES3_EELb0ELb1ELb0ELb0ELb1ELb0ELb1ELb1ENS_16Flash_fwd_paramsEEEvRKT8_iiiii)
        /*00b0*/ 	.word	0x00000000


	//----- nvinfo : EIATTR_FRAME_SIZE
	.align		4
.L_40:
        /*00b4*/ 	.byte	0x04, 0x11
        /*00b6*/ 	.short	(.L_42 - .L_41)
	.align		4
.L_41:
        /*00b8*/ 	.word	index@(_ZN5flash24flash_fwd_splitkv_kernelI23Flash_fwd_kernel_traitsILi256ELi64ELi64ELi4ELb0ELb0EN7cutlass10bfloat16_tE19Flash_kernel_traitsILi256ELi64ELi64ELi4ES3_EELb0ELb1ELb0ELb0ELb1ELb0ELb1ELb1EEEvNS_16Flash_fwd_paramsE)
        /*00bc*/ 	.word	0x00000008


	//----- nvinfo : EIATTR_REGCOUNT
	.align		4
.L_42:
        /*00c0*/ 	.byte	0x04, 0x2f
        /*00c2*/ 	.short	(.L_44 - .L_43)
	.align		4
.L_43:
        /*00c4*/ 	.word	index@(_ZN5flash24flash_fwd_splitkv_kernelI23Flash_fwd_kernel_traitsILi256ELi64ELi64ELi4ELb0ELb0EN7cutlass10bfloat16_tE19Flash_kernel_traitsILi256ELi64ELi64ELi4ES3_EELb0ELb1ELb1ELb0ELb0ELb1ELb1ELb0EEEvNS_16Flash_fwd_paramsE)
        /*00c8*/ 	.word	0x000000ff


	//----- nvinfo : EIATTR_FRAME_SIZE
	.align		4
.L_44:
        /*00cc*/ 	.byte	0x04, 0x11
        /*00ce*/ 	.short	(.L_46 - .L_45)
	.align		4
.L_45:
        /*00d0*/ 	.word	index@(_ZN5flash24flash_fwd_splitkv_kernelI23Flash_fwd_kernel_traitsILi256ELi64ELi64ELi4ELb0ELb0EN7cutlass10bfloat16_tE19Flash_kernel_traitsILi256ELi64ELi64ELi4ES3_EELb0ELb1ELb1ELb0ELb0ELb1ELb1ELb0EEEvNS_16Flash_fwd_paramsE)
        /*00d4*/ 	.word	0x00000000


	//----- nvinfo : EIATTR_REGCOUNT
	.align		4
.L_46:
        /*00d8*/ 	.byte	0x04, 0x2f
        /*00da*/ 	.short	(.L_48 - .L_47)
	.align		4
.L_47:
        /*00dc*/ 	.word	index@(_ZN5flash24flash_fwd_splitkv_kernelI23Flash_fwd_kernel_traitsILi256ELi64ELi64ELi4ELb0ELb0EN7cutlass10bfloat16_tE19Flash_kernel_traitsILi256ELi64ELi64ELi4ES3_EELb0ELb1ELb1ELb0ELb0ELb0ELb1ELb0EEEvNS_16Flash_fwd_paramsE)
        /*00e0*/ 	.word	0x000000ff


	//----- nvinfo : EIATTR_FRAME_SIZE
	.align		4
.L_48:
        /*00e4*/ 	.byte	0x04, 0x11
        /*00e6*/ 	.short	(.L_50 - .L_49)
	.align		4
.L_49:
        /*00e8*/ 	.word	index@(_ZN5flash24flash_fwd_splitkv_kernelI23Flash_fwd_kernel_traitsILi256ELi64ELi64ELi4ELb0ELb0EN7cutlass10bfloat16_tE19Flash_kernel_traitsILi256ELi64ELi64ELi4ES3_EELb0ELb1ELb1ELb0ELb0ELb0ELb1ELb0EEEvNS_16Flash_fwd_paramsE)
        /*00ec*/ 	.word	0x00000000


	//----- nvinfo : EIATTR_REGCOUNT
	.align		4
.L_50:
        /*00f0*/ 	.byte	0x04, 0x2f
        /*00f2*/ 	.short	(.L_52 - .L_51)
	.align		4
.L_51:
        /*00f4*/ 	.word	index@(_ZN5flash24flash_fwd_splitkv_kernelI23Flash_fwd_kernel_traitsILi256ELi64ELi64ELi4ELb0ELb0EN7cutlass10bfloat16_tE19Flash_kernel_traitsILi256ELi64ELi64ELi4ES3_EELb0ELb1ELb0ELb0ELb1ELb1ELb1ELb0EEEvNS_16Flash_fwd_paramsE)
        /*00f8*/ 	.word	0x000000ff


	//----- nvinfo : EIATTR_FRAME_SIZE
	.align		4
.L_52:
        /*00fc*/ 	.byte	0x04, 0x11
        /*00fe*/ 	.short	(.L_54 - .L_53)
	.align		4
.L_53:
        /*0100*/ 	.word	index@(_ZN5flash24flash_fwd_splitkv_kernelI23Flash_fwd_kernel_traitsILi256ELi64ELi64ELi4ELb0ELb0EN7cutlass10bfloat16_tE19Flash_kernel_traitsILi256ELi64ELi64ELi4ES3_EELb0ELb1ELb0ELb0ELb1ELb1ELb1ELb0EEEvNS_16Flash_fwd_paramsE)
        /*0104*/ 	.word	0x00000000


	//----- nvinfo : EIATTR_REGCOUNT
	.align		4
.L_54:
        /*0108*/ 	.byte	0x04, 0x2f
        /*010a*/ 	.short	(.L_56 - .L_55)
	.align		4
.L_55:
        /*010c*/ 	.word	index@(_ZN5flash24flash_fwd_splitkv_kernelI23Flash_fwd_kernel_traitsILi256ELi64ELi64ELi4ELb0ELb0EN7cutlass10bfloat16_tE19Flash_kernel_traitsILi256ELi64ELi64ELi4ES3_EELb0ELb1ELb0ELb0ELb1ELb0ELb1ELb0EEEvNS_16Flash_fwd_paramsE)
        /*0110*/ 	.word	0x000000ff


	//----- nvinfo : EIATTR_FRAME_SIZE
	.align		4
.L_56:
        /*0114*/ 	.byte	0x04, 0x11
        /*0116*/ 	.short	(.L_58 - .L_57)
	.align		4
.L_57:
        /*0118*/ 	.word	index@(_ZN5flash24flash_fwd_splitkv_kernelI23Flash_fwd_kernel_traitsILi256ELi64ELi64ELi4ELb0ELb0EN7cutlass10bfloat16_tE19Flash_kernel_traitsILi256ELi64ELi64ELi4ES3_EELb0ELb1ELb0ELb0ELb1ELb0ELb1ELb0EEEvNS_16Flash_fwd_paramsE)
        /*011c*/ 	.word	0x00000000


	//----- nvinfo : EIATTR_REGCOUNT
	.align		4
.L_58:
        /*0120*/ 	.byte	0x04, 0x2f
        /*0122*/ 	.short	(.L_60 - .L_59)
	.align		4
.L_59:
        /*0124*/ 	.word	index@(_ZN5flash24flash_fwd_splitkv_kernelI23Flash_fwd_kernel_traitsILi256ELi64ELi64ELi4ELb0ELb0EN7cutlass10bfloat16_tE19Flash_kernel_traitsILi256ELi64ELi64ELi4ES3_EELb0ELb1ELb1ELb0ELb0ELb1ELb0ELb1EEEvNS_16Flash_fwd_paramsE)
        /*0128*/ 	.word	0x000000ff


	//----- nvinfo : EIATTR_FRAME_SIZE
	.align		4
.L_60:
        /*012c*/ 	.byte	0x04, 0x11
        /*012e*/ 	.short	(.L_62 - .L_61)
	.align		4
.L_61:
        /*0130*/ 	.word	index@($__internal_33_$__cuda_sm70_shflsync_bfly_p)
        /*0134*/ 	.word	0x00000000


	//----- nvinfo : EIATTR_FRAME_SIZE
	.align		4
.L_62:
        /*0138*/ 	.byte	0x04, 0x11
        /*013a*/ 	.short	(.L_64 - .L_63)
	.align		4
.L_63:
        /*013c*/ 	.word	index@($_ZN5flash24flash_fwd_splitkv_kernelI23Flash_fwd_kernel_traitsILi256ELi64ELi64ELi4ELb0ELb0EN7cutlass10bfloat16_tE19Flash_kernel_traitsILi256ELi64ELi64ELi4ES3_EELb0ELb1ELb1ELb0ELb0ELb1ELb0ELb1EEEvNS_16Flash_fwd_paramsE$_ZN5flash30compute_attn_1rowblock_splitkvI23Flash_fwd_kernel_traitsILi256ELi64ELi64ELi4ELb0ELb0EN7cutlass10bfloat16_tE19Flash_kernel_traitsILi256ELi64ELi64ELi4ES3_EELb0ELb1ELb1ELb0ELb0ELb1ELb0ELb1ENS_16Flash_fwd_paramsEEEvRKT8_iiiii)
        /*0140*/ 	.word	0x00000000


	//----- nvinfo : EIATTR_FRAME_SIZE
	.align		4
.L_64:
        /*0144*/ 	.byte	0x04, 0x11
        /*0146*/ 	.short	(.L_66 - .L_65)
	.align		4
.L_65:
        /*0148*/ 	.word	index@(_ZN5flash24flash_fwd_splitkv_kernelI23Flash_fwd_kernel_traitsILi256ELi64ELi64ELi4ELb0ELb0EN7cutlass10bfloat16_tE19Flash_kernel_traitsILi256ELi64ELi64ELi4ES3_EELb0ELb1ELb1ELb0ELb0ELb1ELb0ELb1EEEvNS_16Flash_fwd_paramsE)
        /*014c*/ 	.word	0x00000000


	//----- nvinfo : EIATTR_REGCOUNT
	.align		4
.L_66:
        /*0150*/ 	.byte	0x04, 0x2f
        /*0152*/ 	.short	(.L_68 - .L_67)
	.align		4
.L_67:
        /*0154*/ 	.word	index@(_ZN5flash24flash_fwd_splitkv_kernelI23Flash_fwd_kernel_traitsILi256ELi64ELi64ELi4ELb0ELb0EN7cutlass10bfloat16_tE19Flash_kernel_traitsILi256ELi64ELi64ELi4ES3_EELb0ELb1ELb1ELb0ELb0ELb0ELb0ELb1EEEvNS_16Flash_fwd_paramsE)
        /*0158*/ 	.word	0x000000ff


	//----- nvinfo : EIATTR_FRAME_SIZE
	.align		4
.L_68:
        /*015c*/ 	.byte	0x04, 0x11
        /*015e*/ 	.short	(.L_70 - .L_69)
	.align		4
.L_69:
        /*0160*/ 	.word	index@($__internal_32_$__cuda_sm70_shflsync_bfly_p)
        /*0164*/ 	.word	0x00000000


	//----- nvinfo : EIATTR_FRAME_SIZE
	.align		4
.L_70:
        /*0168*/ 	.byte	0x04, 0x11
        /*016a*/ 	.short	(.L_72 - .L_71)
	.align		4
.L_71:
        /*016c*/ 	.word	index@($_ZN5flash24flash_fwd_splitkv_kernelI23Flash_fwd_kernel_traitsILi256ELi64ELi64ELi4ELb0ELb0EN7cutlass10bfloat16_tE19Flash_kernel_traitsILi256ELi64ELi64ELi4ES3_EELb0ELb1ELb1ELb0ELb0ELb0ELb0ELb1EEEvNS_16Flash_fwd_paramsE$_ZN5flash30compute_attn_1rowblock_splitkvI23Flash_fwd_kernel_traitsILi256ELi64ELi64ELi4ELb0ELb0EN7cutlass10bfloat16_tE19Flash_kernel_traitsILi256ELi64ELi64ELi4ES3_EELb0ELb1ELb1ELb0ELb0ELb0ELb0ELb1ENS_16Flash_fwd_paramsEEEvRKT8_iiiii)
        /*0170*/ 	.word	0x00000000


	//----- nvinfo : EIATTR_FRAME_SIZE
	.align		4
.L_72:
        /*0174*/ 	.byte	0x04, 0x11
        /*0176*/ 	.short	(.L_74 - .L_73)
	.align		4
.L_73:
        /*0178*/ 	.word	index@(_ZN5flash24flash_fwd_splitkv_kernelI23Flash_fwd_kernel_traitsILi256ELi64ELi64ELi4ELb0ELb0EN7cutlass10bfloat16_tE19Flash_kernel_traitsILi256ELi64ELi64ELi4ES3_EELb0ELb1ELb1ELb0ELb0ELb0ELb0ELb1EEEvNS_16Flash_fwd_paramsE)
        /*017c*/ 	.word	0x00000008


	//----- nvinfo : EIATTR_REGCOUNT
	.align		4
.L_74:
        /*0180*/ 	.byte	0x04, 0x2f
        /*0182*/ 	.short	(.L_76 - .L_75)
	.align		4
.L_75:
        /*0184*/ 	.word	index@(_ZN5flash24flash_fwd_splitkv_kernelI23Flash_fwd_kernel_traitsILi256ELi64ELi64ELi4ELb0ELb0EN7cutlass10bfloat16_tE19Flash_kernel_traitsILi256ELi64ELi64ELi4ES3_EELb0ELb1ELb0ELb0ELb1ELb1ELb0ELb1EEEvNS_16Flash_fwd_paramsE)
        /*0188*/ 	.word	0x000000ff


	//----- nvinfo : EIATTR_FRAME_SIZE
	.align		4
.L_76:
        /*018c*/ 	.byte	0x04, 0x11
        /*018e*/ 	.short	(.L_78 - .L_77)
	.align		4
.L_77:
        /*0190*/ 	.word	index@($__internal_31_$__cuda_sm70_shflsync_bfly_p)
        /*0194*/ 	.word	0x00000000


	//----- nvinfo : EIATTR_FRAME_SIZE
	.align		4
.L_78:
        /*0198*/ 	.byte	0x04, 0x11
        /*019a*/ 	.short	(.L_80 - .L_79)
	.align		4
.L_79:
        /*019c*/ 	.word	index@($_ZN5flash24flash_fwd_splitkv_kernelI23Flash_fwd_kernel_traitsILi256ELi64ELi64ELi4ELb0ELb0EN7cutlass10bfloat16_tE19Flash_kernel_traitsILi256ELi64ELi64ELi4ES3_EELb0ELb1ELb0ELb0ELb1ELb1ELb0ELb1EEEvNS_16Flash_fwd_paramsE$_ZN5flash30compute_attn_1rowblock_splitkvI23Flash_fwd_kernel_traitsILi256ELi64ELi64ELi4ELb0ELb0EN7cutlass10bfloat16_tE19Flash_kernel_traitsILi256ELi64ELi64ELi4ES3_EELb0ELb1ELb0ELb0ELb1ELb1ELb0ELb1ENS_16Flash_fwd_paramsEEEvRKT8_iiiii)
        /*01a0*/ 	.word	0x00000000


	//----- nvinfo : EIATTR_FRAME_SIZE
	.align		4
.L_80:
        /*01a4*/ 	.byte	0x04, 0x11
        /*01a6*/ 	.short	(.L_82 - .L_81)
	.align		4
.L_81:
        /*01a8*/ 	.word	index@(_ZN5flash24flash_fwd_splitkv_kernelI23Flash_fwd_kernel_traitsILi256ELi64ELi64ELi4ELb0ELb0EN7cutlass10bfloat16_tE19Flash_kernel_traitsILi256ELi64ELi64ELi4ES3_EELb0ELb1ELb0ELb0ELb1ELb1ELb0ELb1EEEvNS_16Flash_fwd_paramsE)
        /*01ac*/ 	.word	0x00000030


	//----- nvinfo : EIATTR_REGCOUNT
	.align		4
.L_82:
        /*01b0*/ 	.byte	0x04, 0x2f
        /*01b2*/ 	.short	(.L_84 - .L_83)
	.align		4
.L_83:
        /*01b4*/ 	.word	index@(_ZN5flash24flash_fwd_splitkv_kernelI23Flash_fwd_kernel_traitsILi256ELi64ELi64ELi4ELb0ELb0EN7cutlass10bfloat16_tE19Flash_kernel_traitsILi256ELi64ELi64ELi4ES3_EELb0ELb1ELb0ELb0ELb1ELb0ELb0ELb1EEEvNS_16Flash_fwd_paramsE)
        /*01b8*/ 	.word	0x000000ff


	//----- nvinfo : EIATTR_FRAME_SIZE
	.align		4
.L_84:
        /*01bc*/ 	.byte	0x04, 0x11
        /*01be*/ 	.short	(.L_86 - .L_85)
	.align		4
.L_85:
        /*01c0*/ 	.word	index@($__internal_30_$__cuda_sm70_shflsync_bfly_p)
        /*01c4*/ 	.word	0x00000000


	//----- nvinfo : EIATTR_FRAME_SIZE
	.align		4
.L_86:
        /*01c8*/ 	.byte	0x04, 0x11
        /*01ca*/ 	.short	(.L_88 - .L_87)
	.align		4
.L_87:
        /*01cc*/ 	.word	index@($_ZN5flash24flash_fwd_splitkv_kernelI23Flash_fwd_kernel_traitsILi256ELi64ELi64ELi4ELb0ELb0EN7cutlass10bfloat16_tE19Flash_kernel_traitsILi256ELi64ELi64ELi4ES3_EELb0ELb1ELb0ELb0ELb1ELb0ELb0ELb1EEEvNS_16Flash_fwd_paramsE$_ZN5flash30compute_attn_1rowblock_splitkvI23Flash_fwd_kernel_traitsILi256ELi64ELi64ELi4ELb0ELb0EN7cutlass10bfloat16_tE19Flash_kernel_traitsILi256ELi64ELi64ELi4ES3_EELb0ELb1ELb0ELb0ELb1ELb0ELb0ELb1ENS_16Flash_fwd_paramsEEEvRKT8_iiiii)
        /*01d0*/ 	.word	0x00000000


	//----- nvinfo : EIATTR_FRAME_SIZE
	.align		4
.L_88:
        /*01d4*/ 	.byte	0x04, 0x11
        /*01d6*/ 	.short	(.L_90 - .L_89)
	.align		4
.L_89:
        /*01d8*/ 	.word	index@(_ZN5flash24flash_fwd_splitkv_kernelI23Flash_fwd_kernel_traitsILi256ELi64ELi64ELi4ELb0ELb0EN7cutlass10bfloat16_tE19Flash_kernel_traitsILi256ELi64ELi64ELi4ES3_EELb0ELb1ELb0ELb0ELb1ELb0ELb0ELb1EEEvNS_16Flash_fwd_paramsE)
        /*01dc*/ 	.word	0x00000010


	//----- nvinfo : EIATTR_REGCOUNT
	.align		4
.L_90:
        /*01e0*/ 	.byte	0x04, 0x2f
        /*01e2*/ 	.short	(.L_92 - .L_91)
	.align		4
.L_91:
        /*01e4*/ 	.word	index@(_ZN5flash24flash_fwd_splitkv_kernelI23Flash_fwd_kernel_traitsILi256ELi64ELi64ELi4ELb0ELb0EN7cutlass10bfloat16_tE19Flash_kernel_traitsILi256ELi64ELi64ELi4ES3_EELb0ELb1ELb1ELb0ELb0ELb1ELb0ELb0EEEvNS_16Flash_fwd_paramsE)
        /*01e8*/ 	.word	0x000000ff


	//----- nvinfo : EIATTR_FRAME_SIZE
	.align		4
.L_92:
        /*01ec*/ 	.byte	0x04, 0x11
        /*01ee*/ 	.short	(.L_94 - .L_93)
	.align		4
.L_93:
        /*01f0*/ 	.word	index@(_ZN5flash24flash_fwd_splitkv_kernelI23Flash_fwd_kernel_traitsILi256ELi64ELi64ELi4ELb0ELb0EN7cutlass10bfloat16_tE19Flash_kernel_traitsILi256ELi64ELi64ELi4ES3_EELb0ELb1ELb1ELb0ELb0ELb1ELb0ELb0EEEvNS_16Flash_fwd_paramsE)
        /*01f4*/ 	.word	0x00000000


	//----- nvinfo : EIATTR_REGCOUNT
	.align		4
.L_94:
        /*01f8*/ 	.byte	0x04, 0x2f
        /*01fa*/ 	.short	(.L_96 - .L_95)
	.align		4
.L_95:
        /*01fc*/ 	.word	index@(_ZN5flash24flash_fwd_splitkv_kernelI23Flash_fwd_kernel_traitsILi256ELi64ELi64ELi4ELb0ELb0EN7cutlass10bfloat16_tE19Flash_kernel_traitsILi256ELi64ELi64ELi4ES3_EELb0ELb1ELb1ELb0ELb0ELb0ELb0ELb0EEEvNS_16Flash_fwd_paramsE)
        /*0200*/ 	.word	0x000000ff


	//----- nvinfo : EIATTR_FRAME_SIZE
	.align		4
.L_96:
        /*0204*/ 	.byte	0x04, 0x11
        /*0206*/ 	.short	(.L_98 - .L_97)
	.align		4
.L_97:
        /*0208*/ 	.word	index@(_ZN5flash24flash_fwd_splitkv_kernelI23Flash_fwd_kernel_traitsILi256ELi64ELi64ELi4ELb0ELb0EN7cutlass10bfloat16_tE19Flash_kernel_traitsILi256ELi64ELi64ELi4ES3_EELb0ELb1ELb1ELb0ELb0ELb0ELb0ELb0EEEvNS_16Flash_fwd_paramsE)
        /*020c*/ 	.word	0x00000000


	//----- nvinfo : EIATTR_REGCOUNT
	.align		4
.L_98:
        /*0210*/ 	.byte	0x04, 0x2f
        /*0212*/ 	.short	(.L_100 - .L_99)
	.align		4
.L_99:
        /*0214*/ 	.word	index@(_ZN5flash24flash_fwd_splitkv_kernelI23Flash_fwd_kernel_traitsILi256ELi64ELi64ELi4ELb0ELb0EN7cutlass10bfloat16_tE19Flash_kernel_traitsILi256ELi64ELi64ELi4ES3_EELb0ELb1ELb0ELb0ELb1ELb1ELb0ELb0EEEvNS_16Flash_fwd_paramsE)
        /*0218*/ 	.word	0x000000ff


	//----- nvinfo : EIATTR_FRAME_SIZE
	.align		4
.L_100:
        /*021c*/ 	.byte	0x04, 0x11
        /*021e*/ 	.short	(.L_102 - .L_101)
	.align		4
.L_101:
        /*0220*/ 	.word	index@(_ZN5flash24flash_fwd_splitkv_kernelI23Flash_fwd_kernel_traitsILi256ELi64ELi64ELi4ELb0ELb0EN7cutlass10bfloat16_tE19Flash_kernel_traitsILi256ELi64ELi64ELi4ES3_EELb0ELb1ELb0ELb0ELb1ELb1ELb0ELb0EEEvNS_16Flash_fwd_paramsE)
        /*0224*/ 	.word	0x00000000


	//----- nvinfo : EIATTR_REGCOUNT
	.align		4
.L_102:
        /*0228*/ 	.byte	0x04, 0x2f
        /*022a*/ 	.short	(.L_104 - .L_103)
	.align		4
.L_103:
        /*022c*/ 	.word	index@(_ZN5flash24flash_fwd_splitkv_kernelI23Flash_fwd_kernel_traitsILi256ELi64ELi64ELi4ELb0ELb0EN7cutlass10bfloat16_tE19Flash_kernel_traitsILi256ELi64ELi64ELi4ES3_EELb0ELb1ELb0ELb0ELb1ELb0ELb0ELb0EEEvNS_16Flash_fwd_paramsE)
        /*0230*/ 	.word	0x000000ff


	//----- nvinfo : EIATTR_FRAME_SIZE
	.align		4
.L_104:
        /*0234*/ 	.byte	0x04, 0x11
        /*0236*/ 	.short	(.L_106 - .L_105)
	.align		4
.L_105:
        /*0238*/ 	.word	index@(_ZN5flash24flash_fwd_splitkv_kernelI23Flash_fwd_kernel_traitsILi256ELi64ELi64ELi4ELb0ELb0EN7cutlass10bfloat16_tE19Flash_kernel_traitsILi256ELi64ELi64ELi4ES3_EELb0ELb1ELb0ELb0ELb1ELb0ELb0ELb0EEEvNS_16Flash_fwd_paramsE)
        /*023c*/ 	.word	0x00000000


	//----- nvinfo : EIATTR_REGCOUNT
	.align		4
.L_106:
        /*0240*/ 	.byte	0x04, 0x2f
        /*0242*/ 	.short	(.L_108 - .L_107)
	.align		4
.L_107:
        /*0244*/ 	.word	index@(_ZN5flash24flash_fwd_splitkv_kernelI23Flash_fwd_kernel_traitsILi256ELi64ELi64ELi4ELb0ELb0EN7cutlass10bfloat16_tE19Flash_kernel_traitsILi256ELi64ELi64ELi4ES3_EELb0ELb0ELb1ELb0ELb0ELb1ELb1ELb1EEEvNS_16Flash_fwd_paramsE)
        /*0248*/ 	.word	0x000000ff


	//----- nvinfo : EIATTR_FRAME_SIZE
	.align		4
.L_108:
        /*024c*/ 	.byte	0x04, 0x11
        /*024e*/ 	.short	(.L_110 - .L_109)
	.align		4
.L_109:
        /*0250*/ 	.word	index@($__internal_29_$__cuda_sm70_shflsync_bfly_p)
        /*0254*/ 	.word	0x00000000


	//----- nvinfo : EIATTR_FRAME_SIZE
	.align		4
.L_110:
        /*0258*/ 	.byte	0x04, 0x11
        /*025a*/ 	.short	(.L_112 - .L_111)
	.align		4
.L_111:
        /*025c*/ 	.word	index@($_ZN5flash24flash_fwd_splitkv_kernelI23Flash_fwd_kernel_traitsILi256ELi64ELi64ELi4ELb0ELb0EN7cutlass10bfloat16_tE19Flash_kernel_traitsILi256ELi64ELi64ELi4ES3_EELb0ELb0ELb1ELb0ELb0ELb1ELb1ELb1EEEvNS_16Flash_fwd_paramsE$_ZN5flash30compute_attn_1rowblock_splitkvI23Flash_fwd_kernel_traitsILi256ELi64ELi64ELi4ELb0ELb0EN7cutlass10bfloat16_tE19Flash_kernel_traitsILi256ELi64ELi64ELi4ES3_EELb0ELb0ELb1ELb0ELb0ELb1ELb1ELb1ENS_16Flash_fwd_paramsEEEvRKT8_iiiii)
        /*0260*/ 	.word	0x00000000


	//----- nvinfo : EIATTR_FRAME_SIZE
	.align		4
.L_112:
        /*0264*/ 	.byte	0x04, 0x11
        /*0266*/ 	.short	(.L_114 - .L_113)
	.align		4
.L_113:
        /*0268*/ 	.word	index@(_ZN5flash24flash_fwd_splitkv_kernelI23Flash_fwd_kernel_traitsILi256ELi64ELi64ELi4ELb0ELb0EN7cutlass10bfloat16_tE19Flash_kernel_traitsILi256ELi64ELi64ELi4ES3_EELb0ELb0ELb1ELb0ELb0ELb1ELb1ELb1EEEvNS_16Flash_fwd_paramsE)
        /*026c*/ 	.word	0x00000058


	//----- nvinfo : EIATTR_REGCOUNT
	.align		4
.L_114:
        /*0270*/ 	.byte	0x04, 0x2f
        /*0272*/ 	.short	(.L_116 - .L_115)
	.align		4
.L_115:
        /*0274*/ 	.word	index@(_ZN5flash24flash_fwd_splitkv_kernelI23Flash_fwd_kernel_traitsILi256ELi64ELi64ELi4ELb0ELb0EN7cutlass10bfloat16_tE19Flash_kernel_traitsILi256ELi64ELi64ELi4ES3_EELb0ELb0ELb1ELb0ELb0ELb0ELb1ELb1EEEvNS_16Flash_fwd_paramsE)
        /*0278*/ 	.word	0x000000fe


	//----- nvinfo : EIATTR_FRAME_SIZE
	.align		4
.L_116:
        /*027c*/ 	.byte	0x04, 0x11
        /*027e*/ 	.short	(.L_118 - .L_117)
	.align		4
.L_117:
        /*0280*/ 	.word	index@($__internal_28_$__cuda_sm70_shflsync_bfly_p)
        /*0284*/ 	.word	0x00000000


	//----- nvinfo : EIATTR_FRAME_SIZE
	.align		4
.L_118:
        /*0288*/ 	.byte	0x04, 0x11
        /*028a*/ 	.short	(.L_120 - .L_119)
	.align		4
.L_119:
        /*028c*/ 	.word	index@($_ZN5flash24flash_fwd_splitkv_kernelI23Flash_fwd_kernel_traitsILi256ELi64ELi64ELi4ELb0ELb0EN7cutlass10bfloat16_tE19Flash_kernel_traitsILi256ELi64ELi64ELi4ES3_EELb0ELb0ELb1ELb0ELb0ELb0ELb1ELb1EEEvNS_16Flash_fwd_paramsE$_ZN5flash30compute_attn_1rowblock_splitkvI23Flash_fwd_kernel_traitsILi256ELi64ELi64ELi4ELb0ELb0EN7cutlass10bfloat16_tE19Flash_kernel_traitsILi256ELi64ELi64ELi4ES3_EELb0ELb0ELb1ELb0ELb0ELb0ELb1ELb1ENS_16Flash_fwd_paramsEEEvRKT8_iiiii)
        /*0290*/ 	.word	0x00000000


	//----- nvinfo : EIATTR_FRAME_SIZE
	.align		4
.L_120:
        /*0294*/ 	.byte	0x04, 0x11
        /*0296*/ 	.short	(.L_122 - .L_121)
	.align		4
.L_121:
        /*0298*/ 	.word	index@(_ZN5flash24flash_fwd_splitkv_kernelI23Flash_fwd_kernel_traitsILi256ELi64ELi64ELi4ELb0ELb0EN7cutlass10bfloat16_tE19Flash_kernel_traitsILi256ELi64ELi64ELi4ES3_EELb0ELb0ELb1ELb0ELb0ELb0ELb1ELb1EEEvNS_16Flash_fwd_paramsE)
        /*029c*/ 	.word	0x00000000


	//----- nvinfo : EIATTR_REGCOUNT
	.align		4
.L_122:
        /*02a0*/ 	.byte	0x04, 0x2f
        /*02a2*/ 	.short	(.L_124 - .L_123)
	.align		4
.L_123:
        /*02a4*/ 	.word	index@(_ZN5flash24flash_fwd_splitkv_kernelI23Flash_fwd_kernel_traitsILi256ELi64ELi64ELi4ELb0ELb0EN7cutlass10bfloat16_tE19Flash_kernel_traitsILi256ELi64ELi64ELi4ES3_EELb0ELb0ELb0ELb0ELb1ELb1ELb1ELb1EEEvNS_16Flash_fwd_paramsE)
        /*02a8*/ 	.word	0x000000ff


	//----- nvinfo : EIATTR_FRAME_SIZE
	.align		4
.L_124:
        /*02ac*/ 	.byte	0x04, 0x11
        /*02ae*/ 	.short	(.L_126 - .L_125)
	.align		4
.L_125:
        /*02b0*/ 	.word	index@($__internal_27_$__cuda_sm70_shflsync_bfly_p)
        /*02b4*/ 	.word	0x00000000


	//----- nvinfo : EIATTR_FRAME_SIZE
	.align		4
.L_126:
        /*02b8*/ 	.byte	0x04, 0x11
        /*02ba*/ 	.short	(.L_128 - .L_127)
	.align		4
.L_127:
        /*02bc*/ 	.word	index@($_ZN5flash24flash_fwd_splitkv_kernelI23Flash_fwd_kernel_traitsILi256ELi64ELi64ELi4ELb0ELb0EN7cutlass10bfloat16_tE19Flash_kernel_traitsILi256ELi64ELi64ELi4ES3_EELb0ELb0ELb0ELb0ELb1ELb1ELb1ELb1EEEvNS_16Flash_fwd_paramsE$_ZN5flash30compute_attn_1rowblock_splitkvI23Flash_fwd_kernel_traitsILi256ELi64ELi64ELi4ELb0ELb0EN7cutlass10bfloat16_tE19Flash_kernel_traitsILi256ELi64ELi64ELi4ES3_EELb0ELb0ELb0ELb0ELb1ELb1ELb1ELb1ENS_16Flash_fwd_paramsEEEvRKT8_iiiii)
        /*02c0*/ 	.word	0x00000000


	//----- nvinfo : EIATTR_FRAME_SIZE
	.align		4
.L_128:
        /*02c4*/ 	.byte	0x04, 0x11
        /*02c6*/ 	.short	(.L_130 - .L_129)
	.align		4
.L_129:
        /*02c8*/ 	.word	index@(_ZN5flash24flash_fwd_splitkv_kernelI23Flash_fwd_kernel_traitsILi256ELi64ELi64ELi4ELb0ELb0EN7cutlass10bfloat16_tE19Flash_kernel_traitsILi256ELi64ELi64ELi4ES3_EELb0ELb0ELb0ELb0ELb1ELb1ELb1ELb1EEEvNS_16Flash_fwd_paramsE)
        /*02cc*/ 	.word	0x00000008


	//----- nvinfo : EIATTR_REGCOUNT
	.align		4
.L_130:
        /*02d0*/ 	.byte	0x04, 0x2f
        /*02d2*/ 	.short	(.L_132 - .L_131)
	.align		4
.L_131:
        /*02d4*/ 	.word	index@(_ZN5flash24flash_fwd_splitkv_kernelI23Flash_fwd_kernel_traitsILi256ELi64ELi64ELi4ELb0ELb0EN7cutlass10bfloat16_tE19Flash_kernel_traitsILi256ELi64ELi64ELi4ES3_EELb0ELb0ELb0ELb0ELb1ELb0ELb1ELb1EEEvNS_16Flash_fwd_paramsE)
        /*02d8*/ 	.word	0x000000ff


	//----- nvinfo : EIATTR_FRAME_SIZE
	.align		4
.L_132:
        /*02dc*/ 	.byte	0x04, 0x11
        /*02de*/ 	.short	(.L_134 - .L_133)
	.align		4
.L_133:
        /*02e0*/ 	.word	index@($__internal_26_$__cuda_sm70_shflsync_bfly_p)
        /*02e4*/ 	.word	0x00000000


	//----- nvinfo : EIATTR_FRAME_SIZE
	.align		4
.L_134:
        /*02e8*/ 	.byte	0x04, 0x11
        /*02ea*/ 	.short	(.L_136 - .L_135)
	.align		4
.L_135:
        /*02ec*/ 	.word	index@($_ZN5flash24flash_fwd_splitkv_kernelI23Flash_fwd_kernel_traitsILi256ELi64ELi64ELi4ELb0ELb0EN7cutlass10bfloat16_tE19Flash_kernel_traitsILi256ELi64ELi64ELi4ES3_EELb0ELb0ELb0ELb0ELb1ELb0ELb1ELb1EEEvNS_16Flash_fwd_paramsE$_ZN5flash30compute_attn_1rowblock_splitkvI23Flash_fwd_kernel_traitsILi256ELi64ELi64ELi4ELb0ELb0EN7cutlass10bfloat16_tE19Flash_kernel_traitsILi256ELi64ELi64ELi4ES3_EELb0ELb0ELb0ELb0ELb1ELb0ELb1ELb1ENS_16Flash_fwd_paramsEEEvRKT8_iiiii)
        /*02f0*/ 	.word	0x00000000


	//----- nvinfo : EIATTR_FRAME_SIZE
	.align		4
.L_136:
        /*02f4*/ 	.byte	0x04, 0x11
        /*02f6*/ 	.short	(.L_138 - .L_137)
	.align		4
.L_137:
        /*02f8*/ 	.word	index@(_ZN5flash24flash_fwd_splitkv_kernelI23Flash_fwd_kernel_traitsILi256ELi64ELi64ELi4ELb0ELb0EN7cutlass10bfloat16_tE19Flash_kernel_traitsILi256ELi64ELi64ELi4ES3_EELb0ELb0ELb0ELb0ELb1ELb0ELb1ELb1EEEvNS_16Flash_fwd_paramsE)
        /*02fc*/ 	.word	0x00000008


	//----- nvinfo : EIATTR_REGCOUNT
	.align		4
.L_138:
        /*0300*/ 	.byte	0x04, 0x2f
        /*0302*/ 	.short	(.L_140 - .L_139)
	.align		4
.L_139:
        /*0304*/ 	.word	index@(_ZN5flash24flash_fwd_splitkv_kernelI23Flash_fwd_kernel_traitsILi256ELi64ELi64ELi4ELb0ELb0EN7cutlass10bfloat16_tE19Flash_kernel_traitsILi256ELi64ELi64ELi4ES3_EELb0ELb0ELb1ELb0ELb0ELb1ELb1ELb0EEEvNS_16Flash_fwd_paramsE)
        /*0308*/ 	.word	0x000000ff


	//----- nvinfo : EIATTR_FRAME_SIZE
	.align		4
.L_140:
        /*030c*/ 	.byte	0x04, 0x11
        /*030e*/ 	.short	(.L_142 - .L_141)
	.align		4
.L_141:
        /*0310*/ 	.word	index@(_ZN5flash24flash_fwd_splitkv_kernelI23Flash_fwd_kernel_traitsILi256ELi64ELi64ELi4ELb0ELb0EN7cutlass10bfloat16_tE19Flash_kernel_traitsILi256ELi64ELi64ELi4ES3_EELb0ELb0ELb1ELb0ELb0ELb1ELb1ELb0EEEvNS_16Flash_fwd_paramsE)
        /*0314*/ 	.word	0x00000000


	//----- nvinfo : EIATTR_REGCOUNT
	.align		4
.L_142:
        /*0318*/ 	.byte	0x04, 0x2f
        /*031a*/ 	.short	(.L_144 - .L_143)
	.align		4
.L_143:
        /*031c*/ 	.word	index@(_ZN5flash24flash_fwd_splitkv_kernelI23Flash_fwd_kernel_traitsILi256ELi64ELi64ELi4ELb0ELb0EN7cutlass10bfloat16_tE19Flash_kernel_traitsILi256ELi64ELi64ELi4ES3_EELb0ELb0ELb1ELb0ELb0ELb0ELb1ELb0EEEvNS_16Flash_fwd_paramsE)
        /*0320*/ 	.word	0x000000fe


	//----- nvinfo : EIATTR_FRAME_SIZE
	.align		4
.L_144:
        /*0324*/ 	.byte	0x04, 0x11
        /*0326*/ 	.short	(.L_146 - .L_145)
	.align		4
.L_145:
        /*0328*/ 	.word	index@(_ZN5flash24flash_fwd_splitkv_kernelI23Flash_fwd_kernel_traitsILi256ELi64ELi64ELi4ELb0ELb0EN7cutlass10bfloat16_tE19Flash_kernel_traitsILi256ELi64ELi64ELi4ES3_EELb0ELb0ELb1ELb0ELb0ELb0ELb1ELb0EEEvNS_16Flash_fwd_paramsE)
        /*032c*/ 	.word	0x00000000


	//----- nvinfo : EIATTR_REGCOUNT
	.align		4
.L_146:
        /*0330*/ 	.byte	0x04, 0x2f
        /*0332*/ 	.short	(.L_148 - .L_147)
	.align		4
.L_147:
        /*0334*/ 	.word	index@(_ZN5flash24flash_fwd_splitkv_kernelI23Flash_fwd_kernel_traitsILi256ELi64ELi64ELi4ELb0ELb0EN7cutlass10bfloat16_tE19Flash_kernel_traitsILi256ELi64ELi64ELi4ES3_EELb0ELb0ELb0ELb0ELb1ELb1ELb1ELb0EEEvNS_16Flash_fwd_paramsE)
        /*0338*/ 	.word	0x000000fd


	//----- nvinfo : EIATTR_FRAME_SIZE
	.align		4
.L_148:
        /*033c*/ 	.byte	0x04, 0x11
        /*033e*/ 	.short	(.L_150 - .L_149)
	.align		4
.L_149:
        /*0340*/ 	.word	index@(_ZN5flash24flash_fwd_splitkv_kernelI23Flash_fwd_kernel_traitsILi256ELi64ELi64ELi4ELb0ELb0EN7cutlass10bfloat16_tE19Flash_kernel_traitsILi256ELi64ELi64ELi4ES3_EELb0ELb0ELb0ELb0ELb1ELb1ELb1ELb0EEEvNS_16Flash_fwd_paramsE)
        /*0344*/ 	.word	0x00000000


	//----- nvinfo : EIATTR_REGCOUNT
	.align		4
.L_150:
        /*0348*/ 	.byte	0x04, 0x2f
        /*034a*/ 	.short	(.L_152 - .L_151)
	.align		4
.L_151:
        /*034c*/ 	.word	index@(_ZN5flash24flash_fwd_splitkv_kernelI23Flash_fwd_kernel_traitsILi256ELi64ELi64ELi4ELb0ELb0EN7cutlass10bfloat16_tE19Flash_kernel_traitsILi256ELi64ELi64ELi4ES3_EELb0ELb0ELb0ELb0ELb1ELb0ELb1ELb0EEEvNS_16Flash_fwd_paramsE)
        /*0350*/ 	.word	0x000000fe


	//----- nvinfo : EIATTR_FRAME_SIZE
	.align		4
.L_152:
        /*0354*/ 	.byte	0x04, 0x11
        /*0356*/ 	.short	(.L_154 - .L_153)
	.align		4
.L_153:
        /*0358*/ 	.word	index@(_ZN5flash24flash_fwd_splitkv_kernelI23Flash_fwd_kernel_traitsILi256ELi64ELi64ELi4ELb0ELb0EN7cutlass10bfloat16_tE19Flash_kernel_traitsILi256ELi64ELi64ELi4ES3_EELb0ELb0ELb0ELb0ELb1ELb0ELb1ELb0EEEvNS_16Flash_fwd_paramsE)
        /*035c*/ 	.word	0x00000000


	//----- nvinfo : EIATTR_REGCOUNT
	.align		4
.L_154:
        /*0360*/ 	.byte	0x04, 0x2f
        /*0362*/ 	.short	(.L_156 - .L_155)
	.align		4
.L_155:
        /*0364*/ 	.word	index@(_ZN5flash24flash_fwd_splitkv_kernelI23Flash_fwd_kernel_traitsILi256ELi64ELi64ELi4ELb0ELb0EN7cutlass10bfloat16_tE19Flash_kernel_traitsILi256ELi64ELi64ELi4ES3_EELb0ELb0ELb1ELb0ELb0ELb1ELb0ELb1EEEvNS_16Flash_fwd_paramsE)
        /*0368*/ 	.word	0x000000ff


	//----- nvinfo : EIATTR_FRAME_SIZE
	.align		4
.L_156:
        /*036c*/ 	.byte	0x04, 0x11
        /*036e*/ 	.short	(.L_158 - .L_157)
	.align		4
.L_157:
        /*0370*/ 	.word	index@($__internal_25_$__cuda_sm70_shflsync_bfly_p)
        /*0374*/ 	.word	0x00000000


	//----- nvinfo : EIATTR_FRAME_SIZE
	.align		4
.L_158:
        /*0378*/ 	.byte	0x04, 0x11
        /*037a*/ 	.short	(.L_160 - .L_159)
	.align		4
.L_159:
        /*037c*/ 	.word	index@($_ZN5flash24flash_fwd_splitkv_kernelI23Flash_fwd_kernel_traitsILi256ELi64ELi64ELi4ELb0ELb0EN7cutlass10bfloat16_tE19Flash_kernel_traitsILi256ELi64ELi64ELi4ES3_EELb0ELb0ELb1ELb0ELb0ELb1ELb0ELb1EEEvNS_16Flash_fwd_paramsE$_ZN5flash30compute_attn_1rowblock_splitkvI23Flash_fwd_kernel_traitsILi256ELi64ELi64ELi4ELb0ELb0EN7cutlass10bfloat16_tE19Flash_kernel_traitsILi256ELi64ELi64ELi4ES3_EELb0ELb0ELb1ELb0ELb0ELb1ELb0ELb1ENS_16Flash_fwd_paramsEEEvRKT8_iiiii)
        /*0380*/ 	.word	0x00000000


	//----- nvinfo : EIATTR_FRAME_SIZE
	.align		4
.L_160:
        /*0384*/ 	.byte	0x04, 0x11
        /*0386*/ 	.short	(.L_162 - .L_161)
	.align		4
.L_161:
        /*0388*/ 	.word	index@(_ZN5flash24flash_fwd_splitkv_kernelI23Flash_fwd_kernel_traitsILi256ELi64ELi64ELi4ELb0ELb0EN7cutlass10bfloat16_tE19Flash_kernel_traitsILi256ELi64ELi64ELi4ES3_EELb0ELb0ELb1ELb0ELb0ELb1ELb0ELb1EEEvNS_16Flash_fwd_paramsE)
        /*038c*/ 	.word	0x00000050


	//----- nvinfo : EIATTR_REGCOUNT
	.align		4
.L_162:
        /*0390*/ 	.byte	0x04, 0x2f
        /*0392*/ 	.short	(.L_164 - .L_163)
	.align		4
.L_163:
        /*0394*/ 	.word	index@(_ZN5flash24flash_fwd_splitkv_kernelI23Flash_fwd_kernel_traitsILi256ELi64ELi64ELi4ELb0ELb0EN7cutlass10bfloat16_tE19Flash_kernel_traitsILi256ELi64ELi64ELi4ES3_EELb0ELb0ELb1ELb0ELb0ELb0ELb0ELb1EEEvNS_16Flash_fwd_paramsE)
        /*0398*/ 	.word	0x000000fe


	//----- nvinfo : EIATTR_FRAME_SIZE
	.align		4
.L_164:
        /*039c*/ 	.byte	0x04, 0x11
        /*039e*/ 	.short	(.L_166 - .L_165)
	.align		4
.L_165:
        /*03a0*/ 	.word	index@($__internal_24_$__cuda_sm70_shflsync_bfly_p)
        /*03a4*/ 	.word	0x00000000


	//----- nvinfo : EIATTR_FRAME_SIZE
	.align		4
.L_166:
        /*03a8*/ 	.byte	0x04, 0x11
        /*03aa*/ 	.short	(.L_168 - .L_167)
	.align		4
.L_167:
        /*03ac*/ 	.word	index@($_ZN5flash24flash_fwd_splitkv_kernelI23Flash_fwd_kernel_traitsILi256ELi64ELi64ELi4ELb0ELb0EN7cutlass10bfloat16_tE19Flash_kernel_traitsILi256ELi64ELi64ELi4ES3_EELb0ELb0ELb1ELb0ELb0ELb0ELb0ELb1EEEvNS_16Flash_fwd_paramsE$_ZN5flash30compute_attn_1rowblock_splitkvI23Flash_fwd_kernel_traitsILi256ELi64ELi64ELi4ELb0ELb0EN7cutlass10bfloat16_tE19Flash_kernel_traitsILi256ELi64ELi64ELi4ES3_EELb0ELb0ELb1ELb0ELb0ELb0ELb0ELb1ENS_16Flash_fwd_paramsEEEvRKT8_iiiii)
        /*03b0*/ 	.word	0x00000000


	//----- nvinfo : EIATTR_FRAME_SIZE
	.align		4
.L_168:
        /*03b4*/ 	.byte	0x04, 0x11
        /*03b6*/ 	.short	(.L_170 - .L_169)
	.align		4
.L_169:
        /*03b8*/ 	.word	index@(_ZN5flash24flash_fwd_splitkv_kernelI23Flash_fwd_kernel_traitsILi256ELi64ELi64ELi4ELb0ELb0EN7cutlass10bfloat16_tE19Flash_kernel_traitsILi256ELi64ELi64ELi4ES3_EELb0ELb0ELb1ELb0ELb0ELb0ELb0ELb1EEEvNS_16Flash_fwd_paramsE)
        /*03bc*/ 	.word	0x00000000


	//----- nvinfo : EIATTR_REGCOUNT
	.align		4
.L_170:
        /*03c0*/ 	.byte	0x04, 0x2f
        /*03c2*/ 	.short	(.L_172 - .L_171)
	.align		4
.L_171:
        /*03c4*/ 	.word	index@(_ZN5flash24flash_fwd_splitkv_kernelI23Flash_fwd_kernel_traitsILi256ELi64ELi64ELi4ELb0ELb0EN7cutlass10bfloat16_tE19Flash_kernel_traitsILi256ELi64ELi64ELi4ES3_EELb0ELb0ELb0ELb0ELb1ELb1ELb0ELb1EEEvNS_16Flash_fwd_paramsE)
        /*03c8*/ 	.word	0x000000ff


	//----- nvinfo : EIATTR_FRAME_SIZE
	.align		4
.L_172:
        /*03cc*/ 	.byte	0x04, 0x11
        /*03ce*/ 	.short	(.L_174 - .L_173)
	.align		4
.L_173:
        /*03d0*/ 	.word	index@($__internal_23_$__cuda_sm70_shflsync_bfly_p)
        /*03d4*/ 	.word	0x00000000


	//----- nvinfo : EIATTR_FRAME_SIZE
	.align		4
.L_174:
        /*03d8*/ 	.byte	0x04, 0x11
        /*03da*/ 	.short	(.L_176 - .L_175)
	.align		4
.L_175:
        /*03dc*/ 	.word	index@($_ZN5flash24flash_fwd_splitkv_kernelI23Flash_fwd_kernel_traitsILi256ELi64ELi64ELi4ELb0ELb0EN7cutlass10bfloat16_tE19Flash_kernel_traitsILi256ELi64ELi64ELi4ES3_EELb0ELb0ELb0ELb0ELb1ELb1ELb0ELb1EEEvNS_16Flash_fwd_paramsE$_ZN5flash30compute_attn_1rowblock_splitkvI23Flash_fwd_kernel_traitsILi256ELi64ELi64ELi4ELb0ELb0EN7cutlass10bfloat16_tE19Flash_kernel_traitsILi256ELi64ELi64ELi4ES3_EELb0ELb0ELb0ELb0ELb1ELb1ELb0ELb1ENS_16Flash_fwd_paramsEEEvRKT8_iiiii)
        /*03e0*/ 	.word	0x00000000


	//----- nvinfo : EIATTR_FRAME_SIZE
	.align		4
.L_176:
        /*03e4*/ 	.byte	0x04, 0x11
        /*03e6*/ 	.short	(.L_178 - .L_177)
	.align		4
.L_177:
        /*03e8*/ 	.word	index@(_ZN5flash24flash_fwd_splitkv_kernelI23Flash_fwd_kernel_traitsILi256ELi64ELi64ELi4ELb0ELb0EN7cutlass10bfloat16_tE19Flash_kernel_traitsILi256ELi64ELi64ELi4ES3_EELb0ELb0ELb0ELb0ELb1ELb1ELb0ELb1EEEvNS_16Flash_fwd_paramsE)
        /*03ec*/ 	.word	0x00000010


	//----- nvinfo : EIATTR_REGCOUNT
	.align		4
.L_178:
        /*03f0*/ 	.byte	0x04, 0x2f
        /*03f2*/ 	.short	(.L_180 - .L_179)
	.align		4
.L_179:
        /*03f4*/ 	.word	index@(_ZN5flash24flash_fwd_splitkv_kernelI23Flash_fwd_kernel_traitsILi256ELi64ELi64ELi4ELb0ELb0EN7cutlass10bfloat16_tE19Flash_kernel_traitsILi256ELi64ELi64ELi4ES3_EELb0ELb0ELb0ELb0ELb1ELb0ELb0ELb1EEEvNS_16Flash_fwd_paramsE)
        /*03f8*/ 	.word	0x000000ff


	//----- nvinfo : EIATTR_FRAME_SIZE
	.align		4
.L_180:
        /*03fc*/ 	.byte	0x04, 0x11
        /*03fe*/ 	.short	(.L_182 - .L_181)
	.align		4
.L_181:
        /*0400*/ 	.word	index@($__internal_22_$__cuda_sm70_shflsync_bfly_p)
        /*0404*/ 	.word	0x00000000


	//----- nvinfo : EIATTR_FRAME_SIZE
	.align		4
.L_182:
        /*0408*/ 	.byte	0x04, 0x11
        /*040a*/ 	.short	(.L_184 - .L_183)
	.align		4
.L_183:
        /*040c*/ 	.word	index@($_ZN5flash24flash_fwd_splitkv_kernelI23Flash_fwd_kernel_traitsILi256ELi64ELi64ELi4ELb0ELb0EN7cutlass10bfloat16_tE19Flash_kernel_traitsILi256ELi64ELi64ELi4ES3_EELb0ELb0ELb0ELb0ELb1ELb0ELb0ELb1EEEvNS_16Flash_fwd_paramsE$_ZN5flash30compute_attn_1rowblock_splitkvI23Flash_fwd_kernel_traitsILi256ELi64ELi64ELi4ELb0ELb0EN7cutlass10bfloat16_tE19Flash_kernel_traitsILi256ELi64ELi64ELi4ES3_EELb0ELb0ELb0ELb0ELb1ELb0ELb0ELb1ENS_16Flash_fwd_paramsEEEvRKT8_iiiii)
        /*0410*/ 	.word	0x00000000


	//----- nvinfo : EIATTR_FRAME_SIZE
	.align		4
.L_184:
        /*0414*/ 	.byte	0x04, 0x11
        /*0416*/ 	.short	(.L_186 - .L_185)
	.align		4
.L_185:
        /*0418*/ 	.word	index@(_ZN5flash24flash_fwd_splitkv_kernelI23Flash_fwd_kernel_traitsILi256ELi64ELi64ELi4ELb0ELb0EN7cutlass10bfloat16_tE19Flash_kernel_traitsILi256ELi64ELi64ELi4ES3_EELb0ELb0ELb0ELb0ELb1ELb0ELb0ELb1EEEvNS_16Flash_fwd_paramsE)
        /*041c*/ 	.word	0x00000008


	//----- nvinfo : EIATTR_REGCOUNT
	.align		4
.L_186:
        /*0420*/ 	.byte	0x04, 0x2f
        /*0422*/ 	.short	(.L_188 - .L_187)
	.align		4
.L_187:
        /*0424*/ 	.word	index@(_ZN5flash24flash_fwd_splitkv_kernelI23Flash_fwd_kernel_traitsILi256ELi64ELi64ELi4ELb0ELb0EN7cutlass10bfloat16_tE19Flash_kernel_traitsILi256ELi64ELi64ELi4ES3_EELb0ELb0ELb1ELb0ELb0ELb1ELb0ELb0EEEvNS_16Flash_fwd_paramsE)
        /*0428*/ 	.word	0x000000fe


	//----- nvinfo : EIATTR_FRAME_SIZE
	.align		4
.L_188:
        /*042c*/ 	.byte	0x04, 0x11
        /*042e*/ 	.short	(.L_190 - .L_189)
	.align		4
.L_189:
        /*0430*/ 	.word	index@(_ZN5flash24flash_fwd_splitkv_kernelI23Flash_fwd_kernel_traitsILi256ELi64ELi64ELi4ELb0ELb0EN7cutlass10bfloat16_tE19Flash_kernel_traitsILi256ELi64ELi64ELi4ES3_EELb0ELb0ELb1ELb0ELb0ELb1ELb0ELb0EEEvNS_16Flash_fwd_paramsE)
        /*0434*/ 	.word	0x00000000


	//----- nvinfo : EIATTR_REGCOUNT
	.align		4
.L_190:
        /*0438*/ 	.byte	0x04, 0x2f
        /*043a*/ 	.short	(.L_192 - .L_191)
	.align		4
.L_191:
        /*043c*/ 	.word	index@(_ZN5flash24flash_fwd_splitkv_kernelI23Flash_fwd_kernel_traitsILi256ELi64ELi64ELi4ELb0ELb0EN7cutlass10bfloat16_tE19Flash_kernel_traitsILi256ELi64ELi64ELi4ES3_EELb0ELb0ELb1ELb0ELb0ELb0ELb0ELb0EEEvNS_16Flash_fwd_paramsE)
        /*0440*/ 	.word	0x000000fe


	//----- nvinfo : EIATTR_FRAME_SIZE
	.align		4
.L_192:
        /*0444*/ 	.byte	0x04, 0x11
        /*0446*/ 	.short	(.L_194 - .L_193)
	.align		4
.L_193:
        /*0448*/ 	.word	index@(_ZN5flash24flash_fwd_splitkv_kernelI23Flash_fwd_kernel_traitsILi256ELi64ELi64ELi4ELb0ELb0EN7cutlass10bfloat16_tE19Flash_kernel_traitsILi256ELi64ELi64ELi4ES3_EELb0ELb0ELb1ELb0ELb0ELb0ELb0ELb0EEEvNS_16Flash_fwd_paramsE)
        /*044c*/ 	.word	0x00000000


	//----- nvinfo : EIATTR_REGCOUNT
	.align		4
.L_194:
        /*0450*/ 	.byte	0x04, 0x2f
        /*0452*/ 	.short	(.L_196 - .L_195)
	.align		4
.L_195:
        /*0454*/ 	.word	index@(_ZN5flash24flash_fwd_splitkv_kernelI23Flash_fwd_kernel_traitsILi256ELi64ELi64ELi4ELb0ELb0EN7cutlass10bfloat16_tE19Flash_kernel_traitsILi256ELi64ELi64ELi4ES3_EELb0ELb0ELb0ELb0ELb1ELb1ELb0ELb0EEEvNS_16Flash_fwd_paramsE)
        /*0458*/ 	.word	0x000000ff


	//----- nvinfo : EIATTR_FRAME_SIZE
	.align		4
.L_196:
        /*045c*/ 	.byte	0x04, 0x11
        /*045e*/ 	.short	(.L_198 - .L_197)
	.align		4
.L_197:
        /*0460*/ 	.word	index@(_ZN5flash24flash_fwd_splitkv_kernelI23Flash_fwd_kernel_traitsILi256ELi64ELi64ELi4ELb0ELb0EN7cutlass10bfloat16_tE19Flash_kernel_traitsILi256ELi64ELi64ELi4ES3_EELb0ELb0ELb0ELb0ELb1ELb1ELb0ELb0EEEvNS_16Flash_fwd_paramsE)
        /*0464*/ 	.word	0x00000000


	//----- nvinfo : EIATTR_REGCOUNT
	.align		4
.L_198:
        /*0468*/ 	.byte	0x04, 0x2f
        /*046a*/ 	.short	(.L_200 - .L_199)
	.align		4
.L_199:
        /*046c*/ 	.word	index@(_ZN5flash24flash_fwd_splitkv_kernelI23Flash_fwd_kernel_traitsILi256ELi64ELi64ELi4ELb0ELb0EN7cutlass10bfloat16_tE19Flash_kernel_traitsILi256ELi64ELi64ELi4ES3_EELb0ELb0ELb0ELb0ELb1ELb0ELb0ELb0EEEvNS_16Flash_fwd_paramsE)
        /*0470*/ 	.word	0x000000fe


	//----- nvinfo : EIATTR_FRAME_SIZE
	.align		4
.L_200:
        /*0474*/ 	.byte	0x04, 0x11
        /*0476*/ 	.short	(.L_202 - .L_201)
	.align		4
.L_201:
        /*0478*/ 	.word	index@(_ZN5flash24flash_fwd_splitkv_kernelI23Flash_fwd_kernel_traitsILi256ELi64ELi64ELi4ELb0ELb0EN7cutlass10bfloat16_tE19Flash_kernel_traitsILi256ELi64ELi64ELi4ES3_EELb0ELb0ELb0ELb0ELb1ELb0ELb0ELb0EEEvNS_16Flash_fwd_paramsE)
        /*047c*/ 	.word	0x00000000


	//----- nvinfo : EIATTR_REGCOUNT
	.align		4
.L_202:
        /*0480*/ 	.byte	0x04, 0x2f
        /*0482*/ 	.short	(.L_204 - .L_203)
	.align		4
.L_203:
        /*0484*/ 	.word	index@(_ZN5flash24flash_fwd_splitkv_kernelI23Flash_fwd_kernel_traitsILi256ELi64ELi64ELi4ELb0ELb0EN7cutlass10bfloat16_tE19Flash_kernel_traitsILi256ELi64ELi64ELi4ES3_EELb0ELb1ELb0ELb0ELb0ELb1ELb1ELb1EEEvNS_16Flash_fwd_paramsE)
        /*0488*/ 	.word	0x000000ff


	//----- nvinfo : EIATTR_FRAME_SIZE
	.align		4
.L_204:
        /*048c*/ 	.byte	0x04, 0x11
        /*048e*/ 	.short	(.L_206 - .L_205)
	.align		4
.L_205:
        /*0490*/ 	.word	index@($__internal_21_$__cuda_sm70_shflsync_bfly_p)
        /*0494*/ 	.word	0x00000000


	//----- nvinfo : EIATTR_FRAME_SIZE
	.align		4
.L_206:
        /*0498*/ 	.byte	0x04, 0x11
        /*049a*/ 	.short	(.L_208 - .L_207)
	.align		4
.L_207:
        /*049c*/ 	.word	index@($_ZN5flash24flash_fwd_splitkv_kernelI23Flash_fwd_kernel_traitsILi256ELi64ELi64ELi4ELb0ELb0EN7cutlass10bfloat16_tE19Flash_kernel_traitsILi256ELi64ELi64ELi4ES3_EELb0ELb1ELb0ELb0ELb0ELb1ELb1ELb1EEEvNS_16Flash_fwd_paramsE$_ZN5flash30compute_attn_1rowblock_splitkvI23Flash_fwd_kernel_traitsILi256ELi64ELi64ELi4ELb0ELb0EN7cutlass10bfloat16_tE19Flash_kernel_traitsILi256ELi64ELi64ELi4ES3_EELb0ELb1ELb0ELb0ELb0ELb1ELb1ELb1ENS_16Flash_fwd_paramsEEEvRKT8_iiiii)
        /*04a0*/ 	.word	0x00000000


	//----- nvinfo : EIATTR_FRAME_SIZE
	.align		4
.L_208:
        /*04a4*/ 	.byte	0x04, 0x11
        /*04a6*/ 	.short	(.L_210 - .L_209)
	.align		4
.L_209:
        /*04a8*/ 	.word	index@(_ZN5flash24flash_fwd_splitkv_kernelI23Flash_fwd_kernel_traitsILi256ELi64ELi64ELi4ELb0ELb0EN7cutlass10bfloat16_tE19Flash_kernel_traitsILi256ELi64ELi64ELi4ES3_EELb0ELb1ELb0ELb0ELb0ELb1ELb1ELb1EEEvNS_16Flash_fwd_paramsE)
        /*04ac*/ 	.word	0x00000010


	//----- nvinfo : EIATTR_REGCOUNT
	.align		4
.L_210:
        /*04b0*/ 	.byte	0x04, 0x2f
        /*04b2*/ 	.short	(.L_212 - .L_211)
	.align		4
.L_211:
        /*04b4*/ 	.word	index@(_ZN5flash24flash_fwd_splitkv_kernelI23Flash_fwd_kernel_traitsILi256ELi64ELi64ELi4ELb0ELb0EN7cutlass10bfloat16_tE19Flash_kernel_traitsILi256ELi64ELi64ELi4ES3_EELb0ELb1ELb0ELb0ELb0ELb0ELb1ELb1EEEvNS_16Flash_fwd_paramsE)
        /*04b8*/ 	.word	0x000000ff


	//----- nvinfo : EIATTR_FRAME_SIZE
	.align		4
.L_212:
        /*04bc*/ 	.byte	0x04, 0x11
        /*04be*/ 	.short	(.L_214 - .L_213)
	.align		4
.L_213:
        /*04c0*/ 	.word	index@($__internal_20_$__cuda_sm70_shflsync_bfly_p)
        /*04c4*/ 	.word	0x00000000


	//----- nvinfo : EIATTR_FRAME_SIZE
	.align		4
.L_214:
        /*04c8*/ 	.byte	0x04, 0x11
        /*04ca*/ 	.short	(.L_216 - .L_215)
	.align		4
.L_215:
        /*04cc*/ 	.word	index@($_ZN5flash24flash_fwd_splitkv_kernelI23Flash_fwd_kernel_traitsILi256ELi64ELi64ELi4ELb0ELb0EN7cutlass10bfloat16_tE19Flash_kernel_traitsILi256ELi64ELi64ELi4ES3_EELb0ELb1ELb0ELb0ELb0ELb0ELb1ELb1EEEvNS_16Flash_fwd_paramsE$_ZN5flash30compute_attn_1rowblock_splitkvI23Flash_fwd_kernel_traitsILi256ELi64ELi64ELi4ELb0ELb0EN7cutlass10bfloat16_tE19Flash_kernel_traitsILi256ELi64ELi64ELi4ES3_EELb0ELb1ELb0ELb0ELb0ELb0ELb1ELb1ENS_16Flash_fwd_paramsEEEvRKT8_iiiii)
        /*04d0*/ 	.word	0x00000000


	//----- nvinfo : EIATTR_FRAME_SIZE
	.align		4
.L_216:
        /*04d4*/ 	.byte	0x04, 0x11
        /*04d6*/ 	.short	(.L_218 - .L_217)
	.align		4
.L_217:
        /*04d8*/ 	.word	index@(_ZN5flash24flash_fwd_splitkv_kernelI23Flash_fwd_kernel_traitsILi256ELi64ELi64ELi4ELb0ELb0EN7cutlass10bfloat16_tE19Flash_kernel_traitsILi256ELi64ELi64ELi4ES3_EELb0ELb1ELb0ELb0ELb0ELb0ELb1ELb1EEEvNS_16Flash_fwd_paramsE)
        /*04dc*/ 	.word	0x00000000


	//----- nvinfo : EIATTR_REGCOUNT
	.align		4
.L_218:
        /*04e0*/ 	.byte	0x04, 0x2f
        /*04e2*/ 	.short	(.L_220 - .L_219)
	.align		4
.L_219:
        /*04e4*/ 	.word	index@(_ZN5flash24flash_fwd_splitkv_kernelI23Flash_fwd_kernel_traitsILi256ELi64ELi64ELi4ELb0ELb0EN7cutlass10bfloat16_tE19Flash_kernel_traitsILi256ELi64ELi64ELi4ES3_EELb0ELb1ELb0ELb0ELb0ELb1ELb1ELb0EEEvNS_16Flash_fwd_paramsE)
        /*04e8*/ 	.word	0x000000fd


	//----- nvinfo : EIATTR_FRAME_SIZE
	.align		4
.L_220:
        /*04ec*/ 	.byte	0x04, 0x11
        /*04ee*/ 	.short	(.L_222 - .L_221)
	.align		4
.L_221:
        /*04f0*/ 	.word	index@(_ZN5flash24flash_fwd_splitkv_kernelI23Flash_fwd_kernel_traitsILi256ELi64ELi64ELi4ELb0ELb0EN7cutlass10bfloat16_tE19Flash_kernel_traitsILi256ELi64ELi64ELi4ES3_EELb0ELb1ELb0ELb0ELb0ELb1ELb1ELb0EEEvNS_16Flash_fwd_paramsE)
        /*04f4*/ 	.word	0x00000000


	//----- nvinfo : EIATTR_REGCOUNT
	.align		4
.L_222:
        /*04f8*/ 	.byte	0x04, 0x2f
        /*04fa*/ 	.short	(.L_224 - .L_223)
	.align		4
.L_223:
        /*04fc*/ 	.word	index@(_ZN5flash24flash_fwd_splitkv_kernelI23Flash_fwd_kernel_traitsILi256ELi64ELi64ELi4ELb0ELb0EN7cutlass10bfloat16_tE19Flash_kernel_traitsILi256ELi64ELi64ELi4ES3_EELb0ELb1ELb0ELb0ELb0ELb0ELb1ELb0EEEvNS_16Flash_fwd_paramsE)
        /*0500*/ 	.word	0x000000fe


	//----- nvinfo : EIATTR_FRAME_SIZE
	.align		4
.L_224:
        /*0504*/ 	.byte	0x04, 0x11
        /*0506*/ 	.short	(.L_226 - .L_225)
	.align		4
.L_225:
        /*0508*/ 	.word	index@(_ZN5flash24flash_fwd_splitkv_kernelI23Flash_fwd_kernel_traitsILi256ELi64ELi64ELi4ELb0ELb0EN7cutlass10bfloat16_tE19Flash_kernel_traitsILi256ELi64ELi64ELi4ES3_EELb0ELb1ELb0ELb0ELb0ELb0ELb1ELb0EEEvNS_16Flash_fwd_paramsE)
        /*050c*/ 	.word	0x00000000


	//----- nvinfo : EIATTR_REGCOUNT
	.align		4
.L_226:
        /*0510*/ 	.byte	0x04, 0x2f
        /*0512*/ 	.short	(.L_228 - .L_227)
	.align		4
.L_227:
        /*0514*/ 	.word	index@(_ZN5flash24flash_fwd_splitkv_kernelI23Flash_fwd_kernel_traitsILi256ELi64ELi64ELi4ELb0ELb0EN7cutlass10bfloat16_tE19Flash_kernel_traitsILi256ELi64ELi64ELi4ES3_EELb0ELb1ELb0ELb0ELb0ELb1ELb0ELb1EEEvNS_16Flash_fwd_paramsE)
        /*0518*/ 	.word	0x000000ff


	//----- nvinfo : EIATTR_FRAME_SIZE
	.align		4
.L_228:
        /*051c*/ 	.byte	0x04, 0x11
        /*051e*/ 	.short	(.L_230 - .L_229)
	.align		4
.L_229:
        /*0520*/ 	.word	index@($__internal_19_$__cuda_sm70_shflsync_bfly_p)
        /*0524*/ 	.word	0x00000000


	//----- nvinfo : EIATTR_FRAME_SIZE
	.align		4
.L_230:
        /*0528*/ 	.byte	0x04, 0x11
        /*052a*/ 	.short	(.L_232 - .L_231)
	.align		4
.L_231:
        /*052c*/ 	.word	index@($_ZN5flash24flash_fwd_splitkv_kernelI23Flash_fwd_kernel_traitsILi256ELi64ELi64ELi4ELb0ELb0EN7cutlass10bfloat16_tE19Flash_kernel_traitsILi256ELi64ELi64ELi4ES3_EELb0ELb1ELb0ELb0ELb0ELb1ELb0ELb1EEEvNS_16Flash_fwd_paramsE$_ZN5flash30compute_attn_1rowblock_splitkvI23Flash_fwd_kernel_traitsILi256ELi64ELi64ELi4ELb0ELb0EN7cutlass10bfloat16_tE19Flash_kernel_traitsILi256ELi64ELi64ELi4ES3_EELb0ELb1ELb0ELb0ELb0ELb1ELb0ELb1ENS_16Flash_fwd_paramsEEEvRKT8_iiiii)
        /*0530*/ 	.word	0x00000000


	//----- nvinfo : EIATTR_FRAME_SIZE
	.align		4
.L_232:
        /*0534*/ 	.byte	0x04, 0x11
        /*0536*/ 	.short	(.L_234 - .L_233)
	.align		4
.L_233:
        /*0538*/ 	.word	index@(_ZN5flash24flash_fwd_splitkv_kernelI23Flash_fwd_kernel_traitsILi256ELi64ELi64ELi4ELb0ELb0EN7cutlass10bfloat16_tE19Flash_kernel_traitsILi256ELi64ELi64ELi4ES3_EELb0ELb1ELb0ELb0ELb0ELb1ELb0ELb1EEEvNS_16Flash_fwd_paramsE)
        /*053c*/ 	.word	0x00000000


	//----- nvinfo : EIATTR_REGCOUNT
	.align		4
.L_234:
        /*0540*/ 	.byte	0x04, 0x2f
        /*0542*/ 	.short	(.L_236 - .L_235)
	.align		4
.L_235:
        /*0544*/ 	.word	index@(_ZN5flash24flash_fwd_splitkv_kernelI23Flash_fwd_kernel_traitsILi256ELi64ELi64ELi4ELb0ELb0EN7cutlass10bfloat16_tE19Flash_kernel_traitsILi256ELi64ELi64ELi4ES3_EELb0ELb1ELb0ELb0ELb0ELb0ELb0ELb1EEEvNS_16Flash_fwd_paramsE)
        /*0548*/ 	.word	0x000000ff


	//----- nvinfo : EIATTR_FRAME_SIZE
	.align		4
.L_236:
        /*054c*/ 	.byte	0x04, 0x11
        /*054e*/ 	.short	(.L_238 - .L_237)
	.align		4
.L_237:
        /*0550*/ 	.word	index@($__internal_18_$__cuda_sm70_shflsync_bfly_p)
        /*0554*/ 	.word	0x00000000


	//----- nvinfo : EIATTR_FRAME_SIZE
	.align		4
.L_238:
        /*0558*/ 	.byte	0x04, 0x11
        /*055a*/ 	.short	(.L_240 - .L_239)
	.align		4
.L_239:
        /*055c*/ 	.word	index@($_ZN5flash24flash_fwd_splitkv_kernelI23Flash_fwd_kernel_traitsILi256ELi64ELi64ELi4ELb0ELb0EN7cutlass10bfloat16_tE19Flash_kernel_traitsILi256ELi64ELi64ELi4ES3_EELb0ELb1ELb0ELb0ELb0ELb0ELb0ELb1EEEvNS_16Flash_fwd_paramsE$_ZN5flash30compute_attn_1rowblock_splitkvI23Flash_fwd_kernel_traitsILi256ELi64ELi64ELi4ELb0ELb0EN7cutlass10bfloat16_tE19Flash_kernel_traitsILi256ELi64ELi64ELi4ES3_EELb0ELb1ELb0ELb0ELb0ELb0ELb0ELb1ENS_16Flash_fwd_paramsEEEvRKT8_iiiii)
        /*0560*/ 	.word	0x00000000


	//----- nvinfo : EIATTR_FRAME_SIZE
	.align		4
.L_240:
        /*0564*/ 	.byte	0x04, 0x11
        /*0566*/ 	.short	(.L_242 - .L_241)
	.align		4
.L_241:
        /*0568*/ 	.word	index@(_ZN5flash24flash_fwd_splitkv_kernelI23Flash_fwd_kernel_traitsILi256ELi64ELi64ELi4ELb0ELb0EN7cutlass10bfloat16_tE19Flash_kernel_traitsILi256ELi64ELi64ELi4ES3_EELb0ELb1ELb0ELb0ELb0ELb0ELb0ELb1EEEvNS_16Flash_fwd_paramsE)
        /*056c*/ 	.word	0x00000000


	//----- nvinfo : EIATTR_REGCOUNT
	.align		4
.L_242:
        /*0570*/ 	.byte	0x04, 0x2f
        /*0572*/ 	.short	(.L_244 - .L_243)
	.align		4
.L_243:
        /*0574*/ 	.word	index@(_ZN5flash24flash_fwd_splitkv_kernelI23Flash_fwd_kernel_traitsILi256ELi64ELi64ELi4ELb0ELb0EN7cutlass10bfloat16_tE19Flash_kernel_traitsILi256ELi64ELi64ELi4ES3_EELb0ELb1ELb0ELb0ELb0ELb1ELb0ELb0EEEvNS_16Flash_fwd_paramsE)
        /*0578*/ 	.word	0x000000ff


	//----- nvinfo : EIATTR_FRAME_SIZE
	.align		4
.L_244:
        /*057c*/ 	.byte	0x04, 0x11
        /*057e*/ 	.short	(.L_246 - .L_245)
	.align		4
.L_245:
        /*0580*/ 	.word	index@(_ZN5flash24flash_fwd_splitkv_kernelI23Flash_fwd_kernel_traitsILi256ELi64ELi64ELi4ELb0ELb0EN7cutlass10bfloat16_tE19Flash_kernel_traitsILi256ELi64ELi64ELi4ES3_EELb0ELb1ELb0ELb0ELb0ELb1ELb0ELb0EEEvNS_16Flash_fwd_paramsE)
        /*0584*/ 	.word	0x00000000


	//----- nvinfo : EIATTR_REGCOUNT
	.align		4
.L_246:
        /*0588*/ 	.byte	0x04, 0x2f
        /*058a*/ 	.short	(.L_248 - .L_247)
	.align		4
.L_247:
        /*058c*/ 	.word	index@(_ZN5flash24flash_fwd_splitkv_kernelI23Flash_fwd_kernel_traitsILi256ELi64ELi64ELi4ELb0ELb0EN7cutlass10bfloat16_tE19Flash_kernel_traitsILi256ELi64ELi64ELi4ES3_EELb0ELb1ELb0ELb0ELb0ELb0ELb0ELb0EEEvNS_16Flash_fwd_paramsE)
        /*0590*/ 	.word	0x000000ff


	//----- nvinfo : EIATTR_FRAME_SIZE
	.align		4
.L_248:
        /*0594*/ 	.byte	0x04, 0x11
        /*0596*/ 	.short	(.L_250 - .L_249)
	.align		4
.L_249:
        /*0598*/ 	.word	index@(_ZN5flash24flash_fwd_splitkv_kernelI23Flash_fwd_kernel_traitsILi256ELi64ELi64ELi4ELb0ELb0EN7cutlass10bfloat16_tE19Flash_kernel_traitsILi256ELi64ELi64ELi4ES3_EELb0ELb1ELb0ELb0ELb0ELb0ELb0ELb0EEEvNS_16Flash_fwd_paramsE)
        /*059c*/ 	.word	0x00000000


	//----- nvinfo : EIATTR_REGCOUNT
	.align		4
.L_250:
        /*05a0*/ 	.byte	0x04, 0x2f
        /*05a2*/ 	.short	(.L_252 - .L_251)
	.align		4
.L_251:
        /*05a4*/ 	.word	index@(_ZN5flash24flash_fwd_splitkv_kernelI23Flash_fwd_kernel_traitsILi256ELi64ELi64ELi4ELb0ELb0EN7cutlass10bfloat16_tE19Flash_kernel_traitsILi256ELi64ELi64ELi4ES3_EELb0ELb0ELb0ELb0ELb0ELb1ELb1ELb1EEEvNS_16Flash_fwd_paramsE)
        /*05a8*/ 	.word	0x000000ff


	//----- nvinfo : EIATTR_FRAME_SIZE
	.align		4
.L_252:
        /*05ac*/ 	.byte	0x04, 0x11
        /*05ae*/ 	.short	(.L_254 - .L_253)
	.align		4
.L_253:
        /*05b0*/ 	.word	index@($__internal_17_$__cuda_sm70_shflsync_bfly_p)
        /*05b4*/ 	.word	0x00000000


	//----- nvinfo : EIATTR_FRAME_SIZE
	.align		4
.L_254:
        /*05b8*/ 	.byte	0x04, 0x11
        /*05ba*/ 	.short	(.L_256 - .L_255)
	.align		4
.L_255:
        /*05bc*/ 	.word	index@($_ZN5flash24flash_fwd_splitkv_kernelI23Flash_fwd_kernel_traitsILi256ELi64ELi64ELi4ELb0ELb0EN7cutlass10bfloat16_tE19Flash_kernel_traitsILi256ELi64ELi64ELi4ES3_EELb0ELb0ELb0ELb0ELb0ELb1ELb1ELb1EEEvNS_16Flash_fwd_paramsE$_ZN5flash30compute_attn_1rowblock_splitkvI23Flash_fwd_kernel_traitsILi256ELi64ELi64ELi4ELb0ELb0EN7cutlass10bfloat16_tE19Flash_kernel_traitsILi256ELi64ELi64ELi4ES3_EELb0ELb0ELb0ELb0ELb0ELb1ELb1ELb1ENS_16Flash_fwd_paramsEEEvRKT8_iiiii)
        /*05c0*/ 	.word	0x00000000


	//----- nvinfo : EIATTR_FRAME_SIZE
	.align		4
.L_256:
        /*05c4*/ 	.byte	0x04, 0x11
        /*05c6*/ 	.short	(.L_258 - .L_257)
	.align		4
.L_257:
        /*05c8*/ 	.word	index@(_ZN5flash24flash_fwd_splitkv_kernelI23Flash_fwd_kernel_traitsILi256ELi64ELi64ELi4ELb0ELb0EN7cutlass10bfloat16_tE19Flash_kernel_traitsILi256ELi64ELi64ELi4ES3_EELb0ELb0ELb0ELb0ELb0ELb1ELb1ELb1EEEvNS_16Flash_fwd_paramsE)
        /*05cc*/ 	.word	0x00000008


	//----- nvinfo : EIATTR_REGCOUNT
	.align		4
.L_258:
        /*05d0*/ 	.byte	0x04, 0x2f
        /*05d2*/ 	.short	(.L_260 - .L_259)
	.align		4
.L_259:
        /*05d4*/ 	.word	index@(_ZN5flash24flash_fwd_splitkv_kernelI23Flash_fwd_kernel_traitsILi256ELi64ELi64ELi4ELb0ELb0EN7cutlass10bfloat16_tE19Flash_kernel_traitsILi256ELi64ELi64ELi4ES3_EELb0ELb0ELb0ELb0ELb0ELb0ELb1ELb1EEEvNS_16Flash_fwd_paramsE)
        /*05d8*/ 	.word	0x000000ff


	//----- nvinfo : EIATTR_FRAME_SIZE
	.align		4
.L_260:
        /*05dc*/ 	.byte	0x04, 0x11
        /*05de*/ 	.short	(.L_262 - .L_261)
	.align		4
.L_261:
        /*05e0*/ 	.word	index@($__internal_16_$__cuda_sm70_shflsync_bfly_p)
        /*05e4*/ 	.word	0x00000000


	//----- nvinfo : EIATTR_FRAME_SIZE
	.align		4
.L_262:
        /*05e8*/ 	.byte	0x04, 0x11
        /*05ea*/ 	.short	(.L_264 - .L_263)
	.align		4
.L_263:
        /*05ec*/ 	.word	index@($_ZN5flash24flash_fwd_splitkv_kernelI23Flash_fwd_kernel_traitsILi256ELi64ELi64ELi4ELb0ELb0EN7cutlass10bfloat16_tE19Flash_kernel_traitsILi256ELi64ELi64ELi4ES3_EELb0ELb0ELb0ELb0ELb0ELb0ELb1ELb1EEEvNS_16Flash_fwd_paramsE$_ZN5flash30compute_attn_1rowblock_splitkvI23Flash_fwd_kernel_traitsILi256ELi64ELi64ELi4ELb0ELb0EN7cutlass10bfloat16_tE19Flash_kernel_traitsILi256ELi64ELi64ELi4ES3_EELb0ELb0ELb0ELb0ELb0ELb0ELb1ELb1ENS_16Flash_fwd_paramsEEEvRKT8_iiiii)
        /*05f0*/ 	.word	0x00000000


	//----- nvinfo : EIATTR_FRAME_SIZE
	.align		4
.L_264:
        /*05f4*/ 	.byte	0x04, 0x11
        /*05f6*/ 	.short	(.L_266 - .L_265)
	.align		4
.L_265:
        /*05f8*/ 	.word	index@(_ZN5flash24flash_fwd_splitkv_kernelI23Flash_fwd_kernel_traitsILi256ELi64ELi64ELi4ELb0ELb0EN7cutlass10bfloat16_tE19Flash_kernel_traitsILi256ELi64ELi64ELi4ES3_EELb0ELb0ELb0ELb0ELb0ELb0ELb1ELb1EEEvNS_16Flash_fwd_paramsE)
        /*05fc*/ 	.word	0x00000008


	//----- nvinfo : EIATTR_REGCOUNT
	.align		4
.L_266:
        /*0600*/ 	.byte	0x04, 0x2f
        /*0602*/ 	.short	(.L_268 - .L_267)
	.align		4
.L_267:
        /*0604*/ 	.word	index@(_ZN5flash24flash_fwd_splitkv_kernelI23Flash_fwd_kernel_traitsILi256ELi64ELi64ELi4ELb0ELb0EN7cutlass10bfloat16_tE19Flash_kernel_traitsILi256ELi64ELi64ELi4ES3_EELb0ELb0ELb0ELb0ELb0ELb1ELb1ELb0EEEvNS_16Flash_fwd_paramsE)
        /*0608*/ 	.word	0x000000ff


	//----- nvinfo : EIATTR_FRAME_SIZE
	.align		4
.L_268:
        /*060c*/ 	.byte	0x04, 0x11
        /*060e*/ 	.short	(.L_270 - .L_269)
	.align		4
.L_269:
        /*0610*/ 	.word	index@(_ZN5flash24flash_fwd_splitkv_kernelI23Flash_fwd_kernel_traitsILi256ELi64ELi64ELi4ELb0ELb0EN7cutlass10bfloat16_tE19Flash_kernel_traitsILi256ELi64ELi64ELi4ES3_EELb0ELb0ELb0ELb0ELb0ELb1ELb1ELb0EEEvNS_16Flash_fwd_paramsE)
        /*0614*/ 	.word	0x00000000


	//----- nvinfo : EIATTR_REGCOUNT
	.align		4
.L_270:
        /*0618*/ 	.byte	0x04, 0x2f
        /*061a*/ 	.short	(.L_272 - .L_271)
	.align		4
.L_271:
        /*061c*/ 	.word	index@(_ZN5flash24flash_fwd_splitkv_kernelI23Flash_fwd_kernel_traitsILi256ELi64ELi64ELi4ELb0ELb0EN7cutlass10bfloat16_tE19Flash_kernel_traitsILi256ELi64ELi64ELi4ES3_EELb0ELb0ELb0ELb0ELb0ELb0ELb1ELb0EEEvNS_16Flash_fwd_paramsE)
        /*0620*/ 	.word	0x000000fe


	//----- nvinfo : EIATTR_FRAME_SIZE
	.align		4
.L_272:
        /*0624*/ 	.byte	0x04, 0x11
        /*0626*/ 	.short	(.L_274 - .L_273)
	.align		4
.L_273:
        /*0628*/ 	.word	index@(_ZN5flash24flash_fwd_splitkv_kernelI23Flash_fwd_kernel_traitsILi256ELi64ELi64ELi4ELb0ELb0EN7cutlass10bfloat16_tE19Flash_kernel_traitsILi256ELi64ELi64ELi4ES3_EELb0ELb0ELb0ELb0ELb0ELb0ELb1ELb0EEEvNS_16Flash_fwd_paramsE)
        /*062c*/ 	.word	0x00000000


	//----- nvinfo : EIATTR_REGCOUNT
	.align		4
.L_274:
        /*0630*/ 	.byte	0x04, 0x2f
        /*0632*/ 	.short	(.L_276 - .L_275)
	.align		4
.L_275:
        /*0634*/ 	.word	index@(_ZN5flash24flash_fwd_splitkv_kernelI23Flash_fwd_kernel_traitsILi256ELi64ELi64ELi4ELb0ELb0EN7cutlass10bfloat16_tE19Flash_kernel_traitsILi256ELi64ELi64ELi4ES3_EELb0ELb0ELb0ELb0ELb0ELb1ELb0ELb1EEEvNS_16Flash_fwd_paramsE)
        /*0638*/ 	.word	0x000000ff


	//----- nvinfo : EIATTR_FRAME_SIZE
	.align		4
.L_276:
        /*063c*/ 	.byte	0x04, 0x11
        /*063e*/ 	.short	(.L_278 - .L_277)
	.align		4
.L_277:
        /*0640*/ 	.word	index@($__internal_15_$__cuda_sm70_shflsync_bfly_p)
        /*0644*/ 	.word	0x00000000


	//----- nvinfo : EIATTR_FRAME_SIZE
	.align		4
.L_278:
        /*0648*/ 	.byte	0x04, 0x11
        /*064a*/ 	.short	(.L_280 - .L_279)
	.align		4
.L_279:
        /*064c*/ 	.word	index@($_ZN5flash24flash_fwd_splitkv_kernelI23Flash_fwd_kernel_traitsILi256ELi64ELi64ELi4ELb0ELb0EN7cutlass10bfloat16_tE19Flash_kernel_traitsILi256ELi64ELi64ELi4ES3_EELb0ELb0ELb0ELb0ELb0ELb1ELb0ELb1EEEvNS_16Flash_fwd_paramsE$_ZN5flash30compute_attn_1rowblock_splitkvI23Flash_fwd_kernel_traitsILi256ELi64ELi64ELi4ELb0ELb0EN7cutlass10bfloat16_tE19Flash_kernel_traitsILi256ELi64ELi64ELi4ES3_EELb0ELb0ELb0ELb0ELb0ELb1ELb0ELb1ENS_16Flash_fwd_paramsEEEvRKT8_iiiii)
        /*0650*/ 	.word	0x00000000


	//----- nvinfo : EIATTR_FRAME_SIZE
	.align		4
.L_280:
        /*0654*/ 	.byte	0x04, 0x11
        /*0656*/ 	.short	(.L_282 - .L_281)
	.align		4
.L_281:
        /*0658*/ 	.word	index@(_ZN5flash24flash_fwd_splitkv_kernelI23Flash_fwd_kernel_traitsILi256ELi64ELi64ELi4ELb0ELb0EN7cutlass10bfloat16_tE19Flash_kernel_traitsILi256ELi64ELi64ELi4ES3_EELb0ELb0ELb0ELb0ELb0ELb1ELb0ELb1EEEvNS_16Flash_fwd_paramsE)
        /*065c*/ 	.word	0x00000008


	//----- nvinfo : EIATTR_REGCOUNT
	.align		4
.L_282:
        /*0660*/ 	.byte	0x04, 0x2f
        /*0662*/ 	.short	(.L_284 - .L_283)
	.align		4
.L_283:
        /*0664*/ 	.word	index@(_ZN5flash24flash_fwd_splitkv_kernelI23Flash_fwd_kernel_traitsILi256ELi64ELi64ELi4ELb0ELb0EN7cutlass10bfloat16_tE19Flash_kernel_traitsILi256ELi64ELi64ELi4ES3_EELb0ELb0ELb0ELb0ELb0ELb0ELb0ELb1EEEvNS_16Flash_fwd_paramsE)
        /*0668*/ 	.word	0x000000ff


	//----- nvinfo : EIATTR_FRAME_SIZE
	.align		4
.L_284:
        /*066c*/ 	.byte	0x04, 0x11
        /*066e*/ 	.short	(.L_286 - .L_285)
	.align		4
.L_285:
        /*0670*/ 	.word	index@($__internal_14_$__cuda_sm70_shflsync_bfly_p)
        /*0674*/ 	.word	0x00000000


	//----- nvinfo : EIATTR_FRAME_SIZE
	.align		4
.L_286:
        /*0678*/ 	.byte	0x04, 0x11
        /*067a*/ 	.short	(.L_288 - .L_287)
	.align		4
.L_287:
        /*067c*/ 	.word	index@($_ZN5flash24flash_fwd_splitkv_kernelI23Flash_fwd_kernel_traitsILi256ELi64ELi64ELi4ELb0ELb0EN7cutlass10bfloat16_tE19Flash_kernel_traitsILi256ELi64ELi64ELi4ES3_EELb0ELb0ELb0ELb0ELb0ELb0ELb0ELb1EEEvNS_16Flash_fwd_paramsE$_ZN5flash30compute_attn_1rowblock_splitkvI23Flash_fwd_kernel_traitsILi256ELi64ELi64ELi4ELb0ELb0EN7cutlass10bfloat16_tE19Flash_kernel_traitsILi256ELi64ELi64ELi4ES3_EELb0ELb0ELb0ELb0ELb0ELb0ELb0ELb1ENS_16Flash_fwd_paramsEEEvRKT8_iiiii)
        /*0680*/ 	.word	0x00000000


	//----- nvinfo : EIATTR_FRAME_SIZE
	.align		4
.L_288:
        /*0684*/ 	.byte	0x04, 0x11
        /*0686*/ 	.short	(.L_290 - .L_289)
	.align		4
.L_289:
        /*0688*/ 	.word	index@(_ZN5flash24flash_fwd_splitkv_kernelI23Flash_fwd_kernel_traitsILi256ELi64ELi64ELi4ELb0ELb0EN7cutlass10bfloat16_tE19Flash_kernel_traitsILi256ELi64ELi64ELi4ES3_EELb0ELb0ELb0ELb0ELb0ELb0ELb0ELb1EEEvNS_16Flash_fwd_paramsE)
        /*068c*/ 	.word	0x00000008


	//----- nvinfo : EIATTR_REGCOUNT
	.align		4
.L_290:
        /*0690*/ 	.byte	0x04, 0x2f
        /*0692*/ 	.short	(.L_292 - .L_291)
	.align		4
.L_291:
        /*0694*/ 	.word	index@(_ZN5flash24flash_fwd_splitkv_kernelI23Flash_fwd_kernel_traitsILi256ELi64ELi64ELi4ELb0ELb0EN7cutlass10bfloat16_tE19Flash_kernel_traitsILi256ELi64ELi64ELi4ES3_EELb0ELb0ELb0ELb0ELb0ELb1ELb0ELb0EEEvNS_16Flash_fwd_paramsE)
        /*0698*/ 	.word	0x000000ff


	//----- nvinfo : EIATTR_FRAME_SIZE
	.align		4
.L_292:
        /*069c*/ 	.byte	0x04, 0x11
        /*069e*/ 	.short	(.L_294 - .L_293)
	.align		4
.L_293:
        /*06a0*/ 	.word	index@(_ZN5flash24flash_fwd_splitkv_kernelI23Flash_fwd_kernel_traitsILi256ELi64ELi64ELi4ELb0ELb0EN7cutlass10bfloat16_tE19Flash_kernel_traitsILi256ELi64ELi64ELi4ES3_EELb0ELb0ELb0ELb0ELb0ELb1ELb0ELb0EEEvNS_16Flash_fwd_paramsE)
        /*06a4*/ 	.word	0x00000008


	//----- nvinfo : EIATTR_REGCOUNT
	.align		4
.L_294:
        /*06a8*/ 	.byte	0x04, 0x2f
        /*06aa*/ 	.short	(.L_296 - .L_295)
	.align		4
.L_295:
        /*06ac*/ 	.word	index@(_ZN5flash24flash_fwd_splitkv_kernelI23Flash_fwd_kernel_traitsILi256ELi64ELi64ELi4ELb0ELb0EN7cutlass10bfloat16_tE19Flash_kernel_traitsILi256ELi64ELi64ELi4ES3_EELb0ELb0ELb0ELb0ELb0ELb0ELb0ELb0EEEvNS_16Flash_fwd_paramsE)
        /*06b0*/ 	.word	0x000000fe


	//----- nvinfo : EIATTR_FRAME_SIZE
	.align		4
.L_296:
        /*06b4*/ 	.byte	0x04, 0x11
        /*06b6*/ 	.short	(.L_298 - .L_297)
	.align		4
.L_297:
        /*06b8*/ 	.word	index@(_ZN5flash24flash_fwd_splitkv_kernelI23Flash_fwd_kernel_traitsILi256ELi64ELi64ELi4ELb0ELb0EN7cutlass10bfloat16_tE19Flash_kernel_traitsILi256ELi64ELi64ELi4ES3_EELb0ELb0ELb0ELb0ELb0ELb0ELb0ELb0EEEvNS_16Flash_fwd_paramsE)
        /*06bc*/ 	.word	0x00000000


	//----- nvinfo : EIATTR_REGCOUNT
	.align		4
.L_298:
        /*06c0*/ 	.byte	0x04, 0x2f
        /*06c2*/ 	.short	(.L_300 - .L_299)
	.align		4
.L_299:
        /*06c4*/ 	.word	index@(_ZN5flash32flash_fwd_splitkv_combine_kernelI23Flash_fwd_kernel_traitsILi256ELi64ELi64ELi4ELb0ELb0EN7cutlass10bfloat16_tE19Flash_kernel_traitsILi256ELi64ELi64ELi4ES3_EELi4ELi1ELb1EEEvNS_16Flash_fwd_paramsE)
        /*06c8*/ 	.word	0x00000038


	//----- nvinfo : EIATTR_FRAME_SIZE
	.align		4
.L_300:
        /*06cc*/ 	.byte	0x04, 0x11
        /*06ce*/ 	.short	(.L_302 - .L_301)
	.align		4
.L_301:
        /*06d0*/ 	.word	index@($__internal_13_$__cuda_sm20_div_s64)
        /*06d4*/ 	.word	0x00000000


	//----- nvinfo : EIATTR_FRAME_SIZE
	.align		4
.L_302:
        /*06d8*/ 	.byte	0x04, 0x11
        /*06da*/ 	.short	(.L_304 - .L_303)
	.align		4
.L_303:
        /*06dc*/ 	.word	index@(_ZN5flash32flash_fwd_splitkv_combine_kernelI23Flash_fwd_kernel_traitsILi256ELi64ELi64ELi4ELb0ELb0EN7cutlass10bfloat16_tE19Flash_kernel_traitsILi256ELi64ELi64ELi4ES3_EELi4ELi1ELb1EEEvNS_16Flash_fwd_paramsE)
        /*06e0*/ 	.word	0x00000000


	//----- nvinfo : EIATTR_REGCOUNT
	.align		4
.L_304:
        /*06e4*/ 	.byte	0x04, 0x2f
        /*06e6*/ 	.short	(.L_306 - .L_305)
	.align		4
.L_305:
        /*06e8*/ 	.word	index@(_ZN5flash32flash_fwd_splitkv_combine_kernelI23Flash_fwd_kernel_traitsILi256ELi64ELi64ELi4ELb0ELb0EN7cutlass10bfloat16_tE19Flash_kernel_traitsILi256ELi64ELi64ELi4ES3_EELi4ELi2ELb1EEEvNS_16Flash_fwd_paramsE)
        /*06ec*/ 	.word	0x00000036


	//----- nvinfo : EIATTR_FRAME_SIZE
	.align		4
.L_306:
        /*06f0*/ 	.byte	0x04, 0x11
        /*06f2*/ 	.short	(.L_308 - .L_307)
	.align		4
.L_307:
        /*06f4*/ 	.word	index@($__internal_12_$__cuda_sm20_div_s64)
        /*06f8*/ 	.word	0x00000000


	//----- nvinfo : EIATTR_FRAME_SIZE
	.align		4
.L_308:
        /*06fc*/ 	.byte	0x04, 0x11
        /*06fe*/ 	.short	(.L_310 - .L_309)
	.align		4
.L_309:
        /*0700*/ 	.word	index@(_ZN5flash32flash_fwd_splitkv_combine_kernelI23Flash_fwd_kernel_traitsILi256ELi64ELi64ELi4ELb0ELb0EN7cutlass10bfloat16_tE19Flash_kernel_traitsILi256ELi64ELi64ELi4ES3_EELi4ELi2ELb1EEEvNS_16Flash_fwd_paramsE)
        /*0704*/ 	.word	0x00000000


	//----- nvinfo : EIATTR_REGCOUNT
	.align		4
.L_310:
        /*0708*/ 	.byte	0x04, 0x2f
        /*070a*/ 	.short	(.L_312 - .L_311)
	.align		4
.L_311:
        /*070c*/ 	.word	index@(_ZN5flash32flash_fwd_splitkv_combine_kernelI23Flash_fwd_kernel_traitsILi256ELi64ELi64ELi4ELb0ELb0EN7cutlass10bfloat16_tE19Flash_kernel_traitsILi256ELi64ELi64ELi4ES3_EELi4ELi3ELb1EEEvNS_16Flash_fwd_paramsE)
        /*0710*/ 	.word	0x00000034


	//----- nvinfo : EIATTR_FRAME_SIZE
	.align		4
.L_312:
        /*0714*/ 	.byte	0x04, 0x11
        /*0716*/ 	.short	(.L_314 - .L_313)
	.align		4
.L_313:
        /*0718*/ 	.word	index@($__internal_11_$__cuda_sm20_div_s64)
        /*071c*/ 	.word	0x00000000


	//----- nvinfo : EIATTR_FRAME_SIZE
	.align		4
.L_314:
        /*0720*/ 	.byte	0x04, 0x11
        /*0722*/ 	.short	(.L_316 - .L_315)
	.align		4
.L_315:
        /*0724*/ 	.word	index@(_ZN5flash32flash_fwd_splitkv_combine_kernelI23Flash_fwd_kernel_traitsILi256ELi64ELi64ELi4ELb0ELb0EN7cutlass10bfloat16_tE19Flash_kernel_traitsILi256ELi64ELi64ELi4ES3_EELi4ELi3ELb1EEEvNS_16Flash_fwd_paramsE)
        /*0728*/ 	.word	0x00000000


	//----- nvinfo : EIATTR_REGCOUNT
	.align		4
.L_316:
        /*072c*/ 	.byte	0x04, 0x2f
        /*072e*/ 	.short	(.L_318 - .L_317)
	.align		4
.L_317:
        /*0730*/ 	.word	index@(_ZN5flash32flash_fwd_splitkv_combine_kernelI23Flash_fwd_kernel_traitsILi256ELi64ELi64ELi4ELb0ELb0EN7cutlass10bfloat16_tE19Flash_kernel_traitsILi256ELi64ELi64ELi4ES3_EELi4ELi4ELb1EEEvNS_16Flash_fwd_paramsE)
        /*0734*/ 	.word	0x00000034


	//----- nvinfo : EIATTR_FRAME_SIZE
	.align		4
.L_318:
        /*0738*/ 	.byte	0x04, 0x11
        /*073a*/ 	.short	(.L_320 - .L_319)
	.align		4
.L_319:
        /*073c*/ 	.word	index@($__internal_10_$__cuda_sm20_div_s64)
        /*0740*/ 	.word	0x00000000


	//----- nvinfo : EIATTR_FRAME_SIZE
	.align		4
.L_320:
        /*0744*/ 	.byte	0x04, 0x11
        /*0746*/ 	.short	(.L_322 - .L_321)
	.align		4
.L_321:
        /*0748*/ 	.word	index@(_ZN5flash32flash_fwd_splitkv_combine_kernelI23Flash_fwd_kernel_traitsILi256ELi64ELi64ELi4ELb0ELb0EN7cutlass10bfloat16_tE19Flash_kernel_traitsILi256ELi64ELi64ELi4ES3_EELi4ELi4ELb1EEEvNS_16Flash_fwd_paramsE)
        /*074c*/ 	.word	0x00000000


	//----- nvinfo : EIATTR_REGCOUNT
	.align		4
.L_322:
        /*0750*/ 	.byte	0x04, 0x2f
        /*0752*/ 	.short	(.L_324 - .L_323)
	.align		4
.L_323:
        /*0754*/ 	.word	index@(_ZN5flash32flash_fwd_splitkv_combine_kernelI23Flash_fwd_kernel_traitsILi256ELi64ELi64ELi4ELb0ELb0EN7cutlass10bfloat16_tE19Flash_kernel_traitsILi256ELi64ELi64ELi4ES3_EELi4ELi5ELb1EEEvNS_16Flash_fwd_paramsE)
        /*0758*/ 	.word	0x00000034


	//----- nvinfo : EIATTR_FRAME_SIZE
	.align		4
.L_324:
        /*075c*/ 	.byte	0x04, 0x11
        /*075e*/ 	.short	(.L_326 - .L_325)
	.align		4
.L_325:
        /*0760*/ 	.word	index@($__internal_9_$__cuda_sm20_div_s64)
        /*0764*/ 	.word	0x00000000


	//----- nvinfo : EIATTR_FRAME_SIZE
	.align		4
.L_326:
        /*0768*/ 	.byte	0x04, 0x11
        /*076a*/ 	.short	(.L_328 - .L_327)
	.align		4
.L_327:
        /*076c*/ 	.word	index@(_ZN5flash32flash_fwd_splitkv_combine_kernelI23Flash_fwd_kernel_traitsILi256ELi64ELi64ELi4ELb0ELb0EN7cutlass10bfloat16_tE19Flash_kernel_traitsILi256ELi64ELi64ELi4ES3_EELi4ELi5ELb1EEEvNS_16Flash_fwd_paramsE)
        /*0770*/ 	.word	0x00000000


	//----- nvinfo : EIATTR_REGCOUNT
	.align		4
.L_328:
        /*0774*/ 	.byte	0x04, 0x2f
        /*0776*/ 	.short	(.L_330 - .L_329)
	.align		4
.L_329:
        /*0778*/ 	.word	index@(_ZN5flash32flash_fwd_splitkv_combine_kernelI23Flash_fwd_kernel_traitsILi256ELi64ELi64ELi4ELb0ELb0EN7cutlass10bfloat16_tE19Flash_kernel_traitsILi256ELi64ELi64ELi4ES3_EELi4ELi6ELb1EEEvNS_16Flash_fwd_paramsE)
        /*077c*/ 	.word	0x0000003c


	//----- nvinfo : EIATTR_FRAME_SIZE
	.align		4
.L_330:
        /*0780*/ 	.byte	0x04, 0x11
        /*0782*/ 	.short	(.L_332 - .L_331)
	.align		4
.L_331:
        /*0784*/ 	.word	index@($__internal_8_$__cuda_sm20_div_s64)
        /*0788*/ 	.word	0x00000000


	//----- nvinfo : EIATTR_FRAME_SIZE
	.align		4
.L_332:
        /*078c*/ 	.byte	0x04, 0x11
        /*078e*/ 	.short	(.L_334 - .L_333)
	.align		4
.L_333:
        /*0790*/ 	.word	index@(_ZN5flash32flash_fwd_splitkv_combine_kernelI23Flash_fwd_kernel_traitsILi256ELi64ELi64ELi4ELb0ELb0EN7cutlass10bfloat16_tE19Flash_kernel_traitsILi256ELi64ELi64ELi4ES3_EELi4ELi6ELb1EEEvNS_16Flash_fwd_paramsE)
        /*0794*/ 	.word	0x00000000


	//----- nvinfo : EIATTR_REGCOUNT
	.align		4
.L_334:
        /*0798*/ 	.byte	0x04, 0x2f
        /*079a*/ 	.short	(.L_336 - .L_335)
	.align		4
.L_335:
        /*079c*/ 	.word	index@(_ZN5flash32flash_fwd_splitkv_combine_kernelI23Flash_fwd_kernel_traitsILi256ELi64ELi64ELi4ELb0ELb0EN7cutlass10bfloat16_tE19Flash_kernel_traitsILi256ELi64ELi64ELi4ES3_EELi4ELi7ELb1EEEvNS_16Flash_fwd_paramsE)
        /*07a0*/ 	.word	0x0000003e


	//----- nvinfo : EIATTR_FRAME_SIZE
	.align		4
.L_336:
        /*07a4*/ 	.byte	0x04, 0x11
        /*07a6*/ 	.short	(.L_338 - .L_337)
	.align		4
.L_337:
        /*07a8*/ 	.word	index@($__internal_7_$__cuda_sm20_div_s64)
        /*07ac*/ 	.word	0x00000000


	//----- nvinfo : EIATTR_FRAME_SIZE
	.align		4
.L_338:
        /*07b0*/ 	.byte	0x04, 0x11
        /*07b2*/ 	.short	(.L_340 - .L_339)
	.align		4
.L_339:
        /*07b4*/ 	.word	index@(_ZN5flash32flash_fwd_splitkv_combine_kernelI23Flash_fwd_kernel_traitsILi256ELi64ELi64ELi4ELb0ELb0EN7cutlass10bfloat16_tE19Flash_kernel_traitsILi256ELi64ELi64ELi4ES3_EELi4ELi7ELb1EEEvNS_16Flash_fwd_paramsE)
        /*07b8*/ 	.word	0x00000000


	//----- nvinfo : EIATTR_REGCOUNT
	.align		4
.L_340:
        /*07bc*/ 	.byte	0x04, 0x2f
        /*07be*/ 	.short	(.L_342 - .L_341)
	.align		4
.L_341:
        /*07c0*/ 	.word	index@(_ZN5flash32flash_fwd_splitkv_combine_kernelI23Flash_fwd_kernel_traitsILi256ELi64ELi64ELi4ELb0ELb0EN7cutlass10bfloat16_tE19Flash_kernel_traitsILi256ELi64ELi64ELi4ES3_EELi4ELi1ELb0EEEvNS_16Flash_fwd_paramsE)
        /*07c4*/ 	.word	0x00000036


	//----- nvinfo : EIATTR_FRAME_SIZE
	.align		4
.L_342:
        /*07c8*/ 	.byte	0x04, 0x11
        /*07ca*/ 	.short	(.L_344 - .L_343)
	.align		4
.L_343:
        /*07cc*/ 	.word	index@($__internal_6_$__cuda_sm20_div_s64)
        /*07d0*/ 	.word	0x00000000


	//----- nvinfo : EIATTR_FRAME_SIZE
	.align		4
.L_344:
        /*07d4*/ 	.byte	0x04, 0x11
        /*07d6*/ 	.short	(.L_346 - .L_345)
	.align		4
.L_345:
        /*07d8*/ 	.word	index@(_ZN5flash32flash_fwd_splitkv_combine_kernelI23Flash_fwd_kernel_traitsILi256ELi64ELi64ELi4ELb0ELb0EN7cutlass10bfloat16_tE19Flash_kernel_traitsILi256ELi64ELi64ELi4ES3_EELi4ELi1ELb0EEEvNS_16Flash_fwd_paramsE)
        /*07dc*/ 	.word	0x00000000


	//----- nvinfo : EIATTR_REGCOUNT
	.align		4
.L_346:
        /*07e0*/ 	.byte	0x04, 0x2f
        /*07e2*/ 	.short	(.L_348 - .L_347)
	.align		4
.L_347:
        /*07e4*/ 	.word	index@(_ZN5flash32flash_fwd_splitkv_combine_kernelI23Flash_fwd_kernel_traitsILi256ELi64ELi64ELi4ELb0ELb0EN7cutlass10bfloat16_tE19Flash_kernel_traitsILi256ELi64ELi64ELi4ES3_EELi4ELi2ELb0EEEvNS_16Flash_fwd_paramsE)
        /*07e8*/ 	.word	0x00000036


	//----- nvinfo : EIATTR_FRAME_SIZE
	.align		4
.L_348:
        /*07ec*/ 	.byte	0x04, 0x11
        /*07ee*/ 	.short	(.L_350 - .L_349)
	.align		4
.L_349:
        /*07f0*/ 	.word	index@($__internal_5_$__cuda_sm20_div_s64)
        /*07f4*/ 	.word	0x00000000


	//----- nvinfo : EIATTR_FRAME_SIZE
	.align		4
.L_350:
        /*07f8*/ 	.byte	0x04, 0x11
        /*07fa*/ 	.short	(.L_352 - .L_351)
	.align		4
.L_351:
        /*07fc*/ 	.word	index@(_ZN5flash32flash_fwd_splitkv_combine_kernelI23Flash_fwd_kernel_traitsILi256ELi64ELi64ELi4ELb0ELb0EN7cutlass10bfloat16_tE19Flash_kernel_traitsILi256ELi64ELi64ELi4ES3_EELi4ELi2ELb0EEEvNS_16Flash_fwd_paramsE)
        /*0800*/ 	.word	0x00000000


	//----- nvinfo : EIATTR_REGCOUNT
	.align		4
.L_352:
        /*0804*/ 	.byte	0x04, 0x2f
        /*0806*/ 	.short	(.L_354 - .L_353)
	.align		4
.L_353:
        /*0808*/ 	.word	index@(_ZN5flash32flash_fwd_splitkv_combine_kernelI23Flash_fwd_kernel_traitsILi256ELi64ELi64ELi4ELb0ELb0EN7cutlass10bfloat16_tE19Flash_kernel_traitsILi256ELi64ELi64ELi4ES3_EELi4ELi3ELb0EEEvNS_16Flash_fwd_paramsE)
        /*080c*/ 	.word	0x00000034


	//----- nvinfo : EIATTR_FRAME_SIZE
	.align		4
.L_354:
        /*0810*/ 	.byte	0x04, 0x11
        /*0812*/ 	.short	(.L_356 - .L_355)
	.align		4
.L_355:
        /*0814*/ 	.word	index@($__internal_4_$__cuda_sm20_div_s64)
        /*0818*/ 	.word	0x00000000


	//----- nvinfo : EIATTR_FRAME_SIZE
	.align		4
.L_356:
        /*081c*/ 	.byte	0x04, 0x11
        /*081e*/ 	.short	(.L_358 - .L_357)
	.align		4
.L_357:
        /*0820*/ 	.word	index@(_ZN5flash32flash_fwd_splitkv_combine_kernelI23Flash_fwd_kernel_traitsILi256ELi64ELi64ELi4ELb0ELb0EN7cutlass10bfloat16_tE19Flash_kernel_traitsILi256ELi64ELi64ELi4ES3_EELi4ELi3ELb0EEEvNS_16Flash_fwd_paramsE)
        /*0824*/ 	.word	0x00000000


	//----- nvinfo : EIATTR_REGCOUNT
	.align		4
.L_358:
        /*0828*/ 	.byte	0x04, 0x2f
        /*082a*/ 	.short	(.L_360 - .L_359)
	.align		4
.L_359:
        /*082c*/ 	.word	index@(_ZN5flash32flash_fwd_splitkv_combine_kernelI23Flash_fwd_kernel_traitsILi256ELi64ELi64ELi4ELb0ELb0EN7cutlass10bfloat16_tE19Flash_kernel_traitsILi256ELi64ELi64ELi4ES3_EELi4ELi4ELb0EEEvNS_16Flash_fwd_paramsE)
        /*0830*/ 	.word	0x00000034


	//----- nvinfo : EIATTR_FRAME_SIZE
	.align		4
.L_360:
        /*0834*/ 	.byte	0x04, 0x11
        /*0836*/ 	.short	(.L_362 - .L_361)
	.align		4
.L_361:
        /*0838*/ 	.word	index@($__internal_3_$__cuda_sm20_div_s64)
        /*083c*/ 	.word	0x00000000


	//----- nvinfo : EIATTR_FRAME_SIZE
	.align		4
.L_362:
        /*0840*/ 	.byte	0x04, 0x11
        /*0842*/ 	.short	(.L_364 - .L_363)
	.align		4
.L_363:
        /*0844*/ 	.word	index@(_ZN5flash32flash_fwd_splitkv_combine_kernelI23Flash_fwd_kernel_traitsILi256ELi64ELi64ELi4ELb0ELb0EN7cutlass10bfloat16_tE19Flash_kernel_traitsILi256ELi64ELi64ELi4ES3_EELi4ELi4ELb0EEEvNS_16Flash_fwd_paramsE)
        /*0848*/ 	.word	0x00000000


	//----- nvinfo : EIATTR_REGCOUNT
	.align		4
.L_364:
        /*084c*/ 	.byte	0x04, 0x2f
        /*084e*/ 	.short	(.L_366 - .L_365)
	.align		4
.L_365:
        /*0850*/ 	.word	index@(_ZN5flash32flash_fwd_splitkv_combine_kernelI23Flash_fwd_kernel_traitsILi256ELi64ELi64ELi4ELb0ELb0EN7cutlass10bfloat16_tE19Flash_kernel_traitsILi256ELi64ELi64ELi4ES3_EELi4ELi5ELb0EEEvNS_16Flash_fwd_paramsE)
        /*0854*/ 	.word	0x00000034


	//----- nvinfo : EIATTR_FRAME_SIZE
	.align		4
.L_366:
        /*0858*/ 	.byte	0x04, 0x11
        /*085a*/ 	.short	(.L_368 - .L_367)
	.align		4
.L_367:
        /*085c*/ 	.word	index@($__internal_2_$__cuda_sm20_div_s64)
        /*0860*/ 	.word	0x00000000


	//----- nvinfo : EIATTR_FRAME_SIZE
	.align		4
.L_368:
        /*0864*/ 	.byte	0x04, 0x11
        /*0866*/ 	.short	(.L_370 - .L_369)
	.align		4
.L_369:
        /*0868*/ 	.word	index@(_ZN5flash32flash_fwd_splitkv_combine_kernelI23Flash_fwd_kernel_traitsILi256ELi64ELi64ELi4ELb0ELb0EN7cutlass10bfloat16_tE19Flash_kernel_traitsILi256ELi64ELi64ELi4ES3_EELi4ELi5ELb0EEEvNS_16Flash_fwd_paramsE)
        /*086c*/ 	.word	0x00000000


	//----- nvinfo : EIATTR_REGCOUNT
	.align		4
.L_370:
        /*0870*/ 	.byte	0x04, 0x2f
        /*0872*/ 	.short	(.L_372 - .L_371)
	.align		4
.L_371:
        /*0874*/ 	.word	index@(_ZN5flash32flash_fwd_splitkv_combine_kernelI23Flash_fwd_kernel_traitsILi256ELi64ELi64ELi4ELb0ELb0EN7cutlass10bfloat16_tE19Flash_kernel_traitsILi256ELi64ELi64ELi4ES3_EELi4ELi6ELb0EEEvNS_16Flash_fwd_paramsE)
        /*0878*/ 	.word	0x0000003c


	//----- nvinfo : EIATTR_FRAME_SIZE
	.align		4
.L_372:
        /*087c*/ 	.byte	0x04, 0x11
        /*087e*/ 	.short	(.L_374 - .L_373)
	.align		4
.L_373:
        /*0880*/ 	.word	index@($__internal_1_$__cuda_sm20_div_s64)
        /*0884*/ 	.word	0x00000000


	//----- nvinfo : EIATTR_FRAME_SIZE
	.align		4
.L_374:
        /*0888*/ 	.byte	0x04, 0x11
        /*088a*/ 	.short	(.L_376 - .L_375)
	.align		4
.L_375:
        /*088c*/ 	.word	index@(_ZN5flash32flash_fwd_splitkv_combine_kernelI23Flash_fwd_kernel_traitsILi256ELi64ELi64ELi4ELb0ELb0EN7cutlass10bfloat16_tE19Flash_kernel_traitsILi256ELi64ELi64ELi4ES3_EELi4ELi6ELb0EEEvNS_16Flash_fwd_paramsE)
        /*0890*/ 	.word	0x00000000


	//----- nvinfo : EIATTR_REGCOUNT
	.align		4
.L_376:
        /*0894*/ 	.byte	0x04, 0x2f
        /*0896*/ 	.short	(.L_378 - .L_377)
	.align		4
.L_377:
        /*0898*/ 	.word	index@(_ZN5flash32flash_fwd_splitkv_combine_kernelI23Flash_fwd_kernel_traitsILi256ELi64ELi64ELi4ELb0ELb0EN7cutlass10bfloat16_tE19Flash_kernel_traitsILi256ELi64ELi64ELi4ES3_EELi4ELi7ELb0EEEvNS_16Flash_fwd_paramsE)
        /*089c*/ 	.word	0x0000003e


	//----- nvinfo : EIATTR_FRAME_SIZE
	.align		4
.L_378:
        /*08a0*/ 	.byte	0x04, 0x11
        /*08a2*/ 	.short	(.L_380 - .L_379)
	.align		4
.L_379:
        /*08a4*/ 	.word	index@($__internal_0_$__cuda_sm20_div_s64)
        /*08a8*/ 	.word	0x00000000


	//----- nvinfo : EIATTR_FRAME_SIZE
	.align		4
.L_380:
        /*08ac*/ 	.byte	0x04, 0x11
        /*08ae*/ 	.short	(.L_382 - .L_381)
	.align		4
.L_381:
        /*08b0*/ 	.word	index@(_ZN5flash32flash_fwd_splitkv_combine_kernelI23Flash_fwd_kernel_traitsILi256ELi64ELi64ELi4ELb0ELb0EN7cutlass10bfloat16_tE19Flash_kernel_traitsILi256ELi64ELi64ELi4ES3_EELi4ELi7ELb0EEEvNS_16Flash_fwd_paramsE)
        /*08b4*/ 	.word	0x00000000


	//----- nvinfo : EIATTR_MIN_STACK_SIZE
	.align		4
.L_382:
        /*08b8*/ 	.byte	0x04, 0x12
        /*08ba*/ 	.short	(.L_384 - .L_383)
	.align		4
.L_383:
        /*08bc*/ 	.word	index@(_ZN5flash32flash_fwd_splitkv_combine_kernelI23Flash_fwd_kernel_traitsILi256ELi64ELi64ELi4ELb0ELb0EN7cutlass10bfloat16_tE19Flash_kernel_traitsILi256ELi64ELi64ELi4ES3_EELi4ELi7ELb0EEEvNS_16Flash_fwd_paramsE)
        /*08c0*/ 	.word	0x00000000


	//----- nvinfo : EIATTR_MIN_STACK_SIZE
	.align		4
.L_384:
        /*08c4*/ 	.byte	0x04, 0x12
        /*08c6*/ 	.short	(.L_386 - .L_385)
	.align		4
.L_385:
        /*08c8*/ 	.word	index@(_ZN5flash32flash_fwd_splitkv_combine_kernelI23Flash_fwd_kernel_traitsILi256ELi64ELi64ELi4ELb0ELb0EN7cutlass10bfloat16_tE19Flash_kernel_traitsILi256ELi64ELi64ELi4ES3_EELi4ELi6ELb0EEEvNS_16Flash_fwd_paramsE)
        /*08cc*/ 	.word	0x00000000


	//----- nvinfo : EIATTR_MIN_STACK_SIZE
	.align		4
.L_386:
        /*08d0*/ 	.byte	0x04, 0x12
        /*08d2*/ 	.short	(.L_388 - .L_387)
	.align		4
.L_387:
        /*08d4*/ 	.word	index@(_ZN5flash32flash_fwd_splitkv_combine_kernelI23Flash_fwd_kernel_traitsILi256ELi64ELi64ELi4ELb0ELb0EN7cutlass10bfloat16_tE19Flash_kernel_traitsILi256ELi64ELi64ELi4ES3_EELi4ELi5ELb0EEEvNS_16Flash_fwd_paramsE)
        /*08d8*/ 	.word	0x00000000


	//----- nvinfo : EIATTR_MIN_STACK_SIZE
	.align		4
.L_388:
        /*08dc*/ 	.byte	0x04, 0x12
        /*08de*/ 	.short	(.L_390 - .L_389)
	.align		4
.L_389:
        /*08e0*/ 	.word	index@(_ZN5flash32flash_fwd_splitkv_combine_kernelI23Flash_fwd_kernel_traitsILi256ELi64ELi64ELi4ELb0ELb0EN7cutlass10bfloat16_tE19Flash_kernel_traitsILi256ELi64ELi64ELi4ES3_EELi4ELi4ELb0EEEvNS_16Flash_fwd_paramsE)
        /*08e4*/ 	.word	0x00000000


	//----- nvinfo : EIATTR_MIN_STACK_SIZE
	.align		4
.L_390:
        /*08e8*/ 	.byte	0x04, 0x12
        /*08ea*/ 	.short	(.L_392 - .L_391)
	.align		4
.L_391:
        /*08ec*/ 	.word	index@(_ZN5flash32flash_fwd_splitkv_combine_kernelI23Flash_fwd_kernel_traitsILi256ELi64ELi64ELi4ELb0ELb0EN7cutlass10bfloat16_tE19Flash_kernel_traitsILi256ELi64ELi64ELi4ES3_EELi4ELi3ELb0EEEvNS_16Flash_fwd_paramsE)
        /*08f0*/ 	.word	0x00000000


	//----- nvinfo : EIATTR_MIN_STACK_SIZE
	.align		4
.L_392:
        /*08f4*/ 	.byte	0x04, 0x12
        /*08f6*/ 	.short	(.L_394 - .L_393)
	.align		4
.L_393:
        /*08f8*/ 	.word	index@(_ZN5flash32flash_fwd_splitkv_combine_kernelI23Flash_fwd_kernel_traitsILi256ELi64ELi64ELi4ELb0ELb0EN7cutlass10bfloat16_tE19Flash_kernel_traitsILi256ELi64ELi64ELi4ES3_EELi4ELi2ELb0EEEvNS_16Flash_fwd_paramsE)
        /*08fc*/ 	.word	0x00000000


	//----- nvinfo : EIATTR_MIN_STACK_SIZE
	.align		4
.L_394:
        /*0900*/ 	.byte	0x04, 0x12
        /*0902*/ 	.short	(.L_396 - .L_395)
	.align		4
.L_395:
        /*0904*/ 	.word	index@(_ZN5flash32flash_fwd_splitkv_combine_kernelI23Flash_fwd_kernel_traitsILi256ELi64ELi64ELi4ELb0ELb0EN7cutlass10bfloat16_tE19Flash_kernel_traitsILi256ELi64ELi64ELi4ES3_EELi4ELi1ELb0EEEvNS_16Flash_fwd_paramsE)
        /*0908*/ 	.word	0x00000000


	//----- nvinfo : EIATTR_MIN_STACK_SIZE
	.align		4
.L_396:
        /*090c*/ 	.byte	0x04, 0x12
        /*090e*/ 	.short	(.L_398 - .L_397)
	.align		4
.L_397:
        /*0910*/ 	.word	index@(_ZN5flash32flash_fwd_splitkv_combine_kernelI23Flash_fwd_kernel_traitsILi256ELi64ELi64ELi4ELb0ELb0EN7cutlass10bfloat16_tE19Flash_kernel_traitsILi256ELi64ELi64ELi4ES3_EELi4ELi7ELb1EEEvNS_16Flash_fwd_paramsE)
        /*0914*/ 	.word	0x00000000


	//----- nvinfo : EIATTR_MIN_STACK_SIZE
	.align		4
.L_398:
        /*0918*/ 	.byte	0x04, 0x12
        /*091a*/ 	.short	(.L_400 - .L_399)
	.align		4
.L_399:
        /*091c*/ 	.word	index@(_ZN5flash32flash_fwd_splitkv_combine_kernelI23Flash_fwd_kernel_traitsILi256ELi64ELi64ELi4ELb0ELb0EN7cutlass10bfloat16_tE19Flash_kernel_traitsILi256ELi64ELi64ELi4ES3_EELi4ELi6ELb1EEEvNS_16Flash_fwd_paramsE)
        /*0920*/ 	.word	0x00000000


	//----- nvinfo : EIATTR_MIN_STACK_SIZE
	.align		4
.L_400:
        /*0924*/ 	.byte	0x04, 0x12
        /*0926*/ 	.short	(.L_402 - .L_401)
	.align		4
.L_401:
        /*0928*/ 	.word	index@(_ZN5flash32flash_fwd_splitkv_combine_kernelI23Flash_fwd_kernel_traitsILi256ELi64ELi64ELi4ELb0ELb0EN7cutlass10bfloat16_tE19Flash_kernel_traitsILi256ELi64ELi64ELi4ES3_EELi4ELi5ELb1EEEvNS_16Flash_fwd_paramsE)
        /*092c*/ 	.word	0x00000000


	//----- nvinfo : EIATTR_MIN_STACK_SIZE
	.align		4
.L_402:
        /*0930*/ 	.byte	0x04, 0x12
        /*0932*/ 	.short	(.L_404 - .L_403)
	.align		4
.L_403:
        /*0934*/ 	.word	index@(_ZN5flash32flash_fwd_splitkv_combine_kernelI23Flash_fwd_kernel_traitsILi256ELi64ELi64ELi4ELb0ELb0EN7cutlass10bfloat16_tE19Flash_kernel_traitsILi256ELi64ELi64ELi4ES3_EELi4ELi4ELb1EEEvNS_16Flash_fwd_paramsE)
        /*0938*/ 	.word	0x00000000


	//----- nvinfo : EIATTR_MIN_STACK_SIZE
	.align		4
.L_404:
        /*093c*/ 	.byte	0x04, 0x12
        /*093e*/ 	.short	(.L_406 - .L_405)
	.align		4
.L_405:
        /*0940*/ 	.word	index@(_ZN5flash32flash_fwd_splitkv_combine_kernelI23Flash_fwd_kernel_traitsILi256ELi64ELi64ELi4ELb0ELb0EN7cutlass10bfloat16_tE19Flash_kernel_traitsILi256ELi64ELi64ELi4ES3_EELi4ELi3ELb1EEEvNS_16Flash_fwd_paramsE)
        /*0944*/ 	.word	0x00000000


	//----- nvinfo : EIATTR_MIN_STACK_SIZE
	.align		4
.L_406:
        /*0948*/ 	.byte	0x04, 0x12
        /*094a*/ 	.short	(.L_408 - .L_407)
	.align		4
.L_407:
        /*094c*/ 	.word	index@(_ZN5flash32flash_fwd_splitkv_combine_kernelI23Flash_fwd_kernel_traitsILi256ELi64ELi64ELi4ELb0ELb0EN7cutlass10bfloat16_tE19Flash_kernel_traitsILi256ELi64ELi64ELi4ES3_EELi4ELi2ELb1EEEvNS_16Flash_fwd_paramsE)
        /*0950*/ 	.word	0x00000000


	//----- nvinfo : EIATTR_MIN_STACK_SIZE
	.align		4
.L_408:
        /*0954*/ 	.byte	0x04, 0x12
        /*0956*/ 	.short	(.L_410 - .L_409)
	.align		4
.L_409:
        /*0958*/ 	.word	index@(_ZN5flash32flash_fwd_splitkv_combine_kernelI23Flash_fwd_kernel_traitsILi256ELi64ELi64ELi4ELb0ELb0EN7cutlass10bfloat16_tE19Flash_kernel_traitsILi256ELi64ELi64ELi4ES3_EELi4ELi1ELb1EEEvNS_16Flash_fwd_paramsE)
        /*095c*/ 	.word	0x00000000


	//----- nvinfo : EIATTR_MIN_STACK_SIZE
	.align		4
.L_410:
        /*0960*/ 	.byte	0x04, 0x12
        /*0962*/ 	.short	(.L_412 - .L_411)
	.align		4
.L_411:
        /*0964*/ 	.word	index@(_ZN5flash24flash_fwd_splitkv_kernelI23Flash_fwd_kernel_traitsILi256ELi64ELi64ELi4ELb0ELb0EN7cutlass10bfloat16_tE19Flash_kernel_traitsILi256ELi64ELi64ELi4ES3_EELb0ELb0ELb0ELb0ELb0ELb0ELb0ELb0EEEvNS_16Flash_fwd_paramsE)
        /*0968*/ 	.word	0x00000000


	//----- nvinfo : EIATTR_MIN_STACK_SIZE
	.align		4
.L_412:
        /*096c*/ 	.byte	0x04, 0x12
        /*096e*/ 	.short	(.L_414 - .L_413)
	.align		4
.L_413:
        /*0970*/ 	.word	index@(_ZN5flash24flash_fwd_splitkv_kernelI23Flash_fwd_kernel_traitsILi256ELi64ELi64ELi4ELb0ELb0EN7cutlass10bfloat16_tE19Flash_kernel_traitsILi256ELi64ELi64ELi4ES3_EELb0ELb0ELb0ELb0ELb0ELb1ELb0ELb0EEEvNS_16Flash_fwd_paramsE)
        /*0974*/ 	.word	0x00000008


	//----- nvinfo : EIATTR_MIN_STACK_SIZE
	.align		4
.L_414:
        /*0978*/ 	.byte	0x04, 0x12
        /*097a*/ 	.short	(.L_416 - .L_415)
	.align		4
.L_415:
        /*097c*/ 	.word	index@(_ZN5flash24flash_fwd_splitkv_kernelI23Flash_fwd_kernel_traitsILi256ELi64ELi64ELi4ELb0ELb0EN7cutlass10bfloat16_tE19Flash_kernel_traitsILi256ELi64ELi64ELi4ES3_EELb0ELb0ELb0ELb0ELb0ELb0ELb0ELb1EEEvNS_16Flash_fwd_paramsE)
        /*0980*/ 	.word	0x00000008


	//----- nvinfo : EIATTR_MIN_STACK_SIZE
	.align		4
.L_416:
        /*0984*/ 	.byte	0x04, 0x12
        /*0986*/ 	.short	(.L_418 - .L_417)
	.align		4
.L_417:
        /*0988*/ 	.word	index@(_ZN5flash24flash_fwd_splitkv_kernelI23Flash_fwd_kernel_traitsILi256ELi64ELi64ELi4ELb0ELb0EN7cutlass10bfloat16_tE19Flash_kernel_traitsILi256ELi64ELi64ELi4ES3_EELb0ELb0ELb0ELb0ELb0ELb1ELb0ELb1EEEvNS_16Flash_fwd_paramsE)
        /*098c*/ 	.word	0x00000008


	//----- nvinfo : EIATTR_MIN_STACK_SIZE
	.align		4
.L_418:
        /*0990*/ 	.byte	0x04, 0x12
        /*0992*/ 	.short	(.L_420 - .L_419)
	.align		4
.L_419:
        /*0994*/ 	.word	index@(_ZN5flash24flash_fwd_splitkv_kernelI23Flash_fwd_kernel_traitsILi256ELi64ELi64ELi4ELb0ELb0EN7cutlass10bfloat16_tE19Flash_kernel_traitsILi256ELi64ELi64ELi4ES3_EELb0ELb0ELb0ELb0ELb0ELb0ELb1ELb0EEEvNS_16Flash_fwd_paramsE)
        /*0998*/ 	.word	0x00000000


	//----- nvinfo : EIATTR_MIN_STACK_SIZE
	.align		4
.L_420:
        /*099c*/ 	.byte	0x04, 0x12
        /*099e*/ 	.short	(.L_422 - .L_421)
	.align		4
.L_421:
        /*09a0*/ 	.word	index@(_ZN5flash24flash_fwd_splitkv_kernelI23Flash_fwd_kernel_traitsILi256ELi64ELi64ELi4ELb0ELb0EN7cutlass10bfloat16_tE19Flash_kernel_traitsILi256ELi64ELi64ELi4ES3_EELb0ELb0ELb0ELb0ELb0ELb1ELb1ELb0EEEvNS_16Flash_fwd_paramsE)
        /*09a4*/ 	.word	0x00000000


	//----- nvinfo : EIATTR_MIN_STACK_SIZE
	.align		4
.L_422:
        /*09a8*/ 	.byte	0x04, 0x12
        /*09aa*/ 	.short	(.L_424 - .L_423)
	.align		4
.L_423:
        /*09ac*/ 	.word	index@(_ZN5flash24flash_fwd_splitkv_kernelI23Flash_fwd_kernel_traitsILi256ELi64ELi64ELi4ELb0ELb0EN7cutlass10bfloat16_tE19Flash_kernel_traitsILi256ELi64ELi64ELi4ES3_EELb0ELb0ELb0ELb0ELb0ELb0ELb1ELb1EEEvNS_16Flash_fwd_paramsE)
        /*09b0*/ 	.word	0x00000008


	//----- nvinfo : EIATTR_MIN_STACK_SIZE
	.align		4
.L_424:
        /*09b4*/ 	.byte	0x04, 0x12
        /*09b6*/ 	.short	(.L_426 - .L_425)
	.align		4
.L_425:
        /*09b8*/ 	.word	index@(_ZN5flash24flash_fwd_splitkv_kernelI23Flash_fwd_kernel_traitsILi256ELi64ELi64ELi4ELb0ELb0EN7cutlass10bfloat16_tE19Flash_kernel_traitsILi256ELi64ELi64ELi4ES3_EELb0ELb0ELb0ELb0ELb0ELb1ELb1ELb1EEEvNS_16Flash_fwd_paramsE)
        /*09bc*/ 	.word	0x00000008


	//----- nvinfo : EIATTR_MIN_STACK_SIZE
	.align		4
.L_426:
        /*09c0*/ 	.byte	0x04, 0x12
        /*09c2*/ 	.short	(.L_428 - .L_427)
	.align		4
.L_427:
        /*09c4*/ 	.word	index@(_ZN5flash24flash_fwd_splitkv_kernelI23Flash_fwd_kernel_traitsILi256ELi64ELi64ELi4ELb0ELb0EN7cutlass10bfloat16_tE19Flash_kernel_traitsILi256ELi64ELi64ELi4ES3_EELb0ELb1ELb0ELb0ELb0ELb0ELb0ELb0EEEvNS_16Flash_fwd_paramsE)
        /*09c8*/ 	.word	0x00000000


	//----- nvinfo : EIATTR_MIN_STACK_SIZE
	.align		4
.L_428:
        /*09cc*/ 	.byte	0x04, 0x12
        /*09ce*/ 	.short	(.L_430 - .L_429)
	.align		4
.L_429:
        /*09d0*/ 	.word	index@(_ZN5flash24flash_fwd_splitkv_kernelI23Flash_fwd_kernel_traitsILi256ELi64ELi64ELi4ELb0ELb0EN7cutlass10bfloat16_tE19Flash_kernel_traitsILi256ELi64ELi64ELi4ES3_EELb0ELb1ELb0ELb0ELb0ELb1ELb0ELb0EEEvNS_16Flash_fwd_paramsE)
        /*09d4*/ 	.word	0x00000000


	//----- nvinfo : EIATTR_MIN_STACK_SIZE
	.align		4
.L_430:
        /*09d8*/ 	.byte	0x04, 0x12
        /*09da*/ 	.short	(.L_432 - .L_431)
	.align		4
.L_431:
        /*09dc*/ 	.word	index@(_ZN5flash24flash_fwd_splitkv_kernelI23Flash_fwd_kernel_traitsILi256ELi64ELi64ELi4ELb0ELb0EN7cutlass10bfloat16_tE19Flash_kernel_traitsILi256ELi64ELi64ELi4ES3_EELb0ELb1ELb0ELb0ELb0ELb0ELb0ELb1EEEvNS_16Flash_fwd_paramsE)
        /*09e0*/ 	.word	0x00000000


	//----- nvinfo : EIATTR_MIN_STACK_SIZE
	.align		4
.L_432:
        /*09e4*/ 	.byte	0x04, 0x12
        /*09e6*/ 	.short	(.L_434 - .L_433)
	.align		4
.L_433:
        /*09e8*/ 	.word	index@(_ZN5flash24flash_fwd_splitkv_kernelI23Flash_fwd_kernel_traitsILi256ELi64ELi64ELi4ELb0ELb0EN7cutlass10bfloat16_tE19Flash_kernel_traitsILi256ELi64ELi64ELi4ES3_EELb0ELb1ELb0ELb0ELb0ELb1ELb0ELb1EEEvNS_16Flash_fwd_paramsE)
        /*09ec*/ 	.word	0x00000000


	//----- nvinfo : EIATTR_MIN_STACK_SIZE
	.align		4
.L_434:
        /*09f0*/ 	.byte	0x04, 0x12
        /*09f2*/ 	.short	(.L_436 - .L_435)
	.align		4
.L_435:
        /*09f4*/ 	.word	index@(_ZN5flash24flash_fwd_splitkv_kernelI23Flash_fwd_kernel_traitsILi256ELi64ELi64ELi4ELb0ELb0EN7cutlass10bfloat16_tE19Flash_kernel_traitsILi256ELi64ELi64ELi4ES3_EELb0ELb1ELb0ELb0ELb0ELb0ELb1ELb0EEEvNS_16Flash_fwd_paramsE)
        /*09f8*/ 	.word	0x00000000


	//----- nvinfo : EIATTR_MIN_STACK_SIZE
	.align		4
.L_436:
        /*09fc*/ 	.byte	0x04, 0x12
        /*09fe*/ 	.short	(.L_438 - .L_437)
	.align		4
.L_437:
        /*0a00*/ 	.word	index@(_ZN5flash24flash_fwd_splitkv_kernelI23Flash_fwd_kernel_traitsILi256ELi64ELi64ELi4ELb0ELb0EN7cutlass10bfloat16_tE19Flash_kernel_traitsILi256ELi64ELi64ELi4ES3_EELb0ELb1ELb0ELb0ELb0ELb1ELb1ELb0EEEvNS_16Flash_fwd_paramsE)
        /*0a04*/ 	.word	0x00000000


	//----- nvinfo : EIATTR_MIN_STACK_SIZE
	.align		4
.L_438:
        /*0a08*/ 	.byte	0x04, 0x12
        /*0a0a*/ 	.short	(.L_440 - .L_439)
	.align		4
.L_439:
        /*0a0c*/ 	.word	index@(_ZN5flash24flash_fwd_splitkv_kernelI23Flash_fwd_kernel_traitsILi256ELi64ELi64ELi4ELb0ELb0EN7cutlass10bfloat16_tE19Flash_kernel_traitsILi256ELi64ELi64ELi4ES3_EELb0ELb1ELb0ELb0ELb0ELb0ELb1ELb1EEEvNS_16Flash_fwd_paramsE)
        /*0a10*/ 	.word	0x00000000


	//----- nvinfo : EIATTR_MIN_STACK_SIZE
	.align		4
.L_440:
        /*0a14*/ 	.byte	0x04, 0x12
        /*0a16*/ 	.short	(.L_442 - .L_441)
	.align		4
.L_441:
        /*0a18*/ 	.word	index@(_ZN5flash24flash_fwd_splitkv_kernelI23Flash_fwd_kernel_traitsILi256ELi64ELi64ELi4ELb0ELb0EN7cutlass10bfloat16_tE19Flash_kernel_traitsILi256ELi64ELi64ELi4ES3_EELb0ELb1ELb0ELb0ELb0ELb1ELb1ELb1EEEvNS_16Flash_fwd_paramsE)
        /*0a1c*/ 	.word	0x00000010


	//----- nvinfo : EIATTR_MIN_STACK_SIZE
	.align		4
.L_442:
        /*0a20*/ 	.byte	0x04, 0x12
        /*0a22*/ 	.short	(.L_444 - .L_443)
	.align		4
.L_443:
        /*0a24*/ 	.word	index@(_ZN5flash24flash_fwd_splitkv_kernelI23Flash_fwd_kernel_traitsILi256ELi64ELi64ELi4ELb0ELb0EN7cutlass10bfloat16_tE19Flash_kernel_traitsILi256ELi64ELi64ELi4ES3_EELb0ELb0ELb0ELb0ELb1ELb0ELb0ELb0EEEvNS_16Flash_fwd_paramsE)
        /*0a28*/ 	.word	0x00000000


	//----- nvinfo : EIATTR_MIN_STACK_SIZE
	.align		4
.L_444:
        /*0a2c*/ 	.byte	0x04, 0x12
        /*0a2e*/ 	.short	(.L_446 - .L_445)
	.align		4
.L_445:
        /*0a30*/ 	.word	index@(_ZN5flash24flash_fwd_splitkv_kernelI23Flash_fwd_kernel_traitsILi256ELi64ELi64ELi4ELb0ELb0EN7cutlass10bfloat16_tE19Flash_kernel_traitsILi256ELi64ELi64ELi4ES3_EELb0ELb0ELb0ELb0ELb1ELb1ELb0ELb0EEEvNS_16Flash_fwd_paramsE)
        /*0a34*/ 	.word	0x00000000


	//----- nvinfo : EIATTR_MIN_STACK_SIZE
	.align		4
.L_446:
        /*0a38*/ 	.byte	0x04, 0x12
        /*0a3a*/ 	.short	(.L_448 - .L_447)
	.align		4
.L_447:
        /*0a3c*/ 	.word	index@(_ZN5flash24flash_fwd_splitkv_kernelI23Flash_fwd_kernel_traitsILi256ELi64ELi64ELi4ELb0ELb0EN7cutlass10bfloat16_tE19Flash_kernel_traitsILi256ELi64ELi64ELi4ES3_EELb0ELb0ELb1ELb0ELb0ELb0ELb0ELb0EEEvNS_16Flash_fwd_paramsE)
        /*0a40*/ 	.word	0x00000000


	//----- nvinfo : EIATTR_MIN_STACK_SIZE
	.align		4
.L_448:
        /*0a44*/ 	.byte	0x04, 0x12
        /*0a46*/ 	.short	(.L_450 - .L_449)
	.align		4
.L_449:
        /*0a48*/ 	.word	index@(_ZN5flash24flash_fwd_splitkv_kernelI23Flash_fwd_kernel_traitsILi256ELi64ELi64ELi4ELb0ELb0EN7cutlass10bfloat16_tE19Flash_kernel_traitsILi256ELi64ELi64ELi4ES3_EELb0ELb0ELb1ELb0ELb0ELb1ELb0ELb0EEEvNS_16Flash_fwd_paramsE)
        /*0a4c*/ 	.word	0x00000000


	//----- nvinfo : EIATTR_MIN_STACK_SIZE
	.align		4
.L_450:
        /*0a50*/ 	.byte	0x04, 0x12
        /*0a52*/ 	.short	(.L_452 - .L_451)
	.align		4
.L_451:
        /*0a54*/ 	.word	index@(_ZN5flash24flash_fwd_splitkv_kernelI23Flash_fwd_kernel_traitsILi256ELi64ELi64ELi4ELb0ELb0EN7cutlass10bfloat16_tE19Flash_kernel_traitsILi256ELi64ELi64ELi4ES3_EELb0ELb0ELb0ELb0ELb1ELb0ELb0ELb1EEEvNS_16Flash_fwd_paramsE)
        /*0a58*/ 	.word	0x00000008


	//----- nvinfo : EIATTR_MIN_STACK_SIZE
	.align		4
.L_452:
        /*0a5c*/ 	.byte	0x04, 0x12
        /*0a5e*/ 	.short	(.L_454 - .L_453)
	.align		4
.L_453:
        /*0a60*/ 	.word	index@(_ZN5flash24flash_fwd_splitkv_kernelI23Flash_fwd_kernel_traitsILi256ELi64ELi64ELi4ELb0ELb0EN7cutlass10bfloat16_tE19Flash_kernel_traitsILi256ELi64ELi64ELi4ES3_EELb0ELb0ELb0ELb0ELb1ELb1ELb0ELb1EEEvNS_16Flash_fwd_paramsE)
        /*0a64*/ 	.word	0x00000010


	//----- nvinfo : EIATTR_MIN_STACK_SIZE
	.align		4
.L_454:
        /*0a68*/ 	.byte	0x04, 0x12
        /*0a6a*/ 	.short	(.L_456 - .L_455)
	.align		4
.L_455:
        /*0a6c*/ 	.word	index@(_ZN5flash24flash_fwd_splitkv_kernelI23Flash_fwd_kernel_traitsILi256ELi64ELi64ELi4ELb0ELb0EN7cutlass10bfloat16_tE19Flash_kernel_traitsILi256ELi64ELi64ELi4ES3_EELb0ELb0ELb1ELb0ELb0ELb0ELb0ELb1EEEvNS_16Flash_fwd_paramsE)
        /*0a70*/ 	.word	0x00000000


	//----- nvinfo : EIATTR_MIN_STACK_SIZE
	.align		4
.L_456:
        /*0a74*/ 	.byte	0x04, 0x12
        /*0a76*/ 	.short	(.L_458 - .L_457)
	.align		4
.L_457:
        /*0a78*/ 	.word	index@(_ZN5flash24flash_fwd_splitkv_kernelI23Flash_fwd_kernel_traitsILi256ELi64ELi64ELi4ELb0ELb0EN7cutlass10bfloat16_tE19Flash_kernel_traitsILi256ELi64ELi64ELi4ES3_EELb0ELb0ELb1ELb0ELb0ELb1ELb0ELb1EEEvNS_16Flash_fwd_paramsE)
        /*0a7c*/ 	.word	0x00000050


	//----- nvinfo : EIATTR_MIN_STACK_SIZE
	.align		4
.L_458:
        /*0a80*/ 	.byte	0x04, 0x12
        /*0a82*/ 	.short	(.L_460 - .L_459)
	.align		4
.L_459:
        /*0a84*/ 	.word	index@(_ZN5flash24flash_fwd_splitkv_kernelI23Flash_fwd_kernel_traitsILi256ELi64ELi64ELi4ELb0ELb0EN7cutlass10bfloat16_tE19Flash_kernel_traitsILi256ELi64ELi64ELi4ES3_EELb0ELb0ELb0ELb0ELb1ELb0ELb1ELb0EEEvNS_16Flash_fwd_paramsE)
        /*0a88*/ 	.word	0x00000000


	//----- nvinfo : EIATTR_MIN_STACK_SIZE
	.align		4
.L_460:
        /*0a8c*/ 	.byte	0x04, 0x12
        /*0a8e*/ 	.short	(.L_462 - .L_461)
	.align		4
.L_461:
        /*0a90*/ 	.word	index@(_ZN5flash24flash_fwd_splitkv_kernelI23Flash_fwd_kernel_traitsILi256ELi64ELi64ELi4ELb0ELb0EN7cutlass10bfloat16_tE19Flash_kernel_traitsILi256ELi64ELi64ELi4ES3_EELb0ELb0ELb0ELb0ELb1ELb1ELb1ELb0EEEvNS_16Flash_fwd_paramsE)
        /*0a94*/ 	.word	0x00000000


	//----- nvinfo : EIATTR_MIN_STACK_SIZE
	.align		4
.L_462:
        /*0a98*/ 	.byte	0x04, 0x12
        /*0a9a*/ 	.short	(.L_464 - .L_463)
	.align		4
.L_463:
        /*0a9c*/ 	.word	index@(_ZN5flash24flash_fwd_splitkv_kernelI23Flash_fwd_kernel_traitsILi256ELi64ELi64ELi4ELb0ELb0EN7cutlass10bfloat16_tE19Flash_kernel_traitsILi256ELi64ELi64ELi4ES3_EELb0ELb0ELb1ELb0ELb0ELb0ELb1ELb0EEEvNS_16Flash_fwd_paramsE)
        /*0aa0*/ 	.word	0x00000000


	//----- nvinfo : EIATTR_MIN_STACK_SIZE
	.align		4
.L_464:
        /*0aa4*/ 	.byte	0x04, 0x12
        /*0aa6*/ 	.short	(.L_466 - .L_465)
	.align		4
.L_465:
        /*0aa8*/ 	.word	index@(_ZN5flash24flash_fwd_splitkv_kernelI23Flash_fwd_kernel_traitsILi256ELi64ELi64ELi4ELb0ELb0EN7cutlass10bfloat16_tE19Flash_kernel_traitsILi256ELi64ELi64ELi4ES3_EELb0ELb0ELb1ELb0ELb0ELb1ELb1ELb0EEEvNS_16Flash_fwd_paramsE)
        /*0aac*/ 	.word	0x00000000


	//----- nvinfo : EIATTR_MIN_STACK_SIZE
	.align		4
.L_466:
        /*0ab0*/ 	.byte	0x04, 0x12
        /*0ab2*/ 	.short	(.L_468 - .L_467)
	.align		4
.L_467:
        /*0ab4*/ 	.word	index@(_ZN5flash24flash_fwd_splitkv_kernelI23Flash_fwd_kernel_traitsILi256ELi64ELi64ELi4ELb0ELb0EN7cutlass10bfloat16_tE19Flash_kernel_traitsILi256ELi64ELi64ELi4ES3_EELb0ELb0ELb0ELb0ELb1ELb0ELb1ELb1EEEvNS_16Flash_fwd_paramsE)
        /*0ab8*/ 	.word	0x00000008


	//----- nvinfo : EIATTR_MIN_STACK_SIZE
	.align		4
.L_468:
        /*0abc*/ 	.byte	0x04, 0x12
        /*0abe*/ 	.short	(.L_470 - .L_469)
	.align		4
.L_469:
        /*0ac0*/ 	.word	index@(_ZN5flash24flash_fwd_splitkv_kernelI23Flash_fwd_kernel_traitsILi256ELi64ELi64ELi4ELb0ELb0EN7cutlass10bfloat16_tE19Flash_kernel_traitsILi256ELi64ELi64ELi4ES3_EELb0ELb0ELb0ELb0ELb1ELb1ELb1ELb1EEEvNS_16Flash_fwd_paramsE)
        /*0ac4*/ 	.word	0x00000008


	//----- nvinfo : EIATTR_MIN_STACK_SIZE
	.align		4
.L_470:
        /*0ac8*/ 	.byte	0x04, 0x12
        /*0aca*/ 	.short	(.L_472 - .L_471)
	.align		4
.L_471:
        /*0acc*/ 	.word	index@(_ZN5flash24flash_fwd_splitkv_kernelI23Flash_fwd_kernel_traitsILi256ELi64ELi64ELi4ELb0ELb0EN7cutlass10bfloat16_tE19Flash_kernel_traitsILi256ELi64ELi64ELi4ES3_EELb0ELb0ELb1ELb0ELb0ELb0ELb1ELb1EEEvNS_16Flash_fwd_paramsE)
        /*0ad0*/ 	.word	0x00000000


	//----- nvinfo : EIATTR_MIN_STACK_SIZE
	.align		4
.L_472:
        /*0ad4*/ 	.byte	0x04, 0x12
        /*0ad6*/ 	.short	(.L_474 - .L_473)
	.align		4
.L_473:
        /*0ad8*/ 	.word	index@(_ZN5flash24flash_fwd_splitkv_kernelI23Flash_fwd_kernel_traitsILi256ELi64ELi64ELi4ELb0ELb0EN7cutlass10bfloat16_tE19Flash_kernel_traitsILi256ELi64ELi64ELi4ES3_EELb0ELb0ELb1ELb0ELb0ELb1ELb1ELb1EEEvNS_16Flash_fwd_paramsE)
        /*0adc*/ 	.word	0x00000058


	//----- nvinfo : EIATTR_MIN_STACK_SIZE
	.align		4
.L_474:
        /*0ae0*/ 	.byte	0x04, 0x12
        /*0ae2*/ 	.short	(.L_476 - .L_475)
	.align		4
.L_475:
        /*0ae4*/ 	.word	index@(_ZN5flash24flash_fwd_splitkv_kernelI23Flash_fwd_kernel_traitsILi256ELi64ELi64ELi4ELb0ELb0EN7cutlass10bfloat16_tE19Flash_kernel_traitsILi256ELi64ELi64ELi4ES3_EELb0ELb1ELb0ELb0ELb1ELb0ELb0ELb0EEEvNS_16Flash_fwd_paramsE)
        /*0ae8*/ 	.word	0x00000000


	//----- nvinfo : EIATTR_MIN_STACK_SIZE
	.align		4
.L_476:
        /*0aec*/ 	.byte	0x04, 0x12
        /*0aee*/ 	.short	(.L_478 - .L_477)
	.align		4
.L_477:
        /*0af0*/ 	.word	index@(_ZN5flash24flash_fwd_splitkv_kernelI23Flash_fwd_kernel_traitsILi256ELi64ELi64ELi4ELb0ELb0EN7cutlass10bfloat16_tE19Flash_kernel_traitsILi256ELi64ELi64ELi4ES3_EELb0ELb1ELb0ELb0ELb1ELb1ELb0ELb0EEEvNS_16Flash_fwd_paramsE)
        /*0af4*/ 	.word	0x00000000


	//----- nvinfo : EIATTR_MIN_STACK_SIZE
	.align		4
.L_478:
        /*0af8*/ 	.byte	0x04, 0x12
        /*0afa*/ 	.short	(.L_480 - .L_479)
	.align		4
.L_479:
        /*0afc*/ 	.word	index@(_ZN5flash24flash_fwd_splitkv_kernelI23Flash_fwd_kernel_traitsILi256ELi64ELi64ELi4ELb0ELb0EN7cutlass10bfloat16_tE19Flash_kernel_traitsILi256ELi64ELi64ELi4ES3_EELb0ELb1ELb1ELb0ELb0ELb0ELb0ELb0EEEvNS_16Flash_fwd_paramsE)
        /*0b00*/ 	.word	0x00000000


	//----- nvinfo : EIATTR_MIN_STACK_SIZE
	.align		4
.L_480:
        /*0b04*/ 	.byte	0x04, 0x12
        /*0b06*/ 	.short	(.L_482 - .L_481)
	.align		4
.L_481:
        /*0b08*/ 	.word	index@(_ZN5flash24flash_fwd_splitkv_kernelI23Flash_fwd_kernel_traitsILi256ELi64ELi64ELi4ELb0ELb0EN7cutlass10bfloat16_tE19Flash_kernel_traitsILi256ELi64ELi64ELi4ES3_EELb0ELb1ELb1ELb0ELb0ELb1ELb0ELb0EEEvNS_16Flash_fwd_paramsE)
        /*0b0c*/ 	.word	0x00000000


	//----- nvinfo : EIATTR_MIN_STACK_SIZE
	.align		4
.L_482:
        /*0b10*/ 	.byte	0x04, 0x12
        /*0b12*/ 	.short	(.L_484 - .L_483)
	.align		4
.L_483:
        /*0b14*/ 	.word	index@(_ZN5flash24flash_fwd_splitkv_kernelI23Flash_fwd_kernel_traitsILi256ELi64ELi64ELi4ELb0ELb0EN7cutlass10bfloat16_tE19Flash_kernel_traitsILi256ELi64ELi64ELi4ES3_EELb0ELb1ELb0ELb0ELb1ELb0ELb0ELb1EEEvNS_16Flash_fwd_paramsE)
        /*0b18*/ 	.word	0x00000010


	//----- nvinfo : EIATTR_MIN_STACK_SIZE
	.align		4
.L_484:
        /*0b1c*/ 	.byte	0x04, 0x12
        /*0b1e*/ 	.short	(.L_486 - .L_485)
	.align		4
.L_485:
        /*0b20*/ 	.word	index@(_ZN5flash24flash_fwd_splitkv_kernelI23Flash_fwd_kernel_traitsILi256ELi64ELi64ELi4ELb0ELb0EN7cutlass10bfloat16_tE19Flash_kernel_traitsILi256ELi64ELi64ELi4ES3_EELb0ELb1ELb0ELb0ELb1ELb1ELb0ELb1EEEvNS_16Flash_fwd_paramsE)
        /*0b24*/ 	.word	0x00000030


	//----- nvinfo : EIATTR_MIN_STACK_SIZE
	.align		4
.L_486:
        /*0b28*/ 	.byte	0x04, 0x12
        /*0b2a*/ 	.short	(.L_488 - .L_487)
	.align		4
.L_487:
        /*0b2c*/ 	.word	index@(_ZN5flash24flash_fwd_splitkv_kernelI23Flash_fwd_kernel_traitsILi256ELi64ELi64ELi4ELb0ELb0EN7cutlass10bfloat16_tE19Flash_kernel_traitsILi256ELi64ELi64ELi4ES3_EELb0ELb1ELb1ELb0ELb0ELb0ELb0ELb1EEEvNS_16Flash_fwd_paramsE)
        /*0b30*/ 	.word	0x00000008


	//----- nvinfo : EIATTR_MIN_STACK_SIZE
	.align		4
.L_488:
        /*0b34*/ 	.byte	0x04, 0x12
        /*0b36*/ 	.short	(.L_490 - .L_489)
	.align		4
.L_489:
        /*0b38*/ 	.word	index@(_ZN5flash24flash_fwd_splitkv_kernelI23Flash_fwd_kernel_traitsILi256ELi64ELi64ELi4ELb0ELb0EN7cutlass10bfloat16_tE19Flash_kernel_traitsILi256ELi64ELi64ELi4ES3_EELb0ELb1ELb1ELb0ELb0ELb1ELb0ELb1EEEvNS_16Flash_fwd_paramsE)
        /*0b3c*/ 	.word	0x00000000


	//----- nvinfo : EIATTR_MIN_STACK_SIZE
	.align		4
.L_490:
        /*0b40*/ 	.byte	0x04, 0x12
        /*0b42*/ 	.short	(.L_492 - .L_491)
	.align		4
.L_491:
        /*0b44*/ 	.word	index@(_ZN5flash24flash_fwd_splitkv_kernelI23Flash_fwd_kernel_traitsILi256ELi64ELi64ELi4ELb0ELb0EN7cutlass10bfloat16_tE19Flash_kernel_traitsILi256ELi64ELi64ELi4ES3_EELb0ELb1ELb0ELb0ELb1ELb0ELb1ELb0EEEvNS_16Flash_fwd_paramsE)
        /*0b48*/ 	.word	0x00000000


	//----- nvinfo : EIATTR_MIN_STACK_SIZE
	.align		4
.L_492:
        /*0b4c*/ 	.byte	0x04, 0x12
        /*0b4e*/ 	.short	(.L_494 - .L_493)
	.align		4
.L_493:
        /*0b50*/ 	.word	index@(_ZN5flash24flash_fwd_splitkv_kernelI23Flash_fwd_kernel_traitsILi256ELi64ELi64ELi4ELb0ELb0EN7cutlass10bfloat16_tE19Flash_kernel_traitsILi256ELi64ELi64ELi4ES3_EELb0ELb1ELb0ELb0ELb1ELb1ELb1ELb0EEEvNS_16Flash_fwd_paramsE)
        /*0b54*/ 	.word	0x00000000


	//----- nvinfo : EIATTR_MIN_STACK_SIZE
	.align		4
.L_494:
        /*0b58*/ 	.byte	0x04, 0x12
        /*0b5a*/ 	.short	(.L_496 - .L_495)
	.align		4
.L_495:
        /*0b5c*/ 	.word	index@(_ZN5flash24flash_fwd_splitkv_kernelI23Flash_fwd_kernel_traitsILi256ELi64ELi64ELi4ELb0ELb0EN7cutlass10bfloat16_tE19Flash_kernel_traitsILi256ELi64ELi64ELi4ES3_EELb0ELb1ELb1ELb0ELb0ELb0ELb1ELb0EEEvNS_16Flash_fwd_paramsE)
        /*0b60*/ 	.word	0x00000000


	//----- nvinfo : EIATTR_MIN_STACK_SIZE
	.align		4
.L_496:
        /*0b64*/ 	.byte	0x04, 0x12
        /*0b66*/ 	.short	(.L_498 - .L_497)
	.align		4
.L_497:
        /*0b68*/ 	.word	index@(_ZN5flash24flash_fwd_splitkv_kernelI23Flash_fwd_kernel_traitsILi256ELi64ELi64ELi4ELb0ELb0EN7cutlass10bfloat16_tE19Flash_kernel_traitsILi256ELi64ELi64ELi4ES3_EELb0ELb1ELb1ELb0ELb0ELb1ELb1ELb0EEEvNS_16Flash_fwd_paramsE)
        /*0b6c*/ 	.word	0x00000000


	//----- nvinfo : EIATTR_MIN_STACK_SIZE
	.align		4
.L_498:
        /*0b70*/ 	.byte	0x04, 0x12
        /*0b72*/ 	.short	(.L_500 - .L_499)
	.align		4
.L_499:
        /*0b74*/ 	.word	index@(_ZN5flash24flash_fwd_splitkv_kernelI23Flash_fwd_kernel_traitsILi256ELi64ELi64ELi4ELb0ELb0EN7cutlass10bfloat16_tE19Flash_kernel_traitsILi256ELi64ELi64ELi4ES3_EELb0ELb1ELb0ELb0ELb1ELb0ELb1ELb1EEEvNS_16Flash_fwd_paramsE)
        /*0b78*/ 	.word	0x00000008


	//----- nvinfo : EIATTR_MIN_STACK_SIZE
	.align		4
.L_500:
        /*0b7c*/ 	.byte	0x04, 0x12
        /*0b7e*/ 	.short	(.L_502 - .L_501)
	.align		4
.L_501:
        /*0b80*/ 	.word	index@(_ZN5flash24flash_fwd_splitkv_kernelI23Flash_fwd_kernel_traitsILi256ELi64ELi64ELi4ELb0ELb0EN7cutlass10bfloat16_tE19Flash_kernel_traitsILi256ELi64ELi64ELi4ES3_EELb0ELb1ELb0ELb0ELb1ELb1ELb1ELb1EEEvNS_16Flash_fwd_paramsE)
        /*0b84*/ 	.word	0x00000018


	//----- nvinfo : EIATTR_MIN_STACK_SIZE
	.align		4
.L_502:
        /*0b88*/ 	.byte	0x04, 0x12
        /*0b8a*/ 	.short	(.L_504 - .L_503)
	.align		4
.L_503:
        /*0b8c*/ 	.word	index@(_ZN5flash24flash_fwd_splitkv_kernelI23Flash_fwd_kernel_traitsILi256ELi64ELi64ELi4ELb0ELb0EN7cutlass10bfloat16_tE19Flash_kernel_traitsILi256ELi64ELi64ELi4ES3_EELb0ELb1ELb1ELb0ELb0ELb0ELb1ELb1EEEvNS_16Flash_fwd_paramsE)
        /*0b90*/ 	.word	0x00000018


	//----- nvinfo : EIATTR_MIN_STACK_SIZE
	.align		4
.L_504:
        /*0b94*/ 	.byte	0x04, 0x12
        /*0b96*/ 	.short	(.L_506 - .L_505)
	.align		4
.L_505:
        /*0b98*/ 	.word	index@(_ZN5flash24flash_fwd_splitkv_kernelI23Flash_fwd_kernel_traitsILi256ELi64ELi64ELi4ELb0ELb0EN7cutlass10bfloat16_tE19Flash_kernel_traitsILi256ELi64ELi64ELi4ES3_EELb0ELb1ELb1ELb0ELb0ELb1ELb1ELb1EEEvNS_16Flash_fwd_paramsE)
        /*0b9c*/ 	.word	0x00000028
.L_506:


//--------------------- .nv.info._ZN5flash32flash_fwd_splitkv_combine_kernelI23Flash_fwd_kernel_traitsILi256ELi64ELi64ELi4ELb0ELb0EN7cutlass10bfloat16_tE19Flash_kernel_traitsILi256ELi64ELi64ELi4ES3_EELi4ELi7ELb0EEEvNS_16Flash_fwd_paramsE --------------------------
	.section	.nv.info._ZN5flash32flash_fwd_splitkv_combine_kernelI23Flash_fwd_kernel_traitsILi256ELi64ELi64ELi4ELb0ELb0EN7cutlass10bfloat16_tE19Flash_kernel_traitsILi256ELi64ELi64ELi4ES3_EELi4ELi7ELb0EEEvNS_16Flash_fwd_paramsE,"",@"SHT_CUDA_INFO"
	.sectionflags	@""
	.align	4


	//----- nvinfo : EIATTR_CUDA_API_VERSION
	.align		4
        /*0000*/ 	.byte	0x04, 0x37
        /*0002*/ 	.short	(.L_508 - .L_507)
.L_507:
        /*0004*/ 	.word	0x00000082


	//----- nvinfo : EIATTR_SW2861232_WAR
	.align		4
.L_508:
        /*0008*/ 	.byte	0x01, 0x35
	.zero		2


	//----- nvinfo : EIATTR_PARAM_CBANK
	.align		4
        /*000c*/ 	.byte	0x04, 0x0a
        /*000e*/ 	.short	(.L_510 - .L_509)
	.align		4
.L_509:
        /*0010*/ 	.word	index@(.nv.constant0._ZN5flash32flash_fwd_splitkv_combine_kernelI23Flash_fwd_kernel_traitsILi256ELi64ELi64ELi4ELb0ELb0EN7cutlass10bfloat16_tE19Flash_kernel_traitsILi256ELi64ELi64ELi4ES3_EELi4ELi7ELb0EEEvNS_16Flash_fwd_paramsE)
        /*0014*/ 	.short	0x0160
        /*0016*/ 	.short	0x01d0


	//----- nvinfo : EIATTR_CBANK_PARAM_SIZE
	.align		4
.L_510:
        /*0018*/ 	.byte	0x03, 0x19
        /*001a*/ 	.short	0x01d0


	//----- nvinfo : EIATTR_KPARAM_INFO
	.align		4
        /*001c*/ 	.byte	0x04, 0x17
        /*001e*/ 	.short	(.L_512 - .L_511)
.L_511:
        /*0020*/ 	.word	0x00000000
        /*0024*/ 	.short	0x0000
        /*0026*/ 	.short	0x0000
        /*0028*/ 	.byte	0x00, 0xf0, 0x41, 0x07


	//----- nvinfo : EIATTR_MAXREG_COUNT
	.align		4
.L_512:
        /*002c*/ 	.byte	0x03, 0x1b
        /*002e*/ 	.short	0x00ff


	//----- nvinfo : EIATTR_NUM_BARRIERS
	.align		4
        /*0030*/ 	.byte	0x02, 0x4c
        /*0032*/ 	.byte	0x01
	.zero		1


	//----- nvinfo : EIATTR_MERCURY_ISA_VERSION
	.align		4
        /*0034*/ 	.byte	0x03, 0x5f
        /*0036*/ 	.short	0x0000


	//----- nvinfo : EIATTR_COOP_GROUP_MASK_REGIDS
	.align		4
        /*0038*/ 	.byte	0x04, 0x29
        /*003a*/ 	.short	(.L_514 - .L_513)


	//   ....[0]....
.L_513:
        /*003c*/ 	.word	0xffffffff


	//   ....[1]....
        /*0040*/ 	.word	0xffffffff


	//   ....[2]....
        /*0044*/ 	.word	0xffffffff


	//   ....[3]....
        /*0048*/ 	.word	0xffffffff


	//   ....[4]....
        /*004c*/ 	.word	0xffffffff


	//   ....[5]....
        /*0050*/ 	.word	0xffffffff


	//   ....[6]....
        /*0054*/ 	.word	0xffffffff


	//   ....[7]....
        /*0058*/ 	.word	0xffffffff


	//   ....[8]....
        /*005c*/ 	.word	0xffffffff


	//   ....[9]....
        /*0060*/ 	.word	0xffffffff


	//----- nvinfo : EIATTR_COOP_GROUP_INSTR_OFFSETS
	.align		4
.L_514:
        /*0064*/ 	.byte	0x04, 0x28
        /*0066*/ 	.short	(.L_516 - .L_515)


	//   ....[0]....
.L_515:
        /*0068*/ 	.word	0x00001ab0


	//   ....[1]....
        /*006c*/ 	.word	0x00001ad0


	//   ....[2]....
        /*0070*/ 	.word	0x00001af0


	//   ....[3]....
        /*0074*/ 	.word	0x00001b10


	//   ....[4]....
        /*0078*/ 	.word	0x00001b30


	//   ....[5]....
        /*007c*/ 	.word	0x00001c90


	//   ....[6]....
        /*0080*/ 	.word	0x00001ce0


	//   ....[7]....
        /*0084*/ 	.word	0x00001da0


	//   ....[8]....
        /*0088*/ 	.word	0x00001e20


	//   ....[9]....
        /*008c*/ 	.word	0x00001ef0


	//----- nvinfo : EIATTR_EXIT_INSTR_OFFSETS
	.align		4
.L_516:
        /*0090*/ 	.byte	0x04, 0x1c
        /*0092*/ 	.short	(.L_518 - .L_517)


	//   ....[0]....
.L_517:
        /*0094*/ 	.word	0x000043a0


	//   ....[1]....
        /*0098*/ 	.word	0x00004860


	//   ....[2]....
        /*009c*/ 	.word	0x000048c0


	//----- nvinfo : EIATTR_CRS_STACK_SIZE
	.align		4
.L_518:
        /*00a0*/ 	.byte	0x04, 0x1e
        /*00a2*/ 	.short	(.L_520 - .L_519)
.L_519:
        /*00a4*/ 	.word	0x00000000
.L_520:


//--------------------- .nv.info._ZN5flash32flash_fwd_splitkv_combine_kernelI23Flash_fwd_kernel_traitsILi256ELi64ELi64ELi4ELb0ELb0EN7cutlass10bfloat16_tE19Flash_kernel_traitsILi256ELi64ELi64ELi4ES3_EELi4ELi6ELb0EEEvNS_16Flash_fwd_paramsE --------------------------
	.section	.nv.info._ZN5flash32flash_fwd_splitkv_combine_kernelI23Flash_fwd_kernel_traitsILi256ELi64ELi64ELi4ELb0ELb0EN7cutlass10bfloat16_tE19Flash_kernel_traitsILi256ELi64ELi64ELi4ES3_EELi4ELi6ELb0EEEvNS_16Flash_fwd_paramsE,"",@"SHT_CUDA_INFO"
	.sectionflags	@""
	.align	4


	//----- nvinfo : EIATTR_CUDA_API_VERSION
	.align		4
        /*0000*/ 	.byte	0x04, 0x37
        /*0002*/ 	.short	(.L_522 - .L_521)
.L_521:
        /*0004*/ 	.word	0x00000082


	//----- nvinfo : EIATTR_SW2861232_WAR
	.align		4
.L_522:
        /*0008*/ 	.byte	0x01, 0x35
	.zero		2


	//----- nvinfo : EIATTR_PARAM_CBANK
	.align		4
        /*000c*/ 	.byte	0x04, 0x0a
        /*000e*/ 	.short	(.L_524 - .L_523)
	.align		4
.L_523:
        /*0010*/ 	.word	index@(.nv.constant0._ZN5flash32flash_fwd_splitkv_combine_kernelI23Flash_fwd_kernel_traitsILi256ELi64ELi64ELi4ELb0ELb0EN7cutlass10bfloat16_tE19Flash_kernel_traitsILi256ELi64ELi64ELi4ES3_EELi4ELi6ELb0EEEvNS_16Flash_fwd_paramsE)
        /*0014*/ 	.short	0x0160
        /*0016*/ 	.short	0x01d0


	//----- nvinfo : EIATTR_CBANK_PARAM_SIZE
	.align		4
.L_524:
        /*0018*/ 	.byte	0x03, 0x19
        /*001a*/ 	.short	0x01d0


	//----- nvinfo : EIATTR_KPARAM_INFO
	.align		4
        /*001c*/ 	.byte	0x04, 0x17
        /*001e*/ 	.short	(.L_526 - .L_525)
.L_525:
        /*0020*/ 	.word	0x00000000
        /*0024*/ 	.short	0x0000
        /*0026*/ 	.short	0x0000
        /*0028*/ 	.byte	0x00, 0xf0, 0x41, 0x07


	//----- nvinfo : EIATTR_MAXREG_COUNT
	.align		4
.L_526:
        /*002c*/ 	.byte	0x03, 0x1b
        /*002e*/ 	.short	0x00ff


	//----- nvinfo : EIATTR_NUM_BARRIERS
	.align		4
        /*0030*/ 	.byte	0x02, 0x4c
        /*0032*/ 	.byte	0x01
	.zero		1


	//----- nvinfo : EIATTR_MERCURY_ISA_VERSION
	.align		4
        /*0034*/ 	.byte	0x03, 0x5f
        /*0036*/ 	.short	0x0000


	//----- nvinfo : EIATTR_COOP_GROUP_MASK_REGIDS
	.align		4
        /*0038*/ 	.byte	0x04, 0x29
        /*003a*/ 	.short	(.L_528 - .L_527)


	//   ....[0]....
.L_527:
        /*003c*/ 	.word	0xffffffff


	//   ....[1]....
        /*0040*/ 	.word	0xffffffff


	//   ....[2]....
        /*0044*/ 	.word	0xffffffff


	//   ....[3]....
        /*0048*/ 	.word	0xffffffff


	//   ....[4]....
        /*004c*/ 	.word	0xffffffff


	//   ....[5]....
        /*0050*/ 	.word	0xffffffff


	//   ....[6]....
        /*0054*/ 	.word	0xffffffff


	//   ....[7]....
        /*0058*/ 	.word	0xffffffff


	//   ....[8]....
        /*005c*/ 	.word	0xffffffff


	//   ....[9]....
        /*0060*/ 	.word	0xffffffff


	//----- nvinfo : EIATTR_COOP_GROUP_INSTR_OFFSETS
	.align		4
.L_528:
        /*0064*/ 	.byte	0x04, 0x28
        /*0066*/ 	.short	(.L_530 - .L_529)


	//   ....[0]....
.L_529:
        /*0068*/ 	.word	0x000016f0


	//   ....[1]....
        /*006c*/ 	.word	0x00001710


	//   ....[2]....
        /*0070*/ 	.word	0x00001730


	//   ....[3]....
        /*0074*/ 	.word	0x00001760


	//   ....[4]....
        /*0078*/ 	.word	0x000017e0


	//   ....[5]....
        /*007c*/ 	.word	0x00001990


	//   ....[6]....
        /*0080*/ 	.word	0x00001a10


	//   ....[7]....
        /*0084*/ 	.word	0x00001ab0


	//   ....[8]....
        /*0088*/ 	.word	0x00001b50


	//   ....[9]....
        /*008c*/ 	.word	0x00001c40


	//----- nvinfo : EIATTR_EXIT_INSTR_OFFSETS
	.align		4
.L_530:
        /*0090*/ 	.byte	0x04, 0x1c
        /*0092*/ 	.short	(.L_532 - .L_531)


	//   ....[0]....
.L_531:
        /*0094*/ 	.word	0x00004030


	//   ....[1]....
        /*0098*/ 	.word	0x000044f0


	//   ....[2]....
        /*009c*/ 	.word	0x00004550


	//----- nvinfo : EIATTR_CRS_STACK_SIZE
	.align		4
.L_532:
        /*00a0*/ 	.byte	0x04, 0x1e
        /*00a2*/ 	.short	(.L_534 - .L_533)
.L_533:
        /*00a4*/ 	.word	0x00000000
.L_534:


//--------------------- .nv.info._ZN5flash32flash_fwd_splitkv_combine_kernelI23Flash_fwd_kernel_traitsILi256ELi64ELi64ELi4ELb0ELb0EN7cutlass10bfloat16_tE19Flash_kernel_traitsILi256ELi64ELi64ELi4ES3_EELi4ELi5ELb0EEEvNS_16Flash_fwd_paramsE --------------------------
	.section	.nv.info._ZN5flash32flash_fwd_splitkv_combine_kernelI23Flash_fwd_kernel_traitsILi256ELi64ELi64ELi4ELb0ELb0EN7cutlass10bfloat16_tE19Flash_kernel_traitsILi256ELi64ELi64ELi4ES3_EELi4ELi5ELb0EEEvNS_16Flash_fwd_paramsE,"",@"SHT_CUDA_INFO"
	.sectionflags	@""
	.align	4


	//----- nvinfo : EIATTR_CUDA_API_VERSION
	.align		4
        /*0000*/ 	.byte	0x04, 0x37
        /*0002*/ 	.short	(.L_536 - .L_535)
.L_535:
        /*0004*/ 	.word	0x00000082


	//----- nvinfo : EIATTR_SW2861232_WAR
	.align		4
.L_536:
        /*0008*/ 	.byte	0x01, 0x35
	.zero		2


	//----- nvinfo : EIATTR_PARAM_CBANK
	.align		4
        /*000c*/ 	.byte	0x04, 0x0a
        /*000e*/ 	.short	(.L_538 - .L_537)
	.align		4
.L_537:
        /*0010*/ 	.word	index@(.nv.constant0._ZN5flash32flash_fwd_splitkv_combine_kernelI23Flash_fwd_kernel_traitsILi256ELi64ELi64ELi4ELb0ELb0EN7cutlass10bfloat16_tE19Flash_kernel_traitsILi256ELi64ELi64ELi4ES3_EELi4ELi5ELb0EEEvNS_16Flash_fwd_paramsE)
        /*0014*/ 	.short	0x0160
        /*0016*/ 	.short	0x01d0


	//----- nvinfo : EIATTR_CBANK_PARAM_SIZE
	.align		4
.L_538:
        /*0018*/ 	.byte	0x03, 0x19
        /*001a*/ 	.short	0x01d0


	//----- nvinfo : EIATTR_KPARAM_INFO
	.align		4
        /*001c*/ 	.byte	0x04, 0x17
        /*001e*/ 	.short	(.L_540 - .L_539)
.L_539:
        /*0020*/ 	.word	0x00000000
        /*0024*/ 	.short	0x0000
        /*0026*/ 	.short	0x0000
        /*0028*/ 	.byte	0x00, 0xf0, 0x41, 0x07


	//----- nvinfo : EIATTR_MAXREG_COUNT
	.align		4
.L_540:
        /*002c*/ 	.byte	0x03, 0x1b
        /*002e*/ 	.short	0x00ff


	//----- nvinfo : EIATTR_NUM_BARRIERS
	.align		4
        /*0030*/ 	.byte	0x02, 0x4c
        /*0032*/ 	.byte	0x01
	.zero		1


	//----- nvinfo : EIATTR_MERCURY_ISA_VERSION
	.align		4
        /*0034*/ 	.byte	0x03, 0x5f
        /*0036*/ 	.short	0x0000


	//----- nvinfo : EIATTR_COOP_GROUP_MASK_REGIDS
	.align		4
        /*0038*/ 	.byte	0x04, 0x29
        /*003a*/ 	.short	(.L_542 - .L_541)


	//   ....[0]....
.L_541:
        /*003c*/ 	.word	0xffffffff


	//   ....[1]....
        /*0040*/ 	.word	0xffffffff


	//   ....[2]....
        /*0044*/ 	.word	0xffffffff


	//   ....[3]....
        /*0048*/ 	.word	0xffffffff


	//   ....[4]....
        /*004c*/ 	.word	0xffffffff


	//   ....[5]....
        /*0050*/ 	.word	0xffffffff


	//   ....[6]....
        /*0054*/ 	.word	0xffffffff


	//   ....[7]....
        /*0058*/ 	.word	0xffffffff


	//   ....[8]....
        /*005c*/ 	.word	0xffffffff


	//   ....[9]....
        /*0060*/ 	.word	0xffffffff


	//----- nvinfo : EIATTR_COOP_GROUP_INSTR_OFFSETS
	.align		4
.L_542:
        /*0064*/ 	.byte	0x04, 0x28
        /*0066*/ 	.short	(.L_544 - .L_543)


	//   ....[0]....
.L_543:
        /*0068*/ 	.word	0x00001c20


	//   ....[1]....
        /*006c*/ 	.word	0x00001c40


	//   ....[2]....
        /*0070*/ 	.word	0x00001c60


	//   ....[3]....
        /*0074*/ 	.word	0x00001c80


	//   ....[4]....
        /*0078*/ 	.word	0x00001ca0


	//   ....[5]....
        /*007c*/ 	.word	0x00001d10


	//   ....[6]....
        /*0080*/ 	.word	0x00001d30


	//   ....[7]....
        /*0084*/ 	.word	0x00001d60


	//   ....[8]....
        /*0088*/ 	.word	0x00001d80


	//   ....[9]....
        /*008c*/ 	.word	0x00001da0


	//----- nvinfo : EIATTR_EXIT_INSTR_OFFSETS
	.align		4
.L_544:
        /*0090*/ 	.byte	0x04, 0x1c
        /*0092*/ 	.short	(.L_546 - .L_545)


	//   ....[0]....
.L_545:
        /*0094*/ 	.word	0x00003f90


	//   ....[1]....
        /*0098*/ 	.word	0x00004450


	//   ....[2]....
        /*009c*/ 	.word	0x000044b0


	//----- nvinfo : EIATTR_CRS_STACK_SIZE
	.align		4
.L_546:
        /*00a0*/ 	.byte	0x04, 0x1e
        /*00a2*/ 	.short	(.L_548 - .L_547)
.L_547:
        /*00a4*/ 	.word	0x00000000
.L_548:


//--------------------- .nv.info._ZN5flash32flash_fwd_splitkv_combine_kernelI23Flash_fwd_kernel_traitsILi256ELi64ELi64ELi4ELb0ELb0EN7cutlass10bfloat16_tE19Flash_kernel_traitsILi256ELi64ELi64ELi4ES3_EELi4ELi4ELb0EEEvNS_16Flash_fwd_paramsE --------------------------
	.section	.nv.info._ZN5flash32flash_fwd_splitkv_combine_kernelI23Flash_fwd_kernel_traitsILi256ELi64ELi64ELi4ELb0ELb0EN7cutlass10bfloat16_tE19Flash_kernel_traitsILi256ELi64ELi64ELi4ES3_EELi4ELi4ELb0EEEvNS_16Flash_fwd_paramsE,"",@"SHT_CUDA_INFO"
	.sectionflags	@""
	.align	4


	//----- nvinfo : EIATTR_CUDA_API_VERSION
	.align		4
        /*0000*/ 	.byte	0x04, 0x37
        /*0002*/ 	.short	(.L_550 - .L_549)
.L_549:
        /*0004*/ 	.word	0x00000082


	//----- nvinfo : EIATTR_SW2861232_WAR
	.align		4
.L_550:
        /*0008*/ 	.byte	0x01, 0x35
	.zero		2


	//----- nvinfo : EIATTR_PARAM_CBANK
	.align		4
        /*000c*/ 	.byte	0x04, 0x0a
        /*000e*/ 	.short	(.L_552 - .L_551)
	.align		4
.L_551:
        /*0010*/ 	.word	index@(.nv.constant0._ZN5flash32flash_fwd_splitkv_combine_kernelI23Flash_fwd_kernel_traitsILi256ELi64ELi64ELi4ELb0ELb0EN7cutlass10bfloat16_tE19Flash_kernel_traitsILi256ELi64ELi64ELi4ES3_EELi4ELi4ELb0EEEvNS_16Flash_fwd_paramsE)
        /*0014*/ 	.short	0x0160
        /*0016*/ 	.short	0x01d0


	//----- nvinfo : EIATTR_CBANK_PARAM_SIZE
	.align		4
.L_552:
        /*0018*/ 	.byte	0x03, 0x19
        /*001a*/ 	.short	0x01d0


	//----- nvinfo : EIATTR_KPARAM_INFO
	.align		4
        /*001c*/ 	.byte	0x04, 0x17
        /*001e*/ 	.short	(.L_554 - .L_553)
.L_553:
        /*0020*/ 	.word	0x00000000
        /*0024*/ 	.short	0x0000
        /*0026*/ 	.short	0x0000
        /*0028*/ 	.byte	0x00, 0xf0, 0x41, 0x07


	//----- nvinfo : EIATTR_MAXREG_COUNT
	.align		4
.L_554:
        /*002c*/ 	.byte	0x03, 0x1b
        /*002e*/ 	.short	0x00ff


	//----- nvinfo : EIATTR_NUM_BARRIERS
	.align		4
        /*0030*/ 	.byte	0x02, 0x4c
        /*0032*/ 	.byte	0x01
	.zero		1


	//----- nvinfo : EIATTR_MERCURY_ISA_VERSION
	.align		4
        /*0034*/ 	.byte	0x03, 0x5f
        /*0036*/ 	.short	0x0000


	//----- nvinfo : EIATTR_COOP_GROUP_MASK_REGIDS
	.align		4
        /*0038*/ 	.byte	0x04, 0x29
        /*003a*/ 	.short	(.L_556 - .L_555)


	//   ....[0]....
.L_555:
        /*003c*/ 	.word	0xffffffff


	//   ....[1]....
        /*0040*/ 	.word	0xffffffff


	//   ....[2]....
        /*0044*/ 	.word	0xffffffff


	//   ....[3]....
        /*0048*/ 	.word	0xffffffff


	//   ....[4]....
        /*004c*/ 	.word	0xffffffff


	//   ....[5]....
        /*0050*/ 	.word	0xffffffff


	//   ....[6]....
        /*0054*/ 	.word	0xffffffff


	//   ....[7]....
        /*0058*/ 	.word	0xffffffff


	//----- nvinfo : EIATTR_COOP_GROUP_INSTR_OFFSETS
	.align		4
.L_556:
        /*005c*/ 	.byte	0x04, 0x28
        /*005e*/ 	.short	(.L_558 - .L_557)


	//   ....[0]....
.L_557:
        /*0060*/ 	.word	0x00001c20


	//   ....[1]....
        /*0064*/ 	.word	0x00001c40


	//   ....[2]....
        /*0068*/ 	.word	0x00001c60


	//   ....[3]....
        /*006c*/ 	.word	0x00001c80


	//   ....[4]....
        /*0070*/ 	.word	0x00001cf0


	//   ....[5]....
        /*0074*/ 	.word	0x00001d20


	//   ....[6]....
        /*0078*/ 	.word	0x00001d40


	//   ....[7]....
        /*007c*/ 	.word	0x00001d60


	//----- nvinfo : EIATTR_EXIT_INSTR_OFFSETS
	.align		4
.L_558:
        /*0080*/ 	.byte	0x04, 0x1c
        /*0082*/ 	.short	(.L_560 - .L_559)


	//   ....[0]....
.L_559:
        /*0084*/ 	.word	0x00003f80


	//   ....[1]....
        /*0088*/ 	.word	0x00004440


	//   ....[2]....
        /*008c*/ 	.word	0x000044a0


	//----- nvinfo : EIATTR_CRS_STACK_SIZE
	.align		4
.L_560:
        /*0090*/ 	.byte	0x04, 0x1e
        /*0092*/ 	.short	(.L_562 - .L_561)
.L_561:
        /*0094*/ 	.word	0x00000000
.L_562:


//--------------------- .nv.info._ZN5flash32flash_fwd_splitkv_combine_kernelI23Flash_fwd_kernel_traitsILi256ELi64ELi64ELi4ELb0ELb0EN7cutlass10bfloat16_tE19Flash_kernel_traitsILi256ELi64ELi64ELi4ES3_EELi4ELi3ELb0EEEvNS_16Flash_fwd_paramsE --------------------------
	.section	.nv.info._ZN5flash32flash_fwd_splitkv_combine_kernelI23Flash_fwd_kernel_traitsILi256ELi64ELi64ELi4ELb0ELb0EN7cutlass10bfloat16_tE19Flash_kernel_traitsILi256ELi64ELi64ELi4ES3_EELi4ELi3ELb0EEEvNS_16Flash_fwd_paramsE,"",@"SHT_CUDA_INFO"
	.sectionflags	@""
	.align	4


	//----- nvinfo : EIATTR_CUDA_API_VERSION
	.align		4
        /*0000*/ 	.byte	0x04, 0x37
        /*0002*/ 	.short	(.L_564 - .L_563)
.L_563:
        /*0004*/ 	.word	0x00000082


	//----- nvinfo : EIATTR_SW2861232_WAR
	.align		4
.L_564:
        /*0008*/ 	.byte	0x01, 0x35
	.zero		2


	//----- nvinfo : EIATTR_PARAM_CBANK
	.align		4
        /*000c*/ 	.byte	0x04, 0x0a
        /*000e*/ 	.short	(.L_566 - .L_565)
	.align		4
.L_565:
        /*0010*/ 	.word	index@(.nv.constant0._ZN5flash32flash_fwd_splitkv_combine_kernelI23Flash_fwd_kernel_traitsILi256ELi64ELi64ELi4ELb0ELb0EN7cutlass10bfloat16_tE19Flash_kernel_traitsILi256ELi64ELi64ELi4ES3_EELi4ELi3ELb0EEEvNS_16Flash_fwd_paramsE)
        /*0014*/ 	.short	0x0160
        /*0016*/ 	.short	0x01d0


	//----- nvinfo : EIATTR_CBANK_PARAM_SIZE
	.align		4
.L_566:
        /*0018*/ 	.byte	0x03, 0x19
        /*001a*/ 	.short	0x01d0


	//----- nvinfo : EIATTR_KPARAM_INFO
	.align		4
        /*001c*/ 	.byte	0x04, 0x17
        /*001e*/ 	.short	(.L_568 - .L_567)
.L_567:
        /*0020*/ 	.word	0x00000000
        /*0024*/ 	.short	0x0000
        /*0026*/ 	.short	0x0000
        /*0028*/ 	.byte	0x00, 0xf0, 0x41, 0x07


	//----- nvinfo : EIATTR_MAXREG_COUNT
	.align		4
.L_568:
        /*002c*/ 	.byte	0x03, 0x1b
        /*002e*/ 	.short	0x00ff


	//----- nvinfo : EIATTR_NUM_BARRIERS
	.align		4
        /*0030*/ 	.byte	0x02, 0x4c
        /*0032*/ 	.byte	0x01
	.zero		1


	//----- nvinfo : EIATTR_MERCURY_ISA_VERSION
	.align		4
        /*0034*/ 	.byte	0x03, 0x5f
        /*0036*/ 	.short	0x0000


	//----- nvinfo : EIATTR_COOP_GROUP_MASK_REGIDS
	.align		4
        /*0038*/ 	.byte	0x04, 0x29
        /*003a*/ 	.short	(.L_570 - .L_569)


	//   ....[0]....
.L_569:
        /*003c*/ 	.word	0xffffffff


	//   ....[1]....
        /*0040*/ 	.word	0xffffffff


	//   ....[2]....
        /*0044*/ 	.word	0xffffffff


	//   ....[3]....
        /*0048*/ 	.word	0xffffffff


	//   ....[4]....
        /*004c*/ 	.word	0xffffffff


	//   ....[5]....
        /*0050*/ 	.word	0xffffffff


	//----- nvinfo : EIATTR_COOP_GROUP_INSTR_OFFSETS
	.align		4
.L_570:
        /*0054*/ 	.byte	0x04, 0x28
        /*0056*/ 	.short	(.L_572 - .L_571)


	//   ....[0]....
.L_571:
        /*0058*/ 	.word	0x00001c20


	//   ....[1]....
        /*005c*/ 	.word	0x00001c40


	//   ....[2]....
        /*0060*/ 	.word	0x00001c70


	//   ....[3]....
        /*0064*/ 	.word	0x00001ce0


	//   ....[4]....
        /*0068*/ 	.word	0x00001d00


	//   ....[5]....
        /*006c*/ 	.word	0x00001d20


	//----- nvinfo : EIATTR_EXIT_INSTR_OFFSETS
	.align		4
.L_572:
        /*0070*/ 	.byte	0x04, 0x1c
        /*0072*/ 	.short	(.L_574 - .L_573)


	//   ....[0]....
.L_573:
        /*0074*/ 	.word	0x00003f40


	//   ....[1]....
        /*0078*/ 	.word	0x00004400


	//   ....[2]....
        /*007c*/ 	.word	0x00004460


	//----- nvinfo : EIATTR_CRS_STACK_SIZE
	.align		4
.L_574:
        /*0080*/ 	.byte	0x04, 0x1e
        /*0082*/ 	.short	(.L_576 - .L_575)
.L_575:
        /*0084*/ 	.word	0x00000000
.L_576:


//--------------------- .nv.info._ZN5flash32flash_fwd_splitkv_combine_kernelI23Flash_fwd_kernel_traitsILi256ELi64ELi64ELi4ELb0ELb0EN7cutlass10bfloat16_tE19Flash_kernel_traitsILi256ELi64ELi64ELi4ES3_EELi4ELi2ELb0EEEvNS_16Flash_fwd_paramsE --------------------------
	.section	.nv.info._ZN5flash32flash_fwd_splitkv_combine_kernelI23Flash_fwd_kernel_traitsILi256ELi64ELi64ELi4ELb0ELb0EN7cutlass10bfloat16_tE19Flash_kernel_traitsILi256ELi64ELi64ELi4ES3_EELi4ELi2ELb0EEEvNS_16Flash_fwd_paramsE,"",@"SHT_CUDA_INFO"
	.sectionflags	@""
	.align	4


	//----- nvinfo : EIATTR_CUDA_API_VERSION
	.align		4
        /*0000*/ 	.byte	0x04, 0x37
        /*0002*/ 	.short	(.L_578 - .L_577)
.L_577:
        /*0004*/ 	.word	0x00000082


	//----- nvinfo : EIATTR_SW2861232_WAR
	.align		4
.L_578:
        /*0008*/ 	.byte	0x01, 0x35
	.zero		2


	//----- nvinfo : EIATTR_PARAM_CBANK
	.align		4
        /*000c*/ 	.byte	0x04, 0x0a
        /*000e*/ 	.short	(.L_580 - .L_579)
	.align		4
.L_579:
        /*0010*/ 	.word	index@(.nv.constant0._ZN5flash32flash_fwd_splitkv_combine_kernelI23Flash_fwd_kernel_traitsILi256ELi64ELi64ELi4ELb0ELb0EN7cutlass10bfloat16_tE19Flash_kernel_traitsILi256ELi64ELi64ELi4ES3_EELi4ELi2ELb0EEEvNS_16Flash_fwd_paramsE)
        /*0014*/ 	.short	0x0160
        /*0016*/ 	.short	0x01d0


	//----- nvinfo : EIATTR_CBANK_PARAM_SIZE
	.align		4
.L_580:
        /*0018*/ 	.byte	0x03, 0x19
        /*001a*/ 	.short	0x01d0


	//----- nvinfo : EIATTR_KPARAM_INFO
	.align		4
        /*001c*/ 	.byte	0x04, 0x17
        /*001e*/ 	.short	(.L_582 - .L_581)
.L_581:
        /*0020*/ 	.word	0x00000000
        /*0024*/ 	.short	0x0000
        /*0026*/ 	.short	0x0000
        /*0028*/ 	.byte	0x00, 0xf0, 0x41, 0x07


	//----- nvinfo : EIATTR_MAXREG_COUNT
	.align		4
.L_582:
        /*002c*/ 	.byte	0x03, 0x1b
        /*002e*/ 	.short	0x00ff


	//----- nvinfo : EIATTR_NUM_BARRIERS
	.align		4
        /*0030*/ 	.byte	0x02, 0x4c
        /*0032*/ 	.byte	0x01
	.zero		1


	//----- nvinfo : EIATTR_MERCURY_ISA_VERSION
	.align		4
        /*0034*/ 	.byte	0x03, 0x5f
        /*0036*/ 	.short	0x0000


	//----- nvinfo : EIATTR_COOP_GROUP_MASK_REGIDS
	.align		4
        /*0038*/ 	.byte	0x04, 0x29
        /*003a*/ 	.short	(.L_584 - .L_583)


	//   ....[0]....
.L_583:
        /*003c*/ 	.word	0xffffffff


	//   ....[1]....
        /*0040*/ 	.word	0xffffffff


	//   ....[2]....
        /*0044*/ 	.word	0xffffffff


	//   ....[3]....
        /*0048*/ 	.word	0xffffffff


	//----- nvinfo : EIATTR_COOP_GROUP_INSTR_OFFSETS
	.align		4
.L_584:
        /*004c*/ 	.byte	0x04, 0x28
        /*004e*/ 	.short	(.L_586 - .L_585)


	//   ....[0]....
.L_585:
        /*0050*/ 	.word	0x00001bf0


	//   ....[1]....
        /*0054*/ 	.word	0x00001c10


	//   ....[2]....
        /*0058*/ 	.word	0x00001c80


	//   ....[3]....
        /*005c*/ 	.word	0x00001ca0


	//----- nvinfo : EIATTR_EXIT_INSTR_OFFSETS
	.align		4
.L_586:
        /*0060*/ 	.byte	0x04, 0x1c
        /*0062*/ 	.short	(.L_588 - .L_587)


	//   ....[0]....
.L_587:
        /*0064*/ 	.word	0x00003e80


	//   ....[1]....
        /*0068*/ 	.word	0x00004340


	//   ....[2]....
        /*006c*/ 	.word	0x000043a0


	//----- nvinfo : EIATTR_CRS_STACK_SIZE
	.align		4
.L_588:
        /*0070*/ 	.byte	0x04, 0x1e
        /*0072*/ 	.short	(.L_590 - .L_589)
.L_589:
        /*0074*/ 	.word	0x00000000
.L_590:


//--------------------- .nv.info._ZN5flash32flash_fwd_splitkv_combine_kernelI23Flash_fwd_kernel_traitsILi256ELi64ELi64ELi4ELb0ELb0EN7cutlass10bfloat16_tE19Flash_kernel_traitsILi256ELi64ELi64ELi4ES3_EELi4ELi1ELb0EEEvNS_16Flash_fwd_paramsE --------------------------
	.section	.nv.info._ZN5flash32flash_fwd_splitkv_combine_kernelI23Flash_fwd_kernel_traitsILi256ELi64ELi64ELi4ELb0ELb0EN7cutlass10bfloat16_tE19Flash_kernel_traitsILi256ELi64ELi64ELi4ES3_EELi4ELi1ELb0EEEvNS_16Flash_fwd_paramsE,"",@"SHT_CUDA_INFO"
	.sectionflags	@""
	.align	4


	//----- nvinfo : EIATTR_CUDA_API_VERSION
	.align		4
        /*0000*/ 	.byte	0x04, 0x37
        /*0002*/ 	.short	(.L_592 - .L_591)
.L_591:
        /*0004*/ 	.word	0x00000082


	//----- nvinfo : EIATTR_SW2861232_WAR
	.align		4
.L_592:
        /*0008*/ 	.byte	0x01, 0x35
	.zero		2


	//----- nvinfo : EIATTR_PARAM_CBANK
	.align		4
        /*000c*/ 	.byte	0x04, 0x0a
        /*000e*/ 	.short	(.L_594 - .L_593)
	.align		4
.L_593:
        /*0010*/ 	.word	index@(.nv.constant0._ZN5flash32flash_fwd_splitkv_combine_kernelI23Flash_fwd_kernel_traitsILi256ELi64ELi64ELi4ELb0ELb0EN7cutlass10bfloat16_tE19Flash_kernel_traitsILi256ELi64ELi64ELi4ES3_EELi4ELi1ELb0EEEvNS_16Flash_fwd_paramsE)
        /*0014*/ 	.short	0x0160
        /*0016*/ 	.short	0x01d0


	//----- nvinfo : EIATTR_CBANK_PARAM_SIZE
	.align		4
.L_594:
        /*0018*/ 	.byte	0x03, 0x19
        /*001a*/ 	.short	0x01d0


	//----- nvinfo : EIATTR_KPARAM_INFO
	.align		4
        /*001c*/ 	.byte	0x04, 0x17
        /*001e*/ 	.short	(.L_596 - .L_595)
.L_595:
        /*0020*/ 	.word	0x00000000
        /*0024*/ 	.short	0x0000
        /*0026*/ 	.short	0x0000
        /*0028*/ 	.byte	0x00, 0xf0, 0x41, 0x07


	//----- nvinfo : EIATTR_MAXREG_COUNT
	.align		4
.L_596:
        /*002c*/ 	.byte	0x03, 0x1b
        /*002e*/ 	.short	0x00ff


	//----- nvinfo : EIATTR_NUM_BARRIERS
	.align		4
        /*0030*/ 	.byte	0x02, 0x4c
        /*0032*/ 	.byte	0x01
	.zero		1


	//----- nvinfo : EIATTR_MERCURY_ISA_VERSION
	.align		4
        /*0034*/ 	.byte	0x03, 0x5f
        /*0036*/ 	.short	0x0000


	//----- nvinfo : EIATTR_COOP_GROUP_MASK_REGIDS
	.align		4
        /*0038*/ 	.byte	0x04, 0x29
        /*003a*/ 	.short	(.L_598 - .L_597)


	//   ....[0]....
.L_597:
        /*003c*/ 	.word	0xffffffff


	//   ....[1]....
        /*0040*/ 	.word	0xffffffff


	//----- nvinfo : EIATTR_COOP_GROUP_INSTR_OFFSETS
	.align		4
.L_598:
        /*0044*/ 	.byte	0x04, 0x28
        /*0046*/ 	.short	(.L_600 - .L_599)


	//   ....[0]....
.L_599:
        /*0048*/ 	.word	0x00001c70


	//   ....[1]....
        /*004c*/ 	.word	0x00001d00


	//----- nvinfo : EIATTR_EXIT_INSTR_OFFSETS
	.align		4
.L_600:
        /*0050*/ 	.byte	0x04, 0x1c
        /*0052*/ 	.short	(.L_602 - .L_601)


	//   ....[0]....
.L_601:
        /*0054*/ 	.word	0x00003ee0


	//   ....[1]....
        /*0058*/ 	.word	0x00004380


	//   ....[2]....
        /*005c*/ 	.word	0x000043e0


	//----- nvinfo : EIATTR_CRS_STACK_SIZE
	.align		4
.L_602:
        /*0060*/ 	.byte	0x04, 0x1e
        /*0062*/ 	.short	(.L_604 - .L_603)
.L_603:
        /*0064*/ 	.word	0x00000000
.L_604:


//--------------------- .nv.info._ZN5flash32flash_fwd_splitkv_combine_kernelI23Flash_fwd_kernel_traitsILi256ELi64ELi64ELi4ELb0ELb0EN7cutlass10bfloat16_tE19Flash_kernel_traitsILi256ELi64ELi64ELi4ES3_EELi4ELi7ELb1EEEvNS_16Flash_fwd_paramsE --------------------------
	.section	.nv.info._ZN5flash32flash_fwd_splitkv_combine_kernelI23Flash_fwd_kernel_traitsILi256ELi64ELi64ELi4ELb0ELb0EN7cutlass10bfloat16_tE19Flash_kernel_traitsILi256ELi64ELi64ELi4ES3_EELi4ELi7ELb1EEEvNS_16Flash_fwd_paramsE,"",@"SHT_CUDA_INFO"
	.sectionflags	@""
	.align	4


	//----- nvinfo : EIATTR_CUDA_API_VERSION
	.align		4
        /*0000*/ 	.byte	0x04, 0x37
        /*0002*/ 	.short	(.L_606 - .L_605)
.L_605:
        /*0004*/ 	.word	0x00000082


	//----- nvinfo : EIATTR_SW2861232_WAR
	.align		4
.L_606:
        /*0008*/ 	.byte	0x01, 0x35
	.zero		2


	//----- nvinfo : EIATTR_PARAM_CBANK
	.align		4
        /*000c*/ 	.byte	0x04, 0x0a
        /*000e*/ 	.short	(.L_608 - .L_607)
	.align		4
.L_607:
        /*0010*/ 	.word	index@(.nv.constant0._ZN5flash32flash_fwd_splitkv_combine_kernelI23Flash_fwd_kernel_traitsILi256ELi64ELi64ELi4ELb0ELb0EN7cutlass10bfloat16_tE19Flash_kernel_traitsILi256ELi64ELi64ELi4ES3_EELi4ELi7ELb1EEEvNS_16Flash_fwd_paramsE)
        /*0014*/ 	.short	0x0160
        /*0016*/ 	.short	0x01d0


	//----- nvinfo : EIATTR_CBANK_PARAM_SIZE
	.align		4
.L_608:
        /*0018*/ 	.byte	0x03, 0x19
        /*001a*/ 	.short	0x01d0


	//----- nvinfo : EIATTR_KPARAM_INFO
	.align		4
        /*001c*/ 	.byte	0x04, 0x17
        /*001e*/ 	.short	(.L_610 - .L_609)
.L_609:
        /*0020*/ 	.word	0x00000000
        /*0024*/ 	.short	0x0000
        /*0026*/ 	.short	0x0000
        /*0028*/ 	.byte	0x00, 0xf0, 0x41, 0x07


	//----- nvinfo : EIATTR_MAXREG_COUNT
	.align		4
.L_610:
        /*002c*/ 	.byte	0x03, 0x1b
        /*002e*/ 	.short	0x00ff


	//----- nvinfo : EIATTR_NUM_BARRIERS
	.align		4
        /*0030*/ 	.byte	0x02, 0x4c
        /*0032*/ 	.byte	0x01
	.zero		1


	//----- nvinfo : EIATTR_MERCURY_ISA_VERSION
	.align		4
        /*0034*/ 	.byte	0x03, 0x5f
        /*0036*/ 	.short	0x0000


	//----- nvinfo : EIATTR_COOP_GROUP_MASK_REGIDS
	.align		4
        /*0038*/ 	.byte	0x04, 0x29
        /*003a*/ 	.short	(.L_612 - .L_611)


	//   ....[0]....
.L_611:
        /*003c*/ 	.word	0xffffffff


	//   ....[1]....
        /*0040*/ 	.word	0xffffffff


	//   ....[2]....
        /*0044*/ 	.word	0xffffffff


	//   ....[3]....
        /*0048*/ 	.word	0xffffffff


	//   ....[4]....
        /*004c*/ 	.word	0xffffffff


	//   ....[5]....
        /*0050*/ 	.word	0xffffffff


	//   ....[6]....
        /*0054*/ 	.word	0xffffffff


	//   ....[7]....
        /*0058*/ 	.word	0xffffffff


	//   ....[8]....
        /*005c*/ 	.word	0xffffffff


	//   ....[9]....
        /*0060*/ 	.word	0xffffffff


	//----- nvinfo : EIATTR_COOP_GROUP_INSTR_OFFSETS
	.align		4
.L_612:
        /*0064*/ 	.byte	0x04, 0x28
        /*0066*/ 	.short	(.L_614 - .L_613)


	//   ....[0]....
.L_613:
        /*0068*/ 	.word	0x00001ab0


	//   ....[1]....
        /*006c*/ 	.word	0x00001ad0


	//   ....[2]....
        /*0070*/ 	.word	0x00001af0


	//   ....[3]....
        /*0074*/ 	.word	0x00001b10


	//   ....[4]....
        /*0078*/ 	.word	0x00001b30


	//   ....[5]....
        /*007c*/ 	.word	0x00001c90


	//   ....[6]....
        /*0080*/ 	.word	0x00001ce0


	//   ....[7]....
        /*0084*/ 	.word	0x00001da0


	//   ....[8]....
        /*0088*/ 	.word	0x00001e20


	//   ....[9]....
        /*008c*/ 	.word	0x00001ef0


	//----- nvinfo : EIATTR_EXIT_INSTR_OFFSETS
	.align		4
.L_614:
        /*0090*/ 	.byte	0x04, 0x1c
        /*0092*/ 	.short	(.L_616 - .L_615)


	//   ....[0]....
.L_615:
        /*0094*/ 	.word	0x00004910


	//   ....[1]....
        /*0098*/ 	.word	0x00004e10


	//----- nvinfo : EIATTR_CRS_STACK_SIZE
	.align		4
.L_616:
        /*009c*/ 	.byte	0x04, 0x1e
        /*009e*/ 	.short	(.L_618 - .L_617)
.L_617:
        /*00a0*/ 	.word	0x00000000
.L_618:


//--------------------- .nv.info._ZN5flash32flash_fwd_splitkv_combine_kernelI23Flash_fwd_kernel_traitsILi256ELi64ELi64ELi4ELb0ELb0EN7cutlass10bfloat16_tE19Flash_kernel_traitsILi256ELi64ELi64ELi4ES3_EELi4ELi6ELb1EEEvNS_16Flash_fwd_paramsE --------------------------
	.section	.nv.info._ZN5flash32flash_fwd_splitkv_combine_kernelI23Flash_fwd_kernel_traitsILi256ELi64ELi64ELi4ELb0ELb0EN7cutlass10bfloat16_tE19Flash_kernel_traitsILi256ELi64ELi64ELi4ES3_EELi4ELi6ELb1EEEvNS_16Flash_fwd_paramsE,"",@"SHT_CUDA_INFO"
	.sectionflags	@""
	.align	4


	//----- nvinfo : EIATTR_CUDA_API_VERSION
	.align		4
        /*0000*/ 	.byte	0x04, 0x37
        /*0002*/ 	.short	(.L_620 - .L_619)
.L_619:
        /*0004*/ 	.word	0x00000082


	//----- nvinfo : EIATTR_SW2861232_WAR
	.align		4
.L_620:
        /*0008*/ 	.byte	0x01, 0x35
	.zero		2


	//----- nvinfo : EIATTR_PARAM_CBANK
	.align		4
        /*000c*/ 	.byte	0x04, 0x0a
        /*000e*/ 	.short	(.L_622 - .L_621)
	.align		4
.L_621:
        /*0010*/ 	.word	index@(.nv.constant0._ZN5flash32flash_fwd_splitkv_combine_kernelI23Flash_fwd_kernel_traitsILi256ELi64ELi64ELi4ELb0ELb0EN7cutlass10bfloat16_tE19Flash_kernel_traitsILi256ELi64ELi64ELi4ES3_EELi4ELi6ELb1EEEvNS_16Flash_fwd_paramsE)
        /*0014*/ 	.short	0x0160
        /*0016*/ 	.short	0x01d0


	//----- nvinfo : EIATTR_CBANK_PARAM_SIZE
	.align		4
.L_622:
        /*0018*/ 	.byte	0x03, 0x19
        /*001a*/ 	.short	0x01d0


	//----- nvinfo : EIATTR_KPARAM_INFO
	.align		4
        /*001c*/ 	.byte	0x04, 0x17
        /*001e*/ 	.short	(.L_624 - .L_623)
.L_623:
        /*0020*/ 	.word	0x00000000
        /*0024*/ 	.short	0x0000
        /*0026*/ 	.short	0x0000
        /*0028*/ 	.byte	0x00, 0xf0, 0x41, 0x07


	//----- nvinfo : EIATTR_MAXREG_COUNT
	.align		4
.L_624:
        /*002c*/ 	.byte	0x03, 0x1b
        /*002e*/ 	.short	0x00ff


	//----- nvinfo : EIATTR_NUM_BARRIERS
	.align		4
        /*0030*/ 	.byte	0x02, 0x4c
        /*0032*/ 	.byte	0x01
	.zero		1


	//----- nvinfo : EIATTR_MERCURY_ISA_VERSION
	.align		4
        /*0034*/ 	.byte	0x03, 0x5f
        /*0036*/ 	.short	0x0000


	//----- nvinfo : EIATTR_COOP_GROUP_MASK_REGIDS
	.align		4
        /*0038*/ 	.byte	0x04, 0x29
        /*003a*/ 	.short	(.L_626 - .L_625)


	//   ....[0]....
.L_625:
        /*003c*/ 	.word	0xffffffff


	//   ....[1]....
        /*0040*/ 	.word	0xffffffff


	//   ....[2]....
        /*0044*/ 	.word	0xffffffff


	//   ....[3]....
        /*0048*/ 	.word	0xffffffff


	//   ....[4]....
        /*004c*/ 	.word	0xffffffff


	//   ....[5]....
        /*0050*/ 	.word	0xffffffff


	//   ....[6]....
        /*0054*/ 	.word	0xffffffff


	//   ....[7]....
        /*0058*/ 	.word	0xffffffff


	//   ....[8]....
        /*005c*/ 	.word	0xffffffff


	//   ....[9]....
        /*0060*/ 	.word	0xffffffff


	//----- nvinfo : EIATTR_COOP_GROUP_INSTR_OFFSETS
	.align		4
.L_626:
        /*0064*/ 	.byte	0x04, 0x28
        /*0066*/ 	.short	(.L_628 - .L_627)


	//   ....[0]....
.L_627:
        /*0068*/ 	.word	0x000016f0


	//   ....[1]....
        /*006c*/ 	.word	0x00001710


	//   ....[2]....
        /*0070*/ 	.word	0x00001730


	//   ....[3]....
        /*0074*/ 	.word	0x00001760


	//   ....[4]....
        /*0078*/ 	.word	0x000017e0


	//   ....[5]....
        /*007c*/ 	.word	0x00001990


	//   ....[6]....
        /*0080*/ 	.word	0x00001a10


	//   ....[7]....
        /*0084*/ 	.word	0x00001ab0


	//   ....[8]....
        /*0088*/ 	.word	0x00001b50


	//   ....[9]....
        /*008c*/ 	.word	0x00001c40


	//----- nvinfo : EIATTR_EXIT_INSTR_OFFSETS
	.align		4
.L_628:
        /*0090*/ 	.byte	0x04, 0x1c
        /*0092*/ 	.short	(.L_630 - .L_629)


	//   ....[0]....
.L_629:
        /*0094*/ 	.word	0x000045a0


	//   ....[1]....
        /*0098*/ 	.word	0x00004aa0


	//----- nvinfo : EIATTR_CRS_STACK_SIZE
	.align		4
.L_630:
        /*009c*/ 	.byte	0x04, 0x1e
        /*009e*/ 	.short	(.L_632 - .L_631)
.L_631:
        /*00a0*/ 	.word	0x00000000
.L_632:


//--------------------- .nv.info._ZN5flash32flash_fwd_splitkv_combine_kernelI23Flash_fwd_kernel_traitsILi256ELi64ELi64ELi4ELb0ELb0EN7cutlass10bfloat16_tE19Flash_kernel_traitsILi256ELi64ELi64ELi4ES3_EELi4ELi5ELb1EEEvNS_16Flash_fwd_paramsE --------------------------
	.section	.nv.info._ZN5flash32flash_fwd_splitkv_combine_kernelI23Flash_fwd_kernel_traitsILi256ELi64ELi64ELi4ELb0ELb0EN7cutlass10bfloat16_tE19Flash_kernel_traitsILi256ELi64ELi64ELi4ES3_EELi4ELi5ELb1EEEvNS_16Flash_fwd_paramsE,"",@"SHT_CUDA_INFO"
	.sectionflags	@""
	.align	4


	//----- nvinfo : EIATTR_CUDA_API_VERSION
	.align		4
        /*0000*/ 	.byte	0x04, 0x37
        /*0002*/ 	.short	(.L_634 - .L_633)
.L_633:
        /*0004*/ 	.word	0x00000082


	//----- nvinfo : EIATTR_SW2861232_WAR
	.align		4
.L_634:
        /*0008*/ 	.byte	0x01, 0x35
	.zero		2


	//----- nvinfo : EIATTR_PARAM_CBANK
	.align		4
        /*000c*/ 	.byte	0x04, 0x0a
        /*000e*/ 	.short	(.L_636 - .L_635)
	.align		4
.L_635:
        /*0010*/ 	.word	index@(.nv.constant0._ZN5flash32flash_fwd_splitkv_combine_kernelI23Flash_fwd_kernel_traitsILi256ELi64ELi64ELi4ELb0ELb0EN7cutlass10bfloat16_tE19Flash_kernel_traitsILi256ELi64ELi64ELi4ES3_EELi4ELi5ELb1EEEvNS_16Flash_fwd_paramsE)
        /*0014*/ 	.short	0x0160
        /*0016*/ 	.short	0x01d0


	//----- nvinfo : EIATTR_CBANK_PARAM_SIZE
	.align		4
.L_636:
        /*0018*/ 	.byte	0x03, 0x19
        /*001a*/ 	.short	0x01d0


	//----- nvinfo : EIATTR_KPARAM_INFO
	.align		4
        /*001c*/ 	.byte	0x04, 0x17
        /*001e*/ 	.short	(.L_638 - .L_637)
.L_637:
        /*0020*/ 	.word	0x00000000
        /*0024*/ 	.short	0x0000
        /*0026*/ 	.short	0x0000
        /*0028*/ 	.byte	0x00, 0xf0, 0x41, 0x07


	//----- nvinfo : EIATTR_MAXREG_COUNT
	.align		4
.L_638:
        /*002c*/ 	.byte	0x03, 0x1b
        /*002e*/ 	.short	0x00ff


	//----- nvinfo : EIATTR_NUM_BARRIERS
	.align		4
        /*0030*/ 	.byte	0x02, 0x4c
        /*0032*/ 	.byte	0x01
	.zero		1


	//----- nvinfo : EIATTR_MERCURY_ISA_VERSION
	.align		4
        /*0034*/ 	.byte	0x03, 0x5f
        /*0036*/ 	.short	0x0000


	//----- nvinfo : EIATTR_COOP_GROUP_MASK_REGIDS
	.align		4
        /*0038*/ 	.byte	0x04, 0x29
        /*003a*/ 	.short	(.L_640 - .L_639)


	//   ....[0]....
.L_639:
        /*003c*/ 	.word	0xffffffff


	//   ....[1]....
        /*0040*/ 	.word	0xffffffff


	//   ....[2]....
        /*0044*/ 	.word	0xffffffff


	//   ....[3]....
        /*0048*/ 	.word	0xffffffff


	//   ....[4]....
        /*004c*/ 	.word	0xffffffff


	//   ....[5]....
        /*0050*/ 	.word	0xffffffff


	//   ....[6]....
        /*0054*/ 	.word	0xffffffff


	//   ....[7]....
        /*0058*/ 	.word	0xffffffff


	//   ....[8]....
        /*005c*/ 	.word	0xffffffff


	//   ....[9]....
        /*0060*/ 	.word	0xffffffff


	//----- nvinfo : EIATTR_COOP_GROUP_INSTR_OFFSETS
	.align		4
.L_640:
        /*0064*/ 	.byte	0x04, 0x28
        /*0066*/ 	.short	(.L_642 - .L_641)


	//   ....[0]....
.L_641:
        /*0068*/ 	.word	0x00001c20


	//   ....[1]....
        /*006c*/ 	.word	0x00001c40


	//   ....[2]....
        /*0070*/ 	.word	0x00001c60


	//   ....[3]....
        /*0074*/ 	.word	0x00001c80


	//   ....[4]....
        /*0078*/ 	.word	0x00001ca0


	//   ....[5]....
        /*007c*/ 	.word	0x00001d10


	//   ....[6]....
        /*0080*/ 	.word	0x00001d30


	//   ....[7]....
        /*0084*/ 	.word	0x00001d60


	//   ....[8]....
        /*0088*/ 	.word	0x00001d80


	//   ....[9]....
        /*008c*/ 	.word	0x00001da0


	//----- nvinfo : EIATTR_EXIT_INSTR_OFFSETS
	.align		4
.L_642:
        /*0090*/ 	.byte	0x04, 0x1c
        /*0092*/ 	.short	(.L_644 - .L_643)


	//   ....[0]....
.L_643:
        /*0094*/ 	.word	0x00004530


	//   ....[1]....
        /*0098*/ 	.word	0x00004a30


	//----- nvinfo : EIATTR_CRS_STACK_SIZE
	.align		4
.L_644:
        /*009c*/ 	.byte	0x04, 0x1e
        /*009e*/ 	.short	(.L_646 - .L_645)
.L_645:
        /*00a0*/ 	.word	0x00000000
.L_646:


//--------------------- .nv.info._ZN5flash32flash_fwd_splitkv_combine_kernelI23Flash_fwd_kernel_traitsILi256ELi64ELi64ELi4ELb0ELb0EN7cutlass10bfloat16_tE19Flash_kernel_traitsILi256ELi64ELi64ELi4ES3_EELi4ELi4ELb1EEEvNS_16Flash_fwd_paramsE --------------------------
	.section	.nv.info._ZN5flash32flash_fwd_splitkv_combine_kernelI23Flash_fwd_kernel_traitsILi256ELi64ELi64ELi4ELb0ELb0EN7cutlass10bfloat16_tE19Flash_kernel_traitsILi256ELi64ELi64ELi4ES3_EELi4ELi4ELb1EEEvNS_16Flash_fwd_paramsE,"",@"SHT_CUDA_INFO"
	.sectionflags	@""
	.align	4


	//----- nvinfo : EIATTR_CUDA_API_VERSION
	.align		4
        /*0000*/ 	.byte	0x04, 0x37
        /*0002*/ 	.short	(.L_648 - .L_647)
.L_647:
        /*0004*/ 	.word	0x00000082


	//----- nvinfo : EIATTR_SW2861232_WAR
	.align		4
.L_648:
        /*0008*/ 	.byte	0x01, 0x35
	.zero		2


	//----- nvinfo : EIATTR_PARAM_CBANK
	.align		4
        /*000c*/ 	.byte	0x04, 0x0a
        /*000e*/ 	.short	(.L_650 - .L_649)
	.align		4
.L_649:
        /*0010*/ 	.word	index@(.nv.constant0._ZN5flash32flash_fwd_splitkv_combine_kernelI23Flash_fwd_kernel_traitsILi256ELi64ELi64ELi4ELb0ELb0EN7cutlass10bfloat16_tE19Flash_kernel_traitsILi256ELi64ELi64ELi4ES3_EELi4ELi4ELb1EEEvNS_16Flash_fwd_paramsE)
        /*0014*/ 	.short	0x0160
        /*0016*/ 	.short	0x01d0


	//----- nvinfo : EIATTR_CBANK_PARAM_SIZE
	.align		4
.L_650:
        /*0018*/ 	.byte	0x03, 0x19
        /*001a*/ 	.short	0x01d0


	//----- nvinfo : EIATTR_KPARAM_INFO
	.align		4
        /*001c*/ 	.byte	0x04, 0x17
        /*001e*/ 	.short	(.L_652 - .L_651)
.L_651:
        /*0020*/ 	.word	0x00000000
        /*0024*/ 	.short	0x0000
        /*0026*/ 	.short	0x0000
        /*0028*/ 	.byte	0x00, 0xf0, 0x41, 0x07


	//----- nvinfo : EIATTR_MAXREG_COUNT
	.align		4
.L_652:
        /*002c*/ 	.byte	0x03, 0x1b
        /*002e*/ 	.short	0x00ff


	//----- nvinfo : EIATTR_NUM_BARRIERS
	.align		4
        /*0030*/ 	.byte	0x02, 0x4c
        /*0032*/ 	.byte	0x01
	.zero		1


	//----- nvinfo : EIATTR_MERCURY_ISA_VERSION
	.align		4
        /*0034*/ 	.byte	0x03, 0x5f
        /*0036*/ 	.short	0x0000


	//----- nvinfo : EIATTR_COOP_GROUP_MASK_REGIDS
	.align		4
        /*0038*/ 	.byte	0x04, 0x29
        /*003a*/ 	.short	(.L_654 - .L_653)


	//   ....[0]....
.L_653:
        /*003c*/ 	.word	0xffffffff


	//   ....[1]....
        /*0040*/ 	.word	0xffffffff


	//   ....[2]....
        /*0044*/ 	.word	0xffffffff


	//   ....[3]....
        /*0048*/ 	.word	0xffffffff


	//   ....[4]....
        /*004c*/ 	.word	0xffffffff


	//   ....[5]....
        /*0050*/ 	.word	0xffffffff


	//   ....[6]....
        /*0054*/ 	.word	0xffffffff


	//   ....[7]....
        /*0058*/ 	.word	0xffffffff


	//----- nvinfo : EIATTR_COOP_GROUP_INSTR_OFFSETS
	.align		4
.L_654:
        /*005c*/ 	.byte	0x04, 0x28
        /*005e*/ 	.short	(.L_656 - .L_655)


	//   ....[0]....
.L_655:
        /*0060*/ 	.word	0x00001c20


	//   ....[1]....
        /*0064*/ 	.word	0x00001c40


	//   ....[2]....
        /*0068*/ 	.word	0x00001c60


	//   ....[3]....
        /*006c*/ 	.word	0x00001c80


	//   ....[4]....
        /*0070*/ 	.word	0x00001cf0


	//   ....[5]....
        /*0074*/ 	.word	0x00001d20


	//   ....[6]....
        /*0078*/ 	.word	0x00001d40


	//   ....[7]....
        /*007c*/ 	.word	0x00001d60


	//----- nvinfo : EIATTR_EXIT_INSTR_OFFSETS
	.align		4
.L_656:
        /*0080*/ 	.byte	0x04, 0x1c
        /*0082*/ 	.short	(.L_658 - .L_657)


	//   ....[0]....
.L_657:
        /*0084*/ 	.word	0x00004500


	//   ....[1]....
        /*0088*/ 	.word	0x00004a00


	//----- nvinfo : EIATTR_CRS_STACK_SIZE
	.align		4
.L_658:
        /*008c*/ 	.byte	0x04, 0x1e
        /*008e*/ 	.short	(.L_660 - .L_659)
.L_659:
        /*0090*/ 	.word	0x00000000
.L_660:


//--------------------- .nv.info._ZN5flash32flash_fwd_splitkv_combine_kernelI23Flash_fwd_kernel_traitsILi256ELi64ELi64ELi4ELb0ELb0EN7cutlass10bfloat16_tE19Flash_kernel_traitsILi256ELi64ELi64ELi4ES3_EELi4ELi3ELb1EEEvNS_16Flash_fwd_paramsE --------------------------
	.section	.nv.info._ZN5flash32flash_fwd_splitkv_combine_kernelI23Flash_fwd_kernel_traitsILi256ELi64ELi64ELi4ELb0ELb0EN7cutlass10bfloat16_tE19Flash_kernel_traitsILi256ELi64ELi64ELi4ES3_EELi4ELi3ELb1EEEvNS_16Flash_fwd_paramsE,"",@"SHT_CUDA_INFO"
	.sectionflags	@""
	.align	4


	//----- nvinfo : EIATTR_CUDA_API_VERSION
	.align		4
        /*0000*/ 	.byte	0x04, 0x37
        /*0002*/ 	.short	(.L_662 - .L_661)
.L_661:
        /*0004*/ 	.word	0x00000082


	//----- nvinfo : EIATTR_SW2861232_WAR
	.align		4
.L_662:
        /*0008*/ 	.byte	0x01, 0x35
	.zero		2


	//----- nvinfo : EIATTR_PARAM_CBANK
	.align		4
        /*000c*/ 	.byte	0x04, 0x0a
        /*000e*/ 	.short	(.L_664 - .L_663)
	.align		4
.L_663:
        /*0010*/ 	.word	index@(.nv.constant0._ZN5flash32flash_fwd_splitkv_combine_kernelI23Flash_fwd_kernel_traitsILi256ELi64ELi64ELi4ELb0ELb0EN7cutlass10bfloat16_tE19Flash_kernel_traitsILi256ELi64ELi64ELi4ES3_EELi4ELi3ELb1EEEvNS_16Flash_fwd_paramsE)
        /*0014*/ 	.short	0x0160
        /*0016*/ 	.short	0x01d0


	//----- nvinfo : EIATTR_CBANK_PARAM_SIZE
	.align		4
.L_664:
        /*0018*/ 	.byte	0x03, 0x19
        /*001a*/ 	.short	0x01d0


	//----- nvinfo : EIATTR_KPARAM_INFO
	.align		4
        /*001c*/ 	.byte	0x04, 0x17
        /*001e*/ 	.short	(.L_666 - .L_665)
.L_665:
        /*0020*/ 	.word	0x00000000
        /*0024*/ 	.short	0x0000
        /*0026*/ 	.short	0x0000
        /*0028*/ 	.byte	0x00, 0xf0, 0x41, 0x07


	//----- nvinfo : EIATTR_MAXREG_COUNT
	.align		4
.L_666:
        /*002c*/ 	.byte	0x03, 0x1b
        /*002e*/ 	.short	0x00ff


	//----- nvinfo : EIATTR_NUM_BARRIERS
	.align		4
        /*0030*/ 	.byte	0x02, 0x4c
        /*0032*/ 	.byte	0x01
	.zero		1


	//----- nvinfo : EIATTR_MERCURY_ISA_VERSION
	.align		4
        /*0034*/ 	.byte	0x03, 0x5f
        /*0036*/ 	.short	0x0000


	//----- nvinfo : EIATTR_COOP_GROUP_MASK_REGIDS
	.align		4
        /*0038*/ 	.byte	0x04, 0x29
        /*003a*/ 	.short	(.L_668 - .L_667)


	//   ....[0]....
.L_667:
        /*003c*/ 	.word	0xffffffff


	//   ....[1]....
        /*0040*/ 	.word	0xffffffff


	//   ....[2]....
        /*0044*/ 	.word	0xffffffff


	//   ....[3]....
        /*0048*/ 	.word	0xffffffff


	//   ....[4]....
        /*004c*/ 	.word	0xffffffff


	//   ....[5]....
        /*0050*/ 	.word	0xffffffff


	//----- nvinfo : EIATTR_COOP_GROUP_INSTR_OFFSETS
	.align		4
.L_668:
        /*0054*/ 	.byte	0x04, 0x28
        /*0056*/ 	.short	(.L_670 - .L_669)


	//   ....[0]....
.L_669:
        /*0058*/ 	.word	0x00001c20


	//   ....[1]....
        /*005c*/ 	.word	0x00001c40


	//   ....[2]....
        /*0060*/ 	.word	0x00001c70


	//   ....[3]....
        /*0064*/ 	.word	0x00001ce0


	//   ....[4]....
        /*0068*/ 	.word	0x00001d00


	//   ....[5]....
        /*006c*/ 	.word	0x00001d20


	//----- nvinfo : EIATTR_EXIT_INSTR_OFFSETS
	.align		4
.L_670:
        /*0070*/ 	.byte	0x04, 0x1c
        /*0072*/ 	.short	(.L_672 - .L_671)


	//   ....[0]....
.L_671:
        /*0074*/ 	.word	0x000044c0


	//   ....[1]....
        /*0078*/ 	.word	0x000049c0


	//----- nvinfo : EIATTR_CRS_STACK_SIZE
	.align		4
.L_672:
        /*007c*/ 	.byte	0x04, 0x1e
        /*007e*/ 	.short	(.L_674 - .L_673)
.L_673:
        /*0080*/ 	.word	0x00000000
.L_674:


//--------------------- .nv.info._ZN5flash32flash_fwd_splitkv_combine_kernelI23Flash_fwd_kernel_traitsILi256ELi64ELi64ELi4ELb0ELb0EN7cutlass10bfloat16_tE19Flash_kernel_traitsILi256ELi64ELi64ELi4ES3_EELi4ELi2ELb1EEEvNS_16Flash_fwd_paramsE --------------------------
	.section	.nv.info._ZN5flash32flash_fwd_splitkv_combine_kernelI23Flash_fwd_kernel_traitsILi256ELi64ELi64ELi4ELb0ELb0EN7cutlass10bfloat16_tE19Flash_kernel_traitsILi256ELi64ELi64ELi4ES3_EELi4ELi2ELb1EEEvNS_16Flash_fwd_paramsE,"",@"SHT_CUDA_INFO"
	.sectionflags	@""
	.align	4


	//----- nvinfo : EIATTR_CUDA_API_VERSION
	.align		4
        /*0000*/ 	.byte	0x04, 0x37
        /*0002*/ 	.short	(.L_676 - .L_675)
.L_675:
        /*0004*/ 	.word	0x00000082


	//----- nvinfo : EIATTR_SW2861232_WAR
	.align		4
.L_676:
        /*0008*/ 	.byte	0x01, 0x35
	.zero		2


	//----- nvinfo : EIATTR_PARAM_CBANK
	.align		4
        /*000c*/ 	.byte	0x04, 0x0a
        /*000e*/ 	.short	(.L_678 - .L_677)
	.align		4
.L_677:
        /*0010*/ 	.word	index@(.nv.constant0._ZN5flash32flash_fwd_splitkv_combine_kernelI23Flash_fwd_kernel_traitsILi256ELi64ELi64ELi4ELb0ELb0EN7cutlass10bfloat16_tE19Flash_kernel_traitsILi256ELi64ELi64ELi4ES3_EELi4ELi2ELb1EEEvNS_16Flash_fwd_paramsE)
        /*0014*/ 	.short	0x0160
        /*0016*/ 	.short	0x01d0


	//----- nvinfo : EIATTR_CBANK_PARAM_SIZE
	.align		4
.L_678:
        /*0018*/ 	.byte	0x03, 0x19
        /*001a*/ 	.short	0x01d0


	//----- nvinfo : EIATTR_KPARAM_INFO
	.align		4
        /*001c*/ 	.byte	0x04, 0x17
        /*001e*/ 	.short	(.L_680 - .L_679)
.L_679:
        /*0020*/ 	.word	0x00000000
        /*0024*/ 	.short	0x0000
        /*0026*/ 	.short	0x0000
        /*0028*/ 	.byte	0x00, 0xf0, 0x41, 0x07


	//----- nvinfo : EIATTR_MAXREG_COUNT
	.align		4
.L_680:
        /*002c*/ 	.byte	0x03, 0x1b
        /*002e*/ 	.short	0x00ff


	//----- nvinfo : EIATTR_NUM_BARRIERS
	.align		4
        /*0030*/ 	.byte	0x02, 0x4c
        /*0032*/ 	.byte	0x01
	.zero		1


	//----- nvinfo : EIATTR_MERCURY_ISA_VERSION
	.align		4
        /*0034*/ 	.byte	0x03, 0x5f
        /*0036*/ 	.short	0x0000


	//----- nvinfo : EIATTR_COOP_GROUP_MASK_REGIDS
	.align		4
        /*0038*/ 	.byte	0x04, 0x29
        /*003a*/ 	.short	(.L_682 - .L_681)


	//   ....[0]....
.L_681:
        /*003c*/ 	.word	0xffffffff


	//   ....[1]....
        /*0040*/ 	.word	0xffffffff


	//   ....[2]....
        /*0044*/ 	.word	0xffffffff


	//   ....[3]....
        /*0048*/ 	.word	0xffffffff


	//----- nvinfo : EIATTR_COOP_GROUP_INSTR_OFFSETS
	.align		4
.L_682:
        /*004c*/ 	.byte	0x04, 0x28
        /*004e*/ 	.short	(.L_684 - .L_683)


	//   ....[0]....
.L_683:
        /*0050*/ 	.word	0x00001bf0


	//   ....[1]....
        /*0054*/ 	.word	0x00001c10


	//   ....[2]....
        /*0058*/ 	.word	0x00001c80


	//   ....[3]....
        /*005c*/ 	.word	0x00001ca0


	//----- nvinfo : EIATTR_EXIT_INSTR_OFFSETS
	.align		4
.L_684:
        /*0060*/ 	.byte	0x04, 0x1c
        /*0062*/ 	.short	(.L_686 - .L_685)


	//   ....[0]....
.L_685:
        /*0064*/ 	.word	0x00004400


	//   ....[1]....
        /*0068*/ 	.word	0x00004900


	//----- nvinfo : EIATTR_CRS_STACK_SIZE
	.align		4
.L_686:
        /*006c*/ 	.byte	0x04, 0x1e
        /*006e*/ 	.short	(.L_688 - .L_687)
.L_687:
        /*0070*/ 	.word	0x00000000
.L_688:


//--------------------- .nv.info._ZN5flash32flash_fwd_splitkv_combine_kernelI23Flash_fwd_kernel_traitsILi256ELi64ELi64ELi4ELb0ELb0EN7cutlass10bfloat16_tE19Flash_kernel_traitsILi256ELi64ELi64ELi4ES3_EELi4ELi1ELb1EEEvNS_16Flash_fwd_paramsE --------------------------
	.section	.nv.info._ZN5flash32flash_fwd_splitkv_combine_kernelI23Flash_fwd_kernel_traitsILi256ELi64ELi64ELi4ELb0ELb0EN7cutlass10bfloat16_tE19Flash_kernel_traitsILi256ELi64ELi64ELi4ES3_EELi4ELi1ELb1EEEvNS_16Flash_fwd_paramsE,"",@"SHT_CUDA_INFO"
	.sectionflags	@""
	.align	4


	//----- nvinfo : EIATTR_CUDA_API_VERSION
	.align		4
        /*0000*/ 	.byte	0x04, 0x37
        /*0002*/ 	.short	(.L_690 - .L_689)
.L_689:
        /*0004*/ 	.word	0x00000082


	//----- nvinfo : EIATTR_SW2861232_WAR
	.align		4
.L_690:
        /*0008*/ 	.byte	0x01, 0x35
	.zero		2


	//----- nvinfo : EIATTR_PARAM_CBANK
	.align		4
        /*000c*/ 	.byte	0x04, 0x0a
        /*000e*/ 	.short	(.L_692 - .L_691)
	.align		4
.L_691:
        /*0010*/ 	.word	index@(.nv.constant0._ZN5flash32flash_fwd_splitkv_combine_kernelI23Flash_fwd_kernel_traitsILi256ELi64ELi64ELi4ELb0ELb0EN7cutlass10bfloat16_tE19Flash_kernel_traitsILi256ELi64ELi64ELi4ES3_EELi4ELi1ELb1EEEvNS_16Flash_fwd_paramsE)
        /*0014*/ 	.short	0x0160
        /*0016*/ 	.short	0x01d0


	//----- nvinfo : EIATTR_CBANK_PARAM_SIZE
	.align		4
.L_692:
        /*0018*/ 	.byte	0x03, 0x19
        /*001a*/ 	.short	0x01d0


	//----- nvinfo : EIATTR_KPARAM_INFO
	.align		4
        /*001c*/ 	.byte	0x04, 0x17
        /*001e*/ 	.short	(.L_694 - .L_693)
.L_693:
        /*0020*/ 	.word	0x00000000
        /*0024*/ 	.short	0x0000
        /*0026*/ 	.short	0x0000
        /*0028*/ 	.byte	0x00, 0xf0, 0x41, 0x07


	//----- nvinfo : EIATTR_MAXREG_COUNT
	.align		4
.L_694:
        /*002c*/ 	.byte	0x03, 0x1b
        /*002e*/ 	.short	0x00ff


	//----- nvinfo : EIATTR_NUM_BARRIERS
	.align		4
        /*0030*/ 	.byte	0x02, 0x4c
        /*0032*/ 	.byte	0x01
	.zero		1


	//----- nvinfo : EIATTR_MERCURY_ISA_VERSION
	.align		4
        /*0034*/ 	.byte	0x03, 0x5f
        /*0036*/ 	.short	0x0000


	//----- nvinfo : EIATTR_COOP_GROUP_MASK_REGIDS
	.align		4
        /*0038*/ 	.byte	0x04, 0x29
        /*003a*/ 	.short	(.L_696 - .L_695)


	//   ....[0]....
.L_695:
        /*003c*/ 	.word	0xffffffff


	//   ....[1]....
        /*0040*/ 	.word	0xffffffff


	//----- nvinfo : EIATTR_COOP_GROUP_INSTR_OFFSETS
	.align		4
.L_696:
        /*0044*/ 	.byte	0x04, 0x28
        /*0046*/ 	.short	(.L_698 - .L_697)


	//   ....[0]....
.L_697:
        /*0048*/ 	.word	0x00001ca0


	//   ....[1]....
        /*004c*/ 	.word	0x00001d10


	//----- nvinfo : EIATTR_EXIT_INSTR_OFFSETS
	.align		4
.L_698:
        /*0050*/ 	.byte	0x04, 0x1c
        /*0052*/ 	.short	(.L_700 - .L_699)


	//   ....[0]....
.L_699:
        /*0054*/ 	.word	0x00004470


	//   ....[1]....
        /*0058*/ 	.word	0x00004950


	//----- nvinfo : EIATTR_CRS_STACK_SIZE
	.align		4
.L_700:
        /*005c*/ 	.byte	0x04, 0x1e
        /*005e*/ 	.short	(.L_702 - .L_701)
.L_701:
        /*0060*/ 	.word	0x00000000
.L_702:


//--------------------- .nv.info._ZN5flash24flash_fwd_splitkv_kernelI23Flash_fwd_kernel_traitsILi256ELi64ELi64ELi4ELb0ELb0EN7cutlass10bfloat16_tE19Flash_kernel_traitsILi256ELi64ELi64ELi4ES3_EELb0ELb0ELb0ELb0ELb0ELb0ELb0ELb0EEEvNS_16Flash_fwd_paramsE --------------------------
	.section	.nv.info._ZN5flash24flash_fwd_splitkv_kernelI23Flash_fwd_kernel_traitsILi256ELi64ELi64ELi4ELb0ELb0EN7cutlass10bfloat16_tE19Flash_kernel_traitsILi256ELi64ELi64ELi4ES3_EELb0ELb0ELb0ELb0ELb0ELb0ELb0ELb0EEEvNS_16Flash_fwd_paramsE,"",@"SHT_CUDA_INFO"
	.sectionflags	@""
	.align	4


	//----- nvinfo : EIATTR_CUDA_API_VERSION
	.align		4
        /*0000*/ 	.byte	0x04, 0x37
        /*0002*/ 	.short	(.L_704 - .L_703)
.L_703:
        /*0004*/ 	.word	0x00000082


	//----- nvinfo : EIATTR_SW2861232_WAR
	.align		4
.L_704:
        /*0008*/ 	.byte	0x01, 0x35
	.zero		2


	//----- nvinfo : EIATTR_PARAM_CBANK
	.align		4
        /*000c*/ 	.byte	0x04, 0x0a
        /*000e*/ 	.short	(.L_706 - .L_705)
	.align		4
.L_705:
        /*0010*/ 	.word	index@(.nv.constant0._ZN5flash24flash_fwd_splitkv_kernelI23Flash_fwd_kernel_traitsILi256ELi64ELi64ELi4ELb0ELb0EN7cutlass10bfloat16_tE19Flash_kernel_traitsILi256ELi64ELi64ELi4ES3_EELb0ELb0ELb0ELb0ELb0ELb0ELb0ELb0EEEvNS_16Flash_fwd_paramsE)
        /*0014*/ 	.short	0x0160
        /*0016*/ 	.short	0x01d0


	//----- nvinfo : EIATTR_CBANK_PARAM_SIZE
	.align		4
.L_706:
        /*0018*/ 	.byte	0x03, 0x19
        /*001a*/ 	.short	0x01d0


	//----- nvinfo : EIATTR_KPARAM_INFO
	.align		4
        /*001c*/ 	.byte	0x04, 0x17
        /*001e*/ 	.short	(.L_708 - .L_707)
.L_707:
        /*0020*/ 	.word	0x00000000
        /*0024*/ 	.short	0x0000
        /*0026*/ 	.short	0x0000
        /*0028*/ 	.byte	0x00, 0xf0, 0x41, 0x07


	//----- nvinfo : EIATTR_MAXREG_COUNT
	.align		4
.L_708:
        /*002c*/ 	.byte	0x03, 0x1b
        /*002e*/ 	.short	0x00ff


	//----- nvinfo : EIATTR_NUM_BARRIERS
	.align		4
        /*0030*/ 	.byte	0x02, 0x4c
        /*0032*/ 	.byte	0x01
	.zero		1


	//----- nvinfo : EIATTR_MERCURY_ISA_VERSION
	.align		4
        /*0034*/ 	.byte	0x03, 0x5f
        /*0036*/ 	.short	0x0000


	//----- nvinfo : EIATTR_COOP_GROUP_MASK_REGIDS
	.align		4
        /*0038*/ 	.byte	0x04, 0x29
        /*003a*/ 	.short	(.L_710 - .L_709)


	//   ....[0]....
.L_709:
        /*003c*/ 	.word	0xffffffff


	//   ....[1]....
        /*0040*/ 	.word	0xffffffff


	//   ....[2]....
        /*0044*/ 	.word	0xffffffff


	//   ....[3]....
        /*0048*/ 	.word	0xffffffff


	//   ....[4]....
        /*004c*/ 	.word	0xffffffff


	//   ....[5]....
        /*0050*/ 	.word	0xffffffff


	//   ....[6]....
        /*0054*/ 	.word	0xffffffff


	//   ....[7]....
        /*0058*/ 	.word	0xffffffff


	//   ....[8]....
        /*005c*/ 	.word	0xffffffff


	//   ....[9]....
        /*0060*/ 	.word	0xffffffff


	//   ....[10]....
        /*0064*/ 	.word	0xffffffff


	//   ....[11]....
        /*0068*/ 	.word	0xffffffff


	//----- nvinfo : EIATTR_COOP_GROUP_INSTR_OFFSETS
	.align		4
.L_710:
        /*006c*/ 	.byte	0x04, 0x28
        /*006e*/ 	.short	(.L_712 - .L_711)


	//   ....[0]....
.L_711:
        /*0070*/ 	.word	0x000066e0


	//   ....[1]....
        /*0074*/ 	.word	0x00006700


	//   ....[2]....
        /*0078*/ 	.word	0x000067a0


	//   ....[3]....
        /*007c*/ 	.word	0x000067b0


	//   ....[4]....
        /*0080*/ 	.word	0x0000a5e0


	//   ....[5]....
        /*0084*/ 	.word	0x0000a600


	//   ....[6]....
        /*0088*/ 	.word	0x0000a630


	//   ....[7]....
        /*008c*/ 	.word	0x0000a640


	//   ....[8]....
        /*0090*/ 	.word	0x0000c220


	//   ....[9]....
        /*0094*/ 	.word	0x0000c260


	//   ....[10]....
        /*0098*/ 	.word	0x0000c320


	//   ....[11]....
        /*009c*/ 	.word	0x0000c350


	//----- nvinfo : EIATTR_EXIT_INSTR_OFFSETS
	.align		4
.L_712:
        /*00a0*/ 	.byte	0x04, 0x1c
        /*00a2*/ 	.short	(.L_714 - .L_713)


	//   ....[0]....
.L_713:
        /*00a4*/ 	.word	0x000004d0


	//   ....[1]....
        /*00a8*/ 	.word	0x00000ed0


	//   ....[2]....
        /*00ac*/ 	.word	0x00000f00


	//   ....[3]....
        /*00b0*/ 	.word	0x0000df80


	//   ....[4]....
        /*00b4*/ 	.word	0x0000e090


	//   ....[5]....
        /*00b8*/ 	.word	0x0000e0b0


	//----- nvinfo : EIATTR_CTAIDZ_USED
	.align		4
.L_714:
        /*00bc*/ 	.byte	0x01, 0x04
	.zero		2


	//----- nvinfo : EIATTR_CRS_STACK_SIZE
	.align		4
        /*00c0*/ 	.byte	0x04, 0x1e
        /*00c2*/ 	.short	(.L_716 - .L_715)
.L_715:
        /*00c4*/ 	.word	0x00000000
.L_716:


//--------------------- .nv.info._ZN5flash24flash_fwd_splitkv_kernelI23Flash_fwd_kernel_traitsILi256ELi64ELi64ELi4ELb0ELb0EN7cutlass10bfloat16_tE19Flash_kernel_traitsILi256ELi64ELi64ELi4ES3_EELb0ELb0ELb0ELb0ELb0ELb1ELb0ELb0EEEvNS_16Flash_fwd_paramsE --------------------------
	.section	.nv.info._ZN5flash24flash_fwd_splitkv_kernelI23Flash_fwd_kernel_traitsILi256ELi64ELi64ELi4ELb0ELb0EN7cutlass10bfloat16_tE19Flash_kernel_traitsILi256ELi64ELi64ELi4ES3_EELb0ELb0ELb0ELb0ELb0ELb1ELb0ELb0EEEvNS_16Flash_fwd_paramsE,"",@"SHT_CUDA_INFO"
	.sectionflags	@""
	.align	4


	//----- nvinfo : EIATTR_CUDA_API_VERSION
	.align		4
        /*0000*/ 	.byte	0x04, 0x37
        /*0002*/ 	.short	(.L_718 - .L_717)
.L_717:
        /*0004*/ 	.word	0x00000082


	//----- nvinfo : EIATTR_SW2861232_WAR
	.align		4
.L_718:
        /*0008*/ 	.byte	0x01, 0x35
	.zero		2


	//----- nvinfo : EIATTR_PARAM_CBANK
	.align		4
        /*000c*/ 	.byte	0x04, 0x0a
        /*000e*/ 	.short	(.L_720 - .L_719)
	.align		4
.L_719:
        /*0010*/ 	.word	index@(.nv.constant0._ZN5flash24flash_fwd_splitkv_kernelI23Flash_fwd_kernel_traitsILi256ELi64ELi64ELi4ELb0ELb0EN7cutlass10bfloat16_tE19Flash_kernel_traitsILi256ELi64ELi64ELi4ES3_EELb0ELb0ELb0ELb0ELb0ELb1ELb0ELb0EEEvNS_16Flash_fwd_paramsE)
        /*0014*/ 	.short	0x0160
        /*0016*/ 	.short	0x01d0


	//----- nvinfo : EIATTR_CBANK_PARAM_SIZE
	.align		4
.L_720:
        /*0018*/ 	.byte	0x03, 0x19
        /*001a*/ 	.short	0x01d0


	//----- nvinfo : EIATTR_KPARAM_INFO
	.align		4
        /*001c*/ 	.byte	0x04, 0x17
        /*001e*/ 	.short	(.L_722 - .L_721)
.L_721:
        /*0020*/ 	.word	0x00000000
        /*0024*/ 	.short	0x0000
        /*0026*/ 	.short	0x0000
        /*0028*/ 	.byte	0x00, 0xf0, 0x41, 0x07


	//----- nvinfo : EIATTR_MAXREG_COUNT
	.align		4
.L_722:
        /*002c*/ 	.byte	0x03, 0x1b
        /*002e*/ 	.short	0x00ff


	//----- nvinfo : EIATTR_NUM_BARRIERS
	.align		4
        /*0030*/ 	.byte	0x02, 0x4c
        /*0032*/ 	.byte	0x01
	.zero		1


	//----- nvinfo : EIATTR_ANNOTATIONS
	.align		4
        /*0034*/ 	.byte	0x04, 0x55
        /*0036*/ 	.short	(.L_724 - .L_723)


	//   ....[0]....
.L_723:
        /*0038*/ 	.word	0x00000001
        /*003c*/ 	.byte	0xb0, 0x7c, 0x00, 0x00, 0x01, 0x00, 0x00, 0x00, 0xd0, 0x7c, 0x00, 0x00, 0x01, 0x00, 0x00, 0x00
        /*004c*/ 	.byte	0xb0, 0xac, 0x00, 0x00, 0x01, 0x00, 0x00, 0x00, 0xc0, 0xae, 0x00, 0x00, 0x01, 0x00, 0x00, 0x00
        /*005c*/ 	.byte	0xa0, 0xc6, 0x00, 0x00, 0x01, 0x00, 0x00, 0x00, 0x20, 0xc7, 0x00, 0x00, 0x01, 0x00, 0x00, 0x00
        /*006c*/ 	.byte	0x90, 0xca, 0x00, 0x00, 0x01, 0x00, 0x00, 0x00, 0xd0, 0xca, 0x00, 0x00


	//----- nvinfo : EIATTR_MERCURY_ISA_VERSION
	.align		4
.L_724:
        /*0078*/ 	.byte	0x03, 0x5f
        /*007a*/ 	.short	0x0000


	//----- nvinfo : EIATTR_COOP_GROUP_MASK_REGIDS
	.align		4
        /*007c*/ 	.byte	0x04, 0x29
        /*007e*/ 	.short	(.L_726 - .L_725)


	//   ....[0]....
.L_725:
        /*0080*/ 	.word	0xffffffff


	//   ....[1]....
        /*0084*/ 	.word	0xffffffff


	//   ....[2]....
        /*0088*/ 	.word	0xffffffff


	//   ....[3]....
        /*008c*/ 	.word	0xffffffff


	//   ....[4]....
        /*0090*/ 	.word	0xffffffff


	//   ....[5]....
        /*0094*/ 	.word	0xffffffff


	//   ....[6]....
        /*0098*/ 	.word	0xffffffff


	//   ....[7]....
        /*009c*/ 	.word	0xffffffff


	//   ....[8]....
        /*00a0*/ 	.word	0xffffffff


	//   ....[9]....
        /*00a4*/ 	.word	0xffffffff


	//   ....[10]....
        /*00a8*/ 	.word	0xffffffff


	//   ....[11]....
        /*00ac*/ 	.word	0xffffffff


	//----- nvinfo : EIATTR_COOP_GROUP_INSTR_OFFSETS
	.align		4
.L_726:
        /*00b0*/ 	.byte	0x04, 0x28
        /*00b2*/ 	.short	(.L_728 - .L_727)


	//   ....[0]....
.L_727:
        /*00b4*/ 	.word	0x00006af0


	//   ....[1]....
        /*00b8*/ 	.word	0x00006b10


	//   ....[2]....
        /*00bc*/ 	.word	0x00006bb0


	//   ....[3]....
        /*00c0*/ 	.word	0x00006bc0


	//   ....[4]....
        /*00c4*/ 	.word	0x0000ae00


	//   ....[5]....
        /*00c8*/ 	.word	0x0000ae20


	//   ....[6]....
        /*00cc*/ 	.word	0x0000ae40


	//   ....[7]....
        /*00d0*/ 	.word	0x0000ae60


	//   ....[8]....
        /*00d4*/ 	.word	0x0000cc60


	//   ....[9]....
        /*00d8*/ 	.word	0x0000cc70


	//   ....[10]....
        /*00dc*/ 	.word	0x0000cca0


	//   ....[11]....
        /*00e0*/ 	.word	0x0000ccc0


	//----- nvinfo : EIATTR_EXIT_INSTR_OFFSETS
	.align		4
.L_728:
        /*00e4*/ 	.byte	0x04, 0x1c
        /*00e6*/ 	.short	(.L_730 - .L_729)


	//   ....[0]....
.L_729:
        /*00e8*/ 	.word	0x000004e0


	//   ....[1]....
        /*00ec*/ 	.word	0x00000ee0


	//   ....[2]....
        /*00f0*/ 	.word	0x00000f10


	//   ....[3]....
        /*00f4*/ 	.word	0x0000e810


	//   ....[4]....
        /*00f8*/ 	.word	0x0000e920


	//   ....[5]....
        /*00fc*/ 	.word	0x0000e940


	//----- nvinfo : EIATTR_CTAIDZ_USED
	.align		4
.L_730:
        /*0100*/ 	.byte	0x01, 0x04
	.zero		2


	//----- nvinfo : EIATTR_CRS_STACK_SIZE
	.align		4
        /*0104*/ 	.byte	0x04, 0x1e
        /*0106*/ 	.short	(.L_732 - .L_731)
.L_731:
        /*0108*/ 	.word	0x00000000
.L_732:


//--------------------- .nv.info._ZN5flash24flash_fwd_splitkv_kernelI23Flash_fwd_kernel_traitsILi256ELi64ELi64ELi4ELb0ELb0EN7cutlass10bfloat16_tE19Flash_kernel_traitsILi256ELi64ELi64ELi4ES3_EELb0ELb0ELb0ELb0ELb0ELb0ELb0ELb1EEEvNS_16Flash_fwd_paramsE --------------------------
	.section	.nv.info._ZN5flash24flash_fwd_splitkv_kernelI23Flash_fwd_kernel_traitsILi256ELi64ELi64ELi4ELb0ELb0EN7cutlass10bfloat16_tE19Flash_kernel_traitsILi256ELi64ELi64ELi4ES3_EELb0ELb0ELb0ELb0ELb0ELb0ELb0ELb1EEEvNS_16Flash_fwd_paramsE,"",@"SHT_CUDA_INFO"
	.sectionflags	@""
	.align	4


	//----- nvinfo : EIATTR_CUDA_API_VERSION
	.align		4
        /*0000*/ 	.byte	0x04, 0x37
        /*0002*/ 	.short	(.L_734 - .L_733)
.L_733:
        /*0004*/ 	.word	0x00000082


	//----- nvinfo : EIATTR_SW2861232_WAR
	.align		4
.L_734:
        /*0008*/ 	.byte	0x01, 0x35
	.zero		2


	//----- nvinfo : EIATTR_PARAM_CBANK
	.align		4
        /*000c*/ 	.byte	0x04, 0x0a
        /*000e*/ 	.short	(.L_736 - .L_735)
	.align		4
.L_735:
        /*0010*/ 	.word	index@(.nv.constant0._ZN5flash24flash_fwd_splitkv_kernelI23Flash_fwd_kernel_traitsILi256ELi64ELi64ELi4ELb0ELb0EN7cutlass10bfloat16_tE19Flash_kernel_traitsILi256ELi64ELi64ELi4ES3_EELb0ELb0ELb0ELb0ELb0ELb0ELb0ELb1EEEvNS_16Flash_fwd_paramsE)
        /*0014*/ 	.short	0x0160
        /*0016*/ 	.short	0x01d0


	//----- nvinfo : EIATTR_CBANK_PARAM_SIZE
	.align		4
.L_736:
        /*0018*/ 	.byte	0x03, 0x19
        /*001a*/ 	.short	0x01d0


	//----- nvinfo : EIATTR_KPARAM_INFO
	.align		4
        /*001c*/ 	.byte	0x04, 0x17
        /*001e*/ 	.short	(.L_738 - .L_737)
.L_737:
        /*0020*/ 	.word	0x00000000
        /*0024*/ 	.short	0x0000
        /*0026*/ 	.short	0x0000
        /*0028*/ 	.byte	0x00, 0xf0, 0x41, 0x07


	//----- nvinfo : EIATTR_MAXREG_COUNT
	.align		4
.L_738:
        /*002c*/ 	.byte	0x03, 0x1b
        /*002e*/ 	.short	0x00ff


	//----- nvinfo : EIATTR_NUM_BARRIERS
	.align		4
        /*0030*/ 	.byte	0x02, 0x4c
        /*0032*/ 	.byte	0x01
	.zero		1


	//----- nvinfo : EIATTR_ANNOTATIONS
	.align		4
        /*0034*/ 	.byte	0x04, 0x55
        /*0036*/ 	.short	(.L_740 - .L_739)


	//   ....[0]....
.L_739:
        /*0038*/ 	.word	0x00000001
        /*003c*/ 	.byte	0x40, 0xc4, 0x01, 0x00, 0x01, 0x00, 0x00, 0x00, 0x70, 0xd9, 0x01, 0x00


	//----- nvinfo : EIATTR_MERCURY_ISA_VERSION
	.align		4
.L_740:
        /*0048*/ 	.byte	0x03, 0x5f
        /*004a*/ 	.short	0x0000


	//----- nvinfo : EIATTR_COOP_GROUP_MASK_REGIDS
	.align		4
        /*004c*/ 	.byte	0x04, 0x29
        /*004e*/ 	.short	(.L_742 - .L_741)


	//   ....[0]....
.L_741:
        /*0050*/ 	.word	0xffffffff


	//   ....[1]....
        /*0054*/ 	.word	0xffffffff


	//   ....[2]....
        /*0058*/ 	.word	0xffffffff


	//   ....[3]....
        /*005c*/ 	.word	0xffffffff


	//   ....[4]....
        /*0060*/ 	.word	0xffffffff


	//   ....[5]....
        /*0064*/ 	.word	0xffffffff


	//   ....[6]....
        /*0068*/ 	.word	0xffffffff


	//   ....[7]....
        /*006c*/ 	.word	0xffffffff


	//   ....[8]....
        /*0070*/ 	.word	0xffffffff


	//   ....[9]....
        /*0074*/ 	.word	0xffffffff


	//   ....[10]....
        /*0078*/ 	.word	0xffffffff


	//   ....[11]....
        /*007c*/ 	.word	0xffffffff


	//   ....[12]....
        /*0080*/ 	.word	0xffffffff


	//   ....[13]....
        /*0084*/ 	.word	0xffffffff


	//   ....[14]....
        /*0088*/ 	.word	0xffffffff


	//   ....[15]....
        /*008c*/ 	.word	0xffffffff


	//----- nvinfo : EIATTR_COOP_GROUP_INSTR_OFFSETS
	.align		4
.L_742:
        /*0090*/ 	.byte	0x04, 0x28
        /*0092*/ 	.short	(.L_744 - .L_743)


	//   ....[0]....
.L_743:
        /*0094*/ 	.word	0x0001abd0


	//   ....[1]....
        /*0098*/ 	.word	0x0001ac40


	//   ....[2]....
        /*009c*/ 	.word	0x0001ac70


	//   ....[3]....
        /*00a0*/ 	.word	0x0001ac90


	//   ....[4]....
        /*00a4*/ 	.word	0x0001e7d0


	//   ....[5]....
        /*00a8*/ 	.word	0x0001e7f0


	//   ....[6]....
        /*00ac*/ 	.word	0x0001e810


	//   ....[7]....
        /*00b0*/ 	.word	0x0001e830


	//   ....[8]....
        /*00b4*/ 	.word	0x000204f0


	//   ....[9]....
        /*00b8*/ 	.word	0x00020520


	//   ....[10]....
        /*00bc*/ 	.word	0x00020530


	//   ....[11]....
        /*00c0*/ 	.word	0x00020560


	//   ....[12]....
        /*00c4*/ 	.word	0x00022580


	//   ....[13]....
        /*00c8*/ 	.word	0x000225c0


	//   ....[14]....
        /*00cc*/ 	.word	0x00022610


	//   ....[15]....
        /*00d0*/ 	.word	0x00022660


	//----- nvinfo : EIATTR_EXIT_INSTR_OFFSETS
	.align		4
.L_744:
        /*00d4*/ 	.byte	0x04, 0x1c
        /*00d6*/ 	.short	(.L_746 - .L_745)


	//   ....[0]....
.L_745:
        /*00d8*/ 	.word	0x000000c0


	//----- nvinfo : EIATTR_CTAIDZ_USED
	.align		4
.L_746:
        /*00dc*/ 	.byte	0x01, 0x04
	.zero		2


	//----- nvinfo : EIATTR_CRS_STACK_SIZE
	.align		4
        /*00e0*/ 	.byte	0x04, 0x1e
        /*00e2*/ 	.short	(.L_748 - .L_747)
.L_747:
        /*00e4*/ 	.word	0x00000000
.L_748:


//--------------------- .nv.info._ZN5flash24flash_fwd_splitkv_kernelI23Flash_fwd_kernel_traitsILi256ELi64ELi64ELi4ELb0ELb0EN7cutlass10bfloat16_tE19Flash_kernel_traitsILi256ELi64ELi64ELi4ES3_EELb0ELb0ELb0ELb0ELb0ELb1ELb0ELb1EEEvNS_16Flash_fwd_paramsE --------------------------
	.section	.nv.info._ZN5flash24flash_fwd_splitkv_kernelI23Flash_fwd_kernel_traitsILi256ELi64ELi64ELi4ELb0ELb0EN7cutlass10bfloat16_tE19Flash_kernel_traitsILi256ELi64ELi64ELi4ES3_EELb0ELb0ELb0ELb0ELb0ELb1ELb0ELb1EEEvNS_16Flash_fwd_paramsE,"",@"SHT_CUDA_INFO"
	.sectionflags	@""
	.align	4


	//----- nvinfo : EIATTR_CUDA_API_VERSION
	.align		4
        /*0000*/ 	.byte	0x04, 0x37
        /*0002*/ 	.short	(.L_750 - .L_749)
.L_749:
        /*0004*/ 	.word	0x00000082


	//----- nvinfo : EIATTR_SW2861232_WAR
	.align		4
.L_750:
        /*0008*/ 	.byte	0x01, 0x35
	.zero		2


	//----- nvinfo : EIATTR_PARAM_CBANK
	.align		4
        /*000c*/ 	.byte	0x04, 0x0a
        /*000e*/ 	.short	(.L_752 - .L_751)
	.align		4
.L_751:
        /*0010*/ 	.word	index@(.nv.constant0._ZN5flash24flash_fwd_splitkv_kernelI23Flash_fwd_kernel_traitsILi256ELi64ELi64ELi4ELb0ELb0EN7cutlass10bfloat16_tE19Flash_kernel_traitsILi256ELi64ELi64ELi4ES3_EELb0ELb0ELb0ELb0ELb0ELb1ELb0ELb1EEEvNS_16Flash_fwd_paramsE)
        /*0014*/ 	.short	0x0160
        /*0016*/ 	.short	0x01d0


	//----- nvinfo : EIATTR_CBANK_PARAM_SIZE
	.align		4
.L_752:
        /*0018*/ 	.byte	0x03, 0x19
        /*001a*/ 	.short	0x01d0


	//----- nvinfo : EIATTR_KPARAM_INFO
	.align		4
        /*001c*/ 	.byte	0x04, 0x17
        /*001e*/ 	.short	(.L_754 - .L_753)
.L_753:
        /*0020*/ 	.word	0x00000000
        /*0024*/ 	.short	0x0000
        /*0026*/ 	.short	0x0000
        /*0028*/ 	.byte	0x00, 0xf0, 0x41, 0x07


	//----- nvinfo : EIATTR_MAXREG_COUNT
	.align		4
.L_754:
        /*002c*/ 	.byte	0x03, 0x1b
        /*002e*/ 	.short	0x00ff


	//----- nvinfo : EIATTR_NUM_BARRIERS
	.align		4
        /*0030*/ 	.byte	0x02, 0x4c
        /*0032*/ 	.byte	0x01
	.zero		1


	//----- nvinfo : EIATTR_ANNOTATIONS
	.align		4
        /*0034*/ 	.byte	0x04, 0x55
        /*0036*/ 	.short	(.L_756 - .L_755)


	//   ....[0]....
.L_755:
        /*0038*/ 	.word	0x00000001
        /*003c*/ 	.byte	0x00, 0xc1, 0x01, 0x00, 0x01, 0x00, 0x00, 0x00, 0xa0, 0x0b, 0x02, 0x00, 0x01, 0x00, 0x00, 0x00
        /*004c*/ 	.byte	0x00, 0x0f, 0x02, 0x00, 0x01, 0x00, 0x00, 0x00, 0xc0, 0x0f, 0x02, 0x00, 0x01, 0x00, 0x00, 0x00
        /*005c*/ 	.byte	0xe0, 0x0f, 0x02, 0x00, 0x01, 0x00, 0x00, 0x00, 0x50, 0x30, 0x02, 0x00


	//----- nvinfo : EIATTR_MERCURY_ISA_VERSION
	.align		4
.L_756:
        /*0068*/ 	.byte	0x03, 0x5f
        /*006a*/ 	.short	0x0000


	//----- nvinfo : EIATTR_COOP_GROUP_MASK_REGIDS
	.align		4
        /*006c*/ 	.byte	0x04, 0x29
        /*006e*/ 	.short	(.L_758 - .L_757)


	//   ....[0]....
.L_757:
        /*0070*/ 	.word	0xffffffff


	//   ....[1]....
        /*0074*/ 	.word	0xffffffff


	//   ....[2]....
        /*0078*/ 	.word	0xffffffff


	//   ....[3]....
        /*007c*/ 	.word	0xffffffff


	//   ....[4]....
        /*0080*/ 	.word	0xffffffff


	//   ....[5]....
        /*0084*/ 	.word	0xffffffff


	//   ....[6]....
        /*0088*/ 	.word	0xffffffff


	//   ....[7]....
        /*008c*/ 	.word	0xffffffff


	//   ....[8]....
        /*0090*/ 	.word	0xffffffff


	//   ....[9]....
        /*0094*/ 	.word	0xffffffff


	//   ....[10]....
        /*0098*/ 	.word	0xffffffff


	//   ....[11]....
        /*009c*/ 	.word	0xffffffff


	//   ....[12]....
        /*00a0*/ 	.word	0xffffffff


	//   ....[13]....
        /*00a4*/ 	.word	0xffffffff


	//   ....[14]....
        /*00a8*/ 	.word	0xffffffff


	//   ....[15]....
        /*00ac*/ 	.word	0xffffffff


	//----- nvinfo : EIATTR_COOP_GROUP_INSTR_OFFSETS
	.align		4
.L_758:
        /*00b0*/ 	.byte	0x04, 0x28
        /*00b2*/ 	.short	(.L_760 - .L_759)


	//   ....[0]....
.L_759:
        /*00b4*/ 	.word	0x0001b070


	//   ....[1]....
        /*00b8*/ 	.word	0x0001b0e0


	//   ....[2]....
        /*00bc*/ 	.word	0x0001b100


	//   ....[3]....
        /*00c0*/ 	.word	0x0001b120


	//   ....[4]....
        /*00c4*/ 	.word	0x0001f0a0


	//   ....[5]....
        /*00c8*/ 	.word	0x0001f0c0


	//   ....[6]....
        /*00cc*/ 	.word	0x0001f0e0


	//   ....[7]....
        /*00d0*/ 	.word	0x0001f100


	//   ....[8]....
        /*00d4*/ 	.word	0x00020fd0


	//   ....[9]....
        /*00d8*/ 	.word	0x00021010


	//   ....[10]....
        /*00dc*/ 	.word	0x00021020


	//   ....[11]....
        /*00e0*/ 	.word	0x00021050


	//   ....[12]....
        /*00e4*/ 	.word	0x00023080


	//   ....[13]....
        /*00e8*/ 	.word	0x000230c0


	//   ....[14]....
        /*00ec*/ 	.word	0x00023110


	//   ....[15]....
        /*00f0*/ 	.word	0x00023160


	//----- nvinfo : EIATTR_EXIT_INSTR_OFFSETS
	.align		4
.L_760:
        /*00f4*/ 	.byte	0x04, 0x1c
        /*00f6*/ 	.short	(.L_762 - .L_761)


	//   ....[0]....
.L_761:
        /*00f8*/ 	.word	0x000000c0


	//----- nvinfo : EIATTR_CTAIDZ_USED
	.align		4
.L_762:
        /*00fc*/ 	.byte	0x01, 0x04
	.zero		2


	//----- nvinfo : EIATTR_CRS_STACK_SIZE
	.align		4
        /*0100*/ 	.byte	0x04, 0x1e
        /*0102*/ 	.short	(.L_764 - .L_763)
.L_763:
        /*0104*/ 	.word	0x00000000
.L_764:


//--------------------- .nv.info._ZN5flash24flash_fwd_splitkv_kernelI23Flash_fwd_kernel_traitsILi256ELi64ELi64ELi4ELb0ELb0EN7cutlass10bfloat16_tE19Flash_kernel_traitsILi256ELi64ELi64ELi4ES3_EELb0ELb0ELb0ELb0ELb0ELb0ELb1ELb0EEEvNS_16Flash_fwd_paramsE --------------------------
	.section	.nv.info._ZN5flash24flash_fwd_splitkv_kernelI23Flash_fwd_kernel_traitsILi256ELi64ELi64ELi4ELb0ELb0EN7cutlass10bfloat16_tE19Flash_kernel_traitsILi256ELi64ELi64ELi4ES3_EELb0ELb0ELb0ELb0ELb0ELb0ELb1ELb0EEEvNS_16Flash_fwd_paramsE,"",@"SHT_CUDA_INFO"
	.sectionflags	@""
	.align	4


	//----- nvinfo : EIATTR_CUDA_API_VERSION
	.align		4
        /*0000*/ 	.byte	0x04, 0x37
        /*0002*/ 	.short	(.L_766 - .L_765)
.L_765:
        /*0004*/ 	.word	0x00000082


	//----- nvinfo : EIATTR_SW2861232_WAR
	.align		4
.L_766:
        /*0008*/ 	.byte	0x01, 0x35
	.zero		2


	//----- nvinfo : EIATTR_PARAM_CBANK
	.align		4
        /*000c*/ 	.byte	0x04, 0x0a
        /*000e*/ 	.short	(.L_768 - .L_767)
	.align		4
.L_767:
        /*0010*/ 	.word	index@(.nv.constant0._ZN5flash24flash_fwd_splitkv_kernelI23Flash_fwd_kernel_traitsILi256ELi64ELi64ELi4ELb0ELb0EN7cutlass10bfloat16_tE19Flash_kernel_traitsILi256ELi64ELi64ELi4ES3_EELb0ELb0ELb0ELb0ELb0ELb0ELb1ELb0EEEvNS_16Flash_fwd_paramsE)
        /*0014*/ 	.short	0x0160
        /*0016*/ 	.short	0x01d0


	//----- nvinfo : EIATTR_CBANK_PARAM_SIZE
	.align		4
.L_768:
        /*0018*/ 	.byte	0x03, 0x19
        /*001a*/ 	.short	0x01d0


	//----- nvinfo : EIATTR_KPARAM_INFO
	.align		4
        /*001c*/ 	.byte	0x04, 0x17
        /*001e*/ 	.short	(.L_770 - .L_769)
.L_769:
        /*0020*/ 	.word	0x00000000
        /*0024*/ 	.short	0x0000
        /*0026*/ 	.short	0x0000
        /*0028*/ 	.byte	0x00, 0xf0, 0x41, 0x07


	//----- nvinfo : EIATTR_MAXREG_COUNT
	.align		4
.L_770:
        /*002c*/ 	.byte	0x03, 0x1b
        /*002e*/ 	.short	0x00ff


	//----- nvinfo : EIATTR_NUM_BARRIERS
	.align		4
        /*0030*/ 	.byte	0x02, 0x4c
        /*0032*/ 	.byte	0x01
	.zero		1


	//----- nvinfo : EIATTR_MERCURY_ISA_VERSION
	.align		4
        /*0034*/ 	.byte	0x03, 0x5f
        /*0036*/ 	.short	0x0000


	//----- nvinfo : EIATTR_COOP_GROUP_MASK_REGIDS
	.align		4
        /*0038*/ 	.byte	0x04, 0x29
        /*003a*/ 	.short	(.L_772 - .L_771)


	//   ....[0]....
.L_771:
        /*003c*/ 	.word	0xffffffff


	//   ....[1]....
        /*0040*/ 	.word	0xffffffff


	//   ....[2]....
        /*0044*/ 	.word	0xffffffff


	//   ....[3]....
        /*0048*/ 	.word	0xffffffff


	//   ....[4]....
        /*004c*/ 	.word	0xffffffff


	//   ....[5]....
        /*0050*/ 	.word	0xffffffff


	//   ....[6]....
        /*0054*/ 	.word	0xffffffff


	//   ....[7]....
        /*0058*/ 	.word	0xffffffff


	//   ....[8]....
        /*005c*/ 	.word	0xffffffff


	//   ....[9]....
        /*0060*/ 	.word	0xffffffff


	//   ....[10]....
        /*0064*/ 	.word	0xffffffff


	//   ....[11]....
        /*0068*/ 	.word	0xffffffff


	//----- nvinfo : EIATTR_COOP_GROUP_INSTR_OFFSETS
	.align		4
.L_772:
        /*006c*/ 	.byte	0x04, 0x28
        /*006e*/ 	.short	(.L_774 - .L_773)


	//   ....[0]....
.L_773:
        /*0070*/ 	.word	0x00006a90


	//   ....[1]....
        /*0074*/ 	.word	0x00006ab0


	//   ....[2]....
        /*0078*/ 	.word	0x00006b50


	//   ....[3]....
        /*007c*/ 	.word	0x00006b60


	//   ....[4]....
        /*0080*/ 	.word	0x0000a9d0


	//   ....[5]....
        /*0084*/ 	.word	0x0000a9f0


	//   ....[6]....
        /*0088*/ 	.word	0x0000aa20


	//   ....[7]....
        /*008c*/ 	.word	0x0000aa30


	//   ....[8]....
        /*0090*/ 	.word	0x0000c600


	//   ....[9]....
        /*0094*/ 	.word	0x0000c640


	//   ....[10]....
        /*0098*/ 	.word	0x0000c700


	//   ....[11]....
        /*009c*/ 	.word	0x0000c720


	//----- nvinfo : EIATTR_EXIT_INSTR_OFFSETS
	.align		4
.L_774:
        /*00a0*/ 	.byte	0x04, 0x1c
        /*00a2*/ 	.short	(.L_776 - .L_775)


	//   ....[0]....
.L_775:
        /*00a4*/ 	.word	0x00000630


	//   ....[1]....
        /*00a8*/ 	.word	0x000012c0


	//   ....[2]....
        /*00ac*/ 	.word	0x000012f0


	//   ....[3]....
        /*00b0*/ 	.word	0x0000e240


	//   ....[4]....
        /*00b4*/ 	.word	0x0000e2e0


	//   ....[5]....
        /*00b8*/ 	.word	0x0000e300


	//----- nvinfo : EIATTR_CTAIDZ_USED
	.align		4
.L_776:
        /*00bc*/ 	.byte	0x01, 0x04
	.zero		2


	//----- nvinfo : EIATTR_CRS_STACK_SIZE
	.align		4
        /*00c0*/ 	.byte	0x04, 0x1e
        /*00c2*/ 	.short	(.L_778 - .L_777)
.L_777:
        /*00c4*/ 	.word	0x00000000
.L_778:


//--------------------- .nv.info._ZN5flash24flash_fwd_splitkv_kernelI23Flash_fwd_kernel_traitsILi256ELi64ELi64ELi4ELb0ELb0EN7cutlass10bfloat16_tE19Flash_kernel_traitsILi256ELi64ELi64ELi4ES3_EELb0ELb0ELb0ELb0ELb0ELb1ELb1ELb0EEEvNS_16Flash_fwd_paramsE --------------------------
	.section	.nv.info._ZN5flash24flash_fwd_splitkv_kernelI23Flash_fwd_kernel_traitsILi256ELi64ELi64ELi4ELb0ELb0EN7cutlass10bfloat16_tE19Flash_kernel_traitsILi256ELi64ELi64ELi4ES3_EELb0ELb0ELb0ELb0ELb0ELb1ELb1ELb0EEEvNS_16Flash_fwd_paramsE,"",@"SHT_CUDA_INFO"
	.sectionflags	@""
	.align	4


	//----- nvinfo : EIATTR_CUDA_API_VERSION
	.align		4
        /*0000*/ 	.byte	0x04, 0x37
        /*0002*/ 	.short	(.L_780 - .L_779)
.L_779:
        /*0004*/ 	.word	0x00000082


	//----- nvinfo : EIATTR_SW2861232_WAR
	.align		4
.L_780:
        /*0008*/ 	.byte	0x01, 0x35
	.zero		2


	//----- nvinfo : EIATTR_PARAM_CBANK
	.align		4
        /*000c*/ 	.byte	0x04, 0x0a
        /*000e*/ 	.short	(.L_782 - .L_781)
	.align		4
.L_781:
        /*0010*/ 	.word	index@(.nv.constant0._ZN5flash24flash_fwd_splitkv_kernelI23Flash_fwd_kernel_traitsILi256ELi64ELi64ELi4ELb0ELb0EN7cutlass10bfloat16_tE19Flash_kernel_traitsILi256ELi64ELi64ELi4ES3_EELb0ELb0ELb0ELb0ELb0ELb1ELb1ELb0EEEvNS_16Flash_fwd_paramsE)
        /*0014*/ 	.short	0x0160
        /*0016*/ 	.short	0x01d0


	//----- nvinfo : EIATTR_CBANK_PARAM_SIZE
	.align		4
.L_782:
        /*0018*/ 	.byte	0x03, 0x19
        /*001a*/ 	.short	0x01d0


	//----- nvinfo : EIATTR_KPARAM_INFO
	.align		4
        /*001c*/ 	.byte	0x04, 0x17
        /*001e*/ 	.short	(.L_784 - .L_783)
.L_783:
        /*0020*/ 	.word	0x00000000
        /*0024*/ 	.short	0x0000
        /*0026*/ 	.short	0x0000
        /*0028*/ 	.byte	0x00, 0xf0, 0x41, 0x07


	//----- nvinfo : EIATTR_MAXREG_COUNT
	.align		4
.L_784:
        /*002c*/ 	.byte	0x03, 0x1b
        /*002e*/ 	.short	0x00ff


	//----- nvinfo : EIATTR_NUM_BARRIERS
	.align		4
        /*0030*/ 	.byte	0x02, 0x4c
        /*0032*/ 	.byte	0x01
	.zero		1


	//----- nvinfo : EIATTR_MERCURY_ISA_VERSION
	.align		4
        /*0034*/ 	.byte	0x03, 0x5f
        /*0036*/ 	.short	0x0000


	//----- nvinfo : EIATTR_COOP_GROUP_MASK_REGIDS
	.align		4
        /*0038*/ 	.byte	0x04, 0x29
        /*003a*/ 	.short	(.L_786 - .L_785)


	//   ....[0]....
.L_785:
        /*003c*/ 	.word	0xffffffff


	//   ....[1]....
        /*0040*/ 	.word	0xffffffff


	//   ....[2]....
        /*0044*/ 	.word	0xffffffff


	//   ....[3]....
        /*0048*/ 	.word	0xffffffff


	//   ....[4]....
        /*004c*/ 	.word	0xffffffff


	//   ....[5]....
        /*0050*/ 	.word	0xffffffff


	//   ....[6]....
        /*0054*/ 	.word	0xffffffff


	//   ....[7]....
        /*0058*/ 	.word	0xffffffff


	//   ....[8]....
        /*005c*/ 	.word	0xffffffff


	//   ....[9]....
        /*0060*/ 	.word	0xffffffff


	//   ....[10]....
        /*0064*/ 	.word	0xffffffff


	//   ....[11]....
        /*0068*/ 	.word	0xffffffff


	//----- nvinfo : EIATTR_COOP_GROUP_INSTR_OFFSETS
	.align		4
.L_786:
        /*006c*/ 	.byte	0x04, 0x28
        /*006e*/ 	.short	(.L_788 - .L_787)


	//   ....[0]....
.L_787:
        /*0070*/ 	.word	0x00006f10


	//   ....[1]....
        /*0074*/ 	.word	0x00006f30


	//   ....[2]....
        /*0078*/ 	.word	0x00006fd0


	//   ....[3]....
        /*007c*/ 	.word	0x00006fe0


	//   ....[4]....
        /*0080*/ 	.word	0x0000b250


	//   ....[5]....
        /*0084*/ 	.word	0x0000b260


	//   ....[6]....
        /*0088*/ 	.word	0x0000b290


	//   ....[7]....
        /*008c*/ 	.word	0x0000b2a0


	//   ....[8]....
        /*0090*/ 	.word	0x0000ce80


	//   ....[9]....
        /*0094*/ 	.word	0x0000cec0


	//   ....[10]....
        /*0098*/ 	.word	0x0000cf80


	//   ....[11]....
        /*009c*/ 	.word	0x0000cfa0


	//----- nvinfo : EIATTR_EXIT_INSTR_OFFSETS
	.align		4
.L_788:
        /*00a0*/ 	.byte	0x04, 0x1c
        /*00a2*/ 	.short	(.L_790 - .L_789)


	//   ....[0]....
.L_789:
        /*00a4*/ 	.word	0x00000630


	//   ....[1]....
        /*00a8*/ 	.word	0x000012c0


	//   ....[2]....
        /*00ac*/ 	.word	0x000012f0


	//   ....[3]....
        /*00b0*/ 	.word	0x0000eac0


	//   ....[4]....
        /*00b4*/ 	.word	0x0000eb60


	//   ....[5]....
        /*00b8*/ 	.word	0x0000eb80


	//----- nvinfo : EIATTR_CTAIDZ_USED
	.align		4
.L_790:
        /*00bc*/ 	.byte	0x01, 0x04
	.zero		2


	//----- nvinfo : EIATTR_CRS_STACK_SIZE
	.align		4
        /*00c0*/ 	.byte	0x04, 0x1e
        /*00c2*/ 	.short	(.L_792 - .L_791)
.L_791:
        /*00c4*/ 	.word	0x00000000
.L_792:


//--------------------- .nv.info._ZN5flash24flash_fwd_splitkv_kernelI23Flash_fwd_kernel_traitsILi256ELi64ELi64ELi4ELb0ELb0EN7cutlass10bfloat16_tE19Flash_kernel_traitsILi256ELi64ELi64ELi4ES3_EELb0ELb0ELb0ELb0ELb0ELb0ELb1ELb1EEEvNS_16Flash_fwd_paramsE --------------------------
	.section	.nv.info._ZN5flash24flash_fwd_splitkv_kernelI23Flash_fwd_kernel_traitsILi256ELi64ELi64ELi4ELb0ELb0EN7cutlass10bfloat16_tE19Flash_kernel_traitsILi256ELi64ELi64ELi4ES3_EELb0ELb0ELb0ELb0ELb0ELb0ELb1ELb1EEEvNS_16Flash_fwd_paramsE,"",@"SHT_CUDA_INFO"
	.sectionflags	@""
	.align	4


	//----- nvinfo : EIATTR_CUDA_API_VERSION
	.align		4
        /*0000*/ 	.byte	0x04, 0x37
        /*0002*/ 	.short	(.L_794 - .L_793)
.L_793:
        /*0004*/ 	.word	0x00000082


	//----- nvinfo : EIATTR_SW2861232_WAR
	.align		4
.L_794:
        /*0008*/ 	.byte	0x01, 0x35
	.zero		2


	//----- nvinfo : EIATTR_PARAM_CBANK
	.align		4
        /*000c*/ 	.byte	0x04, 0x0a
        /*000e*/ 	.short	(.L_796 - .L_795)
	.align		4
.L_795:
        /*0010*/ 	.word	index@(.nv.constant0._ZN5flash24flash_fwd_splitkv_kernelI23Flash_fwd_kernel_traitsILi256ELi64ELi64ELi4ELb0ELb0EN7cutlass10bfloat16_tE19Flash_kernel_traitsILi256ELi64ELi64ELi4ES3_EELb0ELb0ELb0ELb0ELb0ELb0ELb1ELb1EEEvNS_16Flash_fwd_paramsE)
        /*0014*/ 	.short	0x0160
        /*0016*/ 	.short	0x01d0


	//----- nvinfo : EIATTR_CBANK_PARAM_SIZE
	.align		4
.L_796:
        /*0018*/ 	.byte	0x03, 0x19
        /*001a*/ 	.short	0x01d0


	//----- nvinfo : EIATTR_KPARAM_INFO
	.align		4
        /*001c*/ 	.byte	0x04, 0x17
        /*001e*/ 	.short	(.L_798 - .L_797)
.L_797:
        /*0020*/ 	.word	0x00000000
        /*0024*/ 	.short	0x0000
        /*0026*/ 	.short	0x0000
        /*0028*/ 	.byte	0x00, 0xf0, 0x41, 0x07


	//----- nvinfo : EIATTR_MAXREG_COUNT
	.align		4
.L_798:
        /*002c*/ 	.byte	0x03, 0x1b
        /*002e*/ 	.short	0x00ff


	//----- nvinfo : EIATTR_NUM_BARRIERS
	.align		4
        /*0030*/ 	.byte	0x02, 0x4c
        /*0032*/ 	.byte	0x01
	.zero		1


	//----- nvinfo : EIATTR_ANNOTATIONS
	.align		4
        /*0034*/ 	.byte	0x04, 0x55
        /*0036*/ 	.short	(.L_800 - .L_799)


	//   ....[0]....
.L_799:
        /*0038*/ 	.word	0x00000001
        /*003c*/ 	.byte	0x90, 0xc8, 0x01, 0x00, 0x01, 0x00, 0x00, 0x00, 0xc0, 0xdd, 0x01, 0x00


	//----- nvinfo : EIATTR_MERCURY_ISA_VERSION
	.align		4
.L_800:
        /*0048*/ 	.byte	0x03, 0x5f
        /*004a*/ 	.short	0x0000


	//----- nvinfo : EIATTR_COOP_GROUP_MASK_REGIDS
	.align		4
        /*004c*/ 	.byte	0x04, 0x29
        /*004e*/ 	.short	(.L_802 - .L_801)


	//   ....[0]....
.L_801:
        /*0050*/ 	.word	0xffffffff


	//   ....[1]....
        /*0054*/ 	.word	0xffffffff


	//   ....[2]....
        /*0058*/ 	.word	0xffffffff


	//   ....[3]....
        /*005c*/ 	.word	0xffffffff


	//   ....[4]....
        /*0060*/ 	.word	0xffffffff


	//   ....[5]....
        /*0064*/ 	.word	0xffffffff


	//   ....[6]....
        /*0068*/ 	.word	0xffffffff


	//   ....[7]....
        /*006c*/ 	.word	0xffffffff


	//   ....[8]....
        /*0070*/ 	.word	0xffffffff


	//   ....[9]....
        /*0074*/ 	.word	0xffffffff


	//   ....[10]....
        /*0078*/ 	.word	0xffffffff


	//   ....[11]....
        /*007c*/ 	.word	0xffffffff


	//   ....[12]....
        /*0080*/ 	.word	0xffffffff


	//   ....[13]....
        /*0084*/ 	.word	0xffffffff


	//   ....[14]....
        /*0088*/ 	.word	0xffffffff


	//   ....[15]....
        /*008c*/ 	.word	0xffffffff


	//----- nvinfo : EIATTR_COOP_GROUP_INSTR_OFFSETS
	.align		4
.L_802:
        /*0090*/ 	.byte	0x04, 0x28
        /*0092*/ 	.short	(.L_804 - .L_803)


	//   ....[0]....
.L_803:
        /*0094*/ 	.word	0x0001b020


	//   ....[1]....
        /*0098*/ 	.word	0x0001b090


	//   ....[2]....
        /*009c*/ 	.word	0x0001b0b0


	//   ....[3]....
        /*00a0*/ 	.word	0x0001b0d0


	//   ....[4]....
        /*00a4*/ 	.word	0x0001ec20


	//   ....[5]....
        /*00a8*/ 	.word	0x0001ec40


	//   ....[6]....
        /*00ac*/ 	.word	0x0001ec60


	//   ....[7]....
        /*00b0*/ 	.word	0x0001ec80


	//   ....[8]....
        /*00b4*/ 	.word	0x00020940


	//   ....[9]....
        /*00b8*/ 	.word	0x00020970


	//   ....[10]....
        /*00bc*/ 	.word	0x00020980


	//   ....[11]....
        /*00c0*/ 	.word	0x000209b0


	//   ....[12]....
        /*00c4*/ 	.word	0x00022750


	//   ....[13]....
        /*00c8*/ 	.word	0x00022790


	//   ....[14]....
        /*00cc*/ 	.word	0x000227e0


	//   ....[15]....
        /*00d0*/ 	.word	0x00022830


	//----- nvinfo : EIATTR_EXIT_INSTR_OFFSETS
	.align		4
.L_804:
        /*00d4*/ 	.byte	0x04, 0x1c
        /*00d6*/ 	.short	(.L_806 - .L_805)


	//   ....[0]....
.L_805:
        /*00d8*/ 	.word	0x00000200


	//----- nvinfo : EIATTR_CTAIDZ_USED
	.align		4
.L_806:
        /*00dc*/ 	.byte	0x01, 0x04
	.zero		2


	//----- nvinfo : EIATTR_CRS_STACK_SIZE
	.align		4
        /*00e0*/ 	.byte	0x04, 0x1e
        /*00e2*/ 	.short	(.L_808 - .L_807)
.L_807:
        /*00e4*/ 	.word	0x00000000
.L_808:


//--------------------- .nv.info._ZN5flash24flash_fwd_splitkv_kernelI23Flash_fwd_kernel_traitsILi256ELi64ELi64ELi4ELb0ELb0EN7cutlass10bfloat16_tE19Flash_kernel_traitsILi256ELi64ELi64ELi4ES3_EELb0ELb0ELb0ELb0ELb0ELb1ELb1ELb1EEEvNS_16Flash_fwd_paramsE --------------------------
	.section	.nv.info._ZN5flash24flash_fwd_splitkv_kernelI23Flash_fwd_kernel_traitsILi256ELi64ELi64ELi4ELb0ELb0EN7cutlass10bfloat16_tE19Flash_kernel_traitsILi256ELi64ELi64ELi4ES3_EELb0ELb0ELb0ELb0ELb0ELb1ELb1ELb1EEEvNS_16Flash_fwd_paramsE,"",@"SHT_CUDA_INFO"
	.sectionflags	@""
	.align	4


	//----- nvinfo : EIATTR_CUDA_API_VERSION
	.align		4
        /*0000*/ 	.byte	0x04, 0x37
        /*0002*/ 	.short	(.L_810 - .L_809)
.L_809:
        /*0004*/ 	.word	0x00000082


	//----- nvinfo : EIATTR_SW2861232_WAR
	.align		4
.L_810:
        /*0008*/ 	.byte	0x01, 0x35
	.zero		2


	//----- nvinfo : EIATTR_PARAM_CBANK
	.align		4
        /*000c*/ 	.byte	0x04, 0x0a
        /*000e*/ 	.short	(.L_812 - .L_811)
	.align		4
.L_811:
        /*0010*/ 	.word	index@(.nv.constant0._ZN5flash24flash_fwd_splitkv_kernelI23Flash_fwd_kernel_traitsILi256ELi64ELi64ELi4ELb0ELb0EN7cutlass10bfloat16_tE19Flash_kernel_traitsILi256ELi64ELi64ELi4ES3_EELb0ELb0ELb0ELb0ELb0ELb1ELb1ELb1EEEvNS_16Flash_fwd_paramsE)
        /*0014*/ 	.short	0x0160
        /*0016*/ 	.short	0x01d0


	//----- nvinfo : EIATTR_CBANK_PARAM_SIZE
	.align		4
.L_812:
        /*0018*/ 	.byte	0x03, 0x19
        /*001a*/ 	.short	0x01d0


	//----- nvinfo : EIATTR_KPARAM_INFO
	.align		4
        /*001c*/ 	.byte	0x04, 0x17
        /*001e*/ 	.short	(.L_814 - .L_813)
.L_813:
        /*0020*/ 	.word	0x00000000
        /*0024*/ 	.short	0x0000
        /*0026*/ 	.short	0x0000
        /*0028*/ 	.byte	0x00, 0xf0, 0x41, 0x07


	//----- nvinfo : EIATTR_MAXREG_COUNT
	.align		4
.L_814:
        /*002c*/ 	.byte	0x03, 0x1b
        /*002e*/ 	.short	0x00ff


	//----- nvinfo : EIATTR_NUM_BARRIERS
	.align		4
        /*0030*/ 	.byte	0x02, 0x4c
        /*0032*/ 	.byte	0x01
	.zero		1


	//----- nvinfo : EIATTR_ANNOTATIONS
	.align		4
        /*0034*/ 	.byte	0x04, 0x55
        /*0036*/ 	.short	(.L_816 - .L_815)


	//   ....[0]....
.L_815:
        /*0038*/ 	.word	0x00000001
        /*003c*/ 	.byte	0x80, 0xc4, 0x01, 0x00, 0x01, 0x00, 0x00, 0x00, 0x70, 0x0f, 0x02, 0x00, 0x01, 0x00, 0x00, 0x00
        /*004c*/ 	.byte	0xc0, 0x12, 0x02, 0x00, 0x01, 0x00, 0x00, 0x00, 0x80, 0x13, 0x02, 0x00, 0x01, 0x00, 0x00, 0x00
        /*005c*/ 	.byte	0xa0, 0x13, 0x02, 0x00, 0x01, 0x00, 0x00, 0x00, 0x90, 0x31, 0x02, 0x00


	//----- nvinfo : EIATTR_MERCURY_ISA_VERSION
	.align		4
.L_816:
        /*0068*/ 	.byte	0x03, 0x5f
        /*006a*/ 	.short	0x0000


	//----- nvinfo : EIATTR_COOP_GROUP_MASK_REGIDS
	.align		4
        /*006c*/ 	.byte	0x04, 0x29
        /*006e*/ 	.short	(.L_818 - .L_817)


	//   ....[0]....
.L_817:
        /*0070*/ 	.word	0xffffffff


	//   ....[1]....
        /*0074*/ 	.word	0xffffffff


	//   ....[2]....
        /*0078*/ 	.word	0xffffffff


	//   ....[3]....
        /*007c*/ 	.word	0xffffffff


	//   ....[4]....
        /*0080*/ 	.word	0xffffffff


	//   ....[5]....
        /*0084*/ 	.word	0xffffffff


	//   ....[6]....
        /*0088*/ 	.word	0xffffffff


	//   ....[7]....
        /*008c*/ 	.word	0xffffffff


	//   ....[8]....
        /*0090*/ 	.word	0xffffffff


	//   ....[9]....
        /*0094*/ 	.word	0xffffffff


	//   ....[10]....
        /*0098*/ 	.word	0xffffffff


	//   ....[11]....
        /*009c*/ 	.word	0xffffffff


	//   ....[12]....
        /*00a0*/ 	.word	0xffffffff


	//   ....[13]....
        /*00a4*/ 	.word	0xffffffff


	//   ....[14]....
        /*00a8*/ 	.word	0xffffffff


	//   ....[15]....
        /*00ac*/ 	.word	0xffffffff


	//----- nvinfo : EIATTR_COOP_GROUP_INSTR_OFFSETS
	.align		4
.L_818:
        /*00b0*/ 	.byte	0x04, 0x28
        /*00b2*/ 	.short	(.L_820 - .L_819)


	//   ....[0]....
.L_819:
        /*00b4*/ 	.word	0x0001b3e0


	//   ....[1]....
        /*00b8*/ 	.word	0x0001b450


	//   ....[2]....
        /*00bc*/ 	.word	0x0001b480


	//   ....[3]....
        /*00c0*/ 	.word	0x0001b4a0


	//   ....[4]....
        /*00c4*/ 	.word	0x0001f420


	//   ....[5]....
        /*00c8*/ 	.word	0x0001f440


	//   ....[6]....
        /*00cc*/ 	.word	0x0001f460


	//   ....[7]....
        /*00d0*/ 	.word	0x0001f480


	//   ....[8]....
        /*00d4*/ 	.word	0x00021390


	//   ....[9]....
        /*00d8*/ 	.word	0x000213d0


	//   ....[10]....
        /*00dc*/ 	.word	0x000213e0


	//   ....[11]....
        /*00e0*/ 	.word	0x00021410


	//   ....[12]....
        /*00e4*/ 	.word	0x000231c0


	//   ....[13]....
        /*00e8*/ 	.word	0x00023210


	//   ....[14]....
        /*00ec*/ 	.word	0x00023260


	//   ....[15]....
        /*00f0*/ 	.word	0x000232a0


	//----- nvinfo : EIATTR_EXIT_INSTR_OFFSETS
	.align		4
.L_820:
        /*00f4*/ 	.byte	0x04, 0x1c
        /*00f6*/ 	.short	(.L_822 - .L_821)


	//   ....[0]....
.L_821:
        /*00f8*/ 	.word	0x00000200


	//----- nvinfo : EIATTR_CTAIDZ_USED
	.align		4
.L_822:
        /*00fc*/ 	.byte	0x01, 0x04
	.zero		2


	//----- nvinfo : EIATTR_CRS_STACK_SIZE
	.align		4
        /*0100*/ 	.byte	0x04, 0x1e
        /*0102*/ 	.short	(.L_824 - .L_823)
.L_823:
        /*0104*/ 	.word	0x00000000
.L_824:


//--------------------- .nv.info._ZN5flash24flash_fwd_splitkv_kernelI23Flash_fwd_kernel_traitsILi256ELi64ELi64ELi4ELb0ELb0EN7cutlass10bfloat16_tE19Flash_kernel_traitsILi256ELi64ELi64ELi4ES3_EELb0ELb1ELb0ELb0ELb0ELb0ELb0ELb0EEEvNS_16Flash_fwd_paramsE --------------------------
	.section	.nv.info._ZN5flash24flash_fwd_splitkv_kernelI23Flash_fwd_kernel_traitsILi256ELi64ELi64ELi4ELb0ELb0EN7cutlass10bfloat16_tE19Flash_kernel_traitsILi256ELi64ELi64ELi4ES3_EELb0ELb1ELb0ELb0ELb0ELb0ELb0ELb0EEEvNS_16Flash_fwd_paramsE,"",@"SHT_CUDA_INFO"
	.sectionflags	@""
	.align	4


	//----- nvinfo : EIATTR_CUDA_API_VERSION
	.align		4
        /*0000*/ 	.byte	0x04, 0x37
        /*0002*/ 	.short	(.L_826 - .L_825)
.L_825:
        /*0004*/ 	.word	0x00000082


	//----- nvinfo : EIATTR_SW2861232_WAR
	.align		4
.L_826:
        /*0008*/ 	.byte	0x01, 0x35
	.zero		2


	//----- nvinfo : EIATTR_PARAM_CBANK
	.align		4
        /*000c*/ 	.byte	0x04, 0x0a
        /*000e*/ 	.short	(.L_828 - .L_827)
	.align		4
.L_827:
        /*0010*/ 	.word	index@(.nv.constant0._ZN5flash24flash_fwd_splitkv_kernelI23Flash_fwd_kernel_traitsILi256ELi64ELi64ELi4ELb0ELb0EN7cutlass10bfloat16_tE19Flash_kernel_traitsILi256ELi64ELi64ELi4ES3_EELb0ELb1ELb0ELb0ELb0ELb0ELb0ELb0EEEvNS_16Flash_fwd_paramsE)
        /*0014*/ 	.short	0x0160
        /*0016*/ 	.short	0x01d0


	//----- nvinfo : EIATTR_CBANK_PARAM_SIZE
	.align		4
.L_828:
        /*0018*/ 	.byte	0x03, 0x19
        /*001a*/ 	.short	0x01d0


	//----- nvinfo : EIATTR_KPARAM_INFO
	.align		4
        /*001c*/ 	.byte	0x04, 0x17
        /*001e*/ 	.short	(.L_830 - .L_829)
.L_829:
        /*0020*/ 	.word	0x00000000
        /*0024*/ 	.short	0x0000
        /*0026*/ 	.short	0x0000
        /*0028*/ 	.byte	0x00, 0xf0, 0x41, 0x07


	//----- nvinfo : EIATTR_MAXREG_COUNT
	.align		4
.L_830:
        /*002c*/ 	.byte	0x03, 0x1b
        /*002e*/ 	.short	0x00ff


	//----- nvinfo : EIATTR_NUM_BARRIERS
	.align		4
        /*0030*/ 	.byte	0x02, 0x4c
        /*0032*/ 	.byte	0x01
	.zero		1


	//----- nvinfo : EIATTR_MERCURY_ISA_VERSION
	.align		4
        /*0034*/ 	.byte	0x03, 0x5f
        /*0036*/ 	.short	0x0000


	//----- nvinfo : EIATTR_INT_WARP_WIDE_INSTR_OFFSETS
	.align		4
        /*0038*/ 	.byte	0x04, 0x31
        /*003a*/ 	.short	(.L_832 - .L_831)


	//   ....[0]....
.L_831:
        /*003c*/ 	.word	0x0000aa50


	//----- nvinfo : EIATTR_COOP_GROUP_MASK_REGIDS
	.align		4
.L_832:
        /*0040*/ 	.byte	0x04, 0x29
        /*0042*/ 	.short	(.L_834 - .L_833)


	//   ....[0]....
.L_833:
        /*0044*/ 	.word	0xffffffff


	//   ....[1]....
        /*0048*/ 	.word	0xffffffff


	//   ....[2]....
        /*004c*/ 	.word	0xffffffff


	//   ....[3]....
        /*0050*/ 	.word	0xffffffff


	//   ....[4]....
        /*0054*/ 	.word	0xffffffff


	//   ....[5]....
        /*0058*/ 	.word	0xffffffff


	//   ....[6]....
        /*005c*/ 	.word	0xffffffff


	//   ....[7]....
        /*0060*/ 	.word	0xffffffff


	//   ....[8]....
        /*0064*/ 	.word	0xffffffff


	//   ....[9]....
        /*0068*/ 	.word	0xffffffff


	//   ....[10]....
        /*006c*/ 	.word	0xffffffff


	//   ....[11]....
        /*0070*/ 	.word	0xffffffff


	//   ....[12]....
        /*0074*/ 	.word	0xffffffff


	//   ....[13]....
        /*0078*/ 	.word	0xffffffff


	//   ....[14]....
        /*007c*/ 	.word	0xffffffff


	//   ....[15]....
        /*0080*/ 	.word	0xffffffff


	//----- nvinfo : EIATTR_COOP_GROUP_INSTR_OFFSETS
	.align		4
.L_834:
        /*0084*/ 	.byte	0x04, 0x28
        /*0086*/ 	.short	(.L_836 - .L_835)


	//   ....[0]....
.L_835:
        /*0088*/ 	.word	0x00006eb0


	//   ....[1]....
        /*008c*/ 	.word	0x00006f50


	//   ....[2]....
        /*0090*/ 	.word	0x00006f70


	//   ....[3]....
        /*0094*/ 	.word	0x00006f90


	//   ....[4]....
        /*0098*/ 	.word	0x0000b600


	//   ....[5]....
        /*009c*/ 	.word	0x0000b610


	//   ....[6]....
        /*00a0*/ 	.word	0x0000b640


	//   ....[7]....
        /*00a4*/ 	.word	0x0000b650


	//   ....[8]....
        /*00a8*/ 	.word	0x000103f0


	//   ....[9]....
        /*00ac*/ 	.word	0x00010410


	//   ....[10]....
        /*00b0*/ 	.word	0x00010440


	//   ....[11]....
        /*00b4*/ 	.word	0x00010450


	//   ....[12]....
        /*00b8*/ 	.word	0x000120c0


	//   ....[13]....
        /*00bc*/ 	.word	0x00012100


	//   ....[14]....
        /*00c0*/ 	.word	0x000121d0


	//   ....[15]....
        /*00c4*/ 	.word	0x00012200


	//----- nvinfo : EIATTR_EXIT_INSTR_OFFSETS
	.align		4
.L_836:
        /*00c8*/ 	.byte	0x04, 0x1c
        /*00ca*/ 	.short	(.L_838 - .L_837)


	//   ....[0]....
.L_837:
        /*00cc*/ 	.word	0x000004c0


	//   ....[1]....
        /*00d0*/ 	.word	0x00000fe0


	//   ....[2]....
        /*00d4*/ 	.word	0x00001010


	//   ....[3]....
        /*00d8*/ 	.word	0x00013e50


	//   ....[4]....
        /*00dc*/ 	.word	0x00013f70


	//   ....[5]....
        /*00e0*/ 	.word	0x00013f90


	//----- nvinfo : EIATTR_CTAIDZ_USED
	.align		4
.L_838:
        /*00e4*/ 	.byte	0x01, 0x04
	.zero		2


	//----- nvinfo : EIATTR_CRS_STACK_SIZE
	.align		4
        /*00e8*/ 	.byte	0x04, 0x1e
        /*00ea*/ 	.short	(.L_840 - .L_839)
.L_839:
        /*00ec*/ 	.word	0x00000000
.L_840:


//--------------------- .nv.info._ZN5flash24flash_fwd_splitkv_kernelI23Flash_fwd_kernel_traitsILi256ELi64ELi64ELi4ELb0ELb0EN7cutlass10bfloat16_tE19Flash_kernel_traitsILi256ELi64ELi64ELi4ES3_EELb0ELb1ELb0ELb0ELb0ELb1ELb0ELb0EEEvNS_16Flash_fwd_paramsE --------------------------
	.section	.nv.info._ZN5flash24flash_fwd_splitkv_kernelI23Flash_fwd_kernel_traitsILi256ELi64ELi64ELi4ELb0ELb0EN7cutlass10bfloat16_tE19Flash_kernel_traitsILi256ELi64ELi64ELi4ES3_EELb0ELb1ELb0ELb0ELb0ELb1ELb0ELb0EEEvNS_16Flash_fwd_paramsE,"",@"SHT_CUDA_INFO"
	.sectionflags	@""
	.align	4


	//----- nvinfo : EIATTR_CUDA_API_VERSION
	.align		4
        /*0000*/ 	.byte	0x04, 0x37
        /*0002*/ 	.short	(.L_842 - .L_841)
.L_841:
        /*0004*/ 	.word	0x00000082


	//----- nvinfo : EIATTR_SW2861232_WAR
	.align		4
.L_842:
        /*0008*/ 	.byte	0x01, 0x35
	.zero		2


	//----- nvinfo : EIATTR_PARAM_CBANK
	.align		4
        /*000c*/ 	.byte	0x04, 0x0a
        /*000e*/ 	.short	(.L_844 - .L_843)
	.align		4
.L_843:
        /*0010*/ 	.word	index@(.nv.constant0._ZN5flash24flash_fwd_splitkv_kernelI23Flash_fwd_kernel_traitsILi256ELi64ELi64ELi4ELb0ELb0EN7cutlass10bfloat16_tE19Flash_kernel_traitsILi256ELi64ELi64ELi4ES3_EELb0ELb1ELb0ELb0ELb0ELb1ELb0ELb0EEEvNS_16Flash_fwd_paramsE)
        /*0014*/ 	.short	0x0160
        /*0016*/ 	.short	0x01d0


	//----- nvinfo : EIATTR_CBANK_PARAM_SIZE
	.align		4
.L_844:
        /*0018*/ 	.byte	0x03, 0x19
        /*001a*/ 	.short	0x01d0


	//----- nvinfo : EIATTR_KPARAM_INFO
	.align		4
        /*001c*/ 	.byte	0x04, 0x17
        /*001e*/ 	.short	(.L_846 - .L_845)
.L_845:
        /*0020*/ 	.word	0x00000000
        /*0024*/ 	.short	0x0000
        /*0026*/ 	.short	0x0000
        /*0028*/ 	.byte	0x00, 0xf0, 0x41, 0x07


	//----- nvinfo : EIATTR_MAXREG_COUNT
	.align		4
.L_846:
        /*002c*/ 	.byte	0x03, 0x1b
        /*002e*/ 	.short	0x00ff


	//----- nvinfo : EIATTR_NUM_BARRIERS
	.align		4
        /*0030*/ 	.byte	0x02, 0x4c
        /*0032*/ 	.byte	0x01
	.zero		1


	//----- nvinfo : EIATTR_MERCURY_ISA_VERSION
	.align		4
        /*0034*/ 	.byte	0x03, 0x5f
        /*0036*/ 	.short	0x0000


	//----- nvinfo : EIATTR_INT_WARP_WIDE_INSTR_OFFSETS
	.align		4
        /*0038*/ 	.byte	0x04, 0x31
        /*003a*/ 	.short	(.L_848 - .L_847)


	//   ....[0]....
.L_847:
        /*003c*/ 	.word	0x0000b250


	//----- nvinfo : EIATTR_COOP_GROUP_MASK_REGIDS
	.align		4
.L_848:
        /*0040*/ 	.byte	0x04, 0x29
        /*0042*/ 	.short	(.L_850 - .L_849)


	//   ....[0]....
.L_849:
        /*0044*/ 	.word	0xffffffff


	//   ....[1]....
        /*0048*/ 	.word	0xffffffff


	//   ....[2]....
        /*004c*/ 	.word	0xffffffff


	//   ....[3]....
        /*0050*/ 	.word	0xffffffff


	//   ....[4]....
        /*0054*/ 	.word	0xffffffff


	//   ....[5]....
        /*0058*/ 	.word	0xffffffff


	//   ....[6]....
        /*005c*/ 	.word	0xffffffff


	//   ....[7]....
        /*0060*/ 	.word	0xffffffff


	//   ....[8]....
        /*0064*/ 	.word	0xffffffff


	//   ....[9]....
        /*0068*/ 	.word	0xffffffff


	//   ....[10]....
        /*006c*/ 	.word	0xffffffff


	//   ....[11]....
        /*0070*/ 	.word	0xffffffff


	//   ....[12]....
        /*0074*/ 	.word	0xffffffff


	//   ....[13]....
        /*0078*/ 	.word	0xffffffff


	//   ....[14]....
        /*007c*/ 	.word	0xffffffff


	//   ....[15]....
        /*0080*/ 	.word	0xffffffff


	//----- nvinfo : EIATTR_COOP_GROUP_INSTR_OFFSETS
	.align		4
.L_850:
        /*0084*/ 	.byte	0x04, 0x28
        /*0086*/ 	.short	(.L_852 - .L_851)


	//   ....[0]....
.L_851:
        /*0088*/ 	.word	0x000072c0


	//   ....[1]....
        /*008c*/ 	.word	0x00007350


	//   ....[2]....
        /*0090*/ 	.word	0x00007370


	//   ....[3]....
        /*0094*/ 	.word	0x00007390


	//   ....[4]....
        /*0098*/ 	.word	0x0000bde0


	//   ....[5]....
        /*009c*/ 	.word	0x0000bdf0


	//   ....[6]....
        /*00a0*/ 	.word	0x0000be20


	//   ....[7]....
        /*00a4*/ 	.word	0x0000be30


	//   ....[8]....
        /*00a8*/ 	.word	0x00011050


	//   ....[9]....
        /*00ac*/ 	.word	0x00011180


	//   ....[10]....
        /*00b0*/ 	.word	0x00011190


	//   ....[11]....
        /*00b4*/ 	.word	0x00011200


	//   ....[12]....
        /*00b8*/ 	.word	0x00012e20


	//   ....[13]....
        /*00bc*/ 	.word	0x00012e60


	//   ....[14]....
        /*00c0*/ 	.word	0x00012f30


	//   ....[15]....
        /*00c4*/ 	.word	0x00012f60


	//----- nvinfo : EIATTR_EXIT_INSTR_OFFSETS
	.align		4
.L_852:
        /*00c8*/ 	.byte	0x04, 0x1c
        /*00ca*/ 	.short	(.L_854 - .L_853)


	//   ....[0]....
.L_853:
        /*00cc*/ 	.word	0x000004c0


	//   ....[1]....
        /*00d0*/ 	.word	0x00000fe0


	//   ....[2]....
        /*00d4*/ 	.word	0x00001010


	//   ....[3]....
        /*00d8*/ 	.word	0x00014bb0


	//   ....[4]....
        /*00dc*/ 	.word	0x00014cd0


	//   ....[5]....
        /*00e0*/ 	.word	0x00014cf0


	//----- nvinfo : EIATTR_CTAIDZ_USED
	.align		4
.L_854:
        /*00e4*/ 	.byte	0x01, 0x04
	.zero		2


	//----- nvinfo : EIATTR_CRS_STACK_SIZE
	.align		4
        /*00e8*/ 	.byte	0x04, 0x1e
        /*00ea*/ 	.short	(.L_856 - .L_855)
.L_855:
        /*00ec*/ 	.word	0x00000000
.L_856:


//--------------------- .nv.info._ZN5flash24flash_fwd_splitkv_kernelI23Flash_fwd_kernel_traitsILi256ELi64ELi64ELi4ELb0ELb0EN7cutlass10bfloat16_tE19Flash_kernel_traitsILi256ELi64ELi64ELi4ES3_EELb0ELb1ELb0ELb0ELb0ELb0ELb0ELb1EEEvNS_16Flash_fwd_paramsE --------------------------
	.section	.nv.info._ZN5flash24flash_fwd_splitkv_kernelI23Flash_fwd_kernel_traitsILi256ELi64ELi64ELi4ELb0ELb0EN7cutlass10bfloat16_tE19Flash_kernel_traitsILi256ELi64ELi64ELi4ES3_EELb0ELb1ELb0ELb0ELb0ELb0ELb0ELb1EEEvNS_16Flash_fwd_paramsE,"",@"SHT_CUDA_INFO"
	.sectionflags	@""
	.align	4


	//----- nvinfo : EIATTR_CUDA_API_VERSION
	.align		4
        /*0000*/ 	.byte	0x04, 0x37
        /*0002*/ 	.short	(.L_858 - .L_857)
.L_857:
        /*0004*/ 	.word	0x00000082


	//----- nvinfo : EIATTR_SW2861232_WAR
	.align		4
.L_858:
        /*0008*/ 	.byte	0x01, 0x35
	.zero		2


	//----- nvinfo : EIATTR_PARAM_CBANK
	.align		4
        /*000c*/ 	.byte	0x04, 0x0a
        /*000e*/ 	.short	(.L_860 - .L_859)
	.align		4
.L_859:
        /*0010*/ 	.word	index@(.nv.constant0._ZN5flash24flash_fwd_splitkv_kernelI23Flash_fwd_kernel_traitsILi256ELi64ELi64ELi4ELb0ELb0EN7cutlass10bfloat16_tE19Flash_kernel_traitsILi256ELi64ELi64ELi4ES3_EELb0ELb1ELb0ELb0ELb0ELb0ELb0ELb1EEEvNS_16Flash_fwd_paramsE)
        /*0014*/ 	.short	0x0160
        /*0016*/ 	.short	0x01d0


	//----- nvinfo : EIATTR_CBANK_PARAM_SIZE
	.align		4
.L_860:
        /*0018*/ 	.byte	0x03, 0x19
        /*001a*/ 	.short	0x01d0


	//----- nvinfo : EIATTR_KPARAM_INFO
	.align		4
        /*001c*/ 	.byte	0x04, 0x17
        /*001e*/ 	.short	(.L_862 - .L_861)
.L_861:
        /*0020*/ 	.word	0x00000000
        /*0024*/ 	.short	0x0000
        /*0026*/ 	.short	0x0000
        /*0028*/ 	.byte	0x00, 0xf0, 0x41, 0x07


	//----- nvinfo : EIATTR_MAXREG_COUNT
	.align		4
.L_862:
        /*002c*/ 	.byte	0x03, 0x1b
        /*002e*/ 	.short	0x00ff


	//----- nvinfo : EIATTR_NUM_BARRIERS
	.align		4
        /*0030*/ 	.byte	0x02, 0x4c
        /*0032*/ 	.byte	0x01
	.zero		1


	//----- nvinfo : EIATTR_MERCURY_ISA_VERSION
	.align		4
        /*0034*/ 	.byte	0x03, 0x5f
        /*0036*/ 	.short	0x0000


	//----- nvinfo : EIATTR_COOP_GROUP_MASK_REGIDS
	.align		4
        /*0038*/ 	.byte	0x04, 0x29
        /*003a*/ 	.short	(.L_864 - .L_863)


	//   ....[0]....
.L_863:
        /*003c*/ 	.word	0xffffffff


	//   ....[1]....
        /*0040*/ 	.word	0xffffffff


	//   ....[2]....
        /*0044*/ 	.word	0xffffffff


	//   ....[3]....
        /*0048*/ 	.word	0xffffffff


	//   ....[4]....
        /*004c*/ 	.word	0xffffffff


	//   ....[5]....
        /*0050*/ 	.word	0xffffffff


	//   ....[6]....
        /*0054*/ 	.word	0xffffffff


	//   ....[7]....
        /*0058*/ 	.word	0xffffffff


	//   ....[8]....
        /*005c*/ 	.word	0xffffffff


	//   ....[9]....
        /*0060*/ 	.word	0xffffffff


	//   ....[10]....
        /*0064*/ 	.word	0xffffffff


	//   ....[11]....
        /*0068*/ 	.word	0xffffffff


	//   ....[12]....
        /*006c*/ 	.word	0xffffffff


	//   ....[13]....
        /*0070*/ 	.word	0xffffffff


	//   ....[14]....
        /*0074*/ 	.word	0xffffffff


	//   ....[15]....
        /*0078*/ 	.word	0xffffffff


	//   ....[16]....
        /*007c*/ 	.word	0xffffffff


	//   ....[17]....
        /*0080*/ 	.word	0xffffffff


	//   ....[18]....
        /*0084*/ 	.word	0xffffffff


	//   ....[19]....
        /*0088*/ 	.word	0xffffffff


	//----- nvinfo : EIATTR_COOP_GROUP_INSTR_OFFSETS
	.align		4
.L_864:
        /*008c*/ 	.byte	0x04, 0x28
        /*008e*/ 	.short	(.L_866 - .L_865)


	//   ....[0]....
.L_865:
        /*0090*/ 	.word	0x0001c100


	//   ....[1]....
        /*0094*/ 	.word	0x0001c120


	//   ....[2]....
        /*0098*/ 	.word	0x0001c140


	//   ....[3]....
        /*009c*/ 	.word	0x0001c160


	//   ....[4]....
        /*00a0*/ 	.word	0x00020350


	//   ....[5]....
        /*00a4*/ 	.word	0x00020360


	//   ....[6]....
        /*00a8*/ 	.word	0x00020390


	//   ....[7]....
        /*00ac*/ 	.word	0x000203a0


	//   ....[8]....
        /*00b0*/ 	.word	0x00024f80


	//   ....[9]....
        /*00b4*/ 	.word	0x00024fa0


	//   ....[10]....
        /*00b8*/ 	.word	0x00024fc0


	//   ....[11]....
        /*00bc*/ 	.word	0x00024fe0


	//   ....[12]....
        /*00c0*/ 	.word	0x00027080


	//   ....[13]....
        /*00c4*/ 	.word	0x000270b0


	//   ....[14]....
        /*00c8*/ 	.word	0x000270c0


	//   ....[15]....
        /*00cc*/ 	.word	0x000270f0


	//   ....[16]....
        /*00d0*/ 	.word	0x00029180


	//   ....[17]....
        /*00d4*/ 	.word	0x000291d0


	//   ....[18]....
        /*00d8*/ 	.word	0x00029220


	//   ....[19]....
        /*00dc*/ 	.word	0x00029270


	//----- nvinfo : EIATTR_EXIT_INSTR_OFFSETS
	.align		4
.L_866:
        /*00e0*/ 	.byte	0x04, 0x1c
        /*00e2*/ 	.short	(.L_868 - .L_867)


	//   ....[0]....
.L_867:
        /*00e4*/ 	.word	0x000000b0


	//----- nvinfo : EIATTR_CTAIDZ_USED
	.align		4
.L_868:
        /*00e8*/ 	.byte	0x01, 0x04
	.zero		2


	//----- nvinfo : EIATTR_CRS_STACK_SIZE
	.align		4
        /*00ec*/ 	.byte	0x04, 0x1e
        /*00ee*/ 	.short	(.L_870 - .L_869)
.L_869:
        /*00f0*/ 	.word	0x00000000
.L_870:


//--------------------- .nv.info._ZN5flash24flash_fwd_splitkv_kernelI23Flash_fwd_kernel_traitsILi256ELi64ELi64ELi4ELb0ELb0EN7cutlass10bfloat16_tE19Flash_kernel_traitsILi256ELi64ELi64ELi4ES3_EELb0ELb1ELb0ELb0ELb0ELb1ELb0ELb1EEEvNS_16Flash_fwd_paramsE --------------------------
	.section	.nv.info._ZN5flash24flash_fwd_splitkv_kernelI23Flash_fwd_kernel_traitsILi256ELi64ELi64ELi4ELb0ELb0EN7cutlass10bfloat16_tE19Flash_kernel_traitsILi256ELi64ELi64ELi4ES3_EELb0ELb1ELb0ELb0ELb0ELb1ELb0ELb1EEEvNS_16Flash_fwd_paramsE,"",@"SHT_CUDA_INFO"
	.sectionflags	@""
	.align	4


	//----- nvinfo : EIATTR_CUDA_API_VERSION
	.align		4
        /*0000*/ 	.byte	0x04, 0x37
        /*0002*/ 	.short	(.L_872 - .L_871)
.L_871:
        /*0004*/ 	.word	0x00000082


	//----- nvinfo : EIATTR_SW2861232_WAR
	.align		4
.L_872:
        /*0008*/ 	.byte	0x01, 0x35
	.zero		2


	//----- nvinfo : EIATTR_PARAM_CBANK
	.align		4
        /*000c*/ 	.byte	0x04, 0x0a
        /*000e*/ 	.short	(.L_874 - .L_873)
	.align		4
.L_873:
        /*0010*/ 	.word	index@(.nv.constant0._ZN5flash24flash_fwd_splitkv_kernelI23Flash_fwd_kernel_traitsILi256ELi64ELi64ELi4ELb0ELb0EN7cutlass10bfloat16_tE19Flash_kernel_traitsILi256ELi64ELi64ELi4ES3_EELb0ELb1ELb0ELb0ELb0ELb1ELb0ELb1EEEvNS_16Flash_fwd_paramsE)
        /*0014*/ 	.short	0x0160
        /*0016*/ 	.short	0x01d0


	//----- nvinfo : EIATTR_CBANK_PARAM_SIZE
	.align		4
.L_874:
        /*0018*/ 	.byte	0x03, 0x19
        /*001a*/ 	.short	0x01d0


	//----- nvinfo : EIATTR_KPARAM_INFO
	.align		4
        /*001c*/ 	.byte	0x04, 0x17
        /*001e*/ 	.short	(.L_876 - .L_875)
.L_875:
        /*0020*/ 	.word	0x00000000
        /*0024*/ 	.short	0x0000
        /*0026*/ 	.short	0x0000
        /*0028*/ 	.byte	0x00, 0xf0, 0x41, 0x07


	//----- nvinfo : EIATTR_MAXREG_COUNT
	.align		4
.L_876:
        /*002c*/ 	.byte	0x03, 0x1b
        /*002e*/ 	.short	0x00ff


	//----- nvinfo : EIATTR_NUM_BARRIERS
	.align		4
        /*0030*/ 	.byte	0x02, 0x4c
        /*0032*/ 	.byte	0x01
	.zero		1


	//----- nvinfo : EIATTR_MERCURY_ISA_VERSION
	.align		4
        /*0034*/ 	.byte	0x03, 0x5f
        /*0036*/ 	.short	0x0000


	//----- nvinfo : EIATTR_COOP_GROUP_MASK_REGIDS
	.align		4
        /*0038*/ 	.byte	0x04, 0x29
        /*003a*/ 	.short	(.L_878 - .L_877)


	//   ....[0]....
.L_877:
        /*003c*/ 	.word	0xffffffff


	//   ....[1]....
        /*0040*/ 	.word	0xffffffff


	//   ....[2]....
        /*0044*/ 	.word	0xffffffff


	//   ....[3]....
        /*0048*/ 	.word	0xffffffff


	//   ....[4]....
        /*004c*/ 	.word	0xffffffff


	//   ....[5]....
        /*0050*/ 	.word	0xffffffff


	//   ....[6]....
        /*0054*/ 	.word	0xffffffff


	//   ....[7]....
        /*0058*/ 	.word	0xffffffff


	//   ....[8]....
        /*005c*/ 	.word	0xffffffff


	//   ....[9]....
        /*0060*/ 	.word	0xffffffff


	//   ....[10]....
        /*0064*/ 	.word	0xffffffff


	//   ....[11]....
        /*0068*/ 	.word	0xffffffff


	//   ....[12]....
        /*006c*/ 	.word	0xffffffff


	//   ....[13]....
        /*0070*/ 	.word	0xffffffff


	//   ....[14]....
        /*0074*/ 	.word	0xffffffff


	//   ....[15]....
        /*0078*/ 	.word	0xffffffff


	//   ....[16]....
        /*007c*/ 	.word	0xffffffff


	//   ....[17]....
        /*0080*/ 	.word	0xffffffff


	//   ....[18]....
        /*0084*/ 	.word	0xffffffff


	//   ....[19]....
        /*0088*/ 	.word	0xffffffff


	//----- nvinfo : EIATTR_COOP_GROUP_INSTR_OFFSETS
	.align		4
.L_878:
        /*008c*/ 	.byte	0x04, 0x28
        /*008e*/ 	.short	(.L_880 - .L_879)


	//   ....[0]....
.L_879:
        /*0090*/ 	.word	0x0001c4f0


	//   ....[1]....
        /*0094*/ 	.word	0x0001c510


	//   ....[2]....
        /*0098*/ 	.word	0x0001c530


	//   ....[3]....
        /*009c*/ 	.word	0x0001c550


	//   ....[4]....
        /*00a0*/ 	.word	0x00020b60


	//   ....[5]....
        /*00a4*/ 	.word	0x00020b70


	//   ....[6]....
        /*00a8*/ 	.word	0x00020ba0


	//   ....[7]....
        /*00ac*/ 	.word	0x00020bb0


	//   ....[8]....
        /*00b0*/ 	.word	0x00025a50


	//   ....[9]....
        /*00b4*/ 	.word	0x00025b90


	//   ....[10]....
        /*00b8*/ 	.word	0x00025ba0


	//   ....[11]....
        /*00bc*/ 	.word	0x00025c00


	//   ....[12]....
        /*00c0*/ 	.word	0x00027c70


	//   ....[13]....
        /*00c4*/ 	.word	0x00027ca0


	//   ....[14]....
        /*00c8*/ 	.word	0x00027cb0


	//   ....[15]....
        /*00cc*/ 	.word	0x00027ce0


	//   ....[16]....
        /*00d0*/ 	.word	0x00029d70


	//   ....[17]....
        /*00d4*/ 	.word	0x00029dc0


	//   ....[18]....
        /*00d8*/ 	.word	0x00029e10


	//   ....[19]....
        /*00dc*/ 	.word	0x00029e60


	//----- nvinfo : EIATTR_EXIT_INSTR_OFFSETS
	.align		4
.L_880:
        /*00e0*/ 	.byte	0x04, 0x1c
        /*00e2*/ 	.short	(.L_882 - .L_881)


	//   ....[0]....
.L_881:
        /*00e4*/ 	.word	0x000000b0


	//----- nvinfo : EIATTR_CTAIDZ_USED
	.align		4
.L_882:
        /*00e8*/ 	.byte	0x01, 0x04
	.zero		2


	//----- nvinfo : EIATTR_CRS_STACK_SIZE
	.align		4
        /*00ec*/ 	.byte	0x04, 0x1e
        /*00ee*/ 	.short	(.L_884 - .L_883)
.L_883:
        /*00f0*/ 	.word	0x00000000
.L_884:


//--------------------- .nv.info._ZN5flash24flash_fwd_splitkv_kernelI23Flash_fwd_kernel_traitsILi256ELi64ELi64ELi4ELb0ELb0EN7cutlass10bfloat16_tE19Flash_kernel_traitsILi256ELi64ELi64ELi4ES3_EELb0ELb1ELb0ELb0ELb0ELb0ELb1ELb0EEEvNS_16Flash_fwd_paramsE --------------------------
	.section	.nv.info._ZN5flash24flash_fwd_splitkv_kernelI23Flash_fwd_kernel_traitsILi256ELi64ELi64ELi4ELb0ELb0EN7cutlass10bfloat16_tE19Flash_kernel_traitsILi256ELi64ELi64ELi4ES3_EELb0ELb1ELb0ELb0ELb0ELb0ELb1ELb0EEEvNS_16Flash_fwd_paramsE,"",@"SHT_CUDA_INFO"
	.sectionflags	@""
	.align	4


	//----- nvinfo : EIATTR_CUDA_API_VERSION
	.align		4
        /*0000*/ 	.byte	0x04, 0x37
        /*0002*/ 	.short	(.L_886 - .L_885)
.L_885:
        /*0004*/ 	.word	0x00000082


	//----- nvinfo : EIATTR_SW2861232_WAR
	.align		4
.L_886:
        /*0008*/ 	.byte	0x01, 0x35
	.zero		2


	//----- nvinfo : EIATTR_PARAM_CBANK
	.align		4
        /*000c*/ 	.byte	0x04, 0x0a
        /*000e*/ 	.short	(.L_888 - .L_887)
	.align		4
.L_887:
        /*0010*/ 	.word	index@(.nv.constant0._ZN5flash24flash_fwd_splitkv_kernelI23Flash_fwd_kernel_traitsILi256ELi64ELi64ELi4ELb0ELb0EN7cutlass10bfloat16_tE19Flash_kernel_traitsILi256ELi64ELi64ELi4ES3_EELb0ELb1ELb0ELb0ELb0ELb0ELb1ELb0EEEvNS_16Flash_fwd_paramsE)
        /*0014*/ 	.short	0x0160
        /*0016*/ 	.short	0x01d0


	//----- nvinfo : EIATTR_CBANK_PARAM_SIZE
	.align		4
.L_888:
        /*0018*/ 	.byte	0x03, 0x19
        /*001a*/ 	.short	0x01d0


	//----- nvinfo : EIATTR_KPARAM_INFO
	.align		4
        /*001c*/ 	.byte	0x04, 0x17
        /*001e*/ 	.short	(.L_890 - .L_889)
.L_889:
        /*0020*/ 	.word	0x00000000
        /*0024*/ 	.short	0x0000
        /*0026*/ 	.short	0x0000
        /*0028*/ 	.byte	0x00, 0xf0, 0x41, 0x07


	//----- nvinfo : EIATTR_MAXREG_COUNT
	.align		4
.L_890:
        /*002c*/ 	.byte	0x03, 0x1b
        /*002e*/ 	.short	0x00ff


	//----- nvinfo : EIATTR_NUM_BARRIERS
	.align		4
        /*0030*/ 	.byte	0x02, 0x4c
        /*0032*/ 	.byte	0x01
	.zero		1


	//----- nvinfo : EIATTR_MERCURY_ISA_VERSION
	.align		4
        /*0034*/ 	.byte	0x03, 0x5f
        /*0036*/ 	.short	0x0000


	//----- nvinfo : EIATTR_INT_WARP_WIDE_INSTR_OFFSETS
	.align		4
        /*0038*/ 	.byte	0x04, 0x31
        /*003a*/ 	.short	(.L_892 - .L_891)


	//   ....[0]....
.L_891:
        /*003c*/ 	.word	0x0000acf0


	//----- nvinfo : EIATTR_COOP_GROUP_MASK_REGIDS
	.align		4
.L_892:
        /*0040*/ 	.byte	0x04, 0x29
        /*0042*/ 	.short	(.L_894 - .L_893)


	//   ....[0]....
.L_893:
        /*0044*/ 	.word	0xffffffff


	//   ....[1]....
        /*0048*/ 	.word	0xffffffff


	//   ....[2]....
        /*004c*/ 	.word	0xffffffff


	//   ....[3]....
        /*0050*/ 	.word	0xffffffff


	//   ....[4]....
        /*0054*/ 	.word	0xffffffff


	//   ....[5]....
        /*0058*/ 	.word	0xffffffff


	//   ....[6]....
        /*005c*/ 	.word	0xffffffff


	//   ....[7]....
        /*0060*/ 	.word	0xffffffff


	//   ....[8]....
        /*0064*/ 	.word	0xffffffff


	//   ....[9]....
        /*0068*/ 	.word	0xffffffff


	//   ....[10]....
        /*006c*/ 	.word	0xffffffff


	//   ....[11]....
        /*0070*/ 	.word	0xffffffff


	//   ....[12]....
        /*0074*/ 	.word	0xffffffff


	//   ....[13]....
        /*0078*/ 	.word	0xffffffff


	//   ....[14]....
        /*007c*/ 	.word	0xffffffff


	//   ....[15]....
        /*0080*/ 	.word	0xffffffff


	//----- nvinfo : EIATTR_COOP_GROUP_INSTR_OFFSETS
	.align		4
.L_894:
        /*0084*/ 	.byte	0x04, 0x28
        /*0086*/ 	.short	(.L_896 - .L_895)


	//   ....[0]....
.L_895:
        /*0088*/ 	.word	0x000071a0


	//   ....[1]....
        /*008c*/ 	.word	0x000071d0


	//   ....[2]....
        /*0090*/ 	.word	0x000071f0


	//   ....[3]....
        /*0094*/ 	.word	0x00007210


	//   ....[4]....
        /*0098*/ 	.word	0x0000b8f0


	//   ....[5]....
        /*009c*/ 	.word	0x0000b900


	//   ....[6]....
        /*00a0*/ 	.word	0x0000b930


	//   ....[7]....
        /*00a4*/ 	.word	0x0000b940


	//   ....[8]....
        /*00a8*/ 	.word	0x00010760


	//   ....[9]....
        /*00ac*/ 	.word	0x00010780


	//   ....[10]....
        /*00b0*/ 	.word	0x000107b0


	//   ....[11]....
        /*00b4*/ 	.word	0x000107c0


	//   ....[12]....
        /*00b8*/ 	.word	0x000123e0


	//   ....[13]....
        /*00bc*/ 	.word	0x00012420


	//   ....[14]....
        /*00c0*/ 	.word	0x000124e0


	//   ....[15]....
        /*00c4*/ 	.word	0x000124f0


	//----- nvinfo : EIATTR_EXIT_INSTR_OFFSETS
	.align		4
.L_896:
        /*00c8*/ 	.byte	0x04, 0x1c
        /*00ca*/ 	.short	(.L_898 - .L_897)


	//   ....[0]....
.L_897:
        /*00cc*/ 	.word	0x00000620


	//   ....[1]....
        /*00d0*/ 	.word	0x000013e0


	//   ....[2]....
        /*00d4*/ 	.word	0x00001410


	//   ....[3]....
        /*00d8*/ 	.word	0x00014050


	//   ....[4]....
        /*00dc*/ 	.word	0x000140f0


	//   ....[5]....
        /*00e0*/ 	.word	0x00014110


	//----- nvinfo : EIATTR_CTAIDZ_USED
	.align		4
.L_898:
        /*00e4*/ 	.byte	0x01, 0x04
	.zero		2


	//----- nvinfo : EIATTR_CRS_STACK_SIZE
	.align		4
        /*00e8*/ 	.byte	0x04, 0x1e
        /*00ea*/ 	.short	(.L_900 - .L_899)
.L_899:
        /*00ec*/ 	.word	0x00000000
.L_900:


//--------------------- .nv.info._ZN5flash24flash_fwd_splitkv_kernelI23Flash_fwd_kernel_traitsILi256ELi64ELi64ELi4ELb0ELb0EN7cutlass10bfloat16_tE19Flash_kernel_traitsILi256ELi64ELi64ELi4ES3_EELb0ELb1ELb0ELb0ELb0ELb1ELb1ELb0EEEvNS_16Flash_fwd_paramsE --------------------------
	.section	.nv.info._ZN5flash24flash_fwd_splitkv_kernelI23Flash_fwd_kernel_traitsILi256ELi64ELi64ELi4ELb0ELb0EN7cutlass10bfloat16_tE19Flash_kernel_traitsILi256ELi64ELi64ELi4ES3_EELb0ELb1ELb0ELb0ELb0ELb1ELb1ELb0EEEvNS_16Flash_fwd_paramsE,"",@"SHT_CUDA_INFO"
	.sectionflags	@""
	.align	4


	//----- nvinfo : EIATTR_CUDA_API_VERSION
	.align		4
        /*0000*/ 	.byte	0x04, 0x37
        /*0002*/ 	.short	(.L_902 - .L_901)
.L_901:
        /*0004*/ 	.word	0x00000082


	//----- nvinfo : EIATTR_SW2861232_WAR
	.align		4
.L_902:
        /*0008*/ 	.byte	0x01, 0x35
	.zero		2


	//----- nvinfo : EIATTR_PARAM_CBANK
	.align		4
        /*000c*/ 	.byte	0x04, 0x0a
        /*000e*/ 	.short	(.L_904 - .L_903)
	.align		4
.L_903:
        /*0010*/ 	.word	index@(.nv.constant0._ZN5flash24flash_fwd_splitkv_kernelI23Flash_fwd_kernel_traitsILi256ELi64ELi64ELi4ELb0ELb0EN7cutlass10bfloat16_tE19Flash_kernel_traitsILi256ELi64ELi64ELi4ES3_EELb0ELb1ELb0ELb0ELb0ELb1ELb1ELb0EEEvNS_16Flash_fwd_paramsE)
        /*0014*/ 	.short	0x0160
        /*0016*/ 	.short	0x01d0


	//----- nvinfo : EIATTR_CBANK_PARAM_SIZE
	.align		4
.L_904:
        /*0018*/ 	.byte	0x03, 0x19
        /*001a*/ 	.short	0x01d0


	//----- nvinfo : EIATTR_KPARAM_INFO
	.align		4
        /*001c*/ 	.byte	0x04, 0x17
        /*001e*/ 	.short	(.L_906 - .L_905)
.L_905:
        /*0020*/ 	.word	0x00000000
        /*0024*/ 	.short	0x0000
        /*0026*/ 	.short	0x0000
        /*0028*/ 	.byte	0x00, 0xf0, 0x41, 0x07


	//----- nvinfo : EIATTR_MAXREG_COUNT
	.align		4
.L_906:
        /*002c*/ 	.byte	0x03, 0x1b
        /*002e*/ 	.short	0x00ff


	//----- nvinfo : EIATTR_NUM_BARRIERS
	.align		4
        /*0030*/ 	.byte	0x02, 0x4c
        /*0032*/ 	.byte	0x01
	.zero		1


	//----- nvinfo : EIATTR_MERCURY_ISA_VERSION
	.align		4
        /*0034*/ 	.byte	0x03, 0x5f
        /*0036*/ 	.short	0x0000


	//----- nvinfo : EIATTR_INT_WARP_WIDE_INSTR_OFFSETS
	.align		4
        /*0038*/ 	.byte	0x04, 0x31
        /*003a*/ 	.short	(.L_908 - .L_907)


	//   ....[0]....
.L_907:
        /*003c*/ 	.word	0x0000b5f0


	//----- nvinfo : EIATTR_COOP_GROUP_MASK_REGIDS
	.align		4
.L_908:
        /*0040*/ 	.byte	0x04, 0x29
        /*0042*/ 	.short	(.L_910 - .L_909)


	//   ....[0]....
.L_909:
        /*0044*/ 	.word	0xffffffff


	//   ....[1]....
        /*0048*/ 	.word	0xffffffff


	//   ....[2]....
        /*004c*/ 	.word	0xffffffff


	//   ....[3]....
        /*0050*/ 	.word	0xffffffff


	//   ....[4]....
        /*0054*/ 	.word	0xffffffff


	//   ....[5]....
        /*0058*/ 	.word	0xffffffff


	//   ....[6]....
        /*005c*/ 	.word	0xffffffff


	//   ....[7]....
        /*0060*/ 	.word	0xffffffff


	//   ....[8]....
        /*0064*/ 	.word	0xffffffff


	//   ....[9]....
        /*0068*/ 	.word	0xffffffff


	//   ....[10]....
        /*006c*/ 	.word	0xffffffff


	//   ....[11]....
        /*0070*/ 	.word	0xffffffff


	//   ....[12]....
        /*0074*/ 	.word	0xffffffff


	//   ....[13]....
        /*0078*/ 	.word	0xffffffff


	//   ....[14]....
        /*007c*/ 	.word	0xffffffff


	//   ....[15]....
        /*0080*/ 	.word	0xffffffff


	//----- nvinfo : EIATTR_COOP_GROUP_INSTR_OFFSETS
	.align		4
.L_910:
        /*0084*/ 	.byte	0x04, 0x28
        /*0086*/ 	.short	(.L_912 - .L_911)


	//   ....[0]....
.L_911:
        /*0088*/ 	.word	0x00007680


	//   ....[1]....
        /*008c*/ 	.word	0x00007710


	//   ....[2]....
        /*0090*/ 	.word	0x00007730


	//   ....[3]....
        /*0094*/ 	.word	0x00007750


	//   ....[4]....
        /*0098*/ 	.word	0x0000c1e0


	//   ....[5]....
        /*009c*/ 	.word	0x0000c1f0


	//   ....[6]....
        /*00a0*/ 	.word	0x0000c220


	//   ....[7]....
        /*00a4*/ 	.word	0x0000c230


	//   ....[8]....
        /*00a8*/ 	.word	0x00011340


	//   ....[9]....
        /*00ac*/ 	.word	0x00011480


	//   ....[10]....
        /*00b0*/ 	.word	0x00011490


	//   ....[11]....
        /*00b4*/ 	.word	0x000114b0


	//   ....[12]....
        /*00b8*/ 	.word	0x000130d0


	//   ....[13]....
        /*00bc*/ 	.word	0x00013110


	//   ....[14]....
        /*00c0*/ 	.word	0x000131d0


	//   ....[15]....
        /*00c4*/ 	.word	0x000131e0


	//----- nvinfo : EIATTR_EXIT_INSTR_OFFSETS
	.align		4
.L_912:
        /*00c8*/ 	.byte	0x04, 0x1c
        /*00ca*/ 	.short	(.L_914 - .L_913)


	//   ....[0]....
.L_913:
        /*00cc*/ 	.word	0x00000620


	//   ....[1]....
        /*00d0*/ 	.word	0x000013e0


	//   ....[2]....
        /*00d4*/ 	.word	0x00001410


	//   ....[3]....
        /*00d8*/ 	.word	0x00014d40


	//   ....[4]....
        /*00dc*/ 	.word	0x00014de0


	//   ....[5]....
        /*00e0*/ 	.word	0x00014e00


	//----- nvinfo : EIATTR_CTAIDZ_USED
	.align		4
.L_914:
        /*00e4*/ 	.byte	0x01, 0x04
	.zero		2


	//----- nvinfo : EIATTR_CRS_STACK_SIZE
	.align		4
        /*00e8*/ 	.byte	0x04, 0x1e
        /*00ea*/ 	.short	(.L_916 - .L_915)
.L_915:
        /*00ec*/ 	.word	0x00000000
.L_916:


//--------------------- .nv.info._ZN5flash24flash_fwd_splitkv_kernelI23Flash_fwd_kernel_traitsILi256ELi64ELi64ELi4ELb0ELb0EN7cutlass10bfloat16_tE19Flash_kernel_traitsILi256ELi64ELi64ELi4ES3_EELb0ELb1ELb0ELb0ELb0ELb0ELb1ELb1EEEvNS_16Flash_fwd_paramsE --------------------------
	.section	.nv.info._ZN5flash24flash_fwd_splitkv_kernelI23Flash_fwd_kernel_traitsILi256ELi64ELi64ELi4ELb0ELb0EN7cutlass10bfloat16_tE19Flash_kernel_traitsILi256ELi64ELi64ELi4ES3_EELb0ELb1ELb0ELb0ELb0ELb0ELb1ELb1EEEvNS_16Flash_fwd_paramsE,"",@"SHT_CUDA_INFO"
	.sectionflags	@""
	.align	4


	//----- nvinfo : EIATTR_CUDA_API_VERSION
	.align		4
        /*0000*/ 	.byte	0x04, 0x37
        /*0002*/ 	.short	(.L_918 - .L_917)
.L_917:
        /*0004*/ 	.word	0x00000082


	//----- nvinfo : EIATTR_SW2861232_WAR
	.align		4
.L_918:
        /*0008*/ 	.byte	0x01, 0x35
	.zero		2


	//----- nvinfo : EIATTR_PARAM_CBANK
	.align		4
        /*000c*/ 	.byte	0x04, 0x0a
        /*000e*/ 	.short	(.L_920 - .L_919)
	.align		4
.L_919:
        /*0010*/ 	.word	index@(.nv.constant0._ZN5flash24flash_fwd_splitkv_kernelI23Flash_fwd_kernel_traitsILi256ELi64ELi64ELi4ELb0ELb0EN7cutlass10bfloat16_tE19Flash_kernel_traitsILi256ELi64ELi64ELi4ES3_EELb0ELb1ELb0ELb0ELb0ELb0ELb1ELb1EEEvNS_16Flash_fwd_paramsE)
        /*0014*/ 	.short	0x0160
        /*0016*/ 	.short	0x01d0


	//----- nvinfo : EIATTR_CBANK_PARAM_SIZE
	.align		4
.L_920:
        /*0018*/ 	.byte	0x03, 0x19
        /*001a*/ 	.short	0x01d0


	//----- nvinfo : EIATTR_KPARAM_INFO
	.align		4
        /*001c*/ 	.byte	0x04, 0x17
        /*001e*/ 	.short	(.L_922 - .L_921)
.L_921:
        /*0020*/ 	.word	0x00000000
        /*0024*/ 	.short	0x0000
        /*0026*/ 	.short	0x0000
        /*0028*/ 	.byte	0x00, 0xf0, 0x41, 0x07


	//----- nvinfo : EIATTR_MAXREG_COUNT
	.align		4
.L_922:
        /*002c*/ 	.byte	0x03, 0x1b
        /*002e*/ 	.short	0x00ff


	//----- nvinfo : EIATTR_NUM_BARRIERS
	.align		4
        /*0030*/ 	.byte	0x02, 0x4c
        /*0032*/ 	.byte	0x01
	.zero		1


	//----- nvinfo : EIATTR_MERCURY_ISA_VERSION
	.align		4
        /*0034*/ 	.byte	0x03, 0x5f
        /*0036*/ 	.short	0x0000


	//----- nvinfo : EIATTR_COOP_GROUP_MASK_REGIDS
	.align		4
        /*0038*/ 	.byte	0x04, 0x29
        /*003a*/ 	.short	(.L_924 - .L_923)


	//   ....[0]....
.L_923:
        /*003c*/ 	.word	0xffffffff


	//   ....[1]....
        /*0040*/ 	.word	0xffffffff


	//   ....[2]....
        /*0044*/ 	.word	0xffffffff


	//   ....[3]....
        /*0048*/ 	.word	0xffffffff


	//   ....[4]....
        /*004c*/ 	.word	0xffffffff


	//   ....[5]....
        /*0050*/ 	.word	0xffffffff


	//   ....[6]....
        /*0054*/ 	.word	0xffffffff


	//   ....[7]....
        /*0058*/ 	.word	0xffffffff


	//   ....[8]....
        /*005c*/ 	.word	0xffffffff


	//   ....[9]....
        /*0060*/ 	.word	0xffffffff


	//   ....[10]....
        /*0064*/ 	.word	0xffffffff


	//   ....[11]....
        /*0068*/ 	.word	0xffffffff


	//   ....[12]....
        /*006c*/ 	.word	0xffffffff


	//   ....[13]....
        /*0070*/ 	.word	0xffffffff


	//   ....[14]....
        /*0074*/ 	.word	0xffffffff


	//   ....[15]....
        /*0078*/ 	.word	0xffffffff


	//   ....[16]....
        /*007c*/ 	.word	0xffffffff


	//   ....[17]....
        /*0080*/ 	.word	0xffffffff


	//   ....[18]....
        /*0084*/ 	.word	0xffffffff


	//   ....[19]....
        /*0088*/ 	.word	0xffffffff


	//----- nvinfo : EIATTR_COOP_GROUP_INSTR_OFFSETS
	.align		4
.L_924:
        /*008c*/ 	.byte	0x04, 0x28
        /*008e*/ 	.short	(.L_926 - .L_925)


	//   ....[0]....
.L_925:
        /*0090*/ 	.word	0x0001c4f0


	//   ....[1]....
        /*0094*/ 	.word	0x0001c510


	//   ....[2]....
        /*0098*/ 	.word	0x0001c530


	//   ....[3]....
        /*009c*/ 	.word	0x0001c550


	//   ....[4]....
        /*00a0*/ 	.word	0x00020720


	//   ....[5]....
        /*00a4*/ 	.word	0x00020730


	//   ....[6]....
        /*00a8*/ 	.word	0x00020760


	//   ....[7]....
        /*00ac*/ 	.word	0x00020770


	//   ....[8]....
        /*00b0*/ 	.word	0x00025640


	//   ....[9]....
        /*00b4*/ 	.word	0x00025660


	//   ....[10]....
        /*00b8*/ 	.word	0x00025680


	//   ....[11]....
        /*00bc*/ 	.word	0x000256a0


	//   ....[12]....
        /*00c0*/ 	.word	0x00027660


	//   ....[13]....
        /*00c4*/ 	.word	0x00027690


	//   ....[14]....
        /*00c8*/ 	.word	0x000276a0


	//   ....[15]....
        /*00cc*/ 	.word	0x000276d0


	//   ....[16]....
        /*00d0*/ 	.word	0x000294e0


	//   ....[17]....
        /*00d4*/ 	.word	0x00029540


	//   ....[18]....
        /*00d8*/ 	.word	0x00029590


	//   ....[19]....
        /*00dc*/ 	.word	0x000295e0


	//----- nvinfo : EIATTR_EXIT_INSTR_OFFSETS
	.align		4
.L_926:
        /*00e0*/ 	.byte	0x04, 0x1c
        /*00e2*/ 	.short	(.L_928 - .L_927)


	//   ....[0]....
.L_927:
        /*00e4*/ 	.word	0x000001f0


	//----- nvinfo : EIATTR_CTAIDZ_USED
	.align		4
.L_928:
        /*00e8*/ 	.byte	0x01, 0x04
	.zero		2


	//----- nvinfo : EIATTR_CRS_STACK_SIZE
	.align		4
        /*00ec*/ 	.byte	0x04, 0x1e
        /*00ee*/ 	.short	(.L_930 - .L_929)
.L_929:
        /*00f0*/ 	.word	0x00000000
.L_930:


//--------------------- .nv.info._ZN5flash24flash_fwd_splitkv_kernelI23Flash_fwd_kernel_traitsILi256ELi64ELi64ELi4ELb0ELb0EN7cutlass10bfloat16_tE19Flash_kernel_traitsILi256ELi64ELi64ELi4ES3_EELb0ELb1ELb0ELb0ELb0ELb1ELb1ELb1EEEvNS_16Flash_fwd_paramsE --------------------------
	.section	.nv.info._ZN5flash24flash_fwd_splitkv_kernelI23Flash_fwd_kernel_traitsILi256ELi64ELi64ELi4ELb0ELb0EN7cutlass10bfloat16_tE19Flash_kernel_traitsILi256ELi64ELi64ELi4ES3_EELb0ELb1ELb0ELb0ELb0ELb1ELb1ELb1EEEvNS_16Flash_fwd_paramsE,"",@"SHT_CUDA_INFO"
	.sectionflags	@""
	.align	4


	//----- nvinfo : EIATTR_CUDA_API_VERSION
	.align		4
        /*0000*/ 	.byte	0x04, 0x37
        /*0002*/ 	.short	(.L_932 - .L_931)
.L_931:
        /*0004*/ 	.word	0x00000082


	//----- nvinfo : EIATTR_SW2861232_WAR
	.align		4
.L_932:
        /*0008*/ 	.byte	0x01, 0x35
	.zero		2


	//----- nvinfo : EIATTR_PARAM_CBANK
	.align		4
        /*000c*/ 	.byte	0x04, 0x0a
        /*000e*/ 	.short	(.L_934 - .L_933)
	.align		4
.L_933:
        /*0010*/ 	.word	index@(.nv.constant0._ZN5flash24flash_fwd_splitkv_kernelI23Flash_fwd_kernel_traitsILi256ELi64ELi64ELi4ELb0ELb0EN7cutlass10bfloat16_tE19Flash_kernel_traitsILi256ELi64ELi64ELi4ES3_EELb0ELb1ELb0ELb0ELb0ELb1ELb1ELb1EEEvNS_16Flash_fwd_paramsE)
        /*0014*/ 	.short	0x0160
        /*0016*/ 	.short	0x01d0


	//----- nvinfo : EIATTR_CBANK_PARAM_SIZE
	.align		4
.L_934:
        /*0018*/ 	.byte	0x03, 0x19
        /*001a*/ 	.short	0x01d0


	//----- nvinfo : EIATTR_KPARAM_INFO
	.align		4
        /*001c*/ 	.byte	0x04, 0x17
        /*001e*/ 	.short	(.L_936 - .L_935)
.L_935:
        /*0020*/ 	.word	0x00000000
        /*0024*/ 	.short	0x0000
        /*0026*/ 	.short	0x0000
        /*0028*/ 	.byte	0x00, 0xf0, 0x41, 0x07


	//----- nvinfo : EIATTR_MAXREG_COUNT
	.align		4
.L_936:
        /*002c*/ 	.byte	0x03, 0x1b
        /*002e*/ 	.short	0x00ff


	//----- nvinfo : EIATTR_NUM_BARRIERS
	.align		4
        /*0030*/ 	.byte	0x02, 0x4c
        /*0032*/ 	.byte	0x01
	.zero		1


	//----- nvinfo : EIATTR_ANNOTATIONS
	.align		4
        /*0034*/ 	.byte	0x04, 0x55
        /*0036*/ 	.short	(.L_938 - .L_937)


	//   ....[0]....
.L_937:
        /*0038*/ 	.word	0x00000001
        /*003c*/ 	.byte	0xc0, 0xd4, 0x01, 0x00, 0x01, 0x00, 0x00, 0x00, 0xf0, 0xd4, 0x01, 0x00, 0x01, 0x00, 0x00, 0x00
        /*004c*/ 	.byte	0xb0, 0xe6, 0x01, 0x00, 0x01, 0x00, 0x00, 0x00, 0xd0, 0xe6, 0x01, 0x00


	//----- nvinfo : EIATTR_MERCURY_ISA_VERSION
	.align		4
.L_938:
        /*0058*/ 	.byte	0x03, 0x5f
        /*005a*/ 	.short	0x0000


	//----- nvinfo : EIATTR_COOP_GROUP_MASK_REGIDS
	.align		4
        /*005c*/ 	.byte	0x04, 0x29
        /*005e*/ 	.short	(.L_940 - .L_939)


	//   ....[0]....
.L_939:
        /*0060*/ 	.word	0xffffffff


	//   ....[1]....
        /*0064*/ 	.word	0xffffffff


	//   ....[2]....
        /*0068*/ 	.word	0xffffffff


	//   ....[3]....
        /*006c*/ 	.word	0xffffffff


	//   ....[4]....
        /*0070*/ 	.word	0xffffffff


	//   ....[5]....
        /*0074*/ 	.word	0xffffffff


	//   ....[6]....
        /*0078*/ 	.word	0xffffffff


	//   ....[7]....
        /*007c*/ 	.word	0xffffffff


	//   ....[8]....
        /*0080*/ 	.word	0xffffffff


	//   ....[9]....
        /*0084*/ 	.word	0xffffffff


	//   ....[10]....
        /*0088*/ 	.word	0xffffffff


	//   ....[11]....
        /*008c*/ 	.word	0xffffffff


	//   ....[12]....
        /*0090*/ 	.word	0xffffffff


	//   ....[13]....
        /*0094*/ 	.word	0xffffffff


	//   ....[14]....
        /*0098*/ 	.word	0xffffffff


	//   ....[15]....
        /*009c*/ 	.word	0xffffffff


	//   ....[16]....
        /*00a0*/ 	.word	0xffffffff


	//   ....[17]....
        /*00a4*/ 	.word	0xffffffff


	//   ....[18]....
        /*00a8*/ 	.word	0xffffffff


	//   ....[19]....
        /*00ac*/ 	.word	0xffffffff


	//----- nvinfo : EIATTR_COOP_GROUP_INSTR_OFFSETS
	.align		4
.L_940:
        /*00b0*/ 	.byte	0x04, 0x28
        /*00b2*/ 	.short	(.L_942 - .L_941)


	//   ....[0]....
.L_941:
        /*00b4*/ 	.word	0x0001bd10


	//   ....[1]....
        /*00b8*/ 	.word	0x0001bd30


	//   ....[2]....
        /*00bc*/ 	.word	0x0001bd50


	//   ....[3]....
        /*00c0*/ 	.word	0x0001bd80


	//   ....[4]....
        /*00c4*/ 	.word	0x000203d0


	//   ....[5]....
        /*00c8*/ 	.word	0x00020410


	//   ....[6]....
        /*00cc*/ 	.word	0x00020430


	//   ....[7]....
        /*00d0*/ 	.word	0x00020450


	//   ....[8]....
        /*00d4*/ 	.word	0x000255a0


	//   ....[9]....
        /*00d8*/ 	.word	0x000255b0


	//   ....[10]....
        /*00dc*/ 	.word	0x000255d0


	//   ....[11]....
        /*00e0*/ 	.word	0x000255f0


	//   ....[12]....
        /*00e4*/ 	.word	0x000275b0


	//   ....[13]....
        /*00e8*/ 	.word	0x000275e0


	//   ....[14]....
        /*00ec*/ 	.word	0x000275f0


	//   ....[15]....
        /*00f0*/ 	.word	0x00027620


	//   ....[16]....
        /*00f4*/ 	.word	0x00029400


	//   ....[17]....
        /*00f8*/ 	.word	0x00029450


	//   ....[18]....
        /*00fc*/ 	.word	0x000294a0


	//   ....[19]....
        /*0100*/ 	.word	0x000294e0


	//----- nvinfo : EIATTR_EXIT_INSTR_OFFSETS
	.align		4
.L_942:
        /*0104*/ 	.byte	0x04, 0x1c
        /*0106*/ 	.short	(.L_944 - .L_943)


	//   ....[0]....
.L_943:
        /*0108*/ 	.word	0x00000200


	//----- nvinfo : EIATTR_CTAIDZ_USED
	.align		4
.L_944:
        /*010c*/ 	.byte	0x01, 0x04
	.zero		2


	//----- nvinfo : EIATTR_CRS_STACK_SIZE
	.align		4
        /*0110*/ 	.byte	0x04, 0x1e
        /*0112*/ 	.short	(.L_946 - .L_945)
.L_945:
        /*0114*/ 	.word	0x00000000
.L_946:


//--------------------- .nv.info._ZN5flash24flash_fwd_splitkv_kernelI23Flash_fwd_kernel_traitsILi256ELi64ELi64ELi4ELb0ELb0EN7cutlass10bfloat16_tE19Flash_kernel_traitsILi256ELi64ELi64ELi4ES3_EELb0ELb0ELb0ELb0ELb1ELb0ELb0ELb0EEEvNS_16Flash_fwd_paramsE --------------------------
	.section	.nv.info._ZN5flash24flash_fwd_splitkv_kernelI23Flash_fwd_kernel_traitsILi256ELi64ELi64ELi4ELb0ELb0EN7cutlass10bfloat16_tE19Flash_kernel_traitsILi256ELi64ELi64ELi4ES3_EELb0ELb0ELb0ELb0ELb1ELb0ELb0ELb0EEEvNS_16Flash_fwd_paramsE,"",@"SHT_CUDA_INFO"
	.sectionflags	@""
	.align	4


	//----- nvinfo : EIATTR_CUDA_API_VERSION
	.align		4
        /*0000*/ 	.byte	0x04, 0x37
        /*0002*/ 	.short	(.L_948 - .L_947)
.L_947:
        /*0004*/ 	.word	0x00000082


	//----- nvinfo : EIATTR_SW2861232_WAR
	.align		4
.L_948:
        /*0008*/ 	.byte	0x01, 0x35
	.zero		2


	//----- nvinfo : EIATTR_PARAM_CBANK
	.align		4
        /*000c*/ 	.byte	0x04, 0x0a
        /*000e*/ 	.short	(.L_950 - .L_949)
	.align		4
.L_949:
        /*0010*/ 	.word	index@(.nv.constant0._ZN5flash24flash_fwd_splitkv_kernelI23Flash_fwd_kernel_traitsILi256ELi64ELi64ELi4ELb0ELb0EN7cutlass10bfloat16_tE19Flash_kernel_traitsILi256ELi64ELi64ELi4ES3_EELb0ELb0ELb0ELb0ELb1ELb0ELb0ELb0EEEvNS_16Flash_fwd_paramsE)
        /*0014*/ 	.short	0x0160
        /*0016*/ 	.short	0x01d0


	//----- nvinfo : EIATTR_CBANK_PARAM_SIZE
	.align		4
.L_950:
        /*0018*/ 	.byte	0x03, 0x19
        /*001a*/ 	.short	0x01d0


	//----- nvinfo : EIATTR_KPARAM_INFO
	.align		4
        /*001c*/ 	.byte	0x04, 0x17
        /*001e*/ 	.short	(.L_952 - .L_951)
.L_951:
        /*0020*/ 	.word	0x00000000
        /*0024*/ 	.short	0x0000
        /*0026*/ 	.short	0x0000
        /*0028*/ 	.byte	0x00, 0xf0, 0x41, 0x07


	//----- nvinfo : EIATTR_MAXREG_COUNT
	.align		4
.L_952:
        /*002c*/ 	.byte	0x03, 0x1b
        /*002e*/ 	.short	0x00ff


	//----- nvinfo : EIATTR_NUM_BARRIERS
	.align		4
        /*0030*/ 	.byte	0x02, 0x4c
        /*0032*/ 	.byte	0x01
	.zero		1


	//----- nvinfo : EIATTR_MERCURY_ISA_VERSION
	.align		4
        /*0034*/ 	.byte	0x03, 0x5f
        /*0036*/ 	.short	0x0000


	//----- nvinfo : EIATTR_COOP_GROUP_MASK_REGIDS
	.align		4
        /*0038*/ 	.byte	0x04, 0x29
        /*003a*/ 	.short	(.L_954 - .L_953)


	//   ....[0]....
.L_953:
        /*003c*/ 	.word	0xffffffff


	//   ....[1]....
        /*0040*/ 	.word	0xffffffff


	//   ....[2]....
        /*0044*/ 	.word	0xffffffff


	//   ....[3]....
        /*0048*/ 	.word	0xffffffff


	//   ....[4]....
        /*004c*/ 	.word	0xffffffff


	//   ....[5]....
        /*0050*/ 	.word	0xffffffff


	//   ....[6]....
        /*0054*/ 	.word	0xffffffff


	//   ....[7]....
        /*0058*/ 	.word	0xffffffff


	//   ....[8]....
        /*005c*/ 	.word	0xffffffff


	//   ....[9]....
        /*0060*/ 	.word	0xffffffff


	//   ....[10]....
        /*0064*/ 	.word	0xffffffff


	//   ....[11]....
        /*0068*/ 	.word	0xffffffff


	//----- nvinfo : EIATTR_COOP_GROUP_INSTR_OFFSETS
	.align		4
.L_954:
        /*006c*/ 	.byte	0x04, 0x28
        /*006e*/ 	.short	(.L_956 - .L_955)


	//   ....[0]....
.L_955:
        /*0070*/ 	.word	0x000040a0


	//   ....[1]....
        /*0074*/ 	.word	0x000040c0


	//   ....[2]....
        /*0078*/ 	.word	0x00004160


	//   ....[3]....
        /*007c*/ 	.word	0x00004170


	//   ....[4]....
        /*0080*/ 	.word	0x000070c0


	//   ....[5]....
        /*0084*/ 	.word	0x000070e0


	//   ....[6]....
        /*0088*/ 	.word	0x00007110


	//   ....[7]....
        /*008c*/ 	.word	0x00007120


	//   ....[8]....
        /*0090*/ 	.word	0x00008d10


	//   ....[9]....
        /*0094*/ 	.word	0x00008d50


	//   ....[10]....
        /*0098*/ 	.word	0x00008d80


	//   ....[11]....
        /*009c*/ 	.word	0x00008d90


	//----- nvinfo : EIATTR_EXIT_INSTR_OFFSETS
	.align		4
.L_956:
        /*00a0*/ 	.byte	0x04, 0x1c
        /*00a2*/ 	.short	(.L_958 - .L_957)


	//   ....[0]....
.L_957:
        /*00a4*/ 	.word	0x000002e0


	//   ....[1]....
        /*00a8*/ 	.word	0x00000b00


	//   ....[2]....
        /*00ac*/ 	.word	0x00000b30


	//   ....[3]....
        /*00b0*/ 	.word	0x0000a920


	//   ....[4]....
        /*00b4*/ 	.word	0x0000aa10


	//----- nvinfo : EIATTR_CTAIDZ_USED
	.align		4
.L_958:
        /*00b8*/ 	.byte	0x01, 0x04
	.zero		2


	//----- nvinfo : EIATTR_CRS_STACK_SIZE
	.align		4
        /*00bc*/ 	.byte	0x04, 0x1e
        /*00be*/ 	.short	(.L_960 - .L_959)
.L_959:
        /*00c0*/ 	.word	0x00000000
.L_960:


//--------------------- .nv.info._ZN5flash24flash_fwd_splitkv_kernelI23Flash_fwd_kernel_traitsILi256ELi64ELi64ELi4ELb0ELb0EN7cutlass10bfloat16_tE19Flash_kernel_traitsILi256ELi64ELi64ELi4ES3_EELb0ELb0ELb0ELb0ELb1ELb1ELb0ELb0EEEvNS_16Flash_fwd_paramsE --------------------------
	.section	.nv.info._ZN5flash24flash_fwd_splitkv_kernelI23Flash_fwd_kernel_traitsILi256ELi64ELi64ELi4ELb0ELb0EN7cutlass10bfloat16_tE19Flash_kernel_traitsILi256ELi64ELi64ELi4ES3_EELb0ELb0ELb0ELb0ELb1ELb1ELb0ELb0EEEvNS_16Flash_fwd_paramsE,"",@"SHT_CUDA_INFO"
	.sectionflags	@""
	.align	4


	//----- nvinfo : EIATTR_CUDA_API_VERSION
	.align		4
        /*0000*/ 	.byte	0x04, 0x37
        /*0002*/ 	.short	(.L_962 - .L_961)
.L_961:
        /*0004*/ 	.word	0x00000082


	//----- nvinfo : EIATTR_SW2861232_WAR
	.align		4
.L_962:
        /*0008*/ 	.byte	0x01, 0x35
	.zero		2


	//----- nvinfo : EIATTR_PARAM_CBANK
	.align		4
        /*000c*/ 	.byte	0x04, 0x0a
        /*000e*/ 	.short	(.L_964 - .L_963)
	.align		4
.L_963:
        /*0010*/ 	.word	index@(.nv.constant0._ZN5flash24flash_fwd_splitkv_kernelI23Flash_fwd_kernel_traitsILi256ELi64ELi64ELi4ELb0ELb0EN7cutlass10bfloat16_tE19Flash_kernel_traitsILi256ELi64ELi64ELi4ES3_EELb0ELb0ELb0ELb0ELb1ELb1ELb0ELb0EEEvNS_16Flash_fwd_paramsE)
        /*0014*/ 	.short	0x0160
        /*0016*/ 	.short	0x01d0


	//----- nvinfo : EIATTR_CBANK_PARAM_SIZE
	.align		4
.L_964:
        /*0018*/ 	.byte	0x03, 0x19
        /*001a*/ 	.short	0x01d0


	//----- nvinfo : EIATTR_KPARAM_INFO
	.align		4
        /*001c*/ 	.byte	0x04, 0x17
        /*001e*/ 	.short	(.L_966 - .L_965)
.L_965:
        /*0020*/ 	.word	0x00000000
        /*0024*/ 	.short	0x0000
        /*0026*/ 	.short	0x0000
        /*0028*/ 	.byte	0x00, 0xf0, 0x41, 0x07


	//----- nvinfo : EIATTR_MAXREG_COUNT
	.align		4
.L_966:
        /*002c*/ 	.byte	0x03, 0x1b
        /*002e*/ 	.short	0x00ff


	//----- nvinfo : EIATTR_NUM_BARRIERS
	.align		4
        /*0030*/ 	.byte	0x02, 0x4c
        /*0032*/ 	.byte	0x01
	.zero		1


	//----- nvinfo : EIATTR_MERCURY_ISA_VERSION
	.align		4
        /*0034*/ 	.byte	0x03, 0x5f
        /*0036*/ 	.short	0x0000


	//----- nvinfo : EIATTR_COOP_GROUP_MASK_REGIDS
	.align		4
        /*0038*/ 	.byte	0x04, 0x29
        /*003a*/ 	.short	(.L_968 - .L_967)


	//   ....[0]....
.L_967:
        /*003c*/ 	.word	0xffffffff


	//   ....[1]....
        /*0040*/ 	.word	0xffffffff


	//   ....[2]....
        /*0044*/ 	.word	0xffffffff


	//   ....[3]....
        /*0048*/ 	.word	0xffffffff


	//   ....[4]....
        /*004c*/ 	.word	0xffffffff


	//   ....[5]....
        /*0050*/ 	.word	0xffffffff


	//   ....[6]....
        /*0054*/ 	.word	0xffffffff


	//   ....[7]....
        /*0058*/ 	.word	0xffffffff


	//   ....[8]....
        /*005c*/ 	.word	0xffffffff


	//   ....[9]....
        /*0060*/ 	.word	0xffffffff


	//   ....[10]....
        /*0064*/ 	.word	0xffffffff


	//   ....[11]....
        /*0068*/ 	.word	0xffffffff


	//----- nvinfo : EIATTR_COOP_GROUP_INSTR_OFFSETS
	.align		4
.L_968:
        /*006c*/ 	.byte	0x04, 0x28
        /*006e*/ 	.short	(.L_970 - .L_969)


	//   ....[0]....
.L_969:
        /*0070*/ 	.word	0x00004510


	//   ....[1]....
        /*0074*/ 	.word	0x00004530


	//   ....[2]....
        /*0078*/ 	.word	0x000045d0


	//   ....[3]....
        /*007c*/ 	.word	0x000045e0


	//   ....[4]....
        /*0080*/ 	.word	0x00007930


	//   ....[5]....
        /*0084*/ 	.word	0x00007940


	//   ....[6]....
        /*0088*/ 	.word	0x00007970


	//   ....[7]....
        /*008c*/ 	.word	0x00007980


	//   ....[8]....
        /*0090*/ 	.word	0x000095a0


	//   ....[9]....
        /*0094*/ 	.word	0x000095e0


	//   ....[10]....
        /*0098*/ 	.word	0x00009630


	//   ....[11]....
        /*009c*/ 	.word	0x00009650


	//----- nvinfo : EIATTR_EXIT_INSTR_OFFSETS
	.align		4
.L_970:
        /*00a0*/ 	.byte	0x04, 0x1c
        /*00a2*/ 	.short	(.L_972 - .L_971)


	//   ....[0]....
.L_971:
        /*00a4*/ 	.word	0x000002e0


	//   ....[1]....
        /*00a8*/ 	.word	0x00000b10


	//   ....[2]....
        /*00ac*/ 	.word	0x00000b40


	//   ....[3]....
        /*00b0*/ 	.word	0x0000b1c0


	//   ....[4]....
        /*00b4*/ 	.word	0x0000b2b0


	//----- nvinfo : EIATTR_CTAIDZ_USED
	.align		4
.L_972:
        /*00b8*/ 	.byte	0x01, 0x04
	.zero		2


	//----- nvinfo : EIATTR_CRS_STACK_SIZE
	.align		4
        /*00bc*/ 	.byte	0x04, 0x1e
        /*00be*/ 	.short	(.L_974 - .L_973)
.L_973:
        /*00c0*/ 	.word	0x00000000
.L_974:


//--------------------- .nv.info._ZN5flash24flash_fwd_splitkv_kernelI23Flash_fwd_kernel_traitsILi256ELi64ELi64ELi4ELb0ELb0EN7cutlass10bfloat16_tE19Flash_kernel_traitsILi256ELi64ELi64ELi4ES3_EELb0ELb0ELb1ELb0ELb0ELb0ELb0ELb0EEEvNS_16Flash_fwd_paramsE --------------------------
	.section	.nv.info._ZN5flash24flash_fwd_splitkv_kernelI23Flash_fwd_kernel_traitsILi256ELi64ELi64ELi4ELb0ELb0EN7cutlass10bfloat16_tE19Flash_kernel_traitsILi256ELi64ELi64ELi4ES3_EELb0ELb0ELb1ELb0ELb0ELb0ELb0ELb0EEEvNS_16Flash_fwd_paramsE,"",@"SHT_CUDA_INFO"
	.sectionflags	@""
	.align	4


	//----- nvinfo : EIATTR_CUDA_API_VERSION
	.align		4
        /*0000*/ 	.byte	0x04, 0x37
        /*0002*/ 	.short	(.L_976 - .L_975)
.L_975:
        /*0004*/ 	.word	0x00000082


	//----- nvinfo : EIATTR_SW2861232_WAR
	.align		4
.L_976:
        /*0008*/ 	.byte	0x01, 0x35
	.zero		2


	//----- nvinfo : EIATTR_PARAM_CBANK
	.align		4
        /*000c*/ 	.byte	0x04, 0x0a
        /*000e*/ 	.short	(.L_978 - .L_977)
	.align		4
.L_977:
        /*0010*/ 	.word	index@(.nv.constant0._ZN5flash24flash_fwd_splitkv_kernelI23Flash_fwd_kernel_traitsILi256ELi64ELi64ELi4ELb0ELb0EN7cutlass10bfloat16_tE19Flash_kernel_traitsILi256ELi64ELi64ELi4ES3_EELb0ELb0ELb1ELb0ELb0ELb0ELb0ELb0EEEvNS_16Flash_fwd_paramsE)
        /*0014*/ 	.short	0x0160
        /*0016*/ 	.short	0x01d0


	//----- nvinfo : EIATTR_CBANK_PARAM_SIZE
	.align		4
.L_978:
        /*0018*/ 	.byte	0x03, 0x19
        /*001a*/ 	.short	0x01d0


	//----- nvinfo : EIATTR_KPARAM_INFO
	.align		4
        /*001c*/ 	.byte	0x04, 0x17
        /*001e*/ 	.short	(.L_980 - .L_979)
.L_979:
        /*0020*/ 	.word	0x00000000
        /*0024*/ 	.short	0x0000
        /*0026*/ 	.short	0x0000
        /*0028*/ 	.byte	0x00, 0xf0, 0x41, 0x07


	//----- nvinfo : EIATTR_MAXREG_COUNT
	.align		4
.L_980:
        /*002c*/ 	.byte	0x03, 0x1b
        /*002e*/ 	.short	0x00ff


	//----- nvinfo : EIATTR_NUM_BARRIERS
	.align		4
        /*0030*/ 	.byte	0x02, 0x4c
        /*0032*/ 	.byte	0x01
	.zero		1


	//----- nvinfo : EIATTR_MERCURY_ISA_VERSION
	.align		4
        /*0034*/ 	.byte	0x03, 0x5f
        /*0036*/ 	.short	0x0000


	//----- nvinfo : EIATTR_COOP_GROUP_MASK_REGIDS
	.align		4
        /*0038*/ 	.byte	0x04, 0x29
        /*003a*/ 	.short	(.L_982 - .L_981)


	//   ....[0]....
.L_981:
        /*003c*/ 	.word	0xffffffff


	//   ....[1]....
        /*0040*/ 	.word	0xffffffff


	//   ....[2]....
        /*0044*/ 	.word	0xffffffff


	//   ....[3]....
        /*0048*/ 	.word	0xffffffff


	//   ....[4]....
        /*004c*/ 	.word	0xffffffff


	//   ....[5]....
        /*0050*/ 	.word	0xffffffff


	//   ....[6]....
        /*0054*/ 	.word	0xffffffff


	//   ....[7]....
        /*0058*/ 	.word	0xffffffff


	//   ....[8]....
        /*005c*/ 	.word	0xffffffff


	//   ....[9]....
        /*0060*/ 	.word	0xffffffff


	//   ....[10]....
        /*0064*/ 	.word	0xffffffff


	//   ....[11]....
        /*0068*/ 	.word	0xffffffff


	//----- nvinfo : EIATTR_COOP_GROUP_INSTR_OFFSETS
	.align		4
.L_982:
        /*006c*/ 	.byte	0x04, 0x28
        /*006e*/ 	.short	(.L_984 - .L_983)


	//   ....[0]....
.L_983:
        /*0070*/ 	.word	0x000070b0


	//   ....[1]....
        /*0074*/ 	.word	0x000070d0


	//   ....[2]....
        /*0078*/ 	.word	0x00007170


	//   ....[3]....
        /*007c*/ 	.word	0x00007180


	//   ....[4]....
        /*0080*/ 	.word	0x0000b640


	//   ....[5]....
        /*0084*/ 	.word	0x0000b650


	//   ....[6]....
        /*0088*/ 	.word	0x0000b680


	//   ....[7]....
        /*008c*/ 	.word	0x0000b6a0


	//   ....[8]....
        /*0090*/ 	.word	0x0000d290


	//   ....[9]....
        /*0094*/ 	.word	0x0000d2d0


	//   ....[10]....
        /*0098*/ 	.word	0x0000d300


	//   ....[11]....
        /*009c*/ 	.word	0x0000d310


	//----- nvinfo : EIATTR_EXIT_INSTR_OFFSETS
	.align		4
.L_984:
        /*00a0*/ 	.byte	0x04, 0x1c
        /*00a2*/ 	.short	(.L_986 - .L_985)


	//   ....[0]....
.L_985:
        /*00a4*/ 	.word	0x000004d0


	//   ....[1]....
        /*00a8*/ 	.word	0x00000ed0


	//   ....[2]....
        /*00ac*/ 	.word	0x00000f00


	//   ....[3]....
        /*00b0*/ 	.word	0x0000f060


	//   ....[4]....
        /*00b4*/ 	.word	0x0000f170


	//   ....[5]....
        /*00b8*/ 	.word	0x0000f190


	//----- nvinfo : EIATTR_CTAIDZ_USED
	.align		4
.L_986:
        /*00bc*/ 	.byte	0x01, 0x04
	.zero		2


	//----- nvinfo : EIATTR_CRS_STACK_SIZE
	.align		4
        /*00c0*/ 	.byte	0x04, 0x1e
        /*00c2*/ 	.short	(.L_988 - .L_987)
.L_987:
        /*00c4*/ 	.word	0x00000000
.L_988:


//--------------------- .nv.info._ZN5flash24flash_fwd_splitkv_kernelI23Flash_fwd_kernel_traitsILi256ELi64ELi64ELi4ELb0ELb0EN7cutlass10bfloat16_tE19Flash_kernel_traitsILi256ELi64ELi64ELi4ES3_EELb0ELb0ELb1ELb0ELb0ELb1ELb0ELb0EEEvNS_16Flash_fwd_paramsE --------------------------
	.section	.nv.info._ZN5flash24flash_fwd_splitkv_kernelI23Flash_fwd_kernel_traitsILi256ELi64ELi64ELi4ELb0ELb0EN7cutlass10bfloat16_tE19Flash_kernel_traitsILi256ELi64ELi64ELi4ES3_EELb0ELb0ELb1ELb0ELb0ELb1ELb0ELb0EEEvNS_16Flash_fwd_paramsE,"",@"SHT_CUDA_INFO"
	.sectionflags	@""
	.align	4


	//----- nvinfo : EIATTR_CUDA_API_VERSION
	.align		4
        /*0000*/ 	.byte	0x04, 0x37
        /*0002*/ 	.short	(.L_990 - .L_989)
.L_989:
        /*0004*/ 	.word	0x00000082


	//----- nvinfo : EIATTR_SW2861232_WAR
	.align		4
.L_990:
        /*0008*/ 	.byte	0x01, 0x35
	.zero		2


	//----- nvinfo : EIATTR_PARAM_CBANK
	.align		4
        /*000c*/ 	.byte	0x04, 0x0a
        /*000e*/ 	.short	(.L_992 - .L_991)
	.align		4
.L_991:
        /*0010*/ 	.word	index@(.nv.constant0._ZN5flash24flash_fwd_splitkv_kernelI23Flash_fwd_kernel_traitsILi256ELi64ELi64ELi4ELb0ELb0EN7cutlass10bfloat16_tE19Flash_kernel_traitsILi256ELi64ELi64ELi4ES3_EELb0ELb0ELb1ELb0ELb0ELb1ELb0ELb0EEEvNS_16Flash_fwd_paramsE)
        /*0014*/ 	.short	0x0160
        /*0016*/ 	.short	0x01d0


	//----- nvinfo : EIATTR_CBANK_PARAM_SIZE
	.align		4
.L_992:
        /*0018*/ 	.byte	0x03, 0x19
        /*001a*/ 	.short	0x01d0


	//----- nvinfo : EIATTR_KPARAM_INFO
	.align		4
        /*001c*/ 	.byte	0x04, 0x17
        /*001e*/ 	.short	(.L_994 - .L_993)
.L_993:
        /*0020*/ 	.word	0x00000000
        /*0024*/ 	.short	0x0000
        /*0026*/ 	.short	0x0000
        /*0028*/ 	.byte	0x00, 0xf0, 0x41, 0x07


	//----- nvinfo : EIATTR_MAXREG_COUNT
	.align		4
.L_994:
        /*002c*/ 	.byte	0x03, 0x1b
        /*002e*/ 	.short	0x00ff


	//----- nvinfo : EIATTR_NUM_BARRIERS
	.align		4
        /*0030*/ 	.byte	0x02, 0x4c
        /*0032*/ 	.byte	0x01
	.zero		1


	//----- nvinfo : EIATTR_MERCURY_ISA_VERSION
	.align		4
        /*0034*/ 	.byte	0x03, 0x5f
        /*0036*/ 	.short	0x0000


	//----- nvinfo : EIATTR_COOP_GROUP_MASK_REGIDS
	.align		4
        /*0038*/ 	.byte	0x04, 0x29
        /*003a*/ 	.short	(.L_996 - .L_995)


	//   ....[0]....
.L_995:
        /*003c*/ 	.word	0xffffffff


	//   ....[1]....
        /*0040*/ 	.word	0xffffffff


	//   ....[2]....
        /*0044*/ 	.word	0xffffffff


	//   ....[3]....
        /*0048*/ 	.word	0xffffffff


	//   ....[4]....
        /*004c*/ 	.word	0xffffffff


	//   ....[5]....
        /*0050*/ 	.word	0xffffffff


	//   ....[6]....
        /*0054*/ 	.word	0xffffffff


	//   ....[7]....
        /*0058*/ 	.word	0xffffffff


	//   ....[8]....
        /*005c*/ 	.word	0xffffffff


	//   ....[9]....
        /*0060*/ 	.word	0xffffffff


	//   ....[10]....
        /*0064*/ 	.word	0xffffffff


	//   ....[11]....
        /*0068*/ 	.word	0xffffffff


	//----- nvinfo : EIATTR_COOP_GROUP_INSTR_OFFSETS
	.align		4
.L_996:
        /*006c*/ 	.byte	0x04, 0x28
        /*006e*/ 	.short	(.L_998 - .L_997)


	//   ....[0]....
.L_997:
        /*0070*/ 	.word	0x00007680


	//   ....[1]....
        /*0074*/ 	.word	0x000076a0


	//   ....[2]....
        /*0078*/ 	.word	0x00007740


	//   ....[3]....
        /*007c*/ 	.word	0x00007750


	//   ....[4]....
        /*0080*/ 	.word	0x0000c200


	//   ....[5]....
        /*0084*/ 	.word	0x0000c220


	//   ....[6]....
        /*0088*/ 	.word	0x0000c250


	//   ....[7]....
        /*008c*/ 	.word	0x0000c270


	//   ....[8]....
        /*0090*/ 	.word	0x0000de80


	//   ....[9]....
        /*0094*/ 	.word	0x0000dec0


	//   ....[10]....
        /*0098*/ 	.word	0x0000df00


	//   ....[11]....
        /*009c*/ 	.word	0x0000df20


	//----- nvinfo : EIATTR_EXIT_INSTR_OFFSETS
	.align		4
.L_998:
        /*00a0*/ 	.byte	0x04, 0x1c
        /*00a2*/ 	.short	(.L_1000 - .L_999)


	//   ....[0]....
.L_999:
        /*00a4*/ 	.word	0x000004d0


	//   ....[1]....
        /*00a8*/ 	.word	0x00000ed0


	//   ....[2]....
        /*00ac*/ 	.word	0x00000f00


	//   ....[3]....
        /*00b0*/ 	.word	0x0000fc50


	//   ....[4]....
        /*00b4*/ 	.word	0x0000fd70


	//   ....[5]....
        /*00b8*/ 	.word	0x0000fd90


	//----- nvinfo : EIATTR_CTAIDZ_USED
	.align		4
.L_1000:
        /*00bc*/ 	.byte	0x01, 0x04
	.zero		2


	//----- nvinfo : EIATTR_CRS_STACK_SIZE
	.align		4
        /*00c0*/ 	.byte	0x04, 0x1e
        /*00c2*/ 	.short	(.L_1002 - .L_1001)
.L_1001:
        /*00c4*/ 	.word	0x00000000
.L_1002:


//--------------------- .nv.info._ZN5flash24flash_fwd_splitkv_kernelI23Flash_fwd_kernel_traitsILi256ELi64ELi64ELi4ELb0ELb0EN7cutlass10bfloat16_tE19Flash_kernel_traitsILi256ELi64ELi64ELi4ES3_EELb0ELb0ELb0ELb0ELb1ELb0ELb0ELb1EEEvNS_16Flash_fwd_paramsE --------------------------
	.section	.nv.info._ZN5flash24flash_fwd_splitkv_kernelI23Flash_fwd_kernel_traitsILi256ELi64ELi64ELi4ELb0ELb0EN7cutlass10bfloat16_tE19Flash_kernel_traitsILi256ELi64ELi64ELi4ES3_EELb0ELb0ELb0ELb0ELb1ELb0ELb0ELb1EEEvNS_16Flash_fwd_paramsE,"",@"SHT_CUDA_INFO"
	.sectionflags	@""
	.align	4


	//----- nvinfo : EIATTR_CUDA_API_VERSION
	.align		4
        /*0000*/ 	.byte	0x04, 0x37
        /*0002*/ 	.short	(.L_1004 - .L_1003)
.L_1003:
        /*0004*/ 	.word	0x00000082


	//----- nvinfo : EIATTR_SW2861232_WAR
	.align		4
.L_1004:
        /*0008*/ 	.byte	0x01, 0x35
	.zero		2


	//----- nvinfo : EIATTR_PARAM_CBANK
	.align		4
        /*000c*/ 	.byte	0x04, 0x0a
        /*000e*/ 	.short	(.L_1006 - .L_1005)
	.align		4
.L_1005:
        /*0010*/ 	.word	index@(.nv.constant0._ZN5flash24flash_fwd_splitkv_kernelI23Flash_fwd_kernel_traitsILi256ELi64ELi64ELi4ELb0ELb0EN7cutlass10bfloat16_tE19Flash_kernel_traitsILi256ELi64ELi64ELi4ES3_EELb0ELb0ELb0ELb0ELb1ELb0ELb0ELb1EEEvNS_16Flash_fwd_paramsE)
        /*0014*/ 	.short	0x0160
        /*0016*/ 	.short	0x01d0


	//----- nvinfo : EIATTR_CBANK_PARAM_SIZE
	.align		4
.L_1006:
        /*0018*/ 	.byte	0x03, 0x19
        /*001a*/ 	.short	0x01d0


	//----- nvinfo : EIATTR_KPARAM_INFO
	.align		4
        /*001c*/ 	.byte	0x04, 0x17
        /*001e*/ 	.short	(.L_1008 - .L_1007)
.L_1007:
        /*0020*/ 	.word	0x00000000
        /*0024*/ 	.short	0x0000
        /*0026*/ 	.short	0x0000
        /*0028*/ 	.byte	0x00, 0xf0, 0x41, 0x07


	//----- nvinfo : EIATTR_MAXREG_COUNT
	.align		4
.L_1008:
        /*002c*/ 	.byte	0x03, 0x1b
        /*002e*/ 	.short	0x00ff


	//----- nvinfo : EIATTR_NUM_BARRIERS
	.align		4
        /*0030*/ 	.byte	0x02, 0x4c
        /*0032*/ 	.byte	0x01
	.zero		1


	//----- nvinfo : EIATTR_ANNOTATIONS
	.align		4
        /*0034*/ 	.byte	0x04, 0x55
        /*0036*/ 	.short	(.L_1010 - .L_1009)


	//   ....[0]....
.L_1009:
        /*0038*/ 	.word	0x00000001
        /*003c*/ 	.byte	0x90, 0x83, 0x01, 0x00, 0x01, 0x00, 0x00, 0x00, 0x20, 0xa2, 0x01, 0x00, 0x01, 0x00, 0x00, 0x00
        /*004c*/ 	.byte	0x00, 0xbe, 0x01, 0x00, 0x01, 0x00, 0x00, 0x00, 0xc0, 0xc0, 0x01, 0x00, 0x01, 0x00, 0x00, 0x00
        /*005c*/ 	.byte	0xe0, 0xc0, 0x01, 0x00, 0x01, 0x00, 0x00, 0x00, 0xa0, 0xdf, 0x01, 0x00


	//----- nvinfo : EIATTR_MERCURY_ISA_VERSION
	.align		4
.L_1010:
        /*0068*/ 	.byte	0x03, 0x5f
        /*006a*/ 	.short	0x0000


	//----- nvinfo : EIATTR_COOP_GROUP_MASK_REGIDS
	.align		4
        /*006c*/ 	.byte	0x04, 0x29
        /*006e*/ 	.short	(.L_1012 - .L_1011)


	//   ....[0]....
.L_1011:
        /*0070*/ 	.word	0xffffffff


	//   ....[1]....
        /*0074*/ 	.word	0xffffffff


	//   ....[2]....
        /*0078*/ 	.word	0xffffffff


	//   ....[3]....
        /*007c*/ 	.word	0xffffffff


	//   ....[4]....
        /*0080*/ 	.word	0xffffffff


	//   ....[5]....
        /*0084*/ 	.word	0xffffffff


	//   ....[6]....
        /*0088*/ 	.word	0xffffffff


	//   ....[7]....
        /*008c*/ 	.word	0xffffffff


	//   ....[8]....
        /*0090*/ 	.word	0xffffffff


	//   ....[9]....
        /*0094*/ 	.word	0xffffffff


	//   ....[10]....
        /*0098*/ 	.word	0xffffffff


	//   ....[11]....
        /*009c*/ 	.word	0xffffffff


	//   ....[12]....
        /*00a0*/ 	.word	0xffffffff


	//   ....[13]....
        /*00a4*/ 	.word	0xffffffff


	//   ....[14]....
        /*00a8*/ 	.word	0xffffffff


	//   ....[15]....
        /*00ac*/ 	.word	0xffffffff


	//----- nvinfo : EIATTR_COOP_GROUP_INSTR_OFFSETS
	.align		4
.L_1012:
        /*00b0*/ 	.byte	0x04, 0x28
        /*00b2*/ 	.short	(.L_1014 - .L_1013)


	//   ....[0]....
.L_1013:
        /*00b4*/ 	.word	0x000172b0


	//   ....[1]....
        /*00b8*/ 	.word	0x00017340


	//   ....[2]....
        /*00bc*/ 	.word	0x00017370


	//   ....[3]....
        /*00c0*/ 	.word	0x000173c0


	//   ....[4]....
        /*00c4*/ 	.word	0x0001a3a0


	//   ....[5]....
        /*00c8*/ 	.word	0x0001a3c0


	//   ....[6]....
        /*00cc*/ 	.word	0x0001a3e0


	//   ....[7]....
        /*00d0*/ 	.word	0x0001a400


	//   ....[8]....
        /*00d4*/ 	.word	0x0001c0d0


	//   ....[9]....
        /*00d8*/ 	.word	0x0001c110


	//   ....[10]....
        /*00dc*/ 	.word	0x0001c120


	//   ....[11]....
        /*00e0*/ 	.word	0x0001c150


	//   ....[12]....
        /*00e4*/ 	.word	0x0001dfd0


	//   ....[13]....
        /*00e8*/ 	.word	0x0001e010


	//   ....[14]....
        /*00ec*/ 	.word	0x0001e060


	//   ....[15]....
        /*00f0*/ 	.word	0x0001e0b0


	//----- nvinfo : EIATTR_EXIT_INSTR_OFFSETS
	.align		4
.L_1014:
        /*00f4*/ 	.byte	0x04, 0x1c
        /*00f6*/ 	.short	(.L_1016 - .L_1015)


	//   ....[0]....
.L_1015:
        /*00f8*/ 	.word	0x000000c0


	//----- nvinfo : EIATTR_CTAIDZ_USED
	.align		4
.L_1016:
        /*00fc*/ 	.byte	0x01, 0x04
	.zero		2


	//----- nvinfo : EIATTR_CRS_STACK_SIZE
	.align		4
        /*0100*/ 	.byte	0x04, 0x1e
        /*0102*/ 	.short	(.L_1018 - .L_1017)
.L_1017:
        /*0104*/ 	.word	0x00000000
.L_1018:


//--------------------- .nv.info._ZN5flash24flash_fwd_splitkv_kernelI23Flash_fwd_kernel_traitsILi256ELi64ELi64ELi4ELb0ELb0EN7cutlass10bfloat16_tE19Flash_kernel_traitsILi256ELi64ELi64ELi4ES3_EELb0ELb0ELb0ELb0ELb1ELb1ELb0ELb1EEEvNS_16Flash_fwd_paramsE --------------------------
	.section	.nv.info._ZN5flash24flash_fwd_splitkv_kernelI23Flash_fwd_kernel_traitsILi256ELi64ELi64ELi4ELb0ELb0EN7cutlass10bfloat16_tE19Flash_kernel_traitsILi256ELi64ELi64ELi4ES3_EELb0ELb0ELb0ELb0ELb1ELb1ELb0ELb1EEEvNS_16Flash_fwd_paramsE,"",@"SHT_CUDA_INFO"
	.sectionflags	@""
	.align	4


	//----- nvinfo : EIATTR_CUDA_API_VERSION
	.align		4
        /*0000*/ 	.byte	0x04, 0x37
        /*0002*/ 	.short	(.L_1020 - .L_1019)
.L_1019:
        /*0004*/ 	.word	0x00000082


	//----- nvinfo : EIATTR_SW2861232_WAR
	.align		4
.L_1020:
        /*0008*/ 	.byte	0x01, 0x35
	.zero		2


	//----- nvinfo : EIATTR_PARAM_CBANK
	.align		4
        /*000c*/ 	.byte	0x04, 0x0a
        /*000e*/ 	.short	(.L_1022 - .L_1021)
	.align		4
.L_1021:
        /*0010*/ 	.word	index@(.nv.constant0._ZN5flash24flash_fwd_splitkv_kernelI23Flash_fwd_kernel_traitsILi256ELi64ELi64ELi4ELb0ELb0EN7cutlass10bfloat16_tE19Flash_kernel_traitsILi256ELi64ELi64ELi4ES3_EELb0ELb0ELb0ELb0ELb1ELb1ELb0ELb1EEEvNS_16Flash_fwd_paramsE)
        /*0014*/ 	.short	0x0160
        /*0016*/ 	.short	0x01d0


	//----- nvinfo : EIATTR_CBANK_PARAM_SIZE
	.align		4
.L_1022:
        /*0018*/ 	.byte	0x03, 0x19
        /*001a*/ 	.short	0x01d0


	//----- nvinfo : EIATTR_KPARAM_INFO
	.align		4
        /*001c*/ 	.byte	0x04, 0x17
        /*001e*/ 	.short	(.L_1024 - .L_1023)
.L_1023:
        /*0020*/ 	.word	0x00000000
        /*0024*/ 	.short	0x0000
        /*0026*/ 	.short	0x0000
        /*0028*/ 	.byte	0x00, 0xf0, 0x41, 0x07


	//----- nvinfo : EIATTR_MAXREG_COUNT
	.align		4
.L_1024:
        /*002c*/ 	.byte	0x03, 0x1b
        /*002e*/ 	.short	0x00ff


	//----- nvinfo : EIATTR_NUM_BARRIERS
	.align		4
        /*0030*/ 	.byte	0x02, 0x4c
        /*0032*/ 	.byte	0x01
	.zero		1


	//----- nvinfo : EIATTR_ANNOTATIONS
	.align		4
        /*0034*/ 	.byte	0x04, 0x55
        /*0036*/ 	.short	(.L_1026 - .L_1025)


	//   ....[0]....
.L_1025:
        /*0038*/ 	.word	0x00000001
        /*003c*/ 	.byte	0xd0, 0x87, 0x01, 0x00, 0x01, 0x00, 0x00, 0x00, 0xc0, 0x8a, 0x01, 0x00, 0x01, 0x00, 0x00, 0x00
        /*004c*/ 	.byte	0xf0, 0x8a, 0x01, 0x00, 0x01, 0x00, 0x00, 0x00, 0x00, 0x8b, 0x01, 0x00, 0x01, 0x00, 0x00, 0x00
        /*005c*/ 	.byte	0xe0, 0xa7, 0x01, 0x00, 0x01, 0x00, 0x00, 0x00, 0x00, 0xc7, 0x01, 0x00, 0x01, 0x00, 0x00, 0x00
        /*006c*/ 	.byte	0x50, 0xca, 0x01, 0x00, 0x01, 0x00, 0x00, 0x00, 0x60, 0xca, 0x01, 0x00, 0x01, 0x00, 0x00, 0x00
        /*007c*/ 	.byte	0x30, 0xcb, 0x01, 0x00, 0x01, 0x00, 0x00, 0x00, 0x50, 0xcb, 0x01, 0x00, 0x01, 0x00, 0x00, 0x00
        /*008c*/ 	.byte	0x10, 0xea, 0x01, 0x00


	//----- nvinfo : EIATTR_MERCURY_ISA_VERSION
	.align		4
.L_1026:
        /*0090*/ 	.byte	0x03, 0x5f
        /*0092*/ 	.short	0x0000


	//----- nvinfo : EIATTR_COOP_GROUP_MASK_REGIDS
	.align		4
        /*0094*/ 	.byte	0x04, 0x29
        /*0096*/ 	.short	(.L_1028 - .L_1027)


	//   ....[0]....
.L_1027:
        /*0098*/ 	.word	0xffffffff


	//   ....[1]....
        /*009c*/ 	.word	0xffffffff


	//   ....[2]....
        /*00a0*/ 	.word	0xffffffff


	//   ....[3]....
        /*00a4*/ 	.word	0xffffffff


	//   ....[4]....
        /*00a8*/ 	.word	0xffffffff


	//   ....[5]....
        /*00ac*/ 	.word	0xffffffff


	//   ....[6]....
        /*00b0*/ 	.word	0xffffffff


	//   ....[7]....
        /*00b4*/ 	.word	0xffffffff


	//   ....[8]....
        /*00b8*/ 	.word	0xffffffff


	//   ....[9]....
        /*00bc*/ 	.word	0xffffffff


	//   ....[10]....
        /*00c0*/ 	.word	0xffffffff


	//   ....[11]....
        /*00c4*/ 	.word	0xffffffff


	//   ....[12]....
        /*00c8*/ 	.word	0xffffffff


	//   ....[13]....
        /*00cc*/ 	.word	0xffffffff


	//   ....[14]....
        /*00d0*/ 	.word	0xffffffff


	//   ....[15]....
        /*00d4*/ 	.word	0xffffffff


	//----- nvinfo : EIATTR_COOP_GROUP_INSTR_OFFSETS
	.align		4
.L_1028:
        /*00d8*/ 	.byte	0x04, 0x28
        /*00da*/ 	.short	(.L_1030 - .L_1029)


	//   ....[0]....
.L_1029:
        /*00dc*/ 	.word	0x00017720


	//   ....[1]....
        /*00e0*/ 	.word	0x00017790


	//   ....[2]....
        /*00e4*/ 	.word	0x000177b0


	//   ....[3]....
        /*00e8*/ 	.word	0x000177d0


	//   ....[4]....
        /*00ec*/ 	.word	0x0001ac20


	//   ....[5]....
        /*00f0*/ 	.word	0x0001ac40


	//   ....[6]....
        /*00f4*/ 	.word	0x0001ac60


	//   ....[7]....
        /*00f8*/ 	.word	0x0001ac80


	//   ....[8]....
        /*00fc*/ 	.word	0x0001cb40


	//   ....[9]....
        /*0100*/ 	.word	0x0001cb80


	//   ....[10]....
        /*0104*/ 	.word	0x0001cb90


	//   ....[11]....
        /*0108*/ 	.word	0x0001cbc0


	//   ....[12]....
        /*010c*/ 	.word	0x0001ea40


	//   ....[13]....
        /*0110*/ 	.word	0x0001ea80


	//   ....[14]....
        /*0114*/ 	.word	0x0001ead0


	//   ....[15]....
        /*0118*/ 	.word	0x0001eb20


	//----- nvinfo : EIATTR_EXIT_INSTR_OFFSETS
	.align		4
.L_1030:
        /*011c*/ 	.byte	0x04, 0x1c
        /*011e*/ 	.short	(.L_1032 - .L_1031)


	//   ....[0]....
.L_1031:
        /*0120*/ 	.word	0x000000c0


	//----- nvinfo : EIATTR_CTAIDZ_USED
	.align		4
.L_1032:
        /*0124*/ 	.byte	0x01, 0x04
	.zero		2


	//----- nvinfo : EIATTR_CRS_STACK_SIZE
	.align		4
        /*0128*/ 	.byte	0x04, 0x1e
        /*012a*/ 	.short	(.L_1034 - .L_1033)
.L_1033:
        /*012c*/ 	.word	0x00000000
.L_1034:


//--------------------- .nv.info._ZN5flash24flash_fwd_splitkv_kernelI23Flash_fwd_kernel_traitsILi256ELi64ELi64ELi4ELb0ELb0EN7cutlass10bfloat16_tE19Flash_kernel_traitsILi256ELi64ELi64ELi4ES3_EELb0ELb0ELb1ELb0ELb0ELb0ELb0ELb1EEEvNS_16Flash_fwd_paramsE --------------------------
	.section	.nv.info._ZN5flash24flash_fwd_splitkv_kernelI23Flash_fwd_kernel_traitsILi256ELi64ELi64ELi4ELb0ELb0EN7cutlass10bfloat16_tE19Flash_kernel_traitsILi256ELi64ELi64ELi4ES3_EELb0ELb0ELb1ELb0ELb0ELb0ELb0ELb1EEEvNS_16Flash_fwd_paramsE,"",@"SHT_CUDA_INFO"
	.sectionflags	@""
	.align	4


	//----- nvinfo : EIATTR_CUDA_API_VERSION
	.align		4
        /*0000*/ 	.byte	0x04, 0x37
        /*0002*/ 	.short	(.L_1036 - .L_1035)
.L_1035:
        /*0004*/ 	.word	0x00000082


	//----- nvinfo : EIATTR_SW2861232_WAR
	.align		4
.L_1036:
        /*0008*/ 	.byte	0x01, 0x35
	.zero		2


	//----- nvinfo : EIATTR_PARAM_CBANK
	.align		4
        /*000c*/ 	.byte	0x04, 0x0a
        /*000e*/ 	.short	(.L_1038 - .L_1037)
	.align		4
.L_1037:
        /*0010*/ 	.word	index@(.nv.constant0._ZN5flash24flash_fwd_splitkv_kernelI23Flash_fwd_kernel_traitsILi256ELi64ELi64ELi4ELb0ELb0EN7cutlass10bfloat16_tE19Flash_kernel_traitsILi256ELi64ELi64ELi4ES3_EELb0ELb0ELb1ELb0ELb0ELb0ELb0ELb1EEEvNS_16Flash_fwd_paramsE)
        /*0014*/ 	.short	0x0160
        /*0016*/ 	.short	0x01d0


	//----- nvinfo : EIATTR_CBANK_PARAM_SIZE
	.align		4
.L_1038:
        /*0018*/ 	.byte	0x03, 0x19
        /*001a*/ 	.short	0x01d0


	//----- nvinfo : EIATTR_KPARAM_INFO
	.align		4
        /*001c*/ 	.byte	0x04, 0x17
        /*001e*/ 	.short	(.L_1040 - .L_1039)
.L_1039:
        /*0020*/ 	.word	0x00000000
        /*0024*/ 	.short	0x0000
        /*0026*/ 	.short	0x0000
        /*0028*/ 	.byte	0x00, 0xf0, 0x41, 0x07


	//----- nvinfo : EIATTR_MAXREG_COUNT
	.align		4
.L_1040:
        /*002c*/ 	.byte	0x03, 0x1b
        /*002e*/ 	.short	0x00ff


	//----- nvinfo : EIATTR_NUM_BARRIERS
	.align		4
        /*0030*/ 	.byte	0x02, 0x4c
        /*0032*/ 	.byte	0x01
	.zero		1


	//----- nvinfo : EIATTR_MERCURY_ISA_VERSION
	.align		4
        /*0034*/ 	.byte	0x03, 0x5f
        /*0036*/ 	.short	0x0000


	//----- nvinfo : EIATTR_COOP_GROUP_MASK_REGIDS
	.align		4
        /*0038*/ 	.byte	0x04, 0x29
        /*003a*/ 	.short	(.L_1042 - .L_1041)


	//   ....[0]....
.L_1041:
        /*003c*/ 	.word	0xffffffff


	//   ....[1]....
        /*0040*/ 	.word	0xffffffff


	//   ....[2]....
        /*0044*/ 	.word	0xffffffff


	//   ....[3]....
        /*0048*/ 	.word	0xffffffff


	//   ....[4]....
        /*004c*/ 	.word	0xffffffff


	//   ....[5]....
        /*0050*/ 	.word	0xffffffff


	//   ....[6]....
        /*0054*/ 	.word	0xffffffff


	//   ....[7]....
        /*0058*/ 	.word	0xffffffff


	//   ....[8]....
        /*005c*/ 	.word	0xffffffff


	//   ....[9]....
        /*0060*/ 	.word	0xffffffff


	//   ....[10]....
        /*0064*/ 	.word	0xffffffff


	//   ....[11]....
        /*0068*/ 	.word	0xffffffff


	//   ....[12]....
        /*006c*/ 	.word	0xffffffff


	//   ....[13]....
        /*0070*/ 	.word	0xffffffff


	//   ....[14]....
        /*0074*/ 	.word	0xffffffff


	//   ....[15]....
        /*0078*/ 	.word	0xffffffff


	//----- nvinfo : EIATTR_COOP_GROUP_INSTR_OFFSETS
	.align		4
.L_1042:
        /*007c*/ 	.byte	0x04, 0x28
        /*007e*/ 	.short	(.L_1044 - .L_1043)


	//   ....[0]....
.L_1043:
        /*0080*/ 	.word	0x0001c230


	//   ....[1]....
        /*0084*/ 	.word	0x0001c2b0


	//   ....[2]....
        /*0088*/ 	.word	0x0001c2d0


	//   ....[3]....
        /*008c*/ 	.word	0x0001c2f0


	//   ....[4]....
        /*0090*/ 	.word	0x00020450


	//   ....[5]....
        /*0094*/ 	.word	0x00020470


	//   ....[6]....
        /*0098*/ 	.word	0x000204c0


	//   ....[7]....
        /*009c*/ 	.word	0x000204d0


	//   ....[8]....
        /*00a0*/ 	.word	0x00022190


	//   ....[9]....
        /*00a4*/ 	.word	0x000221c0


	//   ....[10]....
        /*00a8*/ 	.word	0x000221d0


	//   ....[11]....
        /*00ac*/ 	.word	0x00022200


	//   ....[12]....
        /*00b0*/ 	.word	0x000242a0


	//   ....[13]....
        /*00b4*/ 	.word	0x000242f0


	//   ....[14]....
        /*00b8*/ 	.word	0x00024340


	//   ....[15]....
        /*00bc*/ 	.word	0x00024390


	//----- nvinfo : EIATTR_EXIT_INSTR_OFFSETS
	.align		4
.L_1044:
        /*00c0*/ 	.byte	0x04, 0x1c
        /*00c2*/ 	.short	(.L_1046 - .L_1045)


	//   ....[0]....
.L_1045:
        /*00c4*/ 	.word	0x000000b0


	//----- nvinfo : EIATTR_CTAIDZ_USED
	.align		4
.L_1046:
        /*00c8*/ 	.byte	0x01, 0x04
	.zero		2


	//----- nvinfo : EIATTR_CRS_STACK_SIZE
	.align		4
        /*00cc*/ 	.byte	0x04, 0x1e
        /*00ce*/ 	.short	(.L_1048 - .L_1047)
.L_1047:
        /*00d0*/ 	.word	0x00000000
.L_1048:


//--------------------- .nv.info._ZN5flash24flash_fwd_splitkv_kernelI23Flash_fwd_kernel_traitsILi256ELi64ELi64ELi4ELb0ELb0EN7cutlass10bfloat16_tE19Flash_kernel_traitsILi256ELi64ELi64ELi4ES3_EELb0ELb0ELb1ELb0ELb0ELb1ELb0ELb1EEEvNS_16Flash_fwd_paramsE --------------------------
	.section	.nv.info._ZN5flash24flash_fwd_splitkv_kernelI23Flash_fwd_kernel_traitsILi256ELi64ELi64ELi4ELb0ELb0EN7cutlass10bfloat16_tE19Flash_kernel_traitsILi256ELi64ELi64ELi4ES3_EELb0ELb0ELb1ELb0ELb0ELb1ELb0ELb1EEEvNS_16Flash_fwd_paramsE,"",@"SHT_CUDA_INFO"
	.sectionflags	@""
	.align	4


	//----- nvinfo : EIATTR_CUDA_API_VERSION
	.align		4
        /*0000*/ 	.byte	0x04, 0x37
        /*0002*/ 	.short	(.L_1050 - .L_1049)
.L_1049:
        /*0004*/ 	.word	0x00000082


	//----- nvinfo : EIATTR_SW2861232_WAR
	.align		4
.L_1050:
        /*0008*/ 	.byte	0x01, 0x35
	.zero		2


	//----- nvinfo : EIATTR_PARAM_CBANK
	.align		4
        /*000c*/ 	.byte	0x04, 0x0a
        /*000e*/ 	.short	(.L_1052 - .L_1051)
	.align		4
.L_1051:
        /*0010*/ 	.word	index@(.nv.constant0._ZN5flash24flash_fwd_splitkv_kernelI23Flash_fwd_kernel_traitsILi256ELi64ELi64ELi4ELb0ELb0EN7cutlass10bfloat16_tE19Flash_kernel_traitsILi256ELi64ELi64ELi4ES3_EELb0ELb0ELb1ELb0ELb0ELb1ELb0ELb1EEEvNS_16Flash_fwd_paramsE)
        /*0014*/ 	.short	0x0160
        /*0016*/ 	.short	0x01d0


	//----- nvinfo : EIATTR_CBANK_PARAM_SIZE
	.align		4
.L_1052:
        /*0018*/ 	.byte	0x03, 0x19
        /*001a*/ 	.short	0x01d0


	//----- nvinfo : EIATTR_KPARAM_INFO
	.align		4
        /*001c*/ 	.byte	0x04, 0x17
        /*001e*/ 	.short	(.L_1054 - .L_1053)
.L_1053:
        /*0020*/ 	.word	0x00000000
        /*0024*/ 	.short	0x0000
        /*0026*/ 	.short	0x0000
        /*0028*/ 	.byte	0x00, 0xf0, 0x41, 0x07


	//----- nvinfo : EIATTR_MAXREG_COUNT
	.align		4
.L_1054:
        /*002c*/ 	.byte	0x03, 0x1b
        /*002e*/ 	.short	0x00ff


	//----- nvinfo : EIATTR_NUM_BARRIERS
	.align		4
        /*0030*/ 	.byte	0x02, 0x4c
        /*0032*/ 	.byte	0x01
	.zero		1


	//----- nvinfo : EIATTR_ANNOTATIONS
	.align		4
        /*0034*/ 	.byte	0x04, 0x55
        /*0036*/ 	.short	(.L_1056 - .L_1055)


	//   ....[0]....
.L_1055:
        /*0038*/ 	.word	0x00000001
        /*003c*/ 	.byte	0xa0, 0x01, 0x00, 0x00, 0x01, 0x00, 0x00, 0x00, 0xb0, 0x02, 0x00, 0x00, 0x01, 0x00, 0x00, 0x00
        /* <DEDUP_REMOVED lines=21> */
        /*019c*/ 	.byte	0x80, 0x52, 0x02, 0x00, 0x01, 0x00, 0x00, 0x00, 0x10, 0x53, 0x02, 0x00


	//----- nvinfo : EIATTR_MERCURY_ISA_VERSION
	.align		4
.L_1056:
        /*01a8*/ 	.byte	0x03, 0x5f
        /*01aa*/ 	.short	0x0000


	//----- nvinfo : EIATTR_COOP_GROUP_MASK_REGIDS
	.align		4
        /*01ac*/ 	.byte	0x04, 0x29
        /*01ae*/ 	.short	(.L_1058 - .L_1057)


	//   ....[0]....
.L_1057:
        /*01b0*/ 	.word	0xffffffff


	//   ....[1]....
        /*01b4*/ 	.word	0xffffffff


	//   ....[2]....
        /*01b8*/ 	.word	0xffffffff


	//   ....[3]....
        /*01bc*/ 	.word	0xffffffff


	//   ....[4]....
        /*01c0*/ 	.word	0xffffffff


	//   ....[5]....
        /*01c4*/ 	.word	0xffffffff


	//   ....[6]....
        /*01c8*/ 	.word	0xffffffff


	//   ....[7]....
        /*01cc*/ 	.word	0xffffffff


	//   ....[8]....
        /*01d0*/ 	.word	0xffffffff


	//   ....[9]....
        /*01d4*/ 	.word	0xffffffff


	//   ....[10]....
        /*01d8*/ 	.word	0xffffffff


	//   ....[11]....
        /*01dc*/ 	.word	0xffffffff


	//   ....[12]....
        /*01e0*/ 	.word	0xffffffff


	//   ....[13]....
        /*01e4*/ 	.word	0xffffffff


	//   ....[14]....
        /*01e8*/ 	.word	0xffffffff


	//   ....[15]....
        /*01ec*/ 	.word	0xffffffff


	//----- nvinfo : EIATTR_COOP_GROUP_INSTR_OFFSETS
	.align		4
.L_1058:
        /*01f0*/ 	.byte	0x04, 0x28
        /*01f2*/ 	.short	(.L_1060 - .L_1059)


	//   ....[0]....
.L_1059:
        /*01f4*/ 	.word	0x0001c390


	//   ....[1]....
        /*01f8*/ 	.word	0x0001c3d0


	//   ....[2]....
        /*01fc*/ 	.word	0x0001c3f0


	//   ....[3]....
        /*0200*/ 	.word	0x0001c410


	//   ....[4]....
        /*0204*/ 	.word	0x00021fb0


	//   ....[5]....
        /*0208*/ 	.word	0x00022040


	//   ....[6]....
        /*020c*/ 	.word	0x00022060


	//   ....[7]....
        /*0210*/ 	.word	0x000220c0


	//   ....[8]....
        /*0214*/ 	.word	0x00023d50


	//   ....[9]....
        /*0218*/ 	.word	0x00023d80


	//   ....[10]....
        /*021c*/ 	.word	0x00023d90


	//   ....[11]....
        /*0220*/ 	.word	0x00023dc0


	//   ....[12]....
        /*0224*/ 	.word	0x00025ed0


	//   ....[13]....
        /*0228*/ 	.word	0x00025f20


	//   ....[14]....
        /*022c*/ 	.word	0x00025f70


	//   ....[15]....
        /*0230*/ 	.word	0x00025fc0


	//----- nvinfo : EIATTR_EXIT_INSTR_OFFSETS
	.align		4
.L_1060:
        /*0234*/ 	.byte	0x04, 0x1c
        /*0236*/ 	.short	(.L_1062 - .L_1061)


	//   ....[0]....
.L_1061:
        /*0238*/ 	.word	0x00000080


	//----- nvinfo : EIATTR_CTAIDZ_USED
	.align		4
.L_1062:
        /*023c*/ 	.byte	0x01, 0x04
	.zero		2


	//----- nvinfo : EIATTR_CRS_STACK_SIZE
	.align		4
        /*0240*/ 	.byte	0x04, 0x1e
        /*0242*/ 	.short	(.L_1064 - .L_1063)
.L_1063:
        /*0244*/ 	.word	0x00000000
.L_1064:


//--------------------- .nv.info._ZN5flash24flash_fwd_splitkv_kernelI23Flash_fwd_kernel_traitsILi256ELi64ELi64ELi4ELb0ELb0EN7cutlass10bfloat16_tE19Flash_kernel_traitsILi256ELi64ELi64ELi4ES3_EELb0ELb0ELb0ELb0ELb1ELb0ELb1ELb0EEEvNS_16Flash_fwd_paramsE --------------------------
	.section	.nv.info._ZN5flash24flash_fwd_splitkv_kernelI23Flash_fwd_kernel_traitsILi256ELi64ELi64ELi4ELb0ELb0EN7cutlass10bfloat16_tE19Flash_kernel_traitsILi256ELi64ELi64ELi4ES3_EELb0ELb0ELb0ELb0ELb1ELb0ELb1ELb0EEEvNS_16Flash_fwd_paramsE,"",@"SHT_CUDA_INFO"
	.sectionflags	@""
	.align	4


	//----- nvinfo : EIATTR_CUDA_API_VERSION
	.align		4
        /*0000*/ 	.byte	0x04, 0x37
        /*0002*/ 	.short	(.L_1066 - .L_1065)
.L_1065:
        /*0004*/ 	.word	0x00000082


	//----- nvinfo : EIATTR_SW2861232_WAR
	.align		4
.L_1066:
        /*0008*/ 	.byte	0x01, 0x35
	.zero		2


	//----- nvinfo : EIATTR_PARAM_CBANK
	.align		4
        /*000c*/ 	.byte	0x04, 0x0a
        /*000e*/ 	.short	(.L_1068 - .L_1067)
	.align		4
.L_1067:
        /*0010*/ 	.word	index@(.nv.constant0._ZN5flash24flash_fwd_splitkv_kernelI23Flash_fwd_kernel_traitsILi256ELi64ELi64ELi4ELb0ELb0EN7cutlass10bfloat16_tE19Flash_kernel_traitsILi256ELi64ELi64ELi4ES3_EELb0ELb0ELb0ELb0ELb1ELb0ELb1ELb0EEEvNS_16Flash_fwd_paramsE)
        /*0014*/ 	.short	0x0160
        /*0016*/ 	.short	0x01d0


	//----- nvinfo : EIATTR_CBANK_PARAM_SIZE
	.align		4
.L_1068:
        /*0018*/ 	.byte	0x03, 0x19
        /*001a*/ 	.short	0x01d0


	//----- nvinfo : EIATTR_KPARAM_INFO
	.align		4
        /*001c*/ 	.byte	0x04, 0x17
        /*001e*/ 	.short	(.L_1070 - .L_1069)
.L_1069:
        /*0020*/ 	.word	0x00000000
        /*0024*/ 	.short	0x0000
        /*0026*/ 	.short	0x0000
        /*0028*/ 	.byte	0x00, 0xf0, 0x41, 0x07


	//----- nvinfo : EIATTR_MAXREG_COUNT
	.align		4
.L_1070:
        /*002c*/ 	.byte	0x03, 0x1b
        /*002e*/ 	.short	0x00ff


	//----- nvinfo : EIATTR_NUM_BARRIERS
	.align		4
        /*0030*/ 	.byte	0x02, 0x4c
        /*0032*/ 	.byte	0x01
	.zero		1


	//----- nvinfo : EIATTR_MERCURY_ISA_VERSION
	.align		4
        /*0034*/ 	.byte	0x03, 0x5f
        /*0036*/ 	.short	0x0000


	//----- nvinfo : EIATTR_COOP_GROUP_MASK_REGIDS
	.align		4
        /*0038*/ 	.byte	0x04, 0x29
        /*003a*/ 	.short	(.L_1072 - .L_1071)


	//   ....[0]....
.L_1071:
        /*003c*/ 	.word	0xffffffff


	//   ....[1]....
        /*0040*/ 	.word	0xffffffff


	//   ....[2]....
        /*0044*/ 	.word	0xffffffff


	//   ....[3]....
        /*0048*/ 	.word	0xffffffff


	//   ....[4]....
        /*004c*/ 	.word	0xffffffff


	//   ....[5]....
        /*0050*/ 	.word	0xffffffff


	//   ....[6]....
        /*0054*/ 	.word	0xffffffff


	//   ....[7]....
        /*0058*/ 	.word	0xffffffff


	//   ....[8]....
        /*005c*/ 	.word	0xffffffff


	//   ....[9]....
        /*0060*/ 	.word	0xffffffff


	//   ....[10]....
        /*0064*/ 	.word	0xffffffff


	//   ....[11]....
        /*0068*/ 	.word	0xffffffff


	//----- nvinfo : EIATTR_COOP_GROUP_INSTR_OFFSETS
	.align		4
.L_1072:
        /*006c*/ 	.byte	0x04, 0x28
        /*006e*/ 	.short	(.L_1074 - .L_1073)


	//   ....[0]....
.L_1073:
        /*0070*/ 	.word	0x000041d0


	//   ....[1]....
        /*0074*/ 	.word	0x000041f0


	//   ....[2]....
        /*0078*/ 	.word	0x00004290


	//   ....[3]....
        /*007c*/ 	.word	0x000042a0


	//   ....[4]....
        /*0080*/ 	.word	0x00007200


	//   ....[5]....
        /*0084*/ 	.word	0x00007220


	//   ....[6]....
        /*0088*/ 	.word	0x00007250


	//   ....[7]....
        /*008c*/ 	.word	0x00007260


	//   ....[8]....
        /*0090*/ 	.word	0x00008e50


	//   ....[9]....
        /*0094*/ 	.word	0x00008e80


	//   ....[10]....
        /*0098*/ 	.word	0x00008ee0


	//   ....[11]....
        /*009c*/ 	.word	0x00008ef0


	//----- nvinfo : EIATTR_EXIT_INSTR_OFFSETS
	.align		4
.L_1074:
        /*00a0*/ 	.byte	0x04, 0x1c
        /*00a2*/ 	.short	(.L_1076 - .L_1075)


	//   ....[0]....
.L_1075:
        /*00a4*/ 	.word	0x00000420


	//   ....[1]....
        /*00a8*/ 	.word	0x00000c50


	//   ....[2]....
        /*00ac*/ 	.word	0x00000c80


	//   ....[3]....
        /*00b0*/ 	.word	0x0000a630


	//   ....[4]....
        /*00b4*/ 	.word	0x0000a680


	//----- nvinfo : EIATTR_CTAIDZ_USED
	.align		4
.L_1076:
        /*00b8*/ 	.byte	0x01, 0x04
	.zero		2


	//----- nvinfo : EIATTR_CRS_STACK_SIZE
	.align		4
        /*00bc*/ 	.byte	0x04, 0x1e
        /*00be*/ 	.short	(.L_1078 - .L_1077)
.L_1077:
        /*00c0*/ 	.word	0x00000000
.L_1078:


//--------------------- .nv.info._ZN5flash24flash_fwd_splitkv_kernelI23Flash_fwd_kernel_traitsILi256ELi64ELi64ELi4ELb0ELb0EN7cutlass10bfloat16_tE19Flash_kernel_traitsILi256ELi64ELi64ELi4ES3_EELb0ELb0ELb0ELb0ELb1ELb1ELb1ELb0EEEvNS_16Flash_fwd_paramsE --------------------------
	.section	.nv.info._ZN5flash24flash_fwd_splitkv_kernelI23Flash_fwd_kernel_traitsILi256ELi64ELi64ELi4ELb0ELb0EN7cutlass10bfloat16_tE19Flash_kernel_traitsILi256ELi64ELi64ELi4ES3_EELb0ELb0ELb0ELb0ELb1ELb1ELb1ELb0EEEvNS_16Flash_fwd_paramsE,"",@"SHT_CUDA_INFO"
	.sectionflags	@""
	.align	4


	//----- nvinfo : EIATTR_CUDA_API_VERSION
	.align		4
        /*0000*/ 	.byte	0x04, 0x37
        /*0002*/ 	.short	(.L_1080 - .L_1079)
.L_1079:
        /*0004*/ 	.word	0x00000082


	//----- nvinfo : EIATTR_SW2861232_WAR
	.align		4
.L_1080:
        /*0008*/ 	.byte	0x01, 0x35
	.zero		2


	//----- nvinfo : EIATTR_PARAM_CBANK
	.align		4
        /*000c*/ 	.byte	0x04, 0x0a
        /*000e*/ 	.short	(.L_1082 - .L_1081)
	.align		4
.L_1081:
        /*0010*/ 	.word	index@(.nv.constant0._ZN5flash24flash_fwd_splitkv_kernelI23Flash_fwd_kernel_traitsILi256ELi64ELi64ELi4ELb0ELb0EN7cutlass10bfloat16_tE19Flash_kernel_traitsILi256ELi64ELi64ELi4ES3_EELb0ELb0ELb0ELb0ELb1ELb1ELb1ELb0EEEvNS_16Flash_fwd_paramsE)
        /*0014*/ 	.short	0x0160
        /*0016*/ 	.short	0x01d0


	//----- nvinfo : EIATTR_CBANK_PARAM_SIZE
	.align		4
.L_1082:
        /*0018*/ 	.byte	0x03, 0x19
        /*001a*/ 	.short	0x01d0


	//----- nvinfo : EIATTR_KPARAM_INFO
	.align		4
        /*001c*/ 	.byte	0x04, 0x17
        /*001e*/ 	.short	(.L_1084 - .L_1083)
.L_1083:
        /*0020*/ 	.word	0x00000000
        /*0024*/ 	.short	0x0000
        /*0026*/ 	.short	0x0000
        /*0028*/ 	.byte	0x00, 0xf0, 0x41, 0x07


	//----- nvinfo : EIATTR_MAXREG_COUNT
	.align		4
.L_1084:
        /*002c*/ 	.byte	0x03, 0x1b
        /*002e*/ 	.short	0x00ff


	//----- nvinfo : EIATTR_NUM_BARRIERS
	.align		4
        /*0030*/ 	.byte	0x02, 0x4c
        /*0032*/ 	.byte	0x01
	.zero		1


	//----- nvinfo : EIATTR_MERCURY_ISA_VERSION
	.align		4
        /*0034*/ 	.byte	0x03, 0x5f
        /*0036*/ 	.short	0x0000


	//----- nvinfo : EIATTR_COOP_GROUP_MASK_REGIDS
	.align		4
        /*0038*/ 	.byte	0x04, 0x29
        /*003a*/ 	.short	(.L_1086 - .L_1085)


	//   ....[0]....
.L_1085:
        /*003c*/ 	.word	0xffffffff


	//   ....[1]....
        /*0040*/ 	.word	0xffffffff


	//   ....[2]....
        /*0044*/ 	.word	0xffffffff


	//   ....[3]....
        /*0048*/ 	.word	0xffffffff


	//   ....[4]....
        /*004c*/ 	.word	0xffffffff


	//   ....[5]....
        /*0050*/ 	.word	0xffffffff


	//   ....[6]....
        /*0054*/ 	.word	0xffffffff


	//   ....[7]....
        /*0058*/ 	.word	0xffffffff


	//   ....[8]....
        /*005c*/ 	.word	0xffffffff


	//   ....[9]....
        /*0060*/ 	.word	0xffffffff


	//   ....[10]....
        /*0064*/ 	.word	0xffffffff


	//   ....[11]....
        /*0068*/ 	.word	0xffffffff


	//----- nvinfo : EIATTR_COOP_GROUP_INSTR_OFFSETS
	.align		4
.L_1086:
        /*006c*/ 	.byte	0x04, 0x28
        /*006e*/ 	.short	(.L_1088 - .L_1087)


	//   ....[0]....
.L_1087:
        /*0070*/ 	.word	0x00004680


	//   ....[1]....
        /*0074*/ 	.word	0x000046a0


	//   ....[2]....
        /*0078*/ 	.word	0x00004740


	//   ....[3]....
        /*007c*/ 	.word	0x00004750


	//   ....[4]....
        /*0080*/ 	.word	0x00007a90


	//   ....[5]....
        /*0084*/ 	.word	0x00007aa0


	//   ....[6]....
        /*0088*/ 	.word	0x00007ad0


	//   ....[7]....
        /*008c*/ 	.word	0x00007ae0


	//   ....[8]....
        /*0090*/ 	.word	0x00009700


	//   ....[9]....
        /*0094*/ 	.word	0x00009740


	//   ....[10]....
        /*0098*/ 	.word	0x000097a0


	//   ....[11]....
        /*009c*/ 	.word	0x000097c0


	//----- nvinfo : EIATTR_EXIT_INSTR_OFFSETS
	.align		4
.L_1088:
        /*00a0*/ 	.byte	0x04, 0x1c
        /*00a2*/ 	.short	(.L_1090 - .L_1089)


	//   ....[0]....
.L_1089:
        /*00a4*/ 	.word	0x00000410


	//   ....[1]....
        /*00a8*/ 	.word	0x00000c50


	//   ....[2]....
        /*00ac*/ 	.word	0x00000c80


	//   ....[3]....
        /*00b0*/ 	.word	0x0000aee0


	//   ....[4]....
        /*00b4*/ 	.word	0x0000af30


	//----- nvinfo : EIATTR_CTAIDZ_USED
	.align		4
.L_1090:
        /*00b8*/ 	.byte	0x01, 0x04
	.zero		2


	//----- nvinfo : EIATTR_CRS_STACK_SIZE
	.align		4
        /*00bc*/ 	.byte	0x04, 0x1e
        /*00be*/ 	.short	(.L_1092 - .L_1091)
.L_1091:
        /*00c0*/ 	.word	0x00000000
.L_1092:


//--------------------- .nv.info._ZN5flash24flash_fwd_splitkv_kernelI23Flash_fwd_kernel_traitsILi256ELi64ELi64ELi4ELb0ELb0EN7cutlass10bfloat16_tE19Flash_kernel_traitsILi256ELi64ELi64ELi4ES3_EELb0ELb0ELb1ELb0ELb0ELb0ELb1ELb0EEEvNS_16Flash_fwd_paramsE --------------------------
	.section	.nv.info._ZN5flash24flash_fwd_splitkv_kernelI23Flash_fwd_kernel_traitsILi256ELi64ELi64ELi4ELb0ELb0EN7cutlass10bfloat16_tE19Flash_kernel_traitsILi256ELi64ELi64ELi4ES3_EELb0ELb0ELb1ELb0ELb0ELb0ELb1ELb0EEEvNS_16Flash_fwd_paramsE,"",@"SHT_CUDA_INFO"
	.sectionflags	@""
	.align	4


	//----- nvinfo : EIATTR_CUDA_API_VERSION
	.align		4
        /*0000*/ 	.byte	0x04, 0x37
        /*0002*/ 	.short	(.L_1094 - .L_1093)
.L_1093:
        /*0004*/ 	.word	0x00000082


	//----- nvinfo : EIATTR_SW2861232_WAR
	.align		4
.L_1094:
        /*0008*/ 	.byte	0x01, 0x35
	.zero		2


	//----- nvinfo : EIATTR_PARAM_CBANK
	.align		4
        /*000c*/ 	.byte	0x04, 0x0a
        /*000e*/ 	.short	(.L_1096 - .L_1095)
	.align		4
.L_1095:
        /*0010*/ 	.word	index@(.nv.constant0._ZN5flash24flash_fwd_splitkv_kernelI23Flash_fwd_kernel_traitsILi256ELi64ELi64ELi4ELb0ELb0EN7cutlass10bfloat16_tE19Flash_kernel_traitsILi256ELi64ELi64ELi4ES3_EELb0ELb0ELb1ELb0ELb0ELb0ELb1ELb0EEEvNS_16Flash_fwd_paramsE)
        /*0014*/ 	.short	0x0160
        /*0016*/ 	.short	0x01d0


	//----- nvinfo : EIATTR_CBANK_PARAM_SIZE
	.align		4
.L_1096:
        /*0018*/ 	.byte	0x03, 0x19
        /*001a*/ 	.short	0x01d0


	//----- nvinfo : EIATTR_KPARAM_INFO
	.align		4
        /*001c*/ 	.byte	0x04, 0x17
        /*001e*/ 	.short	(.L_1098 - .L_1097)
.L_1097:
        /*0020*/ 	.word	0x00000000
        /*0024*/ 	.short	0x0000
        /*0026*/ 	.short	0x0000
        /*0028*/ 	.byte	0x00, 0xf0, 0x41, 0x07


	//----- nvinfo : EIATTR_MAXREG_COUNT
	.align		4
.L_1098:
        /*002c*/ 	.byte	0x03, 0x1b
        /*002e*/ 	.short	0x00ff


	//----- nvinfo : EIATTR_NUM_BARRIERS
	.align		4
        /*0030*/ 	.byte	0x02, 0x4c
        /*0032*/ 	.byte	0x01
	.zero		1


	//----- nvinfo : EIATTR_MERCURY_ISA_VERSION
	.align		4
        /*0034*/ 	.byte	0x03, 0x5f
        /*0036*/ 	.short	0x0000


	//----- nvinfo : EIATTR_COOP_GROUP_MASK_REGIDS
	.align		4
        /*0038*/ 	.byte	0x04, 0x29
        /*003a*/ 	.short	(.L_1100 - .L_1099)


	//   ....[0]....
.L_1099:
        /*003c*/ 	.word	0xffffffff


	//   ....[1]....
        /*0040*/ 	.word	0xffffffff


	//   ....[2]....
        /*0044*/ 	.word	0xffffffff


	//   ....[3]....
        /*0048*/ 	.word	0xffffffff


	//   ....[4]....
        /*004c*/ 	.word	0xffffffff


	//   ....[5]....
        /*0050*/ 	.word	0xffffffff


	//   ....[6]....
        /*0054*/ 	.word	0xffffffff


	//   ....[7]....
        /*0058*/ 	.word	0xffffffff


	//   ....[8]....
        /*005c*/ 	.word	0xffffffff


	//   ....[9]....
        /*0060*/ 	.word	0xffffffff


	//   ....[10]....
        /*0064*/ 	.word	0xffffffff


	//   ....[11]....
        /*0068*/ 	.word	0xffffffff


	//----- nvinfo : EIATTR_COOP_GROUP_INSTR_OFFSETS
	.align		4
.L_1100:
        /*006c*/ 	.byte	0x04, 0x28
        /*006e*/ 	.short	(.L_1102 - .L_1101)


	//   ....[0]....
.L_1101:
        /*0070*/ 	.word	0x000074d0


	//   ....[1]....
        /*0074*/ 	.word	0x000074f0


	//   ....[2]....
        /*0078*/ 	.word	0x00007590


	//   ....[3]....
        /*007c*/ 	.word	0x000075a0


	//   ....[4]....
        /*0080*/ 	.word	0x0000baa0


	//   ....[5]....
        /*0084*/ 	.word	0x0000bab0


	//   ....[6]....
        /*0088*/ 	.word	0x0000bae0


	//   ....[7]....
        /*008c*/ 	.word	0x0000bb00


	//   ....[8]....
        /*0090*/ 	.word	0x0000d6e0


	//   ....[9]....
        /*0094*/ 	.word	0x0000d720


	//   ....[10]....
        /*0098*/ 	.word	0x0000d7e0


	//   ....[11]....
        /*009c*/ 	.word	0x0000d7f0


	//----- nvinfo : EIATTR_EXIT_INSTR_OFFSETS
	.align		4
.L_1102:
        /*00a0*/ 	.byte	0x04, 0x1c
        /*00a2*/ 	.short	(.L_1104 - .L_1103)


	//   ....[0]....
.L_1103:
        /*00a4*/ 	.word	0x00000630


	//   ....[1]....
        /*00a8*/ 	.word	0x000012c0


	//   ....[2]....
        /*00ac*/ 	.word	0x000012f0


	//   ....[3]....
        /*00b0*/ 	.word	0x0000f350


	//   ....[4]....
        /*00b4*/ 	.word	0x0000f3f0


	//   ....[5]....
        /*00b8*/ 	.word	0x0000f410


	//----- nvinfo : EIATTR_CTAIDZ_USED
	.align		4
.L_1104:
        /*00bc*/ 	.byte	0x01, 0x04
	.zero		2


	//----- nvinfo : EIATTR_CRS_STACK_SIZE
	.align		4
        /*00c0*/ 	.byte	0x04, 0x1e
        /*00c2*/ 	.short	(.L_1106 - .L_1105)
.L_1105:
        /*00c4*/ 	.word	0x00000000
.L_1106:


//--------------------- .nv.info._ZN5flash24flash_fwd_splitkv_kernelI23Flash_fwd_kernel_traitsILi256ELi64ELi64ELi4ELb0ELb0EN7cutlass10bfloat16_tE19Flash_kernel_traitsILi256ELi64ELi64ELi4ES3_EELb0ELb0ELb1ELb0ELb0ELb1ELb1ELb0EEEvNS_16Flash_fwd_paramsE --------------------------
	.section	.nv.info._ZN5flash24flash_fwd_splitkv_kernelI23Flash_fwd_kernel_traitsILi256ELi64ELi64ELi4ELb0ELb0EN7cutlass10bfloat16_tE19Flash_kernel_traitsILi256ELi64ELi64ELi4ES3_EELb0ELb0ELb1ELb0ELb0ELb1ELb1ELb0EEEvNS_16Flash_fwd_paramsE,"",@"SHT_CUDA_INFO"
	.sectionflags	@""
	.align	4


	//----- nvinfo : EIATTR_CUDA_API_VERSION
	.align		4
        /*0000*/ 	.byte	0x04, 0x37
        /*0002*/ 	.short	(.L_1108 - .L_1107)
.L_1107:
        /*0004*/ 	.word	0x00000082


	//----- nvinfo : EIATTR_SW2861232_WAR
	.align		4
.L_1108:
        /*0008*/ 	.byte	0x01, 0x35
	.zero		2


	//----- nvinfo : EIATTR_PARAM_CBANK
	.align		4
        /*000c*/ 	.byte	0x04, 0x0a
        /*000e*/ 	.short	(.L_1110 - .L_1109)
	.align		4
.L_1109:
        /*0010*/ 	.word	index@(.nv.constant0._ZN5flash24flash_fwd_splitkv_kernelI23Flash_fwd_kernel_traitsILi256ELi64ELi64ELi4ELb0ELb0EN7cutlass10bfloat16_tE19Flash_kernel_traitsILi256ELi64ELi64ELi4ES3_EELb0ELb0ELb1ELb0ELb0ELb1ELb1ELb0EEEvNS_16Flash_fwd_paramsE)
        /*0014*/ 	.short	0x0160
        /*0016*/ 	.short	0x01d0


	//----- nvinfo : EIATTR_CBANK_PARAM_SIZE
	.align		4
.L_1110:
        /*0018*/ 	.byte	0x03, 0x19
        /*001a*/ 	.short	0x01d0


	//----- nvinfo : EIATTR_KPARAM_INFO
	.align		4
        /*001c*/ 	.byte	0x04, 0x17
        /*001e*/ 	.short	(.L_1112 - .L_1111)
.L_1111:
        /*0020*/ 	.word	0x00000000
        /*0024*/ 	.short	0x0000
        /*0026*/ 	.short	0x0000
        /*0028*/ 	.byte	0x00, 0xf0, 0x41, 0x07


	//----- nvinfo : EIATTR_MAXREG_COUNT
	.align		4
.L_1112:
        /*002c*/ 	.byte	0x03, 0x1b
        /*002e*/ 	.short	0x00ff


	//----- nvinfo : EIATTR_NUM_BARRIERS
	.align		4
        /*0030*/ 	.byte	0x02, 0x4c
        /*0032*/ 	.byte	0x01
	.zero		1


	//----- nvinfo : EIATTR_MERCURY_ISA_VERSION
	.align		4
        /*0034*/ 	.byte	0x03, 0x5f
        /*0036*/ 	.short	0x0000


	//----- nvinfo : EIATTR_COOP_GROUP_MASK_REGIDS
	.align		4
        /*0038*/ 	.byte	0x04, 0x29
        /*003a*/ 	.short	(.L_1114 - .L_1113)


	//   ....[0]....
.L_1113:
        /*003c*/ 	.word	0xffffffff


	//   ....[1]....
        /*0040*/ 	.word	0xffffffff


	//   ....[2]....
        /*0044*/ 	.word	0xffffffff


	//   ....[3]....
        /*0048*/ 	.word	0xffffffff


	//   ....[4]....
        /*004c*/ 	.word	0xffffffff


	//   ....[5]....
        /*0050*/ 	.word	0xffffffff


	//   ....[6]....
        /*0054*/ 	.word	0xffffffff


	//   ....[7]....
        /*0058*/ 	.word	0xffffffff


	//   ....[8]....
        /*005c*/ 	.word	0xffffffff


	//   ....[9]....
        /*0060*/ 	.word	0xffffffff


	//   ....[10]....
        /*0064*/ 	.word	0xffffffff


	//   ....[11]....
        /*0068*/ 	.word	0xffffffff


	//----- nvinfo : EIATTR_COOP_GROUP_INSTR_OFFSETS
	.align		4
.L_1114:
        /*006c*/ 	.byte	0x04, 0x28
        /*006e*/ 	.short	(.L_1116 - .L_1115)


	//   ....[0]....
.L_1115:
        /*0070*/ 	.word	0x00007a10


	//   ....[1]....
        /*0074*/ 	.word	0x00007a30


	//   ....[2]....
        /*0078*/ 	.word	0x00007ad0


	//   ....[3]....
        /*007c*/ 	.word	0x00007ae0


	//   ....[4]....
        /*0080*/ 	.word	0x0000c3c0


	//   ....[5]....
        /*0084*/ 	.word	0x0000c3d0


	//   ....[6]....
        /*0088*/ 	.word	0x0000c3f0


	//   ....[7]....
        /*008c*/ 	.word	0x0000c410


	//   ....[8]....
        /*0090*/ 	.word	0x0000e020


	//   ....[9]....
        /*0094*/ 	.word	0x0000e060


	//   ....[10]....
        /*0098*/ 	.word	0x0000e120


	//   ....[11]....
        /*009c*/ 	.word	0x0000e130


	//----- nvinfo : EIATTR_EXIT_INSTR_OFFSETS
	.align		4
.L_1116:
        /*00a0*/ 	.byte	0x04, 0x1c
        /*00a2*/ 	.short	(.L_1118 - .L_1117)


	//   ....[0]....
.L_1117:
        /*00a4*/ 	.word	0x00000630


	//   ....[1]....
        /*00a8*/ 	.word	0x000012c0


	//   ....[2]....
        /*00ac*/ 	.word	0x000012f0


	//   ....[3]....
        /*00b0*/ 	.word	0x0000fc90


	//   ....[4]....
        /*00b4*/ 	.word	0x0000fd30


	//   ....[5]....
        /*00b8*/ 	.word	0x0000fd50


	//----- nvinfo : EIATTR_CTAIDZ_USED
	.align		4
.L_1118:
        /*00bc*/ 	.byte	0x01, 0x04
	.zero		2


	//----- nvinfo : EIATTR_CRS_STACK_SIZE
	.align		4
        /*00c0*/ 	.byte	0x04, 0x1e
        /*00c2*/ 	.short	(.L_1120 - .L_1119)
.L_1119:
        /*00c4*/ 	.word	0x00000000
.L_1120:


//--------------------- .nv.info._ZN5flash24flash_fwd_splitkv_kernelI23Flash_fwd_kernel_traitsILi256ELi64ELi64ELi4ELb0ELb0EN7cutlass10bfloat16_tE19Flash_kernel_traitsILi256ELi64ELi64ELi4ES3_EELb0ELb0ELb0ELb0ELb1ELb0ELb1ELb1EEEvNS_16Flash_fwd_paramsE --------------------------
	.section	.nv.info._ZN5flash24flash_fwd_splitkv_kernelI23Flash_fwd_kernel_traitsILi256ELi64ELi64ELi4ELb0ELb0EN7cutlass10bfloat16_tE19Flash_kernel_traitsILi256ELi64ELi64ELi4ES3_EELb0ELb0ELb0ELb0ELb1ELb0ELb1ELb1EEEvNS_16Flash_fwd_paramsE,"",@"SHT_CUDA_INFO"
	.sectionflags	@""
	.align	4


	//----- nvinfo : EIATTR_CUDA_API_VERSION
	.align		4
        /*0000*/ 	.byte	0x04, 0x37
        /*0002*/ 	.short	(.L_1122 - .L_1121)
.L_1121:
        /*0004*/ 	.word	0x00000082


	//----- nvinfo : EIATTR_SW2861232_WAR
	.align		4
.L_1122:
        /*0008*/ 	.byte	0x01, 0x35
	.zero		2


	//----- nvinfo : EIATTR_PARAM_CBANK
	.align		4
        /*000c*/ 	.byte	0x04, 0x0a
        /*000e*/ 	.short	(.L_1124 - .L_1123)
	.align		4
.L_1123:
        /*0010*/ 	.word	index@(.nv.constant0._ZN5flash24flash_fwd_splitkv_kernelI23Flash_fwd_kernel_traitsILi256ELi64ELi64ELi4ELb0ELb0EN7cutlass10bfloat16_tE19Flash_kernel_traitsILi256ELi64ELi64ELi4ES3_EELb0ELb0ELb0ELb0ELb1ELb0ELb1ELb1EEEvNS_16Flash_fwd_paramsE)
        /*0014*/ 	.short	0x0160
        /*0016*/ 	.short	0x01d0


	//----- nvinfo : EIATTR_CBANK_PARAM_SIZE
	.align		4
.L_1124:
        /*0018*/ 	.byte	0x03, 0x19
        /*001a*/ 	.short	0x01d0


	//----- nvinfo : EIATTR_KPARAM_INFO
	.align		4
        /*001c*/ 	.byte	0x04, 0x17
        /*001e*/ 	.short	(.L_1126 - .L_1125)
.L_1125:
        /*0020*/ 	.word	0x00000000
        /*0024*/ 	.short	0x0000
        /*0026*/ 	.short	0x0000
        /*0028*/ 	.byte	0x00, 0xf0, 0x41, 0x07


	//----- nvinfo : EIATTR_MAXREG_COUNT
	.align		4
.L_1126:
        /*002c*/ 	.byte	0x03, 0x1b
        /*002e*/ 	.short	0x00ff


	//----- nvinfo : EIATTR_NUM_BARRIERS
	.align		4
        /*0030*/ 	.byte	0x02, 0x4c
        /*0032*/ 	.byte	0x01
	.zero		1


	//----- nvinfo : EIATTR_ANNOTATIONS
	.align		4
        /*0034*/ 	.byte	0x04, 0x55
        /*0036*/ 	.short	(.L_1128 - .L_1127)


	//   ....[0]....
.L_1127:
        /*0038*/ 	.word	0x00000001
        /*003c*/ 	.byte	0x90, 0x84, 0x01, 0x00, 0x01, 0x00, 0x00, 0x00, 0x80, 0x87, 0x01, 0x00, 0x01, 0x00, 0x00, 0x00
        /*004c*/ 	.byte	0x80, 0x88, 0x01, 0x00, 0x01, 0x00, 0x00, 0x00, 0x40, 0x9b, 0x01, 0x00, 0x01, 0x00, 0x00, 0x00
        /*005c*/ 	.byte	0x60, 0xa3, 0x01, 0x00, 0x01, 0x00, 0x00, 0x00, 0x20, 0xbf, 0x01, 0x00, 0x01, 0x00, 0x00, 0x00
        /*006c*/ 	.byte	0x30, 0xbf, 0x01, 0x00, 0x01, 0x00, 0x00, 0x00, 0x00, 0xc2, 0x01, 0x00, 0x01, 0x00, 0x00, 0x00
        /*007c*/ 	.byte	0x20, 0xc2, 0x01, 0x00, 0x01, 0x00, 0x00, 0x00, 0xf0, 0xda, 0x01, 0x00


	//----- nvinfo : EIATTR_MERCURY_ISA_VERSION
	.align		4
.L_1128:
        /*0088*/ 	.byte	0x03, 0x5f
        /*008a*/ 	.short	0x0000


	//----- nvinfo : EIATTR_COOP_GROUP_MASK_REGIDS
	.align		4
        /*008c*/ 	.byte	0x04, 0x29
        /*008e*/ 	.short	(.L_1130 - .L_1129)


	//   ....[0]....
.L_1129:
        /*0090*/ 	.word	0xffffffff


	//   ....[1]....
        /*0094*/ 	.word	0xffffffff


	//   ....[2]....
        /*0098*/ 	.word	0xffffffff


	//   ....[3]....
        /*009c*/ 	.word	0xffffffff


	//   ....[4]....
        /*00a0*/ 	.word	0xffffffff


	//   ....[5]....
        /*00a4*/ 	.word	0xffffffff


	//   ....[6]....
        /*00a8*/ 	.word	0xffffffff


	//   ....[7]....
        /*00ac*/ 	.word	0xffffffff


	//   ....[8]....
        /*00b0*/ 	.word	0xffffffff


	//   ....[9]....
        /*00b4*/ 	.word	0xffffffff


	//   ....[10]....
        /*00b8*/ 	.word	0xffffffff


	//   ....[11]....
        /*00bc*/ 	.word	0xffffffff


	//   ....[12]....
        /*00c0*/ 	.word	0xffffffff


	//   ....[13]....
        /*00c4*/ 	.word	0xffffffff


	//   ....[14]....
        /*00c8*/ 	.word	0xffffffff


	//   ....[15]....
        /*00cc*/ 	.word	0xffffffff


	//----- nvinfo : EIATTR_COOP_GROUP_INSTR_OFFSETS
	.align		4
.L_1130:
        /*00d0*/ 	.byte	0x04, 0x28
        /*00d2*/ 	.short	(.L_1132 - .L_1131)


	//   ....[0]....
.L_1131:
        /*00d4*/ 	.word	0x000173b0


	//   ....[1]....
        /*00d8*/ 	.word	0x00017440


	//   ....[2]....
        /*00dc*/ 	.word	0x00017470


	//   ....[3]....
        /*00e0*/ 	.word	0x000174b0


	//   ....[4]....
        /*00e4*/ 	.word	0x0001a4e0


	//   ....[5]....
        /*00e8*/ 	.word	0x0001a500


	//   ....[6]....
        /*00ec*/ 	.word	0x0001a520


	//   ....[7]....
        /*00f0*/ 	.word	0x0001a540


	//   ....[8]....
        /*00f4*/ 	.word	0x0001c210


	//   ....[9]....
        /*00f8*/ 	.word	0x0001c250


	//   ....[10]....
        /*00fc*/ 	.word	0x0001c260


	//   ....[11]....
        /*0100*/ 	.word	0x0001c290


	//   ....[12]....
        /*0104*/ 	.word	0x0001db20


	//   ....[13]....
        /*0108*/ 	.word	0x0001db70


	//   ....[14]....
        /*010c*/ 	.word	0x0001dbc0


	//   ....[15]....
        /*0110*/ 	.word	0x0001dc00


	//----- nvinfo : EIATTR_EXIT_INSTR_OFFSETS
	.align		4
.L_1132:
        /*0114*/ 	.byte	0x04, 0x1c
        /*0116*/ 	.short	(.L_1134 - .L_1133)


	//   ....[0]....
.L_1133:
        /*0118*/ 	.word	0x00000200


	//----- nvinfo : EIATTR_CTAIDZ_USED
	.align		4
.L_1134:
        /*011c*/ 	.byte	0x01, 0x04
	.zero		2


	//----- nvinfo : EIATTR_CRS_STACK_SIZE
	.align		4
        /*0120*/ 	.byte	0x04, 0x1e
        /*0122*/ 	.short	(.L_1136 - .L_1135)
.L_1135:
        /*0124*/ 	.word	0x00000000
.L_1136:


//--------------------- .nv.info._ZN5flash24flash_fwd_splitkv_kernelI23Flash_fwd_kernel_traitsILi256ELi64ELi64ELi4ELb0ELb0EN7cutlass10bfloat16_tE19Flash_kernel_traitsILi256ELi64ELi64ELi4ES3_EELb0ELb0ELb0ELb0ELb1ELb1ELb1ELb1EEEvNS_16Flash_fwd_paramsE --------------------------
	.section	.nv.info._ZN5flash24flash_fwd_splitkv_kernelI23Flash_fwd_kernel_traitsILi256ELi64ELi64ELi4ELb0ELb0EN7cutlass10bfloat16_tE19Flash_kernel_traitsILi256ELi64ELi64ELi4ES3_EELb0ELb0ELb0ELb0ELb1ELb1ELb1ELb1EEEvNS_16Flash_fwd_paramsE,"",@"SHT_CUDA_INFO"
	.sectionflags	@""
	.align	4


	//----- nvinfo : EIATTR_CUDA_API_VERSION
	.align		4
        /*0000*/ 	.byte	0x04, 0x37
        /*0002*/ 	.short	(.L_1138 - .L_1137)
.L_1137:
        /*0004*/ 	.word	0x00000082


	//----- nvinfo : EIATTR_SW2861232_WAR
	.align		4
.L_1138:
        /*0008*/ 	.byte	0x01, 0x35
	.zero		2


	//----- nvinfo : EIATTR_PARAM_CBANK
	.align		4
        /*000c*/ 	.byte	0x04, 0x0a
        /*000e*/ 	.short	(.L_1140 - .L_1139)
	.align		4
.L_1139:
        /*0010*/ 	.word	index@(.nv.constant0._ZN5flash24flash_fwd_splitkv_kernelI23Flash_fwd_kernel_traitsILi256ELi64ELi64ELi4ELb0ELb0EN7cutlass10bfloat16_tE19Flash_kernel_traitsILi256ELi64ELi64ELi4ES3_EELb0ELb0ELb0ELb0ELb1ELb1ELb1ELb1EEEvNS_16Flash_fwd_paramsE)
        /*0014*/ 	.short	0x0160
        /*0016*/ 	.short	0x01d0


	//----- nvinfo : EIATTR_CBANK_PARAM_SIZE
	.align		4
.L_1140:
        /*0018*/ 	.byte	0x03, 0x19
        /*001a*/ 	.short	0x01d0


	//----- nvinfo : EIATTR_KPARAM_INFO
	.align		4
        /*001c*/ 	.byte	0x04, 0x17
        /*001e*/ 	.short	(.L_1142 - .L_1141)
.L_1141:
        /*0020*/ 	.word	0x00000000
        /*0024*/ 	.short	0x0000
        /*0026*/ 	.short	0x0000
        /*0028*/ 	.byte	0x00, 0xf0, 0x41, 0x07


	//----- nvinfo : EIATTR_MAXREG_COUNT
	.align		4
.L_1142:
        /*002c*/ 	.byte	0x03, 0x1b
        /*002e*/ 	.short	0x00ff


	//----- nvinfo : EIATTR_NUM_BARRIERS
	.align		4
        /*0030*/ 	.byte	0x02, 0x4c
        /*0032*/ 	.byte	0x01
	.zero		1


	//----- nvinfo : EIATTR_ANNOTATIONS
	.align		4
        /*0034*/ 	.byte	0x04, 0x55
        /*0036*/ 	.short	(.L_1144 - .L_1143)


	//   ....[0]....
.L_1143:
        /*0038*/ 	.word	0x00000001
        /*003c*/ 	.byte	0x80, 0x88, 0x01, 0x00, 0x01, 0x00, 0x00, 0x00, 0x70, 0x8b, 0x01, 0x00, 0x01, 0x00, 0x00, 0x00
        /*004c*/ 	.byte	0xa0, 0x8b, 0x01, 0x00, 0x01, 0x00, 0x00, 0x00, 0x00, 0xc8, 0x01, 0x00, 0x01, 0x00, 0x00, 0x00
        /*005c*/ 	.byte	0x00, 0xcb, 0x01, 0x00, 0x01, 0x00, 0x00, 0x00, 0x10, 0xcb, 0x01, 0x00, 0x01, 0x00, 0x00, 0x00
        /*006c*/ 	.byte	0xe0, 0xcb, 0x01, 0x00, 0x01, 0x00, 0x00, 0x00, 0x00, 0xcc, 0x01, 0x00, 0x01, 0x00, 0x00, 0x00
        /*007c*/ 	.byte	0xd0, 0xe4, 0x01, 0x00


	//----- nvinfo : EIATTR_MERCURY_ISA_VERSION
	.align		4
.L_1144:
        /*0080*/ 	.byte	0x03, 0x5f
        /*0082*/ 	.short	0x0000


	//----- nvinfo : EIATTR_COOP_GROUP_MASK_REGIDS
	.align		4
        /*0084*/ 	.byte	0x04, 0x29
        /*0086*/ 	.short	(.L_1146 - .L_1145)


	//   ....[0]....
.L_1145:
        /*0088*/ 	.word	0xffffffff


	//   ....[1]....
        /*008c*/ 	.word	0xffffffff


	//   ....[2]....
        /*0090*/ 	.word	0xffffffff


	//   ....[3]....
        /*0094*/ 	.word	0xffffffff


	//   ....[4]....
        /*0098*/ 	.word	0xffffffff


	//   ....[5]....
        /*009c*/ 	.word	0xffffffff


	//   ....[6]....
        /*00a0*/ 	.word	0xffffffff


	//   ....[7]....
        /*00a4*/ 	.word	0xffffffff


	//   ....[8]....
        /*00a8*/ 	.word	0xffffffff


	//   ....[9]....
        /*00ac*/ 	.word	0xffffffff


	//   ....[10]....
        /*00b0*/ 	.word	0xffffffff


	//   ....[11]....
        /*00b4*/ 	.word	0xffffffff


	//   ....[12]....
        /*00b8*/ 	.word	0xffffffff


	//   ....[13]....
        /*00bc*/ 	.word	0xffffffff


	//   ....[14]....
        /*00c0*/ 	.word	0xffffffff


	//   ....[15]....
        /*00c4*/ 	.word	0xffffffff


	//----- nvinfo : EIATTR_COOP_GROUP_INSTR_OFFSETS
	.align		4
.L_1146:
        /*00c8*/ 	.byte	0x04, 0x28
        /*00ca*/ 	.short	(.L_1148 - .L_1147)


	//   ....[0]....
.L_1147:
        /*00cc*/ 	.word	0x00017790


	//   ....[1]....
        /*00d0*/ 	.word	0x00017820


	//   ....[2]....
        /*00d4*/ 	.word	0x00017850


	//   ....[3]....
        /*00d8*/ 	.word	0x000178a0


	//   ....[4]....
        /*00dc*/ 	.word	0x0001aca0


	//   ....[5]....
        /*00e0*/ 	.word	0x0001acc0


	//   ....[6]....
        /*00e4*/ 	.word	0x0001ace0


	//   ....[7]....
        /*00e8*/ 	.word	0x0001ad00


	//   ....[8]....
        /*00ec*/ 	.word	0x0001cbf0


	//   ....[9]....
        /*00f0*/ 	.word	0x0001cc30


	//   ....[10]....
        /*00f4*/ 	.word	0x0001cc40


	//   ....[11]....
        /*00f8*/ 	.word	0x0001cc70


	//   ....[12]....
        /*00fc*/ 	.word	0x0001e500


	//   ....[13]....
        /*0100*/ 	.word	0x0001e550


	//   ....[14]....
        /*0104*/ 	.word	0x0001e5a0


	//   ....[15]....
        /*0108*/ 	.word	0x0001e5e0


	//----- nvinfo : EIATTR_EXIT_INSTR_OFFSETS
	.align		4
.L_1148:
        /*010c*/ 	.byte	0x04, 0x1c
        /*010e*/ 	.short	(.L_1150 - .L_1149)


	//   ....[0]....
.L_1149:
        /*0110*/ 	.word	0x00000200


	//----- nvinfo : EIATTR_CTAIDZ_USED
	.align		4
.L_1150:
        /*0114*/ 	.byte	0x01, 0x04
	.zero		2


	//----- nvinfo : EIATTR_CRS_STACK_SIZE
	.align		4
        /*0118*/ 	.byte	0x04, 0x1e
        /*011a*/ 	.short	(.L_1152 - .L_1151)
.L_1151:
        /*011c*/ 	.word	0x00000000
.L_1152:


//--------------------- .nv.info._ZN5flash24flash_fwd_splitkv_kernelI23Flash_fwd_kernel_traitsILi256ELi64ELi64ELi4ELb0ELb0EN7cutlass10bfloat16_tE19Flash_kernel_traitsILi256ELi64ELi64ELi4ES3_EELb0ELb0ELb1ELb0ELb0ELb0ELb1ELb1EEEvNS_16Flash_fwd_paramsE --------------------------
	.section	.nv.info._ZN5flash24flash_fwd_splitkv_kernelI23Flash_fwd_kernel_traitsILi256ELi64ELi64ELi4ELb0ELb0EN7cutlass10bfloat16_tE19Flash_kernel_traitsILi256ELi64ELi64ELi4ES3_EELb0ELb0ELb1ELb0ELb0ELb0ELb1ELb1EEEvNS_16Flash_fwd_paramsE,"",@"SHT_CUDA_INFO"
	.sectionflags	@""
	.align	4


	//----- nvinfo : EIATTR_CUDA_API_VERSION
	.align		4
        /*0000*/ 	.byte	0x04, 0x37
        /*0002*/ 	.short	(.L_1154 - .L_1153)
.L_1153:
        /*0004*/ 	.word	0x00000082


	//----- nvinfo : EIATTR_SW2861232_WAR
	.align		4
.L_1154:
        /*0008*/ 	.byte	0x01, 0x35
	.zero		2


	//----- nvinfo : EIATTR_PARAM_CBANK
	.align		4
        /*000c*/ 	.byte	0x04, 0x0a
        /*000e*/ 	.short	(.L_1156 - .L_1155)
	.align		4
.L_1155:
        /*0010*/ 	.word	index@(.nv.constant0._ZN5flash24flash_fwd_splitkv_kernelI23Flash_fwd_kernel_traitsILi256ELi64ELi64ELi4ELb0ELb0EN7cutlass10bfloat16_tE19Flash_kernel_traitsILi256ELi64ELi64ELi4ES3_EELb0ELb0ELb1ELb0ELb0ELb0ELb1ELb1EEEvNS_16Flash_fwd_paramsE)
        /*0014*/ 	.short	0x0160
        /*0016*/ 	.short	0x01d0


	//----- nvinfo : EIATTR_CBANK_PARAM_SIZE
	.align		4
.L_1156:
        /*0018*/ 	.byte	0x03, 0x19
        /*001a*/ 	.short	0x01d0


	//----- nvinfo : EIATTR_KPARAM_INFO
	.align		4
        /*001c*/ 	.byte	0x04, 0x17
        /*001e*/ 	.short	(.L_1158 - .L_1157)
.L_1157:
        /*0020*/ 	.word	0x00000000
        /*0024*/ 	.short	0x0000
        /*0026*/ 	.short	0x0000
        /*0028*/ 	.byte	0x00, 0xf0, 0x41, 0x07


	//----- nvinfo : EIATTR_MAXREG_COUNT
	.align		4
.L_1158:
        /*002c*/ 	.byte	0x03, 0x1b
        /*002e*/ 	.short	0x00ff


	//----- nvinfo : EIATTR_NUM_BARRIERS
	.align		4
        /*0030*/ 	.byte	0x02, 0x4c
        /*0032*/ 	.byte	0x01
	.zero		1


	//----- nvinfo : EIATTR_MERCURY_ISA_VERSION
	.align		4
        /*0034*/ 	.byte	0x03, 0x5f
        /*0036*/ 	.short	0x0000


	//----- nvinfo : EIATTR_COOP_GROUP_MASK_REGIDS
	.align		4
        /*0038*/ 	.byte	0x04, 0x29
        /*003a*/ 	.short	(.L_1160 - .L_1159)


	//   ....[0]....
.L_1159:
        /*003c*/ 	.word	0xffffffff


	//   ....[1]....
        /*0040*/ 	.word	0xffffffff


	//   ....[2]....
        /*0044*/ 	.word	0xffffffff


	//   ....[3]....
        /*0048*/ 	.word	0xffffffff


	//   ....[4]....
        /*004c*/ 	.word	0xffffffff


	//   ....[5]....
        /*0050*/ 	.word	0xffffffff


	//   ....[6]....
        /*0054*/ 	.word	0xffffffff


	//   ....[7]....
        /*0058*/ 	.word	0xffffffff


	//   ....[8]....
        /*005c*/ 	.word	0xffffffff


	//   ....[9]....
        /*0060*/ 	.word	0xffffffff


	//   ....[10]....
        /*0064*/ 	.word	0xffffffff


	//   ....[11]....
        /*0068*/ 	.word	0xffffffff


	//   ....[12]....
        /*006c*/ 	.word	0xffffffff


	//   ....[13]....
        /*0070*/ 	.word	0xffffffff


	//   ....[14]....
        /*0074*/ 	.word	0xffffffff


	//   ....[15]....
        /*0078*/ 	.word	0xffffffff


	//----- nvinfo : EIATTR_COOP_GROUP_INSTR_OFFSETS
	.align		4
.L_1160:
        /*007c*/ 	.byte	0x04, 0x28
        /*007e*/ 	.short	(.L_1162 - .L_1161)


	//   ....[0]....
.L_1161:
        /*0080*/ 	.word	0x0001c4f0


	//   ....[1]....
        /*0084*/ 	.word	0x0001c510


	//   ....[2]....
        /*0088*/ 	.word	0x0001c5b0


	//   ....[3]....
        /*008c*/ 	.word	0x0001c5c0


	//   ....[4]....
        /*0090*/ 	.word	0x000207d0


	//   ....[5]....
        /*0094*/ 	.word	0x000207f0


	//   ....[6]....
        /*0098*/ 	.word	0x00020840


	//   ....[7]....
        /*009c*/ 	.word	0x00020850


	//   ....[8]....
        /*00a0*/ 	.word	0x00022510


	//   ....[9]....
        /*00a4*/ 	.word	0x00022540


	//   ....[10]....
        /*00a8*/ 	.word	0x00022550


	//   ....[11]....
        /*00ac*/ 	.word	0x00022580


	//   ....[12]....
        /*00b0*/ 	.word	0x00024390


	//   ....[13]....
        /*00b4*/ 	.word	0x000243f0


	//   ....[14]....
        /*00b8*/ 	.word	0x00024440


	//   ....[15]....
        /*00bc*/ 	.word	0x00024490


	//----- nvinfo : EIATTR_EXIT_INSTR_OFFSETS
	.align		4
.L_1162:
        /*00c0*/ 	.byte	0x04, 0x1c
        /*00c2*/ 	.short	(.L_1164 - .L_1163)


	//   ....[0]....
.L_1163:
        /*00c4*/ 	.word	0x000001f0


	//----- nvinfo : EIATTR_CTAIDZ_USED
	.align		4
.L_1164:
        /*00c8*/ 	.byte	0x01, 0x04
	.zero		2


	//----- nvinfo : EIATTR_CRS_STACK_SIZE
	.align		4
        /*00cc*/ 	.byte	0x04, 0x1e
        /*00ce*/ 	.short	(.L_1166 - .L_1165)
.L_1165:
        /*00d0*/ 	.word	0x00000000
.L_1166:


//--------------------- .nv.info._ZN5flash24flash_fwd_splitkv_kernelI23Flash_fwd_kernel_traitsILi256ELi64ELi64ELi4ELb0ELb0EN7cutlass10bfloat16_tE19Flash_kernel_traitsILi256ELi64ELi64ELi4ES3_EELb0ELb0ELb1ELb0ELb0ELb1ELb1ELb1EEEvNS_16Flash_fwd_paramsE --------------------------
	.section	.nv.info._ZN5flash24flash_fwd_splitkv_kernelI23Flash_fwd_kernel_traitsILi256ELi64ELi64ELi4ELb0ELb0EN7cutlass10bfloat16_tE19Flash_kernel_traitsILi256ELi64ELi64ELi4ES3_EELb0ELb0ELb1ELb0ELb0ELb1ELb1ELb1EEEvNS_16Flash_fwd_paramsE,"",@"SHT_CUDA_INFO"
	.sectionflags	@""
	.align	4


	//----- nvinfo : EIATTR_CUDA_API_VERSION
	.align		4
        /*0000*/ 	.byte	0x04, 0x37
        /*0002*/ 	.short	(.L_1168 - .L_1167)
.L_1167:
        /*0004*/ 	.word	0x00000082


	//----- nvinfo : EIATTR_SW2861232_WAR
	.align		4
.L_1168:
        /*0008*/ 	.byte	0x01, 0x35
	.zero		2


	//----- nvinfo : EIATTR_PARAM_CBANK
	.align		4
        /*000c*/ 	.byte	0x04, 0x0a
        /*000e*/ 	.short	(.L_1170 - .L_1169)
	.align		4
.L_1169:
        /*0010*/ 	.word	index@(.nv.constant0._ZN5flash24flash_fwd_splitkv_kernelI23Flash_fwd_kernel_traitsILi256ELi64ELi64ELi4ELb0ELb0EN7cutlass10bfloat16_tE19Flash_kernel_traitsILi256ELi64ELi64ELi4ES3_EELb0ELb0ELb1ELb0ELb0ELb1ELb1ELb1EEEvNS_16Flash_fwd_paramsE)
        /*0014*/ 	.short	0x0160
        /*0016*/ 	.short	0x01d0


	//----- nvinfo : EIATTR_CBANK_PARAM_SIZE
	.align		4
.L_1170:
        /*0018*/ 	.byte	0x03, 0x19
        /*001a*/ 	.short	0x01d0


	//----- nvinfo : EIATTR_KPARAM_INFO
	.align		4
        /*001c*/ 	.byte	0x04, 0x17
        /*001e*/ 	.short	(.L_1172 - .L_1171)
.L_1171:
        /*0020*/ 	.word	0x00000000
        /*0024*/ 	.short	0x0000
        /*0026*/ 	.short	0x0000
        /*0028*/ 	.byte	0x00, 0xf0, 0x41, 0x07


	//----- nvinfo : EIATTR_MAXREG_COUNT
	.align		4
.L_1172:
        /*002c*/ 	.byte	0x03, 0x1b
        /*002e*/ 	.short	0x00ff


	//----- nvinfo : EIATTR_NUM_BARRIERS
	.align		4
        /*0030*/ 	.byte	0x02, 0x4c
        /*0032*/ 	.byte	0x01
	.zero		1


	//----- nvinfo : EIATTR_ANNOTATIONS
	.align		4
        /*0034*/ 	.byte	0x04, 0x55
        /*0036*/ 	.short	(.L_1174 - .L_1173)


	//   ....[0]....
.L_1173:
        /* <DEDUP_REMOVED lines=28> */
        /*01ec*/ 	.byte	0x80, 0x42, 0x02, 0x00


	//----- nvinfo : EIATTR_MERCURY_ISA_VERSION
	.align		4
.L_1174:
        /*01f0*/ 	.byte	0x03, 0x5f
        /*01f2*/ 	.short	0x0000


	//----- nvinfo : EIATTR_COOP_GROUP_MASK_REGIDS
	.align		4
        /*01f4*/ 	.byte	0x04, 0x29
        /*01f6*/ 	.short	(.L_1176 - .L_1175)


	//   ....[0]....
.L_1175:
        /*01f8*/ 	.word	0xffffffff


	//   ....[1]....
        /*01fc*/ 	.word	0xffffffff


	//   ....[2]....
        /*0200*/ 	.word	0xffffffff


	//   ....[3]....
        /*0204*/ 	.word	0xffffffff


	//   ....[4]....
        /*0208*/ 	.word	0xffffffff


	//   ....[5]....
        /*020c*/ 	.word	0xffffffff


	//   ....[6]....
        /*0210*/ 	.word	0xffffffff


	//   ....[7]....
        /*0214*/ 	.word	0xffffffff


	//   ....[8]....
        /*0218*/ 	.word	0xffffffff


	//   ....[9]....
        /*021c*/ 	.word	0xffffffff


	//   ....[10]....
        /*0220*/ 	.word	0xffffffff


	//   ....[11]....
        /*0224*/ 	.word	0xffffffff


	//   ....[12]....
        /*0228*/ 	.word	0xffffffff


	//   ....[13]....
        /*022c*/ 	.word	0xffffffff


	//   ....[14]....
        /*0230*/ 	.word	0xffffffff


	//   ....[15]....
        /*0234*/ 	.word	0xffffffff


	//----- nvinfo : EIATTR_COOP_GROUP_INSTR_OFFSETS
	.align		4
.L_1176:
        /*0238*/ 	.byte	0x04, 0x28
        /*023a*/ 	.short	(.L_1178 - .L_1177)


	//   ....[0]....
.L_1177:
        /*023c*/ 	.word	0x0001c770


	//   ....[1]....
        /*0240*/ 	.word	0x0001c7b0


	//   ....[2]....
        /*0244*/ 	.word	0x0001c7d0


	//   ....[3]....
        /*0248*/ 	.word	0x0001c7f0


	//   ....[4]....
        /*024c*/ 	.word	0x00022330


	//   ....[5]....
        /*0250*/ 	.word	0x000223c0


	//   ....[6]....
        /*0254*/ 	.word	0x000223e0


	//   ....[7]....
        /*0258*/ 	.word	0x00022440


	//   ....[8]....
        /*025c*/ 	.word	0x000240f0


	//   ....[9]....
        /*0260*/ 	.word	0x00024120


	//   ....[10]....
        /*0264*/ 	.word	0x00024130


	//   ....[11]....
        /*0268*/ 	.word	0x00024160


	//   ....[12]....
        /*026c*/ 	.word	0x00025fd0


	//   ....[13]....
        /*0270*/ 	.word	0x00026020


	//   ....[14]....
        /*0274*/ 	.word	0x00026070


	//   ....[15]....
        /*0278*/ 	.word	0x000260c0


	//----- nvinfo : EIATTR_EXIT_INSTR_OFFSETS
	.align		4
.L_1178:
        /*027c*/ 	.byte	0x04, 0x1c
        /*027e*/ 	.short	(.L_1180 - .L_1179)


	//   ....[0]....
.L_1179:
        /*0280*/ 	.word	0x00000200


	//----- nvinfo : EIATTR_CTAIDZ_USED
	.align		4
.L_1180:
        /*0284*/ 	.byte	0x01, 0x04
	.zero		2


	//----- nvinfo : EIATTR_CRS_STACK_SIZE
	.align		4
        /*0288*/ 	.byte	0x04, 0x1e
        /*028a*/ 	.short	(.L_1182 - .L_1181)
.L_1181:
        /*028c*/ 	.word	0x00000000
.L_1182:


//--------------------- .nv.info._ZN5flash24flash_fwd_splitkv_kernelI23Flash_fwd_kernel_traitsILi256ELi64ELi64ELi4ELb0ELb0EN7cutlass10bfloat16_tE19Flash_kernel_traitsILi256ELi64ELi64ELi4ES3_EELb0ELb1ELb0ELb0ELb1ELb0ELb0ELb0EEEvNS_16Flash_fwd_paramsE --------------------------
	.section	.nv.info._ZN5flash24flash_fwd_splitkv_kernelI23Flash_fwd_kernel_traitsILi256ELi64ELi64ELi4ELb0ELb0EN7cutlass10bfloat16_tE19Flash_kernel_traitsILi256ELi64ELi64ELi4ES3_EELb0ELb1ELb0ELb0ELb1ELb0ELb0ELb0EEEvNS_16Flash_fwd_paramsE,"",@"SHT_CUDA_INFO"
	.sectionflags	@""
	.align	4


	//----- nvinfo : EIATTR_CUDA_API_VERSION
	.align		4
        /*0000*/ 	.byte	0x04, 0x37
        /*0002*/ 	.short	(.L_1184 - .L_1183)
.L_1183:
        /*0004*/ 	.word	0x00000082


	//----- nvinfo : EIATTR_SW2861232_WAR
	.align		4
.L_1184:
        /*0008*/ 	.byte	0x01, 0x35
	.zero		2


	//----- nvinfo : EIATTR_PARAM_CBANK
	.align		4
        /*000c*/ 	.byte	0x04, 0x0a
        /*000e*/ 	.short	(.L_1186 - .L_1185)
	.align		4
.L_1185:
        /*0010*/ 	.word	index@(.nv.constant0._ZN5flash24flash_fwd_splitkv_kernelI23Flash_fwd_kernel_traitsILi256ELi64ELi64ELi4ELb0ELb0EN7cutlass10bfloat16_tE19Flash_kernel_traitsILi256ELi64ELi64ELi4ES3_EELb0ELb1ELb0ELb0ELb1ELb0ELb0ELb0EEEvNS_16Flash_fwd_paramsE)
        /*0014*/ 	.short	0x0160
        /*0016*/ 	.short	0x01d0


	//----- nvinfo : EIATTR_CBANK_PARAM_SIZE
	.align		4
.L_1186:
        /*0018*/ 	.byte	0x03, 0x19
        /*001a*/ 	.short	0x01d0


	//----- nvinfo : EIATTR_KPARAM_INFO
	.align		4
        /*001c*/ 	.byte	0x04, 0x17
        /*001e*/ 	.short	(.L_1188 - .L_1187)
.L_1187:
        /*0020*/ 	.word	0x00000000
        /*0024*/ 	.short	0x0000
        /*0026*/ 	.short	0x0000
        /*0028*/ 	.byte	0x00, 0xf0, 0x41, 0x07


	//----- nvinfo : EIATTR_MAXREG_COUNT
	.align		4
.L_1188:
        /*002c*/ 	.byte	0x03, 0x1b
        /*002e*/ 	.short	0x00ff


	//----- nvinfo : EIATTR_NUM_BARRIERS
	.align		4
        /*0030*/ 	.byte	0x02, 0x4c
        /*0032*/ 	.byte	0x01
	.zero		1


	//----- nvinfo : EIATTR_MERCURY_ISA_VERSION
	.align		4
        /*0034*/ 	.byte	0x03, 0x5f
        /*0036*/ 	.short	0x0000


	//----- nvinfo : EIATTR_COOP_GROUP_MASK_REGIDS
	.align		4
        /*0038*/ 	.byte	0x04, 0x29
        /*003a*/ 	.short	(.L_1190 - .L_1189)


	//   ....[0]....
.L_1189:
        /*003c*/ 	.word	0xffffffff


	//   ....[1]....
        /*0040*/ 	.word	0xffffffff


	//   ....[2]....
        /*0044*/ 	.word	0xffffffff


	//   ....[3]....
        /*0048*/ 	.word	0xffffffff


	//   ....[4]....
        /*004c*/ 	.word	0xffffffff


	//   ....[5]....
        /*0050*/ 	.word	0xffffffff


	//   ....[6]....
        /*0054*/ 	.word	0xffffffff


	//   ....[7]....
        /*0058*/ 	.word	0xffffffff


	//   ....[8]....
        /*005c*/ 	.word	0xffffffff


	//   ....[9]....
        /*0060*/ 	.word	0xffffffff


	//   ....[10]....
        /*0064*/ 	.word	0xffffffff


	//   ....[11]....
        /*0068*/ 	.word	0xffffffff


	//   ....[12]....
        /*006c*/ 	.word	0xffffffff


	//   ....[13]....
        /*0070*/ 	.word	0xffffffff


	//   ....[14]....
        /*0074*/ 	.word	0xffffffff


	//   ....[15]....
        /*0078*/ 	.word	0xffffffff


	//----- nvinfo : EIATTR_COOP_GROUP_INSTR_OFFSETS
	.align		4
.L_1190:
        /*007c*/ 	.byte	0x04, 0x28
        /*007e*/ 	.short	(.L_1192 - .L_1191)


	//   ....[0]....
.L_1191:
        /*0080*/ 	.word	0x00004c70


	//   ....[1]....
        /*0084*/ 	.word	0x00004ca0


	//   ....[2]....
        /*0088*/ 	.word	0x00004d40


	//   ....[3]....
        /*008c*/ 	.word	0x00004d50


	//   ....[4]....
        /*0090*/ 	.word	0x00008510


	//   ....[5]....
        /*0094*/ 	.word	0x00008520


	//   ....[6]....
        /*0098*/ 	.word	0x00008550


	//   ....[7]....
        /*009c*/ 	.word	0x00008560


	//   ....[8]....
        /*00a0*/ 	.word	0x0000c430


	//   ....[9]....
        /*00a4*/ 	.word	0x0000c480


	//   ....[10]....
        /*00a8*/ 	.word	0x0000c4a0


	//   ....[11]....
        /*00ac*/ 	.word	0x0000c4c0


	//   ....[12]....
        /*00b0*/ 	.word	0x0000e0f0


	//   ....[13]....
        /*00b4*/ 	.word	0x0000e130


	//   ....[14]....
        /*00b8*/ 	.word	0x0000e220


	//   ....[15]....
        /*00bc*/ 	.word	0x0000e250


	//----- nvinfo : EIATTR_EXIT_INSTR_OFFSETS
	.align		4
.L_1192:
        /*00c0*/ 	.byte	0x04, 0x1c
        /*00c2*/ 	.short	(.L_1194 - .L_1193)


	//   ....[0]....
.L_1193:
        /*00c4*/ 	.word	0x00000460


	//   ....[1]....
        /*00c8*/ 	.word	0x00000e40


	//   ....[2]....
        /*00cc*/ 	.word	0x00000e70


	//   ....[3]....
        /*00d0*/ 	.word	0x0000fdc0


	//   ....[4]....
        /*00d4*/ 	.word	0x0000fea0


	//----- nvinfo : EIATTR_CTAIDZ_USED
	.align		4
.L_1194:
        /*00d8*/ 	.byte	0x01, 0x04
	.zero		2


	//----- nvinfo : EIATTR_CRS_STACK_SIZE
	.align		4
        /*00dc*/ 	.byte	0x04, 0x1e
        /*00de*/ 	.short	(.L_1196 - .L_1195)
.L_1195:
        /*00e0*/ 	.word	0x00000000
.L_1196:


//--------------------- .nv.info._ZN5flash24flash_fwd_splitkv_kernelI23Flash_fwd_kernel_traitsILi256ELi64ELi64ELi4ELb0ELb0EN7cutlass10bfloat16_tE19Flash_kernel_traitsILi256ELi64ELi64ELi4ES3_EELb0ELb1ELb0ELb0ELb1ELb1ELb0ELb0EEEvNS_16Flash_fwd_paramsE --------------------------
	.section	.nv.info._ZN5flash24flash_fwd_splitkv_kernelI23Flash_fwd_kernel_traitsILi256ELi64ELi64ELi4ELb0ELb0EN7cutlass10bfloat16_tE19Flash_kernel_traitsILi256ELi64ELi64ELi4ES3_EELb0ELb1ELb0ELb0ELb1ELb1ELb0ELb0EEEvNS_16Flash_fwd_paramsE,"",@"SHT_CUDA_INFO"
	.sectionflags	@""
	.align	4


	//----- nvinfo : EIATTR_CUDA_API_VERSION
	.align		4
        /*0000*/ 	.byte	0x04, 0x37
        /*0002*/ 	.short	(.L_1198 - .L_1197)
.L_1197:
        /*0004*/ 	.word	0x00000082


	//----- nvinfo : EIATTR_SW2861232_WAR
	.align		4
.L_1198:
        /*0008*/ 	.byte	0x01, 0x35
	.zero		2


	//----- nvinfo : EIATTR_PARAM_CBANK
	.align		4
        /*000c*/ 	.byte	0x04, 0x0a
        /*000e*/ 	.short	(.L_1200 - .L_1199)
	.align		4
.L_1199:
        /*0010*/ 	.word	index@(.nv.constant0._ZN5flash24flash_fwd_splitkv_kernelI23Flash_fwd_kernel_traitsILi256ELi64ELi64ELi4ELb0ELb0EN7cutlass10bfloat16_tE19Flash_kernel_traitsILi256ELi64ELi64ELi4ES3_EELb0ELb1ELb0ELb0ELb1ELb1ELb0ELb0EEEvNS_16Flash_fwd_paramsE)
        /*0014*/ 	.short	0x0160
        /*0016*/ 	.short	0x01d0


	//----- nvinfo : EIATTR_CBANK_PARAM_SIZE
	.align		4
.L_1200:
        /*0018*/ 	.byte	0x03, 0x19
        /*001a*/ 	.short	0x01d0


	//----- nvinfo : EIATTR_KPARAM_INFO
	.align		4
        /*001c*/ 	.byte	0x04, 0x17
        /*001e*/ 	.short	(.L_1202 - .L_1201)
.L_1201:
        /*0020*/ 	.word	0x00000000
        /*0024*/ 	.short	0x0000
        /*0026*/ 	.short	0x0000
        /*0028*/ 	.byte	0x00, 0xf0, 0x41, 0x07


	//----- nvinfo : EIATTR_MAXREG_COUNT
	.align		4
.L_1202:
        /*002c*/ 	.byte	0x03, 0x1b
        /*002e*/ 	.short	0x00ff


	//----- nvinfo : EIATTR_NUM_BARRIERS
	.align		4
        /*0030*/ 	.byte	0x02, 0x4c
        /*0032*/ 	.byte	0x01
	.zero		1


	//----- nvinfo : EIATTR_MERCURY_ISA_VERSION
	.align		4
        /*0034*/ 	.byte	0x03, 0x5f
        /*0036*/ 	.short	0x0000


	//----- nvinfo : EIATTR_COOP_GROUP_MASK_REGIDS
	.align		4
        /*0038*/ 	.byte	0x04, 0x29
        /*003a*/ 	.short	(.L_1204 - .L_1203)


	//   ....[0]....
.L_1203:
        /*003c*/ 	.word	0xffffffff


	//   ....[1]....
        /*0040*/ 	.word	0xffffffff


	//   ....[2]....
        /*0044*/ 	.word	0xffffffff


	//   ....[3]....
        /*0048*/ 	.word	0xffffffff


	//   ....[4]....
        /*004c*/ 	.word	0xffffffff


	//   ....[5]....
        /*0050*/ 	.word	0xffffffff


	//   ....[6]....
        /*0054*/ 	.word	0xffffffff


	//   ....[7]....
        /*0058*/ 	.word	0xffffffff


	//   ....[8]....
        /*005c*/ 	.word	0xffffffff


	//   ....[9]....
        /*0060*/ 	.word	0xffffffff


	//   ....[10]....
        /*0064*/ 	.word	0xffffffff


	//   ....[11]....
        /*0068*/ 	.word	0xffffffff


	//   ....[12]....
        /*006c*/ 	.word	0xffffffff


	//   ....[13]....
        /*0070*/ 	.word	0xffffffff


	//   ....[14]....
        /*0074*/ 	.word	0xffffffff


	//   ....[15]....
        /*0078*/ 	.word	0xffffffff


	//----- nvinfo : EIATTR_COOP_GROUP_INSTR_OFFSETS
	.align		4
.L_1204:
        /*007c*/ 	.byte	0x04, 0x28
        /*007e*/ 	.short	(.L_1206 - .L_1205)


	//   ....[0]....
.L_1205:
        /*0080*/ 	.word	0x00005030


	//   ....[1]....
        /*0084*/ 	.word	0x00005060


	//   ....[2]....
        /*0088*/ 	.word	0x00005100


	//   ....[3]....
        /*008c*/ 	.word	0x00005110


	//   ....[4]....
        /*0090*/ 	.word	0x00008cb0


	//   ....[5]....
        /*0094*/ 	.word	0x00008cc0


	//   ....[6]....
        /*0098*/ 	.word	0x00008cf0


	//   ....[7]....
        /*009c*/ 	.word	0x00008d00


	//   ....[8]....
        /*00a0*/ 	.word	0x0000d030


	//   ....[9]....
        /*00a4*/ 	.word	0x0000d040


	//   ....[10]....
        /*00a8*/ 	.word	0x0000d060


	//   ....[11]....
        /*00ac*/ 	.word	0x0000d080


	//   ....[12]....
        /*00b0*/ 	.word	0x0000ecb0


	//   ....[13]....
        /*00b4*/ 	.word	0x0000ecf0


	//   ....[14]....
        /*00b8*/ 	.word	0x0000ede0


	//   ....[15]....
        /*00bc*/ 	.word	0x0000ee10


	//----- nvinfo : EIATTR_EXIT_INSTR_OFFSETS
	.align		4
.L_1206:
        /*00c0*/ 	.byte	0x04, 0x1c
        /*00c2*/ 	.short	(.L_1208 - .L_1207)


	//   ....[0]....
.L_1207:
        /*00c4*/ 	.word	0x00000460


	//   ....[1]....
        /*00c8*/ 	.word	0x00000e40


	//   ....[2]....
        /*00cc*/ 	.word	0x00000e70


	//   ....[3]....
        /*00d0*/ 	.word	0x00010980


	//   ....[4]....
        /*00d4*/ 	.word	0x00010a60


	//----- nvinfo : EIATTR_CTAIDZ_USED
	.align		4
.L_1208:
        /*00d8*/ 	.byte	0x01, 0x04
	.zero		2


	//----- nvinfo : EIATTR_CRS_STACK_SIZE
	.align		4
        /*00dc*/ 	.byte	0x04, 0x1e
        /*00de*/ 	.short	(.L_1210 - .L_1209)
.L_1209:
        /*00e0*/ 	.word	0x00000000
.L_1210:


//--------------------- .nv.info._ZN5flash24flash_fwd_splitkv_kernelI23Flash_fwd_kernel_traitsILi256ELi64ELi64ELi4ELb0ELb0EN7cutlass10bfloat16_tE19Flash_kernel_traitsILi256ELi64ELi64ELi4ES3_EELb0ELb1ELb1ELb0ELb0ELb0ELb0ELb0EEEvNS_16Flash_fwd_paramsE --------------------------
	.section	.nv.info._ZN5flash24flash_fwd_splitkv_kernelI23Flash_fwd_kernel_traitsILi256ELi64ELi64ELi4ELb0ELb0EN7cutlass10bfloat16_tE19Flash_kernel_traitsILi256ELi64ELi64ELi4ES3_EELb0ELb1ELb1ELb0ELb0ELb0ELb0ELb0EEEvNS_16Flash_fwd_paramsE,"",@"SHT_CUDA_INFO"
	.sectionflags	@""
	.align	4


	//----- nvinfo : EIATTR_CUDA_API_VERSION
	.align		4
        /*0000*/ 	.byte	0x04, 0x37
        /*0002*/ 	.short	(.L_1212 - .L_1211)
.L_1211:
        /*0004*/ 	.word	0x00000082


	//----- nvinfo : EIATTR_SW2861232_WAR
	.align		4
.L_1212:
        /*0008*/ 	.byte	0x01, 0x35
	.zero		2


	//----- nvinfo : EIATTR_PARAM_CBANK
	.align		4
        /*000c*/ 	.byte	0x04, 0x0a
        /*000e*/ 	.short	(.L_1214 - .L_1213)
	.align		4
.L_1213:
        /*0010*/ 	.word	index@(.nv.constant0._ZN5flash24flash_fwd_splitkv_kernelI23Flash_fwd_kernel_traitsILi256ELi64ELi64ELi4ELb0ELb0EN7cutlass10bfloat16_tE19Flash_kernel_traitsILi256ELi64ELi64ELi4ES3_EELb0ELb1ELb1ELb0ELb0ELb0ELb0ELb0EEEvNS_16Flash_fwd_paramsE)
        /*0014*/ 	.short	0x0160
        /*0016*/ 	.short	0x01d0


	//----- nvinfo : EIATTR_CBANK_PARAM_SIZE
	.align		4
.L_1214:
        /*0018*/ 	.byte	0x03, 0x19
        /*001a*/ 	.short	0x01d0


	//----- nvinfo : EIATTR_KPARAM_INFO
	.align		4
        /*001c*/ 	.byte	0x04, 0x17
        /*001e*/ 	.short	(.L_1216 - .L_1215)
.L_1215:
        /*0020*/ 	.word	0x00000000
        /*0024*/ 	.short	0x0000
        /*0026*/ 	.short	0x0000
        /*0028*/ 	.byte	0x00, 0xf0, 0x41, 0x07


	//----- nvinfo : EIATTR_MAXREG_COUNT
	.align		4
.L_1216:
        /*002c*/ 	.byte	0x03, 0x1b
        /*002e*/ 	.short	0x00ff


	//----- nvinfo : EIATTR_NUM_BARRIERS
	.align		4
        /*0030*/ 	.byte	0x02, 0x4c
        /*0032*/ 	.byte	0x01
	.zero		1


	//----- nvinfo : EIATTR_MERCURY_ISA_VERSION
	.align		4
        /*0034*/ 	.byte	0x03, 0x5f
        /*0036*/ 	.short	0x0000


	//----- nvinfo : EIATTR_INT_WARP_WIDE_INSTR_OFFSETS
	.align		4
        /*0038*/ 	.byte	0x04, 0x31
        /*003a*/ 	.short	(.L_1218 - .L_1217)


	//   ....[0]....
.L_1217:
        /*003c*/ 	.word	0x0000bc10


	//----- nvinfo : EIATTR_COOP_GROUP_MASK_REGIDS
	.align		4
.L_1218:
        /*0040*/ 	.byte	0x04, 0x29
        /*0042*/ 	.short	(.L_1220 - .L_1219)


	//   ....[0]....
.L_1219:
        /*0044*/ 	.word	0xffffffff


	//   ....[1]....
        /*0048*/ 	.word	0xffffffff


	//   ....[2]....
        /*004c*/ 	.word	0xffffffff


	//   ....[3]....
        /*0050*/ 	.word	0xffffffff


	//   ....[4]....
        /*0054*/ 	.word	0xffffffff


	//   ....[5]....
        /*0058*/ 	.word	0xffffffff


	//   ....[6]....
        /*005c*/ 	.word	0xffffffff


	//   ....[7]....
        /*0060*/ 	.word	0xffffffff


	//   ....[8]....
        /*0064*/ 	.word	0xffffffff


	//   ....[9]....
        /*0068*/ 	.word	0xffffffff


	//   ....[10]....
        /*006c*/ 	.word	0xffffffff


	//   ....[11]....
        /*0070*/ 	.word	0xffffffff


	//   ....[12]....
        /*0074*/ 	.word	0xffffffff


	//   ....[13]....
        /*0078*/ 	.word	0xffffffff


	//   ....[14]....
        /*007c*/ 	.word	0xffffffff


	//   ....[15]....
        /*0080*/ 	.word	0xffffffff


	//----- nvinfo : EIATTR_COOP_GROUP_INSTR_OFFSETS
	.align		4
.L_1220:
        /*0084*/ 	.byte	0x04, 0x28
        /*0086*/ 	.short	(.L_1222 - .L_1221)


	//   ....[0]....
.L_1221:
        /*0088*/ 	.word	0x00007860


	//   ....[1]....
        /*008c*/ 	.word	0x00007880


	//   ....[2]....
        /*0090*/ 	.word	0x000078a0


	//   ....[3]....
        /*0094*/ 	.word	0x000078c0


	//   ....[4]....
        /*0098*/ 	.word	0x0000c7b0


	//   ....[5]....
        /*009c*/ 	.word	0x0000c7c0


	//   ....[6]....
        /*00a0*/ 	.word	0x0000c7f0


	//   ....[7]....
        /*00a4*/ 	.word	0x0000c800


	//   ....[8]....
        /*00a8*/ 	.word	0x00011dd0


	//   ....[9]....
        /*00ac*/ 	.word	0x00011df0


	//   ....[10]....
        /*00b0*/ 	.word	0x00011e10


	//   ....[11]....
        /*00b4*/ 	.word	0x00011e30


	//   ....[12]....
        /*00b8*/ 	.word	0x00013c00


	//   ....[13]....
        /*00bc*/ 	.word	0x00013c40


	//   ....[14]....
        /*00c0*/ 	.word	0x00013c80


	//   ....[15]....
        /*00c4*/ 	.word	0x00013ca0


	//----- nvinfo : EIATTR_EXIT_INSTR_OFFSETS
	.align		4
.L_1222:
        /*00c8*/ 	.byte	0x04, 0x1c
        /*00ca*/ 	.short	(.L_1224 - .L_1223)


	//   ....[0]....
.L_1223:
        /*00cc*/ 	.word	0x000004c0


	//   ....[1]....
        /*00d0*/ 	.word	0x00000fe0


	//   ....[2]....
        /*00d4*/ 	.word	0x00001010


	//   ....[3]....
        /*00d8*/ 	.word	0x000159d0


	//   ....[4]....
        /*00dc*/ 	.word	0x00015af0


	//   ....[5]....
        /*00e0*/ 	.word	0x00015b10


	//----- nvinfo : EIATTR_CTAIDZ_USED
	.align		4
.L_1224:
        /*00e4*/ 	.byte	0x01, 0x04
	.zero		2


	//----- nvinfo : EIATTR_CRS_STACK_SIZE
	.align		4
        /*00e8*/ 	.byte	0x04, 0x1e
        /*00ea*/ 	.short	(.L_1226 - .L_1225)
.L_1225:
        /*00ec*/ 	.word	0x00000000
.L_1226:


//--------------------- .nv.info._ZN5flash24flash_fwd_splitkv_kernelI23Flash_fwd_kernel_traitsILi256ELi64ELi64ELi4ELb0ELb0EN7cutlass10bfloat16_tE19Flash_kernel_traitsILi256ELi64ELi64ELi4ES3_EELb0ELb1ELb1ELb0ELb0ELb1ELb0ELb0EEEvNS_16Flash_fwd_paramsE --------------------------
	.section	.nv.info._ZN5flash24flash_fwd_splitkv_kernelI23Flash_fwd_kernel_traitsILi256ELi64ELi64ELi4ELb0ELb0EN7cutlass10bfloat16_tE19Flash_kernel_traitsILi256ELi64ELi64ELi4ES3_EELb0ELb1ELb1ELb0ELb0ELb1ELb0ELb0EEEvNS_16Flash_fwd_paramsE,"",@"SHT_CUDA_INFO"
	.sectionflags	@""
	.align	4


	//----- nvinfo : EIATTR_CUDA_API_VERSION
	.align		4
        /*0000*/ 	.byte	0x04, 0x37
        /*0002*/ 	.short	(.L_1228 - .L_1227)
.L_1227:
        /*0004*/ 	.word	0x00000082


	//----- nvinfo : EIATTR_SW2861232_WAR
	.align		4
.L_1228:
        /*0008*/ 	.byte	0x01, 0x35
	.zero		2


	//----- nvinfo : EIATTR_PARAM_CBANK
	.align		4
        /*000c*/ 	.byte	0x04, 0x0a
        /*000e*/ 	.short	(.L_1230 - .L_1229)
	.align		4
.L_1229:
        /*0010*/ 	.word	index@(.nv.constant0._ZN5flash24flash_fwd_splitkv_kernelI23Flash_fwd_kernel_traitsILi256ELi64ELi64ELi4ELb0ELb0EN7cutlass10bfloat16_tE19Flash_kernel_traitsILi256ELi64ELi64ELi4ES3_EELb0ELb1ELb1ELb0ELb0ELb1ELb0ELb0EEEvNS_16Flash_fwd_paramsE)
        /*0014*/ 	.short	0x0160
        /*0016*/ 	.short	0x01d0


	//----- nvinfo : EIATTR_CBANK_PARAM_SIZE
	.align		4
.L_1230:
        /*0018*/ 	.byte	0x03, 0x19
        /*001a*/ 	.short	0x01d0


	//----- nvinfo : EIATTR_KPARAM_INFO
	.align		4
        /*001c*/ 	.byte	0x04, 0x17
        /*001e*/ 	.short	(.L_1232 - .L_1231)
.L_1231:
        /*0020*/ 	.word	0x00000000
        /*0024*/ 	.short	0x0000
        /*0026*/ 	.short	0x0000
        /*0028*/ 	.byte	0x00, 0xf0, 0x41, 0x07


	//----- nvinfo : EIATTR_MAXREG_COUNT
	.align		4
.L_1232:
        /*002c*/ 	.byte	0x03, 0x1b
        /*002e*/ 	.short	0x00ff


	//----- nvinfo : EIATTR_NUM_BARRIERS
	.align		4
        /*0030*/ 	.byte	0x02, 0x4c
        /*0032*/ 	.byte	0x01
	.zero		1


	//----- nvinfo : EIATTR_MERCURY_ISA_VERSION
	.align		4
        /*0034*/ 	.byte	0x03, 0x5f
        /*0036*/ 	.short	0x0000


	//----- nvinfo : EIATTR_INT_WARP_WIDE_INSTR_OFFSETS
	.align		4
        /*0038*/ 	.byte	0x04, 0x31
        /*003a*/ 	.short	(.L_1234 - .L_1233)


	//   ....[0]....
.L_1233:
        /*003c*/ 	.word	0x0000c430


	//----- nvinfo : EIATTR_COOP_GROUP_MASK_REGIDS
	.align		4
.L_1234:
        /*0040*/ 	.byte	0x04, 0x29
        /*0042*/ 	.short	(.L_1236 - .L_1235)


	//   ....[0]....
.L_1235:
        /*0044*/ 	.word	0xffffffff


	//   ....[1]....
        /*0048*/ 	.word	0xffffffff


	//   ....[2]....
        /*004c*/ 	.word	0xffffffff


	//   ....[3]....
        /*0050*/ 	.word	0xffffffff


	//   ....[4]....
        /*0054*/ 	.word	0xffffffff


	//   ....[5]....
        /*0058*/ 	.word	0xffffffff


	//   ....[6]....
        /*005c*/ 	.word	0xffffffff


	//   ....[7]....
        /*0060*/ 	.word	0xffffffff


	//   ....[8]....
        /*0064*/ 	.word	0xffffffff


	//   ....[9]....
        /*0068*/ 	.word	0xffffffff


	//   ....[10]....
        /*006c*/ 	.word	0xffffffff


	//   ....[11]....
        /*0070*/ 	.word	0xffffffff


	//   ....[12]....
        /*0074*/ 	.word	0xffffffff


	//   ....[13]....
        /*0078*/ 	.word	0xffffffff


	//   ....[14]....
        /*007c*/ 	.word	0xffffffff


	//   ....[15]....
        /*0080*/ 	.word	0xffffffff


	//----- nvinfo : EIATTR_COOP_GROUP_INSTR_OFFSETS
	.align		4
.L_1236:
        /*0084*/ 	.byte	0x04, 0x28
        /*0086*/ 	.short	(.L_1238 - .L_1237)


	//   ....[0]....
.L_1237:
        /*0088*/ 	.word	0x00007bf0


	//   ....[1]....
        /*008c*/ 	.word	0x00007c90


	//   ....[2]....
        /*0090*/ 	.word	0x00007cb0


	//   ....[3]....
        /*0094*/ 	.word	0x00007cd0


	//   ....[4]....
        /*0098*/ 	.word	0x0000cfb0


	//   ....[5]....
        /*009c*/ 	.word	0x0000cfc0


	//   ....[6]....
        /*00a0*/ 	.word	0x0000cff0


	//   ....[7]....
        /*00a4*/ 	.word	0x0000d000


	//   ....[8]....
        /*00a8*/ 	.word	0x000128a0


	//   ....[9]....
        /*00ac*/ 	.word	0x00012a10


	//   ....[10]....
        /*00b0*/ 	.word	0x00012a20


	//   ....[11]....
        /*00b4*/ 	.word	0x00012a80


	//   ....[12]....
        /*00b8*/ 	.word	0x00014810


	//   ....[13]....
        /*00bc*/ 	.word	0x00014850


	//   ....[14]....
        /*00c0*/ 	.word	0x00014890


	//   ....[15]....
        /*00c4*/ 	.word	0x000148b0


	//----- nvinfo : EIATTR_EXIT_INSTR_OFFSETS
	.align		4
.L_1238:
        /*00c8*/ 	.byte	0x04, 0x1c
        /*00ca*/ 	.short	(.L_1240 - .L_1239)


	//   ....[0]....
.L_1239:
        /*00cc*/ 	.word	0x000004c0


	//   ....[1]....
        /*00d0*/ 	.word	0x00000fe0


	//   ....[2]....
        /*00d4*/ 	.word	0x00001010


	//   ....[3]....
        /*00d8*/ 	.word	0x000165e0


	//   ....[4]....
        /*00dc*/ 	.word	0x00016700


	//   ....[5]....
        /*00e0*/ 	.word	0x00016720


	//----- nvinfo : EIATTR_CTAIDZ_USED
	.align		4
.L_1240:
        /*00e4*/ 	.byte	0x01, 0x04
	.zero		2


	//----- nvinfo : EIATTR_CRS_STACK_SIZE
	.align		4
        /*00e8*/ 	.byte	0x04, 0x1e
        /*00ea*/ 	.short	(.L_1242 - .L_1241)
.L_1241:
        /*00ec*/ 	.word	0x00000000
.L_1242:


//--------------------- .nv.info._ZN5flash24flash_fwd_splitkv_kernelI23Flash_fwd_kernel_traitsILi256ELi64ELi64ELi4ELb0ELb0EN7cutlass10bfloat16_tE19Flash_kernel_traitsILi256ELi64ELi64ELi4ES3_EELb0ELb1ELb0ELb0ELb1ELb0ELb0ELb1EEEvNS_16Flash_fwd_paramsE --------------------------
	.section	.nv.info._ZN5flash24flash_fwd_splitkv_kernelI23Flash_fwd_kernel_traitsILi256ELi64ELi64ELi4ELb0ELb0EN7cutlass10bfloat16_tE19Flash_kernel_traitsILi256ELi64ELi64ELi4ES3_EELb0ELb1ELb0ELb0ELb1ELb0ELb0ELb1EEEvNS_16Flash_fwd_paramsE,"",@"SHT_CUDA_INFO"
	.sectionflags	@""
	.align	4


	//----- nvinfo : EIATTR_CUDA_API_VERSION
	.align		4
        /*0000*/ 	.byte	0x04, 0x37
        /*0002*/ 	.short	(.L_1244 - .L_1243)
.L_1243:
        /*0004*/ 	.word	0x00000082


	//----- nvinfo : EIATTR_SW2861232_WAR
	.align		4
.L_1244:
        /*0008*/ 	.byte	0x01, 0x35
	.zero		2


	//----- nvinfo : EIATTR_PARAM_CBANK
	.align		4
        /*000c*/ 	.byte	0x04, 0x0a
        /*000e*/ 	.short	(.L_1246 - .L_1245)
	.align		4
.L_1245:
        /*0010*/ 	.word	index@(.nv.constant0._ZN5flash24flash_fwd_splitkv_kernelI23Flash_fwd_kernel_traitsILi256ELi64ELi64ELi4ELb0ELb0EN7cutlass10bfloat16_tE19Flash_kernel_traitsILi256ELi64ELi64ELi4ES3_EELb0ELb1ELb0ELb0ELb1ELb0ELb0ELb1EEEvNS_16Flash_fwd_paramsE)
        /*0014*/ 	.short	0x0160
        /*0016*/ 	.short	0x01d0


	//----- nvinfo : EIATTR_CBANK_PARAM_SIZE
	.align		4
.L_1246:
        /*0018*/ 	.byte	0x03, 0x19
        /*001a*/ 	.short	0x01d0


	//----- nvinfo : EIATTR_KPARAM_INFO
	.align		4
        /*001c*/ 	.byte	0x04, 0x17
        /*001e*/ 	.short	(.L_1248 - .L_1247)
.L_1247:
        /*0020*/ 	.word	0x00000000
        /*0024*/ 	.short	0x0000
        /*0026*/ 	.short	0x0000
        /*0028*/ 	.byte	0x00, 0xf0, 0x41, 0x07


	//----- nvinfo : EIATTR_MAXREG_COUNT
	.align		4
.L_1248:
        /*002c*/ 	.byte	0x03, 0x1b
        /*002e*/ 	.short	0x00ff


	//----- nvinfo : EIATTR_NUM_BARRIERS
	.align		4
        /*0030*/ 	.byte	0x02, 0x4c
        /*0032*/ 	.byte	0x01
	.zero		1


	//----- nvinfo : EIATTR_ANNOTATIONS
	.align		4
        /*0034*/ 	.byte	0x04, 0x55
        /*0036*/ 	.short	(.L_1250 - .L_1249)


	//   ....[0]....
.L_1249:
        /*0038*/ 	.word	0x00000001
        /*003c*/ 	.byte	0xe0, 0xcf, 0x01, 0x00, 0x01, 0x00, 0x00, 0x00, 0xf0, 0xcf, 0x01, 0x00, 0x01, 0x00, 0x00, 0x00
        /*004c*/ 	.byte	0x00, 0xd0, 0x01, 0x00, 0x01, 0x00, 0x00, 0x00, 0x40, 0xd5, 0x01, 0x00, 0x01, 0x00, 0x00, 0x00
        /*005c*/ 	.byte	0x10, 0xe9, 0x01, 0x00, 0x01, 0x00, 0x00, 0x00, 0x40, 0xe9, 0x01, 0x00


	//----- nvinfo : EIATTR_MERCURY_ISA_VERSION
	.align		4
.L_1250:
        /*0068*/ 	.byte	0x03, 0x5f
        /*006a*/ 	.short	0x0000


	//----- nvinfo : EIATTR_COOP_GROUP_MASK_REGIDS
	.align		4
        /*006c*/ 	.byte	0x04, 0x29
        /*006e*/ 	.short	(.L_1252 - .L_1251)


	//   ....[0]....
.L_1251:
        /*0070*/ 	.word	0xffffffff


	//   ....[1]....
        /*0074*/ 	.word	0xffffffff


	//   ....[2]....
        /*0078*/ 	.word	0xffffffff


	//   ....[3]....
        /*007c*/ 	.word	0xffffffff


	//   ....[4]....
        /*0080*/ 	.word	0xffffffff


	//   ....[5]....
        /*0084*/ 	.word	0xffffffff


	//   ....[6]....
        /*0088*/ 	.word	0xffffffff


	//   ....[7]....
        /*008c*/ 	.word	0xffffffff


	//   ....[8]....
        /*0090*/ 	.word	0xffffffff


	//   ....[9]....
        /*0094*/ 	.word	0xffffffff


	//   ....[10]....
        /*0098*/ 	.word	0xffffffff


	//   ....[11]....
        /*009c*/ 	.word	0xffffffff


	//   ....[12]....
        /*00a0*/ 	.word	0xffffffff


	//   ....[13]....
        /*00a4*/ 	.word	0xffffffff


	//   ....[14]....
        /*00a8*/ 	.word	0xffffffff


	//   ....[15]....
        /*00ac*/ 	.word	0xffffffff


	//   ....[16]....
        /*00b0*/ 	.word	0xffffffff


	//   ....[17]....
        /*00b4*/ 	.word	0xffffffff


	//   ....[18]....
        /*00b8*/ 	.word	0xffffffff


	//   ....[19]....
        /*00bc*/ 	.word	0xffffffff


	//----- nvinfo : EIATTR_COOP_GROUP_INSTR_OFFSETS
	.align		4
.L_1252:
        /*00c0*/ 	.byte	0x04, 0x28
        /*00c2*/ 	.short	(.L_1254 - .L_1253)


	//   ....[0]....
.L_1253:
        /*00c4*/ 	.word	0x00017c70


	//   ....[1]....
        /*00c8*/ 	.word	0x00017cd0


	//   ....[2]....
        /*00cc*/ 	.word	0x00017cf0


	//   ....[3]....
        /*00d0*/ 	.word	0x00017d10


	//   ....[4]....
        /*00d4*/ 	.word	0x0001b2d0


	//   ....[5]....
        /*00d8*/ 	.word	0x0001b320


	//   ....[6]....
        /*00dc*/ 	.word	0x0001b340


	//   ....[7]....
        /*00e0*/ 	.word	0x0001b360


	//   ....[8]....
        /*00e4*/ 	.word	0x0001f400


	//   ....[9]....
        /*00e8*/ 	.word	0x0001f4a0


	//   ....[10]....
        /*00ec*/ 	.word	0x0001f4c0


	//   ....[11]....
        /*00f0*/ 	.word	0x0001f4e0


	//   ....[12]....
        /*00f4*/ 	.word	0x00021370


	//   ....[13]....
        /*00f8*/ 	.word	0x000213a0


	//   ....[14]....
        /*00fc*/ 	.word	0x000213b0


	//   ....[15]....
        /*0100*/ 	.word	0x000213e0


	//   ....[16]....
        /*0104*/ 	.word	0x00023290


	//   ....[17]....
        /*0108*/ 	.word	0x000232d0


	//   ....[18]....
        /*010c*/ 	.word	0x00023320


	//   ....[19]....
        /*0110*/ 	.word	0x00023370


	//----- nvinfo : EIATTR_EXIT_INSTR_OFFSETS
	.align		4
.L_1254:
        /*0114*/ 	.byte	0x04, 0x1c
        /*0116*/ 	.short	(.L_1256 - .L_1255)


	//   ....[0]....
.L_1255:
        /*0118*/ 	.word	0x000000c0


	//----- nvinfo : EIATTR_CTAIDZ_USED
	.align		4
.L_1256:
        /*011c*/ 	.byte	0x01, 0x04
	.zero		2


	//----- nvinfo : EIATTR_CRS_STACK_SIZE
	.align		4
        /*0120*/ 	.byte	0x04, 0x1e
        /*0122*/ 	.short	(.L_1258 - .L_1257)
.L_1257:
        /*0124*/ 	.word	0x00000000
.L_1258:


//--------------------- .nv.info._ZN5flash24flash_fwd_splitkv_kernelI23Flash_fwd_kernel_traitsILi256ELi64ELi64ELi4ELb0ELb0EN7cutlass10bfloat16_tE19Flash_kernel_traitsILi256ELi64ELi64ELi4ES3_EELb0ELb1ELb0ELb0ELb1ELb1ELb0ELb1EEEvNS_16Flash_fwd_paramsE --------------------------
	.section	.nv.info._ZN5flash24flash_fwd_splitkv_kernelI23Flash_fwd_kernel_traitsILi256ELi64ELi64ELi4ELb0ELb0EN7cutlass10bfloat16_tE19Flash_kernel_traitsILi256ELi64ELi64ELi4ES3_EELb0ELb1ELb0ELb0ELb1ELb1ELb0ELb1EEEvNS_16Flash_fwd_paramsE,"",@"SHT_CUDA_INFO"
	.sectionflags	@""
	.align	4


	//----- nvinfo : EIATTR_CUDA_API_VERSION
	.align		4
        /*0000*/ 	.byte	0x04, 0x37
        /*0002*/ 	.short	(.L_1260 - .L_1259)
.L_1259:
        /*0004*/ 	.word	0x00000082


	//----- nvinfo : EIATTR_SW2861232_WAR
	.align		4
.L_1260:
        /*0008*/ 	.byte	0x01, 0x35
	.zero		2


	//----- nvinfo : EIATTR_PARAM_CBANK
	.align		4
        /*000c*/ 	.byte	0x04, 0x0a
        /*000e*/ 	.short	(.L_1262 - .L_1261)
	.align		4
.L_1261:
        /*0010*/ 	.word	index@(.nv.constant0._ZN5flash24flash_fwd_splitkv_kernelI23Flash_fwd_kernel_traitsILi256ELi64ELi64ELi4ELb0ELb0EN7cutlass10bfloat16_tE19Flash_kernel_traitsILi256ELi64ELi64ELi4ES3_EELb0ELb1ELb0ELb0ELb1ELb1ELb0ELb1EEEvNS_16Flash_fwd_paramsE)
        /*0014*/ 	.short	0x0160
        /*0016*/ 	.short	0x01d0


	//----- nvinfo : EIATTR_CBANK_PARAM_SIZE
	.align		4
.L_1262:
        /*0018*/ 	.byte	0x03, 0x19
        /*001a*/ 	.short	0x01d0


	//----- nvinfo : EIATTR_KPARAM_INFO
	.align		4
        /*001c*/ 	.byte	0x04, 0x17
        /*001e*/ 	.short	(.L_1264 - .L_1263)
.L_1263:
        /*0020*/ 	.word	0x00000000
        /*0024*/ 	.short	0x0000
        /*0026*/ 	.short	0x0000
        /*0028*/ 	.byte	0x00, 0xf0, 0x41, 0x07


	//----- nvinfo : EIATTR_MAXREG_COUNT
	.align		4
.L_1264:
        /*002c*/ 	.byte	0x03, 0x1b
        /*002e*/ 	.short	0x00ff


	//----- nvinfo : EIATTR_NUM_BARRIERS
	.align		4
        /*0030*/ 	.byte	0x02, 0x4c
        /*0032*/ 	.byte	0x01
	.zero		1


	//----- nvinfo : EIATTR_ANNOTATIONS
	.align		4
        /*0034*/ 	.byte	0x04, 0x55
        /*0036*/ 	.short	(.L_1266 - .L_1265)


	//   ....[0]....
.L_1265:
        /*0038*/ 	.word	0x00000001
        /*003c*/ 	.byte	0x80, 0x98, 0x01, 0x00, 0x01, 0x00, 0x00, 0x00, 0xb0, 0x98, 0x01, 0x00, 0x01, 0x00, 0x00, 0x00
        /*004c*/ 	.byte	0x10, 0x9b, 0x01, 0x00, 0x01, 0x00, 0x00, 0x00, 0x30, 0x9b, 0x01, 0x00, 0x01, 0x00, 0x00, 0x00
        /*005c*/ 	.byte	0x20, 0xa5, 0x01, 0x00, 0x01, 0x00, 0x00, 0x00, 0x30, 0xa5, 0x01, 0x00, 0x01, 0x00, 0x00, 0x00
        /*006c*/ 	.byte	0x70, 0xa6, 0x01, 0x00, 0x01, 0x00, 0x00, 0x00, 0x90, 0xa6, 0x01, 0x00, 0x01, 0x00, 0x00, 0x00
        /*007c*/ 	.byte	0x90, 0xd9, 0x01, 0x00, 0x01, 0x00, 0x00, 0x00, 0xa0, 0xd9, 0x01, 0x00, 0x01, 0x00, 0x00, 0x00
        /*008c*/ 	.byte	0xb0, 0xd9, 0x01, 0x00, 0x01, 0x00, 0x00, 0x00, 0xf0, 0xde, 0x01, 0x00, 0x01, 0x00, 0x00, 0x00
        /*009c*/ 	.byte	0xd0, 0xf6, 0x01, 0x00, 0x01, 0x00, 0x00, 0x00, 0x00, 0xf7, 0x01, 0x00


	//----- nvinfo : EIATTR_MERCURY_ISA_VERSION
	.align		4
.L_1266:
        /*00a8*/ 	.byte	0x03, 0x5f
        /*00aa*/ 	.short	0x0000


	//----- nvinfo : EIATTR_COOP_GROUP_MASK_REGIDS
	.align		4
        /*00ac*/ 	.byte	0x04, 0x29
        /*00ae*/ 	.short	(.L_1268 - .L_1267)


	//   ....[0]....
.L_1267:
        /*00b0*/ 	.word	0xffffffff


	//   ....[1]....
        /*00b4*/ 	.word	0xffffffff


	//   ....[2]....
        /*00b8*/ 	.word	0xffffffff


	//   ....[3]....
        /*00bc*/ 	.word	0xffffffff


	//   ....[4]....
        /*00c0*/ 	.word	0xffffffff


	//   ....[5]....
        /*00c4*/ 	.word	0xffffffff


	//   ....[6]....
        /*00c8*/ 	.word	0xffffffff


	//   ....[7]....
        /*00cc*/ 	.word	0xffffffff


	//   ....[8]....
        /*00d0*/ 	.word	0xffffffff


	//   ....[9]....
        /*00d4*/ 	.word	0xffffffff


	//   ....[10]....
        /*00d8*/ 	.word	0xffffffff


	//   ....[11]....
        /*00dc*/ 	.word	0xffffffff


	//   ....[12]....
        /*00e0*/ 	.word	0xffffffff


	//   ....[13]....
        /*00e4*/ 	.word	0xffffffff


	//   ....[14]....
        /*00e8*/ 	.word	0xffffffff


	//   ....[15]....
        /*00ec*/ 	.word	0xffffffff


	//   ....[16]....
        /*00f0*/ 	.word	0xffffffff


	//   ....[17]....
        /*00f4*/ 	.word	0xffffffff


	//   ....[18]....
        /*00f8*/ 	.word	0xffffffff


	//   ....[19]....
        /*00fc*/ 	.word	0xffffffff


	//----- nvinfo : EIATTR_COOP_GROUP_INSTR_OFFSETS
	.align		4
.L_1268:
        /*0100*/ 	.byte	0x04, 0x28
        /*0102*/ 	.short	(.L_1270 - .L_1269)


	//   ....[0]....
.L_1269:
        /*0104*/ 	.word	0x00018060


	//   ....[1]....
        /*0108*/ 	.word	0x000180d0


	//   ....[2]....
        /*010c*/ 	.word	0x00018100


	//   ....[3]....
        /*0110*/ 	.word	0x00018120


	//   ....[4]....
        /*0114*/ 	.word	0x0001bc80


	//   ....[5]....
        /*0118*/ 	.word	0x0001bcd0


	//   ....[6]....
        /*011c*/ 	.word	0x0001bcf0


	//   ....[7]....
        /*0120*/ 	.word	0x0001bd10


	//   ....[8]....
        /*0124*/ 	.word	0x00020230


	//   ....[9]....
        /*0128*/ 	.word	0x00020250


	//   ....[10]....
        /*012c*/ 	.word	0x00020280


	//   ....[11]....
        /*0130*/ 	.word	0x000202a0


	//   ....[12]....
        /*0134*/ 	.word	0x00022130


	//   ....[13]....
        /*0138*/ 	.word	0x00022160


	//   ....[14]....
        /*013c*/ 	.word	0x00022170


	//   ....[15]....
        /*0140*/ 	.word	0x000221a0


	//   ....[16]....
        /*0144*/ 	.word	0x00024050


	//   ....[17]....
        /*0148*/ 	.word	0x00024090


	//   ....[18]....
        /*014c*/ 	.word	0x000240e0


	//   ....[19]....
        /*0150*/ 	.word	0x00024130


	//----- nvinfo : EIATTR_EXIT_INSTR_OFFSETS
	.align		4
.L_1270:
        /*0154*/ 	.byte	0x04, 0x1c
        /*0156*/ 	.short	(.L_1272 - .L_1271)


	//   ....[0]....
.L_1271:
        /*0158*/ 	.word	0x000000c0


	//----- nvinfo : EIATTR_CTAIDZ_USED
	.align		4
.L_1272:
        /*015c*/ 	.byte	0x01, 0x04
	.zero		2


	//----- nvinfo : EIATTR_CRS_STACK_SIZE
	.align		4
        /*0160*/ 	.byte	0x04, 0x1e
        /*0162*/ 	.short	(.L_1274 - .L_1273)
.L_1273:
        /*0164*/ 	.word	0x00000000
.L_1274:


//--------------------- .nv.info._ZN5flash24flash_fwd_splitkv_kernelI23Flash_fwd_kernel_traitsILi256ELi64ELi64ELi4ELb0ELb0EN7cutlass10bfloat16_tE19Flash_kernel_traitsILi256ELi64ELi64ELi4ES3_EELb0ELb1ELb1ELb0ELb0ELb0ELb0ELb1EEEvNS_16Flash_fwd_paramsE --------------------------
	.section	.nv.info._ZN5flash24flash_fwd_splitkv_kernelI23Flash_fwd_kernel_traitsILi256ELi64ELi64ELi4ELb0ELb0EN7cutlass10bfloat16_tE19Flash_kernel_traitsILi256ELi64ELi64ELi4ES3_EELb0ELb1ELb1ELb0ELb0ELb0ELb0ELb1EEEvNS_16Flash_fwd_paramsE,"",@"SHT_CUDA_INFO"
	.sectionflags	@""
	.align	4


	//----- nvinfo : EIATTR_CUDA_API_VERSION
	.align		4
        /*0000*/ 	.byte	0x04, 0x37
        /*0002*/ 	.short	(.L_1276 - .L_1275)
.L_1275:
        /*0004*/ 	.word	0x00000082


	//----- nvinfo : EIATTR_SW2861232_WAR
	.align		4
.L_1276:
        /*0008*/ 	.byte	0x01, 0x35
	.zero		2


	//----- nvinfo : EIATTR_PARAM_CBANK
	.align		4
        /*000c*/ 	.byte	0x04, 0x0a
        /*000e*/ 	.short	(.L_1278 - .L_1277)
	.align		4
.L_1277:
        /*0010*/ 	.word	index@(.nv.constant0._ZN5flash24flash_fwd_splitkv_kernelI23Flash_fwd_kernel_traitsILi256ELi64ELi64ELi4ELb0ELb0EN7cutlass10bfloat16_tE19Flash_kernel_traitsILi256ELi64ELi64ELi4ES3_EELb0ELb1ELb1ELb0ELb0ELb0ELb0ELb1EEEvNS_16Flash_fwd_paramsE)
        /*0014*/ 	.short	0x0160
        /*0016*/ 	.short	0x01d0


	//----- nvinfo : EIATTR_CBANK_PARAM_SIZE
	.align		4
.L_1278:
        /*0018*/ 	.byte	0x03, 0x19
        /*001a*/ 	.short	0x01d0


	//----- nvinfo : EIATTR_KPARAM_INFO
	.align		4
        /*001c*/ 	.byte	0x04, 0x17
        /*001e*/ 	.short	(.L_1280 - .L_1279)
.L_1279:
        /*0020*/ 	.word	0x00000000
        /*0024*/ 	.short	0x0000
        /*0026*/ 	.short	0x0000
        /*0028*/ 	.byte	0x00, 0xf0, 0x41, 0x07


	//----- nvinfo : EIATTR_MAXREG_COUNT
	.align		4
.L_1280:
        /*002c*/ 	.byte	0x03, 0x1b
        /*002e*/ 	.short	0x00ff


	//----- nvinfo : EIATTR_NUM_BARRIERS
	.align		4
        /*0030*/ 	.byte	0x02, 0x4c
        /*0032*/ 	.byte	0x01
	.zero		1


	//----- nvinfo : EIATTR_ANNOTATIONS
	.align		4
        /*0034*/ 	.byte	0x04, 0x55
        /*0036*/ 	.short	(.L_1282 - .L_1281)


	//   ....[0]....
.L_1281:
        /*0038*/ 	.word	0x00000001
        /*003c*/ 	.byte	0x30, 0x38, 0x02, 0x00, 0x01, 0x00, 0x00, 0x00, 0x00, 0x4e, 0x02, 0x00


	//----- nvinfo : EIATTR_MERCURY_ISA_VERSION
	.align		4
.L_1282:
        /*0048*/ 	.byte	0x03, 0x5f
        /*004a*/ 	.short	0x0000


	//----- nvinfo : EIATTR_COOP_GROUP_MASK_REGIDS
	.align		4
        /*004c*/ 	.byte	0x04, 0x29
        /*004e*/ 	.short	(.L_1284 - .L_1283)


	//   ....[0]....
.L_1283:
        /*0050*/ 	.word	0xffffffff


	//   ....[1]....
        /*0054*/ 	.word	0xffffffff


	//   ....[2]....
        /*0058*/ 	.word	0xffffffff


	//   ....[3]....
        /*005c*/ 	.word	0xffffffff


	//   ....[4]....
        /*0060*/ 	.word	0xffffffff


	//   ....[5]....
        /*0064*/ 	.word	0xffffffff


	//   ....[6]....
        /*0068*/ 	.word	0xffffffff


	//   ....[7]....
        /*006c*/ 	.word	0xffffffff


	//   ....[8]....
        /*0070*/ 	.word	0xffffffff


	//   ....[9]....
        /*0074*/ 	.word	0xffffffff


	//   ....[10]....
        /*0078*/ 	.word	0xffffffff


	//   ....[11]....
        /*007c*/ 	.word	0xffffffff


	//   ....[12]....
        /*0080*/ 	.word	0xffffffff


	//   ....[13]....
        /*0084*/ 	.word	0xffffffff


	//   ....[14]....
        /*0088*/ 	.word	0xffffffff


	//   ....[15]....
        /*008c*/ 	.word	0xffffffff


	//   ....[16]....
        /*0090*/ 	.word	0xffffffff


	//   ....[17]....
        /*0094*/ 	.word	0xffffffff


	//   ....[18]....
        /*0098*/ 	.word	0xffffffff


	//   ....[19]....
        /*009c*/ 	.word	0xffffffff


	//----- nvinfo : EIATTR_COOP_GROUP_INSTR_OFFSETS
	.align		4
.L_1284:
        /*00a0*/ 	.byte	0x04, 0x28
        /*00a2*/ 	.short	(.L_1286 - .L_1285)


	//   ....[0]....
.L_1285:
        /*00a4*/ 	.word	0x0001c870


	//   ....[1]....
        /*00a8*/ 	.word	0x0001c910


	//   ....[2]....
        /*00ac*/ 	.word	0x0001c930


	//   ....[3]....
        /*00b0*/ 	.word	0x0001c950


	//   ....[4]....
        /*00b4*/ 	.word	0x00021680


	//   ....[5]....
        /*00b8*/ 	.word	0x00021690


	//   ....[6]....
        /*00bc*/ 	.word	0x000216c0


	//   ....[7]....
        /*00c0*/ 	.word	0x000216d0


	//   ....[8]....
        /*00c4*/ 	.word	0x00026c10


	//   ....[9]....
        /*00c8*/ 	.word	0x00026c30


	//   ....[10]....
        /*00cc*/ 	.word	0x00026c50


	//   ....[11]....
        /*00d0*/ 	.word	0x00026c70


	//   ....[12]....
        /*00d4*/ 	.word	0x00028d50


	//   ....[13]....
        /*00d8*/ 	.word	0x00028d80


	//   ....[14]....
        /*00dc*/ 	.word	0x00028d90


	//   ....[15]....
        /*00e0*/ 	.word	0x00028dc0


	//   ....[16]....
        /*00e4*/ 	.word	0x0002ae50


	//   ....[17]....
        /*00e8*/ 	.word	0x0002aea0


	//   ....[18]....
        /*00ec*/ 	.word	0x0002aef0


	//   ....[19]....
        /*00f0*/ 	.word	0x0002af40


	//----- nvinfo : EIATTR_EXIT_INSTR_OFFSETS
	.align		4
.L_1286:
        /*00f4*/ 	.byte	0x04, 0x1c
        /*00f6*/ 	.short	(.L_1288 - .L_1287)


	//   ....[0]....
.L_1287:
        /*00f8*/ 	.word	0x000000c0


	//----- nvinfo : EIATTR_CTAIDZ_USED
	.align		4
.L_1288:
        /*00fc*/ 	.byte	0x01, 0x04
	.zero		2


	//----- nvinfo : EIATTR_CRS_STACK_SIZE
	.align		4
        /*0100*/ 	.byte	0x04, 0x1e
        /*0102*/ 	.short	(.L_1290 - .L_1289)
.L_1289:
        /*0104*/ 	.word	0x00000000
.L_1290:


//--------------------- .nv.info._ZN5flash24flash_fwd_splitkv_kernelI23Flash_fwd_kernel_traitsILi256ELi64ELi64ELi4ELb0ELb0EN7cutlass10bfloat16_tE19Flash_kernel_traitsILi256ELi64ELi64ELi4ES3_EELb0ELb1ELb1ELb0ELb0ELb1ELb0ELb1EEEvNS_16Flash_fwd_paramsE --------------------------
	.section	.nv.info._ZN5flash24flash_fwd_splitkv_kernelI23Flash_fwd_kernel_traitsILi256ELi64ELi64ELi4ELb0ELb0EN7cutlass10bfloat16_tE19Flash_kernel_traitsILi256ELi64ELi64ELi4ES3_EELb0ELb1ELb1ELb0ELb0ELb1ELb0ELb1EEEvNS_16Flash_fwd_paramsE,"",@"SHT_CUDA_INFO"
	.sectionflags	@""
	.align	4


	//----- nvinfo : EIATTR_CUDA_API_VERSION
	.align		4
        /*0000*/ 	.byte	0x04, 0x37
        /*0002*/ 	.short	(.L_1292 - .L_1291)
.L_1291:
        /*0004*/ 	.word	0x00000082


	//----- nvinfo : EIATTR_SW2861232_WAR
	.align		4
.L_1292:
        /*0008*/ 	.byte	0x01, 0x35
	.zero		2


	//----- nvinfo : EIATTR_PARAM_CBANK
	.align		4
        /*000c*/ 	.byte	0x04, 0x0a
        /*000e*/ 	.short	(.L_1294 - .L_1293)
	.align		4
.L_1293:
        /*0010*/ 	.word	index@(.nv.constant0._ZN5flash24flash_fwd_splitkv_kernelI23Flash_fwd_kernel_traitsILi256ELi64ELi64ELi4ELb0ELb0EN7cutlass10bfloat16_tE19Flash_kernel_traitsILi256ELi64ELi64ELi4ES3_EELb0ELb1ELb1ELb0ELb0ELb1ELb0ELb1EEEvNS_16Flash_fwd_paramsE)
        /*0014*/ 	.short	0x0160
        /*0016*/ 	.short	0x01d0


	//----- nvinfo : EIATTR_CBANK_PARAM_SIZE
	.align		4
.L_1294:
        /*0018*/ 	.byte	0x03, 0x19
        /*001a*/ 	.short	0x01d0


	//----- nvinfo : EIATTR_KPARAM_INFO
	.align		4
        /*001c*/ 	.byte	0x04, 0x17
        /*001e*/ 	.short	(.L_1296 - .L_1295)
.L_1295:
        /*0020*/ 	.word	0x00000000
        /*0024*/ 	.short	0x0000
        /*0026*/ 	.short	0x0000
        /*0028*/ 	.byte	0x00, 0xf0, 0x41, 0x07


	//----- nvinfo : EIATTR_MAXREG_COUNT
	.align		4
.L_1296:
        /*002c*/ 	.byte	0x03, 0x1b
        /*002e*/ 	.short	0x00ff


	//----- nvinfo : EIATTR_NUM_BARRIERS
	.align		4
        /*0030*/ 	.byte	0x02, 0x4c
        /*0032*/ 	.byte	0x01
	.zero		1


	//----- nvinfo : EIATTR_MERCURY_ISA_VERSION
	.align		4
        /*0034*/ 	.byte	0x03, 0x5f
        /*0036*/ 	.short	0x0000


	//----- nvinfo : EIATTR_COOP_GROUP_MASK_REGIDS
	.align		4
        /*0038*/ 	.byte	0x04, 0x29
        /*003a*/ 	.short	(.L_1298 - .L_1297)


	//   ....[0]....
.L_1297:
        /*003c*/ 	.word	0xffffffff


	//   ....[1]....
        /*0040*/ 	.word	0xffffffff


	//   ....[2]....
        /*0044*/ 	.word	0xffffffff


	//   ....[3]....
        /*0048*/ 	.word	0xffffffff


	//   ....[4]....
        /*004c*/ 	.word	0xffffffff


	//   ....[5]....
        /*0050*/ 	.word	0xffffffff


	//   ....[6]....
        /*0054*/ 	.word	0xffffffff


	//   ....[7]....
        /*0058*/ 	.word	0xffffffff


	//   ....[8]....
        /*005c*/ 	.word	0xffffffff


	//   ....[9]....
        /*0060*/ 	.word	0xffffffff


	//   ....[10]....
        /*0064*/ 	.word	0xffffffff


	//   ....[11]....
        /*0068*/ 	.word	0xffffffff


	//   ....[12]....
        /*006c*/ 	.word	0xffffffff


	//   ....[13]....
        /*0070*/ 	.word	0xffffffff


	//   ....[14]....
        /*0074*/ 	.word	0xffffffff


	//   ....[15]....
        /*0078*/ 	.word	0xffffffff


	//   ....[16]....
        /*007c*/ 	.word	0xffffffff


	//   ....[17]....
        /*0080*/ 	.word	0xffffffff


	//   ....[18]....
        /*0084*/ 	.word	0xffffffff


	//   ....[19]....
        /*0088*/ 	.word	0xffffffff


	//----- nvinfo : EIATTR_COOP_GROUP_INSTR_OFFSETS
	.align		4
.L_1298:
        /*008c*/ 	.byte	0x04, 0x28
        /*008e*/ 	.short	(.L_1300 - .L_1299)


	//   ....[0]....
.L_1299:
        /*0090*/ 	.word	0x0001cc40


	//   ....[1]....
        /*0094*/ 	.word	0x0001cce0


	//   ....[2]....
        /*0098*/ 	.word	0x0001cd00


	//   ....[3]....
        /*009c*/ 	.word	0x0001cd20


	//   ....[4]....
        /*00a0*/ 	.word	0x00021da0


	//   ....[5]....
        /*00a4*/ 	.word	0x00021db0


	//   ....[6]....
        /*00a8*/ 	.word	0x00021de0


	//   ....[7]....
        /*00ac*/ 	.word	0x00021df0


	//   ....[8]....
        /*00b0*/ 	.word	0x000275b0


	//   ....[9]....
        /*00b4*/ 	.word	0x00027720


	//   ....[10]....
        /*00b8*/ 	.word	0x00027730


	//   ....[11]....
        /*00bc*/ 	.word	0x00027790


	//   ....[12]....
        /*00c0*/ 	.word	0x00029800


	//   ....[13]....
        /*00c4*/ 	.word	0x00029830


	//   ....[14]....
        /*00c8*/ 	.word	0x00029840


	//   ....[15]....
        /*00cc*/ 	.word	0x00029870


	//   ....[16]....
        /*00d0*/ 	.word	0x0002b8f0


	//   ....[17]....
        /*00d4*/ 	.word	0x0002b940


	//   ....[18]....
        /*00d8*/ 	.word	0x0002b990


	//   ....[19]....
        /*00dc*/ 	.word	0x0002b9e0


	//----- nvinfo : EIATTR_EXIT_INSTR_OFFSETS
	.align		4
.L_1300:
        /*00e0*/ 	.byte	0x04, 0x1c
        /*00e2*/ 	.short	(.L_1302 - .L_1301)


	//   ....[0]....
.L_1301:
        /*00e4*/ 	.word	0x000000b0


	//----- nvinfo : EIATTR_CTAIDZ_USED
	.align		4
.L_1302:
        /*00e8*/ 	.byte	0x01, 0x04
	.zero		2


	//----- nvinfo : EIATTR_CRS_STACK_SIZE
	.align		4
        /*00ec*/ 	.byte	0x04, 0x1e
        /*00ee*/ 	.short	(.L_1304 - .L_1303)
.L_1303:
        /*00f0*/ 	.word	0x00000000
.L_1304:


//--------------------- .nv.info._ZN5flash24flash_fwd_splitkv_kernelI23Flash_fwd_kernel_traitsILi256ELi64ELi64ELi4ELb0ELb0EN7cutlass10bfloat16_tE19Flash_kernel_traitsILi256ELi64ELi64ELi4ES3_EELb0ELb1ELb0ELb0ELb1ELb0ELb1ELb0EEEvNS_16Flash_fwd_paramsE --------------------------
	.section	.nv.info._ZN5flash24flash_fwd_splitkv_kernelI23Flash_fwd_kernel_traitsILi256ELi64ELi64ELi4ELb0ELb0EN7cutlass10bfloat16_tE19Flash_kernel_traitsILi256ELi64ELi64ELi4ES3_EELb0ELb1ELb0ELb0ELb1ELb0ELb1ELb0EEEvNS_16Flash_fwd_paramsE,"",@"SHT_CUDA_INFO"
	.sectionflags	@""
	.align	4


	//----- nvinfo : EIATTR_CUDA_API_VERSION
	.align		4
        /*0000*/ 	.byte	0x04, 0x37
        /*0002*/ 	.short	(.L_1306 - .L_1305)
.L_1305:
        /*0004*/ 	.word	0x00000082


	//----- nvinfo : EIATTR_SW2861232_WAR
	.align		4
.L_1306:
        /*0008*/ 	.byte	0x01, 0x35
	.zero		2


	//----- nvinfo : EIATTR_PARAM_CBANK
	.align		4
        /*000c*/ 	.byte	0x04, 0x0a
        /*000e*/ 	.short	(.L_1308 - .L_1307)
	.align		4
.L_1307:
        /*0010*/ 	.word	index@(.nv.constant0._ZN5flash24flash_fwd_splitkv_kernelI23Flash_fwd_kernel_traitsILi256ELi64ELi64ELi4ELb0ELb0EN7cutlass10bfloat16_tE19Flash_kernel_traitsILi256ELi64ELi64ELi4ES3_EELb0ELb1ELb0ELb0ELb1ELb0ELb1ELb0EEEvNS_16Flash_fwd_paramsE)
        /*0014*/ 	.short	0x0160
        /*0016*/ 	.short	0x01d0


	//----- nvinfo : EIATTR_CBANK_PARAM_SIZE
	.align		4
.L_1308:
        /*0018*/ 	.byte	0x03, 0x19
        /*001a*/ 	.short	0x01d0


	//----- nvinfo : EIATTR_KPARAM_INFO
	.align		4
        /*001c*/ 	.byte	0x04, 0x17
        /*001e*/ 	.short	(.L_1310 - .L_1309)
.L_1309:
        /*0020*/ 	.word	0x00000000
        /*0024*/ 	.short	0x0000
        /*0026*/ 	.short	0x0000
        /*0028*/ 	.byte	0x00, 0xf0, 0x41, 0x07


	//----- nvinfo : EIATTR_MAXREG_COUNT
	.align		4
.L_1310:
        /*002c*/ 	.byte	0x03, 0x1b
        /*002e*/ 	.short	0x00ff


	//----- nvinfo : EIATTR_NUM_BARRIERS
	.align		4
        /*0030*/ 	.byte	0x02, 0x4c
        /*0032*/ 	.byte	0x01
	.zero		1


	//----- nvinfo : EIATTR_MERCURY_ISA_VERSION
	.align		4
        /*0034*/ 	.byte	0x03, 0x5f
        /*0036*/ 	.short	0x0000


	//----- nvinfo : EIATTR_COOP_GROUP_MASK_REGIDS
	.align		4
        /*0038*/ 	.byte	0x04, 0x29
        /*003a*/ 	.short	(.L_1312 - .L_1311)


	//   ....[0]....
.L_1311:
        /*003c*/ 	.word	0xffffffff


	//   ....[1]....
        /*0040*/ 	.word	0xffffffff


	//   ....[2]....
        /*0044*/ 	.word	0xffffffff


	//   ....[3]....
        /*0048*/ 	.word	0xffffffff


	//   ....[4]....
        /*004c*/ 	.word	0xffffffff


	//   ....[5]....
        /*0050*/ 	.word	0xffffffff


	//   ....[6]....
        /*0054*/ 	.word	0xffffffff


	//   ....[7]....
        /*0058*/ 	.word	0xffffffff


	//   ....[8]....
        /*005c*/ 	.word	0xffffffff


	//   ....[9]....
        /*0060*/ 	.word	0xffffffff


	//   ....[10]....
        /*0064*/ 	.word	0xffffffff


	//   ....[11]....
        /*0068*/ 	.word	0xffffffff


	//   ....[12]....
        /*006c*/ 	.word	0xffffffff


	//   ....[13]....
        /*0070*/ 	.word	0xffffffff


	//   ....[14]....
        /*0074*/ 	.word	0xffffffff


	//   ....[15]....
        /*0078*/ 	.word	0xffffffff


	//----- nvinfo : EIATTR_COOP_GROUP_INSTR_OFFSETS
	.align		4
.L_1312:
        /*007c*/ 	.byte	0x04, 0x28
        /*007e*/ 	.short	(.L_1314 - .L_1313)


	//   ....[0]....
.L_1313:
        /*0080*/ 	.word	0x00004790


	//   ....[1]....
        /*0084*/ 	.word	0x000047c0


	//   ....[2]....
        /*0088*/ 	.word	0x00004860


	//   ....[3]....
        /*008c*/ 	.word	0x00004870


	//   ....[4]....
        /*0090*/ 	.word	0x00008010


	//   ....[5]....
        /*0094*/ 	.word	0x00008020


	//   ....[6]....
        /*0098*/ 	.word	0x00008050


	//   ....[7]....
        /*009c*/ 	.word	0x00008060


	//   ....[8]....
        /*00a0*/ 	.word	0x0000bf10


	//   ....[9]....
        /*00a4*/ 	.word	0x0000bf60


	//   ....[10]....
        /*00a8*/ 	.word	0x0000bf80


	//   ....[11]....
        /*00ac*/ 	.word	0x0000bfa0


	//   ....[12]....
        /*00b0*/ 	.word	0x0000dc70


	//   ....[13]....
        /*00b4*/ 	.word	0x0000dcb0


	//   ....[14]....
        /*00b8*/ 	.word	0x0000dd00


	//   ....[15]....
        /*00bc*/ 	.word	0x0000dd10


	//----- nvinfo : EIATTR_EXIT_INSTR_OFFSETS
	.align		4
.L_1314:
        /*00c0*/ 	.byte	0x04, 0x1c
        /*00c2*/ 	.short	(.L_1316 - .L_1315)


	//   ....[0]....
.L_1315:
        /*00c4*/ 	.word	0x00000420


	//   ....[1]....
        /*00c8*/ 	.word	0x00000d10


	//   ....[2]....
        /*00cc*/ 	.word	0x00000d40


	//   ....[3]....
        /*00d0*/ 	.word	0x0000f480


	//   ....[4]....
        /*00d4*/ 	.word	0x0000f4d0


	//----- nvinfo : EIATTR_CTAIDZ_USED
	.align		4
.L_1316:
        /*00d8*/ 	.byte	0x01, 0x04
	.zero		2


	//----- nvinfo : EIATTR_CRS_STACK_SIZE
	.align		4
        /*00dc*/ 	.byte	0x04, 0x1e
        /*00de*/ 	.short	(.L_1318 - .L_1317)
.L_1317:
        /*00e0*/ 	.word	0x00000000
.L_1318:


//--------------------- .nv.info._ZN5flash24flash_fwd_splitkv_kernelI23Flash_fwd_kernel_traitsILi256ELi64ELi64ELi4ELb0ELb0EN7cutlass10bfloat16_tE19Flash_kernel_traitsILi256ELi64ELi64ELi4ES3_EELb0ELb1ELb0ELb0ELb1ELb1ELb1ELb0EEEvNS_16Flash_fwd_paramsE --------------------------
	.section	.nv.info._ZN5flash24flash_fwd_splitkv_kernelI23Flash_fwd_kernel_traitsILi256ELi64ELi64ELi4ELb0ELb0EN7cutlass10bfloat16_tE19Flash_kernel_traitsILi256ELi64ELi64ELi4ES3_EELb0ELb1ELb0ELb0ELb1ELb1ELb1ELb0EEEvNS_16Flash_fwd_paramsE,"",@"SHT_CUDA_INFO"
	.sectionflags	@""
	.align	4


	//----- nvinfo : EIATTR_CUDA_API_VERSION
	.align		4
        /*0000*/ 	.byte	0x04, 0x37
        /*0002*/ 	.short	(.L_1320 - .L_1319)
.L_1319:
        /*0004*/ 	.word	0x00000082


	//----- nvinfo : EIATTR_SW2861232_WAR
	.align		4
.L_1320:
        /*0008*/ 	.byte	0x01, 0x35
	.zero		2


	//----- nvinfo : EIATTR_PARAM_CBANK
	.align		4
        /*000c*/ 	.byte	0x04, 0x0a
        /*000e*/ 	.short	(.L_1322 - .L_1321)
	.align		4
.L_1321:
        /*0010*/ 	.word	index@(.nv.constant0._ZN5flash24flash_fwd_splitkv_kernelI23Flash_fwd_kernel_traitsILi256ELi64ELi64ELi4ELb0ELb0EN7cutlass10bfloat16_tE19Flash_kernel_traitsILi256ELi64ELi64ELi4ES3_EELb0ELb1ELb0ELb0ELb1ELb1ELb1ELb0EEEvNS_16Flash_fwd_paramsE)
        /*0014*/ 	.short	0x0160
        /*0016*/ 	.short	0x01d0


	//----- nvinfo : EIATTR_CBANK_PARAM_SIZE
	.align		4
.L_1322:
        /*0018*/ 	.byte	0x03, 0x19
        /*001a*/ 	.short	0x01d0


	//----- nvinfo : EIATTR_KPARAM_INFO
	.align		4
        /*001c*/ 	.byte	0x04, 0x17
        /*001e*/ 	.short	(.L_1324 - .L_1323)
.L_1323:
        /*0020*/ 	.word	0x00000000
        /*0024*/ 	.short	0x0000
        /*0026*/ 	.short	0x0000
        /*0028*/ 	.byte	0x00, 0xf0, 0x41, 0x07


	//----- nvinfo : EIATTR_MAXREG_COUNT
	.align		4
.L_1324:
        /*002c*/ 	.byte	0x03, 0x1b
        /*002e*/ 	.short	0x00ff


	//----- nvinfo : EIATTR_NUM_BARRIERS
	.align		4
        /*0030*/ 	.byte	0x02, 0x4c
        /*0032*/ 	.byte	0x01
	.zero		1


	//----- nvinfo : EIATTR_MERCURY_ISA_VERSION
	.align		4
        /*0034*/ 	.byte	0x03, 0x5f
        /*0036*/ 	.short	0x0000


	//----- nvinfo : EIATTR_COOP_GROUP_MASK_REGIDS
	.align		4
        /*0038*/ 	.byte	0x04, 0x29
        /*003a*/ 	.short	(.L_1326 - .L_1325)


	//   ....[0]....
.L_1325:
        /*003c*/ 	.word	0xffffffff


	//   ....[1]....
        /*0040*/ 	.word	0xffffffff


	//   ....[2]....
        /*0044*/ 	.word	0xffffffff


	//   ....[3]....
        /*0048*/ 	.word	0xffffffff


	//   ....[4]....
        /*004c*/ 	.word	0xffffffff


	//   ....[5]....
        /*0050*/ 	.word	0xffffffff


	//   ....[6]....
        /*0054*/ 	.word	0xffffffff


	//   ....[7]....
        /*0058*/ 	.word	0xffffffff


	//   ....[8]....
        /*005c*/ 	.word	0xffffffff


	//   ....[9]....
        /*0060*/ 	.word	0xffffffff


	//   ....[10]....
        /*0064*/ 	.word	0xffffffff


	//   ....[11]....
        /*0068*/ 	.word	0xffffffff


	//   ....[12]....
        /*006c*/ 	.word	0xffffffff


	//   ....[13]....
        /*0070*/ 	.word	0xffffffff


	//   ....[14]....
        /*0074*/ 	.word	0xffffffff


	//   ....[15]....
        /*0078*/ 	.word	0xffffffff


	//----- nvinfo : EIATTR_COOP_GROUP_INSTR_OFFSETS
	.align		4
.L_1326:
        /*007c*/ 	.byte	0x04, 0x28
        /*007e*/ 	.short	(.L_1328 - .L_1327)


	//   ....[0]....
.L_1327:
        /*0080*/ 	.word	0x00004bb0


	//   ....[1]....
        /*0084*/ 	.word	0x00004be0


	//   ....[2]....
        /*0088*/ 	.word	0x00004c80


	//   ....[3]....
        /*008c*/ 	.word	0x00004c90


	//   ....[4]....
        /*0090*/ 	.word	0x00008810


	//   ....[5]....
        /*0094*/ 	.word	0x00008820


	//   ....[6]....
        /*0098*/ 	.word	0x00008850


	//   ....[7]....
        /*009c*/ 	.word	0x00008860


	//   ....[8]....
        /*00a0*/ 	.word	0x0000cb50


	//   ....[9]....
        /*00a4*/ 	.word	0x0000cb60


	//   ....[10]....
        /*00a8*/ 	.word	0x0000cba0


	//   ....[11]....
        /*00ac*/ 	.word	0x0000cbb0


	//   ....[12]....
        /*00b0*/ 	.word	0x0000e880


	//   ....[13]....
        /*00b4*/ 	.word	0x0000e8c0


	//   ....[14]....
        /*00b8*/ 	.word	0x0000e910


	//   ....[15]....
        /*00bc*/ 	.word	0x0000e920


	//----- nvinfo : EIATTR_EXIT_INSTR_OFFSETS
	.align		4
.L_1328:
        /*00c0*/ 	.byte	0x04, 0x1c
        /*00c2*/ 	.short	(.L_1330 - .L_1329)


	//   ....[0]....
.L_1329:
        /*00c4*/ 	.word	0x00000420


	//   ....[1]....
        /*00c8*/ 	.word	0x00000d20


	//   ....[2]....
        /*00cc*/ 	.word	0x00000d50


	//   ....[3]....
        /*00d0*/ 	.word	0x00010090


	//   ....[4]....
        /*00d4*/ 	.word	0x000100e0


	//----- nvinfo : EIATTR_CTAIDZ_USED
	.align		4
.L_1330:
        /*00d8*/ 	.byte	0x01, 0x04
	.zero		2


	//----- nvinfo : EIATTR_CRS_STACK_SIZE
	.align		4
        /*00dc*/ 	.byte	0x04, 0x1e
        /*00de*/ 	.short	(.L_1332 - .L_1331)
.L_1331:
        /*00e0*/ 	.word	0x00000000
.L_1332:


//--------------------- .nv.info._ZN5flash24flash_fwd_splitkv_kernelI23Flash_fwd_kernel_traitsILi256ELi64ELi64ELi4ELb0ELb0EN7cutlass10bfloat16_tE19Flash_kernel_traitsILi256ELi64ELi64ELi4ES3_EELb0ELb1ELb1ELb0ELb0ELb0ELb1ELb0EEEvNS_16Flash_fwd_paramsE --------------------------
	.section	.nv.info._ZN5flash24flash_fwd_splitkv_kernelI23Flash_fwd_kernel_traitsILi256ELi64ELi64ELi4ELb0ELb0EN7cutlass10bfloat16_tE19Flash_kernel_traitsILi256ELi64ELi64ELi4ES3_EELb0ELb1ELb1ELb0ELb0ELb0ELb1ELb0EEEvNS_16Flash_fwd_paramsE,"",@"SHT_CUDA_INFO"
	.sectionflags	@""
	.align	4


	//----- nvinfo : EIATTR_CUDA_API_VERSION
	.align		4
        /*0000*/ 	.byte	0x04, 0x37
        /*0002*/ 	.short	(.L_1334 - .L_1333)
.L_1333:
        /*0004*/ 	.word	0x00000082


	//----- nvinfo : EIATTR_SW2861232_WAR
	.align		4
.L_1334:
        /*0008*/ 	.byte	0x01, 0x35
	.zero		2


	//----- nvinfo : EIATTR_PARAM_CBANK
	.align		4
        /*000c*/ 	.byte	0x04, 0x0a
        /*000e*/ 	.short	(.L_1336 - .L_1335)
	.align		4
.L_1335:
        /*0010*/ 	.word	index@(.nv.constant0._ZN5flash24flash_fwd_splitkv_kernelI23Flash_fwd_kernel_traitsILi256ELi64ELi64ELi4ELb0ELb0EN7cutlass10bfloat16_tE19Flash_kernel_traitsILi256ELi64ELi64ELi4ES3_EELb0ELb1ELb1ELb0ELb0ELb0ELb1ELb0EEEvNS_16Flash_fwd_paramsE)
        /*0014*/ 	.short	0x0160
        /*0016*/ 	.short	0x01d0


	//----- nvinfo : EIATTR_CBANK_PARAM_SIZE
	.align		4
.L_1336:
        /*0018*/ 	.byte	0x03, 0x19
        /*001a*/ 	.short	0x01d0


	//----- nvinfo : EIATTR_KPARAM_INFO
	.align		4
        /*001c*/ 	.byte	0x04, 0x17
        /*001e*/ 	.short	(.L_1338 - .L_1337)
.L_1337:
        /*0020*/ 	.word	0x00000000
        /*0024*/ 	.short	0x0000
        /*0026*/ 	.short	0x0000
        /*0028*/ 	.byte	0x00, 0xf0, 0x41, 0x07


	//----- nvinfo : EIATTR_MAXREG_COUNT
	.align		4
.L_1338:
        /*002c*/ 	.byte	0x03, 0x1b
        /*002e*/ 	.short	0x00ff


	//----- nvinfo : EIATTR_NUM_BARRIERS
	.align		4
        /*0030*/ 	.byte	0x02, 0x4c
        /*0032*/ 	.byte	0x01
	.zero		1


	//----- nvinfo : EIATTR_MERCURY_ISA_VERSION
	.align		4
        /*0034*/ 	.byte	0x03, 0x5f
        /*0036*/ 	.short	0x0000


	//----- nvinfo : EIATTR_INT_WARP_WIDE_INSTR_OFFSETS
	.align		4
        /*0038*/ 	.byte	0x04, 0x31
        /*003a*/ 	.short	(.L_1340 - .L_1339)


	//   ....[0]....
.L_1339:
        /*003c*/ 	.word	0x0000bf10


	//----- nvinfo : EIATTR_COOP_GROUP_MASK_REGIDS
	.align		4
.L_1340:
        /*0040*/ 	.byte	0x04, 0x29
        /*0042*/ 	.short	(.L_1342 - .L_1341)


	//   ....[0]....
.L_1341:
        /*0044*/ 	.word	0xffffffff


	//   ....[1]....
        /*0048*/ 	.word	0xffffffff


	//   ....[2]....
        /*004c*/ 	.word	0xffffffff


	//   ....[3]....
        /*0050*/ 	.word	0xffffffff


	//   ....[4]....
        /*0054*/ 	.word	0xffffffff


	//   ....[5]....
        /*0058*/ 	.word	0xffffffff


	//   ....[6]....
        /*005c*/ 	.word	0xffffffff


	//   ....[7]....
        /*0060*/ 	.word	0xffffffff


	//   ....[8]....
        /*0064*/ 	.word	0xffffffff


	//   ....[9]....
        /*0068*/ 	.word	0xffffffff


	//   ....[10]....
        /*006c*/ 	.word	0xffffffff


	//   ....[11]....
        /*0070*/ 	.word	0xffffffff


	//   ....[12]....
        /*0074*/ 	.word	0xffffffff


	//   ....[13]....
        /*0078*/ 	.word	0xffffffff


	//   ....[14]....
        /*007c*/ 	.word	0xffffffff


	//   ....[15]....
        /*0080*/ 	.word	0xffffffff


	//----- nvinfo : EIATTR_COOP_GROUP_INSTR_OFFSETS
	.align		4
.L_1342:
        /*0084*/ 	.byte	0x04, 0x28
        /*0086*/ 	.short	(.L_1344 - .L_1343)


	//   ....[0]....
.L_1343:
        /*0088*/ 	.word	0x00007ab0


	//   ....[1]....
        /*008c*/ 	.word	0x00007ae0


	//   ....[2]....
        /*0090*/ 	.word	0x00007b00


	//   ....[3]....
        /*0094*/ 	.word	0x00007b20


	//   ....[4]....
        /*0098*/ 	.word	0x0000cab0


	//   ....[5]....
        /*009c*/ 	.word	0x0000cac0


	//   ....[6]....
        /*00a0*/ 	.word	0x0000caf0


	//   ....[7]....
        /*00a4*/ 	.word	0x0000cb00


	//   ....[8]....
        /*00a8*/ 	.word	0x00012100


	//   ....[9]....
        /*00ac*/ 	.word	0x00012120


	//   ....[10]....
        /*00b0*/ 	.word	0x00012140


	//   ....[11]....
        /*00b4*/ 	.word	0x00012160


	//   ....[12]....
        /*00b8*/ 	.word	0x00013d90


	//   ....[13]....
        /*00bc*/ 	.word	0x00013dd0


	//   ....[14]....
        /*00c0*/ 	.word	0x00013e90


	//   ....[15]....
        /*00c4*/ 	.word	0x00013ea0


	//----- nvinfo : EIATTR_EXIT_INSTR_OFFSETS
	.align		4
.L_1344:
        /*00c8*/ 	.byte	0x04, 0x1c
        /*00ca*/ 	.short	(.L_1346 - .L_1345)


	//   ....[0]....
.L_1345:
        /*00cc*/ 	.word	0x00000620


	//   ....[1]....
        /*00d0*/ 	.word	0x000013e0


	//   ....[2]....
        /*00d4*/ 	.word	0x00001410


	//   ....[3]....
        /*00d8*/ 	.word	0x00015a00


	//   ....[4]....
        /*00dc*/ 	.word	0x00015aa0


	//   ....[5]....
        /*00e0*/ 	.word	0x00015ac0


	//----- nvinfo : EIATTR_CTAIDZ_USED
	.align		4
.L_1346:
        /*00e4*/ 	.byte	0x01, 0x04
	.zero		2


	//----- nvinfo : EIATTR_CRS_STACK_SIZE
	.align		4
        /*00e8*/ 	.byte	0x04, 0x1e
        /*00ea*/ 	.short	(.L_1348 - .L_1347)
.L_1347:
        /*00ec*/ 	.word	0x00000000
.L_1348:


//--------------------- .nv.info._ZN5flash24flash_fwd_splitkv_kernelI23Flash_fwd_kernel_traitsILi256ELi64ELi64ELi4ELb0ELb0EN7cutlass10bfloat16_tE19Flash_kernel_traitsILi256ELi64ELi64ELi4ES3_EELb0ELb1ELb1ELb0ELb0ELb1ELb1ELb0EEEvNS_16Flash_fwd_paramsE --------------------------
	.section	.nv.info._ZN5flash24flash_fwd_splitkv_kernelI23Flash_fwd_kernel_traitsILi256ELi64ELi64ELi4ELb0ELb0EN7cutlass10bfloat16_tE19Flash_kernel_traitsILi256ELi64ELi64ELi4ES3_EELb0ELb1ELb1ELb0ELb0ELb1ELb1ELb0EEEvNS_16Flash_fwd_paramsE,"",@"SHT_CUDA_INFO"
	.sectionflags	@""
	.align	4


	//----- nvinfo : EIATTR_CUDA_API_VERSION
	.align		4
        /*0000*/ 	.byte	0x04, 0x37
        /*0002*/ 	.short	(.L_1350 - .L_1349)
.L_1349:
        /*0004*/ 	.word	0x00000082


	//----- nvinfo : EIATTR_SW2861232_WAR
	.align		4
.L_1350:
        /*0008*/ 	.byte	0x01, 0x35
	.zero		2


	//----- nvinfo : EIATTR_PARAM_CBANK
	.align		4
        /*000c*/ 	.byte	0x04, 0x0a
        /*000e*/ 	.short	(.L_1352 - .L_1351)
	.align		4
.L_1351:
        /*0010*/ 	.word	index@(.nv.constant0._ZN5flash24flash_fwd_splitkv_kernelI23Flash_fwd_kernel_traitsILi256ELi64ELi64ELi4ELb0ELb0EN7cutlass10bfloat16_tE19Flash_kernel_traitsILi256ELi64ELi64ELi4ES3_EELb0ELb1ELb1ELb0ELb0ELb1ELb1ELb0EEEvNS_16Flash_fwd_paramsE)
        /*0014*/ 	.short	0x0160
        /*0016*/ 	.short	0x01d0


	//----- nvinfo : EIATTR_CBANK_PARAM_SIZE
	.align		4
.L_1352:
        /*0018*/ 	.byte	0x03, 0x19
        /*001a*/ 	.short	0x01d0


	//----- nvinfo : EIATTR_KPARAM_INFO
	.align		4
        /*001c*/ 	.byte	0x04, 0x17
        /*001e*/ 	.short	(.L_1354 - .L_1353)
.L_1353:
        /*0020*/ 	.word	0x00000000
        /*0024*/ 	.short	0x0000
        /*0026*/ 	.short	0x0000
        /*0028*/ 	.byte	0x00, 0xf0, 0x41, 0x07


	//----- nvinfo : EIATTR_MAXREG_COUNT
	.align		4
.L_1354:
        /*002c*/ 	.byte	0x03, 0x1b
        /*002e*/ 	.short	0x00ff


	//----- nvinfo : EIATTR_NUM_BARRIERS
	.align		4
        /*0030*/ 	.byte	0x02, 0x4c
        /*0032*/ 	.byte	0x01
	.zero		1


	//----- nvinfo : EIATTR_MERCURY_ISA_VERSION
	.align		4
        /*0034*/ 	.byte	0x03, 0x5f
        /*0036*/ 	.short	0x0000


	//----- nvinfo : EIATTR_INT_WARP_WIDE_INSTR_OFFSETS
	.align		4
        /*0038*/ 	.byte	0x04, 0x31
        /*003a*/ 	.short	(.L_1356 - .L_1355)


	//   ....[0]....
.L_1355:
        /*003c*/ 	.word	0x0000c830


	//----- nvinfo : EIATTR_COOP_GROUP_MASK_REGIDS
	.align		4
.L_1356:
        /*0040*/ 	.byte	0x04, 0x29
        /*0042*/ 	.short	(.L_1358 - .L_1357)


	//   ....[0]....
.L_1357:
        /*0044*/ 	.word	0xffffffff


	//   ....[1]....
        /*0048*/ 	.word	0xffffffff


	//   ....[2]....
        /*004c*/ 	.word	0xffffffff


	//   ....[3]....
        /*0050*/ 	.word	0xffffffff


	//   ....[4]....
        /*0054*/ 	.word	0xffffffff


	//   ....[5]....
        /*0058*/ 	.word	0xffffffff


	//   ....[6]....
        /*005c*/ 	.word	0xffffffff


	//   ....[7]....
        /*0060*/ 	.word	0xffffffff


	//   ....[8]....
        /*0064*/ 	.word	0xffffffff


	//   ....[9]....
        /*0068*/ 	.word	0xffffffff


	//   ....[10]....
        /*006c*/ 	.word	0xffffffff


	//   ....[11]....
        /*0070*/ 	.word	0xffffffff


	//   ....[12]....
        /*0074*/ 	.word	0xffffffff


	//   ....[13]....
        /*0078*/ 	.word	0xffffffff


	//   ....[14]....
        /*007c*/ 	.word	0xffffffff


	//   ....[15]....
        /*0080*/ 	.word	0xffffffff


	//----- nvinfo : EIATTR_COOP_GROUP_INSTR_OFFSETS
	.align		4
.L_1358:
        /*0084*/ 	.byte	0x04, 0x28
        /*0086*/ 	.short	(.L_1360 - .L_1359)


	//   ....[0]....
.L_1359:
        /*0088*/ 	.word	0x00007f60


	//   ....[1]....
        /*008c*/ 	.word	0x00008000


	//   ....[2]....
        /*0090*/ 	.word	0x00008020


	//   ....[3]....
        /*0094*/ 	.word	0x00008040


	//   ....[4]....
        /*0098*/ 	.word	0x0000d3b0


	//   ....[5]....
        /*009c*/ 	.word	0x0000d3c0


	//   ....[6]....
        /*00a0*/ 	.word	0x0000d3f0


	//   ....[7]....
        /*00a4*/ 	.word	0x0000d400


	//   ....[8]....
        /*00a8*/ 	.word	0x00012cd0


	//   ....[9]....
        /*00ac*/ 	.word	0x00012e40


	//   ....[10]....
        /*00b0*/ 	.word	0x00012e50


	//   ....[11]....
        /*00b4*/ 	.word	0x00012eb0


	//   ....[12]....
        /*00b8*/ 	.word	0x00014aa0


	//   ....[13]....
        /*00bc*/ 	.word	0x00014ae0


	//   ....[14]....
        /*00c0*/ 	.word	0x00014ba0


	//   ....[15]....
        /*00c4*/ 	.word	0x00014bb0


	//----- nvinfo : EIATTR_EXIT_INSTR_OFFSETS
	.align		4
.L_1360:
        /*00c8*/ 	.byte	0x04, 0x1c
        /*00ca*/ 	.short	(.L_1362 - .L_1361)


	//   ....[0]....
.L_1361:
        /*00cc*/ 	.word	0x00000620


	//   ....[1]....
        /*00d0*/ 	.word	0x000013e0


	//   ....[2]....
        /*00d4*/ 	.word	0x00001410


	//   ....[3]....
        /*00d8*/ 	.word	0x00016710


	//   ....[4]....
        /*00dc*/ 	.word	0x000167b0


	//   ....[5]....
        /*00e0*/ 	.word	0x000167d0


	//----- nvinfo : EIATTR_CTAIDZ_USED
	.align		4
.L_1362:
        /*00e4*/ 	.byte	0x01, 0x04
	.zero		2


	//----- nvinfo : EIATTR_CRS_STACK_SIZE
	.align		4
        /*00e8*/ 	.byte	0x04, 0x1e
        /*00ea*/ 	.short	(.L_1364 - .L_1363)
.L_1363:
        /*00ec*/ 	.word	0x00000000
.L_1364:


//--------------------- .nv.info._ZN5flash24flash_fwd_splitkv_kernelI23Flash_fwd_kernel_traitsILi256ELi64ELi64ELi4ELb0ELb0EN7cutlass10bfloat16_tE19Flash_kernel_traitsILi256ELi64ELi64ELi4ES3_EELb0ELb1ELb0ELb0ELb1ELb0ELb1ELb1EEEvNS_16Flash_fwd_paramsE --------------------------
	.section	.nv.info._ZN5flash24flash_fwd_splitkv_kernelI23Flash_fwd_kernel_traitsILi256ELi64ELi64ELi4ELb0ELb0EN7cutlass10bfloat16_tE19Flash_kernel_traitsILi256ELi64ELi64ELi4ES3_EELb0ELb1ELb0ELb0ELb1ELb0ELb1ELb1EEEvNS_16Flash_fwd_paramsE,"",@"SHT_CUDA_INFO"
	.sectionflags	@""
	.align	4


	//----- nvinfo : EIATTR_CUDA_API_VERSION
	.align		4
        /*0000*/ 	.byte	0x04, 0x37
        /*0002*/ 	.short	(.L_1366 - .L_1365)
.L_1365:
        /*0004*/ 	.word	0x00000082


	//----- nvinfo : EIATTR_SW2861232_WAR
	.align		4
.L_1366:
        /*0008*/ 	.byte	0x01, 0x35
	.zero		2


	//----- nvinfo : EIATTR_PARAM_CBANK
	.align		4
        /*000c*/ 	.byte	0x04, 0x0a
        /*000e*/ 	.short	(.L_1368 - .L_1367)
	.align		4
.L_1367:
        /*0010*/ 	.word	index@(.nv.constant0._ZN5flash24flash_fwd_splitkv_kernelI23Flash_fwd_kernel_traitsILi256ELi64ELi64ELi4ELb0ELb0EN7cutlass10bfloat16_tE19Flash_kernel_traitsILi256ELi64ELi64ELi4ES3_EELb0ELb1ELb0ELb0ELb1ELb0ELb1ELb1EEEvNS_16Flash_fwd_paramsE)
        /*0014*/ 	.short	0x0160
        /*0016*/ 	.short	0x01d0


	//----- nvinfo : EIATTR_CBANK_PARAM_SIZE
	.align		4
.L_1368:
        /*0018*/ 	.byte	0x03, 0x19
        /*001a*/ 	.short	0x01d0


	//----- nvinfo : EIATTR_KPARAM_INFO
	.align		4
        /*001c*/ 	.byte	0x04, 0x17
        /*001e*/ 	.short	(.L_1370 - .L_1369)
.L_1369:
        /*0020*/ 	.word	0x00000000
        /*0024*/ 	.short	0x0000
        /*0026*/ 	.short	0x0000
        /*0028*/ 	.byte	0x00, 0xf0, 0x41, 0x07


	//----- nvinfo : EIATTR_MAXREG_COUNT
	.align		4
.L_1370:
        /*002c*/ 	.byte	0x03, 0x1b
        /*002e*/ 	.short	0x00ff


	//----- nvinfo : EIATTR_NUM_BARRIERS
	.align		4
        /*0030*/ 	.byte	0x02, 0x4c
        /*0032*/ 	.byte	0x01
	.zero		1


	//----- nvinfo : EIATTR_ANNOTATIONS
	.align		4
        /*0034*/ 	.byte	0x04, 0x55
        /*0036*/ 	.short	(.L_1372 - .L_1371)


	//   ....[0]....
.L_1371:
        /*0038*/ 	.word	0x00000001
        /*003c*/ 	.byte	0x20, 0xd1, 0x01, 0x00, 0x01, 0x00, 0x00, 0x00, 0x30, 0xd1, 0x01, 0x00, 0x01, 0x00, 0x00, 0x00
        /*004c*/ 	.byte	0x20, 0xea, 0x01, 0x00, 0x01, 0x00, 0x00, 0x00, 0x50, 0xea, 0x01, 0x00


	//----- nvinfo : EIATTR_MERCURY_ISA_VERSION
	.align		4
.L_1372:
        /*0058*/ 	.byte	0x03, 0x5f
        /*005a*/ 	.short	0x0000


	//----- nvinfo : EIATTR_COOP_GROUP_MASK_REGIDS
	.align		4
        /*005c*/ 	.byte	0x04, 0x29
        /*005e*/ 	.short	(.L_1374 - .L_1373)


	//   ....[0]....
.L_1373:
        /*0060*/ 	.word	0xffffffff


	//   ....[1]....
        /*0064*/ 	.word	0xffffffff


	//   ....[2]....
        /*0068*/ 	.word	0xffffffff


	//   ....[3]....
        /*006c*/ 	.word	0xffffffff


	//   ....[4]....
        /*0070*/ 	.word	0xffffffff


	//   ....[5]....
        /*0074*/ 	.word	0xffffffff


	//   ....[6]....
        /*0078*/ 	.word	0xffffffff


	//   ....[7]....
        /*007c*/ 	.word	0xffffffff


	//   ....[8]....
        /*0080*/ 	.word	0xffffffff


	//   ....[9]....
        /*0084*/ 	.word	0xffffffff


	//   ....[10]....
        /*0088*/ 	.word	0xffffffff


	//   ....[11]....
        /*008c*/ 	.word	0xffffffff


	//   ....[12]....
        /*0090*/ 	.word	0xffffffff


	//   ....[13]....
        /*0094*/ 	.word	0xffffffff


	//   ....[14]....
        /*0098*/ 	.word	0xffffffff


	//   ....[15]....
        /*009c*/ 	.word	0xffffffff


	//   ....[16]....
        /*00a0*/ 	.word	0xffffffff


	//   ....[17]....
        /*00a4*/ 	.word	0xffffffff


	//   ....[18]....
        /*00a8*/ 	.word	0xffffffff


	//   ....[19]....
        /*00ac*/ 	.word	0xffffffff


	//----- nvinfo : EIATTR_COOP_GROUP_INSTR_OFFSETS
	.align		4
.L_1374:
        /*00b0*/ 	.byte	0x04, 0x28
        /*00b2*/ 	.short	(.L_1376 - .L_1375)


	//   ....[0]....
.L_1375:
        /*00b4*/ 	.word	0x00017d10


	//   ....[1]....
        /*00b8*/ 	.word	0x00017d80


	//   ....[2]....
        /*00bc*/ 	.word	0x00017dc0


	//   ....[3]....
        /*00c0*/ 	.word	0x00017e10


	//   ....[4]....
        /*00c4*/ 	.word	0x0001b420


	//   ....[5]....
        /*00c8*/ 	.word	0x0001b460


	//   ....[6]....
        /*00cc*/ 	.word	0x0001b490


	//   ....[7]....
        /*00d0*/ 	.word	0x0001b4b0


	//   ....[8]....
        /*00d4*/ 	.word	0x0001f540


	//   ....[9]....
        /*00d8*/ 	.word	0x0001f5b0


	//   ....[10]....
        /*00dc*/ 	.word	0x0001f5e0


	//   ....[11]....
        /*00e0*/ 	.word	0x0001f600


	//   ....[12]....
        /*00e4*/ 	.word	0x00021480


	//   ....[13]....
        /*00e8*/ 	.word	0x000214b0


	//   ....[14]....
        /*00ec*/ 	.word	0x000214c0


	//   ....[15]....
        /*00f0*/ 	.word	0x000214f0


	//   ....[16]....
        /*00f4*/ 	.word	0x00022db0


	//   ....[17]....
        /*00f8*/ 	.word	0x00022df0


	//   ....[18]....
        /*00fc*/ 	.word	0x00022e40


	//   ....[19]....
        /*0100*/ 	.word	0x00022e90


	//----- nvinfo : EIATTR_EXIT_INSTR_OFFSETS
	.align		4
.L_1376:
        /*0104*/ 	.byte	0x04, 0x1c
        /*0106*/ 	.short	(.L_1378 - .L_1377)


	//   ....[0]....
.L_1377:
        /*0108*/ 	.word	0x00000200


	//----- nvinfo : EIATTR_CTAIDZ_USED
	.align		4
.L_1378:
        /*010c*/ 	.byte	0x01, 0x04
	.zero		2


	//----- nvinfo : EIATTR_CRS_STACK_SIZE
	.align		4
        /*0110*/ 	.byte	0x04, 0x1e
        /*0112*/ 	.short	(.L_1380 - .L_1379)
.L_1379:
        /*0114*/ 	.word	0x00000000
.L_1380:


//--------------------- .nv.info._ZN5flash24flash_fwd_splitkv_kernelI23Flash_fwd_kernel_traitsILi256ELi64ELi64ELi4ELb0ELb0EN7cutlass10bfloat16_tE19Flash_kernel_traitsILi256ELi64ELi64ELi4ES3_EELb0ELb1ELb0ELb0ELb1ELb1ELb1ELb1EEEvNS_16Flash_fwd_paramsE --------------------------
	.section	.nv.info._ZN5flash24flash_fwd_splitkv_kernelI23Flash_fwd_kernel_traitsILi256ELi64ELi64ELi4ELb0ELb0EN7cutlass10bfloat16_tE19Flash_kernel_traitsILi256ELi64ELi64ELi4ES3_EELb0ELb1ELb0ELb0ELb1ELb1ELb1ELb1EEEvNS_16Flash_fwd_paramsE,"",@"SHT_CUDA_INFO"
	.sectionflags	@""
	.align	4


	//----- nvinfo : EIATTR_CUDA_API_VERSION
	.align		4
        /*0000*/ 	.byte	0x04, 0x37
        /*0002*/ 	.short	(.L_1382 - .L_1381)
.L_1381:
        /*0004*/ 	.word	0x00000082


	//----- nvinfo : EIATTR_SW2861232_WAR
	.align		4
.L_1382:
        /*0008*/ 	.byte	0x01, 0x35
	.zero		2


	//----- nvinfo : EIATTR_PARAM_CBANK
	.align		4
        /*000c*/ 	.byte	0x04, 0x0a
        /*000e*/ 	.short	(.L_1384 - .L_1383)
	.align		4
.L_1383:
        /*0010*/ 	.word	index@(.nv.constant0._ZN5flash24flash_fwd_splitkv_kernelI23Flash_fwd_kernel_traitsILi256ELi64ELi64ELi4ELb0ELb0EN7cutlass10bfloat16_tE19Flash_kernel_traitsILi256ELi64ELi64ELi4ES3_EELb0ELb1ELb0ELb0ELb1ELb1ELb1ELb1EEEvNS_16Flash_fwd_paramsE)
        /*0014*/ 	.short	0x0160
        /*0016*/ 	.short	0x01d0


	//----- nvinfo : EIATTR_CBANK_PARAM_SIZE
	.align		4
.L_1384:
        /*0018*/ 	.byte	0x03, 0x19
        /*001a*/ 	.short	0x01d0


	//----- nvinfo : EIATTR_KPARAM_INFO
	.align		4
        /*001c*/ 	.byte	0x04, 0x17
        /*001e*/ 	.short	(.L_1386 - .L_1385)
.L_1385:
        /*0020*/ 	.word	0x00000000
        /*0024*/ 	.short	0x0000
        /*0026*/ 	.short	0x0000
        /*0028*/ 	.byte	0x00, 0xf0, 0x41, 0x07


	//----- nvinfo : EIATTR_MAXREG_COUNT
	.align		4
.L_1386:
        /*002c*/ 	.byte	0x03, 0x1b
        /*002e*/ 	.short	0x00ff


	//----- nvinfo : EIATTR_NUM_BARRIERS
	.align		4
        /*0030*/ 	.byte	0x02, 0x4c
        /*0032*/ 	.byte	0x01
	.zero		1


	//----- nvinfo : EIATTR_ANNOTATIONS
	.align		4
        /*0034*/ 	.byte	0x04, 0x55
        /*0036*/ 	.short	(.L_1388 - .L_1387)


	//   ....[0]....
.L_1387:
        /*0038*/ 	.word	0x00000001
        /*003c*/ 	.byte	0x90, 0x99, 0x01, 0x00, 0x01, 0x00, 0x00, 0x00, 0xc0, 0x99, 0x01, 0x00, 0x01, 0x00, 0x00, 0x00
        /*004c*/ 	.byte	0x10, 0xa7, 0x01, 0x00, 0x01, 0x00, 0x00, 0x00, 0x20, 0xa7, 0x01, 0x00, 0x01, 0x00, 0x00, 0x00
        /*005c*/ 	.byte	0x50, 0xda, 0x01, 0x00, 0x01, 0x00, 0x00, 0x00, 0x60, 0xda, 0x01, 0x00, 0x01, 0x00, 0x00, 0x00
        /*006c*/ 	.byte	0x60, 0xf7, 0x01, 0x00, 0x01, 0x00, 0x00, 0x00, 0x90, 0xf7, 0x01, 0x00


	//----- nvinfo : EIATTR_MERCURY_ISA_VERSION
	.align		4
.L_1388:
        /*0078*/ 	.byte	0x03, 0x5f
        /*007a*/ 	.short	0x0000


	//----- nvinfo : EIATTR_COOP_GROUP_MASK_REGIDS
	.align		4
        /*007c*/ 	.byte	0x04, 0x29
        /*007e*/ 	.short	(.L_1390 - .L_1389)


	//   ....[0]....
.L_1389:
        /*0080*/ 	.word	0xffffffff


	//   ....[1]....
        /*0084*/ 	.word	0xffffffff


	//   ....[2]....
        /*0088*/ 	.word	0xffffffff


	//   ....[3]....
        /*008c*/ 	.word	0xffffffff


	//   ....[4]....
        /*0090*/ 	.word	0xffffffff


	//   ....[5]....
        /*0094*/ 	.word	0xffffffff


	//   ....[6]....
        /*0098*/ 	.word	0xffffffff


	//   ....[7]....
        /*009c*/ 	.word	0xffffffff


	//   ....[8]....
        /*00a0*/ 	.word	0xffffffff


	//   ....[9]....
        /*00a4*/ 	.word	0xffffffff


	//   ....[10]....
        /*00a8*/ 	.word	0xffffffff


	//   ....[11]....
        /*00ac*/ 	.word	0xffffffff


	//   ....[12]....
        /*00b0*/ 	.word	0xffffffff


	//   ....[13]....
        /*00b4*/ 	.word	0xffffffff


	//   ....[14]....
        /*00b8*/ 	.word	0xffffffff


	//   ....[15]....
        /*00bc*/ 	.word	0xffffffff


	//   ....[16]....
        /*00c0*/ 	.word	0xffffffff


	//   ....[17]....
        /*00c4*/ 	.word	0xffffffff


	//   ....[18]....
        /*00c8*/ 	.word	0xffffffff


	//   ....[19]....
        /*00cc*/ 	.word	0xffffffff


	//----- nvinfo : EIATTR_COOP_GROUP_INSTR_OFFSETS
	.align		4
.L_1390:
        /*00d0*/ 	.byte	0x04, 0x28
        /*00d2*/ 	.short	(.L_1392 - .L_1391)


	//   ....[0]....
.L_1391:
        /*00d4*/ 	.word	0x00018190


	//   ....[1]....
        /*00d8*/ 	.word	0x00018200


	//   ....[2]....
        /*00dc*/ 	.word	0x00018220


	//   ....[3]....
        /*00e0*/ 	.word	0x00018240


	//   ....[4]....
        /*00e4*/ 	.word	0x0001bd20


	//   ....[5]....
        /*00e8*/ 	.word	0x0001bd70


	//   ....[6]....
        /*00ec*/ 	.word	0x0001bd90


	//   ....[7]....
        /*00f0*/ 	.word	0x0001bdc0


	//   ....[8]....
        /*00f4*/ 	.word	0x000202d0


	//   ....[9]....
        /*00f8*/ 	.word	0x000202f0


	//   ....[10]....
        /*00fc*/ 	.word	0x00020320


	//   ....[11]....
        /*0100*/ 	.word	0x00020340


	//   ....[12]....
        /*0104*/ 	.word	0x000221c0


	//   ....[13]....
        /*0108*/ 	.word	0x000221f0


	//   ....[14]....
        /*010c*/ 	.word	0x00022200


	//   ....[15]....
        /*0110*/ 	.word	0x00022230


	//   ....[16]....
        /*0114*/ 	.word	0x00023af0


	//   ....[17]....
        /*0118*/ 	.word	0x00023b30


	//   ....[18]....
        /*011c*/ 	.word	0x00023b80


	//   ....[19]....
        /*0120*/ 	.word	0x00023bd0


	//----- nvinfo : EIATTR_EXIT_INSTR_OFFSETS
	.align		4
.L_1392:
        /*0124*/ 	.byte	0x04, 0x1c
        /*0126*/ 	.short	(.L_1394 - .L_1393)


	//   ....[0]....
.L_1393:
        /*0128*/ 	.word	0x00000200


	//----- nvinfo : EIATTR_CTAIDZ_USED
	.align		4
.L_1394:
        /*012c*/ 	.byte	0x01, 0x04
	.zero		2


	//----- nvinfo : EIATTR_CRS_STACK_SIZE
	.align		4
        /*0130*/ 	.byte	0x04, 0x1e
        /*0132*/ 	.short	(.L_1396 - .L_1395)
.L_1395:
        /*0134*/ 	.word	0x00000000
.L_1396:


//--------------------- .nv.info._ZN5flash24flash_fwd_splitkv_kernelI23Flash_fwd_kernel_traitsILi256ELi64ELi64ELi4ELb0ELb0EN7cutlass10bfloat16_tE19Flash_kernel_traitsILi256ELi64ELi64ELi4ES3_EELb0ELb1ELb1ELb0ELb0ELb0ELb1ELb1EEEvNS_16Flash_fwd_paramsE --------------------------
	.section	.nv.info._ZN5flash24flash_fwd_splitkv_kernelI23Flash_fwd_kernel_traitsILi256ELi64ELi64ELi4ELb0ELb0EN7cutlass10bfloat16_tE19Flash_kernel_traitsILi256ELi64ELi64ELi4ES3_EELb0ELb1ELb1ELb0ELb0ELb0ELb1ELb1EEEvNS_16Flash_fwd_paramsE,"",@"SHT_CUDA_INFO"
	.sectionflags	@""
	.align	4


	//----- nvinfo : EIATTR_CUDA_API_VERSION
	.align		4
        /*0000*/ 	.byte	0x04, 0x37
        /*0002*/ 	.short	(.L_1398 - .L_1397)
.L_1397:
        /*0004*/ 	.word	0x00000082


	//----- nvinfo : EIATTR_SW2861232_WAR
	.align		4
.L_1398:
        /*0008*/ 	.byte	0x01, 0x35
	.zero		2


	//----- nvinfo : EIATTR_PARAM_CBANK
	.align		4
        /*000c*/ 	.byte	0x04, 0x0a
        /*000e*/ 	.short	(.L_1400 - .L_1399)
	.align		4
.L_1399:
        /*0010*/ 	.word	index@(.nv.constant0._ZN5flash24flash_fwd_splitkv_kernelI23Flash_fwd_kernel_traitsILi256ELi64ELi64ELi4ELb0ELb0EN7cutlass10bfloat16_tE19Flash_kernel_traitsILi256ELi64ELi64ELi4ES3_EELb0ELb1ELb1ELb0ELb0ELb0ELb1ELb1EEEvNS_16Flash_fwd_paramsE)
        /*0014*/ 	.short	0x0160
        /*0016*/ 	.short	0x01d0


	//----- nvinfo : EIATTR_CBANK_PARAM_SIZE
	.align		4
.L_1400:
        /*0018*/ 	.byte	0x03, 0x19
        /*001a*/ 	.short	0x01d0


	//----- nvinfo : EIATTR_KPARAM_INFO
	.align		4
        /*001c*/ 	.byte	0x04, 0x17
        /*001e*/ 	.short	(.L_1402 - .L_1401)
.L_1401:
        /*0020*/ 	.word	0x00000000
        /*0024*/ 	.short	0x0000
        /*0026*/ 	.short	0x0000
        /*0028*/ 	.byte	0x00, 0xf0, 0x41, 0x07


	//----- nvinfo : EIATTR_MAXREG_COUNT
	.align		4
.L_1402:
        /*002c*/ 	.byte	0x03, 0x1b
        /*002e*/ 	.short	0x00ff


	//----- nvinfo : EIATTR_NUM_BARRIERS
	.align		4
        /*0030*/ 	.byte	0x02, 0x4c
        /*0032*/ 	.byte	0x01
	.zero		1


	//----- nvinfo : EIATTR_ANNOTATIONS
	.align		4
        /*0034*/ 	.byte	0x04, 0x55
        /*0036*/ 	.short	(.L_1404 - .L_1403)


	//   ....[0]....
.L_1403:
        /*0038*/ 	.word	0x00000001
        /*003c*/ 	.byte	0xb0, 0x02, 0x02, 0x00, 0x01, 0x00, 0x00, 0x00, 0x00, 0x03, 0x02, 0x00, 0x01, 0x00, 0x00, 0x00
        /*004c*/ 	.byte	0x30, 0x03, 0x02, 0x00, 0x01, 0x00, 0x00, 0x00, 0x60, 0x06, 0x02, 0x00, 0x01, 0x00, 0x00, 0x00
        /*005c*/ 	.byte	0xb0, 0x07, 0x02, 0x00, 0x01, 0x00, 0x00, 0x00, 0xe0, 0x07, 0x02, 0x00, 0x01, 0x00, 0x00, 0x00
        /*006c*/ 	.byte	0xb0, 0x2f, 0x02, 0x00, 0x01, 0x00, 0x00, 0x00, 0xb0, 0x3f, 0x02, 0x00


	//----- nvinfo : EIATTR_MERCURY_ISA_VERSION
	.align		4
.L_1404:
        /*0078*/ 	.byte	0x03, 0x5f
        /*007a*/ 	.short	0x0000


	//----- nvinfo : EIATTR_COOP_GROUP_MASK_REGIDS
	.align		4
        /*007c*/ 	.byte	0x04, 0x29
        /*007e*/ 	.short	(.L_1406 - .L_1405)


	//   ....[0]....
.L_1405:
        /*0080*/ 	.word	0xffffffff


	//   ....[1]....
        /*0084*/ 	.word	0xffffffff


	//   ....[2]....
        /*0088*/ 	.word	0xffffffff


	//   ....[3]....
        /*008c*/ 	.word	0xffffffff


	//   ....[4]....
        /*0090*/ 	.word	0xffffffff


	//   ....[5]....
        /*0094*/ 	.word	0xffffffff


	//   ....[6]....
        /*0098*/ 	.word	0xffffffff


	//   ....[7]....
        /*009c*/ 	.word	0xffffffff


	//   ....[8]....
        /*00a0*/ 	.word	0xffffffff


	//   ....[9]....
        /*00a4*/ 	.word	0xffffffff


	//   ....[10]....
        /*00a8*/ 	.word	0xffffffff


	//   ....[11]....
        /*00ac*/ 	.word	0xffffffff


	//   ....[12]....
        /*00b0*/ 	.word	0xffffffff


	//   ....[13]....
        /*00b4*/ 	.word	0xffffffff


	//   ....[14]....
        /*00b8*/ 	.word	0xffffffff


	//   ....[15]....
        /*00bc*/ 	.word	0xffffffff


	//   ....[16]....
        /*00c0*/ 	.word	0xffffffff


	//   ....[17]....
        /*00c4*/ 	.word	0xffffffff


	//   ....[18]....
        /*00c8*/ 	.word	0xffffffff


	//   ....[19]....
        /*00cc*/ 	.word	0xffffffff


	//----- nvinfo : EIATTR_COOP_GROUP_INSTR_OFFSETS
	.align		4
.L_1406:
        /*00d0*/ 	.byte	0x04, 0x28
        /*00d2*/ 	.short	(.L_1408 - .L_1407)


	//   ....[0]....
.L_1407:
        /*00d4*/ 	.word	0x0001bf20


	//   ....[1]....
        /*00d8*/ 	.word	0x0001c0e0


	//   ....[2]....
        /*00dc*/ 	.word	0x0001c0f0


	//   ....[3]....
        /*00e0*/ 	.word	0x0001c120


	//   ....[4]....
        /*00e4*/ 	.word	0x00020db0


	//   ....[5]....
        /*00e8*/ 	.word	0x00020e00


	//   ....[6]....
        /*00ec*/ 	.word	0x00020e20


	//   ....[7]....
        /*00f0*/ 	.word	0x00020e40


	//   ....[8]....
        /*00f4*/ 	.word	0x000263e0


	//   ....[9]....
        /*00f8*/ 	.word	0x00026490


	//   ....[10]....
        /*00fc*/ 	.word	0x000264b0


	//   ....[11]....
        /*0100*/ 	.word	0x000264d0


	//   ....[12]....
        /*0104*/ 	.word	0x000285a0


	//   ....[13]....
        /*0108*/ 	.word	0x000285d0


	//   ....[14]....
        /*010c*/ 	.word	0x000285e0


	//   ....[15]....
        /*0110*/ 	.word	0x00028610


	//   ....[16]....
        /*0114*/ 	.word	0x0002a3f0


	//   ....[17]....
        /*0118*/ 	.word	0x0002a440


	//   ....[18]....
        /*011c*/ 	.word	0x0002a490


	//   ....[19]....
        /*0120*/ 	.word	0x0002a4d0


	//----- nvinfo : EIATTR_EXIT_INSTR_OFFSETS
	.align		4
.L_1408:
        /*0124*/ 	.byte	0x04, 0x1c
        /*0126*/ 	.short	(.L_1410 - .L_1409)


	//   ....[0]....
.L_1409:
        /*0128*/ 	.word	0x00000200


	//----- nvinfo : EIATTR_CTAIDZ_USED
	.align		4
.L_1410:
        /*012c*/ 	.byte	0x01, 0x04
	.zero		2


	//----- nvinfo : EIATTR_CRS_STACK_SIZE
	.align		4
        /*0130*/ 	.byte	0x04, 0x1e
        /*0132*/ 	.short	(.L_1412 - .L_1411)
.L_1411:
        /*0134*/ 	.word	0x00000000
.L_1412:


//--------------------- .nv.info._ZN5flash24flash_fwd_splitkv_kernelI23Flash_fwd_kernel_traitsILi256ELi64ELi64ELi4ELb0ELb0EN7cutlass10bfloat16_tE19Flash_kernel_traitsILi256ELi64ELi64ELi4ES3_EELb0ELb1ELb1ELb0ELb0ELb1ELb1ELb1EEEvNS_16Flash_fwd_paramsE --------------------------
	.section	.nv.info._ZN5flash24flash_fwd_splitkv_kernelI23Flash_fwd_kernel_traitsILi256ELi64ELi64ELi4ELb0ELb0EN7cutlass10bfloat16_tE19Flash_kernel_traitsILi256ELi64ELi64ELi4ES3_EELb0ELb1ELb1ELb0ELb0ELb1ELb1ELb1EEEvNS_16Flash_fwd_paramsE,"",@"SHT_CUDA_INFO"
	.sectionflags	@""
	.align	4


	//----- nvinfo : EIATTR_CUDA_API_VERSION
	.align		4
        /*0000*/ 	.byte	0x04, 0x37
        /*0002*/ 	.short	(.L_1414 - .L_1413)
.L_1413:
        /*0004*/ 	.word	0x00000082


	//----- nvinfo : EIATTR_SW2861232_WAR
	.align		4
.L_1414:
        /*0008*/ 	.byte	0x01, 0x35
	.zero		2


	//----- nvinfo : EIATTR_PARAM_CBANK
	.align		4
        /*000c*/ 	.byte	0x04, 0x0a
        /*000e*/ 	.short	(.L_1416 - .L_1415)
	.align		4
.L_1415:
        /*0010*/ 	.word	index@(.nv.constant0._ZN5flash24flash_fwd_splitkv_kernelI23Flash_fwd_kernel_traitsILi256ELi64ELi64ELi4ELb0ELb0EN7cutlass10bfloat16_tE19Flash_kernel_traitsILi256ELi64ELi64ELi4ES3_EELb0ELb1ELb1ELb0ELb0ELb1ELb1ELb1EEEvNS_16Flash_fwd_paramsE)
        /*0014*/ 	.short	0x0160
        /*0016*/ 	.short	0x01d0


	//----- nvinfo : EIATTR_CBANK_PARAM_SIZE
	.align		4
.L_1416:
        /*0018*/ 	.byte	0x03, 0x19
        /*001a*/ 	.short	0x01d0


	//----- nvinfo : EIATTR_KPARAM_INFO
	.align		4
        /*001c*/ 	.byte	0x04, 0x17
        /*001e*/ 	.short	(.L_1418 - .L_1417)
.L_1417:
        /*0020*/ 	.word	0x00000000
        /*0024*/ 	.short	0x0000
        /*0026*/ 	.short	0x0000
        /*0028*/ 	.byte	0x00, 0xf0, 0x41, 0x07


	//----- nvinfo : EIATTR_MAXREG_COUNT
	.align		4
.L_1418:
        /*002c*/ 	.byte	0x03, 0x1b
        /*002e*/ 	.short	0x00ff


	//----- nvinfo : EIATTR_NUM_BARRIERS
	.align		4
        /*0030*/ 	.byte	0x02, 0x4c
        /*0032*/ 	.byte	0x01
	.zero		1


	//----- nvinfo : EIATTR_ANNOTATIONS
	.align		4
        /*0034*/ 	.byte	0x04, 0x55
        /*0036*/ 	.short	(.L_1420 - .L_1419)


	//   ....[0]....
.L_1419:
        /*0038*/ 	.word	0x00000001
        /*003c*/ 	.byte	0xe0, 0x15, 0x02, 0x00, 0x01, 0x00, 0x00, 0x00, 0x30, 0x16, 0x02, 0x00, 0x01, 0x00, 0x00, 0x00
        /*004c*/ 	.byte	0x60, 0x16, 0x02, 0x00, 0x01, 0x00, 0x00, 0x00, 0xb0, 0x16, 0x02, 0x00, 0x01, 0x00, 0x00, 0x00
        /*005c*/ 	.byte	0x00, 0x17, 0x02, 0x00, 0x01, 0x00, 0x00, 0x00, 0xc0, 0x18, 0x02, 0x00, 0x01, 0x00, 0x00, 0x00
        /*006c*/ 	.byte	0xa0, 0x1b, 0x02, 0x00, 0x01, 0x00, 0x00, 0x00, 0xb0, 0x1b, 0x02, 0x00, 0x01, 0x00, 0x00, 0x00
        /*007c*/ 	.byte	0xe0, 0x1b, 0x02, 0x00, 0x01, 0x00, 0x00, 0x00, 0x10, 0x1c, 0x02, 0x00, 0x01, 0x00, 0x00, 0x00
        /*008c*/ 	.byte	0x40, 0x43, 0x02, 0x00, 0x01, 0x00, 0x00, 0x00, 0xa0, 0x4d, 0x02, 0x00


	//----- nvinfo : EIATTR_MERCURY_ISA_VERSION
	.align		4
.L_1420:
        /*0098*/ 	.byte	0x03, 0x5f
        /*009a*/ 	.short	0x0000


	//----- nvinfo : EIATTR_COOP_GROUP_MASK_REGIDS
	.align		4
        /*009c*/ 	.byte	0x04, 0x29
        /*009e*/ 	.short	(.L_1422 - .L_1421)


	//   ....[0]....
.L_1421:
        /*00a0*/ 	.word	0xffffffff


	//   ....[1]....
        /*00a4*/ 	.word	0xffffffff


	//   ....[2]....
        /*00a8*/ 	.word	0xffffffff


	//   ....[3]....
        /*00ac*/ 	.word	0xffffffff


	//   ....[4]....
        /*00b0*/ 	.word	0xffffffff


	//   ....[5]....
        /*00b4*/ 	.word	0xffffffff


	//   ....[6]....
        /*00b8*/ 	.word	0xffffffff


	//   ....[7]....
        /*00bc*/ 	.word	0xffffffff


	//   ....[8]....
        /*00c0*/ 	.word	0xffffffff


	//   ....[9]....
        /*00c4*/ 	.word	0xffffffff


	//   ....[10]....
        /*00c8*/ 	.word	0xffffffff


	//   ....[11]....
        /*00cc*/ 	.word	0xffffffff


	//   ....[12]....
        /*00d0*/ 	.word	0xffffffff


	//   ....[13]....
        /*00d4*/ 	.word	0xffffffff


	//   ....[14]....
        /*00d8*/ 	.word	0xffffffff


	//   ....[15]....
        /*00dc*/ 	.word	0xffffffff


	//   ....[16]....
        /*00e0*/ 	.word	0xffffffff


	//   ....[17]....
        /*00e4*/ 	.word	0xffffffff


	//   ....[18]....
        /*00e8*/ 	.word	0xffffffff


	//   ....[19]....
        /*00ec*/ 	.word	0xffffffff


	//----- nvinfo : EIATTR_COOP_GROUP_INSTR_OFFSETS
	.align		4
.L_1422:
        /*00f0*/ 	.byte	0x04, 0x28
        /*00f2*/ 	.short	(.L_1424 - .L_1423)


	//   ....[0]....
.L_1423:
        /*00f4*/ 	.word	0x0001cfb0


	//   ....[1]....
        /*00f8*/ 	.word	0x0001d060


	//   ....[2]....
        /*00fc*/ 	.word	0x0001d080


	//   ....[3]....
        /*0100*/ 	.word	0x0001d0a0


	//   ....[4]....
        /*0104*/ 	.word	0x00022180


	//   ....[5]....
        /*0108*/ 	.word	0x00022190


	//   ....[6]....
        /*010c*/ 	.word	0x000221c0


	//   ....[7]....
        /*0110*/ 	.word	0x000221d0


	//   ....[8]....
        /*0114*/ 	.word	0x00027bf0


	//   ....[9]....
        /*0118*/ 	.word	0x00027d50


	//   ....[10]....
        /*011c*/ 	.word	0x00027d60


	//   ....[11]....
        /*0120*/ 	.word	0x00027dc0


	//   ....[12]....
        /*0124*/ 	.word	0x00029e60


	//   ....[13]....
        /*0128*/ 	.word	0x00029e90


	//   ....[14]....
        /*012c*/ 	.word	0x00029ea0


	//   ....[15]....
        /*0130*/ 	.word	0x00029ed0


	//   ....[16]....
        /*0134*/ 	.word	0x0002bce0


	//   ....[17]....
        /*0138*/ 	.word	0x0002bd40


	//   ....[18]....
        /*013c*/ 	.word	0x0002bd90


	//   ....[19]....
        /*0140*/ 	.word	0x0002bde0


	//----- nvinfo : EIATTR_EXIT_INSTR_OFFSETS
	.align		4
.L_1424:
        /*0144*/ 	.byte	0x04, 0x1c
        /*0146*/ 	.short	(.L_1426 - .L_1425)


	//   ....[0]....
.L_1425:
        /*0148*/ 	.word	0x00000200


	//----- nvinfo : EIATTR_CTAIDZ_USED
	.align		4
.L_1426:
        /*014c*/ 	.byte	0x01, 0x04
	.zero		2


	//----- nvinfo : EIATTR_CRS_STACK_SIZE
	.align		4
        /*0150*/ 	.byte	0x04, 0x1e
        /*0152*/ 	.short	(.L_1428 - .L_1427)
.L_1427:
        /*0154*/ 	.word	0x00000000
.L_1428:


//--------------------- .nv.callgraph             --------------------------
	.section	.nv.callgraph,"",@"SHT_CUDA_CALLGRAPH"
	.align	4
	.sectionentsize	8
	.align		4
        /*0000*/ 	.word	0x00000000
	.align		4
        /*0004*/ 	.word	0xffffffff
	.align		4
        /*0008*/ 	.word	0x00000000
	.align		4
        /*000c*/ 	.word	0xfffffffe
	.align		4
        /*0010*/ 	.word	0x00000000
	.align		4
        /*0014*/ 	.word	0xfffffffd
	.align		4
        /*0018*/ 	.word	0x00000000
	.align		4
        /*001c*/ 	.word	0xfffffffc


//--------------------- .nv.rel.action            --------------------------
	.section	.nv.rel.action,"",@"SHT_CUDA_RELOCINFO"
	.align	8
	.sectionentsize	8
        /*0000*/ 	.byte	0x73, 0x00, 0x00, 0x00, 0x00, 0x00, 0x00, 0x00, 0x00, 0x00, 0x00, 0x11, 0x25, 0x00, 0x05, 0x36


//--------------------- .nv.constant4             --------------------------
	.section	.nv.constant4,"a",@progbits
	.align	8
	.align		8
.nv.constant4:
        /*0000*/ 	.dword	_ZN72_INTERNAL_056383cb_36_flash_fwd_split_hdim256_bf16_sm80_cu_59c7631c_27644cuda3std3__45__cpo5beginE
	.align		8
        /*0008*/ 	.dword	_ZN72_INTERNAL_056383cb_36_flash_fwd_split_hdim256_bf16_sm80_cu_59c7631c_27644cuda3std3__45__cpo3endE
	.align		8
        /*0010*/ 	.dword	_ZN72_INTERNAL_056383cb_36_flash_fwd_split_hdim256_bf16_sm80_cu_59c7631c_27644cuda3std3__45__cpo6cbeginE
	.align		8
        /*0018*/ 	.dword	_ZN72_INTERNAL_056383cb_36_flash_fwd_split_hdim256_bf16_sm80_cu_59c7631c_27644cuda3std3__45__cpo4cendE
	.align		8
        /*0020*/ 	.dword	_ZN72_INTERNAL_056383cb_36_flash_fwd_split_hdim256_bf16_sm80_cu_59c7631c_27644cuda3std3__474_GLOBAL__N__056383cb_36_flash_fwd_split_hdim256_bf16_sm80_cu_59c7631c_27646ignoreE
	.align		8
        /*0028*/ 	.dword	_ZN72_INTERNAL_056383cb_36_flash_fwd_split_hdim256_bf16_sm80_cu_59c7631c_27644cuda3std3__419piecewise_constructE
	.align		8
        /*0030*/ 	.dword	_ZN72_INTERNAL_056383cb_36_flash_fwd_split_hdim256_bf16_sm80_cu_59c7631c_27644cuda3std3__48in_placeE
	.align		8
        /*0038*/ 	.dword	_ZN72_INTERNAL_056383cb_36_flash_fwd_split_hdim256_bf16_sm80_cu_59c7631c_27644cuda3std6ranges3__45__cpo4swapE
	.align		8
        /*0040*/ 	.dword	_ZN72_INTERNAL_056383cb_36_flash_fwd_split_hdim256_bf16_sm80_cu_59c7631c_27644cuda3std6ranges3__45__cpo9iter_moveE
	.align		8
        /*0048*/ 	.dword	_ZN72_INTERNAL_056383cb_36_flash_fwd_split_hdim256_bf16_sm80_cu_59c7631c_27644cute7productE
	.align		8
        /*0050*/ 	.dword	_ZN72_INTERNAL_056383cb_36_flash_fwd_split_hdim256_bf16_sm80_cu_59c7631c_27644cute1_E


//--------------------- .nv.constant0._ZN5flash32flash_fwd_splitkv_combine_kernelI23Flash_fwd_kernel_traitsILi256ELi64ELi64ELi4ELb0ELb0EN7cutlass10bfloat16_tE19Flash_kernel_traitsILi256ELi64ELi64ELi4ES3_EELi4ELi7ELb0EEEvNS_16Flash_fwd_paramsE --------------------------
	.section	.nv.constant0._ZN5flash32flash_fwd_splitkv_combine_kernelI23Flash_fwd_kernel_traitsILi256ELi64ELi64ELi4ELb0ELb0EN7cutlass10bfloat16_tE19Flash_kernel_traitsILi256ELi64ELi64ELi4ES3_EELi4ELi7ELb0EEEvNS_16Flash_fwd_paramsE,"a",@progbits
	.sectionflags	@""
	.align	4
.nv.constant0._ZN5flash32flash_fwd_splitkv_combine_kernelI23Flash_fwd_kernel_traitsILi256ELi64ELi64ELi4ELb0ELb0EN7cutlass10bfloat16_tE19Flash_kernel_traitsILi256ELi64ELi64ELi4ES3_EELi4ELi7ELb0EEEvNS_16Flash_fwd_paramsE:
	.zero		816


//--------------------- .nv.constant0._ZN5flash32flash_fwd_splitkv_combine_kernelI23Flash_fwd_kernel_traitsILi256ELi64ELi64ELi4ELb0ELb0EN7cutlass10bfloat16_tE19Flash_kernel_traitsILi256ELi64ELi64ELi4ES3_EELi4ELi6ELb0EEEvNS_16Flash_fwd_paramsE --------------------------
	.section	.nv.constant0._ZN5flash32flash_fwd_splitkv_combine_kernelI23Flash_fwd_kernel_traitsILi256ELi64ELi64ELi4ELb0ELb0EN7cutlass10bfloat16_tE19Flash_kernel_traitsILi256ELi64ELi64ELi4ES3_EELi4ELi6ELb0EEEvNS_16Flash_fwd_paramsE,"a",@progbits
	.sectionflags	@""
	.align	4
.nv.constant0._ZN5flash32flash_fwd_splitkv_combine_kernelI23Flash_fwd_kernel_traitsILi256ELi64ELi64ELi4ELb0ELb0EN7cutlass10bfloat16_tE19Flash_kernel_traitsILi256ELi64ELi64ELi4ES3_EELi4ELi6ELb0EEEvNS_16Flash_fwd_paramsE:
	.zero		816


//--------------------- .nv.constant0._ZN5flash32flash_fwd_splitkv_combine_kernelI23Flash_fwd_kernel_traitsILi256ELi64ELi64ELi4ELb0ELb0EN7cutlass10bfloat16_tE19Flash_kernel_traitsILi256ELi64ELi64ELi4ES3_EELi4ELi5ELb0EEEvNS_16Flash_fwd_paramsE --------------------------
	.section	.nv.constant0._ZN5flash32flash_fwd_splitkv_combine_kernelI23Flash_fwd_kernel_traitsILi256ELi64ELi64ELi4ELb0ELb0EN7cutlass10bfloat16_tE19Flash_kernel_traitsILi256ELi64ELi64ELi4ES3_EELi4ELi5ELb0EEEvNS_16Flash_fwd_paramsE,"a",@progbits
	.sectionflags	@""
	.align	4
.nv.constant0._ZN5flash32flash_fwd_splitkv_combine_kernelI23Flash_fwd_kernel_traitsILi256ELi64ELi64ELi4ELb0ELb0EN7cutlass10bfloat16_tE19Flash_kernel_traitsILi256ELi64ELi64ELi4ES3_EELi4ELi5ELb0EEEvNS_16Flash_fwd_paramsE:
	.zero		816


//--------------------- .nv.constant0._ZN5flash32flash_fwd_splitkv_combine_kernelI23Flash_fwd_kernel_traitsILi256ELi64ELi64ELi4ELb0ELb0EN7cutlass10bfloat16_tE19Flash_kernel_traitsILi256ELi64ELi64ELi4ES3_EELi4ELi4ELb0EEEvNS_16Flash_fwd_paramsE --------------------------
	.section	.nv.constant0._ZN5flash32flash_fwd_splitkv_combine_kernelI23Flash_fwd_kernel_traitsILi256ELi64ELi64ELi4ELb0ELb0EN7cutlass10bfloat16_tE19Flash_kernel_traitsILi256ELi64ELi64ELi4ES3_EELi4ELi4ELb0EEEvNS_16Flash_fwd_paramsE,"a",@progbits
	.sectionflags	@""
	.align	4
.nv.constant0._ZN5flash32flash_fwd_splitkv_combine_kernelI23Flash_fwd_kernel_traitsILi256ELi64ELi64ELi4ELb0ELb0EN7cutlass10bfloat16_tE19Flash_kernel_traitsILi256ELi64ELi64ELi4ES3_EELi4ELi4ELb0EEEvNS_16Flash_fwd_paramsE:
	.zero		816


//--------------------- .nv.constant0._ZN5flash32flash_fwd_splitkv_combine_kernelI23Flash_fwd_kernel_traitsILi256ELi64ELi64ELi4ELb0ELb0EN7cutlass10bfloat16_tE19Flash_kernel_traitsILi256ELi64ELi64ELi4ES3_EELi4ELi3ELb0EEEvNS_16Flash_fwd_paramsE --------------------------
	.section	.nv.constant0._ZN5flash32flash_fwd_splitkv_combine_kernelI23Flash_fwd_kernel_traitsILi256ELi64ELi64ELi4ELb0ELb0EN7cutlass10bfloat16_tE19Flash_kernel_traitsILi256ELi64ELi64ELi4ES3_EELi4ELi3ELb0EEEvNS_16Flash_fwd_paramsE,"a",@progbits
	.sectionflags	@""
	.align	4
.nv.constant0._ZN5flash32flash_fwd_splitkv_combine_kernelI23Flash_fwd_kernel_traitsILi256ELi64ELi64ELi4ELb0ELb0EN7cutlass10bfloat16_tE19Flash_kernel_traitsILi256ELi64ELi64ELi4ES3_EELi4ELi3ELb0EEEvNS_16Flash_fwd_paramsE:
	.zero		816


//--------------------- .nv.constant0._ZN5flash32flash_fwd_splitkv_combine_kernelI23Flash_fwd_kernel_traitsILi256ELi64ELi64ELi4ELb0ELb0EN7cutlass10bfloat16_tE19Flash_kernel_traitsILi256ELi64ELi64ELi4ES3_EELi4ELi2ELb0EEEvNS_16Flash_fwd_paramsE --------------------------
	.section	.nv.constant0._ZN5flash32flash_fwd_splitkv_combine_kernelI23Flash_fwd_kernel_traitsILi256ELi64ELi64ELi4ELb0ELb0EN7cutlass10bfloat16_tE19Flash_kernel_traitsILi256ELi64ELi64ELi4ES3_EELi4ELi2ELb0EEEvNS_16Flash_fwd_paramsE,"a",@progbits
	.sectionflags	@""
	.align	4
.nv.constant0._ZN5flash32flash_fwd_splitkv_combine_kernelI23Flash_fwd_kernel_traitsILi256ELi64ELi64ELi4ELb0ELb0EN7cutlass10bfloat16_tE19Flash_kernel_traitsILi256ELi64ELi64ELi4ES3_EELi4ELi2ELb0EEEvNS_16Flash_fwd_paramsE:
	.zero		816


//--------------------- .nv.constant0._ZN5flash32flash_fwd_splitkv_combine_kernelI23Flash_fwd_kernel_traitsILi256ELi64ELi64ELi4ELb0ELb0EN7cutlass10bfloat16_tE19Flash_kernel_traitsILi256ELi64ELi64ELi4ES3_EELi4ELi1ELb0EEEvNS_16Flash_fwd_paramsE --------------------------
	.section	.nv.constant0._ZN5flash32flash_fwd_splitkv_combine_kernelI23Flash_fwd_kernel_traitsILi256ELi64ELi64ELi4ELb0ELb0EN7cutlass10bfloat16_tE19Flash_kernel_traitsILi256ELi64ELi64ELi4ES3_EELi4ELi1ELb0EEEvNS_16Flash_fwd_paramsE,"a",@progbits
	.sectionflags	@""
	.align	4
.nv.constant0._ZN5flash32flash_fwd_splitkv_combine_kernelI23Flash_fwd_kernel_traitsILi256ELi64ELi64ELi4ELb0ELb0EN7cutlass10bfloat16_tE19Flash_kernel_traitsILi256ELi64ELi64ELi4ES3_EELi4ELi1ELb0EEEvNS_16Flash_fwd_paramsE:
	.zero		816


//--------------------- .nv.constant0._ZN5flash32flash_fwd_splitkv_combine_kernelI23Flash_fwd_kernel_traitsILi256ELi64ELi64ELi4ELb0ELb0EN7cutlass10bfloat16_tE19Flash_kernel_traitsILi256ELi64ELi64ELi4ES3_EELi4ELi7ELb1EEEvNS_16Flash_fwd_paramsE --------------------------
	.section	.nv.constant0._ZN5flash32flash_fwd_splitkv_combine_kernelI23Flash_fwd_kernel_traitsILi256ELi64ELi64ELi4ELb0ELb0EN7cutlass10bfloat16_tE19Flash_kernel_traitsILi256ELi64ELi64ELi4ES3_EELi4ELi7ELb1EEEvNS_16Flash_fwd_paramsE,"a",@progbits
	.sectionflags	@""
	.align	4
.nv.constant0._ZN5flash32flash_fwd_splitkv_combine_kernelI23Flash_fwd_kernel_traitsILi256ELi64ELi64ELi4ELb0ELb0EN7cutlass10bfloat16_tE19Flash_kernel_traitsILi256ELi64ELi64ELi4ES3_EELi4ELi7ELb1EEEvNS_16Flash_fwd_paramsE:
	.zero		816


//--------------------- .nv.constant0._ZN5flash32flash_fwd_splitkv_combine_kernelI23Flash_fwd_kernel_traitsILi256ELi64ELi64ELi4ELb0ELb0EN7cutlass10bfloat16_tE19Flash_kernel_traitsILi256ELi64ELi64ELi4ES3_EELi4ELi6ELb1EEEvNS_16Flash_fwd_paramsE --------------------------
	.section	.nv.constant0._ZN5flash32flash_fwd_splitkv_combine_kernelI23Flash_fwd_kernel_traitsILi256ELi64ELi64ELi4ELb0ELb0EN7cutlass10bfloat16_tE19Flash_kernel_traitsILi256ELi64ELi64ELi4ES3_EELi4ELi6ELb1EEEvNS_16Flash_fwd_paramsE,"a",@progbits
	.sectionflags	@""
	.align	4
.nv.constant0._ZN5flash32flash_fwd_splitkv_combine_kernelI23Flash_fwd_kernel_traitsILi256ELi64ELi64ELi4ELb0ELb0EN7cutlass10bfloat16_tE19Flash_kernel_traitsILi256ELi64ELi64ELi4ES3_EELi4ELi6ELb1EEEvNS_16Flash_fwd_paramsE:
	.zero		816


//--------------------- .nv.constant0._ZN5flash32flash_fwd_splitkv_combine_kernelI23Flash_fwd_kernel_traitsILi256ELi64ELi64ELi4ELb0ELb0EN7cutlass10bfloat16_tE19Flash_kernel_traitsILi256ELi64ELi64ELi4ES3_EELi4ELi5ELb1EEEvNS_16Flash_fwd_paramsE --------------------------
	.section	.nv.constant0._ZN5flash32flash_fwd_splitkv_combine_kernelI23Flash_fwd_kernel_traitsILi256ELi64ELi64ELi4ELb0ELb0EN7cutlass10bfloat16_tE19Flash_kernel_traitsILi256ELi64ELi64ELi4ES3_EELi4ELi5ELb1EEEvNS_16Flash_fwd_paramsE,"a",@progbits
	.sectionflags	@""
	.align	4
.nv.constant0._ZN5flash32flash_fwd_splitkv_combine_kernelI23Flash_fwd_kernel_traitsILi256ELi64ELi64ELi4ELb0ELb0EN7cutlass10bfloat16_tE19Flash_kernel_traitsILi256ELi64ELi64ELi4ES3_EELi4ELi5ELb1EEEvNS_16Flash_fwd_paramsE:
	.zero		816


//--------------------- .nv.constant0._ZN5flash32flash_fwd_splitkv_combine_kernelI23Flash_fwd_kernel_traitsILi256ELi64ELi64ELi4ELb0ELb0EN7cutlass10bfloat16_tE19Flash_kernel_traitsILi256ELi64ELi64ELi4ES3_EELi4ELi4ELb1EEEvNS_16Flash_fwd_paramsE --------------------------
	.section	.nv.constant0._ZN5flash32flash_fwd_splitkv_combine_kernelI23Flash_fwd_kernel_traitsILi256ELi64ELi64ELi4ELb0ELb0EN7cutlass10bfloat16_tE19Flash_kernel_traitsILi256ELi64ELi64ELi4ES3_EELi4ELi4ELb1EEEvNS_16Flash_fwd_paramsE,"a",@progbits
	.sectionflags	@""
	.align	4
.nv.constant0._ZN5flash32flash_fwd_splitkv_combine_kernelI23Flash_fwd_kernel_traitsILi256ELi64ELi64ELi4ELb0ELb0EN7cutlass10bfloat16_tE19Flash_kernel_traitsILi256ELi64ELi64ELi4ES3_EELi4ELi4ELb1EEEvNS_16Flash_fwd_paramsE:
	.zero		816


//--------------------- .nv.constant0._ZN5flash32flash_fwd_splitkv_combine_kernelI23Flash_fwd_kernel_traitsILi256ELi64ELi64ELi4ELb0ELb0EN7cutlass10bfloat16_tE19Flash_kernel_traitsILi256ELi64ELi64ELi4ES3_EELi4ELi3ELb1EEEvNS_16Flash_fwd_paramsE --------------------------
	.section	.nv.constant0._ZN5flash32flash_fwd_splitkv_combine_kernelI23Flash_fwd_kernel_traitsILi256ELi64ELi64ELi4ELb0ELb0EN7cutlass10bfloat16_tE19Flash_kernel_traitsILi256ELi64ELi64ELi4ES3_EELi4ELi3ELb1EEEvNS_16Flash_fwd_paramsE,"a",@progbits
	.sectionflags	@""
	.align	4
.nv.constant0._ZN5flash32flash_fwd_splitkv_combine_kernelI23Flash_fwd_kernel_traitsILi256ELi64ELi64ELi4ELb0ELb0EN7cutlass10bfloat16_tE19Flash_kernel_traitsILi256ELi64ELi64ELi4ES3_EELi4ELi3ELb1EEEvNS_16Flash_fwd_paramsE:
	.zero		816


//--------------------- .nv.constant0._ZN5flash32flash_fwd_splitkv_combine_kernelI23Flash_fwd_kernel_traitsILi256ELi64ELi64ELi4ELb0ELb0EN7cutlass10bfloat16_tE19Flash_kernel_traitsILi256ELi64ELi64ELi4ES3_EELi4ELi2ELb1EEEvNS_16Flash_fwd_paramsE --------------------------
	.section	.nv.constant0._ZN5flash32flash_fwd_splitkv_combine_kernelI23Flash_fwd_kernel_traitsILi256ELi64ELi64ELi4ELb0ELb0EN7cutlass10bfloat16_tE19Flash_kernel_traitsILi256ELi64ELi64ELi4ES3_EELi4ELi2ELb1EEEvNS_16Flash_fwd_paramsE,"a",@progbits
	.sectionflags	@""
	.align	4
.nv.constant0._ZN5flash32flash_fwd_splitkv_combine_kernelI23Flash_fwd_kernel_traitsILi256ELi64ELi64ELi4ELb0ELb0EN7cutlass10bfloat16_tE19Flash_kernel_traitsILi256ELi64ELi64ELi4ES3_EELi4ELi2ELb1EEEvNS_16Flash_fwd_paramsE:
	.zero		816


//--------------------- .nv.constant0._ZN5flash32flash_fwd_splitkv_combine_kernelI23Flash_fwd_kernel_traitsILi256ELi64ELi64ELi4ELb0ELb0EN7cutlass10bfloat16_tE19Flash_kernel_traitsILi256ELi64ELi64ELi4ES3_EELi4ELi1ELb1EEEvNS_16Flash_fwd_paramsE --------------------------
	.section	.nv.constant0._ZN5flash32flash_fwd_splitkv_combine_kernelI23Flash_fwd_kernel_traitsILi256ELi64ELi64ELi4ELb0ELb0EN7cutlass10bfloat16_tE19Flash_kernel_traitsILi256ELi64ELi64ELi4ES3_EELi4ELi1ELb1EEEvNS_16Flash_fwd_paramsE,"a",@progbits
	.sectionflags	@""
	.align	4
.nv.constant0._ZN5flash32flash_fwd_splitkv_combine_kernelI23Flash_fwd_kernel_traitsILi256ELi64ELi64ELi4ELb0ELb0EN7cutlass10bfloat16_tE19Flash_kernel_traitsILi256ELi64ELi64ELi4ES3_EELi4ELi1ELb1EEEvNS_16Flash_fwd_paramsE:
	.zero		816


//--------------------- .nv.constant0._ZN5flash24flash_fwd_splitkv_kernelI23Flash_fwd_kernel_traitsILi256ELi64ELi64ELi4ELb0ELb0EN7cutlass10bfloat16_tE19Flash_kernel_traitsILi256ELi64ELi64ELi4ES3_EELb0ELb0ELb0ELb0ELb0ELb0ELb0ELb0EEEvNS_16Flash_fwd_paramsE --------------------------
	.section	.nv.constant0._ZN5flash24flash_fwd_splitkv_kernelI23Flash_fwd_kernel_traitsILi256ELi64ELi64ELi4ELb0ELb0EN7cutlass10bfloat16_tE19Flash_kernel_traitsILi256ELi64ELi64ELi4ES3_EELb0ELb0ELb0ELb0ELb0ELb0ELb0ELb0EEEvNS_16Flash_fwd_paramsE,"a",@progbits
	.sectionflags	@""
	.align	4
.nv.constant0._ZN5flash24flash_fwd_splitkv_kernelI23Flash_fwd_kernel_traitsILi256ELi64ELi64ELi4ELb0ELb0EN7cutlass10bfloat16_tE19Flash_kernel_traitsILi256ELi64ELi64ELi4ES3_EELb0ELb0ELb0ELb0ELb0ELb0ELb0ELb0EEEvNS_16Flash_fwd_paramsE:
	.zero		816


//--------------------- .nv.constant0._ZN5flash24flash_fwd_splitkv_kernelI23Flash_fwd_kernel_traitsILi256ELi64ELi64ELi4ELb0ELb0EN7cutlass10bfloat16_tE19Flash_kernel_traitsILi256ELi64ELi64ELi4ES3_EELb0ELb0ELb0ELb0ELb0ELb1ELb0ELb0EEEvNS_16Flash_fwd_paramsE --------------------------
	.section	.nv.constant0._ZN5flash24flash_fwd_splitkv_kernelI23Flash_fwd_kernel_traitsILi256ELi64ELi64ELi4ELb0ELb0EN7cutlass10bfloat16_tE19Flash_kernel_traitsILi256ELi64ELi64ELi4ES3_EELb0ELb0ELb0ELb0ELb0ELb1ELb0ELb0EEEvNS_16Flash_fwd_paramsE,"a",@progbits
	.sectionflags	@""
	.align	4
.nv.constant0._ZN5flash24flash_fwd_splitkv_kernelI23Flash_fwd_kernel_traitsILi256ELi64ELi64ELi4ELb0ELb0EN7cutlass10bfloat16_tE19Flash_kernel_traitsILi256ELi64ELi64ELi4ES3_EELb0ELb0ELb0ELb0ELb0ELb1ELb0ELb0EEEvNS_16Flash_fwd_paramsE:
	.zero		816


//--------------------- .nv.constant0._ZN5flash24flash_fwd_splitkv_kernelI23Flash_fwd_kernel_traitsILi256ELi64ELi64ELi4ELb0ELb0EN7cutlass10bfloat16_tE19Flash_kernel_traitsILi256ELi64ELi64ELi4ES3_EELb0ELb0ELb0ELb0ELb0ELb0ELb0ELb1EEEvNS_16Flash_fwd_paramsE --------------------------
	.section	.nv.constant0._ZN5flash24flash_fwd_splitkv_kernelI23Flash_fwd_kernel_traitsILi256ELi64ELi64ELi4ELb0ELb0EN7cutlass10bfloat16_tE19Flash_kernel_traitsILi256ELi64ELi64ELi4ES3_EELb0ELb0ELb0ELb0ELb0ELb0ELb0ELb1EEEvNS_16Flash_fwd_paramsE,"a",@progbits
	.sectionflags	@""
	.align	4
.nv.constant0._ZN5flash24flash_fwd_splitkv_kernelI23Flash_fwd_kernel_traitsILi256ELi64ELi64ELi4ELb0ELb0EN7cutlass10bfloat16_tE19Flash_kernel_traitsILi256ELi64ELi64ELi4ES3_EELb0ELb0ELb0ELb0ELb0ELb0ELb0ELb1EEEvNS_16Flash_fwd_paramsE:
	.zero		816


//--------------------- .nv.constant0._ZN5flash24flash_fwd_splitkv_kernelI23Flash_fwd_kernel_traitsILi256ELi64ELi64ELi4ELb0ELb0EN7cutlass10bfloat16_tE19Flash_kernel_traitsILi256ELi64ELi64ELi4ES3_EELb0ELb0ELb0ELb0ELb0ELb1ELb0ELb1EEEvNS_16Flash_fwd_paramsE --------------------------
	.section	.nv.constant0._ZN5flash24flash_fwd_splitkv_kernelI23Flash_fwd_kernel_traitsILi256ELi64ELi64ELi4ELb0ELb0EN7cutlass10bfloat16_tE19Flash_kernel_traitsILi256ELi64ELi64ELi4ES3_EELb0ELb0ELb0ELb0ELb0ELb1ELb0ELb1EEEvNS_16Flash_fwd_paramsE,"a",@progbits
	.sectionflags	@""
	.align	4
.nv.constant0._ZN5flash24flash_fwd_splitkv_kernelI23Flash_fwd_kernel_traitsILi256ELi64ELi64ELi4ELb0ELb0EN7cutlass10bfloat16_tE19Flash_kernel_traitsILi256ELi64ELi64ELi4ES3_EELb0ELb0ELb0ELb0ELb0ELb1ELb0ELb1EEEvNS_16Flash_fwd_paramsE:
	.zero		816


//--------------------- .nv.constant0._ZN5flash24flash_fwd_splitkv_kernelI23Flash_fwd_kernel_traitsILi256ELi64ELi64ELi4ELb0ELb0EN7cutlass10bfloat16_tE19Flash_kernel_traitsILi256ELi64ELi64ELi4ES3_EELb0ELb0ELb0ELb0ELb0ELb0ELb1ELb0EEEvNS_16Flash_fwd_paramsE --------------------------
	.section	.nv.constant0._ZN5flash24flash_fwd_splitkv_kernelI23Flash_fwd_kernel_traitsILi256ELi64ELi64ELi4ELb0ELb0EN7cutlass10bfloat16_tE19Flash_kernel_traitsILi256ELi64ELi64ELi4ES3_EELb0ELb0ELb0ELb0ELb0ELb0ELb1ELb0EEEvNS_16Flash_fwd_paramsE,"a",@progbits
	.sectionflags	@""
	.align	4
.nv.constant0._ZN5flash24flash_fwd_splitkv_kernelI23Flash_fwd_kernel_traitsILi256ELi64ELi64ELi4ELb0ELb0EN7cutlass10bfloat16_tE19Flash_kernel_traitsILi256ELi64ELi64ELi4ES3_EELb0ELb0ELb0ELb0ELb0ELb0ELb1ELb0EEEvNS_16Flash_fwd_paramsE:
	.zero		816


//--------------------- .nv.constant0._ZN5flash24flash_fwd_splitkv_kernelI23Flash_fwd_kernel_traitsILi256ELi64ELi64ELi4ELb0ELb0EN7cutlass10bfloat16_tE19Flash_kernel_traitsILi256ELi64ELi64ELi4ES3_EELb0ELb0ELb0ELb0ELb0ELb1ELb1ELb0EEEvNS_16Flash_fwd_paramsE --------------------------
	.section	.nv.constant0._ZN5flash24flash_fwd_splitkv_kernelI23Flash_fwd_kernel_traitsILi256ELi64ELi64ELi4ELb0ELb0EN7cutlass10bfloat16_tE19Flash_kernel_traitsILi256ELi64ELi64ELi4ES3_EELb0ELb0ELb0ELb0ELb0ELb1ELb1ELb0EEEvNS_16Flash_fwd_paramsE,"a",@progbits
	.sectionflags	@""
	.align	4
.nv.constant0._ZN5flash24flash_fwd_splitkv_kernelI23Flash_fwd_kernel_traitsILi256ELi64ELi64ELi4ELb0ELb0EN7cutlass10bfloat16_tE19Flash_kernel_traitsILi256ELi64ELi64ELi4ES3_EELb0ELb0ELb0ELb0ELb0ELb1ELb1ELb0EEEvNS_16Flash_fwd_paramsE:
	.zero		816


//--------------------- .nv.constant0._ZN5flash24flash_fwd_splitkv_kernelI23Flash_fwd_kernel_traitsILi256ELi64ELi64ELi4ELb0ELb0EN7cutlass10bfloat16_tE19Flash_kernel_traitsILi256ELi64ELi64ELi4ES3_EELb0ELb0ELb0ELb0ELb0ELb0ELb1ELb1EEEvNS_16Flash_fwd_paramsE --------------------------
	.section	.nv.constant0._ZN5flash24flash_fwd_splitkv_kernelI23Flash_fwd_kernel_traitsILi256ELi64ELi64ELi4ELb0ELb0EN7cutlass10bfloat16_tE19Flash_kernel_traitsILi256ELi64ELi64ELi4ES3_EELb0ELb0ELb0ELb0ELb0ELb0ELb1ELb1EEEvNS_16Flash_fwd_paramsE,"a",@progbits
	.sectionflags	@""
	.align	4
.nv.constant0._ZN5flash24flash_fwd_splitkv_kernelI23Flash_fwd_kernel_traitsILi256ELi64ELi64ELi4ELb0ELb0EN7cutlass10bfloat16_tE19Flash_kernel_traitsILi256ELi64ELi64ELi4ES3_EELb0ELb0ELb0ELb0ELb0ELb0ELb1ELb1EEEvNS_16Flash_fwd_paramsE:
	.zero		816


//--------------------- .nv.constant0._ZN5flash24flash_fwd_splitkv_kernelI23Flash_fwd_kernel_traitsILi256ELi64ELi64ELi4ELb0ELb0EN7cutlass10bfloat16_tE19Flash_kernel_traitsILi256ELi64ELi64ELi4ES3_EELb0ELb0ELb0ELb0ELb0ELb1ELb1ELb1EEEvNS_16Flash_fwd_paramsE --------------------------
	.section	.nv.constant0._ZN5flash24flash_fwd_splitkv_kernelI23Flash_fwd_kernel_traitsILi256ELi64ELi64ELi4ELb0ELb0EN7cutlass10bfloat16_tE19Flash_kernel_traitsILi256ELi64ELi64ELi4ES3_EELb0ELb0ELb0ELb0ELb0ELb1ELb1ELb1EEEvNS_16Flash_fwd_paramsE,"a",@progbits
	.sectionflags	@""
	.align	4
.nv.constant0._ZN5flash24flash_fwd_splitkv_kernelI23Flash_fwd_kernel_traitsILi256ELi64ELi64ELi4ELb0ELb0EN7cutlass10bfloat16_tE19Flash_kernel_traitsILi256ELi64ELi64ELi4ES3_EELb0ELb0ELb0ELb0ELb0ELb1ELb1ELb1EEEvNS_16Flash_fwd_paramsE:
	.zero		816


//--------------------- .nv.constant0._ZN5flash24flash_fwd_splitkv_kernelI23Flash_fwd_kernel_traitsILi256ELi64ELi64ELi4ELb0ELb0EN7cutlass10bfloat16_tE19Flash_kernel_traitsILi256ELi64ELi64ELi4ES3_EELb0ELb1ELb0ELb0ELb0ELb0ELb0ELb0EEEvNS_16Flash_fwd_paramsE --------------------------
	.section	.nv.constant0._ZN5flash24flash_fwd_splitkv_kernelI23Flash_fwd_kernel_traitsILi256ELi64ELi64ELi4ELb0ELb0EN7cutlass10bfloat16_tE19Flash_kernel_traitsILi256ELi64ELi64ELi4ES3_EELb0ELb1ELb0ELb0ELb0ELb0ELb0ELb0EEEvNS_16Flash_fwd_paramsE,"a",@progbits
	.sectionflags	@""
	.align	4
.nv.constant0._ZN5flash24flash_fwd_splitkv_kernelI23Flash_fwd_kernel_traitsILi256ELi64ELi64ELi4ELb0ELb0EN7cutlass10bfloat16_tE19Flash_kernel_traitsILi256ELi64ELi64ELi4ES3_EELb0ELb1ELb0ELb0ELb0ELb0ELb0ELb0EEEvNS_16Flash_fwd_paramsE:
	.zero		816


//--------------------- .nv.constant0._ZN5flash24flash_fwd_splitkv_kernelI23Flash_fwd_kernel_traitsILi256ELi64ELi64ELi4ELb0ELb0EN7cutlass10bfloat16_tE19Flash_kernel_traitsILi256ELi64ELi64ELi4ES3_EELb0ELb1ELb0ELb0ELb0ELb1ELb0ELb0EEEvNS_16Flash_fwd_paramsE --------------------------
	.section	.nv.constant0._ZN5flash24flash_fwd_splitkv_kernelI23Flash_fwd_kernel_traitsILi256ELi64ELi64ELi4ELb0ELb0EN7cutlass10bfloat16_tE19Flash_kernel_traitsILi256ELi64ELi64ELi4ES3_EELb0ELb1ELb0ELb0ELb0ELb1ELb0ELb0EEEvNS_16Flash_fwd_paramsE,"a",@progbits
	.sectionflags	@""
	.align	4
.nv.constant0._ZN5flash24flash_fwd_splitkv_kernelI23Flash_fwd_kernel_traitsILi256ELi64ELi64ELi4ELb0ELb0EN7cutlass10bfloat16_tE19Flash_kernel_traitsILi256ELi64ELi64ELi4ES3_EELb0ELb1ELb0ELb0ELb0ELb1ELb0ELb0EEEvNS_16Flash_fwd_paramsE:
	.zero		816


//--------------------- .nv.constant0._ZN5flash24flash_fwd_splitkv_kernelI23Flash_fwd_kernel_traitsILi256ELi64ELi64ELi4ELb0ELb0EN7cutlass10bfloat16_tE19Flash_kernel_traitsILi256ELi64ELi64ELi4ES3_EELb0ELb1ELb0ELb0ELb0ELb0ELb0ELb1EEEvNS_16Flash_fwd_paramsE --------------------------
	.section	.nv.constant0._ZN5flash24flash_fwd_splitkv_kernelI23Flash_fwd_kernel_traitsILi256ELi64ELi64ELi4ELb0ELb0EN7cutlass10bfloat16_tE19Flash_kernel_traitsILi256ELi64ELi64ELi4ES3_EELb0ELb1ELb0ELb0ELb0ELb0ELb0ELb1EEEvNS_16Flash_fwd_paramsE,"a",@progbits
	.sectionflags	@""
	.align	4
.nv.constant0._ZN5flash24flash_fwd_splitkv_kernelI23Flash_fwd_kernel_traitsILi256ELi64ELi64ELi4ELb0ELb0EN7cutlass10bfloat16_tE19Flash_kernel_traitsILi256ELi64ELi64ELi4ES3_EELb0ELb1ELb0ELb0ELb0ELb0ELb0ELb1EEEvNS_16Flash_fwd_paramsE:
	.zero		816


//--------------------- .nv.constant0._ZN5flash24flash_fwd_splitkv_kernelI23Flash_fwd_kernel_traitsILi256ELi64ELi64ELi4ELb0ELb0EN7cutlass10bfloat16_tE19Flash_kernel_traitsILi256ELi64ELi64ELi4ES3_EELb0ELb1ELb0ELb0ELb0ELb1ELb0ELb1EEEvNS_16Flash_fwd_paramsE --------------------------
	.section	.nv.constant0._ZN5flash24flash_fwd_splitkv_kernelI23Flash_fwd_kernel_traitsILi256ELi64ELi64ELi4ELb0ELb0EN7cutlass10bfloat16_tE19Flash_kernel_traitsILi256ELi64ELi64ELi4ES3_EELb0ELb1ELb0ELb0ELb0ELb1ELb0ELb1EEEvNS_16Flash_fwd_paramsE,"a",@progbits
	.sectionflags	@""
	.align	4
.nv.constant0._ZN5flash24flash_fwd_splitkv_kernelI23Flash_fwd_kernel_traitsILi256ELi64ELi64ELi4ELb0ELb0EN7cutlass10bfloat16_tE19Flash_kernel_traitsILi256ELi64ELi64ELi4ES3_EELb0ELb1ELb0ELb0ELb0ELb1ELb0ELb1EEEvNS_16Flash_fwd_paramsE:
	.zero		816


//--------------------- .nv.constant0._ZN5flash24flash_fwd_splitkv_kernelI23Flash_fwd_kernel_traitsILi256ELi64ELi64ELi4ELb0ELb0EN7cutlass10bfloat16_tE19Flash_kernel_traitsILi256ELi64ELi64ELi4ES3_EELb0ELb1ELb0ELb0ELb0ELb0ELb1ELb0EEEvNS_16Flash_fwd_paramsE --------------------------
	.section	.nv.constant0._ZN5flash24flash_fwd_splitkv_kernelI23Flash_fwd_kernel_traitsILi256ELi64ELi64ELi4ELb0ELb0EN7cutlass10bfloat16_tE19Flash_kernel_traitsILi256ELi64ELi64ELi4ES3_EELb0ELb1ELb0ELb0ELb0ELb0ELb1ELb0EEEvNS_16Flash_fwd_paramsE,"a",@progbits
	.sectionflags	@""
	.align	4
.nv.constant0._ZN5flash24flash_fwd_splitkv_kernelI23Flash_fwd_kernel_traitsILi256ELi64ELi64ELi4ELb0ELb0EN7cutlass10bfloat16_tE19Flash_kernel_traitsILi256ELi64ELi64ELi4ES3_EELb0ELb1ELb0ELb0ELb0ELb0ELb1ELb0EEEvNS_16Flash_fwd_paramsE:
	.zero		816


//--------------------- .nv.constant0._ZN5flash24flash_fwd_splitkv_kernelI23Flash_fwd_kernel_traitsILi256ELi64ELi64ELi4ELb0ELb0EN7cutlass10bfloat16_tE19Flash_kernel_traitsILi256ELi64ELi64ELi4ES3_EELb0ELb1ELb0ELb0ELb0ELb1ELb1ELb0EEEvNS_16Flash_fwd_paramsE --------------------------
	.section	.nv.constant0._ZN5flash24flash_fwd_splitkv_kernelI23Flash_fwd_kernel_traitsILi256ELi64ELi64ELi4ELb0ELb0EN7cutlass10bfloat16_tE19Flash_kernel_traitsILi256ELi64ELi64ELi4ES3_EELb0ELb1ELb0ELb0ELb0ELb1ELb1ELb0EEEvNS_16Flash_fwd_paramsE,"a",@progbits
	.sectionflags	@""
	.align	4
.nv.constant0._ZN5flash24flash_fwd_splitkv_kernelI23Flash_fwd_kernel_traitsILi256ELi64ELi64ELi4ELb0ELb0EN7cutlass10bfloat16_tE19Flash_kernel_traitsILi256ELi64ELi64ELi4ES3_EELb0ELb1ELb0ELb0ELb0ELb1ELb1ELb0EEEvNS_16Flash_fwd_paramsE:
	.zero		816


//--------------------- .nv.constant0._ZN5flash24flash_fwd_splitkv_kernelI23Flash_fwd_kernel_traitsILi256ELi64ELi64ELi4ELb0ELb0EN7cutlass10bfloat16_tE19Flash_kernel_traitsILi256ELi64ELi64ELi4ES3_EELb0ELb1ELb0ELb0ELb0ELb0ELb1ELb1EEEvNS_16Flash_fwd_paramsE --------------------------
	.section	.nv.constant0._ZN5flash24flash_fwd_splitkv_kernelI23Flash_fwd_kernel_traitsILi256ELi64ELi64ELi4ELb0ELb0EN7cutlass10bfloat16_tE19Flash_kernel_traitsILi256ELi64ELi64ELi4ES3_EELb0ELb1ELb0ELb0ELb0ELb0ELb1ELb1EEEvNS_16Flash_fwd_paramsE,"a",@progbits
	.sectionflags	@""
	.align	4
.nv.constant0._ZN5flash24flash_fwd_splitkv_kernelI23Flash_fwd_kernel_traitsILi256ELi64ELi64ELi4ELb0ELb0EN7cutlass10bfloat16_tE19Flash_kernel_traitsILi256ELi64ELi64ELi4ES3_EELb0ELb1ELb0ELb0ELb0ELb0ELb1ELb1EEEvNS_16Flash_fwd_paramsE:
	.zero		816


//--------------------- .nv.constant0._ZN5flash24flash_fwd_splitkv_kernelI23Flash_fwd_kernel_traitsILi256ELi64ELi64ELi4ELb0ELb0EN7cutlass10bfloat16_tE19Flash_kernel_traitsILi256ELi64ELi64ELi4ES3_EELb0ELb1ELb0ELb0ELb0ELb1ELb1ELb1EEEvNS_16Flash_fwd_paramsE --------------------------
	.section	.nv.constant0._ZN5flash24flash_fwd_splitkv_kernelI23Flash_fwd_kernel_traitsILi256ELi64ELi64ELi4ELb0ELb0EN7cutlass10bfloat16_tE19Flash_kernel_traitsILi256ELi64ELi64ELi4ES3_EELb0ELb1ELb0ELb0ELb0ELb1ELb1ELb1EEEvNS_16Flash_fwd_paramsE,"a",@progbits
	.sectionflags	@""
	.align	4
.nv.constant0._ZN5flash24flash_fwd_splitkv_kernelI23Flash_fwd_kernel_traitsILi256ELi64ELi64ELi4ELb0ELb0EN7cutlass10bfloat16_tE19Flash_kernel_traitsILi256ELi64ELi64ELi4ES3_EELb0ELb1ELb0ELb0ELb0ELb1ELb1ELb1EEEvNS_16Flash_fwd_paramsE:
	.zero		816


//--------------------- .nv.constant0._ZN5flash24flash_fwd_splitkv_kernelI23Flash_fwd_kernel_traitsILi256ELi64ELi64ELi4ELb0ELb0EN7cutlass10bfloat16_tE19Flash_kernel_traitsILi256ELi64ELi64ELi4ES3_EELb0ELb0ELb0ELb0ELb1ELb0ELb0ELb0EEEvNS_16Flash_fwd_paramsE --------------------------
	.section	.nv.constant0._ZN5flash24flash_fwd_splitkv_kernelI23Flash_fwd_kernel_traitsILi256ELi64ELi64ELi4ELb0ELb0EN7cutlass10bfloat16_tE19Flash_kernel_traitsILi256ELi64ELi64ELi4ES3_EELb0ELb0ELb0ELb0ELb1ELb0ELb0ELb0EEEvNS_16Flash_fwd_paramsE,"a",@progbits
	.sectionflags	@""
	.align	4
.nv.constant0._ZN5flash24flash_fwd_splitkv_kernelI23Flash_fwd_kernel_traitsILi256ELi64ELi64ELi4ELb0ELb0EN7cutlass10bfloat16_tE19Flash_kernel_traitsILi256ELi64ELi64ELi4ES3_EELb0ELb0ELb0ELb0ELb1ELb0ELb0ELb0EEEvNS_16Flash_fwd_paramsE:
	.zero		816


//--------------------- .nv.constant0._ZN5flash24flash_fwd_splitkv_kernelI23Flash_fwd_kernel_traitsILi256ELi64ELi64ELi4ELb0ELb0EN7cutlass10bfloat16_tE19Flash_kernel_traitsILi256ELi64ELi64ELi4ES3_EELb0ELb0ELb0ELb0ELb1ELb1ELb0ELb0EEEvNS_16Flash_fwd_paramsE --------------------------
	.section	.nv.constant0._ZN5flash24flash_fwd_splitkv_kernelI23Flash_fwd_kernel_traitsILi256ELi64ELi64ELi4ELb0ELb0EN7cutlass10bfloat16_tE19Flash_kernel_traitsILi256ELi64ELi64ELi4ES3_EELb0ELb0ELb0ELb0ELb1ELb1ELb0ELb0EEEvNS_16Flash_fwd_paramsE,"a",@progbits
	.sectionflags	@""
	.align	4
.nv.constant0._ZN5flash24flash_fwd_splitkv_kernelI23Flash_fwd_kernel_traitsILi256ELi64ELi64ELi4ELb0ELb0EN7cutlass10bfloat16_tE19Flash_kernel_traitsILi256ELi64ELi64ELi4ES3_EELb0ELb0ELb0ELb0ELb1ELb1ELb0ELb0EEEvNS_16Flash_fwd_paramsE:
	.zero		816


//--------------------- .nv.constant0._ZN5flash24flash_fwd_splitkv_kernelI23Flash_fwd_kernel_traitsILi256ELi64ELi64ELi4ELb0ELb0EN7cutlass10bfloat16_tE19Flash_kernel_traitsILi256ELi64ELi64ELi4ES3_EELb0ELb0ELb1ELb0ELb0ELb0ELb0ELb0EEEvNS_16Flash_fwd_paramsE --------------------------
	.section	.nv.constant0._ZN5flash24flash_fwd_splitkv_kernelI23Flash_fwd_kernel_traitsILi256ELi64ELi64ELi4ELb0ELb0EN7cutlass10bfloat16_tE19Flash_kernel_traitsILi256ELi64ELi64ELi4ES3_EELb0ELb0ELb1ELb0ELb0ELb0ELb0ELb0EEEvNS_16Flash_fwd_paramsE,"a",@progbits
	.sectionflags	@""
	.align	4
.nv.constant0._ZN5flash24flash_fwd_splitkv_kernelI23Flash_fwd_kernel_traitsILi256ELi64ELi64ELi4ELb0ELb0EN7cutlass10bfloat16_tE19Flash_kernel_traitsILi256ELi64ELi64ELi4ES3_EELb0ELb0ELb1ELb0ELb0ELb0ELb0ELb0EEEvNS_16Flash_fwd_paramsE:
	.zero		816


//--------------------- .nv.constant0._ZN5flash24flash_fwd_splitkv_kernelI23Flash_fwd_kernel_traitsILi256ELi64ELi64ELi4ELb0ELb0EN7cutlass10bfloat16_tE19Flash_kernel_traitsILi256ELi64ELi64ELi4ES3_EELb0ELb0ELb1ELb0ELb0ELb1ELb0ELb0EEEvNS_16Flash_fwd_paramsE --------------------------
	.section	.nv.constant0._ZN5flash24flash_fwd_splitkv_kernelI23Flash_fwd_kernel_traitsILi256ELi64ELi64ELi4ELb0ELb0EN7cutlass10bfloat16_tE19Flash_kernel_traitsILi256ELi64ELi64ELi4ES3_EELb0ELb0ELb1ELb0ELb0ELb1ELb0ELb0EEEvNS_16Flash_fwd_paramsE,"a",@progbits
	.sectionflags	@""
	.align	4
.nv.constant0._ZN5flash24flash_fwd_splitkv_kernelI23Flash_fwd_kernel_traitsILi256ELi64ELi64ELi4ELb0ELb0EN7cutlass10bfloat16_tE19Flash_kernel_traitsILi256ELi64ELi64ELi4ES3_EELb0ELb0ELb1ELb0ELb0ELb1ELb0ELb0EEEvNS_16Flash_fwd_paramsE:
	.zero		816


//--------------------- .nv.constant0._ZN5flash24flash_fwd_splitkv_kernelI23Flash_fwd_kernel_traitsILi256ELi64ELi64ELi4ELb0ELb0EN7cutlass10bfloat16_tE19Flash_kernel_traitsILi256ELi64ELi64ELi4ES3_EELb0ELb0ELb0ELb0ELb1ELb0ELb0ELb1EEEvNS_16Flash_fwd_paramsE --------------------------
	.section	.nv.constant0._ZN5flash24flash_fwd_splitkv_kernelI23Flash_fwd_kernel_traitsILi256ELi64ELi64ELi4ELb0ELb0EN7cutlass10bfloat16_tE19Flash_kernel_traitsILi256ELi64ELi64ELi4ES3_EELb0ELb0ELb0ELb0ELb1ELb0ELb0ELb1EEEvNS_16Flash_fwd_paramsE,"a",@progbits
	.sectionflags	@""
	.align	4
.nv.constant0._ZN5flash24flash_fwd_splitkv_kernelI23Flash_fwd_kernel_traitsILi256ELi64ELi64ELi4ELb0ELb0EN7cutlass10bfloat16_tE19Flash_kernel_traitsILi256ELi64ELi64ELi4ES3_EELb0ELb0ELb0ELb0ELb1ELb0ELb0ELb1EEEvNS_16Flash_fwd_paramsE:
	.zero		816


//--------------------- .nv.constant0._ZN5flash24flash_fwd_splitkv_kernelI23Flash_fwd_kernel_traitsILi256ELi64ELi64ELi4ELb0ELb0EN7cutlass10bfloat16_tE19Flash_kernel_traitsILi256ELi64ELi64ELi4ES3_EELb0ELb0ELb0ELb0ELb1ELb1ELb0ELb1EEEvNS_16Flash_fwd_paramsE --------------------------
	.section	.nv.constant0._ZN5flash24flash_fwd_splitkv_kernelI23Flash_fwd_kernel_traitsILi256ELi64ELi64ELi4ELb0ELb0EN7cutlass10bfloat16_tE19Flash_kernel_traitsILi256ELi64ELi64ELi4ES3_EELb0ELb0ELb0ELb0ELb1ELb1ELb0ELb1EEEvNS_16Flash_fwd_paramsE,"a",@progbits
	.sectionflags	@""
	.align	4
.nv.constant0._ZN5flash24flash_fwd_splitkv_kernelI23Flash_fwd_kernel_traitsILi256ELi64ELi64ELi4ELb0ELb0EN7cutlass10bfloat16_tE19Flash_kernel_traitsILi256ELi64ELi64ELi4ES3_EELb0ELb0ELb0ELb0ELb1ELb1ELb0ELb1EEEvNS_16Flash_fwd_paramsE:
	.zero		816


//--------------------- .nv.constant0._ZN5flash24flash_fwd_splitkv_kernelI23Flash_fwd_kernel_traitsILi256ELi64ELi64ELi4ELb0ELb0EN7cutlass10bfloat16_tE19Flash_kernel_traitsILi256ELi64ELi64ELi4ES3_EELb0ELb0ELb1ELb0ELb0ELb0ELb0ELb1EEEvNS_16Flash_fwd_paramsE --------------------------
	.section	.nv.constant0._ZN5flash24flash_fwd_splitkv_kernelI23Flash_fwd_kernel_traitsILi256ELi64ELi64ELi4ELb0ELb0EN7cutlass10bfloat16_tE19Flash_kernel_traitsILi256ELi64ELi64ELi4ES3_EELb0ELb0ELb1ELb0ELb0ELb0ELb0ELb1EEEvNS_16Flash_fwd_paramsE,"a",@progbits
	.sectionflags	@""
	.align	4
.nv.constant0._ZN5flash24flash_fwd_splitkv_kernelI23Flash_fwd_kernel_traitsILi256ELi64ELi64ELi4ELb0ELb0EN7cutlass10bfloat16_tE19Flash_kernel_traitsILi256ELi64ELi64ELi4ES3_EELb0ELb0ELb1ELb0ELb0ELb0ELb0ELb1EEEvNS_16Flash_fwd_paramsE:
	.zero		816


//--------------------- .nv.constant0._ZN5flash24flash_fwd_splitkv_kernelI23Flash_fwd_kernel_traitsILi256ELi64ELi64ELi4ELb0ELb0EN7cutlass10bfloat16_tE19Flash_kernel_traitsILi256ELi64ELi64ELi4ES3_EELb0ELb0ELb1ELb0ELb0ELb1ELb0ELb1EEEvNS_16Flash_fwd_paramsE --------------------------
	.section	.nv.constant0._ZN5flash24flash_fwd_splitkv_kernelI23Flash_fwd_kernel_traitsILi256ELi64ELi64ELi4ELb0ELb0EN7cutlass10bfloat16_tE19Flash_kernel_traitsILi256ELi64ELi64ELi4ES3_EELb0ELb0ELb1ELb0ELb0ELb1ELb0ELb1EEEvNS_16Flash_fwd_paramsE,"a",@progbits
	.sectionflags	@""
	.align	4
.nv.constant0._ZN5flash24flash_fwd_splitkv_kernelI23Flash_fwd_kernel_traitsILi256ELi64ELi64ELi4ELb0ELb0EN7cutlass10bfloat16_tE19Flash_kernel_traitsILi256ELi64ELi64ELi4ES3_EELb0ELb0ELb1ELb0ELb0ELb1ELb0ELb1EEEvNS_16Flash_fwd_paramsE:
	.zero		816


//--------------------- .nv.constant0._ZN5flash24flash_fwd_splitkv_kernelI23Flash_fwd_kernel_traitsILi256ELi64ELi64ELi4ELb0ELb0EN7cutlass10bfloat16_tE19Flash_kernel_traitsILi256ELi64ELi64ELi4ES3_EELb0ELb0ELb0ELb0ELb1ELb0ELb1ELb0EEEvNS_16Flash_fwd_paramsE --------------------------
	.section	.nv.constant0._ZN5flash24flash_fwd_splitkv_kernelI23Flash_fwd_kernel_traitsILi256ELi64ELi64ELi4ELb0ELb0EN7cutlass10bfloat16_tE19Flash_kernel_traitsILi256ELi64ELi64ELi4ES3_EELb0ELb0ELb0ELb0ELb1ELb0ELb1ELb0EEEvNS_16Flash_fwd_paramsE,"a",@progbits
	.sectionflags	@""
	.align	4
.nv.constant0._ZN5flash24flash_fwd_splitkv_kernelI23Flash_fwd_kernel_traitsILi256ELi64ELi64ELi4ELb0ELb0EN7cutlass10bfloat16_tE19Flash_kernel_traitsILi256ELi64ELi64ELi4ES3_EELb0ELb0ELb0ELb0ELb1ELb0ELb1ELb0EEEvNS_16Flash_fwd_paramsE:
	.zero		816


//--------------------- .nv.constant0._ZN5flash24flash_fwd_splitkv_kernelI23Flash_fwd_kernel_traitsILi256ELi64ELi64ELi4ELb0ELb0EN7cutlass10bfloat16_tE19Flash_kernel_traitsILi256ELi64ELi64ELi4ES3_EELb0ELb0ELb0ELb0ELb1ELb1ELb1ELb0EEEvNS_16Flash_fwd_paramsE --------------------------
	.section	.nv.constant0._ZN5flash24flash_fwd_splitkv_kernelI23Flash_fwd_kernel_traitsILi256ELi64ELi64ELi4ELb0ELb0EN7cutlass10bfloat16_tE19Flash_kernel_traitsILi256ELi64ELi64ELi4ES3_EELb0ELb0ELb0ELb0ELb1ELb1ELb1ELb0EEEvNS_16Flash_fwd_paramsE,"a",@progbits
	.sectionflags	@""
	.align	4
.nv.constant0._ZN5flash24flash_fwd_splitkv_kernelI23Flash_fwd_kernel_traitsILi256ELi64ELi64ELi4ELb0ELb0EN7cutlass10bfloat16_tE19Flash_kernel_traitsILi256ELi64ELi64ELi4ES3_EELb0ELb0ELb0ELb0ELb1ELb1ELb1ELb0EEEvNS_16Flash_fwd_paramsE:
	.zero		816


//--------------------- .nv.constant0._ZN5flash24flash_fwd_splitkv_kernelI23Flash_fwd_kernel_traitsILi256ELi64ELi64ELi4ELb0ELb0EN7cutlass10bfloat16_tE19Flash_kernel_traitsILi256ELi64ELi64ELi4ES3_EELb0ELb0ELb1ELb0ELb0ELb0ELb1ELb0EEEvNS_16Flash_fwd_paramsE --------------------------
	.section	.nv.constant0._ZN5flash24flash_fwd_splitkv_kernelI23Flash_fwd_kernel_traitsILi256ELi64ELi64ELi4ELb0ELb0EN7cutlass10bfloat16_tE19Flash_kernel_traitsILi256ELi64ELi64ELi4ES3_EELb0ELb0ELb1ELb0ELb0ELb0ELb1ELb0EEEvNS_16Flash_fwd_paramsE,"a",@progbits
	.sectionflags	@""
	.align	4
.nv.constant0._ZN5flash24flash_fwd_splitkv_kernelI23Flash_fwd_kernel_traitsILi256ELi64ELi64ELi4ELb0ELb0EN7cutlass10bfloat16_tE19Flash_kernel_traitsILi256ELi64ELi64ELi4ES3_EELb0ELb0ELb1ELb0ELb0ELb0ELb1ELb0EEEvNS_16Flash_fwd_paramsE:
	.zero		816


//--------------------- .nv.constant0._ZN5flash24flash_fwd_splitkv_kernelI23Flash_fwd_kernel_traitsILi256ELi64ELi64ELi4ELb0ELb0EN7cutlass10bfloat16_tE19Flash_kernel_traitsILi256ELi64ELi64ELi4ES3_EELb0ELb0ELb1ELb0ELb0ELb1ELb1ELb0EEEvNS_16Flash_fwd_paramsE --------------------------
	.section	.nv.constant0._ZN5flash24flash_fwd_splitkv_kernelI23Flash_fwd_kernel_traitsILi256ELi64ELi64ELi4ELb0ELb0EN7cutlass10bfloat16_tE19Flash_kernel_traitsILi256ELi64ELi64ELi4ES3_EELb0ELb0ELb1ELb0ELb0ELb1ELb1ELb0EEEvNS_16Flash_fwd_paramsE,"a",@progbits
	.sectionflags	@""
	.align	4
.nv.constant0._ZN5flash24flash_fwd_splitkv_kernelI23Flash_fwd_kernel_traitsILi256ELi64ELi64ELi4ELb0ELb0EN7cutlass10bfloat16_tE19Flash_kernel_traitsILi256ELi64ELi64ELi4ES3_EELb0ELb0ELb1ELb0ELb0ELb1ELb1ELb0EEEvNS_16Flash_fwd_paramsE:
	.zero		816


//--------------------- .nv.constant0._ZN5flash24flash_fwd_splitkv_kernelI23Flash_fwd_kernel_traitsILi256ELi64ELi64ELi4ELb0ELb0EN7cutlass10bfloat16_tE19Flash_kernel_traitsILi256ELi64ELi64ELi4ES3_EELb0ELb0ELb0ELb0ELb1ELb0ELb1ELb1EEEvNS_16Flash_fwd_paramsE --------------------------
	.section	.nv.constant0._ZN5flash24flash_fwd_splitkv_kernelI23Flash_fwd_kernel_traitsILi256ELi64ELi64ELi4ELb0ELb0EN7cutlass10bfloat16_tE19Flash_kernel_traitsILi256ELi64ELi64ELi4ES3_EELb0ELb0ELb0ELb0ELb1ELb0ELb1ELb1EEEvNS_16Flash_fwd_paramsE,"a",@progbits
	.sectionflags	@""
	.align	4
.nv.constant0._ZN5flash24flash_fwd_splitkv_kernelI23Flash_fwd_kernel_traitsILi256ELi64ELi64ELi4ELb0ELb0EN7cutlass10bfloat16_tE19Flash_kernel_traitsILi256ELi64ELi64ELi4ES3_EELb0ELb0ELb0ELb0ELb1ELb0ELb1ELb1EEEvNS_16Flash_fwd_paramsE:
	.zero		816


//--------------------- .nv.constant0._ZN5flash24flash_fwd_splitkv_kernelI23Flash_fwd_kernel_traitsILi256ELi64ELi64ELi4ELb0ELb0EN7cutlass10bfloat16_tE19Flash_kernel_traitsILi256ELi64ELi64ELi4ES3_EELb0ELb0ELb0ELb0ELb1ELb1ELb1ELb1EEEvNS_16Flash_fwd_paramsE --------------------------
	.section	.nv.constant0._ZN5flash24flash_fwd_splitkv_kernelI23Flash_fwd_kernel_traitsILi256ELi64ELi64ELi4ELb0ELb0EN7cutlass10bfloat16_tE19Flash_kernel_traitsILi256ELi64ELi64ELi4ES3_EELb0ELb0ELb0ELb0ELb1ELb1ELb1ELb1EEEvNS_16Flash_fwd_paramsE,"a",@progbits
	.sectionflags	@""
	.align	4
.nv.constant0._ZN5flash24flash_fwd_splitkv_kernelI23Flash_fwd_kernel_traitsILi256ELi64ELi64ELi4ELb0ELb0EN7cutlass10bfloat16_tE19Flash_kernel_traitsILi256ELi64ELi64ELi4ES3_EELb0ELb0ELb0ELb0ELb1ELb1ELb1ELb1EEEvNS_16Flash_fwd_paramsE:
	.zero		816


//--------------------- .nv.constant0._ZN5flash24flash_fwd_splitkv_kernelI23Flash_fwd_kernel_traitsILi256ELi64ELi64ELi4ELb0ELb0EN7cutlass10bfloat16_tE19Flash_kernel_traitsILi256ELi64ELi64ELi4ES3_EELb0ELb0ELb1ELb0ELb0ELb0ELb1ELb1EEEvNS_16Flash_fwd_paramsE --------------------------
	.section	.nv.constant0._ZN5flash24flash_fwd_splitkv_kernelI23Flash_fwd_kernel_traitsILi256ELi64ELi64ELi4ELb0ELb0EN7cutlass10bfloat16_tE19Flash_kernel_traitsILi256ELi64ELi64ELi4ES3_EELb0ELb0ELb1ELb0ELb0ELb0ELb1ELb1EEEvNS_16Flash_fwd_paramsE,"a",@progbits
	.sectionflags	@""
	.align	4
.nv.constant0._ZN5flash24flash_fwd_splitkv_kernelI23Flash_fwd_kernel_traitsILi256ELi64ELi64ELi4ELb0ELb0EN7cutlass10bfloat16_tE19Flash_kernel_traitsILi256ELi64ELi64ELi4ES3_EELb0ELb0ELb1ELb0ELb0ELb0ELb1ELb1EEEvNS_16Flash_fwd_paramsE:
	.zero		816


//--------------------- .nv.constant0._ZN5flash24flash_fwd_splitkv_kernelI23Flash_fwd_kernel_traitsILi256ELi64ELi64ELi4ELb0ELb0EN7cutlass10bfloat16_tE19Flash_kernel_traitsILi256ELi64ELi64ELi4ES3_EELb0ELb0ELb1ELb0ELb0ELb1ELb1ELb1EEEvNS_16Flash_fwd_paramsE --------------------------
	.section	.nv.constant0._ZN5flash24flash_fwd_splitkv_kernelI23Flash_fwd_kernel_traitsILi256ELi64ELi64ELi4ELb0ELb0EN7cutlass10bfloat16_tE19Flash_kernel_traitsILi256ELi64ELi64ELi4ES3_EELb0ELb0ELb1ELb0ELb0ELb1ELb1ELb1EEEvNS_16Flash_fwd_paramsE,"a",@progbits
	.sectionflags	@""
	.align	4
.nv.constant0._ZN5flash24flash_fwd_splitkv_kernelI23Flash_fwd_kernel_traitsILi256ELi64ELi64ELi4ELb0ELb0EN7cutlass10bfloat16_tE19Flash_kernel_traitsILi256ELi64ELi64ELi4ES3_EELb0ELb0ELb1ELb0ELb0ELb1ELb1ELb1EEEvNS_16Flash_fwd_paramsE:
	.zero		816


//--------------------- .nv.constant0._ZN5flash24flash_fwd_splitkv_kernelI23Flash_fwd_kernel_traitsILi256ELi64ELi64ELi4ELb0ELb0EN7cutlass10bfloat16_tE19Flash_kernel_traitsILi256ELi64ELi64ELi4ES3_EELb0ELb1ELb0ELb0ELb1ELb0ELb0ELb0EEEvNS_16Flash_fwd_paramsE --------------------------
	.section	.nv.constant0._ZN5flash24flash_fwd_splitkv_kernelI23Flash_fwd_kernel_traitsILi256ELi64ELi64ELi4ELb0ELb0EN7cutlass10bfloat16_tE19Flash_kernel_traitsILi256ELi64ELi64ELi4ES3_EELb0ELb1ELb0ELb0ELb1ELb0ELb0ELb0EEEvNS_16Flash_fwd_paramsE,"a",@progbits
	.sectionflags	@""
	.align	4
.nv.constant0._ZN5flash24flash_fwd_splitkv_kernelI23Flash_fwd_kernel_traitsILi256ELi64ELi64ELi4ELb0ELb0EN7cutlass10bfloat16_tE19Flash_kernel_traitsILi256ELi64ELi64ELi4ES3_EELb0ELb1ELb0ELb0ELb1ELb0ELb0ELb0EEEvNS_16Flash_fwd_paramsE:
	.zero		816


//--------------------- .nv.constant0._ZN5flash24flash_fwd_splitkv_kernelI23Flash_fwd_kernel_traitsILi256ELi64ELi64ELi4ELb0ELb0EN7cutlass10bfloat16_tE19Flash_kernel_traitsILi256ELi64ELi64ELi4ES3_EELb0ELb1ELb0ELb0ELb1ELb1ELb0ELb0EEEvNS_16Flash_fwd_paramsE --------------------------
	.section	.nv.constant0._ZN5flash24flash_fwd_splitkv_kernelI23Flash_fwd_kernel_traitsILi256ELi64ELi64ELi4ELb0ELb0EN7cutlass10bfloat16_tE19Flash_kernel_traitsILi256ELi64ELi64ELi4ES3_EELb0ELb1ELb0ELb0ELb1ELb1ELb0ELb0EEEvNS_16Flash_fwd_paramsE,"a",@progbits
	.sectionflags	@""
	.align	4
.nv.constant0._ZN5flash24flash_fwd_splitkv_kernelI23Flash_fwd_kernel_traitsILi256ELi64ELi64ELi4ELb0ELb0EN7cutlass10bfloat16_tE19Flash_kernel_traitsILi256ELi64ELi64ELi4ES3_EELb0ELb1ELb0ELb0ELb1ELb1ELb0ELb0EEEvNS_16Flash_fwd_paramsE:
	.zero		816


//--------------------- .nv.constant0._ZN5flash24flash_fwd_splitkv_kernelI23Flash_fwd_kernel_traitsILi256ELi64ELi64ELi4ELb0ELb0EN7cutlass10bfloat16_tE19Flash_kernel_traitsILi256ELi64ELi64ELi4ES3_EELb0ELb1ELb1ELb0ELb0ELb0ELb0ELb0EEEvNS_16Flash_fwd_paramsE --------------------------
	.section	.nv.constant0._ZN5flash24flash_fwd_splitkv_kernelI23Flash_fwd_kernel_traitsILi256ELi64ELi64ELi4ELb0ELb0EN7cutlass10bfloat16_tE19Flash_kernel_traitsILi256ELi64ELi64ELi4ES3_EELb0ELb1ELb1ELb0ELb0ELb0ELb0ELb0EEEvNS_16Flash_fwd_paramsE,"a",@progbits
	.sectionflags	@""
	.align	4
.nv.constant0._ZN5flash24flash_fwd_splitkv_kernelI23Flash_fwd_kernel_traitsILi256ELi64ELi64ELi4ELb0ELb0EN7cutlass10bfloat16_tE19Flash_kernel_traitsILi256ELi64ELi64ELi4ES3_EELb0ELb1ELb1ELb0ELb0ELb0ELb0ELb0EEEvNS_16Flash_fwd_paramsE:
	.zero		816


//--------------------- .nv.constant0._ZN5flash24flash_fwd_splitkv_kernelI23Flash_fwd_kernel_traitsILi256ELi64ELi64ELi4ELb0ELb0EN7cutlass10bfloat16_tE19Flash_kernel_traitsILi256ELi64ELi64ELi4ES3_EELb0ELb1ELb1ELb0ELb0ELb1ELb0ELb0EEEvNS_16Flash_fwd_paramsE --------------------------
	.section	.nv.constant0._ZN5flash24flash_fwd_splitkv_kernelI23Flash_fwd_kernel_traitsILi256ELi64ELi64ELi4ELb0ELb0EN7cutlass10bfloat16_tE19Flash_kernel_traitsILi256ELi64ELi64ELi4ES3_EELb0ELb1ELb1ELb0ELb0ELb1ELb0ELb0EEEvNS_16Flash_fwd_paramsE,"a",@progbits
	.sectionflags	@""
	.align	4
.nv.constant0._ZN5flash24flash_fwd_splitkv_kernelI23Flash_fwd_kernel_traitsILi256ELi64ELi64ELi4ELb0ELb0EN7cutlass10bfloat16_tE19Flash_kernel_traitsILi256ELi64ELi64ELi4ES3_EELb0ELb1ELb1ELb0ELb0ELb1ELb0ELb0EEEvNS_16Flash_fwd_paramsE:
	.zero		816


//--------------------- .nv.constant0._ZN5flash24flash_fwd_splitkv_kernelI23Flash_fwd_kernel_traitsILi256ELi64ELi64ELi4ELb0ELb0EN7cutlass10bfloat16_tE19Flash_kernel_traitsILi256ELi64ELi64ELi4ES3_EELb0ELb1ELb0ELb0ELb1ELb0ELb0ELb1EEEvNS_16Flash_fwd_paramsE --------------------------
	.section	.nv.constant0._ZN5flash24flash_fwd_splitkv_kernelI23Flash_fwd_kernel_traitsILi256ELi64ELi64ELi4ELb0ELb0EN7cutlass10bfloat16_tE19Flash_kernel_traitsILi256ELi64ELi64ELi4ES3_EELb0ELb1ELb0ELb0ELb1ELb0ELb0ELb1EEEvNS_16Flash_fwd_paramsE,"a",@progbits
	.sectionflags	@""
	.align	4
.nv.constant0._ZN5flash24flash_fwd_splitkv_kernelI23Flash_fwd_kernel_traitsILi256ELi64ELi64ELi4ELb0ELb0EN7cutlass10bfloat16_tE19Flash_kernel_traitsILi256ELi64ELi64ELi4ES3_EELb0ELb1ELb0ELb0ELb1ELb0ELb0ELb1EEEvNS_16Flash_fwd_paramsE:
	.zero		816


//--------------------- .nv.constant0._ZN5flash24flash_fwd_splitkv_kernelI23Flash_fwd_kernel_traitsILi256ELi64ELi64ELi4ELb0ELb0EN7cutlass10bfloat16_tE19Flash_kernel_traitsILi256ELi64ELi64ELi4ES3_EELb0ELb1ELb0ELb0ELb1ELb1ELb0ELb1EEEvNS_16Flash_fwd_paramsE --------------------------
	.section	.nv.constant0._ZN5flash24flash_fwd_splitkv_kernelI23Flash_fwd_kernel_traitsILi256ELi64ELi64ELi4ELb0ELb0EN7cutlass10bfloat16_tE19Flash_kernel_traitsILi256ELi64ELi64ELi4ES3_EELb0ELb1ELb0ELb0ELb1ELb1ELb0ELb1EEEvNS_16Flash_fwd_paramsE,"a",@progbits
	.sectionflags	@""
	.align	4
.nv.constant0._ZN5flash24flash_fwd_splitkv_kernelI23Flash_fwd_kernel_traitsILi256ELi64ELi64ELi4ELb0ELb0EN7cutlass10bfloat16_tE19Flash_kernel_traitsILi256ELi64ELi64ELi4ES3_EELb0ELb1ELb0ELb0ELb1ELb1ELb0ELb1EEEvNS_16Flash_fwd_paramsE:
	.zero		816


//--------------------- .nv.constant0._ZN5flash24flash_fwd_splitkv_kernelI23Flash_fwd_kernel_traitsILi256ELi64ELi64ELi4ELb0ELb0EN7cutlass10bfloat16_tE19Flash_kernel_traitsILi256ELi64ELi64ELi4ES3_EELb0ELb1ELb1ELb0ELb0ELb0ELb0ELb1EEEvNS_16Flash_fwd_paramsE --------------------------
	.section	.nv.constant0._ZN5flash24flash_fwd_splitkv_kernelI23Flash_fwd_kernel_traitsILi256ELi64ELi64ELi4ELb0ELb0EN7cutlass10bfloat16_tE19Flash_kernel_traitsILi256ELi64ELi64ELi4ES3_EELb0ELb1ELb1ELb0ELb0ELb0ELb0ELb1EEEvNS_16Flash_fwd_paramsE,"a",@progbits
	.sectionflags	@""
	.align	4
.nv.constant0._ZN5flash24flash_fwd_splitkv_kernelI23Flash_fwd_kernel_traitsILi256ELi64ELi64ELi4ELb0ELb0EN7cutlass10bfloat16_tE19Flash_kernel_traitsILi256ELi64ELi64ELi4ES3_EELb0ELb1ELb1ELb0ELb0ELb0ELb0ELb1EEEvNS_16Flash_fwd_paramsE:
	.zero		816


//--------------------- .nv.constant0._ZN5flash24flash_fwd_splitkv_kernelI23Flash_fwd_kernel_traitsILi256ELi64ELi64ELi4ELb0ELb0EN7cutlass10bfloat16_tE19Flash_kernel_traitsILi256ELi64ELi64ELi4ES3_EELb0ELb1ELb1ELb0ELb0ELb1ELb0ELb1EEEvNS_16Flash_fwd_paramsE --------------------------
	.section	.nv.constant0._ZN5flash24flash_fwd_splitkv_kernelI23Flash_fwd_kernel_traitsILi256ELi64ELi64ELi4ELb0ELb0EN7cutlass10bfloat16_tE19Flash_kernel_traitsILi256ELi64ELi64ELi4ES3_EELb0ELb1ELb1ELb0ELb0ELb1ELb0ELb1EEEvNS_16Flash_fwd_paramsE,"a",@progbits
	.sectionflags	@""
	.align	4
.nv.constant0._ZN5flash24flash_fwd_splitkv_kernelI23Flash_fwd_kernel_traitsILi256ELi64ELi64ELi4ELb0ELb0EN7cutlass10bfloat16_tE19Flash_kernel_traitsILi256ELi64ELi64ELi4ES3_EELb0ELb1ELb1ELb0ELb0ELb1ELb0ELb1EEEvNS_16Flash_fwd_paramsE:
	.zero		816


//--------------------- .nv.constant0._ZN5flash24flash_fwd_splitkv_kernelI23Flash_fwd_kernel_traitsILi256ELi64ELi64ELi4ELb0ELb0EN7cutlass10bfloat16_tE19Flash_kernel_traitsILi256ELi64ELi64ELi4ES3_EELb0ELb1ELb0ELb0ELb1ELb0ELb1ELb0EEEvNS_16Flash_fwd_paramsE --------------------------
	.section	.nv.constant0._ZN5flash24flash_fwd_splitkv_kernelI23Flash_fwd_kernel_traitsILi256ELi64ELi64ELi4ELb0ELb0EN7cutlass10bfloat16_tE19Flash_kernel_traitsILi256ELi64ELi64ELi4ES3_EELb0ELb1ELb0ELb0ELb1ELb0ELb1ELb0EEEvNS_16Flash_fwd_paramsE,"a",@progbits
	.sectionflags	@""
	.align	4
.nv.constant0._ZN5flash24flash_fwd_splitkv_kernelI23Flash_fwd_kernel_traitsILi256ELi64ELi64ELi4ELb0ELb0EN7cutlass10bfloat16_tE19Flash_kernel_traitsILi256ELi64ELi64ELi4ES3_EELb0ELb1ELb0ELb0ELb1ELb0ELb1ELb0EEEvNS_16Flash_fwd_paramsE:
	.zero		816


//--------------------- .nv.constant0._ZN5flash24flash_fwd_splitkv_kernelI23Flash_fwd_kernel_traitsILi256ELi64ELi64ELi4ELb0ELb0EN7cutlass10bfloat16_tE19Flash_kernel_traitsILi256ELi64ELi64ELi4ES3_EELb0ELb1ELb0ELb0ELb1ELb1ELb1ELb0EEEvNS_16Flash_fwd_paramsE --------------------------
	.section	.nv.constant0._ZN5flash24flash_fwd_splitkv_kernelI23Flash_fwd_kernel_traitsILi256ELi64ELi64ELi4ELb0ELb0EN7cutlass10bfloat16_tE19Flash_kernel_traitsILi256ELi64ELi64ELi4ES3_EELb0ELb1ELb0ELb0ELb1ELb1ELb1ELb0EEEvNS_16Flash_fwd_paramsE,"a",@progbits
	.sectionflags	@""
	.align	4
.nv.constant0._ZN5flash24flash_fwd_splitkv_kernelI23Flash_fwd_kernel_traitsILi256ELi64ELi64ELi4ELb0ELb0EN7cutlass10bfloat16_tE19Flash_kernel_traitsILi256ELi64ELi64ELi4ES3_EELb0ELb1ELb0ELb0ELb1ELb1ELb1ELb0EEEvNS_16Flash_fwd_paramsE:
	.zero		816


//--------------------- .nv.constant0._ZN5flash24flash_fwd_splitkv_kernelI23Flash_fwd_kernel_traitsILi256ELi64ELi64ELi4ELb0ELb0EN7cutlass10bfloat16_tE19Flash_kernel_traitsILi256ELi64ELi64ELi4ES3_EELb0ELb1ELb1ELb0ELb0ELb0ELb1ELb0EEEvNS_16Flash_fwd_paramsE --------------------------
	.section	.nv.constant0._ZN5flash24flash_fwd_splitkv_kernelI23Flash_fwd_kernel_traitsILi256ELi64ELi64ELi4ELb0ELb0EN7cutlass10bfloat16_tE19Flash_kernel_traitsILi256ELi64ELi64ELi4ES3_EELb0ELb1ELb1ELb0ELb0ELb0ELb1ELb0EEEvNS_16Flash_fwd_paramsE,"a",@progbits
	.sectionflags	@""
	.align	4
.nv.constant0._ZN5flash24flash_fwd_splitkv_kernelI23Flash_fwd_kernel_traitsILi256ELi64ELi64ELi4ELb0ELb0EN7cutlass10bfloat16_tE19Flash_kernel_traitsILi256ELi64ELi64ELi4ES3_EELb0ELb1ELb1ELb0ELb0ELb0ELb1ELb0EEEvNS_16Flash_fwd_paramsE:
	.zero		816


//--------------------- .nv.constant0._ZN5flash24flash_fwd_splitkv_kernelI23Flash_fwd_kernel_traitsILi256ELi64ELi64ELi4ELb0ELb0EN7cutlass10bfloat16_tE19Flash_kernel_traitsILi256ELi64ELi64ELi4ES3_EELb0ELb1ELb1ELb0ELb0ELb1ELb1ELb0EEEvNS_16Flash_fwd_paramsE --------------------------
	.section	.nv.constant0._ZN5flash24flash_fwd_splitkv_kernelI23Flash_fwd_kernel_traitsILi256ELi64ELi64ELi4ELb0ELb0EN7cutlass10bfloat16_tE19Flash_kernel_traitsILi256ELi64ELi64ELi4ES3_EELb0ELb1ELb1ELb0ELb0ELb1ELb1ELb0EEEvNS_16Flash_fwd_paramsE,"a",@progbits
	.sectionflags	@""
	.align	4
.nv.constant0._ZN5flash24flash_fwd_splitkv_kernelI23Flash_fwd_kernel_traitsILi256ELi64ELi64ELi4ELb0ELb0EN7cutlass10bfloat16_tE19Flash_kernel_traitsILi256ELi64ELi64ELi4ES3_EELb0ELb1ELb1ELb0ELb0ELb1ELb1ELb0EEEvNS_16Flash_fwd_paramsE:
	.zero		816


//--------------------- .nv.constant0._ZN5flash24flash_fwd_splitkv_kernelI23Flash_fwd_kernel_traitsILi256ELi64ELi64ELi4ELb0ELb0EN7cutlass10bfloat16_tE19Flash_kernel_traitsILi256ELi64ELi64ELi4ES3_EELb0ELb1ELb0ELb0ELb1ELb0ELb1ELb1EEEvNS_16Flash_fwd_paramsE --------------------------
	.section	.nv.constant0._ZN5flash24flash_fwd_splitkv_kernelI23Flash_fwd_kernel_traitsILi256ELi64ELi64ELi4ELb0ELb0EN7cutlass10bfloat16_tE19Flash_kernel_traitsILi256ELi64ELi64ELi4ES3_EELb0ELb1ELb0ELb0ELb1ELb0ELb1ELb1EEEvNS_16Flash_fwd_paramsE,"a",@progbits
	.sectionflags	@""
	.align	4
.nv.constant0._ZN5flash24flash_fwd_splitkv_kernelI23Flash_fwd_kernel_traitsILi256ELi64ELi64ELi4ELb0ELb0EN7cutlass10bfloat16_tE19Flash_kernel_traitsILi256ELi64ELi64ELi4ES3_EELb0ELb1ELb0ELb0ELb1ELb0ELb1ELb1EEEvNS_16Flash_fwd_paramsE:
	.zero		816


//--------------------- .nv.constant0._ZN5flash24flash_fwd_splitkv_kernelI23Flash_fwd_kernel_traitsILi256ELi64ELi64ELi4ELb0ELb0EN7cutlass10bfloat16_tE19Flash_kernel_traitsILi256ELi64ELi64ELi4ES3_EELb0ELb1ELb0ELb0ELb1ELb1ELb1ELb1EEEvNS_16Flash_fwd_paramsE --------------------------
	.section	.nv.constant0._ZN5flash24flash_fwd_splitkv_kernelI23Flash_fwd_kernel_traitsILi256ELi64ELi64ELi4ELb0ELb0EN7cutlass10bfloat16_tE19Flash_kernel_traitsILi256ELi64ELi64ELi4ES3_EELb0ELb1ELb0ELb0ELb1ELb1ELb1ELb1EEEvNS_16Flash_fwd_paramsE,"a",@progbits
	.sectionflags	@""
	.align	4
.nv.constant0._ZN5flash24flash_fwd_splitkv_kernelI23Flash_fwd_kernel_traitsILi256ELi64ELi64ELi4ELb0ELb0EN7cutlass10bfloat16_tE19Flash_kernel_traitsILi256ELi64ELi64ELi4ES3_EELb0ELb1ELb0ELb0ELb1ELb1ELb1ELb1EEEvNS_16Flash_fwd_paramsE:
	.zero		816


//--------------------- .nv.constant0._ZN5flash24flash_fwd_splitkv_kernelI23Flash_fwd_kernel_traitsILi256ELi64ELi64ELi4ELb0ELb0EN7cutlass10bfloat16_tE19Flash_kernel_traitsILi256ELi64ELi64ELi4ES3_EELb0ELb1ELb1ELb0ELb0ELb0ELb1ELb1EEEvNS_16Flash_fwd_paramsE --------------------------
	.section	.nv.constant0._ZN5flash24flash_fwd_splitkv_kernelI23Flash_fwd_kernel_traitsILi256ELi64ELi64ELi4ELb0ELb0EN7cutlass10bfloat16_tE19Flash_kernel_traitsILi256ELi64ELi64ELi4ES3_EELb0ELb1ELb1ELb0ELb0ELb0ELb1ELb1EEEvNS_16Flash_fwd_paramsE,"a",@progbits
	.sectionflags	@""
	.align	4
.nv.constant0._ZN5flash24flash_fwd_splitkv_kernelI23Flash_fwd_kernel_traitsILi256ELi64ELi64ELi4ELb0ELb0EN7cutlass10bfloat16_tE19Flash_kernel_traitsILi256ELi64ELi64ELi4ES3_EELb0ELb1ELb1ELb0ELb0ELb0ELb1ELb1EEEvNS_16Flash_fwd_paramsE:
	.zero		816


//--------------------- .nv.constant0._ZN5flash24flash_fwd_splitkv_kernelI23Flash_fwd_kernel_traitsILi256ELi64ELi64ELi4ELb0ELb0EN7cutlass10bfloat16_tE19Flash_kernel_traitsILi256ELi64ELi64ELi4ES3_EELb0ELb1ELb1ELb0ELb0ELb1ELb1ELb1EEEvNS_16Flash_fwd_paramsE --------------------------
	.section	.nv.constant0._ZN5flash24flash_fwd_splitkv_kernelI23Flash_fwd_kernel_traitsILi256ELi64ELi64ELi4ELb0ELb0EN7cutlass10bfloat16_tE19Flash_kernel_traitsILi256ELi64ELi64ELi4ES3_EELb0ELb1ELb1ELb0ELb0ELb1ELb1ELb1EEEvNS_16Flash_fwd_paramsE,"a",@progbits
	.sectionflags	@""
	.align	4
.nv.constant0._ZN5flash24flash_fwd_splitkv_kernelI23Flash_fwd_kernel_traitsILi256ELi64ELi64ELi4ELb0ELb0EN7cutlass10bfloat16_tE19Flash_kernel_traitsILi256ELi64ELi64ELi4ES3_EELb0ELb1ELb1ELb0ELb0ELb1ELb1ELb1EEEvNS_16Flash_fwd_paramsE:
	.zero		816


//--------------------- .text._ZN5flash32flash_fwd_splitkv_combine_kernelI23Flash_fwd_kernel_traitsILi256ELi64ELi64ELi4ELb0ELb0EN7cutlass10bfloat16_tE19Flash_kernel_traitsILi256ELi64ELi64ELi4ES3_EELi4ELi7ELb0EEEvNS_16Flash_fwd_paramsE --------------------------
	.section	.text._ZN5flash32flash_fwd_splitkv_combine_kernelI23Flash_fwd_kernel_traitsILi256ELi64ELi64ELi4ELb0ELb0EN7cutlass10bfloat16_tE19Flash_kernel_traitsILi256ELi64ELi64ELi4ES3_EELi4ELi7ELb0EEEvNS_16Flash_fwd_paramsE,"ax",@progbits
	.sectioninfo	@"SHI_REGISTERS=62"
	.align	128
        .global         _ZN5flash32flash_fwd_splitkv_combine_kernelI23Flash_fwd_kernel_traitsILi256ELi64ELi64ELi4ELb0ELb0EN7cutlass10bfloat16_tE19Flash_kernel_traitsILi256ELi64ELi64ELi4ES3_EELi4ELi7ELb0EEEvNS_16Flash_fwd_paramsE
        .type           _ZN5flash32flash_fwd_splitkv_combine_kernelI23Flash_fwd_kernel_traitsILi256ELi64ELi64ELi4ELb0ELb0EN7cutlass10bfloat16_tE19Flash_kernel_traitsILi256ELi64ELi64ELi4ES3_EELi4ELi7ELb0EEEvNS_16Flash_fwd_paramsE,@function
        .size           _ZN5flash32flash_fwd_splitkv_combine_kernelI23Flash_fwd_kernel_traitsILi256ELi64ELi64ELi4ELb0ELb0EN7cutlass10bfloat16_tE19Flash_kernel_traitsILi256ELi64ELi64ELi4ES3_EELi4ELi7ELb0EEEvNS_16Flash_fwd_paramsE,(.L_x_8858 - _ZN5flash32flash_fwd_splitkv_combine_kernelI23Flash_fwd_kernel_traitsILi256ELi64ELi64ELi4ELb0ELb0EN7cutlass10bfloat16_tE19Flash_kernel_traitsILi256ELi64ELi64ELi4ES3_EELi4ELi7ELb0EEEvNS_16Flash_fwd_paramsE)
        .other          _ZN5flash32flash_fwd_splitkv_combine_kernelI23Flash_fwd_kernel_traitsILi256ELi64ELi64ELi4ELb0ELb0EN7cutlass10bfloat16_tE19Flash_kernel_traitsILi256ELi64ELi64ELi4ES3_EELi4ELi7ELb0EEEvNS_16Flash_fwd_paramsE,@"STO_CUDA_ENTRY STV_DEFAULT"
_ZN5flash32flash_fwd_splitkv_combine_kernelI23Flash_fwd_kernel_traitsILi256ELi64ELi64ELi4ELb0ELb0EN7cutlass10bfloat16_tE19Flash_kernel_traitsILi256ELi64ELi64ELi4ES3_EELi4ELi7ELb0EEEvNS_16Flash_fwd_paramsE:
.text._ZN5flash32flash_fwd_splitkv_combine_kernelI23Flash_fwd_kernel_traitsILi256ELi64ELi64ELi4ELb0ELb0EN7cutlass10bfloat16_tE19Flash_kernel_traitsILi256ELi64ELi64ELi4ES3_EELi4ELi7ELb0EEEvNS_16Flash_fwd_paramsE:
[----:B------:R-:W-:Y:S02]  /*0000*/  MOV R1, c[0x0][0x28] ;  /* 0x00000a0000017a02 */ /* 0x000fe40000000f00 */
[----:B------:R-:W-:Y:S01]  /*0010*/  IMAD.MOV.U32 R2, RZ, RZ, c[0x0][0x1c0] ;  /* 0x00007000ff027624 */ /* 0x000fe200078e00ff */
[----:B------:R-:W0:Y:S01]  /*0020*/  S2UR UR7, SR_CTAID.X ;  /* 0x00000000000779c3 */ /* 0x000e220000002500 */
[----:B------:R-:W-:Y:S02]  /*0030*/  IMAD.MOV.U32 R5, RZ, RZ, c[0x0][0x214] ;  /* 0x00008500ff057624 */ /* 0x000fe400078e00ff */
[----:B------:R-:W-:Y:S01]  /*0040*/  IMAD R20, R2, c[0x0][0x210], RZ ;  /* 0x0000840002147a24 */ /* 0x000fe200078e02ff */
[----:B------:R-:W-:Y:S02]  /*0050*/  SHF.R.S32.HI R2, RZ, 0x1f, R2 ;  /* 0x0000001fff027819 */ /* 0x000fe40000011402 */
[----:B------:R-:W-:Y:S01]  /*0060*/  SHF.R.S32.HI R5, RZ, 0x1f, R5 ;  /* 0x0000001fff057819 */ /* 0x000fe20000011405 */
[----:B------:R-:W-:-:S05]  /*0070*/  IMAD R20, R20, c[0x0][0x214], RZ ;  /* 0x0000850014147a24 */ /* 0x000fca00078e02ff */
[----:B------:R-:W-:Y:S02]  /*0080*/  ISETP.LT.U32.AND P0, PT, R20, c[0x0][0x214], PT ;  /* 0x0000850014007a0c */ /* 0x000fe40003f01070 */
[----:B------:R-:W-:-:S04]  /*0090*/  SHF.R.S32.HI R0, RZ, 0x1f, R20 ;  /* 0x0000001fff007819 */ /* 0x000fc80000011414 */
[----:B------:R-:W-:-:S04]  /*00a0*/  ISETP.LT.AND.EX P0, PT, R0, R5, PT, P0 ;  /* 0x000000050000720c */ /* 0x000fc80003f01300 */
[----:B------:R-:W-:Y:S01]  /*00b0*/  SEL R5, R0, R5, P0 ;  /* 0x0000000500057207 */ /* 0x000fe20000000000 */
[----:B0-----:R-:W-:Y:S01]  /*00c0*/  USHF.L.U32 UR7, UR7, 0x2, URZ ;  /* 0x0000000207077899 */ /* 0x001fe2000800063f */
[----:B------:R-:W-:Y:S02]  /*00d0*/  SEL R35, R20, c[0x0][0x214], P0 ;  /* 0x0000850014237a07 */ /* 0x000fe40000000000 */
[----:B------:R-:W-:Y:S01]  /*00e0*/  LOP3.LUT R3, R0, R5, RZ, 0xfc, !PT ;  /* 0x0000000500037212 */ /* 0x000fe200078efcff */
[----:B------:R-:W-:-:S03]  /*00f0*/  USHF.R.S32.HI UR6, URZ, 0x1f, UR7 ;  /* 0x0000001f3f067899 */ /* 0x000fc60008011407 */
[----:B------:R-:W-:-:S13]  /*0100*/  ISETP.NE.U32.AND P1, PT, R3, RZ, PT ;  /* 0x000000ff0300720c */ /* 0x000fda0003f25070 */
[----:B------:R-:W-:Y:S05]  /*0110*/  @!P1 BRA `(.L_x_0) ;  /* 0x0000007000009947 */ /* 0x000fea0003800000 */
[----:B------:R-:W-:Y:S01]  /*0120*/  IMAD.MOV.U32 R18, RZ, RZ, R20 ;  /* 0x000000ffff127224 */ /* 0x000fe200078e0014 */
[----:B------:R-:W-:Y:S01]  /*0130*/  MOV R26, R35 ;  /* 0x00000023001a7202 */ /* 0x000fe20000000f00 */
[----:B------:R-:W-:Y:S01]  /*0140*/  IMAD.MOV.U32 R17, RZ, RZ, R0 ;  /* 0x000000ffff117224 */ /* 0x000fe200078e0000 */
[----:B------:R-:W-:Y:S02]  /*0150*/  MOV R25, R5 ;  /* 0x0000000500197202 */ /* 0x000fe40000000f00 */
[----:B------:R-:W-:Y:S02]  /*0160*/  MOV R24, 0x180 ;  /* 0x0000018000187802 */ /* 0x000fe40000000f00 */
[----:B------:R-:W-:Y:S05]  /*0170*/  CALL.REL.NOINC `($__internal_0_$__cuda_sm20_div_s64) ;  /* 0x0000475000007944 */ /* 0x000fea0003c00000 */
[----:B------:R-:W-:Y:S05]  /*0180*/  BRA `(.L_x_1) ;  /* 0x0000013000007947 */ /* 0x000fea0003800000 */
.L_x_0:
[----:B------:R-:W0:Y:S01]  /*0190*/  I2F.U32.RP R8, R35 ;  /* 0x0000002300087306 */ /* 0x000e220000209000 */
[----:B------:R-:W-:Y:S01]  /*01a0*/  ISETP.NE.U32.AND P0, PT, R35, RZ, PT ;  /* 0x000000ff2300720c */ /* 0x000fe20003f05070 */
[----:B------:R-:W-:-:S06]  /*01b0*/  HFMA2.MMA R23, -RZ, RZ, 0, 0 ;  /* 0x00000000ff177435 */ /* 0x000fcc00000001ff */
[----:B0-----:R-:W0:Y:S02]  /*01c0*/  MUFU.RCP R6, R8 ;  /* 0x0000000800067308 */ /* 0x001e240000001000 */
[----:B0-----:R-:W-:-:S06]  /*01d0*/  IADD3 R6, R6, 0xffffffe, RZ ;  /* 0x0ffffffe06067810 */ /* 0x001fcc0007ffe0ff */
[----:B------:R-:W0:Y:S02]  /*01e0*/  F2I.FTZ.U32.TRUNC.NTZ R7, R6 ;  /* 0x0000000600077305 */ /* 0x000e24000021f000 */
[----:B0-----:R-:W-:Y:S02]  /*01f0*/  IMAD.MOV R3, RZ, RZ, -R7 ;  /* 0x000000ffff037224 */ /* 0x001fe400078e0a07 */
[----:B------:R-:W-:Y:S02]  /*0200*/  IMAD.MOV.U32 R6, RZ, RZ, RZ ;  /* 0x000000ffff067224 */ /* 0x000fe400078e00ff */
[----:B------:R-:W-:-:S04]  /*0210*/  IMAD R3, R3, R35, RZ ;  /* 0x0000002303037224 */ /* 0x000fc800078e02ff */
[----:B------:R-:W-:-:S06]  /*0220*/  IMAD.HI.U32 R3, R7, R3, R6 ;  /* 0x0000000307037227 */ /* 0x000fcc00078e0006 */
[----:B------:R-:W-:-:S05]  /*0230*/  IMAD.HI.U32 R22, R3, R20, RZ ;  /* 0x0000001403167227 */ /* 0x000fca00078e00ff */
[----:B------:R-:W-:-:S05]  /*0240*/  IADD3 R3, -R22, RZ, RZ ;  /* 0x000000ff16037210 */ /* 0x000fca0007ffe1ff */
[----:B------:R-:W-:-:S05]  /*0250*/  IMAD R4, R35, R3, R20 ;  /* 0x0000000323047224 */ /* 0x000fca00078e0214 */
[----:B------:R-:W-:-:S13]  /*0260*/  ISETP.GE.U32.AND P2, PT, R4, R35, PT ;  /* 0x000000230400720c */ /* 0x000fda0003f46070 */
[----:B------:R-:W-:Y:S01]  /*0270*/  @P2 IMAD.IADD R4, R4, 0x1, -R35 ;  /* 0x0000000104042824 */ /* 0x000fe200078e0a23 */
[----:B------:R-:W-:-:S04]  /*0280*/  @P2 IADD3 R22, R22, 0x1, RZ ;  /* 0x0000000116162810 */ /* 0x000fc80007ffe0ff */
[----:B------:R-:W-:-:S13]  /*0290*/  ISETP.GE.U32.AND P1, PT, R4, R35, PT ;  /* 0x000000230400720c */ /* 0x000fda0003f26070 */
[----:B------:R-:W-:Y:S02]  /*02a0*/  @P1 IADD3 R22, R22, 0x1, RZ ;  /* 0x0000000116161810 */ /* 0x000fe40007ffe0ff */
[----:B------:R-:W-:-:S04]  /*02b0*/  @!P0 LOP3.LUT R22, RZ, R35, RZ, 0x33, !PT ;  /* 0x00000023ff168212 */ /* 0x000fc800078e33ff */
.L_x_1:
[----:B------:R-:W-:Y:S01]  /*02c0*/  ISETP.LT.U32.AND P0, PT, R22, c[0x0][0x1c0], PT ;  /* 0x0000700016007a0c */ /* 0x000fe20003f01070 */
[----:B------:R-:W-:Y:S03]  /*02d0*/  BSSY B0, `(.L_x_2) ;  /* 0x0000021000007945 */ /* 0x000fe60003800000 */
[----:B------:R-:W-:-:S04]  /*02e0*/  ISETP.LT.AND.EX P0, PT, R23, R2, PT, P0 ;  /* 0x000000021700720c */ /* 0x000fc80003f01300 */
[C---:B------:R-:W-:Y:S02]  /*02f0*/  SEL R25, R23.reuse, R2, P0 ;  /* 0x0000000217197207 */ /* 0x040fe40000000000 */
[----:B------:R-:W-:Y:S02]  /*0300*/  SEL R26, R22, c[0x0][0x1c0], P0 ;  /* 0x00007000161a7a07 */ /* 0x000fe40000000000 */
[----:B------:R-:W-:-:S04]  /*0310*/  LOP3.LUT R2, R23, R25, RZ, 0xfc, !PT ;  /* 0x0000001917027212 */ /* 0x000fc800078efcff */
[----:B------:R-:W-:-:S13]  /*0320*/  ISETP.NE.U32.AND P1, PT, R2, RZ, PT ;  /* 0x000000ff0200720c */ /* 0x000fda0003f25070 */
[----:B------:R-:W-:Y:S05]  /*0330*/  @!P1 BRA `(.L_x_3) ;  /* 0x0000007000009947 */ /* 0x000fea0003800000 */
[----:B------:R-:W-:Y:S01]  /*0340*/  IMAD.MOV.U32 R18, RZ, RZ, R22 ;  /* 0x000000ffff127224 */ /* 0x000fe200078e0016 */
[----:B------:R-:W-:Y:S02]  /*0350*/  MOV R17, R23 ;  /* 0x0000001700117202 */ /* 0x000fe40000000f00 */
[----:B------:R-:W-:Y:S02]  /*0360*/  MOV R24, 0x380 ;  /* 0x0000038000187802 */ /* 0x000fe40000000f00 */
[----:B------:R-:W-:Y:S05]  /*0370*/  CALL.REL.NOINC `($__internal_0_$__cuda_sm20_div_s64) ;  /* 0x0000455000007944 */ /* 0x000fea0003c00000 */
[----:B------:R-:W-:Y:S02]  /*0380*/  MOV R32, R22 ;  /* 0x0000001600207202 */ /* 0x000fe40000000f00 */
[----:B------:R-:W-:Y:S01]  /*0390*/  MOV R33, R23 ;  /* 0x0000001700217202 */ /* 0x000fe20000000f00 */
[----:B------:R-:W-:Y:S05]  /*03a0*/  BRA `(.L_x_4) ;  /* 0x0000013000007947 */ /* 0x000fea0003800000 */
.L_x_3:
[----:B------:R-:W0:Y:S01]  /*03b0*/  I2F.U32.RP R6, R26 ;  /* 0x0000001a00067306 */ /* 0x000e220000209000 */
[----:B------:R-:W-:Y:S01]  /*03c0*/  ISETP.NE.U32.AND P0, PT, R26, RZ, PT ;  /* 0x000000ff1a00720c */ /* 0x000fe20003f05070 */
[----:B------:R-:W-:-:S06]  /*03d0*/  HFMA2.MMA R33, -RZ, RZ, 0, 0 ;  /* 0x00000000ff217435 */ /* 0x000fcc00000001ff */
[----:B0-----:R-:W0:Y:S02]  /*03e0*/  MUFU.RCP R4, R6 ;  /* 0x0000000600047308 */ /* 0x001e240000001000 */
[----:B0-----:R-:W-:-:S06]  /*03f0*/  IADD3 R4, R4, 0xffffffe, RZ ;  /* 0x0ffffffe04047810 */ /* 0x001fcc0007ffe0ff */
[----:B------:R-:W0:Y:S02]  /*0400*/  F2I.FTZ.U32.TRUNC.NTZ R3, R4 ;  /* 0x0000000400037305 */ /* 0x000e24000021f000 */
[----:B0-----:R-:W-:-:S04]  /*0410*/  IMAD.MOV R2, RZ, RZ, -R3 ;  /* 0x000000ffff027224 */ /* 0x001fc800078e0a03 */
[----:B------:R-:W-:Y:S02]  /*0420*/  IMAD R7, R2, R26, RZ ;  /* 0x0000001a02077224 */ /* 0x000fe400078e02ff */
[----:B------:R-:W-:-:S04]  /*0430*/  IMAD.MOV.U32 R2, RZ, RZ, RZ ;  /* 0x000000ffff027224 */ /* 0x000fc800078e00ff */
        /* <DEDUP_REMOVED lines=9> */
[----:B------:R-:W-:Y:S02]  /*04d0*/  @!P0 LOP3.LUT R32, RZ, R26, RZ, 0x33, !PT ;  /* 0x0000001aff208212 */ /* 0x000fe400078e33ff */
.L_x_4:
[----:B------:R-:W-:Y:S05]  /*04e0*/  BSYNC B0 ;  /* 0x0000000000007941 */ /* 0x000fea0003800000 */
.L_x_2:
[----:B------:R-:W-:Y:S01]  /*04f0*/  IABS R4, c[0x0][0x214] ;  /* 0x0000850000047a13 */ /* 0x000fe20000000000 */
[----:B------:R-:W-:Y:S01]  /*0500*/  ULDC UR4, c[0x0][0x214] ;  /* 0x0000850000047ab9 */ /* 0x000fe20000000800 */
[----:B------:R-:W-:Y:S01]  /*0510*/  BSSY B0, `(.L_x_5) ;  /* 0x000004a000007945 */ /* 0x000fe20003800000 */
[----:B------:R-:W-:Y:S01]  /*0520*/  UIADD3 UR8, UR4, -0x1, URZ ;  /* 0xffffffff04087890 */ /* 0x000fe2000fffe03f */
[----:B------:R-:W0:Y:S01]  /*0530*/  I2F.RP R6, R4 ;  /* 0x0000000400067306 */ /* 0x000e220000209400 */
[----:B------:R-:W-:Y:S02]  /*0540*/  UISETP.LT.AND UP0, UPT, URZ, UR4, UPT ;  /* 0x000000043f00728c */ /* 0x000fe4000bf01270 */
[----:B------:R-:W-:Y:S02]  /*0550*/  USHF.R.S32.HI UR5, URZ, 0x1f, UR4 ;  /* 0x0000001f3f057899 */ /* 0x000fe40008011404 */
[----:B------:R-:W-:Y:S01]  /*0560*/  IADD3 R7, R4, UR8, RZ ;  /* 0x0000000804077c10 */ /* 0x000fe2000fffe0ff */
[----:B------:R-:W-:-:S03]  /*0570*/  ULEA.HI.SX32 UR4, UR4, 0x1, 0x1 ;  /* 0x0000000104047891 */ /* 0x000fc6000f8f0a3f */
[----:B------:R-:W-:-:S03]  /*0580*/  IABS R2, R7 ;  /* 0x0000000700027213 */ /* 0x000fc60000000000 */
[----:B------:R-:W-:Y:S01]  /*0590*/  @!UP0 UIADD3 UR4, UR5, URZ, URZ ;  /* 0x0000003f05048290 */ /* 0x000fe2000fffe03f */
[----:B0-----:R-:W0:Y:S02]  /*05a0*/  MUFU.RCP R8, R6 ;  /* 0x0000000600087308 */ /* 0x001e240000001000 */
[----:B0-----:R-:W-:Y:S01]  /*05b0*/  IADD3 R8, R8, 0xffffffe, RZ ;  /* 0x0ffffffe08087810 */ /* 0x001fe20007ffe0ff */
[----:B------:R-:W-:-:S05]  /*05c0*/  IMAD.MOV.U32 R6, RZ, RZ, R2 ;  /* 0x000000ffff067224 */ /* 0x000fca00078e0002 */
[----:B------:R-:W0:Y:S02]  /*05d0*/  F2I.FTZ.U32.TRUNC.NTZ R9, R8 ;  /* 0x0000000800097305 */ /* 0x000e24000021f000 */
[----:B0-----:R-:W-:Y:S02]  /*05e0*/  IMAD.MOV R3, RZ, RZ, -R9 ;  /* 0x000000ffff037224 */ /* 0x001fe400078e0a09 */
[----:B------:R-:W-:Y:S02]  /*05f0*/  IMAD.MOV.U32 R8, RZ, RZ, RZ ;  /* 0x000000ffff087224 */ /* 0x000fe400078e00ff */
[----:B------:R-:W-:-:S04]  /*0600*/  IMAD R3, R3, R4, RZ ;  /* 0x0000000403037224 */ /* 0x000fc800078e02ff */
[----:B------:R-:W-:-:S06]  /*0610*/  IMAD.HI.U32 R3, R9, R3, R8 ;  /* 0x0000000309037227 */ /* 0x000fcc00078e0008 */
[----:B------:R-:W-:-:S04]  /*0620*/  IMAD.HI.U32 R2, R3, R6, RZ ;  /* 0x0000000603027227 */ /* 0x000fc800078e00ff */
[----:B------:R-:W-:-:S04]  /*0630*/  IMAD.MOV R3, RZ, RZ, -R2 ;  /* 0x000000ffff037224 */ /* 0x000fc800078e0a02 */
[----:B------:R-:W-:-:S05]  /*0640*/  IMAD R3, R4, R3, R6 ;  /* 0x0000000304037224 */ /* 0x000fca00078e0206 */
[----:B------:R-:W-:-:S13]  /*0650*/  ISETP.GT.U32.AND P1, PT, R4, R3, PT ;  /* 0x000000030400720c */ /* 0x000fda0003f24070 */
[----:B------:R-:W-:Y:S01]  /*0660*/  @!P1 IMAD.IADD R3, R3, 0x1, -R4 ;  /* 0x0000000103039824 */ /* 0x000fe200078e0a04 */
[----:B------:R-:W-:Y:S02]  /*0670*/  @!P1 IADD3 R2, R2, 0x1, RZ ;  /* 0x0000000102029810 */ /* 0x000fe40007ffe0ff */
[----:B------:R-:W-:Y:S02]  /*0680*/  ISETP.NE.AND P1, PT, RZ, c[0x0][0x214], PT ;  /* 0x00008500ff007a0c */ /* 0x000fe40003f25270 */
[-C--:B------:R-:W-:Y:S02]  /*0690*/  ISETP.GE.U32.AND P2, PT, R3, R4.reuse, PT ;  /* 0x000000040300720c */ /* 0x080fe40003f46070 */
[C---:B------:R-:W-:Y:S02]  /*06a0*/  LOP3.LUT R3, R7.reuse, R4, RZ, 0x3c, !PT ;  /* 0x0000000407037212 */ /* 0x040fe400078e3cff */
[----:B------:R-:W-:Y:S02]  /*06b0*/  LOP3.LUT R7, R7, c[0x0][0x214], RZ, 0x3c, !PT ;  /* 0x0000850007077a12 */ /* 0x000fe400078e3cff */
[----:B------:R-:W-:-:S07]  /*06c0*/  ISETP.GE.AND P0, PT, R3, RZ, PT ;  /* 0x000000ff0300720c */ /* 0x000fce0003f06270 */
[----:B------:R-:W-:Y:S02]  /*06d0*/  @P2 IADD3 R2, R2, 0x1, RZ ;  /* 0x0000000102022810 */ /* 0x000fe40007ffe0ff */
[----:B------:R-:W-:-:S03]  /*06e0*/  ISETP.NE.AND P2, PT, RZ, c[0x0][0x214], PT ;  /* 0x00008500ff007a0c */ /* 0x000fc60003f45270 */
[--C-:B------:R-:W-:Y:S02]  /*06f0*/  IMAD.MOV.U32 R9, RZ, RZ, R2.reuse ;  /* 0x000000ffff097224 */ /* 0x100fe400078e0002 */
[----:B------:R-:W-:Y:S02]  /*0700*/  IMAD.MOV.U32 R3, RZ, RZ, R2 ;  /* 0x000000ffff037224 */ /* 0x000fe400078e0002 */
[----:B------:R-:W-:Y:S01]  /*0710*/  @!P0 IMAD.MOV R9, RZ, RZ, -R9 ;  /* 0x000000ffff098224 */ /* 0x000fe200078e0a09 */
[----:B------:R-:W-:Y:S02]  /*0720*/  @!P1 LOP3.LUT R9, RZ, R4, RZ, 0x33, !PT ;  /* 0x00000004ff099212 */ /* 0x000fe400078e33ff */
[----:B------:R-:W-:Y:S02]  /*0730*/  ISETP.GE.AND P1, PT, R7, RZ, PT ;  /* 0x000000ff0700720c */ /* 0x000fe40003f26270 */
[----:B------:R-:W-:Y:S02]  /*0740*/  ISETP.LT.U32.AND P0, PT, R26, R9, PT ;  /* 0x000000091a00720c */ /* 0x000fe40003f01070 */
[----:B------:R-:W-:-:S04]  /*0750*/  SHF.R.S32.HI R4, RZ, 0x1f, R9 ;  /* 0x0000001fff047819 */ /* 0x000fc80000011409 */
[----:B------:R-:W-:-:S04]  /*0760*/  ISETP.LT.AND.EX P0, PT, R25, R4, PT, P0 ;  /* 0x000000041900720c */ /* 0x000fc80003f01300 */
[C---:B------:R-:W-:Y:S01]  /*0770*/  SEL R15, R25.reuse, R4, P0 ;  /* 0x00000004190f7207 */ /* 0x040fe20000000000 */
[----:B------:R-:W-:Y:S01]  /*0780*/  @!P1 IMAD.MOV R3, RZ, RZ, -R3 ;  /* 0x000000ffff039224 */ /* 0x000fe200078e0a03 */
[----:B------:R-:W-:Y:S02]  /*0790*/  @!P2 LOP3.LUT R3, RZ, c[0x0][0x214], RZ, 0x33, !PT ;  /* 0x00008500ff03aa12 */ /* 0x000fe400078e33ff */
[----:B------:R-:W-:Y:S02]  /*07a0*/  LOP3.LUT R2, R25, R15, RZ, 0xfc, !PT ;  /* 0x0000000f19027212 */ /* 0x000fe400078efcff */
[----:B------:R-:W-:Y:S01]  /*07b0*/  SEL R16, R26, R9, P0 ;  /* 0x000000091a107207 */ /* 0x000fe20000000000 */
[----:B------:R-:W-:Y:S01]  /*07c0*/  IMAD R3, R3, UR4, RZ ;  /* 0x0000000403037c24 */ /* 0x000fe2000f8e02ff */
        /* <DEDUP_REMOVED lines=8> */
[----:B------:R-:W-:Y:S02]  /*0850*/  MOV R8, R22 ;  /* 0x0000001600087202 */ /* 0x000fe40000000f00 */
[----:B------:R-:W-:Y:S01]  /*0860*/  MOV R9, R23 ;  /* 0x0000001700097202 */ /* 0x000fe20000000f00 */
[----:B------:R-:W-:Y:S05]  /*0870*/  BRA `(.L_x_7) ;  /* 0x0000013000007947 */ /* 0x000fea0003800000 */
.L_x_6:
[----:B------:R-:W0:Y:S01]  /*0880*/  I2F.U32.RP R4, R16 ;  /* 0x0000001000047306 */ /* 0x000e220000209000 */
[----:B------:R-:W-:-:S07]  /*0890*/  ISETP.NE.U32.AND P0, PT, R16, RZ, PT ;  /* 0x000000ff1000720c */ /* 0x000fce0003f05070 */
[----:B0-----:R-:W0:Y:S02]  /*08a0*/  MUFU.RCP R6, R4 ;  /* 0x0000000400067308 */ /* 0x001e240000001000 */
[----:B0-----:R-:W-:-:S06]  /*08b0*/  IADD3 R6, R6, 0xffffffe, RZ ;  /* 0x0ffffffe06067810 */ /* 0x001fcc0007ffe0ff */
[----:B------:R-:W0:Y:S02]  /*08c0*/  F2I.FTZ.U32.TRUNC.NTZ R7, R6 ;  /* 0x0000000600077305 */ /* 0x000e24000021f000 */
[----:B0-----:R-:W-:Y:S02]  /*08d0*/  IMAD.MOV R2, RZ, RZ, -R7 ;  /* 0x000000ffff027224 */ /* 0x001fe400078e0a07 */
[----:B------:R-:W-:Y:S02]  /*08e0*/  IMAD.MOV.U32 R6, RZ, RZ, RZ ;  /* 0x000000ffff067224 */ /* 0x000fe400078e00ff */
[----:B------:R-:W-:-:S04]  /*08f0*/  IMAD R9, R2, R16, RZ ;  /* 0x0000001002097224 */ /* 0x000fc800078e02ff */
[----:B------:R-:W-:-:S06]  /*0900*/  IMAD.HI.U32 R9, R7, R9, R6 ;  /* 0x0000000907097227 */ /* 0x000fcc00078e0006 */
[----:B------:R-:W-:Y:S01]  /*0910*/  IMAD.HI.U32 R8, R9, R26, RZ ;  /* 0x0000001a09087227 */ /* 0x000fe200078e00ff */
[----:B------:R-:W-:-:S04]  /*0920*/  HFMA2.MMA R9, -RZ, RZ, 0, 0 ;  /* 0x00000000ff097435 */ /* 0x000fc800000001ff */
        /* <DEDUP_REMOVED lines=8> */
.L_x_7:
[----:B------:R-:W-:Y:S05]  /*09b0*/  BSYNC B0 ;  /* 0x0000000000007941 */ /* 0x000fea0003800000 */
.L_x_5:
[----:B------:R-:W-:Y:S01]  /*09c0*/  IMAD.MOV.U32 R6, RZ, RZ, c[0x0][0x1c0] ;  /* 0x00007000ff067624 */ /* 0x000fe200078e00ff */
[----:B------:R-:W-:Y:S01]  /*09d0*/  IABS R19, R3 ;  /* 0x0000000300137213 */ /* 0x000fe20000000000 */
[----:B------:R-:W0:Y:S01]  /*09e0*/  S2R R38, SR_TID.X ;  /* 0x0000000000267919 */ /* 0x000e220000002100 */
[----:B------:R-:W-:Y:S01]  /*09f0*/  IABS R14, c[0x0][0x214] ;  /* 0x00008500000e7a13 */ /* 0x000fe20000000000 */
[C---:B------:R-:W-:Y:S01]  /*0a00*/  IMAD R2, R6.reuse, c[0x0][0x214], RZ ;  /* 0x0000850006027a24 */ /* 0x040fe200078e02ff */
[----:B------:R-:W1:Y:S01]  /*0a10*/  I2F.RP R22, R19 ;  /* 0x0000001300167306 */ /* 0x000e620000209400 */
[----:B------:R-:W-:Y:S01]  /*0a20*/  IADD3 R6, R6, -0x1, RZ ;  /* 0xffffffff06067810 */ /* 0x000fe20007ffe0ff */
[----:B------:R-:W-:Y:S01]  /*0a30*/  BSSY B0, `(.L_x_8) ;  /* 0x0000074000007945 */ /* 0x000fe20003800000 */
[----:B------:R-:W-:-:S02]  /*0a40*/  ISETP.NE.AND P5, PT, R3, RZ, PT ;  /* 0x000000ff0300720c */ /* 0x000fc40003fa5270 */
[----:B------:R-:W-:-:S03]  /*0a50*/  IABS R17, R2 ;  /* 0x0000000200117213 */ /* 0x000fc60000000000 */
[----:B------:R-:W-:Y:S08]  /*0a60*/  I2F.RP R7, R14 ;  /* 0x0000000e00077306 */ /* 0x000ff00000209400 */
[----:B------:R-:W2:Y:S08]  /*0a70*/  I2F.RP R21, R17 ;  /* 0x0000001100157306 */ /* 0x000eb00000209400 */
[----:B-1----:R-:W1:Y:S08]  /*0a80*/  MUFU.RCP R4, R22 ;  /* 0x0000001600047308 */ /* 0x002e700000001000 */
[----:B--2---:R-:W2:Y:S01]  /*0a90*/  MUFU.RCP R10, R21 ;  /* 0x00000015000a7308 */ /* 0x004ea20000001000 */
[----:B-1----:R-:W-:-:S07]  /*0aa0*/  IADD3 R12, R4, 0xffffffe, RZ ;  /* 0x0ffffffe040c7810 */ /* 0x002fce0007ffe0ff */
[----:B------:R-:W1:Y:S01]  /*0ab0*/  MUFU.RCP R24, R7 ;  /* 0x0000000700187308 */ /* 0x000e620000001000 */
[----:B------:R-:W-:Y:S02]  /*0ac0*/  IADD3 R22, R17, UR8, RZ ;  /* 0x0000000811167c10 */ /* 0x000fe4000fffe0ff */
[----:B--2---:R-:W-:-:S05]  /*0ad0*/  IADD3 R10, R10, 0xffffffe, RZ ;  /* 0x0ffffffe0a0a7810 */ /* 0x004fca0007ffe0ff */
[----:B------:R-:W2:Y:S08]  /*0ae0*/  F2I.FTZ.U32.TRUNC.NTZ R13, R12 ;  /* 0x0000000c000d7305 */ /* 0x000eb0000021f000 */
[----:B------:R-:W3:Y:S01]  /*0af0*/  F2I.FTZ.U32.TRUNC.NTZ R11, R10 ;  /* 0x0000000a000b7305 */ /* 0x000ee2000021f000 */
[----:B-1----:R-:W-:Y:S01]  /*0b00*/  IADD3 R24, R24, 0xffffffe, RZ ;  /* 0x0ffffffe18187810 */ /* 0x002fe20007ffe0ff */
[----:B--2---:R-:W-:-:S06]  /*0b10*/  IMAD.MOV R4, RZ, RZ, -R13 ;  /* 0x000000ffff047224 */ /* 0x004fcc00078e0a0d */
[----:B------:R-:W1:Y:S01]  /*0b20*/  F2I.FTZ.U32.TRUNC.NTZ R25, R24 ;  /* 0x0000001800197305 */ /* 0x000e62000021f000 */
[----:B------:R-:W-:Y:S02]  /*0b30*/  IMAD.MOV.U32 R12, RZ, RZ, RZ ;  /* 0x000000ffff0c7224 */ /* 0x000fe400078e00ff */
[----:B------:R-:W-:Y:S02]  /*0b40*/  IMAD R21, R4, R19, RZ ;  /* 0x0000001304157224 */ /* 0x000fe400078e02ff */
[----:B------:R-:W-:Y:S02]  /*0b50*/  IMAD.IADD R4, R6, 0x1, R19 ;  /* 0x0000000106047824 */ /* 0x000fe400078e0213 */
[----:B---3--:R-:W-:Y:S02]  /*0b60*/  IMAD.MOV R18, RZ, RZ, -R11 ;  /* 0x000000ffff127224 */ /* 0x008fe400078e0a0b */
[----:B------:R-:W-:Y:S02]  /*0b70*/  IMAD.MOV.U32 R10, RZ, RZ, RZ ;  /* 0x000000ffff0a7224 */ /* 0x000fe400078e00ff */
[----:B------:R-:W-:-:S02]  /*0b80*/  IMAD R18, R18, R17, RZ ;  /* 0x0000001112127224 */ /* 0x000fc400078e02ff */
[----:B------:R-:W-:Y:S01]  /*0b90*/  IMAD.HI.U32 R21, R13, R21, R12 ;  /* 0x000000150d157227 */ /* 0x000fe200078e000c */
[----:B------:R-:W-:Y:S02]  /*0ba0*/  IABS R13, R22 ;  /* 0x00000016000d7213 */ /* 0x000fe40000000000 */
[----:B------:R-:W-:Y:S01]  /*0bb0*/  IABS R12, R4 ;  /* 0x00000004000c7213 */ /* 0x000fe20000000000 */
[----:B------:R-:W-:Y:S01]  /*0bc0*/  IMAD.HI.U32 R18, R11, R18, R10 ;  /* 0x000000120b127227 */ /* 0x000fe200078e000a */
[----:B------:R-:W-:Y:S02]  /*0bd0*/  IABS R10, R2 ;  /* 0x00000002000a7213 */ /* 0x000fe40000000000 */
[----:B------:R-:W-:Y:S01]  /*0be0*/  IABS R11, R3 ;  /* 0x00000003000b7213 */ /* 0x000fe20000000000 */
[----:B-1----:R-:W-:Y:S02]  /*0bf0*/  IMAD.MOV R7, RZ, RZ, -R25 ;  /* 0x000000ffff077224 */ /* 0x002fe400078e0a19 */
[----:B------:R-:W-:-:S02]  /*0c00*/  IMAD.MOV R10, RZ, RZ, -R10 ;  /* 0x000000ffff0a7224 */ /* 0x000fc400078e0a0a */
[----:B------:R-:W-:-:S04]  /*0c10*/  IMAD.HI.U32 R18, R18, R13, RZ ;  /* 0x0000000d12127227 */ /* 0x000fc800078e00ff */
[----:B------:R-:W-:Y:S02]  /*0c20*/  IMAD R10, R18, R10, R13 ;  /* 0x0000000a120a7224 */ /* 0x000fe400078e020d */
[----:B------:R-:W-:Y:S02]  /*0c30*/  IMAD.MOV R11, RZ, RZ, -R11 ;  /* 0x000000ffff0b7224 */ /* 0x000fe400078e0a0b */
[----:B------:R-:W-:Y:S01]  /*0c40*/  IMAD.HI.U32 R21, R21, R12, RZ ;  /* 0x0000000c15157227 */ /* 0x000fe200078e00ff */
[----:B------:R-:W-:-:S03]  /*0c50*/  ISETP.GT.U32.AND P4, PT, R17, R10, PT ;  /* 0x0000000a1100720c */ /* 0x000fc60003f84070 */
[----:B------:R-:W-:Y:S02]  /*0c60*/  IMAD R7, R7, R14, RZ ;  /* 0x0000000e07077224 */ /* 0x000fe400078e02ff */
[----:B------:R-:W-:Y:S02]  /*0c70*/  IMAD.MOV.U32 R24, RZ, RZ, RZ ;  /* 0x000000ffff187224 */ /* 0x000fe400078e00ff */
[----:B------:R-:W-:Y:S01]  /*0c80*/  IMAD R12, R21, R11, R12 ;  /* 0x0000000b150c7224 */ /* 0x000fe200078e020c */
[----:B------:R-:W-:Y:S01]  /*0c90*/  SHF.R.S32.HI R11, RZ, 0x1f, R2 ;  /* 0x0000001fff0b7819 */ /* 0x000fe20000011402 */
[----:B------:R-:W-:-:S03]  /*0ca0*/  IMAD.HI.U32 R24, R25, R7, R24 ;  /* 0x0000000719187227 */ /* 0x000fc600078e0018 */
[----:B------:R-:W-:Y:S01]  /*0cb0*/  ISETP.GT.U32.AND P3, PT, R19, R12, PT ;  /* 0x0000000c1300720c */ /* 0x000fe20003f64070 */
[----:B------:R-:W-:Y:S01]  /*0cc0*/  @!P4 IMAD.IADD R10, R10, 0x1, -R17 ;  /* 0x000000010a0ac824 */ /* 0x000fe200078e0a11 */
[----:B------:R-:W-:Y:S01]  /*0cd0*/  @!P4 IADD3 R18, R18, 0x1, RZ ;  /* 0x000000011212c810 */ /* 0x000fe20007ffe0ff */
[----:B------:R-:W-:Y:S01]  /*0ce0*/  IMAD.HI.U32 R24, R24, R13, RZ ;  /* 0x0000000d18187227 */ /* 0x000fe200078e00ff */
[----:B------:R-:W-:Y:S02]  /*0cf0*/  ISETP.NE.AND P4, PT, R2, RZ, PT ;  /* 0x000000ff0200720c */ /* 0x000fe40003f85270 */
[-C--:B------:R-:W-:Y:S01]  /*0d00*/  ISETP.GE.U32.AND P2, PT, R10, R17.reuse, PT ;  /* 0x000000110a00720c */ /* 0x080fe20003f46070 */
[----:B------:R-:W-:Y:S01]  /*0d10*/  IMAD.MOV R7, RZ, RZ, -R24 ;  /* 0x000000ffff077224 */ /* 0x000fe200078e0a18 */
[C---:B------:R-:W-:Y:S02]  /*0d20*/  LOP3.LUT R10, R22.reuse, R17, RZ, 0x3c, !PT ;  /* 0x00000011160a7212 */ /* 0x040fe400078e3cff */
[----:B------:R-:W-:Y:S01]  /*0d30*/  LOP3.LUT R22, R22, c[0x0][0x214], RZ, 0x3c, !PT ;  /* 0x0000850016167a12 */ /* 0x000fe200078e3cff */
[----:B------:R-:W-:Y:S01]  /*0d40*/  IMAD R7, R14, R7, R13 ;  /* 0x000000070e077224 */ /* 0x000fe200078e020d */
[----:B------:R-:W-:Y:S01]  /*0d50*/  ISETP.GE.AND P1, PT, R10, RZ, PT ;  /* 0x000000ff0a00720c */ /* 0x000fe20003f26270 */
[----:B------:R-:W-:Y:S01]  /*0d60*/  @!P3 IMAD.IADD R12, R12, 0x1, -R19 ;  /* 0x000000010c0cb824 */ /* 0x000fe200078e0a13 */
[----:B------:R-:W-:-:S02]  /*0d70*/  LOP3.LUT R10, R4, R19, RZ, 0x3c, !PT ;  /* 0x00000013040a7212 */ /* 0x000fc400078e3cff */
[----:B------:R-:W-:Y:S02]  /*0d80*/  ISETP.GT.U32.AND P0, PT, R14, R7, PT ;  /* 0x000000070e00720c */ /* 0x000fe40003f04070 */
[----:B------:R-:W-:Y:S02]  /*0d90*/  ISETP.GE.U32.AND P6, PT, R12, R19, PT ;  /* 0x000000130c00720c */ /* 0x000fe40003fc6070 */
[----:B------:R-:W-:Y:S02]  /*0da0*/  @P2 IADD3 R18, R18, 0x1, RZ ;  /* 0x0000000112122810 */ /* 0x000fe40007ffe0ff */
[----:B------:R-:W-:Y:S02]  /*0db0*/  ISETP.GE.AND P2, PT, R10, RZ, PT ;  /* 0x000000ff0a00720c */ /* 0x000fe40003f46270 */
[----:B------:R-:W-:Y:S01]  /*0dc0*/  @!P3 IADD3 R21, R21, 0x1, RZ ;  /* 0x000000011515b810 */ /* 0x000fe20007ffe0ff */
[----:B------:R-:W-:Y:S01]  /*0dd0*/  @!P1 IMAD.MOV R18, RZ, RZ, -R18 ;  /* 0x000000ffff129224 */ /* 0x000fe200078e0a12 */
[----:B------:R-:W-:-:S02]  /*0de0*/  @!P4 LOP3.LUT R18, RZ, R17, RZ, 0x33, !PT ;  /* 0x00000011ff12c212 */ /* 0x000fc400078e33ff */
[----:B------:R-:W-:Y:S01]  /*0df0*/  ISETP.GE.AND P1, PT, R22, RZ, PT ;  /* 0x000000ff1600720c */ /* 0x000fe20003f26270 */
[----:B------:R-:W-:Y:S01]  /*0e00*/  @!P0 IMAD.IADD R7, R7, 0x1, -R14 ;  /* 0x0000000107078824 */ /* 0x000fe200078e0a0e */
[----:B------:R-:W-:Y:S02]  /*0e10*/  @!P0 IADD3 R24, R24, 0x1, RZ ;  /* 0x0000000118188810 */ /* 0x000fe40007ffe0ff */
[----:B------:R-:W-:Y:S02]  /*0e20*/  @P6 IADD3 R21, R21, 0x1, RZ ;  /* 0x0000000115156810 */ /* 0x000fe40007ffe0ff */
[----:B------:R-:W-:Y:S02]  /*0e30*/  ISETP.GE.U32.AND P3, PT, R7, R14, PT ;  /* 0x0000000e0700720c */ /* 0x000fe40003f66070 */
[----:B------:R-:W-:Y:S01]  /*0e40*/  ISETP.LT.U32.AND P0, PT, R32, R18, PT ;  /* 0x000000122000720c */ /* 0x000fe20003f01070 */
[----:B------:R-:W-:Y:S01]  /*0e50*/  @!P2 IMAD.MOV R21, RZ, RZ, -R21 ;  /* 0x000000ffff15a224 */ /* 0x000fe200078e0a15 */
[----:B------:R-:W-:-:S02]  /*0e60*/  SHF.R.S32.HI R7, RZ, 0x1f, R18 ;  /* 0x0000001fff077819 */ /* 0x000fc40000011412 */
[C---:B------:R-:W-:Y:S02]  /*0e70*/  ISETP.GT.AND P2, PT, R2.reuse, RZ, PT ;  /* 0x000000ff0200720c */ /* 0x040fe40003f44270 */
[CC--:B------:R-:W-:Y:S02]  /*0e80*/  ISETP.LT.AND.EX P0, PT, R33.reuse, R7.reuse, PT, P0 ;  /* 0x000000072100720c */ /* 0x0c0fe40003f01300 */
[----:B------:R-:W-:Y:S02]  /*0e90*/  ISETP.NE.AND P4, PT, RZ, c[0x0][0x214], PT ;  /* 0x00008500ff007a0c */ /* 0x000fe40003f85270 */
[C---:B------:R-:W-:Y:S02]  /*0ea0*/  SEL R10, R33.reuse, R7, P0 ;  /* 0x00000007210a7207 */ /* 0x040fe40000000000 */
[----:B------:R-:W-:Y:S02]  /*0eb0*/  LEA.HI.SX32 R7, R2, 0x1, 0x1 ;  /* 0x0000000102077811 */ /* 0x000fe400078f0aff */
[----:B------:R-:W-:-:S02]  /*0ec0*/  LOP3.LUT R2, R33, R10, RZ, 0xfc, !PT ;  /* 0x0000000a21027212 */ /* 0x000fc400078efcff */
[----:B------:R-:W-:Y:S01]  /*0ed0*/  @P3 IADD3 R24, R24, 0x1, RZ ;  /* 0x0000000118183810 */ /* 0x000fe20007ffe0ff */
[----:B------:R-:W-:Y:S01]  /*0ee0*/  @!P2 IMAD.MOV R7, RZ, RZ, R11 ;  /* 0x000000ffff07a224 */ /* 0x000fe200078e020b */
[----:B------:R-:W-:Y:S02]  /*0ef0*/  ISETP.NE.U32.AND P2, PT, R2, RZ, PT ;  /* 0x000000ff0200720c */ /* 0x000fe40003f45070 */
[----:B------:R-:W-:Y:S01]  /*0f00*/  @!P5 LOP3.LUT R21, RZ, R19, RZ, 0x33, !PT ;  /* 0x00000013ff15d212 */ /* 0x000fe200078e33ff */
[----:B------:R-:W-:Y:S01]  /*0f10*/  @!P1 IMAD.MOV R24, RZ, RZ, -R24 ;  /* 0x000000ffff189224 */ /* 0x000fe200078e0a18 */
[----:B------:R-:W-:Y:S02]  /*0f20*/  @!P4 LOP3.LUT R24, RZ, c[0x0][0x214], RZ, 0x33, !PT ;  /* 0x00008500ff18ca12 */ /* 0x000fe400078e33ff */
[----:B------:R-:W-:Y:S02]  /*0f30*/  ISETP.LT.U32.AND P1, PT, R8, R21, PT ;  /* 0x000000150800720c */ /* 0x000fe40003f21070 */
[----:B------:R-:W-:Y:S01]  /*0f40*/  SHF.R.S32.HI R13, RZ, 0x1f, R21 ;  /* 0x0000001fff0d7819 */ /* 0x000fe20000011415 */
[----:B------:R-:W-:Y:S01]  /*0f50*/  IMAD R2, R24, R7, RZ ;  /* 0x0000000718027224 */ /* 0x000fe200078e02ff */
[----:B------:R-:W-:-:S02]  /*0f60*/  SEL R12, R32, R18, P0 ;  /* 0x00000012200c7207 */ /* 0x000fc40000000000 */
[----:B------:R-:W-:-:S04]  /*0f70*/  ISETP.LT.AND.EX P1, PT, R9, R13, PT, P1 ;  /* 0x0000000d0900720c */ /* 0x000fc80003f21310 */
[----:B------:R-:W-:Y:S02]  /*0f80*/  SEL R14, R8, R21, P1 ;  /* 0x00000015080e7207 */ /* 0x000fe40000800000 */
[----:B------:R-:W-:Y:S01]  /*0f90*/  SEL R13, R9, R13, P1 ;  /* 0x0000000d090d7207 */ /* 0x000fe20000800000 */
[----:B------:R-:W-:Y:S05]  /*0fa0*/  @!P2 BRA `(.L_x_9) ;  /* 0x000000900000a947 */ /* 0x000fea0003800000 */
[----:B0-----:R-:W-:Y:S01]  /*0fb0*/  IMAD.MOV.U32 R18, RZ, RZ, R32 ;  /* 0x000000ffff127224 */ /* 0x001fe200078e0020 */
        /* <DEDUP_REMOVED lines=8> */
.L_x_9:
[----:B0-----:R-:W0:Y:S01]  /*1040*/  I2F.U32.RP R11, R12 ;  /* 0x0000000c000b7306 */ /* 0x001e220000209000 */
        /* <DEDUP_REMOVED lines=18> */
.L_x_10:
[----:B------:R-:W-:Y:S05]  /*1170*/  BSYNC B0 ;  /* 0x0000000000007941 */ /* 0x000fea0003800000 */
.L_x_8:
[----:B------:R-:W-:Y:S01]  /*1180*/  SHF.R.S32.HI R7, RZ, 0x1f, R38 ;  /* 0x0000001fff077819 */ /* 0x000fe20000011426 */
[----:B------:R-:W-:Y:S01]  /*1190*/  ULDC.64 UR8, c[0x0][0x118] ;  /* 0x0000460000087ab9 */ /* 0x000fe20000000a00 */
[----:B------:R-:W-:Y:S02]  /*11a0*/  IADD3 R11, P0, R20, -UR7, RZ ;  /* 0x80000007140b7c10 */ /* 0x000fe4000ff1e0ff */
[----:B------:R-:W-:Y:S02]  /*11b0*/  LEA.HI R23, R7, R38, RZ, 0x2 ;  /* 0x0000002607177211 */ /* 0x000fe400078f10ff */
[----:B------:R-:W-:Y:S02]  /*11c0*/  IADD3.X R18, R0, ~UR6, RZ, P0, !PT ;  /* 0x8000000600127c10 */ /* 0x000fe400087fe4ff */
[----:B------:R-:W-:-:S02]  /*11d0*/  LOP3.LUT R17, R23, 0xfffffffc, RZ, 0xc0, !PT ;  /* 0xfffffffc17117812 */ /* 0x000fc400078ec0ff */
[----:B------:R-:W-:-:S03]  /*11e0*/  SHF.R.S32.HI R23, RZ, 0x2, R23 ;  /* 0x00000002ff177819 */ /* 0x000fc60000011417 */
[----:B------:R-:W-:Y:S01]  /*11f0*/  IMAD.IADD R22, R38, 0x1, -R17 ;  /* 0x0000000126167824 */ /* 0x000fe200078e0a11 */
[C---:B------:R-:W-:Y:S02]  /*1200*/  IADD3 R25, R23.reuse, 0x20, RZ ;  /* 0x0000002017197810 */ /* 0x040fe40007ffe0ff */
[----:B------:R-:W-:Y:S02]  /*1210*/  IADD3 R21, R23, 0x60, RZ ;  /* 0x0000006017157810 */ /* 0x000fe40007ffe0ff */
[----:B------:R-:W-:Y:S02]  /*1220*/  ISETP.GT.U32.AND P3, PT, R11, R22, PT ;  /* 0x000000160b00720c */ /* 0x000fe40003f64070 */
[----:B------:R-:W-:Y:S02]  /*1230*/  SHF.R.S32.HI R17, RZ, 0x1f, R22 ;  /* 0x0000001fff117819 */ /* 0x000fe40000011416 */
[----:B------:R-:W-:Y:S02]  /*1240*/  IADD3 R11, R23, 0x40, RZ ;  /* 0x00000040170b7810 */ /* 0x000fe40007ffe0ff */
[----:B------:R-:W-:-:S02]  /*1250*/  ISETP.GT.AND.EX P3, PT, R18, R17, PT, P3 ;  /* 0x000000111200720c */ /* 0x000fc40003f64330 */
[----:B------:R-:W-:Y:S02]  /*1260*/  IADD3 R32, P0, R22, UR7, RZ ;  /* 0x0000000716207c10 */ /* 0x000fe4000ff1e0ff */
[----:B------:R-:W-:Y:S02]  /*1270*/  ISETP.GE.OR P5, PT, R25, c[0x0][0x314], !P3 ;  /* 0x0000c50019007a0c */ /* 0x000fe40005fa6670 */
[----:B------:R-:W-:Y:S02]  /*1280*/  ISETP.GE.OR P4, PT, R11, c[0x0][0x314], !P3 ;  /* 0x0000c5000b007a0c */ /* 0x000fe40005f86670 */
[----:B------:R-:W-:Y:S02]  /*1290*/  ISETP.GE.OR P6, PT, R23, c[0x0][0x314], !P3 ;  /* 0x0000c50017007a0c */ /* 0x000fe40005fc6670 */
[----:B------:R-:W-:Y:S02]  /*12a0*/  ISETP.GE.OR P3, PT, R21, c[0x0][0x314], !P3 ;  /* 0x0000c50015007a0c */ /* 0x000fe40005f66670 */
[----:B------:R-:W-:-:S05]  /*12b0*/  IADD3.X R33, R17, UR6, RZ, P0, !PT ;  /* 0x0000000611217c10 */ /* 0x000fca00087fe4ff */
[----:B------:R-:W-:Y:S01]  /*12c0*/  @!P5 SHF.R.S32.HI R19, RZ, 0x1f, R25 ;  /* 0x0000001fff13d819 */ /* 0x000fe20000011419 */
[----:B------:R-:W-:Y:S01]  /*12d0*/  @!P5 IMAD.WIDE.U32 R28, R20, R25, R32 ;  /* 0x00000019141cd225 */ /* 0x000fe200078e0020 */
[----:B------:R-:W-:-:S03]  /*12e0*/  @!P4 SHF.R.S32.HI R17, RZ, 0x1f, R11 ;  /* 0x0000001fff11c819 */ /* 0x000fc6000001140b */
[-C--:B------:R-:W-:Y:S01]  /*12f0*/  @!P5 IMAD R19, R19, R20.reuse, RZ ;  /* 0x000000141313d224 */ /* 0x080fe200078e02ff */
[----:B------:R-:W-:Y:S01]  /*1300*/  @!P5 LEA R26, P0, R28, c[0x0][0x208], 0x2 ;  /* 0x000082001c1ada11 */ /* 0x000fe200078010ff */
[----:B------:R-:W-:Y:S02]  /*1310*/  @!P4 IMAD R17, R17, R20, RZ ;  /* 0x000000141111c224 */ /* 0x000fe400078e02ff */
[-C--:B------:R-:W-:Y:S01]  /*1320*/  @!P5 IMAD R18, R25, R0.reuse, R19 ;  /* 0x000000001912d224 */ /* 0x080fe200078e0213 */
[----:B------:R-:W-:Y:S01]  /*1330*/  @!P6 SHF.R.S32.HI R19, RZ, 0x1f, R23 ;  /* 0x0000001fff13e819 */ /* 0x000fe20000011417 */
[----:B------:R-:W-:Y:S02]  /*1340*/  @!P4 IMAD.MOV.U32 R24, RZ, RZ, R32 ;  /* 0x000000ffff18c224 */ /* 0x000fe400078e0020 */
[----:B------:R-:W-:Y:S02]  /*1350*/  @!P4 IMAD.MOV.U32 R25, RZ, RZ, R33 ;  /* 0x000000ffff19c224 */ /* 0x000fe400078e0021 */
[----:B------:R-:W-:-:S02]  /*1360*/  @!P4 IMAD R17, R11, R0, R17 ;  /* 0x000000000b11c224 */ /* 0x000fc400078e0211 */
[----:B------:R-:W-:Y:S01]  /*1370*/  @!P4 IMAD.WIDE.U32 R24, R20, R11, R24 ;  /* 0x0000000b1418c225 */ /* 0x000fe200078e0018 */
[----:B------:R-:W-:-:S03]  /*1380*/  @!P3 SHF.R.S32.HI R11, RZ, 0x1f, R21 ;  /* 0x0000001fff0bb819 */ /* 0x000fc60000011415 */
[----:B------:R-:W-:Y:S02]  /*1390*/  @!P6 IMAD.MOV.U32 R30, RZ, RZ, R32 ;  /* 0x000000ffff1ee224 */ /* 0x000fe400078e0020 */
[-C--:B------:R-:W-:Y:S02]  /*13a0*/  @!P3 IMAD R11, R11, R20.reuse, RZ ;  /* 0x000000140b0bb224 */ /* 0x080fe400078e02ff */
[--C-:B------:R-:W-:Y:S02]  /*13b0*/  @!P6 IMAD.MOV.U32 R31, RZ, RZ, R33.reuse ;  /* 0x000000ffff1fe224 */ /* 0x100fe400078e0021 */
[----:B------:R-:W-:Y:S02]  /*13c0*/  @!P6 IMAD R19, R19, R20, RZ ;  /* 0x000000141313e224 */ /* 0x000fe400078e02ff */
[----:B------:R-:W-:Y:S02]  /*13d0*/  @!P5 IMAD.IADD R18, R29, 0x1, R18 ;  /* 0x000000011d12d824 */ /* 0x000fe400078e0212 */
[----:B------:R-:W-:-:S03]  /*13e0*/  @!P3 IMAD.WIDE.U32 R32, R20, R21, R32 ;  /* 0x000000151420b225 */ /* 0x000fc600078e0020 */
[----:B------:R-:W-:Y:S01]  /*13f0*/  @!P5 LEA.HI.X R27, R28, c[0x0][0x20c], R18, 0x2, P0 ;  /* 0x000083001c1bda11 */ /* 0x000fe200000f1412 */
[----:B------:R-:W-:Y:S01]  /*1400*/  @!P3 IMAD R11, R21, R0, R11 ;  /* 0x00000000150bb224 */ /* 0x000fe200078e020b */
[----:B------:R-:W-:Y:S01]  /*1410*/  @!P3 LEA R36, P0, R32, c[0x0][0x208], 0x2 ;  /* 0x000082002024ba11 */ /* 0x000fe200078010ff */
[----:B------:R-:W-:Y:S01]  /*1420*/  @!P6 IMAD.WIDE.U32 R30, R20, R23, R30 ;  /* 0x00000017141ee225 */ /* 0x000fe200078e001e */
[----:B------:R-:W-:-:S03]  /*1430*/  @!P4 LEA R18, P1, R24, c[0x0][0x208], 0x2 ;  /* 0x000082001812ca11 */ /* 0x000fc600078210ff */
[----:B------:R-:W-:Y:S01]  /*1440*/  @!P6 IMAD R19, R23, R0, R19 ;  /* 0x000000001713e224 */ /* 0x000fe200078e0213 */
[----:B------:R-:W-:Y:S01]  /*1450*/  @!P6 LEA R28, P2, R30, c[0x0][0x208], 0x2 ;  /* 0x000082001e1cea11 */ /* 0x000fe200078410ff */
[----:B------:R-:W-:Y:S02]  /*1460*/  @!P3 IMAD.IADD R11, R33, 0x1, R11 ;  /* 0x00000001210bb824 */ /* 0x000fe400078e020b */
[----:B------:R-:W-:Y:S02]  /*1470*/  @!P6 IMAD.IADD R19, R31, 0x1, R19 ;  /* 0x000000011f13e824 */ /* 0x000fe400078e0213 */
[----:B------:R-:W-:Y:S01]  /*1480*/  @!P4 IMAD.IADD R17, R25, 0x1, R17 ;  /* 0x000000011911c824 */ /* 0x000fe200078e0211 */
[----:B------:R-:W-:Y:S01]  /*1490*/  @!P3 LEA.HI.X R37, R32, c[0x0][0x20c], R11, 0x2, P0 ;  /* 0x000083002025ba11 */ /* 0x000fe200000f140b */
[----:B------:R-:W-:Y:S01]  /*14a0*/  IMAD.MOV.U32 R21, RZ, RZ, -0x800000 ;  /* 0xff800000ff157424 */ /* 0x000fe200078e00ff */
[----:B------:R-:W-:Y:S01]  /*14b0*/  @!P6 LEA.HI.X R29, R30, c[0x0][0x20c], R19, 0x2, P2 ;  /* 0x000083001e1dea11 */ /* 0x000fe200010f1413 */
[----:B------:R-:W-:Y:S01]  /*14c0*/  IMAD.MOV.U32 R11, RZ, RZ, -0x800000 ;  /* 0xff800000ff0b7424 */ /* 0x000fe200078e00ff */
[----:B------:R-:W-:Y:S01]  /*14d0*/  @!P4 LEA.HI.X R19, R24, c[0x0][0x20c], R17, 0x2, P1 ;  /* 0x000083001813ca11 */ /* 0x000fe200008f1411 */
[----:B------:R-:W-:-:S02]  /*14e0*/  IMAD.MOV.U32 R17, RZ, RZ, -0x800000 ;  /* 0xff800000ff117424 */ /* 0x000fc400078e00ff */
[----:B------:R-:W-:Y:S01]  /*14f0*/  IMAD.MOV.U32 R24, RZ, RZ, -0x800000 ;  /* 0xff800000ff187424 */ /* 0x000fe200078e00ff */
[----:B------:R-:W2:Y:S04]  /*1500*/  @!P3 LDG.E R21, [R36.64] ;  /* 0x000000082415b981 */ /* 0x000ea8000c1e1900 */
[----:B------:R-:W3:Y:S04]  /*1510*/  @!P6 LDG.E R11, [R28.64] ;  /* 0x000000081c0be981 */ /* 0x000ee8000c1e1900 */
[----:B------:R0:W4:Y:S04]  /*1520*/  @!P5 LDG.E R17, [R26.64] ;  /* 0x000000081a11d981 */ /* 0x000128000c1e1900 */
[----:B------:R1:W5:Y:S01]  /*1530*/  @!P4 LDG.E R24, [R18.64] ;  /* 0x000000081218c981 */ /* 0x000362000c1e1900 */
[----:B------:R-:W-:-:S04]  /*1540*/  IABS R25, c[0x0][0x1c0] ;  /* 0x0000700000197a13 */ /* 0x000fc80000000000 */
[----:B------:R-:W0:Y:S08]  /*1550*/  I2F.U32.RP R32, R25 ;  /* 0x0000001900207306 */ /* 0x000e300000209000 */
[----:B0-----:R-:W0:Y:S02]  /*1560*/  MUFU.RCP R30, R32 ;  /* 0x00000020001e7308 */ /* 0x001e240000001000 */
[----:B0-----:R-:W-:-:S06]  /*1570*/  IADD3 R30, R30, 0xffffffe, RZ ;  /* 0x0ffffffe1e1e7810 */ /* 0x001fcc0007ffe0ff */
[----:B------:R-:W0:Y:S01]  /*1580*/  F2I.FTZ.U32.TRUNC.NTZ R31, R30 ;  /* 0x0000001e001f7305 */ /* 0x000e22000021f000 */
[----:B-1----:R-:W-:Y:S02]  /*1590*/  IABS R19, R4 ;  /* 0x0000000400137213 */ /* 0x002fe40000000000 */
[----:B------:R-:W-:Y:S01]  /*15a0*/  IABS R18, c[0x0][0x1c0] ;  /* 0x0000700000127a13 */ /* 0x000fe20000000000 */
[----:B0-----:R-:W-:Y:S02]  /*15b0*/  IMAD.MOV R26, RZ, RZ, -R31 ;  /* 0x000000ffff1a7224 */ /* 0x001fe400078e0a1f */
[----:B------:R-:W-:Y:S02]  /*15c0*/  IMAD.MOV.U32 R30, RZ, RZ, RZ ;  /* 0x000000ffff1e7224 */ /* 0x000fe400078e00ff */
[----:B------:R-:W-:-:S04]  /*15d0*/  IMAD R26, R26, R25, RZ ;  /* 0x000000191a1a7224 */ /* 0x000fc800078e02ff */
[----:B------:R-:W-:-:S04]  /*15e0*/  IMAD.HI.U32 R26, R31, R26, R30 ;  /* 0x0000001a1f1a7227 */ /* 0x000fc800078e001e */
[----:B------:R-:W-:Y:S02]  /*15f0*/  IMAD.MOV R18, RZ, RZ, -R18 ;  /* 0x000000ffff127224 */ /* 0x000fe400078e0a12 */
[----:B------:R-:W-:-:S04]  /*1600*/  IMAD.HI.U32 R26, R26, R19, RZ ;  /* 0x000000131a1a7227 */ /* 0x000fc800078e00ff */
[----:B------:R-:W-:-:S05]  /*1610*/  IMAD R18, R26, R18, R19 ;  /* 0x000000121a127224 */ /* 0x000fca00078e0213 */
[----:B------:R-:W-:Y:S02]  /*1620*/  ISETP.GT.U32.AND P3, PT, R25, R18, PT ;  /* 0x000000121900720c */ /* 0x000fe40003f64070 */
[C---:B------:R-:W-:Y:S02]  /*1630*/  ISETP.GT.AND P6, PT, R38.reuse, 0x7f, PT ;  /* 0x0000007f2600780c */ /* 0x040fe40003fc4270 */
[C---:B------:R-:W-:Y:S02]  /*1640*/  ISETP.GT.AND P2, PT, R38.reuse, 0x1ff, PT ;  /* 0x000001ff2600780c */ /* 0x040fe40003f44270 */
[C---:B------:R-:W-:Y:S02]  /*1650*/  ISETP.GT.AND P1, PT, R38.reuse, 0x17f, PT ;  /* 0x0000017f2600780c */ /* 0x040fe40003f24270 */
[----:B------:R-:W-:Y:S01]  /*1660*/  ISETP.GT.AND P0, PT, R38, 0xff, PT ;  /* 0x000000ff2600780c */ /* 0x000fe20003f04270 */
[----:B------:R-:W-:-:S04]  /*1670*/  IMAD R22, R23, 0x5, R22 ;  /* 0x0000000517167824 */ /* 0x000fc800078e0216 */
[----:B------:R-:W-:-:S05]  /*1680*/  @!P3 IMAD.IADD R18, R18, 0x1, -R25 ;  /* 0x000000011212b824 */ /* 0x000fca00078e0a19 */
[----:B------:R-:W-:Y:S02]  /*1690*/  ISETP.GE.U32.AND P4, PT, R18, R25, PT ;  /* 0x000000191200720c */ /* 0x000fe40003f86070 */
[----:B------:R-:W-:Y:S02]  /*16a0*/  LOP3.LUT R18, R9, R13, RZ, 0xfc, !PT ;  /* 0x0000000d09127212 */ /* 0x000fe400078efcff */
[----:B------:R-:W-:Y:S02]  /*16b0*/  LOP3.LUT R4, R4, c[0x0][0x1c0], RZ, 0x3c, !PT ;  /* 0x0000700004047a12 */ /* 0x000fe400078e3cff */
[----:B------:R-:W-:-:S07]  /*16c0*/  @!P3 IADD3 R26, R26, 0x1, RZ ;  /* 0x000000011a1ab810 */ /* 0x000fce0007ffe0ff */
[----:B------:R-:W-:Y:S01]  /*16d0*/  @P4 IADD3 R26, R26, 0x1, RZ ;  /* 0x000000011a1a4810 */ /* 0x000fe20007ffe0ff */
[----:B------:R-:W-:Y:S01]  /*16e0*/  BSSY B0, `(.L_x_11) ;  /* 0x0000028000007945 */ /* 0x000fe20003800000 */
[----:B--2---:R0:W-:Y:S04]  /*16f0*/  @!P6 STS [R22.X4+0x780], R21 ;  /* 0x000780151600e388 */ /* 0x0041e80000004800 */
[----:B---3--:R0:W-:Y:S01]  /*1700*/  @!P2 STS [R22.X4], R11 ;  /* 0x0000000b1600a388 */ /* 0x0081e20000004800 */
[----:B------:R-:W-:-:S03]  /*1710*/  ISETP.NE.U32.AND P2, PT, R18, RZ, PT ;  /* 0x000000ff1200720c */ /* 0x000fc60003f45070 */
[----:B----4-:R0:W-:Y:S01]  /*1720*/  @!P1 STS [R22.X4+0x280], R17 ;  /* 0x0002801116009388 */ /* 0x0101e20000004800 */
[----:B------:R-:W-:-:S03]  /*1730*/  ISETP.GE.AND P1, PT, R4, RZ, PT ;  /* 0x000000ff0400720c */ /* 0x000fc60003f26270 */
[----:B-----5:R0:W-:Y:S01]  /*1740*/  @!P0 STS [R22.X4+0x500], R24 ;  /* 0x0005001816008388 */ /* 0x0201e20000004800 */
[----:B------:R-:W-:Y:S01]  /*1750*/  ISETP.NE.AND P0, PT, RZ, c[0x0][0x1c0], PT ;  /* 0x00007000ff007a0c */ /* 0x000fe20003f05270 */
[----:B------:R-:W-:-:S08]  /*1760*/  IMAD.MOV.U32 R4, RZ, RZ, R26 ;  /* 0x000000ffff047224 */ /* 0x000fd000078e001a */
[----:B------:R-:W-:-:S04]  /*1770*/  @!P1 IMAD.MOV R4, RZ, RZ, -R4 ;  /* 0x000000ffff049224 */ /* 0x000fc800078e0a04 */
[----:B------:R-:W-:Y:S01]  /*1780*/  @!P0 LOP3.LUT R4, RZ, c[0x0][0x1c0], RZ, 0x33, !PT ;  /* 0x00007000ff048a12 */ /* 0x000fe200078e33ff */
[----:B------:R-:W-:Y:S05]  /*1790*/  @!P2 BRA `(.L_x_12) ;  /* 0x000000900000a947 */ /* 0x000fea0003800000 */
[----:B------:R-:W-:Y:S01]  /*17a0*/  IMAD.MOV.U32 R18, RZ, RZ, R8 ;  /* 0x000000ffff127224 */ /* 0x000fe200078e0008 */
[----:B------:R-:W-:Y:S01]  /*17b0*/  MOV R26, R14 ;  /* 0x0000000e001a7202 */ /* 0x000fe20000000f00 */
[----:B0-----:R-:W-:Y:S01]  /*17c0*/  IMAD.MOV.U32 R17, RZ, RZ, R9 ;  /* 0x000000ffff117224 */ /* 0x001fe200078e0009 */
[----:B------:R-:W-:Y:S02]  /*17d0*/  MOV R25, R13 ;  /* 0x0000000d00197202 */ /* 0x000fe40000000f00 */
[----:B------:R-:W-:Y:S02]  /*17e0*/  MOV R24, 0x1800 ;  /* 0x0000180000187802 */ /* 0x000fe40000000f00 */
[----:B------:R-:W-:Y:S05]  /*17f0*/  CALL.REL.NOINC `($__internal_0_$__cuda_sm20_div_s64) ;  /* 0x000030d000007944 */ /* 0x000fea0003c00000 */
[----:B------:R-:W-:Y:S02]  /*1800*/  MOV R42, R22 ;  /* 0x00000016002a7202 */ /* 0x000fe40000000f00 */
[----:B------:R-:W-:Y:S01]  /*1810*/  MOV R43, R23 ;  /* 0x00000017002b7202 */ /* 0x000fe20000000f00 */
[----:B------:R-:W-:Y:S05]  /*1820*/  BRA `(.L_x_13) ;  /* 0x0000013000007947 */ /* 0x000fea0003800000 */
.L_x_12:
        /* <DEDUP_REMOVED lines=19> */
.L_x_13:
[----:B------:R-:W-:Y:S05]  /*1960*/  BSYNC B0 ;  /* 0x0000000000007941 */ /* 0x000fea0003800000 */
.L_x_11:
[----:B------:R-:W-:Y:S01]  /*1970*/  BAR.SYNC.DEFER_BLOCKING 0x0 ;  /* 0x0000000000007b1d */ /* 0x000fe20000010000 */
[----:B------:R-:W-:Y:S01]  /*1980*/  LEA.HI R11, R7, R38, RZ, 0x5 ;  /* 0x00000026070b7211 */ /* 0x000fe200078f28ff */
[----:B------:R-:W-:Y:S02]  /*1990*/  IMAD.MOV.U32 R36, RZ, RZ, -0x800000 ;  /* 0xff800000ff247424 */ /* 0x000fe400078e00ff */
[----:B------:R-:W-:Y:S01]  /*19a0*/  IMAD.MOV.U32 R33, RZ, RZ, -0x800000 ;  /* 0xff800000ff217424 */ /* 0x000fe200078e00ff */
[----:B------:R-:W-:Y:S01]  /*19b0*/  LOP3.LUT R7, R11, 0xffffffe0, RZ, 0xc0, !PT ;  /* 0xffffffe00b077812 */ /* 0x000fe200078ec0ff */
[----:B------:R-:W-:Y:S01]  /*19c0*/  IMAD.MOV.U32 R32, RZ, RZ, -0x800000 ;  /* 0xff800000ff207424 */ /* 0x000fe200078e00ff */
[----:B------:R-:W-:Y:S01]  /*19d0*/  SHF.R.S32.HI R11, RZ, 0x5, R11 ;  /* 0x00000005ff0b7819 */ /* 0x000fe2000001140b */
[----:B------:R-:W-:Y:S01]  /*19e0*/  IMAD.MOV.U32 R34, RZ, RZ, -0x800000 ;  /* 0xff800000ff227424 */ /* 0x000fe200078e00ff */
[----:B------:R-:W-:Y:S01]  /*19f0*/  ULDC.U8 UR4, c[0x0][0x329] ;  /* 0x0000ca4000047ab9 */ /* 0x000fe20000000000 */
[----:B------:R-:W-:Y:S01]  /*1a00*/  IMAD.IADD R38, R38, 0x1, -R7 ;  /* 0x0000000126267824 */ /* 0x000fe200078e0a07 */
[----:B------:R-:W-:Y:S01]  /*1a10*/  BSSY B1, `(.L_x_14) ;  /* 0x0000240000017945 */ /* 0x000fe20003800000 */
[----:B------:R-:W-:-:S02]  /*1a20*/  IMAD.MOV.U32 R31, RZ, RZ, 0x7f800000 ;  /* 0x7f800000ff1f7424 */ /* 0x000fc400078e00ff */
[----:B------:R-:W-:-:S05]  /*1a30*/  IMAD R27, R38, 0x5, R11 ;  /* 0x00000005261b7824 */ /* 0x000fca00078e020b */
[----:B------:R-:W-:Y:S04]  /*1a40*/  @!P6 LDS R36, [R27.X4] ;  /* 0x000000001b24e984 */ /* 0x000fe80000004800 */
[----:B------:R-:W0:Y:S04]  /*1a50*/  @!P6 LDS R33, [R27.X4+0x280] ;  /* 0x000280001b21e984 */ /* 0x000e280000004800 */
[----:B------:R-:W1:Y:S04]  /*1a60*/  @!P6 LDS R32, [R27.X4+0x500] ;  /* 0x000500001b20e984 */ /* 0x000e680000004800 */
[----:B------:R-:W2:Y:S01]  /*1a70*/  @!P6 LDS R34, [R27.X4+0x780] ;  /* 0x000780001b22e984 */ /* 0x000ea20000004800 */
[----:B0-----:R-:W-:-:S04]  /*1a80*/  FMNMX.FTZ R7, R36, R33, !PT ;  /* 0x0000002124077209 */ /* 0x001fc80007810000 */
[----:B-1----:R-:W-:-:S04]  /*1a90*/  FMNMX.FTZ R7, R7, R32, !PT ;  /* 0x0000002007077209 */ /* 0x002fc80007810000 */
[----:B--2---:R-:W-:-:S05]  /*1aa0*/  FMNMX.FTZ R18, R7, R34, !PT ;  /* 0x0000002207127209 */ /* 0x004fca0007810000 */
[----:B------:R-:W0:Y:S02]  /*1ab0*/  SHFL.BFLY PT, R19, R18, 0x10, 0x1f ;  /* 0x0e001f0012137f89 */ /* 0x000e2400000e0000 */
[----:B0-----:R-:W-:-:S05]  /*1ac0*/  FMNMX.FTZ R19, R18, R19, !PT ;  /* 0x0000001312137209 */ /* 0x001fca0007810000 */
[----:B------:R-:W0:Y:S02]  /*1ad0*/  SHFL.BFLY PT, R22, R19, 0x8, 0x1f ;  /* 0x0d001f0013167f89 */ /* 0x000e2400000e0000 */
[----:B0-----:R-:W-:-:S05]  /*1ae0*/  FMNMX.FTZ R22, R19, R22, !PT ;  /* 0x0000001613167209 */ /* 0x001fca0007810000 */
[----:B------:R-:W0:Y:S02]  /*1af0*/  SHFL.BFLY PT, R9, R22, 0x4, 0x1f ;  /* 0x0c801f0016097f89 */ /* 0x000e2400000e0000 */
[----:B0-----:R-:W-:-:S05]  /*1b00*/  FMNMX.FTZ R9, R22, R9, !PT ;  /* 0x0000000916097209 */ /* 0x001fca0007810000 */
[----:B------:R-:W0:Y:S02]  /*1b10*/  SHFL.BFLY PT, R8, R9, 0x2, 0x1f ;  /* 0x0c401f0009087f89 */ /* 0x000e2400000e0000 */
[----:B0-----:R-:W-:-:S05]  /*1b20*/  FMNMX.FTZ R8, R9, R8, !PT ;  /* 0x0000000809087209 */ /* 0x001fca0007810000 */
[----:B------:R-:W0:Y:S02]  /*1b30*/  SHFL.BFLY PT, R7, R8, 0x1, 0x1f ;  /* 0x0c201f0008077f89 */ /* 0x000e2400000e0000 */
[----:B0-----:R-:W-:-:S04]  /*1b40*/  FMNMX.FTZ R7, R8, R7, !PT ;  /* 0x0000000708077209 */ /* 0x001fc80007810000 */
[----:B------:R-:W-:-:S04]  /*1b50*/  FSETP.NEU.FTZ.AND P0, PT, R7, -INF , PT ;  /* 0xff8000000700780b */ /* 0x000fc80003f1d000 */
[----:B------:R-:W-:-:S05]  /*1b60*/  FSEL R17, R7, RZ, P0 ;  /* 0x000000ff07117208 */ /* 0x000fca0000000000 */
[C---:B------:R-:W-:Y:S02]  /*1b70*/  FADD.FTZ R18, -R17.reuse, R36 ;  /* 0x0000002411127221 */ /* 0x040fe40000010100 */
[C---:B------:R-:W-:Y:S02]  /*1b80*/  FADD.FTZ R24, -R17.reuse, R33 ;  /* 0x0000002111187221 */ /* 0x040fe40000010100 */
[----:B------:R-:W-:Y:S02]  /*1b90*/  FMUL.FTZ R18, R18, 1.4426950216293334961 ;  /* 0x3fb8aa3b12127820 */ /* 0x000fe40000410000 */
[----:B------:R-:W-:Y:S02]  /*1ba0*/  FMUL.FTZ R24, R24, 1.4426950216293334961 ;  /* 0x3fb8aa3b18187820 */ /* 0x000fe40000410000 */
[C---:B------:R-:W-:Y:S02]  /*1bb0*/  FADD.FTZ R19, -R17.reuse, R32 ;  /* 0x0000002011137221 */ /* 0x040fe40000010100 */
[----:B------:R-:W-:Y:S01]  /*1bc0*/  MUFU.EX2 R18, R18 ;  /* 0x0000001200127308 */ /* 0x000fe20000000800 */
[----:B------:R-:W-:-:S02]  /*1bd0*/  FADD.FTZ R21, -R17, R34 ;  /* 0x0000002211157221 */ /* 0x000fc40000010100 */
[----:B------:R-:W-:Y:S02]  /*1be0*/  FMUL.FTZ R19, R19, 1.4426950216293334961 ;  /* 0x3fb8aa3b13137820 */ /* 0x000fe40000410000 */
[----:B------:R-:W-:-:S03]  /*1bf0*/  FMUL.FTZ R21, R21, 1.4426950216293334961 ;  /* 0x3fb8aa3b15157820 */ /* 0x000fc60000410000 */
[----:B------:R-:W0:Y:S08]  /*1c00*/  MUFU.EX2 R9, R24 ;  /* 0x0000001800097308 */ /* 0x000e300000000800 */
[----:B------:R-:W1:Y:S08]  /*1c10*/  MUFU.EX2 R8, R19 ;  /* 0x0000001300087308 */ /* 0x000e700000000800 */
[----:B------:R-:W2:Y:S01]  /*1c20*/  MUFU.EX2 R7, R21 ;  /* 0x0000001500077308 */ /* 0x000ea20000000800 */
[----:B0-----:R-:W-:-:S04]  /*1c30*/  FADD.FTZ R9, R18, R9 ;  /* 0x0000000912097221 */ /* 0x001fc80000010000 */
[----:B-1----:R-:W-:Y:S01]  /*1c40*/  FADD.FTZ R8, R9, R8 ;  /* 0x0000000809087221 */ /* 0x002fe20000010000 */
[----:B------:R-:W-:-:S03]  /*1c50*/  IABS R9, R2 ;  /* 0x0000000200097213 */ /* 0x000fc60000000000 */
[----:B--2---:R-:W-:Y:S01]  /*1c60*/  FADD.FTZ R23, R8, R7 ;  /* 0x0000000708177221 */ /* 0x004fe20000010000 */
[----:B------:R-:W-:Y:S01]  /*1c70*/  IABS R8, c[0x0][0x1c0] ;  /* 0x0000700000087a13 */ /* 0x000fe20000000000 */
[----:B------:R-:W0:Y:S03]  /*1c80*/  I2F.RP R7, R9 ;  /* 0x0000000900077306 */ /* 0x000e260000209400 */
[----:B------:R-:W1:Y:S05]  /*1c90*/  SHFL.BFLY PT, R22, R23, 0x10, 0x1f ;  /* 0x0e001f0017167f89 */ /* 0x000e6a00000e0000 */
[----:B------:R-:W2:Y:S08]  /*1ca0*/  I2F.U32.RP R21, R8 ;  /* 0x0000000800157306 */ /* 0x000eb00000209000 */
[----:B0-----:R-:W0:Y:S08]  /*1cb0*/  MUFU.RCP R7, R7 ;  /* 0x0000000700077308 */ /* 0x001e300000001000 */
[----:B--2---:R-:W2:Y:S01]  /*1cc0*/  MUFU.RCP R25, R21 ;  /* 0x0000001500197308 */ /* 0x004ea20000001000 */
[----:B-1----:R-:W-:-:S05]  /*1cd0*/  FADD.FTZ R22, R23, R22 ;  /* 0x0000001617167221 */ /* 0x002fca0000010000 */
[----:B------:R-:W1:Y:S01]  /*1ce0*/  SHFL.BFLY PT, R19, R22, 0x8, 0x1f ;  /* 0x0d001f0016137f89 */ /* 0x000e6200000e0000 */
[----:B0-----:R-:W-:Y:S02]  /*1cf0*/  IADD3 R28, R7, 0xffffffe, RZ ;  /* 0x0ffffffe071c7810 */ /* 0x001fe40007ffe0ff */
[----:B------:R-:W-:Y:S02]  /*1d00*/  IABS R7, R2 ;  /* 0x0000000200077213 */ /* 0x000fe40000000000 */
[----:B------:R-:W0:Y:S01]  /*1d10*/  F2I.FTZ.U32.TRUNC.NTZ R29, R28 ;  /* 0x0000001c001d7305 */ /* 0x000e22000021f000 */
[----:B--2---:R-:W-:Y:S02]  /*1d20*/  IADD3 R25, R25, 0xffffffe, RZ ;  /* 0x0ffffffe19197810 */ /* 0x004fe40007ffe0ff */
[----:B------:R-:W-:-:S05]  /*1d30*/  IMAD.MOV R7, RZ, RZ, -R7 ;  /* 0x000000ffff077224 */ /* 0x000fca00078e0a07 */
[----:B------:R-:W2:Y:S01]  /*1d40*/  F2I.FTZ.U32.TRUNC.NTZ R25, R25 ;  /* 0x0000001900197305 */ /* 0x000ea2000021f000 */
[----:B0-----:R-:W-:Y:S02]  /*1d50*/  IMAD.MOV R24, RZ, RZ, -R29 ;  /* 0x000000ffff187224 */ /* 0x001fe400078e0a1d */
[----:B------:R-:W-:Y:S02]  /*1d60*/  IMAD.MOV.U32 R28, RZ, RZ, RZ ;  /* 0x000000ffff1c7224 */ /* 0x000fe400078e00ff */
[----:B-1----:R-:W-:Y:S02]  /*1d70*/  FADD.FTZ R19, R22, R19 ;  /* 0x0000001316137221 */ /* 0x002fe40000010000 */
[----:B------:R-:W-:Y:S02]  /*1d80*/  IMAD.IADD R22, R6, 0x1, R9 ;  /* 0x0000000106167824 */ /* 0x000fe400078e0209 */
[----:B------:R-:W-:Y:S01]  /*1d90*/  IMAD R21, R24, R9, RZ ;  /* 0x0000000918157224 */ /* 0x000fe200078e02ff */
[----:B------:R-:W0:Y:S01]  /*1da0*/  SHFL.BFLY PT, R18, R19, 0x4, 0x1f ;  /* 0x0c801f0013127f89 */ /* 0x000e2200000e0000 */
[----:B--2---:R-:W-:-:S02]  /*1db0*/  IMAD.MOV R6, RZ, RZ, -R25 ;  /* 0x000000ffff067224 */ /* 0x004fc400078e0a19 */
[----:B------:R-:W-:-:S04]  /*1dc0*/  IMAD.HI.U32 R21, R29, R21, R28 ;  /* 0x000000151d157227 */ /* 0x000fc800078e001c */
[----:B------:R-:W-:Y:S02]  /*1dd0*/  IMAD R29, R6, R8, RZ ;  /* 0x00000008061d7224 */ /* 0x000fe400078e02ff */
[----:B------:R-:W-:-:S04]  /*1de0*/  IMAD.MOV.U32 R24, RZ, RZ, RZ ;  /* 0x000000ffff187224 */ /* 0x000fc800078e00ff */
[----:B------:R-:W-:-:S04]  /*1df0*/  IMAD.HI.U32 R29, R25, R29, R24 ;  /* 0x0000001d191d7227 */ /* 0x000fc800078e0018 */
[----:B0-----:R-:W-:Y:S01]  /*1e00*/  FADD.FTZ R18, R19, R18 ;  /* 0x0000001213127221 */ /* 0x001fe20000010000 */
[----:B------:R-:W-:-:S04]  /*1e10*/  IABS R19, R22 ;  /* 0x0000001600137213 */ /* 0x000fc80000000000 */
[----:B------:R-:W0:Y:S01]  /*1e20*/  SHFL.BFLY PT, R23, R18, 0x2, 0x1f ;  /* 0x0c401f0012177f89 */ /* 0x000e2200000e0000 */
[----:B------:R-:W-:Y:S01]  /*1e30*/  IMAD.MOV.U32 R26, RZ, RZ, R19 ;  /* 0x000000ffff1a7224 */ /* 0x000fe200078e0013 */
[----:B------:R-:W-:-:S03]  /*1e40*/  IABS R19, c[0x0][0x1c0] ;  /* 0x0000700000137a13 */ /* 0x000fc60000000000 */
[----:B------:R-:W-:-:S04]  /*1e50*/  IMAD.HI.U32 R21, R21, R26, RZ ;  /* 0x0000001a15157227 */ /* 0x000fc800078e00ff */
[----:B------:R-:W-:Y:S02]  /*1e60*/  IMAD R6, R21, R7, R26 ;  /* 0x0000000715067224 */ /* 0x000fe400078e021a */
[----:B------:R-:W-:Y:S02]  /*1e70*/  IMAD.MOV R19, RZ, RZ, -R19 ;  /* 0x000000ffff137224 */ /* 0x000fe400078e0a13 */
[----:B------:R-:W-:Y:S01]  /*1e80*/  IMAD.HI.U32 R29, R29, R26, RZ ;  /* 0x0000001a1d1d7227 */ /* 0x000fe200078e00ff */
[----:B------:R-:W-:-:S03]  /*1e90*/  ISETP.GT.U32.AND P0, PT, R9, R6, PT ;  /* 0x000000060900720c */ /* 0x000fc60003f04070 */
[----:B------:R-:W-:-:S05]  /*1ea0*/  IMAD R19, R29, R19, R26 ;  /* 0x000000131d137224 */ /* 0x000fca00078e021a */
[----:B------:R-:W-:Y:S01]  /*1eb0*/  ISETP.GT.U32.AND P5, PT, R8, R19, PT ;  /* 0x000000130800720c */ /* 0x000fe20003fa4070 */
[----:B0-----:R-:W-:-:S04]  /*1ec0*/  FADD.FTZ R18, R18, R23 ;  /* 0x0000001712127221 */ /* 0x001fc80000010000 */
[----:B------:R-:W-:Y:S01]  /*1ed0*/  @!P0 IMAD.IADD R6, R6, 0x1, -R9 ;  /* 0x0000000106068824 */ /* 0x000fe200078e0a09 */
[----:B------:R-:W-:Y:S01]  /*1ee0*/  @!P0 IADD3 R21, R21, 0x1, RZ ;  /* 0x0000000115158810 */ /* 0x000fe20007ffe0ff */
[----:B------:R-:W0:Y:S01]  /*1ef0*/  SHFL.BFLY PT, R7, R18, 0x1, 0x1f ;  /* 0x0c201f0012077f89 */ /* 0x000e2200000e0000 */
[----:B------:R-:W-:Y:S02]  /*1f00*/  ISETP.GT.AND P0, PT, R2, RZ, PT ;  /* 0x000000ff0200720c */ /* 0x000fe40003f04270 */
[-C--:B------:R-:W-:Y:S02]  /*1f10*/  ISETP.GE.U32.AND P4, PT, R6, R9.reuse, PT ;  /* 0x000000090600720c */ /* 0x080fe40003f86070 */
[C---:B------:R-:W-:Y:S01]  /*1f20*/  LOP3.LUT R6, R22.reuse, R9, RZ, 0x3c, !PT ;  /* 0x0000000916067212 */ /* 0x040fe200078e3cff */
[----:B------:R-:W-:Y:S01]  /*1f30*/  @!P5 IMAD.IADD R19, R19, 0x1, -R8 ;  /* 0x000000011313d824 */ /* 0x000fe200078e0a08 */
[----:B------:R-:W-:Y:S02]  /*1f40*/  LOP3.LUT R22, R22, c[0x0][0x1c0], RZ, 0x3c, !PT ;  /* 0x0000700016167a12 */ /* 0x000fe400078e3cff */
[----:B------:R-:W-:-:S02]  /*1f50*/  ISETP.GE.AND P3, PT, R6, RZ, PT ;  /* 0x000000ff0600720c */ /* 0x000fc40003f66270 */
[----:B------:R-:W-:Y:S01]  /*1f60*/  ISETP.GE.U32.AND P1, PT, R19, R8, PT ;  /* 0x000000081300720c */ /* 0x000fe20003f26070 */
[----:B------:R-:W1:Y:S01]  /*1f70*/  S2R R6, SR_TID.X ;  /* 0x0000000000067919 */ /* 0x000e620000002100 */
[----:B------:R-:W-:Y:S02]  /*1f80*/  @!P5 IADD3 R29, R29, 0x1, RZ ;  /* 0x000000011d1dd810 */ /* 0x000fe40007ffe0ff */
[----:B------:R-:W-:Y:S02]  /*1f90*/  ISETP.GE.AND P2, PT, R22, RZ, PT ;  /* 0x000000ff1600720c */ /* 0x000fe40003f46270 */
[----:B------:R-:W-:Y:S02]  /*1fa0*/  @P4 IADD3 R21, R21, 0x1, RZ ;  /* 0x0000000115154810 */ /* 0x000fe40007ffe0ff */
[----:B------:R-:W-:Y:S02]  /*1fb0*/  ISETP.GT.AND P4, PT, R3, RZ, PT ;  /* 0x000000ff0300720c */ /* 0x000fe40003f84270 */
[----:B------:R-:W-:Y:S01]  /*1fc0*/  SHF.R.S32.HI R22, RZ, 0x1f, R2 ;  /* 0x0000001fff167819 */ /* 0x000fe20000011402 */
[----:B------:R-:W-:Y:S01]  /*1fd0*/  @!P3 IMAD.MOV R21, RZ, RZ, -R21 ;  /* 0x000000ffff15b224 */ /* 0x000fe200078e0a15 */
[----:B------:R-:W-:Y:S01]  /*1fe0*/  ISETP.NE.AND P5, PT, R2, RZ, PT ;  /* 0x000000ff0200720c */ /* 0x000fe20003fa5270 */
[----:B0-----:R-:W-:Y:S01]  /*1ff0*/  FADD.FTZ R18, R18, R7 ;  /* 0x0000000712127221 */ /* 0x001fe20000010000 */
[----:B------:R-:W-:-:S02]  /*2000*/  @P1 IADD3 R29, R29, 0x1, RZ ;  /* 0x000000011d1d1810 */ /* 0x000fc40007ffe0ff */
[----:B------:R-:W-:Y:S01]  /*2010*/  LEA.HI.SX32 R7, R2, 0x1, 0x1 ;  /* 0x0000000102077811 */ /* 0x000fe200078f0aff */
[----:B------:R-:W-:Y:S01]  /*2020*/  @!P0 IMAD.MOV R7, RZ, RZ, R22 ;  /* 0x000000ffff078224 */ /* 0x000fe200078e0216 */
[----:B------:R-:W-:Y:S01]  /*2030*/  FSETP.NE.FTZ.AND P1, PT, R18, RZ, PT ;  /* 0x000000ff1200720b */ /* 0x000fe20003f35000 */
[----:B------:R-:W-:Y:S01]  /*2040*/  @!P2 IMAD.MOV R29, RZ, RZ, -R29 ;  /* 0x000000ffff1da224 */ /* 0x000fe200078e0a1d */
[----:B------:R-:W-:Y:S02]  /*2050*/  ISETP.NE.AND P0, PT, RZ, c[0x0][0x1c0], PT ;  /* 0x00007000ff007a0c */ /* 0x000fe40003f05270 */
[----:B------:R-:W-:Y:S02]  /*2060*/  SHF.R.S32.HI R19, RZ, 0x1f, R3 ;  /* 0x0000001fff137819 */ /* 0x000fe40000011403 */
[----:B------:R-:W-:Y:S02]  /*2070*/  LEA.HI.SX32 R8, R3, 0x1, 0x1 ;  /* 0x0000000103087811 */ /* 0x000fe400078f0aff */
[C---:B-1----:R-:W-:Y:S01]  /*2080*/  LOP3.LUT P2, RZ, R6.reuse, 0x1f, RZ, 0xc0, !PT ;  /* 0x0000001f06ff7812 */ /* 0x042fe2000784c0ff */
[----:B------:R-:W-:Y:S01]  /*2090*/  @!P4 IMAD.MOV R8, RZ, RZ, R19 ;  /* 0x000000ffff08c224 */ /* 0x000fe200078e0213 */
[----:B------:R-:W-:Y:S01]  /*20a0*/  ISETP.NE.AND P3, PT, RZ, UR4, PT ;  /* 0x00000004ff007c0c */ /* 0x000fe2000bf65270 */
[----:B------:R-:W-:Y:S01]  /*20b0*/  IMAD.MOV.U32 R19, RZ, RZ, c[0x0][0x214] ;  /* 0x00008500ff137624 */ /* 0x000fe200078e00ff */
[----:B------:R-:W-:Y:S01]  /*20c0*/  ISETP.GT.OR P2, PT, R6, 0x7f, P2 ;  /* 0x0000007f0600780c */ /* 0x000fe20001744670 */
[----:B------:R-:W0:Y:S01]  /*20d0*/  @P1 MUFU.LG2 R18, R18 ;  /* 0x0000001200121308 */ /* 0x000e220000000c00 */
[----:B------:R-:W-:-:S02]  /*20e0*/  @!P5 LOP3.LUT R21, RZ, R9, RZ, 0x33, !PT ;  /* 0x00000009ff15d212 */ /* 0x000fc400078e33ff */
[----:B------:R-:W-:Y:S02]  /*20f0*/  SEL R9, R19, 0x1, !P3 ;  /* 0x0000000113097807 */ /* 0x000fe40005800000 */
[----:B------:R-:W-:Y:S02]  /*2100*/  @!P0 LOP3.LUT R29, RZ, c[0x0][0x1c0], RZ, 0x33, !PT ;  /* 0x00007000ff1d8a12 */ /* 0x000fe400078e33ff */
[----:B------:R-:W-:Y:S01]  /*2110*/  ISETP.LT.U32.AND P0, PT, R40, R21, PT ;  /* 0x000000152800720c */ /* 0x000fe20003f01070 */
[-C--:B------:R-:W-:Y:S01]  /*2120*/  IMAD R23, R4, R9.reuse, RZ ;  /* 0x0000000904177224 */ /* 0x080fe200078e02ff */
[----:B------:R-:W-:Y:S01]  /*2130*/  SHF.R.S32.HI R19, RZ, 0x1f, R21 ;  /* 0x0000001fff137819 */ /* 0x000fe20000011415 */
[----:B------:R-:W-:Y:S02]  /*2140*/  IMAD R4, R29, R9, RZ ;  /* 0x000000091d047224 */ /* 0x000fe400078e02ff */
[----:B------:R-:W-:Y:S01]  /*2150*/  IMAD R6, R23, R8, RZ ;  /* 0x0000000817067224 */ /* 0x000fe200078e02ff */
[----:B------:R-:W-:Y:S01]  /*2160*/  ISETP.LT.AND.EX P0, PT, R41, R19, PT, P0 ;  /* 0x000000132900720c */ /* 0x000fe20003f01300 */
[----:B------:R-:W-:-:S02]  /*2170*/  IMAD R7, R7, R4, RZ ;  /* 0x0000000407077224 */ /* 0x000fc400078e02ff */
[----:B0-----:R-:W-:Y:S01]  /*2180*/  @P1 FFMA.FTZ R31, R18, 0.69314718246459960938, R17 ;  /* 0x3f317218121f1823 */ /* 0x001fe20000010011 */
[----:B------:R-:W-:Y:S02]  /*2190*/  SEL R9, R40, R21, P0 ;  /* 0x0000001528097207 */ /* 0x000fe40000000000 */
[----:B------:R-:W-:Y:S01]  /*21a0*/  SEL R8, R41, R19, P0 ;  /* 0x0000001329087207 */ /* 0x000fe20000000000 */
[----:B------:R-:W-:Y:S05]  /*21b0*/  @P2 BRA `(.L_x_15) ;  /* 0x00001c5000002947 */ /* 0x000fea0003800000 */
[----:B------:R-:W-:Y:S01]  /*21c0*/  ULDC.U8 UR4, c[0x0][0x328] ;  /* 0x0000ca0000047ab9 */ /* 0x000fe20000000000 */
[C---:B------:R-:W-:Y:S02]  /*21d0*/  IADD3 R40, P0, R11.reuse, UR7, RZ ;  /* 0x000000070b287c10 */ /* 0x040fe4000ff1e0ff */
[----:B------:R-:W-:Y:S02]  /*21e0*/  ISETP.NE.AND P1, PT, RZ, UR4, PT ;  /* 0x00000004ff007c0c */ /* 0x000fe4000bf25270 */
[----:B------:R-:W-:-:S11]  /*21f0*/  LEA.HI.X.SX32 R41, R11, UR6, 0x1, P0 ;  /* 0x000000060b297c11 */ /* 0x000fd600080f0eff */
[----:B------:R-:W-:Y:S05]  /*2200*/  @!P1 BRA `(.L_x_16) ;  /* 0x00001bd000009947 */ /* 0x000fea0003800000 */
[----:B------:R-:W-:Y:S01]  /*2210*/  ISETP.GE.U32.AND P1, PT, R40, R20, PT ;  /* 0x000000142800720c */ /* 0x000fe20003f26070 */
[----:B------:R-:W-:-:S03]  /*2220*/  IMAD.MOV.U32 R4, RZ, RZ, c[0x0][0x1c0] ;  /* 0x00007000ff047624 */ /* 0x000fc600078e00ff */
[----:B------:R-:W-:Y:S02]  /*2230*/  ISETP.GE.AND.EX P1, PT, R41, R0, PT, P1 ;  /* 0x000000002900720c */ /* 0x000fe40003f26310 */
[----:B------:R-:W-:Y:S02]  /*2240*/  ISETP.LT.U32.AND P0, PT, R4, 0x1, PT ;  /* 0x000000010400780c */ /* 0x000fe40003f01070 */
[----:B------:R-:W-:-:S04]  /*2250*/  SHF.R.S32.HI R17, RZ, 0x1f, R4 ;  /* 0x0000001fff117819 */ /* 0x000fc80000011404 */
[----:B------:R-:W-:-:S04]  /*2260*/  ISETP.LT.AND.EX P0, PT, R17, RZ, PT, P0 ;  /* 0x000000ff1100720c */ /* 0x000fc80003f01300 */
[----:B------:R-:W-:Y:S02]  /*2270*/  SEL R4, R4, 0x1, P0 ;  /* 0x0000000104047807 */ /* 0x000fe40000000000 */
[----:B------:R-:W-:Y:S01]  /*2280*/  SEL R0, R17, RZ, P0 ;  /* 0x000000ff11007207 */ /* 0x000fe20000000000 */
[----:B------:R-:W-:Y:S05]  /*2290*/  @P1 BRA `(.L_x_15) ;  /* 0x00001b7000001947 */ /* 0x000fea0003800000 */
[----:B------:R-:W-:Y:S01]  /*22a0*/  IADD3 R17, P1, R4, 0x1, RZ ;  /* 0x0000000104117810 */ /* 0x000fe20007f3e0ff */
[----:B------:R-:W-:Y:S03]  /*22b0*/  BSSY B0, `(.L_x_17) ;  /* 0x0000036000007945 */ /* 0x000fe60003800000 */
[----:B------:R-:W-:Y:S01]  /*22c0*/  ISETP.GE.U32.AND P0, PT, R17, 0x3, PT ;  /* 0x000000031100780c */ /* 0x000fe20003f06070 */
[----:B------:R-:W-:-:S05]  /*22d0*/  IMAD.X R17, RZ, RZ, R0, P1 ;  /* 0x000000ffff117224 */ /* 0x000fca00008e0600 */
[----:B------:R-:W-:-:S04]  /*22e0*/  ISETP.GE.U32.AND.EX P0, PT, R17, RZ, PT, P0 ;  /* 0x000000ff1100720c */ /* 0x000fc80003f06100 */
[----:B------:R-:W-:Y:S02]  /*22f0*/  SEL R18, R0, RZ, !P0 ;  /* 0x000000ff00127207 */ /* 0x000fe40004000000 */
[----:B------:R-:W-:-:S03]  /*2300*/  SEL R22, R4, RZ, !P0 ;  /* 0x000000ff04167207 */ /* 0x000fc60004000000 */
[-C--:B------:R-:W-:Y:S02]  /*2310*/  IMAD R18, R18, R35.reuse, RZ ;  /* 0x0000002312127224 */ /* 0x080fe400078e02ff */
[----:B------:R-:W-:-:S04]  /*2320*/  IMAD.WIDE.U32 R24, R22, R35, RZ ;  /* 0x0000002316187225 */ /* 0x000fc800078e00ff */
[----:B------:R-:W-:Y:S02]  /*2330*/  IMAD R17, R22, R5, R18 ;  /* 0x0000000516117224 */ /* 0x000fe400078e0212 */
[----:B------:R-:W-:-:S03]  /*2340*/  IMAD.WIDE.U32 R44, R24, R4, RZ ;  /* 0x00000004182c7225 */ /* 0x000fc600078e00ff */
[----:B------:R-:W-:-:S05]  /*2350*/  IADD3 R17, R25, R17, RZ ;  /* 0x0000001119117210 */ /* 0x000fca0007ffe0ff */
[----:B------:R-:W-:-:S04]  /*2360*/  IMAD R25, R17, R4, RZ ;  /* 0x0000000411197224 */ /* 0x000fc800078e02ff */
[----:B------:R-:W-:-:S04]  /*2370*/  IMAD R25, R0, R24, R25 ;  /* 0x0000001800197224 */ /* 0x000fc800078e0219 */
[----:B------:R-:W-:-:S05]  /*2380*/  IMAD.IADD R25, R45, 0x1, R25 ;  /* 0x000000012d197824 */ /* 0x000fca00078e0219 */
[----:B------:R-:W-:-:S04]  /*2390*/  LOP3.LUT R17, R41, R25, RZ, 0xfc, !PT ;  /* 0x0000001929117212 */ /* 0x000fc800078efcff */
[----:B------:R-:W-:-:S13]  /*23a0*/  ISETP.NE.U32.AND P0, PT, R17, RZ, PT ;  /* 0x000000ff1100720c */ /* 0x000fda0003f05070 */
[----:B------:R-:W-:Y:S05]  /*23b0*/  @!P0 BRA `(.L_x_18) ;  /* 0x000000f000008947 */ /* 0x000fea0003800000 */
[----:B------:R-:W-:Y:S01]  /*23c0*/  IMAD.MOV.U32 R18, RZ, RZ, R40 ;  /* 0x000000ffff127224 */ /* 0x000fe200078e0028 */
[----:B------:R-:W-:Y:S01]  /*23d0*/  MOV R17, R41 ;  /* 0x0000002900117202 */ /* 0x000fe20000000f00 */
[----:B------:R-:W-:Y:S01]  /*23e0*/  IMAD.MOV.U32 R26, RZ, RZ, R44 ;  /* 0x000000ffff1a7224 */ /* 0x000fe200078e002c */
[----:B------:R-:W-:Y:S02]  /*23f0*/  MOV R24, 0x2410 ;  /* 0x0000241000187802 */ /* 0x000fe40000000f00 */
[----:B------:R-:W-:Y:S05]  /*2400*/  CALL.REL.NOINC `($__internal_0_$__cuda_sm20_div_s64) ;  /* 0x000024c000007944 */ /* 0x000fea0003c00000 */
[-C--:B------:R-:W-:Y:S02]  /*2410*/  IADD3 R19, P0, RZ, -R22.reuse, RZ ;  /* 0x80000016ff137210 */ /* 0x080fe40007f1e0ff */
[----:B------:R-:W-:Y:S02]  /*2420*/  MOV R50, R22 ;  /* 0x0000001600327202 */ /* 0x000fe40000000f00 */
[----:B------:R-:W-:Y:S01]  /*2430*/  IADD3.X R17, RZ, ~R23, RZ, P0, !PT ;  /* 0x80000017ff117210 */ /* 0x000fe200007fe4ff */
[----:B------:R-:W-:Y:S01]  /*2440*/  IMAD.WIDE.U32 R40, R44, R19, R40 ;  /* 0x000000132c287225 */ /* 0x000fe200078e0028 */
[----:B------:R-:W-:-:S03]  /*2450*/  MOV R51, R23 ;  /* 0x0000001700337202 */ /* 0x000fc60000000f00 */
[----:B------:R-:W-:-:S04]  /*2460*/  IMAD R18, R17, R44, RZ ;  /* 0x0000002c11127224 */ /* 0x000fc800078e02ff */
[----:B------:R-:W-:Y:S01]  /*2470*/  IMAD R17, R25, R19, R18 ;  /* 0x0000001319117224 */ /* 0x000fe200078e0212 */
[----:B------:R-:W-:-:S04]  /*2480*/  MOV R18, R40 ;  /* 0x0000002800127202 */ /* 0x000fc80000000f00 */
[----:B------:R-:W-:Y:S01]  /*2490*/  IADD3 R17, R41, R17, RZ ;  /* 0x0000001129117210 */ /* 0x000fe20007ffe0ff */
[----:B------:R-:W-:Y:S05]  /*24a0*/  BRA `(.L_x_19) ;  /* 0x0000016000007947 */ /* 0x000fea0003800000 */
.L_x_18:
[----:B------:R-:W0:Y:S01]  /*24b0*/  I2F.U32.RP R21, R44 ;  /* 0x0000002c00157306 */ /* 0x000e220000209000 */
[----:B------:R-:W-:Y:S01]  /*24c0*/  ISETP.NE.U32.AND P0, PT, R44, RZ, PT ;  /* 0x000000ff2c00720c */ /* 0x000fe20003f05070 */
[----:B------:R-:W-:-:S06]  /*24d0*/  IMAD.MOV.U32 R51, RZ, RZ, RZ ;  /* 0x000000ffff337224 */ /* 0x000fcc00078e00ff */
[----:B0-----:R-:W0:Y:S02]  /*24e0*/  MUFU.RCP R18, R21 ;  /* 0x0000001500127308 */ /* 0x001e240000001000 */
[----:B0-----:R-:W-:-:S06]  /*24f0*/  IADD3 R18, R18, 0xffffffe, RZ ;  /* 0x0ffffffe12127810 */ /* 0x001fcc0007ffe0ff */
[----:B------:R0:W1:Y:S02]  /*2500*/  F2I.FTZ.U32.TRUNC.NTZ R19, R18 ;  /* 0x0000001200137305 */ /* 0x000064000021f000 */
[----:B0-----:R-:W-:Y:S01]  /*2510*/  HFMA2.MMA R18, -RZ, RZ, 0, 0 ;  /* 0x00000000ff127435 */ /* 0x001fe200000001ff */
[----:B-1----:R-:W-:-:S04]  /*2520*/  IMAD.MOV R17, RZ, RZ, -R19 ;  /* 0x000000ffff117224 */ /* 0x002fc800078e0a13 */
[----:B------:R-:W-:-:S05]  /*2530*/  IMAD R17, R17, R44, RZ ;  /* 0x0000002c11117224 */ /* 0x000fca00078e02ff */
[----:B------:R-:W-:-:S06]  /*2540*/  IMAD.HI.U32 R17, R19, R17, R18 ;  /* 0x0000001113117227 */ /* 0x000fcc00078e0012 */
[----:B------:R-:W-:-:S04]  /*2550*/  IMAD.HI.U32 R50, R17, R40, RZ ;  /* 0x0000002811327227 */ /* 0x000fc800078e00ff */
[----:B------:R-:W-:-:S04]  /*2560*/  IMAD.MOV R17, RZ, RZ, -R50 ;  /* 0x000000ffff117224 */ /* 0x000fc800078e0a32 */
[----:B------:R-:W-:-:S05]  /*2570*/  IMAD R17, R44, R17, R40 ;  /* 0x000000112c117224 */ /* 0x000fca00078e0228 */
[----:B------:R-:W-:-:S13]  /*2580*/  ISETP.GE.U32.AND P2, PT, R17, R44, PT ;  /* 0x0000002c1100720c */ /* 0x000fda0003f46070 */
[-C--:B------:R-:W-:Y:S02]  /*2590*/  @P2 IADD3 R17, R17, -R44.reuse, RZ ;  /* 0x8000002c11112210 */ /* 0x080fe40007ffe0ff */
[----:B------:R-:W-:Y:S02]  /*25a0*/  @P2 IADD3 R50, R50, 0x1, RZ ;  /* 0x0000000132322810 */ /* 0x000fe40007ffe0ff */
[----:B------:R-:W-:Y:S02]  /*25b0*/  ISETP.GE.U32.AND P1, PT, R17, R44, PT ;  /* 0x0000002c1100720c */ /* 0x000fe40003f26070 */
[----:B------:R-:W-:-:S11]  /*25c0*/  MOV R17, RZ ;  /* 0x000000ff00117202 */ /* 0x000fd60000000f00 */
[----:B------:R-:W-:Y:S02]  /*25d0*/  @P1 IADD3 R50, R50, 0x1, RZ ;  /* 0x0000000132321810 */ /* 0x000fe40007ffe0ff */
[----:B------:R-:W-:-:S05]  /*25e0*/  @!P0 LOP3.LUT R50, RZ, R44, RZ, 0x33, !PT ;  /* 0x0000002cff328212 */ /* 0x000fca00078e33ff */
[----:B------:R-:W-:-:S04]  /*25f0*/  IMAD.MOV R19, RZ, RZ, -R50 ;  /* 0x000000ffff137224 */ /* 0x000fc800078e0a32 */
[----:B------:R-:W-:Y:S02]  /*2600*/  IMAD R18, R44, R19, R40 ;  /* 0x000000132c127224 */ /* 0x000fe400078e0228 */
.L_x_19:
[----:B------:R-:W-:Y:S05]  /*2610*/  BSYNC B0 ;  /* 0x0000000000007941 */ /* 0x000fea0003800000 */
.L_x_17:
[----:B------:R-:W-:Y:S01]  /*2620*/  LOP3.LUT R19, R17, R5, RZ, 0xfc, !PT ;  /* 0x0000000511137212 */ /* 0x000fe200078efcff */
[----:B------:R-:W-:Y:S03]  /*2630*/  BSSY B0, `(.L_x_20) ;  /* 0x0000027000007945 */ /* 0x000fe60003800000 */
[----:B------:R-:W-:-:S13]  /*2640*/  ISETP.NE.U32.AND P0, PT, R19, RZ, PT ;  /* 0x000000ff1300720c */ /* 0x000fda0003f05070 */
[----:B------:R-:W-:Y:S05]  /*2650*/  @!P0 BRA `(.L_x_21) ;  /* 0x000000e000008947 */ /* 0x000fea0003800000 */
[----:B------:R-:W-:Y:S01]  /*2660*/  IMAD.MOV.U32 R26, RZ, RZ, R35 ;  /* 0x000000ffff1a7224 */ /* 0x000fe200078e0023 */
[----:B------:R-:W-:Y:S02]  /*2670*/  MOV R25, R5 ;  /* 0x0000000500197202 */ /* 0x000fe40000000f00 */
[----:B------:R-:W-:Y:S02]  /*2680*/  MOV R24, 0x26a0 ;  /* 0x000026a000187802 */ /* 0x000fe40000000f00 */
[----:B------:R-:W-:Y:S05]  /*2690*/  CALL.REL.NOINC `($__internal_0_$__cuda_sm20_div_s64) ;  /* 0x0000223000007944 */ /* 0x000fea0003c00000 */
[-C--:B------:R-:W-:Y:S02]  /*26a0*/  IADD3 R26, P0, RZ, -R22.reuse, RZ ;  /* 0x80000016ff1a7210 */ /* 0x080fe40007f1e0ff */
[----:B------:R-:W-:Y:S02]  /*26b0*/  MOV R19, R17 ;  /* 0x0000001100137202 */ /* 0x000fe40000000f00 */
[-C--:B------:R-:W-:Y:S02]  /*26c0*/  IADD3.X R24, RZ, ~R23.reuse, RZ, P0, !PT ;  /* 0x80000017ff187210 */ /* 0x080fe400007fe4ff */
[----:B------:R-:W-:Y:S01]  /*26d0*/  MOV R44, R22 ;  /* 0x00000016002c7202 */ /* 0x000fe20000000f00 */
[----:B------:R-:W-:Y:S01]  /*26e0*/  IMAD.WIDE.U32 R40, R35, R26, R18 ;  /* 0x0000001a23287225 */ /* 0x000fe200078e0012 */
[----:B------:R-:W-:-:S03]  /*26f0*/  MOV R45, R23 ;  /* 0x00000017002d7202 */ /* 0x000fc60000000f00 */
[----:B------:R-:W-:-:S04]  /*2700*/  IMAD R24, R24, R35, RZ ;  /* 0x0000002318187224 */ /* 0x000fc800078e02ff */
[----:B------:R-:W-:-:S05]  /*2710*/  IMAD R5, R5, R26, R24 ;  /* 0x0000001a05057224 */ /* 0x000fca00078e0218 */
[----:B------:R-:W-:Y:S01]  /*2720*/  IADD3 R5, R41, R5, RZ ;  /* 0x0000000529057210 */ /* 0x000fe20007ffe0ff */
[----:B------:R-:W-:Y:S05]  /*2730*/  BRA `(.L_x_22) ;  /* 0x0000016000007947 */ /* 0x000fea0003800000 */
.L_x_21:
[----:B------:R-:W0:Y:S01]  /*2740*/  I2F.U32.RP R17, R35 ;  /* 0x0000002300117306 */ /* 0x000e220000209000 */
[----:B------:R-:W-:Y:S01]  /*2750*/  HFMA2.MMA R22, -RZ, RZ, 0, 0 ;  /* 0x00000000ff167435 */ /* 0x000fe200000001ff */
[----:B------:R-:W-:Y:S01]  /*2760*/  ISETP.NE.U32.AND P0, PT, R35, RZ, PT ;  /* 0x000000ff2300720c */ /* 0x000fe20003f05070 */
[----:B------:R-:W-:-:S05]  /*2770*/  IMAD.MOV.U32 R45, RZ, RZ, RZ ;  /* 0x000000ffff2d7224 */ /* 0x000fca00078e00ff */
[----:B0-----:R-:W0:Y:S02]  /*2780*/  MUFU.RCP R23, R17 ;  /* 0x0000001100177308 */ /* 0x001e240000001000 */
[----:B0-----:R-:W-:-:S06]  /*2790*/  IADD3 R23, R23, 0xffffffe, RZ ;  /* 0x0ffffffe17177810 */ /* 0x001fcc0007ffe0ff */
[----:B------:R-:W0:Y:S02]  /*27a0*/  F2I.FTZ.U32.TRUNC.NTZ R23, R23 ;  /* 0x0000001700177305 */ /* 0x000e24000021f000 */
[----:B0-----:R-:W-:-:S04]  /*27b0*/  IMAD.MOV R5, RZ, RZ, -R23 ;  /* 0x000000ffff057224 */ /* 0x001fc800078e0a17 */
[----:B------:R-:W-:-:S04]  /*27c0*/  IMAD R5, R5, R35, RZ ;  /* 0x0000002305057224 */ /* 0x000fc800078e02ff */
[----:B------:R-:W-:-:S06]  /*27d0*/  IMAD.HI.U32 R5, R23, R5, R22 ;  /* 0x0000000517057227 */ /* 0x000fcc00078e0016 */
[----:B------:R-:W-:-:S04]  /*27e0*/  IMAD.HI.U32 R44, R5, R18, RZ ;  /* 0x00000012052c7227 */ /* 0x000fc800078e00ff */
[----:B------:R-:W-:-:S04]  /*27f0*/  IMAD.MOV R5, RZ, RZ, -R44 ;  /* 0x000000ffff057224 */ /* 0x000fc800078e0a2c */
[----:B------:R-:W-:Y:S01]  /*2800*/  IMAD R22, R35, R5, R18 ;  /* 0x0000000523167224 */ /* 0x000fe200078e0212 */
[----:B------:R-:W-:-:S04]  /*2810*/  MOV R5, RZ ;  /* 0x000000ff00057202 */ /* 0x000fc80000000f00 */
[----:B------:R-:W-:-:S13]  /*2820*/  ISETP.GE.U32.AND P2, PT, R22, R35, PT ;  /* 0x000000231600720c */ /* 0x000fda0003f46070 */
[-C--:B------:R-:W-:Y:S02]  /*2830*/  @P2 IADD3 R22, R22, -R35.reuse, RZ ;  /* 0x8000002316162210 */ /* 0x080fe40007ffe0ff */
[----:B------:R-:W-:Y:S02]  /*2840*/  @P2 IADD3 R44, R44, 0x1, RZ ;  /* 0x000000012c2c2810 */ /* 0x000fe40007ffe0ff */
[----:B------:R-:W-:-:S13]  /*2850*/  ISETP.GE.U32.AND P1, PT, R22, R35, PT ;  /* 0x000000231600720c */ /* 0x000fda0003f26070 */
[----:B------:R-:W-:Y:S02]  /*2860*/  @P1 IADD3 R44, R44, 0x1, RZ ;  /* 0x000000012c2c1810 */ /* 0x000fe40007ffe0ff */
[----:B------:R-:W-:-:S05]  /*2870*/  @!P0 LOP3.LUT R44, RZ, R35, RZ, 0x33, !PT ;  /* 0x00000023ff2c8212 */ /* 0x000fca00078e33ff */
[----:B------:R-:W-:-:S04]  /*2880*/  IMAD.MOV R40, RZ, RZ, -R44 ;  /* 0x000000ffff287224 */ /* 0x000fc800078e0a2c */
[----:B------:R-:W-:Y:S02]  /*2890*/  IMAD R40, R35, R40, R18 ;  /* 0x0000002823287224 */ /* 0x000fe400078e0212 */
.L_x_22:
[----:B------:R-:W-:Y:S05]  /*28a0*/  BSYNC B0 ;  /* 0x0000000000007941 */ /* 0x000fea0003800000 */
.L_x_20:
[----:B------:R-:W-:Y:S01]  /*28b0*/  LOP3.LUT R17, R45, R0, RZ, 0xfc, !PT ;  /* 0x000000002d117212 */ /* 0x000fe200078efcff */
[----:B------:R-:W-:Y:S01]  /*28c0*/  IMAD.MOV.U32 R28, RZ, RZ, c[0x0][0x210] ;  /* 0x00008400ff1c7624 */ /* 0x000fe200078e00ff */
[----:B------:R-:W-:Y:S02]  /*28d0*/  BSSY B0, `(.L_x_23) ;  /* 0x0000027000007945 */ /* 0x000fe40003800000 */
[----:B------:R-:W-:Y:S02]  /*28e0*/  ISETP.NE.U32.AND P0, PT, R17, RZ, PT ;  /* 0x000000ff1100720c */ /* 0x000fe40003f05070 */
[----:B------:R-:W-:-:S11]  /*28f0*/  SEL R28, R28, 0x1, P3 ;  /* 0x000000011c1c7807 */ /* 0x000fd60001800000 */
[----:B------:R-:W-:Y:S05]  /*2900*/  @!P0 BRA `(.L_x_24) ;  /* 0x000000d000008947 */ /* 0x000fea0003800000 */
[----:B------:R-:W-:Y:S01]  /*2910*/  IMAD.MOV.U32 R18, RZ, RZ, R44 ;  /* 0x000000ffff127224 */ /* 0x000fe200078e002c */
[----:B------:R-:W-:Y:S01]  /*2920*/  MOV R26, R4 ;  /* 0x00000004001a7202 */ /* 0x000fe20000000f00 */
[----:B------:R-:W-:Y:S01]  /*2930*/  IMAD.MOV.U32 R17, RZ, RZ, R45 ;  /* 0x000000ffff117224 */ /* 0x000fe200078e002d */
[----:B------:R-:W-:Y:S02]  /*2940*/  MOV R25, R0 ;  /* 0x0000000000197202 */ /* 0x000fe40000000f00 */
[----:B------:R-:W-:Y:S02]  /*2950*/  MOV R24, 0x2970 ;  /* 0x0000297000187802 */ /* 0x000fe40000000f00 */
[----:B------:R-:W-:Y:S05]  /*2960*/  CALL.REL.NOINC `($__internal_0_$__cuda_sm20_div_s64) ;  /* 0x00001f6000007944 */ /* 0x000fea0003c00000 */
[----:B------:R-:W-:-:S04]  /*2970*/  IADD3 R19, P0, RZ, -R22, RZ ;  /* 0x80000016ff137210 */ /* 0x000fc80007f1e0ff */
[----:B------:R-:W-:Y:S01]  /*2980*/  IADD3.X R17, RZ, ~R23, RZ, P0, !PT ;  /* 0x80000017ff117210 */ /* 0x000fe200007fe4ff */
[----:B------:R-:W-:-:S04]  /*2990*/  IMAD.WIDE.U32 R44, R4, R19, R44 ;  /* 0x00000013042c7225 */ /* 0x000fc800078e002c */
[----:B------:R-:W-:-:S04]  /*29a0*/  IMAD R17, R17, R4, RZ ;  /* 0x0000000411117224 */ /* 0x000fc800078e02ff */
[----:B------:R-:W-:-:S05]  /*29b0*/  IMAD R0, R0, R19, R17 ;  /* 0x0000001300007224 */ /* 0x000fca00078e0211 */
[----:B------:R-:W-:Y:S01]  /*29c0*/  IADD3 R0, R45, R0, RZ ;  /* 0x000000002d007210 */ /* 0x000fe20007ffe0ff */
[----:B------:R-:W-:Y:S05]  /*29d0*/  BRA `(.L_x_25) ;  /* 0x0000016000007947 */ /* 0x000fea0003800000 */
.L_x_24:
        /* <DEDUP_REMOVED lines=9> */
[----:B------:R-:W-:Y:S01]  /*2a70*/  IMAD.HI.U32 R19, R19, R0, R18 ;  /* 0x0000000013137227 */ /* 0x000fe200078e0012 */
[----:B------:R-:W-:-:S05]  /*2a80*/  MOV R0, RZ ;  /* 0x000000ff00007202 */ /* 0x000fca0000000f00 */
[----:B------:R-:W-:-:S04]  /*2a90*/  IMAD.HI.U32 R22, R19, R44, RZ ;  /* 0x0000002c13167227 */ /* 0x000fc800078e00ff */
[----:B------:R-:W-:-:S04]  /*2aa0*/  IMAD.MOV R17, RZ, RZ, -R22 ;  /* 0x000000ffff117224 */ /* 0x000fc800078e0a16 */
[----:B------:R-:W-:-:S05]  /*2ab0*/  IMAD R17, R4, R17, R44 ;  /* 0x0000001104117224 */ /* 0x000fca00078e022c */
        /* <DEDUP_REMOVED lines=8> */
.L_x_25:
[----:B------:R-:W-:Y:S05]  /*2b40*/  BSYNC B0 ;  /* 0x0000000000007941 */ /* 0x000fea0003800000 */
.L_x_23:
[-C--:B------:R-:W-:Y:S01]  /*2b50*/  IMAD R4, R43, R16.reuse, RZ ;  /* 0x000000102b047224 */ /* 0x080fe200078e02ff */
[----:B------:R-:W-:Y:S01]  /*2b60*/  ULDC.U8 UR10, c[0x0][0x329] ;  /* 0x0000ca40000a7ab9 */ /* 0x000fe20000000000 */
[C---:B------:R-:W-:Y:S01]  /*2b70*/  IMAD.WIDE.U32 R48, R42.reuse, R16, RZ ;  /* 0x000000102a307225 */ /* 0x040fe200078e00ff */
[----:B------:R-:W-:Y:S01]  /*2b80*/  UISETP.NE.AND UP0, UPT, UR10, URZ, UPT ;  /* 0x0000003f0a00728c */ /* 0x000fe2000bf05270 */
[----:B------:R-:W-:Y:S01]  /*2b90*/  SHF.R.S32.HI R17, RZ, 0x1f, R28 ;  /* 0x0000001fff117819 */ /* 0x000fe2000001141c */
[----:B------:R-:W-:Y:S01]  /*2ba0*/  ULDC.64 UR4, c[0x0][0x210] ;  /* 0x0000840000047ab9 */ /* 0x000fe20000000a00 */
[----:B------:R-:W-:Y:S01]  /*2bb0*/  IMAD R43, R42, R15, R4 ;  /* 0x0000000f2a2b7224 */ /* 0x000fe200078e0204 */
[----:B------:R-:W-:Y:S01]  /*2bc0*/  UIMAD UR4, UR4, UR5, URZ ;  /* 0x00000005040472a4 */ /* 0x000fe2000f8e023f */
[----:B------:R-:W-:Y:S01]  /*2bd0*/  IMAD R5, R5, R28, RZ ;  /* 0x0000001c05057224 */ /* 0x000fe200078e02ff */
[----:B------:R-:W-:Y:S01]  /*2be0*/  USEL UR5, UR5, 0x1, !UP0 ;  /* 0x0000000105057887 */ /* 0x000fe2000c000000 */
[----:B------:R-:W-:Y:S01]  /*2bf0*/  BSSY B0, `(.L_x_26) ;  /* 0x0000040000007945 */ /* 0x000fe20003800000 */
[----:B------:R-:W-:Y:S01]  /*2c00*/  IADD3 R43, R49, R43, RZ ;  /* 0x0000002b312b7210 */ /* 0x000fe20007ffe0ff */
[----:B------:R-:W-:Y:S01]  /*2c10*/  USHF.R.S32.HI UR11, URZ, 0x1f, UR4 ;  /* 0x0000001f3f0b7899 */ /* 0x000fe20008011404 */
[----:B------:R-:W-:Y:S01]  /*2c20*/  IMAD R17, R17, R40, R5 ;  /* 0x0000002811117224 */ /* 0x000fe200078e0205 */
[----:B------:R-:W-:Y:S01]  /*2c30*/  USHF.R.S32.HI UR10, URZ, 0x1f, UR5 ;  /* 0x0000001f3f0a7899 */ /* 0x000fe20008011405 */
[----:B------:R-:W-:-:S02]  /*2c40*/  IMAD R19, R0, UR4, RZ ;  /* 0x0000000400137c24 */ /* 0x000fc4000f8e02ff */
[----:B------:R-:W-:Y:S02]  /*2c50*/  IMAD R4, R43, R14, RZ ;  /* 0x0000000e2b047224 */ /* 0x000fe400078e02ff */
[----:B------:R-:W-:Y:S02]  /*2c60*/  IMAD R5, R23, UR5, RZ ;  /* 0x0000000517057c24 */ /* 0x000fe4000f8e02ff */
[----:B------:R-:W-:Y:S02]  /*2c70*/  IMAD R25, R13, R48, R4 ;  /* 0x000000300d197224 */ /* 0x000fe400078e0204 */
[----:B------:R-:W-:-:S04]  /*2c80*/  IMAD.WIDE.U32 R48, R48, R14, RZ ;  /* 0x0000000e30307225 */ /* 0x000fc800078e00ff */
[----:B------:R-:W-:Y:S01]  /*2c90*/  IMAD R19, R44, UR11, R19 ;  /* 0x0000000b2c137c24 */ /* 0x000fe2000f8e0213 */
[----:B------:R-:W-:Y:S01]  /*2ca0*/  IADD3 R25, R49, R25, RZ ;  /* 0x0000001931197210 */ /* 0x000fe20007ffe0ff */
[----:B------:R-:W-:-:S03]  /*2cb0*/  IMAD.WIDE.U32 R40, R40, R28, RZ ;  /* 0x0000001c28287225 */ /* 0x000fc600078e00ff */
[----:B------:R-:W-:Y:S01]  /*2cc0*/  LOP3.LUT R4, R51, R25, RZ, 0xfc, !PT ;  /* 0x0000001933047212 */ /* 0x000fe200078efcff */
[----:B------:R-:W-:Y:S01]  /*2cd0*/  IMAD.WIDE.U32 R44, R44, UR4, RZ ;  /* 0x000000042c2c7c25 */ /* 0x000fe2000f8e00ff */
[----:B------:R-:W-:Y:S02]  /*2ce0*/  IADD3 R0, R41, R17, RZ ;  /* 0x0000001129007210 */ /* 0x000fe40007ffe0ff */
[----:B------:R-:W-:Y:S01]  /*2cf0*/  ISETP.NE.U32.AND P0, PT, R4, RZ, PT ;  /* 0x000000ff0400720c */ /* 0x000fe20003f05070 */
[C---:B------:R-:W-:Y:S01]  /*2d00*/  IMAD R5, R22.reuse, UR10, R5 ;  /* 0x0000000a16057c24 */ /* 0x040fe2000f8e0205 */
[----:B------:R-:W-:Y:S01]  /*2d10*/  IADD3 R4, R45, R19, RZ ;  /* 0x000000132d047210 */ /* 0x000fe20007ffe0ff */
[----:B------:R-:W-:-:S04]  /*2d20*/  IMAD.WIDE.U32 R42, R22, UR5, RZ ;  /* 0x00000005162a7c25 */ /* 0x000fc8000f8e00ff */
[----:B------:R-:W-:Y:S01]  /*2d30*/  IMAD R3, R3, UR4, RZ ;  /* 0x0000000403037c24 */ /* 0x000fe2000f8e02ff */
[----:B------:R-:W-:Y:S01]  /*2d40*/  IADD3 R5, R43, R5, RZ ;  /* 0x000000052b057210 */ /* 0x000fe20007ffe0ff */
[----:B------:R-:W-:-:S04]  /*2d50*/  IMAD R2, R2, UR4, RZ ;  /* 0x0000000402027c24 */ /* 0x000fc8000f8e02ff */
[----:B------:R-:W-:Y:S05]  /*2d60*/  @!P0 BRA `(.L_x_27) ;  /* 0x0000011000008947 */ /* 0x000fea0003800000 */
[----:B------:R-:W-:Y:S01]  /*2d70*/  IMAD.MOV.U32 R18, RZ, RZ, R50 ;  /* 0x000000ffff127224 */ /* 0x000fe200078e0032 */
[----:B------:R-:W-:Y:S01]  /*2d80*/  MOV R17, R51 ;  /* 0x0000003300117202 */ /* 0x000fe20000000f00 */
[----:B------:R-:W-:Y:S01]  /*2d90*/  IMAD.MOV.U32 R26, RZ, RZ, R48 ;  /* 0x000000ffff1a7224 */ /* 0x000fe200078e0030 */
[----:B------:R-:W-:Y:S02]  /*2da0*/  MOV R24, 0x2dc0 ;  /* 0x00002dc000187802 */ /* 0x000fe40000000f00 */
[----:B------:R-:W-:Y:S05]  /*2db0*/  CALL.REL.NOINC `($__internal_0_$__cuda_sm20_div_s64) ;  /* 0x00001b1000007944 */ /* 0x000fea0003c00000 */
[----:B------:R-:W-:Y:S01]  /*2dc0*/  IADD3 R18, P0, RZ, -R22, RZ ;  /* 0x80000016ff127210 */ /* 0x000fe20007f1e0ff */
[----:B------:R-:W-:Y:S01]  /*2dd0*/  IMAD.MOV.U32 R47, RZ, RZ, R51 ;  /* 0x000000ffff2f7224 */ /* 0x000fe200078e0033 */
[----:B------:R-:W-:Y:S02]  /*2de0*/  MOV R46, R50 ;  /* 0x00000032002e7202 */ /* 0x000fe40000000f00 */
[----:B------:R-:W-:-:S05]  /*2df0*/  IADD3.X R17, RZ, ~R23, RZ, P0, !PT ;  /* 0x80000017ff117210 */ /* 0x000fca00007fe4ff */
[-C--:B------:R-:W-:Y:S02]  /*2e00*/  IMAD R17, R17, R48.reuse, RZ ;  /* 0x0000003011117224 */ /* 0x080fe400078e02ff */
[----:B------:R-:W-:-:S04]  /*2e10*/  IMAD.WIDE.U32 R48, R18, R48, R46 ;  /* 0x0000003012307225 */ /* 0x000fc800078e002e */
[----:B------:R-:W-:Y:S01]  /*2e20*/  IMAD R17, R25, R18, R17 ;  /* 0x0000001219117224 */ /* 0x000fe200078e0211 */
[----:B------:R-:W-:Y:S02]  /*2e30*/  MOV R18, R48 ;  /* 0x0000003000127202 */ /* 0x000fe40000000f00 */
[----:B------:R-:W-:Y:S01]  /*2e40*/  MOV R48, R22 ;  /* 0x0000001600307202 */ /* 0x000fe20000000f00 */
[----:B------:R-:W-:Y:S01]  /*2e50*/  IMAD.IADD R17, R49, 0x1, R17 ;  /* 0x0000000131117824 */ /* 0x000fe200078e0211 */
[----:B------:R-:W-:Y:S01]  /*2e60*/  MOV R49, R23 ;  /* 0x0000001700317202 */ /* 0x000fe20000000f00 */
[----:B------:R-:W-:Y:S05]  /*2e70*/  BRA `(.L_x_28) ;  /* 0x0000017000007947 */ /* 0x000fea0003800000 */
.L_x_27:
[----:B------:R-:W0:Y:S01]  /*2e80*/  I2F.U32.RP R21, R48 ;  /* 0x0000003000157306 */ /* 0x000e220000209000 */
[----:B------:R-:W-:Y:S01]  /*2e90*/  ISETP.NE.U32.AND P0, PT, R48, RZ, PT ;  /* 0x000000ff3000720c */ /* 0x000fe20003f05070 */
[----:B------:R-:W-:-:S06]  /*2ea0*/  IMAD.MOV.U32 R49, RZ, RZ, RZ ;  /* 0x000000ffff317224 */ /* 0x000fcc00078e00ff */
        /* <DEDUP_REMOVED lines=13> */
[----:B------:R-:W-:Y:S01]  /*2f80*/  ISETP.GE.U32.AND P1, PT, R17, R48, PT ;  /* 0x000000301100720c */ /* 0x000fe20003f26070 */
[----:B------:R-:W-:-:S12]  /*2f90*/  IMAD.MOV.U32 R17, RZ, RZ, RZ ;  /* 0x000000ffff117224 */ /* 0x000fd800078e00ff */
[----:B------:R-:W-:Y:S02]  /*2fa0*/  @P1 IADD3 R19, R19, 0x1, RZ ;  /* 0x0000000113131810 */ /* 0x000fe40007ffe0ff */
[----:B------:R-:W-:-:S04]  /*2fb0*/  @!P0 LOP3.LUT R19, RZ, R48, RZ, 0x33, !PT ;  /* 0x00000030ff138212 */ /* 0x000fc800078e33ff */
[----:B------:R-:W-:-:S05]  /*2fc0*/  IADD3 R21, -R19, RZ, RZ ;  /* 0x000000ff13157210 */ /* 0x000fca0007ffe1ff */
[----:B------:R-:W-:Y:S01]  /*2fd0*/  IMAD R18, R48, R21, R50 ;  /* 0x0000001530127224 */ /* 0x000fe200078e0232 */
[----:B------:R-:W-:Y:S02]  /*2fe0*/  MOV R48, R19 ;  /* 0x0000001300307202 */ /* 0x000fe40000000f00 */
.L_x_28:
[----:B------:R-:W-:Y:S05]  /*2ff0*/  BSYNC B0 ;  /* 0x0000000000007941 */ /* 0x000fea0003800000 */
.L_x_26:
        /* <DEDUP_REMOVED lines=11> */
[----:B------:R-:W-:-:S03]  /*30b0*/  MOV R51, R23 ;  /* 0x0000001700337202 */ /* 0x000fc60000000f00 */
[----:B------:R-:W-:Y:S01]  /*30c0*/  IMAD R24, R19, R16, RZ ;  /* 0x0000001013187224 */ /* 0x000fe200078e02ff */
[----:B------:R-:W-:-:S03]  /*30d0*/  MOV R19, R17 ;  /* 0x0000001100137202 */ /* 0x000fc60000000f00 */
[-C--:B------:R-:W-:Y:S02]  /*30e0*/  IMAD R15, R15, R21.reuse, R24 ;  /* 0x000000150f0f7224 */ /* 0x080fe400078e0218 */
[----:B------:R-:W-:-:S05]  /*30f0*/  IMAD.WIDE.U32 R16, R16, R21, R18 ;  /* 0x0000001510107225 */ /* 0x000fca00078e0012 */
[----:B------:R-:W-:Y:S01]  /*3100*/  IADD3 R15, R17, R15, RZ ;  /* 0x0000000f110f7210 */ /* 0x000fe20007ffe0ff */
[----:B------:R-:W-:Y:S05]  /*3110*/  BRA `(.L_x_31) ;  /* 0x0000016000007947 */ /* 0x000fea0003800000 */
.L_x_30:
        /* <DEDUP_REMOVED lines=22> */
.L_x_31:
[----:B------:R-:W-:Y:S05]  /*3280*/  BSYNC B0 ;  /* 0x0000000000007941 */ /* 0x000fea0003800000 */
.L_x_29:
[----:B------:R-:W-:Y:S01]  /*3290*/  LOP3.LUT R17, R51, R13, RZ, 0xfc, !PT ;  /* 0x0000000d33117212 */ /* 0x000fe200078efcff */
[----:B------:R-:W-:Y:S03]  /*32a0*/  BSSY B0, `(.L_x_32) ;  /* 0x000002c000007945 */ /* 0x000fe60003800000 */
        /* <DEDUP_REMOVED lines=8> */
[----:B------:R-:W-:Y:S01]  /*3330*/  IADD3 R18, P0, RZ, -R22, RZ ;  /* 0x80000016ff127210 */ /* 0x000fe20007f1e0ff */
[----:B------:R-:W-:Y:S01]  /*3340*/  IMAD.MOV.U32 R25, RZ, RZ, R51 ;  /* 0x000000ffff197224 */ /* 0x000fe200078e0033 */
[----:B------:R-:W-:Y:S02]  /*3350*/  MOV R24, R50 ;  /* 0x0000003200187202 */ /* 0x000fe40000000f00 */
[----:B------:R-:W-:-:S03]  /*3360*/  IADD3.X R17, RZ, ~R23, RZ, P0, !PT ;  /* 0x80000017ff117210 */ /* 0x000fc600007fe4ff */
[----:B------:R-:W-:-:S04]  /*3370*/  IMAD.WIDE.U32 R24, R14, R18, R24 ;  /* 0x000000120e187225 */ /* 0x000fc800078e0018 */
[----:B------:R-:W-:Y:S01]  /*3380*/  IMAD R17, R17, R14, RZ ;  /* 0x0000000e11117224 */ /* 0x000fe200078e02ff */
[----:B------:R-:W-:Y:S02]  /*3390*/  MOV R14, R24 ;  /* 0x00000018000e7202 */ /* 0x000fe40000000f00 */
[----:B------:R-:W-:Y:S01]  /*33a0*/  MOV R24, R22 ;  /* 0x0000001600187202 */ /* 0x000fe20000000f00 */
[----:B------:R-:W-:-:S04]  /*33b0*/  IMAD R17, R13, R18, R17 ;  /* 0x000000120d117224 */ /* 0x000fc800078e0211 */
[----:B------:R-:W-:Y:S01]  /*33c0*/  IMAD.IADD R18, R25, 0x1, R17 ;  /* 0x0000000119127824 */ /* 0x000fe200078e0211 */
[----:B------:R-:W-:Y:S01]  /*33d0*/  MOV R25, R23 ;  /* 0x0000001700197202 */ /* 0x000fe20000000f00 */
[----:B------:R-:W-:Y:S05]  /*33e0*/  BRA `(.L_x_34) ;  /* 0x0000017000007947 */ /* 0x000fea0003800000 */
.L_x_33:
[----:B------:R-:W0:Y:S01]  /*33f0*/  I2F.U32.RP R18, R14 ;  /* 0x0000000e00127306 */ /* 0x000e220000209000 */
[----:B------:R-:W-:Y:S01]  /*3400*/  IMAD.MOV.U32 R22, RZ, RZ, RZ ;  /* 0x000000ffff167224 */ /* 0x000fe200078e00ff */
[----:B------:R-:W-:Y:S01]  /*3410*/  ISETP.NE.U32.AND P0, PT, R14, RZ, PT ;  /* 0x000000ff0e00720c */ /* 0x000fe20003f05070 */
[----:B------:R-:W-:-:S05]  /*3420*/  IMAD.MOV.U32 R25, RZ, RZ, RZ ;  /* 0x000000ffff197224 */ /* 0x000fca00078e00ff */
[----:B0-----:R-:W0:Y:S02]  /*3430*/  MUFU.RCP R17, R18 ;  /* 0x0000001200117308 */ /* 0x001e240000001000 */
[----:B0-----:R-:W-:Y:S01]  /*3440*/  IADD3 R17, R17, 0xffffffe, RZ ;  /* 0x0ffffffe11117810 */ /* 0x001fe20007ffe0ff */
[----:B------:R-:W-:-:S05]  /*3450*/  IMAD.MOV.U32 R18, RZ, RZ, RZ ;  /* 0x000000ffff127224 */ /* 0x000fca00078e00ff */
[----:B------:R-:W0:Y:S02]  /*3460*/  F2I.FTZ.U32.TRUNC.NTZ R23, R17 ;  /* 0x0000001100177305 */ /* 0x000e24000021f000 */
[----:B0-----:R-:W-:-:S04]  /*3470*/  IMAD.MOV R13, RZ, RZ, -R23 ;  /* 0x000000ffff0d7224 */ /* 0x001fc800078e0a17 */
        /* <DEDUP_REMOVED lines=11> */
[----:B------:R-:W-:Y:S02]  /*3530*/  IADD3 R13, -R22, RZ, RZ ;  /* 0x000000ff160d7210 */ /* 0x000fe40007ffe1ff */
[----:B------:R-:W-:-:S03]  /*3540*/  MOV R24, R22 ;  /* 0x0000001600187202 */ /* 0x000fc60000000f00 */
[----:B------:R-:W-:Y:S02]  /*3550*/  IMAD R14, R14, R13, R50 ;  /* 0x0000000d0e0e7224 */ /* 0x000fe400078e0232 */
.L_x_34:
[----:B------:R-:W-:Y:S05]  /*3560*/  BSYNC B0 ;  /* 0x0000000000007941 */ /* 0x000fea0003800000 */
.L_x_32:
[----:B------:R-:W-:Y:S01]  /*3570*/  IMAD R21, R18, R3, RZ ;  /* 0x0000000312157224 */ /* 0x000fe200078e02ff */
[----:B------:R-:W-:Y:S01]  /*3580*/  LOP3.LUT R18, R49, R10, RZ, 0xfc, !PT ;  /* 0x0000000a31127212 */ /* 0x000fe200078efcff */
[----:B------:R-:W-:Y:S01]  /*3590*/  IMAD R54, R28, c[0x0][0x214], RZ ;  /* 0x000085001c367a24 */ /* 0x000fe200078e02ff */
[----:B------:R-:W-:Y:S01]  /*35a0*/  SHF.R.S32.HI R13, RZ, 0x1f, R3 ;  /* 0x0000001fff0d7819 */ /* 0x000fe20000011403 */
[-C--:B------:R-:W-:Y:S01]  /*35b0*/  IMAD R17, R25, R6.reuse, RZ ;  /* 0x0000000619117224 */ /* 0x080fe200078e02ff */
[----:B------:R-:W-:Y:S01]  /*35c0*/  ISETP.NE.U32.AND P0, PT, R18, RZ, PT ;  /* 0x000000ff1200720c */ /* 0x000fe20003f05070 */
[----:B------:R-:W-:Y:S01]  /*35d0*/  IMAD.WIDE.U32 R50, R24, R6, RZ ;  /* 0x0000000618327225 */ /* 0x000fe200078e00ff */
[----:B------:R-:W-:Y:S01]  /*35e0*/  SHF.R.S32.HI R22, RZ, 0x1f, R6 ;  /* 0x0000001fff167819 */ /* 0x000fe20000011406 */
[----:B------:R-:W-:Y:S01]  /*35f0*/  BSSY B0, `(.L_x_35) ;  /* 0x0000035000007945 */ /* 0x000fe20003800000 */
[----:B------:R-:W-:Y:S01]  /*3600*/  SHF.R.S32.HI R19, RZ, 0x1f, R54 ;  /* 0x0000001fff137819 */ /* 0x000fe20000011436 */
[----:B------:R-:W-:-:S02]  /*3610*/  IMAD R6, R15, R54, RZ ;  /* 0x000000360f067224 */ /* 0x000fc400078e02ff */
[----:B------:R-:W-:Y:S02]  /*3620*/  IMAD R13, R13, R14, R21 ;  /* 0x0000000e0d0d7224 */ /* 0x000fe400078e0215 */
[----:B------:R-:W-:-:S04]  /*3630*/  IMAD.WIDE.U32 R14, R14, R3, RZ ;  /* 0x000000030e0e7225 */ /* 0x000fc800078e00ff */
[----:B------:R-:W-:Y:S01]  /*3640*/  IMAD R17, R22, R24, R17 ;  /* 0x0000001816117224 */ /* 0x000fe200078e0211 */
[----:B------:R-:W-:Y:S01]  /*3650*/  IADD3 R13, R15, R13, RZ ;  /* 0x0000000d0f0d7210 */ /* 0x000fe20007ffe0ff */
[----:B------:R-:W-:Y:S02]  /*3660*/  IMAD R3, R19, R16, R6 ;  /* 0x0000001013037224 */ /* 0x000fe400078e0206 */
[----:B------:R-:W-:Y:S01]  /*3670*/  IMAD.WIDE.U32 R54, R16, R54, RZ ;  /* 0x0000003610367225 */ /* 0x000fe200078e00ff */
[----:B------:R-:W-:-:S04]  /*3680*/  IADD3 R6, R51, R17, RZ ;  /* 0x0000001133067210 */ /* 0x000fc80007ffe0ff */
[----:B------:R-:W-:Y:S01]  /*3690*/  IADD3 R3, R55, R3, RZ ;  /* 0x0000000337037210 */ /* 0x000fe20007ffe0ff */
        /* <DEDUP_REMOVED lines=10> */
[----:B------:R-:W-:-:S02]  /*3740*/  IADD3.X R17, RZ, ~R23, RZ, P0, !PT ;  /* 0x80000017ff117210 */ /* 0x000fc400007fe4ff */
[----:B------:R-:W-:Y:S01]  /*3750*/  MOV R48, R22 ;  /* 0x0000001600307202 */ /* 0x000fe20000000f00 */
[----:B------:R-:W-:Y:S01]  /*3760*/  IMAD.WIDE.U32 R24, R12, R19, R24 ;  /* 0x000000130c187225 */ /* 0x000fe200078e0018 */
[----:B------:R-:W-:-:S03]  /*3770*/  MOV R49, R23 ;  /* 0x0000001700317202 */ /* 0x000fc60000000f00 */
[----:B------:R-:W-:Y:S01]  /*3780*/  IMAD R17, R17, R12, RZ ;  /* 0x0000000c11117224 */ /* 0x000fe200078e02ff */
[----:B------:R-:W-:-:S03]  /*3790*/  MOV R12, R24 ;  /* 0x00000018000c7202 */ /* 0x000fc60000000f00 */
[----:B------:R-:W-:-:S04]  /*37a0*/  IMAD R10, R10, R19, R17 ;  /* 0x000000130a0a7224 */ /* 0x000fc800078e0211 */
[----:B------:R-:W-:Y:S01]  /*37b0*/  IMAD.IADD R10, R25, 0x1, R10 ;  /* 0x00000001190a7824 */ /* 0x000fe200078e020a */
[----:B------:R-:W-:Y:S05]  /*37c0*/  BRA `(.L_x_37) ;  /* 0x0000017000007947 */ /* 0x000fea0003800000 */
.L_x_36:
[----:B------:R-:W0:Y:S01]  /*37d0*/  I2F.U32.RP R19, R12 ;  /* 0x0000000c00137306 */ /* 0x000e220000209000 */
[----:B------:R-:W-:Y:S01]  /*37e0*/  IMAD.MOV.U32 R16, RZ, RZ, RZ ;  /* 0x000000ffff107224 */ /* 0x000fe200078e00ff */
[----:B------:R-:W-:Y:S01]  /*37f0*/  ISETP.NE.U32.AND P0, PT, R12, RZ, PT ;  /* 0x000000ff0c00720c */ /* 0x000fe20003f05070 */
[----:B------:R-:W-:-:S05]  /*3800*/  IMAD.MOV.U32 R49, RZ, RZ, RZ ;  /* 0x000000ffff317224 */ /* 0x000fca00078e00ff */
[----:B0-----:R-:W0:Y:S02]  /*3810*/  MUFU.RCP R18, R19 ;  /* 0x0000001300127308 */ /* 0x001e240000001000 */
[----:B0-----:R-:W-:-:S06]  /*3820*/  IADD3 R18, R18, 0xffffffe, RZ ;  /* 0x0ffffffe12127810 */ /* 0x001fcc0007ffe0ff */
[----:B------:R-:W0:Y:S02]  /*3830*/  F2I.FTZ.U32.TRUNC.NTZ R17, R18 ;  /* 0x0000001200117305 */ /* 0x000e24000021f000 */
[----:B0-----:R-:W-:-:S04]  /*3840*/  IMAD.MOV R10, RZ, RZ, -R17 ;  /* 0x000000ffff0a7224 */ /* 0x001fc800078e0a11 */
[----:B------:R-:W-:-:S04]  /*3850*/  IMAD R10, R10, R12, RZ ;  /* 0x0000000c0a0a7224 */ /* 0x000fc800078e02ff */
[----:B------:R-:W-:-:S04]  /*3860*/  IMAD.HI.U32 R17, R17, R10, R16 ;  /* 0x0000000a11117227 */ /* 0x000fc800078e0010 */
[----:B------:R-:W-:Y:S02]  /*3870*/  IMAD.MOV.U32 R10, RZ, RZ, RZ ;  /* 0x000000ffff0a7224 */ /* 0x000fe400078e00ff */
        /* <DEDUP_REMOVED lines=9> */
[----:B------:R-:W-:-:S05]  /*3910*/  IADD3 R17, -R16, RZ, RZ ;  /* 0x000000ff10117210 */ /* 0x000fca0007ffe1ff */
[----:B------:R-:W-:Y:S01]  /*3920*/  IMAD R12, R12, R17, R48 ;  /* 0x000000110c0c7224 */ /* 0x000fe200078e0230 */
[----:B------:R-:W-:Y:S02]  /*3930*/  MOV R48, R16 ;  /* 0x0000001000307202 */ /* 0x000fe40000000f00 */
.L_x_37:
[----:B------:R-:W-:Y:S05]  /*3940*/  BSYNC B0 ;  /* 0x0000000000007941 */ /* 0x000fea0003800000 */
.L_x_35:
[----:B------:R-:W-:Y:S01]  /*3950*/  ULDC UR5, c[0x0][0x1c0] ;  /* 0x0000700000057ab9 */ /* 0x000fe20000000800 */
[----:B------:R-:W-:Y:S01]  /*3960*/  LOP3.LUT R16, R49, R8, RZ, 0xfc, !PT ;  /* 0x0000000831107212 */ /* 0x000fe200078efcff */
[----:B------:R-:W-:Y:S01]  /*3970*/  ULDC UR4, c[0x0][0x214] ;  /* 0x0000850000047ab9 */ /* 0x000fe20000000800 */
[----:B------:R-:W-:Y:S01]  /*3980*/  BSSY B0, `(.L_x_38) ;  /* 0x0000031000007945 */ /* 0x000fe20003800000 */
[----:B------:R-:W-:Y:S01]  /*3990*/  UIMAD UR4, UR5, UR4, URZ ;  /* 0x00000004050472a4 */ /* 0x000fe2000f8e023f */
[----:B------:R-:W-:-:S05]  /*39a0*/  ISETP.NE.U32.AND P0, PT, R16, RZ, PT ;  /* 0x000000ff1000720c */ /* 0x000fca0003f05070 */
[----:B------:R-:W-:-:S04]  /*39b0*/  IMAD R57, R28, UR4, RZ ;  /* 0x000000041c397c24 */ /* 0x000fc8000f8e02ff */
[-C--:B------:R-:W-:Y:S01]  /*39c0*/  IMAD R10, R10, R57.reuse, RZ ;  /* 0x000000390a0a7224 */ /* 0x080fe200078e02ff */
[----:B------:R-:W-:Y:S01]  /*39d0*/  SHF.R.S32.HI R17, RZ, 0x1f, R57 ;  /* 0x0000001fff117819 */ /* 0x000fe20000011439 */
[----:B------:R-:W-:-:S04]  /*39e0*/  IMAD.WIDE.U32 R56, R12, R57, RZ ;  /* 0x000000390c387225 */ /* 0x000fc800078e00ff */
[----:B------:R-:W-:-:S05]  /*39f0*/  IMAD R17, R17, R12, R10 ;  /* 0x0000000c11117224 */ /* 0x000fca00078e020a */
        /* <DEDUP_REMOVED lines=8> */
[----:B------:R-:W-:Y:S02]  /*3a80*/  IADD3 R16, P0, RZ, -R22, RZ ;  /* 0x80000016ff107210 */ /* 0x000fe40007f1e0ff */
[----:B------:R-:W-:Y:S02]  /*3a90*/  MOV R18, R48 ;  /* 0x0000003000127202 */ /* 0x000fe40000000f00 */
[----:B------:R-:W-:-:S02]  /*3aa0*/  IADD3.X R12, RZ, ~R23, RZ, P0, !PT ;  /* 0x80000017ff0c7210 */ /* 0x000fc400007fe4ff */
[----:B------:R-:W-:-:S03]  /*3ab0*/  MOV R19, R49 ;  /* 0x0000003100137202 */ /* 0x000fc60000000f00 */
[----:B------:R-:W-:Y:S02]  /*3ac0*/  IMAD R17, R12, R9, RZ ;  /* 0x000000090c117224 */ /* 0x000fe400078e02ff */
[----:B------:R-:W-:-:S04]  /*3ad0*/  IMAD.WIDE.U32 R18, R9, R16, R18 ;  /* 0x0000001009127225 */ /* 0x000fc800078e0012 */
[----:B------:R-:W-:Y:S01]  /*3ae0*/  IMAD R17, R8, R16, R17 ;  /* 0x0000001008117224 */ /* 0x000fe200078e0211 */
[----:B------:R-:W-:-:S04]  /*3af0*/  MOV R8, R18 ;  /* 0x0000001200087202 */ /* 0x000fc80000000f00 */
[----:B------:R-:W-:Y:S01]  /*3b00*/  IADD3 R17, R19, R17, RZ ;  /* 0x0000001113117210 */ /* 0x000fe20007ffe0ff */
[----:B------:R-:W-:Y:S05]  /*3b10*/  BRA `(.L_x_40) ;  /* 0x0000017000007947 */ /* 0x000fea0003800000 */
.L_x_39:
        /* <DEDUP_REMOVED lines=10> */
[----:B------:R-:W-:-:S04]  /*3bc0*/  IMAD.HI.U32 R12, R17, R48, RZ ;  /* 0x00000030110c7227 */ /* 0x000fc800078e00ff */
[----:B------:R-:W-:Y:S01]  /*3bd0*/  IMAD.MOV.U32 R17, RZ, RZ, RZ ;  /* 0x000000ffff117224 */ /* 0x000fe200078e00ff */
        /* <DEDUP_REMOVED lines=11> */
.L_x_40:
[----:B------:R-:W-:Y:S05]  /*3c90*/  BSYNC B0 ;  /* 0x0000000000007941 */ /* 0x000fea0003800000 */
.L_x_38:
[----:B------:R-:W-:Y:S01]  /*3ca0*/  IADD3 R41, P1, P0, R44, R42, R40 ;  /* 0x0000002a2c297210 */ /* 0x000fe2000783e028 */
[----:B------:R-:W-:-:S03]  /*3cb0*/  IMAD R17, R17, R2, RZ ;  /* 0x0000000211117224 */ /* 0x000fc600078e02ff */
[----:B------:R-:W-:Y:S02]  /*3cc0*/  IADD3 R41, P3, P2, R50, R41, R54 ;  /* 0x0000002932297210 */ /* 0x000fe40007a7e036 */
[----:B------:R-:W-:Y:S02]  /*3cd0*/  IADD3.X R0, R4, R5, R0, P1, P0 ;  /* 0x0000000504007210 */ /* 0x000fe40000fe0400 */
[----:B------:R-:W-:Y:S02]  /*3ce0*/  IADD3 R14, P1, P0, R56, R41, R14 ;  /* 0x00000029380e7210 */ /* 0x000fe4000783e00e */
[----:B------:R-:W-:Y:S01]  /*3cf0*/  IADD3.X R0, R6, R0, R3, P3, P2 ;  /* 0x0000000006007210 */ /* 0x000fe20001fe4403 */
[----:B------:R-:W-:Y:S01]  /*3d00*/  IMAD R3, R23, R7, RZ ;  /* 0x0000000717037224 */ /* 0x000fe200078e02ff */
[----:B------:R-:W-:Y:S02]  /*3d10*/  SHF.R.S32.HI R4, RZ, 0x1f, R7 ;  /* 0x0000001fff047819 */ /* 0x000fe40000011407 */
[----:B------:R-:W-:-:S02]  /*3d20*/  IADD3.X R15, R10, R0, R13, P1, P0 ;  /* 0x000000000a0f7210 */ /* 0x000fc40000fe040d */
[----:B------:R-:W-:Y:S01]  /*3d30*/  SHF.R.S32.HI R0, RZ, 0x1f, R2 ;  /* 0x0000001fff007819 */ /* 0x000fe20000011402 */
[-C--:B------:R-:W-:Y:S02]  /*3d40*/  IMAD R3, R4, R22.reuse, R3 ;  /* 0x0000001604037224 */ /* 0x080fe400078e0203 */
[----:B------:R-:W-:-:S04]  /*3d50*/  IMAD.WIDE.U32 R14, R7, R22, R14 ;  /* 0x00000016070e7225 */ /* 0x000fc800078e000e */
[----:B------:R-:W-:Y:S02]  /*3d60*/  IMAD.IADD R15, R15, 0x1, R3 ;  /* 0x000000010f0f7824 */ /* 0x000fe400078e0203 */
[-C--:B------:R-:W-:Y:S02]  /*3d70*/  IMAD R0, R0, R8.reuse, R17 ;  /* 0x0000000800007224 */ /* 0x080fe400078e0211 */
[----:B------:R-:W-:-:S04]  /*3d80*/  IMAD.WIDE.U32 R2, R2, R8, R14 ;  /* 0x0000000802027225 */ /* 0x000fc800078e000e */
[----:B------:R-:W-:Y:S01]  /*3d90*/  IMAD.IADD R3, R3, 0x1, R0 ;  /* 0x0000000103037824 */ /* 0x000fe200078e0200 */
[----:B------:R-:W-:-:S04]  /*3da0*/  LEA R4, P0, R2, c[0x0][0x200], 0x2 ;  /* 0x0000800002047a11 */ /* 0x000fc800078010ff */
[----:B------:R-:W-:-:S05]  /*3db0*/  LEA.HI.X R5, R2, c[0x0][0x204], R3, 0x2, P0 ;  /* 0x0000810002057a11 */ /* 0x000fca00000f1403 */
[----:B------:R0:W-:Y:S01]  /*3dc0*/  STG.E [R4.64], R31 ;  /* 0x0000001f04007986 */ /* 0x0001e2000c101908 */
[----:B------:R-:W-:Y:S05]  /*3dd0*/  BRA `(.L_x_15) ;  /* 0x0000003000007947 */ /* 0x000fea0003800000 */
.L_x_16:
[----:B------:R-:W-:-:S04]  /*3de0*/  LEA R2, P0, R40, c[0x0][0x200], 0x2 ;  /* 0x0000800028027a11 */ /* 0x000fc800078010ff */
[----:B------:R-:W-:-:S05]  /*3df0*/  LEA.HI.X R3, R40, c[0x0][0x204], R41, 0x2, P0 ;  /* 0x0000810028037a11 */ /* 0x000fca00000f1429 */
[----:B------:R0:W-:Y:S04]  /*3e00*/  STG.E [R2.64], R31 ;  /* 0x0000001f02007986 */ /* 0x0001e8000c101908 */
.L_x_15:
[----:B------:R-:W-:Y:S05]  /*3e10*/  BSYNC B1 ;  /* 0x0000000000017941 */ /* 0x000fea0003800000 */
.L_x_14:
[C---:B------:R-:W-:Y:S01]  /*3e20*/  IADD3 R0, R38.reuse, 0x20, RZ ;  /* 0x0000002026007810 */ /* 0x040fe20007ffe0ff */
[----:B0-----:R-:W-:Y:S01]  /*3e30*/  IMAD.MOV.U32 R2, RZ, RZ, c[0x0][0x314] ;  /* 0x0000c500ff027624 */ /* 0x001fe200078e00ff */
[----:B------:R-:W-:Y:S01]  /*3e40*/  ISETP.GE.OR P2, PT, R38, c[0x0][0x314], P6 ;  /* 0x0000c50026007a0c */ /* 0x000fe20003746670 */
[----:B------:R-:W-:Y:S01]  /*3e50*/  HFMA2.MMA R9, -RZ, RZ, 0, 0 ;  /* 0x00000000ff097435 */ /* 0x000fe200000001ff */
[----:B------:R-:W-:Y:S01]  /*3e60*/  ISETP.GE.OR P1, PT, R0, c[0x0][0x314], P6 ;  /* 0x0000c50000007a0c */ /* 0x000fe20003726670 */
[----:B------:R-:W-:Y:S01]  /*3e70*/  CS2R R6, SRZ ;  /* 0x0000000000067805 */ /* 0x000fe2000001ff00 */
[----:B------:R-:W-:Y:S01]  /*3e80*/  IADD3 R0, R38, 0x40, RZ ;  /* 0x0000004026007810 */ /* 0x000fe20007ffe0ff */
[----:B------:R-:W-:-:S03]  /*3e90*/  CS2R R4, SRZ ;  /* 0x0000000000047805 */ /* 0x000fc6000001ff00 */
[----:B------:R-:W-:Y:S02]  /*3ea0*/  ISETP.GE.OR P0, PT, R0, c[0x0][0x314], P6 ;  /* 0x0000c50000007a0c */ /* 0x000fe40003706670 */
[C---:B------:R-:W-:Y:S01]  /*3eb0*/  IADD3 R0, R38.reuse, 0x60, RZ ;  /* 0x0000006026007810 */ /* 0x040fe20007ffe0ff */
[----:B------:R-:W-:Y:S02]  /*3ec0*/  IMAD.SHL.U32 R38, R38, 0x4, RZ ;  /* 0x0000000426267824 */ /* 0x000fe400078e00ff */
[C---:B------:R-:W-:Y:S01]  /*3ed0*/  @!P2 FADD.FTZ R36, -R31.reuse, R36 ;  /* 0x000000241f24a221 */ /* 0x040fe20000010100 */
[----:B------:R-:W-:Y:S01]  /*3ee0*/  ISETP.GE.OR P6, PT, R0, c[0x0][0x314], P6 ;  /* 0x0000c50000007a0c */ /* 0x000fe200037c6670 */
[----:B------:R-:W-:Y:S01]  /*3ef0*/  @!P1 FADD.FTZ R33, -R31, R33 ;  /* 0x000000211f219221 */ /* 0x000fe20000010100 */
[----:B------:R-:W-:Y:S01]  /*3f00*/  IADD3 R25, R38, 0x80, RZ ;  /* 0x0000008026197810 */ /* 0x000fe20007ffe0ff */
[----:B------:R-:W-:Y:S02]  /*3f10*/  @!P2 FMUL.FTZ R36, R36, 1.4426950216293334961 ;  /* 0x3fb8aa3b2424a820 */ /* 0x000fe40000410000 */
[----:B------:R-:W-:-:S02]  /*3f20*/  @!P1 FMUL.FTZ R33, R33, 1.4426950216293334961 ;  /* 0x3fb8aa3b21219820 */ /* 0x000fc40000410000 */
[C---:B------:R-:W-:Y:S02]  /*3f30*/  @!P0 FADD.FTZ R32, -R31.reuse, R32 ;  /* 0x000000201f208221 */ /* 0x040fe40000010100 */
[----:B------:R-:W0:Y:S02]  /*3f40*/  @!P2 MUFU.EX2 R36, R36 ;  /* 0x000000240024a308 */ /* 0x000e240000000800 */
[----:B------:R-:W-:Y:S02]  /*3f50*/  @!P0 FMUL.FTZ R32, R32, 1.4426950216293334961 ;  /* 0x3fb8aa3b20208820 */ /* 0x000fe40000410000 */
[----:B------:R-:W-:-:S04]  /*3f60*/  @!P6 FADD.FTZ R31, -R31, R34 ;  /* 0x000000221f1fe221 */ /* 0x000fc80000010100 */
[----:B------:R-:W1:Y:S01]  /*3f70*/  @!P0 MUFU.EX2 R32, R32 ;  /* 0x0000002000208308 */ /* 0x000e620000000800 */
[----:B------:R-:W-:-:S07]  /*3f80*/  @!P6 FMUL.FTZ R8, R31, 1.4426950216293334961 ;  /* 0x3fb8aa3b1f08e820 */ /* 0x000fce0000410000 */
[----:B------:R-:W2:Y:S01]  /*3f90*/  @!P1 MUFU.EX2 R0, R33 ;  /* 0x0000002100009308 */ /* 0x000ea20000000800 */
[----:B0-----:R-:W-:Y:S07]  /*3fa0*/  @!P2 STS [R27.X4], R36 ;  /* 0x000000241b00a388 */ /* 0x001fee0000004800 */
[----:B------:R-:W0:Y:S01]  /*3fb0*/  @!P6 MUFU.EX2 R8, R8 ;  /* 0x000000080008e308 */ /* 0x000e220000000800 */
[----:B-1----:R-:W-:Y:S01]  /*3fc0*/  @!P0 STS [R27.X4+0x500], R32 ;  /* 0x000500201b008388 */ /* 0x002fe20000004800 */
[----:B------:R-:W-:-:S02]  /*3fd0*/  ISETP.GE.AND P0, PT, R2, 0x1, PT ;  /* 0x000000010200780c */ /* 0x000fc40003f06270 */
[----:B------:R-:W-:Y:S01]  /*3fe0*/  CS2R R2, SRZ ;  /* 0x0000000000027805 */ /* 0x000fe2000001ff00 */
[----:B--2---:R1:W-:Y:S04]  /*3ff0*/  @!P1 STS [R27.X4+0x280], R0 ;  /* 0x000280001b009388 */ /* 0x0043e80000004800 */
[----:B0-----:R0:W-:Y:S01]  /*4000*/  @!P6 STS [R27.X4+0x780], R8 ;  /* 0x000780081b00e388 */ /* 0x0011e20000004800 */
[----:B-1----:R-:W-:-:S03]  /*4010*/  MOV R0, RZ ;  /* 0x000000ff00007202 */ /* 0x002fc60000000f00 */
[----:B------:R-:W-:Y:S06]  /*4020*/  BAR.SYNC.DEFER_BLOCKING 0x0 ;  /* 0x0000000000007b1d */ /* 0x000fec0000010000 */
[----:B------:R-:W-:Y:S05]  /*4030*/  @!P0 BRA `(.L_x_41) ;  /* 0x0000030000008947 */ /* 0x000fea0003800000 */
[----:B------:R-:W-:Y:S01]  /*4040*/  ULDC UR5, c[0x0][0x22c] ;  /* 0x00008b0000057ab9 */ /* 0x000fe20000000800 */
[C---:B------:R-:W-:Y:S01]  /*4050*/  IMAD R21, R11.reuse, 0x100, R38 ;  /* 0x000001000b157824 */ /* 0x040fe200078e0226 */
[----:B------:R-:W-:Y:S01]  /*4060*/  UIMAD UR5, UR7, UR5, URZ ;  /* 0x00000005070572a4 */ /* 0x000fe2000f8e023f */
[C---:B------:R-:W-:Y:S01]  /*4070*/  IADD3 R10, R20.reuse, -UR7, RZ ;  /* 0x80000007140a7c10 */ /* 0x040fe2000fffe0ff */
[----:B------:R-:W-:Y:S01]  /*4080*/  IMAD R26, R20, c[0x0][0x22c], RZ ;  /* 0x00008b00141a7a24 */ /* 0x000fe200078e02ff */
[----:B------:R-:W-:Y:S01]  /*4090*/  CS2R R12, SRZ ;  /* 0x00000000000c7805 */ /* 0x000fe2000001ff00 */
[----:B------:R-:W-:Y:S01]  /*40a0*/  USHF.R.S32.HI UR4, URZ, 0x1f, UR5 ;  /* 0x0000001f3f047899 */ /* 0x000fe20008011405 */
[C---:B------:R-:W-:Y:S01]  /*40b0*/  ISETP.GE.AND P2, PT, R11.reuse, R10, PT ;  /* 0x0000000a0b00720c */ /* 0x040fe20003f46270 */
[----:B------:R-:W-:Y:S01]  /*40c0*/  IMAD.SHL.U32 R10, R11, 0x4, RZ ;  /* 0x000000040b0a7824 */ /* 0x000fe200078e00ff */
[C---:B0-----:R-:W-:Y:S01]  /*40d0*/  IADD3 R8, P0, R21.reuse, UR5, RZ ;  /* 0x0000000515087c10 */ /* 0x041fe2000ff1e0ff */
[----:B------:R-:W-:Y:S01]  /*40e0*/  IMAD.MOV.U32 R24, RZ, RZ, RZ ;  /* 0x000000ffff187224 */ /* 0x000fe200078e00ff */
[----:B------:R-:W-:Y:S01]  /*40f0*/  CS2R R14, SRZ ;  /* 0x00000000000e7805 */ /* 0x000fe2000001ff00 */
[----:B------:R-:W-:Y:S01]  /*4100*/  IMAD.MOV.U32 R9, RZ, RZ, RZ ;  /* 0x000000ffff097224 */ /* 0x000fe200078e00ff */
[----:B------:R-:W-:Y:S01]  /*4110*/  LEA.HI.X.SX32 R21, R21, UR4, 0x1, P0 ;  /* 0x0000000415157c11 */ /* 0x000fe200080f0eff */
[----:B------:R-:W-:Y:S01]  /*4120*/  CS2R R16, SRZ ;  /* 0x0000000000107805 */ /* 0x000fe2000001ff00 */
[----:B------:R-:W-:Y:S01]  /*4130*/  LEA R22, P0, R8, c[0x0][0x1d8], 0x2 ;  /* 0x0000760008167a11 */ /* 0x000fe200078010ff */
[----:B------:R-:W-:Y:S01]  /*4140*/  CS2R R18, SRZ ;  /* 0x0000000000127805 */ /* 0x000fe2000001ff00 */
[----:B------:R-:W-:-:S02]  /*4150*/  IMAD.WIDE R26, R26, 0x4, RZ ;  /* 0x000000041a1a7825 */ /* 0x000fc400078e02ff */
[----:B------:R-:W-:Y:S02]  /*4160*/  LEA.HI.X R21, R8, c[0x0][0x1dc], R21, 0x2, P0 ;  /* 0x0000770008157a11 */ /* 0x000fe400000f1415 */
[----:B------:R-:W-:-:S05]  /*4170*/  IADD3 R22, P0, R22, 0x200, RZ ;  /* 0x0000020016167810 */ /* 0x000fca0007f1e0ff */
[----:B------:R-:W-:-:S05]  /*4180*/  IMAD.X R21, RZ, RZ, R21, P0 ;  /* 0x000000ffff157224 */ /* 0x000fca00000e0615 */
.L_x_44:
[----:B------:R-:W-:Y:S01]  /*4190*/  MOV R23, R21 ;  /* 0x0000001500177202 */ /* 0x000fe20000000f00 */
[----:B------:R-:W-:Y:S01]  /*41a0*/  BSSY B0, `(.L_x_42) ;  /* 0x000000a000007945 */ /* 0x000fe20003800000 */
[----:B------:R-:W-:-:S05]  /*41b0*/  @P2 BRA `(.L_x_43) ;  /* 0x0000008000002947 */ /* 0x000fca0003800000 */
[----:B------:R-:W-:Y:S01]  /*41c0*/  ISETP.GE.AND P1, PT, R38, c[0x0][0x220], PT ;  /* 0x0000880026007a0c */ /* 0x000fe20003f26270 */
[----:B------:R-:W-:Y:S01]  /*41d0*/  CS2R R12, SRZ ;  /* 0x00000000000c7805 */ /* 0x000fe2000001ff00 */
[----:B------:R-:W-:Y:S01]  /*41e0*/  ISETP.GE.AND P0, PT, R25, c[0x0][0x220], PT ;  /* 0x0000880019007a0c */ /* 0x000fe20003f06270 */
[----:B------:R-:W-:Y:S01]  /*41f0*/  CS2R R14, SRZ ;  /* 0x00000000000e7805 */ /* 0x000fe2000001ff00 */
[----:B------:R-:W-:Y:S01]  /*4200*/  CS2R R16, SRZ ;  /* 0x0000000000107805 */ /* 0x000fe2000001ff00 */
[----:B------:R-:W-:Y:S08]  /*4210*/  CS2R R18, SRZ ;  /* 0x0000000000127805 */ /* 0x000ff0000001ff00 */
[----:B------:R0:W5:Y:S04]  /*4220*/  @!P1 LDG.E.128 R12, [R22.64+-0x200] ;  /* 0xfffe0008160c9981 */ /* 0x000168000c1e1d00 */
[----:B------:R0:W5:Y:S02]  /*4230*/  @!P0 LDG.E.128 R16, [R22.64] ;  /* 0x0000000816108981 */ /* 0x000164000c1e1d00 */
.L_x_43:
[----:B------:R-:W-:Y:S05]  /*4240*/  BSYNC B0 ;  /* 0x0000000000007941 */ /* 0x000fea0003800000 */
.L_x_42:
[----:B------:R1:W2:Y:S01]  /*4250*/  LDS R8, [R10] ;  /* 0x000000000a087984 */ /* 0x0002a20000000800 */
[----:B0-----:R-:W-:Y:S02]  /*4260*/  IADD3 R22, P0, R26, R22, RZ ;  /* 0x000000161a167210 */ /* 0x001fe40007f1e0ff */
[----:B------:R-:W-:Y:S02]  /*4270*/  IADD3 R24, R24, 0x1, RZ ;  /* 0x0000000118187810 */ /* 0x000fe40007ffe0ff */
[----:B------:R-:W-:Y:S02]  /*4280*/  IADD3.X R21, R27, R23, RZ, P0, !PT ;  /* 0x000000171b157210 */ /* 0x000fe400007fe4ff */
[----:B------:R-:W-:Y:S02]  /*4290*/  ISETP.GE.AND P0, PT, R24, c[0x0][0x314], PT ;  /* 0x0000c50018007a0c */ /* 0x000fe40003f06270 */
[----:B-1----:R-:W-:Y:S01]  /*42a0*/  IADD3 R10, R10, 0x14, RZ ;  /* 0x000000140a0a7810 */ /* 0x002fe20007ffe0ff */
[C---:B--2--5:R-:W-:Y:S02]  /*42b0*/  FFMA.FTZ R0, R8.reuse, R12, R0 ;  /* 0x0000000c08007223 */ /* 0x064fe40000010000 */
[C---:B------:R-:W-:Y:S02]  /*42c0*/  FFMA.FTZ R3, R8.reuse, R13, R3 ;  /* 0x0000000d08037223 */ /* 0x040fe40000010003 */
[C---:B------:R-:W-:Y:S02]  /*42d0*/  FFMA.FTZ R2, R8.reuse, R14, R2 ;  /* 0x0000000e08027223 */ /* 0x040fe40000010002 */
[C---:B------:R-:W-:Y:S02]  /*42e0*/  FFMA.FTZ R5, R8.reuse, R15, R5 ;  /* 0x0000000f08057223 */ /* 0x040fe40000010005 */
[C---:B------:R-:W-:Y:S02]  /*42f0*/  FFMA.FTZ R4, R8.reuse, R16, R4 ;  /* 0x0000001008047223 */ /* 0x040fe40000010004 */
[C---:B------:R-:W-:Y:S02]  /*4300*/  FFMA.FTZ R7, R8.reuse, R17, R7 ;  /* 0x0000001108077223 */ /* 0x040fe40000010007 */
[C---:B------:R-:W-:Y:S02]  /*4310*/  FFMA.FTZ R6, R8.reuse, R18, R6 ;  /* 0x0000001208067223 */ /* 0x040fe40000010006 */
[----:B------:R-:W-:Y:S01]  /*4320*/  FFMA.FTZ R9, R8, R19, R9 ;  /* 0x0000001308097223 */ /* 0x000fe20000010009 */
[----:B------:R-:W-:-:S05]  /*4330*/  @!P0 BRA `(.L_x_44) ;  /* 0xfffffe5000008947 */ /* 0x000fca000383ffff */
.L_x_41:
[----:B------:R-:W-:Y:S02]  /*4340*/  IADD3 R11, R11, UR7, RZ ;  /* 0x000000070b0b7c10 */ /* 0x000fe4000fffe0ff */
[----:B------:R-:W-:-:S02]  /*4350*/  F2FP.BF16.PACK_AB R15, R5, R2 ;  /* 0x00000002050f723e */ /* 0x000fc400000010ff */
[----:B------:R-:W-:Y:S02]  /*4360*/  ISETP.GE.AND P0, PT, R11, R20, PT ;  /* 0x000000140b00720c */ /* 0x000fe40003f06270 */
[----:B------:R-:W-:Y:S02]  /*4370*/  F2FP.BF16.PACK_AB R14, R3, R0 ;  /* 0x00000000030e723e */ /* 0x000fe400000010ff */
[----:B------:R-:W-:Y:S02]  /*4380*/  F2FP.BF16.PACK_AB R4, R7, R4 ;  /* 0x000000040704723e */ /* 0x000fe400000010ff */
[----:B------:R-:W-:-:S07]  /*4390*/  F2FP.BF16.PACK_AB R5, R9, R6 ;  /* 0x000000060905723e */ /* 0x000fce00000010ff */
[----:B------:R-:W-:Y:S05]  /*43a0*/  @P0 EXIT ;  /* 0x000000000000094d */ /* 0x000fea0003800000 */
[----:B------:R-:W-:Y:S01]  /*43b0*/  IMAD.MOV.U32 R6, RZ, RZ, c[0x0][0x1c0] ;  /* 0x00007000ff067624 */ /* 0x000fe200078e00ff */
[----:B------:R-:W-:Y:S02]  /*43c0*/  IABS R9, R11 ;  /* 0x0000000b00097213 */ /* 0x000fe40000000000 */
[----:B------:R-:W-:Y:S01]  /*43d0*/  IABS R3, c[0x0][0x214] ;  /* 0x0000850000037a13 */ /* 0x000fe20000000000 */
[----:B------:R-:W-:-:S05]  /*43e0*/  IMAD R6, R6, c[0x0][0x214], RZ ;  /* 0x0000850006067a24 */ /* 0x000fca00078e02ff */
[-C--:B0-----:R-:W-:Y:S02]  /*43f0*/  IABS R8, R6.reuse ;  /* 0x0000000600087213 */ /* 0x081fe40000000000 */
[----:B------:R-:W-:Y:S02]  /*4400*/  IABS R2, R6 ;  /* 0x0000000600027213 */ /* 0x000fe40000000000 */
[----:B------:R-:W0:Y:S03]  /*4410*/  I2F.RP R7, R8 ;  /* 0x0000000800077306 */ /* 0x000e260000209400 */
[----:B------:R-:W-:-:S05]  /*4420*/  IMAD.MOV R2, RZ, RZ, -R2 ;  /* 0x000000ffff027224 */ /* 0x000fca00078e0a02 */
[----:B0-----:R-:W0:Y:S02]  /*4430*/  MUFU.RCP R12, R7 ;  /* 0x00000007000c7308 */ /* 0x001e240000001000 */
[----:B0-----:R-:W-:-:S06]  /*4440*/  IADD3 R12, R12, 0xffffffe, RZ ;  /* 0x0ffffffe0c0c7810 */ /* 0x001fcc0007ffe0ff */
[----:B------:R-:W0:Y:S02]  /*4450*/  F2I.FTZ.U32.TRUNC.NTZ R13, R12 ;  /* 0x0000000c000d7305 */ /* 0x000e24000021f000 */
[----:B0-----:R-:W-:Y:S02]  /*4460*/  IMAD.MOV R0, RZ, RZ, -R13 ;  /* 0x000000ffff007224 */ /* 0x001fe400078e0a0d */
[----:B------:R-:W-:Y:S02]  /*4470*/  IMAD.MOV.U32 R12, RZ, RZ, RZ ;  /* 0x000000ffff0c7224 */ /* 0x000fe400078e00ff */
[----:B------:R-:W-:-:S04]  /*4480*/  IMAD R0, R0, R8, RZ ;  /* 0x0000000800007224 */ /* 0x000fc800078e02ff */
[----:B------:R-:W-:-:S06]  /*4490*/  IMAD.HI.U32 R0, R13, R0, R12 ;  /* 0x000000000d007227 */ /* 0x000fcc00078e000c */
[----:B------:R-:W-:Y:S02]  /*44a0*/  IMAD.HI.U32 R7, R0, R9, RZ ;  /* 0x0000000900077227 */ /* 0x000fe400078e00ff */
[----:B------:R-:W0:Y:S02]  /*44b0*/  I2F.RP R0, R3 ;  /* 0x0000000300007306 */ /* 0x000e240000209400 */
[----:B------:R-:W-:Y:S01]  /*44c0*/  IMAD R9, R7, R2, R9 ;  /* 0x0000000207097224 */ /* 0x000fe200078e0209 */
[----:B------:R-:W-:-:S04]  /*44d0*/  LOP3.LUT R2, R11, R6, RZ, 0x3c, !PT ;  /* 0x000000060b027212 */ /* 0x000fc800078e3cff */
[----:B------:R-:W-:Y:S02]  /*44e0*/  ISETP.GT.U32.AND P1, PT, R8, R9, PT ;  /* 0x000000090800720c */ /* 0x000fe40003f24070 */
[----:B------:R-:W-:Y:S01]  /*44f0*/  ISETP.GE.AND P0, PT, R2, RZ, PT ;  /* 0x000000ff0200720c */ /* 0x000fe20003f06270 */
[----:B0-----:R-:W0:Y:S10]  /*4500*/  MUFU.RCP R0, R0 ;  /* 0x0000000000007308 */ /* 0x001e340000001000 */
[----:B------:R-:W-:Y:S01]  /*4510*/  @!P1 IMAD.IADD R9, R9, 0x1, -R8 ;  /* 0x0000000109099824 */ /* 0x000fe200078e0a08 */
[----:B------:R-:W-:-:S02]  /*4520*/  @!P1 IADD3 R7, R7, 0x1, RZ ;  /* 0x0000000107079810 */ /* 0x000fc40007ffe0ff */
[----:B------:R-:W-:Y:S02]  /*4530*/  ISETP.NE.AND P1, PT, R6, RZ, PT ;  /* 0x000000ff0600720c */ /* 0x000fe40003f25270 */
[----:B------:R-:W-:Y:S02]  /*4540*/  ISETP.GE.U32.AND P2, PT, R9, R8, PT ;  /* 0x000000080900720c */ /* 0x000fe40003f46070 */
[----:B0-----:R-:W-:-:S04]  /*4550*/  IADD3 R12, R0, 0xffffffe, RZ ;  /* 0x0ffffffe000c7810 */ /* 0x001fc80007ffe0ff */
[----:B------:R-:W0:Y:S07]  /*4560*/  F2I.FTZ.U32.TRUNC.NTZ R13, R12 ;  /* 0x0000000c000d7305 */ /* 0x000e2e000021f000 */
[----:B------:R-:W-:-:S04]  /*4570*/  @P2 IADD3 R7, R7, 0x1, RZ ;  /* 0x0000000107072810 */ /* 0x000fc80007ffe0ff */
[----:B------:R-:W-:Y:S02]  /*4580*/  @!P0 IADD3 R7, -R7, RZ, RZ ;  /* 0x000000ff07078210 */ /* 0x000fe40007ffe1ff */
[----:B------:R-:W-:-:S05]  /*4590*/  @!P1 LOP3.LUT R7, RZ, R6, RZ, 0x33, !PT ;  /* 0x00000006ff079212 */ /* 0x000fca00078e33ff */
[----:B------:R-:W-:Y:S02]  /*45a0*/  IMAD R6, R7, R6, RZ ;  /* 0x0000000607067224 */ /* 0x000fe400078e02ff */
[--C-:B0-----:R-:W-:Y:S02]  /*45b0*/  IMAD.MOV R2, RZ, RZ, -R13.reuse ;  /* 0x000000ffff027224 */ /* 0x101fe400078e0a0d */
[----:B------:R-:W-:Y:S02]  /*45c0*/  IMAD.IADD R8, R11, 0x1, -R6 ;  /* 0x000000010b087824 */ /* 0x000fe400078e0a06 */
[----:B------:R-:W-:Y:S02]  /*45d0*/  IMAD R2, R2, R3, RZ ;  /* 0x0000000302027224 */ /* 0x000fe400078e02ff */
[----:B------:R-:W-:Y:S01]  /*45e0*/  IMAD.MOV.U32 R12, RZ, RZ, RZ ;  /* 0x000000ffff0c7224 */ /* 0x000fe200078e00ff */
[----:B------:R-:W-:Y:S02]  /*45f0*/  IABS R0, R8 ;  /* 0x0000000800007213 */ /* 0x000fe40000000000 */
[----:B------:R-:W-:Y:S01]  /*4600*/  LOP3.LUT R8, R8, c[0x0][0x214], RZ, 0x3c, !PT ;  /* 0x0000850008087a12 */ /* 0x000fe200078e3cff */
[----:B------:R-:W-:-:S03]  /*4610*/  IMAD.HI.U32 R2, R13, R2, R12 ;  /* 0x000000020d027227 */ /* 0x000fc600078e000c */
[----:B------:R-:W-:Y:S01]  /*4620*/  ISETP.GE.AND P1, PT, R8, RZ, PT ;  /* 0x000000ff0800720c */ /* 0x000fe20003f26270 */
[----:B------:R-:W-:-:S04]  /*4630*/  IMAD.WIDE.U32 R12, R7, c[0x0][0x1e0], RZ ;  /* 0x00007800070c7a25 */ /* 0x000fc800078e00ff */
[----:B------:R-:W-:-:S05]  /*4640*/  IMAD.HI.U32 R9, R2, R0, RZ ;  /* 0x0000000002097227 */ /* 0x000fca00078e00ff */
[----:B------:R-:W-:-:S05]  /*4650*/  IADD3 R2, -R9, RZ, RZ ;  /* 0x000000ff09027210 */ /* 0x000fca0007ffe1ff */
[----:B------:R-:W-:-:S05]  /*4660*/  IMAD R0, R3, R2, R0 ;  /* 0x0000000203007224 */ /* 0x000fca00078e0200 */
[----:B------:R-:W-:-:S13]  /*4670*/  ISETP.GT.U32.AND P0, PT, R3, R0, PT ;  /* 0x000000000300720c */ /* 0x000fda0003f04070 */
[----:B------:R-:W-:Y:S01]  /*4680*/  @!P0 IMAD.IADD R0, R0, 0x1, -R3 ;  /* 0x0000000100008824 */ /* 0x000fe200078e0a03 */
[----:B------:R-:W-:Y:S02]  /*4690*/  @!P0 IADD3 R9, R9, 0x1, RZ ;  /* 0x0000000109098810 */ /* 0x000fe40007ffe0ff */
[----:B------:R-:W-:Y:S02]  /*46a0*/  ISETP.NE.AND P0, PT, RZ, c[0x0][0x214], PT ;  /* 0x00008500ff007a0c */ /* 0x000fe40003f05270 */
[----:B------:R-:W-:Y:S02]  /*46b0*/  ISETP.GE.U32.AND P2, PT, R0, R3, PT ;  /* 0x000000030000720c */ /* 0x000fe40003f46070 */
[----:B------:R-:W-:-:S05]  /*46c0*/  SHF.R.S32.HI R0, RZ, 0x1f, R7 ;  /* 0x0000001fff007819 */ /* 0x000fca0000011407 */
[----:B------:R-:W-:-:S04]  /*46d0*/  IMAD R0, R0, c[0x0][0x1e0], RZ ;  /* 0x0000780000007a24 */ /* 0x000fc800078e02ff */
[----:B------:R-:W-:Y:S02]  /*46e0*/  IMAD R0, R7, c[0x0][0x1e4], R0 ;  /* 0x0000790007007a24 */ /* 0x000fe400078e0200 */
[----:B------:R-:W-:Y:S02]  /*46f0*/  @P2 IADD3 R9, R9, 0x1, RZ ;  /* 0x0000000109092810 */ /* 0x000fe40007ffe0ff */
[----:B------:R-:W-:-:S03]  /*4700*/  IMAD.IADD R13, R13, 0x1, R0 ;  /* 0x000000010d0d7824 */ /* 0x000fc600078e0200 */
[----:B------:R-:W-:Y:S01]  /*4710*/  @!P1 IMAD.MOV R9, RZ, RZ, -R9 ;  /* 0x000000ffff099224 */ /* 0x000fe200078e0a09 */
[----:B------:R-:W-:Y:S02]  /*4720*/  @!P0 LOP3.LUT R9, RZ, c[0x0][0x214], RZ, 0x33, !PT ;  /* 0x00008500ff098a12 */ /* 0x000fe400078e33ff */
[----:B------:R-:W-:Y:S02]  /*4730*/  ISETP.GE.AND P0, PT, R38, c[0x0][0x220], PT ;  /* 0x0000880026007a0c */ /* 0x000fe40003f06270 */
[----:B------:R-:W-:Y:S01]  /*4740*/  SHF.R.S32.HI R2, RZ, 0x1f, R9 ;  /* 0x0000001fff027819 */ /* 0x000fe20000011409 */
[C---:B------:R-:W-:Y:S02]  /*4750*/  IMAD R6, R9.reuse, c[0x0][0x214], R6 ;  /* 0x0000850009067a24 */ /* 0x040fe400078e0206 */
[----:B------:R-:W-:-:S03]  /*4760*/  IMAD.WIDE.U32 R12, R9, c[0x0][0x1f0], R12 ;  /* 0x00007c00090c7a25 */ /* 0x000fc600078e000c */
[----:B------:R-:W-:Y:S01]  /*4770*/  IADD3 R6, R11, -R6, RZ ;  /* 0x800000060b067210 */ /* 0x000fe20007ffe0ff */
[----:B------:R-:W-:-:S03]  /*4780*/  IMAD R2, R2, c[0x0][0x1f0], RZ ;  /* 0x00007c0002027a24 */ /* 0x000fc600078e02ff */
[----:B------:R-:W-:Y:S01]  /*4790*/  SHF.R.S32.HI R0, RZ, 0x1f, R6 ;  /* 0x0000001fff007819 */ /* 0x000fe20000011406 */
[----:B------:R-:W-:-:S04]  /*47a0*/  IMAD R2, R9, c[0x0][0x1f4], R2 ;  /* 0x00007d0009027a24 */ /* 0x000fc800078e0202 */
[----:B------:R-:W-:Y:S02]  /*47b0*/  IMAD R3, R0, c[0x0][0x1e8], RZ ;  /* 0x00007a0000037a24 */ /* 0x000fe400078e02ff */
[----:B------:R-:W-:Y:S02]  /*47c0*/  IMAD.IADD R13, R13, 0x1, R2 ;  /* 0x000000010d0d7824 */ /* 0x000fe400078e0202 */
[C---:B------:R-:W-:Y:S02]  /*47d0*/  IMAD R3, R6.reuse, c[0x0][0x1ec], R3 ;  /* 0x00007b0006037a24 */ /* 0x040fe400078e0203 */
[----:B------:R-:W-:-:S04]  /*47e0*/  IMAD.WIDE.U32 R6, R6, c[0x0][0x1e8], R12 ;  /* 0x00007a0006067a25 */ /* 0x000fc800078e000c */
[----:B------:R-:W-:Y:S01]  /*47f0*/  IMAD.IADD R3, R7, 0x1, R3 ;  /* 0x0000000107037824 */ /* 0x000fe200078e0203 */
[----:B------:R-:W-:-:S04]  /*4800*/  @!P0 IADD3 R0, P1, R38, R6, RZ ;  /* 0x0000000626008210 */ /* 0x000fc80007f3e0ff */
[----:B------:R-:W-:Y:S02]  /*4810*/  @!P0 LEA.HI.X.SX32 R9, R38, R3, 0x1, P1 ;  /* 0x0000000326098211 */ /* 0x000fe400008f0eff */
[----:B------:R-:W-:-:S04]  /*4820*/  @!P0 LEA R8, P1, R0, c[0x0][0x1d0], 0x1 ;  /* 0x0000740000088a11 */ /* 0x000fc800078208ff */
[----:B------:R-:W-:-:S05]  /*4830*/  @!P0 LEA.HI.X R9, R0, c[0x0][0x1d4], R9, 0x1, P1 ;  /* 0x0000750000098a11 */ /* 0x000fca00008f0c09 */
[----:B------:R0:W-:Y:S01]  /*4840*/  @!P0 STG.E.64 [R8.64], R14 ;  /* 0x0000000e08008986 */ /* 0x0001e2000c101b08 */
[----:B------:R-:W-:-:S13]  /*4850*/  ISETP.GE.AND P0, PT, R25, c[0x0][0x220], PT ;  /* 0x0000880019007a0c */ /* 0x000fda0003f06270 */
[----:B------:R-:W-:Y:S05]  /*4860*/  @P0 EXIT ;  /* 0x000000000000094d */ /* 0x000fea0003800000 */
[----:B------:R-:W-:-:S04]  /*4870*/  IADD3 R6, P0, R25, R6, RZ ;  /* 0x0000000619067210 */ /* 0x000fc80007f1e0ff */
[----:B------:R-:W-:Y:S02]  /*4880*/  LEA.HI.X.SX32 R3, R25, R3, 0x1, P0 ;  /* 0x0000000319037211 */ /* 0x000fe400000f0eff */
[----:B------:R-:W-:-:S04]  /*4890*/  LEA R2, P0, R6, c[0x0][0x1d0], 0x1 ;  /* 0x0000740006027a11 */ /* 0x000fc800078008ff */
[----:B------:R-:W-:-:S05]  /*48a0*/  LEA.HI.X R3, R6, c[0x0][0x1d4], R3, 0x1, P0 ;  /* 0x0000750006037a11 */ /* 0x000fca00000f0c03 */
[----:B------:R-:W-:Y:S01]  /*48b0*/  STG.E.64 [R2.64], R4 ;  /* 0x0000000402007986 */ /* 0x000fe2000c101b08 */
[----:B------:R-:W-:Y:S05]  /*48c0*/  EXIT ;  /* 0x000000000000794d */ /* 0x000fea0003800000 */
        .weak           $__internal_0_$__cuda_sm20_div_s64
        .type           $__internal_0_$__cuda_sm20_div_s64,@function
        .size           $__internal_0_$__cuda_sm20_div_s64,(.L_x_8858 - $__internal_0_$__cuda_sm20_div_s64)
$__internal_0_$__cuda_sm20_div_s64:
[----:B------:R-:W-:Y:S02]  /*48d0*/  IADD3 R47, P0, RZ, -R26, RZ ;  /* 0x8000001aff2f7210 */ /* 0x000fe40007f1e0ff */
[----:B------:R-:W-:-:S03]  /*48e0*/  ISETP.GE.AND P1, PT, R25, RZ, PT ;  /* 0x000000ff1900720c */ /* 0x000fc60003f26270 */
[----:B------:R-:W-:Y:S01]  /*48f0*/  IMAD.X R22, RZ, RZ, ~R25, P0 ;  /* 0x000000ffff167224 */ /* 0x000fe200000e0e19 */
[----:B------:R-:W-:-:S04]  /*4900*/  SEL R46, R47, R26, !P1 ;  /* 0x0000001a2f2e7207 */ /* 0x000fc80004800000 */
[----:B------:R-:W-:-:S04]  /*4910*/  SEL R47, R22, R25, !P1 ;  /* 0x00000019162f7207 */ /* 0x000fc80004800000 */
[----:B------:R-:W0:Y:S08]  /*4920*/  I2F.U64.RP R19, R46 ;  /* 0x0000002e00137312 */ /* 0x000e300000309000 */
[----:B0-----:R-:W0:Y:S02]  /*4930*/  MUFU.RCP R23, R19 ;  /* 0x0000001300177308 */ /* 0x001e240000001000 */
[----:B0-----:R-:W-:-:S06]  /*4940*/  IADD3 R23, R23, 0x1ffffffe, RZ ;  /* 0x1ffffffe17177810 */ /* 0x001fcc0007ffe0ff */
[----:B------:R-:W0:Y:S02]  /*4950*/  F2I.U64.TRUNC R58, R23 ;  /* 0x00000017003a7311 */ /* 0x000e24000020d800 */
[----:B0-----:R-:W-:-:S04]  /*4960*/  IMAD.WIDE.U32 R52, R58, R46, RZ ;  /* 0x0000002e3a347225 */ /* 0x001fc800078e00ff */
[C---:B------:R-:W-:Y:S01]  /*4970*/  IMAD R21, R58.reuse, R47, R53 ;  /* 0x0000002f3a157224 */ /* 0x040fe200078e0235 */
[----:B------:R-:W-:Y:S01]  /*4980*/  IADD3 R22, P0, RZ, -R52, RZ ;  /* 0x80000034ff167210 */ /* 0x000fe20007f1e0ff */
[----:B------:R-:W-:Y:S02]  /*4990*/  IMAD.MOV.U32 R53, RZ, RZ, R58 ;  /* 0x000000ffff357224 */ /* 0x000fe400078e003a */
[----:B------:R-:W-:Y:S02]  /*49a0*/  IMAD R21, R59, R46, R21 ;  /* 0x0000002e3b157224 */ /* 0x000fe400078e0215 */
[----:B------:R-:W-:-:S04]  /*49b0*/  IMAD.HI.U32 R52, R58, R22, RZ ;  /* 0x000000163a347227 */ /* 0x000fc800078e00ff */
[----:B------:R-:W-:-:S04]  /*49c0*/  IMAD.X R21, RZ, RZ, ~R21, P0 ;  /* 0x000000ffff157224 */ /* 0x000fc800000e0e15 */
[----:B------:R-:W-:-:S04]  /*49d0*/  IMAD.WIDE.U32 R52, P2, R58, R21, R52 ;  /* 0x000000153a347225 */ /* 0x000fc80007840034 */
[C---:B------:R-:W-:Y:S02]  /*49e0*/  IMAD R19, R59.reuse, R21, RZ ;  /* 0x000000153b137224 */ /* 0x040fe400078e02ff */
[----:B------:R-:W-:-:S04]  /*49f0*/  IMAD.HI.U32 R22, P1, R59, R22, R52 ;  /* 0x000000163b167227 */ /* 0x000fc80007820034 */
[----:B------:R-:W-:Y:S01]  /*4a00*/  IMAD.HI.U32 R21, R59, R21, RZ ;  /* 0x000000153b157227 */ /* 0x000fe200078e00ff */
[----:B------:R-:W-:-:S03]  /*4a10*/  IADD3 R53, P0, R19, R22, RZ ;  /* 0x0000001613357210 */ /* 0x000fc60007f1e0ff */
[----:B------:R-:W-:Y:S02]  /*4a20*/  IMAD.X R21, R21, 0x1, R59, P2 ;  /* 0x0000000115157824 */ /* 0x000fe400010e063b */
[----:B------:R-:W-:-:S03]  /*4a30*/  IMAD.WIDE.U32 R58, R53, R46, RZ ;  /* 0x0000002e353a7225 */ /* 0x000fc600078e00ff */
[----:B------:R-:W-:Y:S01]  /*4a40*/  IADD3.X R23, RZ, RZ, R21, P0, P1 ;  /* 0x000000ffff177210 */ /* 0x000fe200007e2415 */
[----:B------:R-:W-:Y:S01]  /*4a50*/  IMAD R22, R53, R47, R59 ;  /* 0x0000002f35167224 */ /* 0x000fe200078e023b */
[----:B------:R-:W-:Y:S01]  /*4a60*/  IADD3 R30, P0, RZ, -R58, RZ ;  /* 0x8000003aff1e7210 */ /* 0x000fe20007f1e0ff */
[----:B------:R-:W-:Y:S01]  /*4a70*/  IMAD.MOV.U32 R59, RZ, RZ, RZ ;  /* 0x000000ffff3b7224 */ /* 0x000fe200078e00ff */
[----:B------:R-:W-:Y:S01]  /*4a80*/  ISETP.GE.AND P1, PT, R17, RZ, PT ;  /* 0x000000ff1100720c */ /* 0x000fe20003f26270 */
[----:B------:R-:W-:Y:S02]  /*4a90*/  IMAD R22, R23, R46, R22 ;  /* 0x0000002e17167224 */ /* 0x000fe400078e0216 */
[----:B------:R-:W-:-:S04]  /*4aa0*/  IMAD.HI.U32 R52, R53, R30, RZ ;  /* 0x0000001e35347227 */ /* 0x000fc800078e00ff */
[----:B------:R-:W-:Y:S01]  /*4ab0*/  IMAD.X R22, RZ, RZ, ~R22, P0 ;  /* 0x000000ffff167224 */ /* 0x000fe200000e0e16 */
[----:B------:R-:W-:-:S03]  /*4ac0*/  IADD3 R21, P0, RZ, -R18, RZ ;  /* 0x80000012ff157210 */ /* 0x000fc60007f1e0ff */
[----:B------:R-:W-:Y:S01]  /*4ad0*/  IMAD.WIDE.U32 R52, P5, R53, R22, R52 ;  /* 0x0000001635347225 */ /* 0x000fe200078a0034 */
[----:B------:R-:W-:-:S05]  /*4ae0*/  SEL R21, R21, R18, !P1 ;  /* 0x0000001215157207 */ /* 0x000fca0004800000 */
[----:B------:R-:W-:-:S04]  /*4af0*/  IMAD.HI.U32 R19, P4, R23, R30, R52 ;  /* 0x0000001e17137227 */ /* 0x000fc80007880034 */
[CC--:B------:R-:W-:Y:S02]  /*4b00*/  IMAD R30, R23.reuse, R22.reuse, RZ ;  /* 0x00000016171e7224 */ /* 0x0c0fe400078e02ff */
[----:B------:R-:W-:Y:S02]  /*4b10*/  IMAD.X R52, RZ, RZ, ~R17, P0 ;  /* 0x000000ffff347224 */ /* 0x000fe400000e0e11 */
[----:B------:R-:W-:Y:S01]  /*4b20*/  IMAD.HI.U32 R22, R23, R22, RZ ;  /* 0x0000001617167227 */ /* 0x000fe200078e00ff */
[----:B------:R-:W-:Y:S02]  /*4b30*/  IADD3 R30, P2, R30, R19, RZ ;  /* 0x000000131e1e7210 */ /* 0x000fe40007f5e0ff */
[----:B------:R-:W-:Y:S01]  /*4b40*/  SEL R19, R52, R17, !P1 ;  /* 0x0000001134137207 */ /* 0x000fe20004800000 */
[----:B------:R-:W-:Y:S02]  /*4b50*/  IMAD.X R22, R22, 0x1, R23, P5 ;  /* 0x0000000116167824 */ /* 0x000fe400028e0617 */
[----:B------:R-:W-:-:S03]  /*4b60*/  IMAD.HI.U32 R58, R30, R21, RZ ;  /* 0x000000151e3a7227 */ /* 0x000fc600078e00ff */
[----:B------:R-:W-:-:S03]  /*4b70*/  IADD3.X R22, RZ, RZ, R22, P2, P4 ;  /* 0x000000ffff167210 */ /* 0x000fc600017e8416 */
[----:B------:R-:W-:-:S04]  /*4b80*/  IMAD.WIDE.U32 R58, R30, R19, R58 ;  /* 0x000000131e3a7225 */ /* 0x000fc800078e003a */
[C---:B------:R-:W-:Y:S02]  /*4b90*/  IMAD R30, R22.reuse, R19, RZ ;  /* 0x00000013161e7224 */ /* 0x040fe400078e02ff */
[----:B------:R-:W-:-:S04]  /*4ba0*/  IMAD.HI.U32 R23, P1, R22, R21, R58 ;  /* 0x0000001516177227 */ /* 0x000fc8000782003a */
[----:B------:R-:W-:Y:S01]  /*4bb0*/  IMAD.HI.U32 R22, R22, R19, RZ ;  /* 0x0000001316167227 */ /* 0x000fe200078e00ff */
[----:B------:R-:W-:-:S04]  /*4bc0*/  IADD3 R30, P0, R30, R23, RZ ;  /* 0x000000171e1e7210 */ /* 0x000fc80007f1e0ff */
[----:B------:R-:W-:Y:S01]  /*4bd0*/  IADD3.X R22, R22, RZ, RZ, P1, !PT ;  /* 0x000000ff16167210 */ /* 0x000fe20000ffe4ff */
[----:B------:R-:W-:-:S04]  /*4be0*/  IMAD.WIDE.U32 R52, R30, R46, RZ ;  /* 0x0000002e1e347225 */ /* 0x000fc800078e00ff */
[----:B------:R-:W-:Y:S01]  /*4bf0*/  IMAD.X R29, RZ, RZ, R22, P0 ;  /* 0x000000ffff1d7224 */ /* 0x000fe200000e0616 */
[----:B------:R-:W-:Y:S01]  /*4c00*/  IADD3 R21, P0, -R52, R21, RZ ;  /* 0x0000001534157210 */ /* 0x000fe20007f1e1ff */
[----:B------:R-:W-:-:S03]  /*4c10*/  IMAD R22, R30, R47, R53 ;  /* 0x0000002f1e167224 */ /* 0x000fc600078e0235 */
[-C--:B------:R-:W-:Y:S01]  /*4c20*/  ISETP.GE.U32.AND P2, PT, R21, R46.reuse, PT ;  /* 0x0000002e1500720c */ /* 0x080fe20003f46070 */
[----:B------:R-:W-:-:S04]  /*4c30*/  IMAD R22, R29, R46, R22 ;  /* 0x0000002e1d167224 */ /* 0x000fc800078e0216 */
[----:B------:R-:W-:Y:S01]  /*4c40*/  IMAD.X R19, R19, 0x1, ~R22, P0 ;  /* 0x0000000113137824 */ /* 0x000fe200000e0e16 */
[----:B------:R-:W-:Y:S02]  /*4c50*/  IADD3 R22, P1, R21, -R46, RZ ;  /* 0x8000002e15167210 */ /* 0x000fe40007f3e0ff */
[----:B------:R-:W-:Y:S02]  /*4c60*/  IADD3 R23, P0, R30, 0x1, RZ ;  /* 0x000000011e177810 */ /* 0x000fe40007f1e0ff */
[----:B------:R-:W-:-:S04]  /*4c70*/  ISETP.GE.U32.AND.EX P2, PT, R19, R47, PT, P2 ;  /* 0x0000002f1300720c */ /* 0x000fc80003f46120 */
[----:B------:R-:W-:Y:S01]  /*4c80*/  SEL R21, R22, R21, P2 ;  /* 0x0000001516157207 */ /* 0x000fe20001000000 */
[----:B------:R-:W-:Y:S01]  /*4c90*/  IMAD.X R22, R19, 0x1, ~R47, P1 ;  /* 0x0000000113167824 */ /* 0x000fe200008e0e2f */
[----:B------:R-:W-:Y:S01]  /*4ca0*/  SEL R23, R23, R30, P2 ;  /* 0x0000001e17177207 */ /* 0x000fe20001000000 */
[----:B------:R-:W-:Y:S01]  /*4cb0*/  IMAD.X R30, RZ, RZ, R29, P0 ;  /* 0x000000ffff1e7224 */ /* 0x000fe200000e061d */
[----:B------:R-:W-:Y:S01]  /*4cc0*/  ISETP.GE.U32.AND P0, PT, R21, R46, PT ;  /* 0x0000002e1500720c */ /* 0x000fe20003f06070 */
[----:B------:R-:W-:Y:S01]  /*4cd0*/  IMAD.MOV.U32 R46, RZ, RZ, R24 ;  /* 0x000000ffff2e7224 */ /* 0x000fe200078e0018 */
[----:B------:R-:W-:Y:S02]  /*4ce0*/  SEL R19, R22, R19, P2 ;  /* 0x0000001316137207 */ /* 0x000fe40001000000 */
[----:B------:R-:W-:Y:S02]  /*4cf0*/  SEL R30, R30, R29, P2 ;  /* 0x0000001d1e1e7207 */ /* 0x000fe40001000000 */
[----:B------:R-:W-:-:S02]  /*4d00*/  IADD3 R22, P1, R23, 0x1, RZ ;  /* 0x0000000117167810 */ /* 0x000fc40007f3e0ff */
[----:B------:R-:W-:Y:S01]  /*4d10*/  ISETP.GE.U32.AND.EX P0, PT, R19, R47, PT, P0 ;  /* 0x0000002f1300720c */ /* 0x000fe20003f06100 */
[----:B------:R-:W-:Y:S01]  /*4d20*/  IMAD.MOV.U32 R47, RZ, RZ, 0x0 ;  /* 0x00000000ff2f7424 */ /* 0x000fe200078e00ff */
[-C--:B------:R-:W-:Y:S02]  /*4d30*/  IADD3.X R19, RZ, R30.reuse, RZ, P1, !PT ;  /* 0x0000001eff137210 */ /* 0x080fe40000ffe4ff */
[----:B------:R-:W-:Y:S02]  /*4d40*/  SEL R22, R22, R23, P0 ;  /* 0x0000001716167207 */ /* 0x000fe40000000000 */
[----:B------:R-:W-:Y:S02]  /*4d50*/  SEL R30, R19, R30, P0 ;  /* 0x0000001e131e7207 */ /* 0x000fe40000000000 */
[----:B------:R-:W-:Y:S02]  /*4d60*/  LOP3.LUT R21, R25, R17, RZ, 0x3c, !PT ;  /* 0x0000001119157212 */ /* 0x000fe400078e3cff */
[----:B------:R-:W-:-:S02]  /*4d70*/  IADD3 R19, P1, RZ, -R22, RZ ;  /* 0x80000016ff137210 */ /* 0x000fc40007f3e0ff */
[----:B------:R-:W-:Y:S02]  /*4d80*/  ISETP.GE.AND P2, PT, R21, RZ, PT ;  /* 0x000000ff1500720c */ /* 0x000fe40003f46270 */
[----:B------:R-:W-:Y:S01]  /*4d90*/  ISETP.NE.U32.AND P0, PT, R26, RZ, PT ;  /* 0x000000ff1a00720c */ /* 0x000fe20003f05070 */
[----:B------:R-:W-:Y:S01]  /*4da0*/  IMAD.X R21, RZ, RZ, ~R30, P1 ;  /* 0x000000ffff157224 */ /* 0x000fe200008e0e1e */
[----:B------:R-:W-:Y:S02]  /*4db0*/  SEL R19, R19, R22, !P2 ;  /* 0x0000001613137207 */ /* 0x000fe40005000000 */
[----:B------:R-:W-:Y:S02]  /*4dc0*/  ISETP.NE.AND.EX P0, PT, R25, RZ, PT, P0 ;  /* 0x000000ff1900720c */ /* 0x000fe40003f05300 */
[----:B------:R-:W-:Y:S02]  /*4dd0*/  SEL R21, R21, R30, !P2 ;  /* 0x0000001e15157207 */ /* 0x000fe40005000000 */
[----:B------:R-:W-:-:S02]  /*4de0*/  SEL R22, R19, 0xffffffff, P0 ;  /* 0xffffffff13167807 */ /* 0x000fc40000000000 */
[----:B------:R-:W-:Y:S01]  /*4df0*/  SEL R23, R21, 0xffffffff, P0 ;  /* 0xffffffff15177807 */ /* 0x000fe20000000000 */
[----:B------:R-:W-:Y:S06]  /*4e00*/  RET.REL.NODEC R46 `(_ZN5flash32flash_fwd_splitkv_combine_kernelI23Flash_fwd_kernel_traitsILi256ELi64ELi64ELi4ELb0ELb0EN7cutlass10bfloat16_tE19Flash_kernel_traitsILi256ELi64ELi64ELi4ES3_EELi4ELi7ELb0EEEvNS_16Flash_fwd_paramsE) ;  /* 0xffffb1f02e007950 */ /* 0x000fec0003c3ffff */
.L_x_45:
[----:B------:R-:W-:-:S00]  /*4e10*/  BRA `(.L_x_45) ;  /* 0xfffffff000007947 */ /* 0x000fc0000383ffff */
[----:B------:R-:W-:-:S00]  /*4e20*/  NOP ;  /* 0x0000000000007918 */ /* 0x000fc00000000000 */
        /* <DEDUP_REMOVED lines=13> */
.L_x_8858:


//--------------------- .text._ZN5flash32flash_fwd_splitkv_combine_kernelI23Flash_fwd_kernel_traitsILi256ELi64ELi64ELi4ELb0ELb0EN7cutlass10bfloat16_tE19Flash_kernel_traitsILi256ELi64ELi64ELi4ES3_EELi4ELi6ELb0EEEvNS_16Flash_fwd_paramsE --------------------------
	.section	.text._ZN5flash32flash_fwd_splitkv_combine_kernelI23Flash_fwd_kernel_traitsILi256ELi64ELi64ELi4ELb0ELb0EN7cutlass10bfloat16_tE19Flash_kernel_traitsILi256ELi64ELi64ELi4ES3_EELi4ELi6ELb0EEEvNS_16Flash_fwd_paramsE,"ax",@progbits
	.sectioninfo	@"SHI_REGISTERS=60"
	.align	128
        .global         _ZN5flash32flash_fwd_splitkv_combine_kernelI23Flash_fwd_kernel_traitsILi256ELi64ELi64ELi4ELb0ELb0EN7cutlass10bfloat16_tE19Flash_kernel_traitsILi256ELi64ELi64ELi4ES3_EELi4ELi6ELb0EEEvNS_16Flash_fwd_paramsE
        .type           _ZN5flash32flash_fwd_splitkv_combine_kernelI23Flash_fwd_kernel_traitsILi256ELi64ELi64ELi4ELb0ELb0EN7cutlass10bfloat16_tE19Flash_kernel_traitsILi256ELi64ELi64ELi4ES3_EELi4ELi6ELb0EEEvNS_16Flash_fwd_paramsE,@function
        .size           _ZN5flash32flash_fwd_splitkv_combine_kernelI23Flash_fwd_kernel_traitsILi256ELi64ELi64ELi4ELb0ELb0EN7cutlass10bfloat16_tE19Flash_kernel_traitsILi256ELi64ELi64ELi4ES3_EELi4ELi6ELb0EEEvNS_16Flash_fwd_paramsE,(.L_x_8859 - _ZN5flash32flash_fwd_splitkv_combine_kernelI23Flash_fwd_kernel_traitsILi256ELi64ELi64ELi4ELb0ELb0EN7cutlass10bfloat16_tE19Flash_kernel_traitsILi256ELi64ELi64ELi4ES3_EELi4ELi6ELb0EEEvNS_16Flash_fwd_paramsE)
        .other          _ZN5flash32flash_fwd_splitkv_combine_kernelI23Flash_fwd_kernel_traitsILi256ELi64ELi64ELi4ELb0ELb0EN7cutlass10bfloat16_tE19Flash_kernel_traitsILi256ELi64ELi64ELi4ES3_EELi4ELi6ELb0EEEvNS_16Flash_fwd_paramsE,@"STO_CUDA_ENTRY STV_DEFAULT"
_ZN5flash32flash_fwd_splitkv_combine_kernelI23Flash_fwd_kernel_traitsILi256ELi64ELi64ELi4ELb0ELb0EN7cutlass10bfloat16_tE19Flash_kernel_traitsILi256ELi64ELi64ELi4ES3_EELi4ELi6ELb0EEEvNS_16Flash_fwd_paramsE:
.text._ZN5flash32flash_fwd_splitkv_combine_kernelI23Flash_fwd_kernel_traitsILi256ELi64ELi64ELi4ELb0ELb0EN7cutlass10bfloat16_tE19Flash_kernel_traitsILi256ELi64ELi64ELi4ES3_EELi4ELi6ELb0EEEvNS_16Flash_fwd_paramsE:
        /* <DEDUP_REMOVED lines=11> */
[C---:B------:R-:W-:Y:S01]  /*00b0*/  SEL R0, R5.reuse, R0, P0 ;  /* 0x0000000005007207 */ /* 0x040fe20000000000 */
        /* <DEDUP_REMOVED lines=11> */
[----:B------:R-:W-:Y:S05]  /*0170*/  CALL.REL.NOINC `($__internal_1_$__cuda_sm20_div_s64) ;  /* 0x000043e000007944 */ /* 0x000fea0003c00000 */
[----:B------:R-:W-:Y:S05]  /*0180*/  BRA `(.L_x_47) ;  /* 0x0000013000007947 */ /* 0x000fea0003800000 */
.L_x_46:
        /* <DEDUP_REMOVED lines=19> */
.L_x_47:
        /* <DEDUP_REMOVED lines=11> */
[----:B------:R-:W-:Y:S05]  /*0370*/  CALL.REL.NOINC `($__internal_1_$__cuda_sm20_div_s64) ;  /* 0x000041e000007944 */ /* 0x000fea0003c00000 */
[----:B------:R-:W-:Y:S02]  /*0380*/  MOV R8, R22 ;  /* 0x0000001600087202 */ /* 0x000fe40000000f00 */
[----:B------:R-:W-:Y:S01]  /*0390*/  MOV R9, R23 ;  /* 0x0000001700097202 */ /* 0x000fe20000000f00 */
[----:B------:R-:W-:Y:S05]  /*03a0*/  BRA `(.L_x_50) ;  /* 0x0000013000007947 */ /* 0x000fea0003800000 */
.L_x_49:
        /* <DEDUP_REMOVED lines=19> */
.L_x_50:
[----:B------:R-:W-:Y:S05]  /*04e0*/  BSYNC B0 ;  /* 0x0000000000007941 */ /* 0x000fea0003800000 */
.L_x_48:
[----:B------:R-:W-:Y:S01]  /*04f0*/  IABS R7, c[0x0][0x214] ;  /* 0x0000850000077a13 */ /* 0x000fe20000000000 */
[----:B------:R-:W-:Y:S01]  /*0500*/  ULDC UR6, c[0x0][0x214] ;  /* 0x0000850000067ab9 */ /* 0x000fe20000000800 */
[----:B------:R-:W-:Y:S01]  /*0510*/  BSSY B0, `(.L_x_51) ;  /* 0x000003b000007945 */ /* 0x000fe20003800000 */
[----:B------:R-:W-:Y:S01]  /*0520*/  UIADD3 UR6, UR6, -0x1, URZ ;  /* 0xffffffff06067890 */ /* 0x000fe2000fffe03f */
[----:B------:R-:W0:Y:S05]  /*0530*/  I2F.RP R6, R7 ;  /* 0x0000000700067306 */ /* 0x000e2a0000209400 */
[----:B------:R-:W-:-:S04]  /*0540*/  IADD3 R2, R7, UR6, RZ ;  /* 0x0000000607027c10 */ /* 0x000fc8000fffe0ff */
[----:B------:R-:W-:Y:S01]  /*0550*/  IABS R3, R2 ;  /* 0x0000000200037213 */ /* 0x000fe20000000000 */
        /* <DEDUP_REMOVED lines=8> */
[----:B------:R-:W-:-:S04]  /*05e0*/  IMAD.MOV R4, RZ, RZ, -R6 ;  /* 0x000000ffff047224 */ /* 0x000fc800078e0a06 */
[----:B------:R-:W-:Y:S01]  /*05f0*/  IMAD R4, R7, R4, R3 ;  /* 0x0000000407047224 */ /* 0x000fe200078e0203 */
[----:B------:R-:W-:-:S04]  /*0600*/  LOP3.LUT R3, R2, R7, RZ, 0x3c, !PT ;  /* 0x0000000702037212 */ /* 0x000fc800078e3cff */
[----:B------:R-:W-:Y:S02]  /*0610*/  ISETP.GT.U32.AND P1, PT, R7, R4, PT ;  /* 0x000000040700720c */ /* 0x000fe40003f24070 */
[----:B------:R-:W-:-:S11]  /*0620*/  ISETP.GE.AND P0, PT, R3, RZ, PT ;  /* 0x000000ff0300720c */ /* 0x000fd60003f06270 */
[----:B------:R-:W-:Y:S01]  /*0630*/  @!P1 IMAD.IADD R4, R4, 0x1, -R7 ;  /* 0x0000000104049824 */ /* 0x000fe200078e0a07 */
[----:B------:R-:W-:Y:S02]  /*0640*/  @!P1 IADD3 R6, R6, 0x1, RZ ;  /* 0x0000000106069810 */ /* 0x000fe40007ffe0ff */
[----:B------:R-:W-:Y:S02]  /*0650*/  ISETP.NE.AND P1, PT, RZ, c[0x0][0x214], PT ;  /* 0x00008500ff007a0c */ /* 0x000fe40003f25270 */
[----:B------:R-:W-:-:S13]  /*0660*/  ISETP.GE.U32.AND P2, PT, R4, R7, PT ;  /* 0x000000070400720c */ /* 0x000fda0003f46070 */
[----:B------:R-:W-:-:S05]  /*0670*/  @P2 IADD3 R6, R6, 0x1, RZ ;  /* 0x0000000106062810 */ /* 0x000fca0007ffe0ff */
[----:B------:R-:W-:Y:S01]  /*0680*/  @!P0 IMAD.MOV R6, RZ, RZ, -R6 ;  /* 0x000000ffff068224 */ /* 0x000fe200078e0a06 */
[----:B------:R-:W-:-:S04]  /*0690*/  @!P1 LOP3.LUT R6, RZ, R7, RZ, 0x33, !PT ;  /* 0x00000007ff069212 */ /* 0x000fc800078e33ff */
[----:B------:R-:W-:Y:S02]  /*06a0*/  ISETP.LT.U32.AND P0, PT, R28, R6, PT ;  /* 0x000000061c00720c */ /* 0x000fe40003f01070 */
[----:B------:R-:W-:-:S04]  /*06b0*/  SHF.R.S32.HI R4, RZ, 0x1f, R6 ;  /* 0x0000001fff047819 */ /* 0x000fc80000011406 */
[----:B------:R-:W-:-:S04]  /*06c0*/  ISETP.LT.AND.EX P0, PT, R25, R4, PT, P0 ;  /* 0x000000041900720c */ /* 0x000fc80003f01300 */
[C---:B------:R-:W-:Y:S02]  /*06d0*/  SEL R15, R25.reuse, R4, P0 ;  /* 0x00000004190f7207 */ /* 0x040fe40000000000 */
[----:B------:R-:W-:Y:S02]  /*06e0*/  SEL R16, R28, R6, P0 ;  /* 0x000000061c107207 */ /* 0x000fe40000000000 */
[----:B------:R-:W-:-:S04]  /*06f0*/  LOP3.LUT R3, R25, R15, RZ, 0xfc, !PT ;  /* 0x0000000f19037212 */ /* 0x000fc800078efcff */
        /* <DEDUP_REMOVED lines=9> */
.L_x_52:
        /* <DEDUP_REMOVED lines=19> */
.L_x_53:
[----:B------:R-:W-:Y:S05]  /*08c0*/  BSYNC B0 ;  /* 0x0000000000007941 */ /* 0x000fea0003800000 */
.L_x_51:
[----:B------:R-:W-:Y:S01]  /*08d0*/  IABS R6, c[0x0][0x214] ;  /* 0x0000850000067a13 */ /* 0x000fe20000000000 */
[----:B------:R-:W-:Y:S01]  /*08e0*/  ULDC UR4, c[0x0][0x214] ;  /* 0x0000850000047ab9 */ /* 0x000fe20000000800 */
[----:B------:R-:W-:Y:S01]  /*08f0*/  BSSY B0, `(.L_x_54) ;  /* 0x000005e000007945 */ /* 0x000fe20003800000 */
[----:B------:R-:W-:Y:S01]  /*0900*/  UISETP.LT.AND UP0, UPT, URZ, UR4, UPT ;  /* 0x000000043f00728c */ /* 0x000fe2000bf01270 */
[----:B------:R-:W0:Y:S01]  /*0910*/  I2F.RP R12, R6 ;  /* 0x00000006000c7306 */ /* 0x000e220000209400 */
[----:B------:R-:W-:Y:S02]  /*0920*/  USHF.R.S32.HI UR5, URZ, 0x1f, UR4 ;  /* 0x0000001f3f057899 */ /* 0x000fe40008011404 */
[----:B------:R-:W-:-:S07]  /*0930*/  ULEA.HI.SX32 UR4, UR4, 0x1, 0x1 ;  /* 0x0000000104047891 */ /* 0x000fce000f8f0a3f */
[----:B------:R-:W-:Y:S01]  /*0940*/  @!UP0 UIADD3 UR4, UR5, URZ, URZ ;  /* 0x0000003f05048290 */ /* 0x000fe2000fffe03f */
[----:B0-----:R-:W0:Y:S02]  /*0950*/  MUFU.RCP R10, R12 ;  /* 0x0000000c000a7308 */ /* 0x001e240000001000 */
[----:B0-----:R-:W-:-:S06]  /*0960*/  IADD3 R10, R10, 0xffffffe, RZ ;  /* 0x0ffffffe0a0a7810 */ /* 0x001fcc0007ffe0ff */
[----:B------:R-:W0:Y:S02]  /*0970*/  F2I.FTZ.U32.TRUNC.NTZ R11, R10 ;  /* 0x0000000a000b7305 */ /* 0x000e24000021f000 */
[--C-:B0-----:R-:W-:Y:S02]  /*0980*/  IMAD.MOV R3, RZ, RZ, -R11.reuse ;  /* 0x000000ffff037224 */ /* 0x101fe400078e0a0b */
[----:B------:R-:W-:Y:S02]  /*0990*/  IMAD.MOV.U32 R10, RZ, RZ, RZ ;  /* 0x000000ffff0a7224 */ /* 0x000fe400078e00ff */
[----:B------:R-:W-:Y:S01]  /*09a0*/  IMAD R4, R3, R6, RZ ;  /* 0x0000000603047224 */ /* 0x000fe200078e02ff */
[----:B------:R-:W-:Y:S02]  /*09b0*/  IABS R3, R2 ;  /* 0x0000000200037213 */ /* 0x000fe40000000000 */
[----:B------:R-:W-:Y:S01]  /*09c0*/  LOP3.LUT R2, R2, c[0x0][0x214], RZ, 0x3c, !PT ;  /* 0x0000850002027a12 */ /* 0x000fe200078e3cff */
[----:B------:R-:W-:-:S03]  /*09d0*/  IMAD.HI.U32 R4, R11, R4, R10 ;  /* 0x000000040b047227 */ /* 0x000fc600078e000a */
[----:B------:R-:W-:Y:S01]  /*09e0*/  ISETP.GE.AND P2, PT, R2, RZ, PT ;  /* 0x000000ff0200720c */ /* 0x000fe20003f46270 */
[----:B------:R-:W-:Y:S02]  /*09f0*/  IMAD.MOV.U32 R7, RZ, RZ, R3 ;  /* 0x000000ffff077224 */ /* 0x000fe400078e0003 */
[----:B------:R-:W-:Y:S02]  /*0a00*/  IMAD.MOV.U32 R2, RZ, RZ, c[0x0][0x1c0] ;  /* 0x00007000ff027624 */ /* 0x000fe400078e00ff */
[----:B------:R-:W-:-:S04]  /*0a10*/  IMAD.HI.U32 R4, R4, R7, RZ ;  /* 0x0000000704047227 */ /* 0x000fc800078e00ff */
[----:B------:R-:W-:-:S04]  /*0a20*/  IMAD.MOV R3, RZ, RZ, -R4 ;  /* 0x000000ffff037224 */ /* 0x000fc800078e0a04 */
[----:B------:R-:W-:-:S05]  /*0a30*/  IMAD R3, R6, R3, R7 ;  /* 0x0000000306037224 */ /* 0x000fca00078e0207 */
[----:B------:R-:W-:-:S13]  /*0a40*/  ISETP.GT.U32.AND P1, PT, R6, R3, PT ;  /* 0x000000030600720c */ /* 0x000fda0003f24070 */
[----:B------:R-:W-:Y:S01]  /*0a50*/  @!P1 IMAD.IADD R3, R3, 0x1, -R6 ;  /* 0x0000000103039824 */ /* 0x000fe200078e0a06 */
[----:B------:R-:W-:Y:S02]  /*0a60*/  @!P1 IADD3 R4, R4, 0x1, RZ ;  /* 0x0000000104049810 */ /* 0x000fe40007ffe0ff */
[----:B------:R-:W-:Y:S02]  /*0a70*/  ISETP.NE.AND P1, PT, RZ, c[0x0][0x214], PT ;  /* 0x00008500ff007a0c */ /* 0x000fe40003f25270 */
[----:B------:R-:W-:Y:S02]  /*0a80*/  ISETP.GE.U32.AND P0, PT, R3, R6, PT ;  /* 0x000000060300720c */ /* 0x000fe40003f06070 */
[C---:B------:R-:W-:Y:S01]  /*0a90*/  IADD3 R6, R2.reuse, -0x1, RZ ;  /* 0xffffffff02067810 */ /* 0x040fe20007ffe0ff */
[----:B------:R-:W-:-:S10]  /*0aa0*/  IMAD R2, R2, c[0x0][0x214], RZ ;  /* 0x0000850002027a24 */ /* 0x000fd400078e02ff */
[----:B------:R-:W-:-:S05]  /*0ab0*/  @P0 IADD3 R4, R4, 0x1, RZ ;  /* 0x0000000104040810 */ /* 0x000fca0007ffe0ff */
[----:B------:R-:W-:Y:S01]  /*0ac0*/  @!P2 IMAD.MOV R4, RZ, RZ, -R4 ;  /* 0x000000ffff04a224 */ /* 0x000fe200078e0a04 */
[----:B------:R-:W-:-:S05]  /*0ad0*/  @!P1 LOP3.LUT R4, RZ, c[0x0][0x214], RZ, 0x33, !PT ;  /* 0x00008500ff049a12 */ /* 0x000fca00078e33ff */
[----:B------:R-:W-:-:S05]  /*0ae0*/  IMAD R3, R4, UR4, RZ ;  /* 0x0000000404037c24 */ /* 0x000fca000f8e02ff */
[-C--:B------:R-:W-:Y:S02]  /*0af0*/  IABS R13, R3.reuse ;  /* 0x00000003000d7213 */ /* 0x080fe40000000000 */
[----:B------:R-:W-:Y:S02]  /*0b00*/  IABS R7, R3 ;  /* 0x0000000300077213 */ /* 0x000fe40000000000 */
[----:B------:R-:W0:Y:S01]  /*0b10*/  I2F.RP R12, R13 ;  /* 0x0000000d000c7306 */ /* 0x000e220000209400 */
[----:B------:R-:W-:Y:S02]  /*0b20*/  IMAD.IADD R4, R6, 0x1, R13 ;  /* 0x0000000106047824 */ /* 0x000fe400078e020d */
[----:B------:R-:W-:-:S05]  /*0b30*/  IMAD.MOV R7, RZ, RZ, -R7 ;  /* 0x000000ffff077224 */ /* 0x000fca00078e0a07 */
[----:B0-----:R-:W0:Y:S02]  /*0b40*/  MUFU.RCP R18, R12 ;  /* 0x0000000c00127308 */ /* 0x001e240000001000 */
[----:B0-----:R-:W-:-:S06]  /*0b50*/  IADD3 R18, R18, 0xffffffe, RZ ;  /* 0x0ffffffe12127810 */ /* 0x001fcc0007ffe0ff */
[----:B------:R-:W0:Y:S02]  /*0b60*/  F2I.FTZ.U32.TRUNC.NTZ R19, R18 ;  /* 0x0000001200137305 */ /* 0x000e24000021f000 */
[----:B0-----:R-:W-:Y:S02]  /*0b70*/  IMAD.MOV R10, RZ, RZ, -R19 ;  /* 0x000000ffff0a7224 */ /* 0x001fe400078e0a13 */
[----:B------:R-:W-:Y:S02]  /*0b80*/  IMAD.MOV.U32 R18, RZ, RZ, RZ ;  /* 0x000000ffff127224 */ /* 0x000fe400078e00ff */
[----:B------:R-:W-:Y:S01]  /*0b90*/  IMAD R11, R10, R13, RZ ;  /* 0x0000000d0a0b7224 */ /* 0x000fe200078e02ff */
[----:B------:R-:W-:-:S03]  /*0ba0*/  IABS R10, R4 ;  /* 0x00000004000a7213 */ /* 0x000fc60000000000 */
[----:B------:R-:W-:-:S06]  /*0bb0*/  IMAD.HI.U32 R11, R19, R11, R18 ;  /* 0x0000000b130b7227 */ /* 0x000fcc00078e0012 */
[----:B------:R-:W-:-:S04]  /*0bc0*/  IMAD.HI.U32 R11, R11, R10, RZ ;  /* 0x0000000a0b0b7227 */ /* 0x000fc800078e00ff */
[----:B------:R-:W-:Y:S01]  /*0bd0*/  IMAD R10, R11, R7, R10 ;  /* 0x000000070b0a7224 */ /* 0x000fe200078e020a */
[----:B------:R-:W-:-:S04]  /*0be0*/  LOP3.LUT R7, R4, R13, RZ, 0x3c, !PT ;  /* 0x0000000d04077212 */ /* 0x000fc800078e3cff */
[----:B------:R-:W-:Y:S02]  /*0bf0*/  ISETP.GT.U32.AND P1, PT, R13, R10, PT ;  /* 0x0000000a0d00720c */ /* 0x000fe40003f24070 */
[----:B------:R-:W-:-:S11]  /*0c00*/  ISETP.GE.AND P0, PT, R7, RZ, PT ;  /* 0x000000ff0700720c */ /* 0x000fd60003f06270 */
[----:B------:R-:W-:Y:S01]  /*0c10*/  @!P1 IMAD.IADD R10, R10, 0x1, -R13 ;  /* 0x000000010a0a9824 */ /* 0x000fe200078e0a0d */
[----:B------:R-:W-:Y:S02]  /*0c20*/  @!P1 IADD3 R11, R11, 0x1, RZ ;  /* 0x000000010b0b9810 */ /* 0x000fe40007ffe0ff */
[----:B------:R-:W-:Y:S02]  /*0c30*/  ISETP.NE.AND P1, PT, R3, RZ, PT ;  /* 0x000000ff0300720c */ /* 0x000fe40003f25270 */
[----:B------:R-:W-:-:S13]  /*0c40*/  ISETP.GE.U32.AND P2, PT, R10, R13, PT ;  /* 0x0000000d0a00720c */ /* 0x000fda0003f46070 */
[----:B------:R-:W-:-:S05]  /*0c50*/  @P2 IADD3 R11, R11, 0x1, RZ ;  /* 0x000000010b0b2810 */ /* 0x000fca0007ffe0ff */
[----:B------:R-:W-:-:S04]  /*0c60*/  IMAD.MOV.U32 R7, RZ, RZ, R11 ;  /* 0x000000ffff077224 */ /* 0x000fc800078e000b */
        /* <DEDUP_REMOVED lines=16> */
[----:B------:R-:W-:Y:S02]  /*0d70*/  MOV R40, R22 ;  /* 0x0000001600287202 */ /* 0x000fe40000000f00 */
[----:B------:R-:W-:Y:S01]  /*0d80*/  MOV R41, R23 ;  /* 0x0000001700297202 */ /* 0x000fe20000000f00 */
[----:B------:R-:W-:Y:S05]  /*0d90*/  BRA `(.L_x_56) ;  /* 0x0000013000007947 */ /* 0x000fea0003800000 */
.L_x_55:
        /* <DEDUP_REMOVED lines=19> */
.L_x_56:
[----:B------:R-:W-:Y:S05]  /*0ed0*/  BSYNC B0 ;  /* 0x0000000000007941 */ /* 0x000fea0003800000 */
.L_x_54:
[-C--:B------:R-:W-:Y:S01]  /*0ee0*/  IABS R18, R2.reuse ;  /* 0x0000000200127213 */ /* 0x080fe20000000000 */
[----:B------:R-:W-:Y:S01]  /*0ef0*/  BSSY B0, `(.L_x_57) ;  /* 0x000003b000007945 */ /* 0x000fe20003800000 */
[----:B------:R-:W-:Y:S02]  /*0f00*/  IABS R10, R2 ;  /* 0x00000002000a7213 */ /* 0x000fe40000000000 */
[----:B------:R-:W0:Y:S01]  /*0f10*/  I2F.RP R17, R18 ;  /* 0x0000001200117306 */ /* 0x000e220000209400 */
[----:B------:R-:W-:Y:S02]  /*0f20*/  IADD3 R7, R18, UR6, RZ ;  /* 0x0000000612077c10 */ /* 0x000fe4000fffe0ff */
        /* <DEDUP_REMOVED lines=36> */
.L_x_58:
        /* <DEDUP_REMOVED lines=19> */
.L_x_59:
[----:B------:R-:W-:Y:S05]  /*12a0*/  BSYNC B0 ;  /* 0x0000000000007941 */ /* 0x000fea0003800000 */
.L_x_57:
[----:B------:R-:W0:Y:S01]  /*12b0*/  S2R R8, SR_TID.X ;  /* 0x0000000000087919 */ /* 0x000e220000002100 */
[----:B------:R-:W-:Y:S01]  /*12c0*/  IADD3 R19, P0, R20, -UR8, RZ ;  /* 0x8000000814137c10 */ /* 0x000fe2000ff1e0ff */
[----:B------:R-:W-:Y:S01]  /*12d0*/  ULDC.64 UR10, c[0x0][0x118] ;  /* 0x00004600000a7ab9 */ /* 0x000fe20000000a00 */
[----:B0-----:R-:W-:-:S04]  /*12e0*/  SHF.R.S32.HI R11, RZ, 0x1f, R8 ;  /* 0x0000001fff0b7819 */ /* 0x001fc80000011408 */
[----:B------:R-:W-:-:S04]  /*12f0*/  LEA.HI R9, R11, R8, RZ, 0x2 ;  /* 0x000000080b097211 */ /* 0x000fc800078f10ff */
[----:B------:R-:W-:Y:S02]  /*1300*/  LOP3.LUT R17, R9, 0xfffffffc, RZ, 0xc0, !PT ;  /* 0xfffffffc09117812 */ /* 0x000fe400078ec0ff */
[----:B------:R-:W-:-:S03]  /*1310*/  SHF.R.S32.HI R9, RZ, 0x2, R9 ;  /* 0x00000002ff097819 */ /* 0x000fc60000011409 */
[----:B------:R-:W-:Y:S01]  /*1320*/  IMAD.IADD R24, R8, 0x1, -R17 ;  /* 0x0000000108187824 */ /* 0x000fe200078e0a11 */
[----:B------:R-:W-:-:S04]  /*1330*/  IADD3.X R17, R5, ~UR7, RZ, P0, !PT ;  /* 0x8000000705117c10 */ /* 0x000fc800087fe4ff */
[----:B------:R-:W-:Y:S02]  /*1340*/  ISETP.GT.U32.AND P2, PT, R19, R24, PT ;  /* 0x000000181300720c */ /* 0x000fe40003f44070 */
[----:B------:R-:W-:Y:S02]  /*1350*/  SHF.R.S32.HI R18, RZ, 0x1f, R24 ;  /* 0x0000001fff127819 */ /* 0x000fe40000011418 */
[----:B------:R-:W-:Y:S02]  /*1360*/  IADD3 R34, P0, R24, UR8, RZ ;  /* 0x0000000818227c10 */ /* 0x000fe4000ff1e0ff */
[----:B------:R-:W-:Y:S02]  /*1370*/  ISETP.GT.AND.EX P2, PT, R17, R18, PT, P2 ;  /* 0x000000121100720c */ /* 0x000fe40003f44320 */
[C---:B------:R-:W-:Y:S02]  /*1380*/  IADD3 R17, R9.reuse, 0x20, RZ ;  /* 0x0000002009117810 */ /* 0x040fe40007ffe0ff */
[----:B------:R-:W-:-:S02]  /*1390*/  ISETP.GE.OR P3, PT, R9, c[0x0][0x314], !P2 ;  /* 0x0000c50009007a0c */ /* 0x000fc40005766670 */
[----:B------:R-:W-:Y:S02]  /*13a0*/  ISETP.GE.OR P2, PT, R17, c[0x0][0x314], !P2 ;  /* 0x0000c50011007a0c */ /* 0x000fe40005746670 */
[----:B------:R-:W-:-:S09]  /*13b0*/  IADD3.X R35, R18, UR7, RZ, P0, !PT ;  /* 0x0000000712237c10 */ /* 0x000fd200087fe4ff */
[----:B------:R-:W-:Y:S02]  /*13c0*/  @!P3 SHF.R.S32.HI R21, RZ, 0x1f, R9 ;  /* 0x0000001fff15b819 */ /* 0x000fe40000011409 */
[----:B------:R-:W-:Y:S01]  /*13d0*/  @!P2 SHF.R.S32.HI R19, RZ, 0x1f, R17 ;  /* 0x0000001fff13a819 */ /* 0x000fe20000011411 */
[----:B------:R-:W-:Y:S02]  /*13e0*/  @!P2 IMAD.MOV.U32 R26, RZ, RZ, R34 ;  /* 0x000000ffff1aa224 */ /* 0x000fe400078e0022 */
[----:B------:R-:W-:Y:S02]  /*13f0*/  @!P2 IMAD.MOV.U32 R27, RZ, RZ, R35 ;  /* 0x000000ffff1ba224 */ /* 0x000fe400078e0023 */
[-C--:B------:R-:W-:Y:S02]  /*1400*/  @!P3 IMAD R18, R21, R20.reuse, RZ ;  /* 0x000000141512b224 */ /* 0x080fe400078e02ff */
[----:B------:R-:W-:Y:S02]  /*1410*/  @!P2 IMAD R28, R19, R20, RZ ;  /* 0x00000014131ca224 */ /* 0x000fe400078e02ff */
[----:B------:R-:W-:-:S04]  /*1420*/  @!P2 IMAD.WIDE.U32 R26, R20, R17, R26 ;  /* 0x00000011141aa225 */ /* 0x000fc800078e001a */
[----:B------:R-:W-:Y:S01]  /*1430*/  @!P3 IMAD.WIDE.U32 R34, R20, R9, R34 ;  /* 0x000000091422b225 */ /* 0x000fe200078e0022 */
[----:B------:R-:W-:-:S03]  /*1440*/  @!P2 LEA R30, P0, R26, c[0x0][0x208], 0x2 ;  /* 0x000082001a1eaa11 */ /* 0x000fc600078010ff */
[-C--:B------:R-:W-:Y:S01]  /*1450*/  @!P3 IMAD R18, R9, R5.reuse, R18 ;  /* 0x000000050912b224 */ /* 0x080fe200078e0212 */
[----:B------:R-:W-:Y:S01]  /*1460*/  @!P3 LEA R32, P1, R34, c[0x0][0x208], 0x2 ;  /* 0x000082002220ba11 */ /* 0x000fe200078210ff */
[----:B------:R-:W-:Y:S02]  /*1470*/  @!P2 IMAD R17, R17, R5, R28 ;  /* 0x000000051111a224 */ /* 0x000fe400078e021c */
[----:B------:R-:W-:Y:S02]  /*1480*/  @!P3 IMAD.IADD R18, R35, 0x1, R18 ;  /* 0x000000012312b824 */ /* 0x000fe400078e0212 */
[----:B------:R-:W-:-:S03]  /*1490*/  @!P2 IMAD.IADD R17, R27, 0x1, R17 ;  /* 0x000000011b11a824 */ /* 0x000fc600078e0211 */
[----:B------:R-:W-:Y:S01]  /*14a0*/  @!P3 LEA.HI.X R33, R34, c[0x0][0x20c], R18, 0x2, P1 ;  /* 0x000083002221ba11 */ /* 0x000fe200008f1412 */
[----:B------:R-:W-:Y:S01]  /*14b0*/  IMAD.MOV.U32 R18, RZ, RZ, -0x800000 ;  /* 0xff800000ff127424 */ /* 0x000fe200078e00ff */
[----:B------:R-:W-:Y:S01]  /*14c0*/  @!P2 LEA.HI.X R31, R26, c[0x0][0x20c], R17, 0x2, P0 ;  /* 0x000083001a1faa11 */ /* 0x000fe200000f1411 */
[----:B------:R-:W-:-:S04]  /*14d0*/  IMAD.MOV.U32 R17, RZ, RZ, -0x800000 ;  /* 0xff800000ff117424 */ /* 0x000fc800078e00ff */
[----:B------:R0:W2:Y:S04]  /*14e0*/  @!P3 LDG.E R18, [R32.64] ;  /* 0x0000000a2012b981 */ /* 0x0000a8000c1e1900 */
[----:B------:R1:W3:Y:S01]  /*14f0*/  @!P2 LDG.E R17, [R30.64] ;  /* 0x0000000a1e11a981 */ /* 0x0002e2000c1e1900 */
[C---:B------:R-:W-:Y:S01]  /*1500*/  ISETP.GT.AND P0, PT, R8.reuse, 0xff, PT ;  /* 0x000000ff0800780c */ /* 0x040fe20003f04270 */
[----:B------:R-:W-:Y:S01]  /*1510*/  IMAD R24, R9, 0x5, R24 ;  /* 0x0000000509187824 */ /* 0x000fe200078e0218 */
[----:B------:R-:W-:Y:S01]  /*1520*/  ISETP.GT.AND P2, PT, R8, 0x7f, PT ;  /* 0x0000007f0800780c */ /* 0x000fe20003f44270 */
[----:B------:R-:W-:Y:S01]  /*1530*/  IMAD.MOV.U32 R34, RZ, RZ, -0x800000 ;  /* 0xff800000ff227424 */ /* 0x000fe200078e00ff */
[----:B------:R-:W-:Y:S01]  /*1540*/  LEA.HI R11, R11, R8, RZ, 0x5 ;  /* 0x000000080b0b7211 */ /* 0x000fe200078f28ff */
[----:B------:R-:W-:Y:S01]  /*1550*/  ULDC.U8 UR4, c[0x0][0x329] ;  /* 0x0000ca4000047ab9 */ /* 0x000fe20000000000 */
[----:B------:R-:W-:Y:S01]  /*1560*/  IABS R9, c[0x0][0x214] ;  /* 0x0000850000097a13 */ /* 0x000fe20000000000 */
[----:B------:R-:W-:Y:S01]  /*1570*/  BSSY B1, `(.L_x_60) ;  /* 0x000025f000017945 */ /* 0x000fe20003800000 */
[----:B------:R-:W-:-:S02]  /*1580*/  LOP3.LUT R19, R11, 0xffffffe0, RZ, 0xc0, !PT ;  /* 0xffffffe00b137812 */ /* 0x000fc400078ec0ff */
[----:B------:R-:W-:Y:S01]  /*1590*/  SHF.R.S32.HI R11, RZ, 0x5, R11 ;  /* 0x00000005ff0b7819 */ /* 0x000fe2000001140b */
[----:B------:R-:W1:Y:S01]  /*15a0*/  I2F.RP R25, R9 ;  /* 0x0000000900197306 */ /* 0x000e620000209400 */
[----:B------:R-:W-:Y:S01]  /*15b0*/  ISETP.GT.AND P4, PT, R2, RZ, PT ;  /* 0x000000ff0200720c */ /* 0x000fe20003f84270 */
[----:B------:R-:W-:-:S04]  /*15c0*/  IMAD.IADD R36, R8, 0x1, -R19 ;  /* 0x0000000108247824 */ /* 0x000fc800078e0a13 */
[----:B------:R-:W-:Y:S02]  /*15d0*/  IMAD R27, R36, 0x5, R11 ;  /* 0x00000005241b7824 */ /* 0x000fe400078e020b */
[----:B0-----:R-:W-:Y:S01]  /*15e0*/  IMAD.MOV.U32 R33, RZ, RZ, -0x800000 ;  /* 0xff800000ff217424 */ /* 0x001fe200078e00ff */
[----:B-1----:R-:W0:Y:S02]  /*15f0*/  MUFU.RCP R30, R25 ;  /* 0x00000019001e7308 */ /* 0x002e240000001000 */
[----:B0-----:R-:W-:-:S06]  /*1600*/  IADD3 R30, R30, 0xffffffe, RZ ;  /* 0x0ffffffe1e1e7810 */ /* 0x001fcc0007ffe0ff */
[----:B------:R0:W1:Y:S02]  /*1610*/  F2I.FTZ.U32.TRUNC.NTZ R31, R30 ;  /* 0x0000001e001f7305 */ /* 0x000064000021f000 */
[----:B0-----:R-:W-:Y:S01]  /*1620*/  IMAD.MOV.U32 R30, RZ, RZ, RZ ;  /* 0x000000ffff1e7224 */ /* 0x001fe200078e00ff */
[----:B--2---:R1:W-:Y:S04]  /*1630*/  @!P0 STS [R24.X4], R18 ;  /* 0x0000001218008388 */ /* 0x0043e80000004800 */
[----:B---3--:R0:W-:Y:S04]  /*1640*/  @!P2 STS [R24.X4+0x280], R17 ;  /* 0x000280111800a388 */ /* 0x0081e80000004800 */
[----:B------:R-:W-:Y:S01]  /*1650*/  BAR.SYNC.DEFER_BLOCKING 0x0 ;  /* 0x0000000000007b1d */ /* 0x000fe20000010000 */
[----:B-1----:R-:W-:-:S04]  /*1660*/  IMAD.MOV R18, RZ, RZ, -R31 ;  /* 0x000000ffff127224 */ /* 0x002fc800078e0a1f */
[----:B------:R-:W-:Y:S01]  /*1670*/  IMAD R18, R18, R9, RZ ;  /* 0x0000000912127224 */ /* 0x000fe200078e02ff */
[----:B0-----:R-:W-:Y:S01]  /*1680*/  IABS R17, R7 ;  /* 0x0000000700117213 */ /* 0x001fe20000000000 */
[----:B------:R-:W-:Y:S02]  /*1690*/  @!P2 LDS R34, [R27.X4] ;  /* 0x000000001b22a984 */ /* 0x000fe40000004800 */
[----:B------:R-:W-:Y:S01]  /*16a0*/  IMAD.HI.U32 R18, R31, R18, R30 ;  /* 0x000000121f127227 */ /* 0x000fe200078e001e */
[----:B------:R-:W-:Y:S01]  /*16b0*/  LOP3.LUT R7, R7, c[0x0][0x214], RZ, 0x3c, !PT ;  /* 0x0000850007077a12 */ /* 0x000fe200078e3cff */
[----:B------:R-:W0:Y:S04]  /*16c0*/  @!P2 LDS R33, [R27.X4+0x280] ;  /* 0x000280001b21a984 */ /* 0x000e280000004800 */
[----:B------:R-:W-:Y:S01]  /*16d0*/  IMAD.HI.U32 R18, R18, R17, RZ ;  /* 0x0000001112127227 */ /* 0x000fe200078e00ff */
[----:B0-----:R-:W-:-:S05]  /*16e0*/  FMNMX.FTZ R28, R34, R33, !PT ;  /* 0x00000021221c7209 */ /* 0x001fca0007810000 */
[----:B------:R-:W0:Y:S02]  /*16f0*/  SHFL.BFLY PT, R19, R28, 0x10, 0x1f ;  /* 0x0e001f001c137f89 */ /* 0x000e2400000e0000 */
[----:B0-----:R-:W-:-:S05]  /*1700*/  FMNMX.FTZ R19, R28, R19, !PT ;  /* 0x000000131c137209 */ /* 0x001fca0007810000 */
[----:B------:R-:W0:Y:S02]  /*1710*/  SHFL.BFLY PT, R26, R19, 0x8, 0x1f ;  /* 0x0d001f00131a7f89 */ /* 0x000e2400000e0000 */
[----:B0-----:R-:W-:-:S05]  /*1720*/  FMNMX.FTZ R26, R19, R26, !PT ;  /* 0x0000001a131a7209 */ /* 0x001fca0007810000 */
[----:B------:R-:W0:Y:S02]  /*1730*/  SHFL.BFLY PT, R21, R26, 0x4, 0x1f ;  /* 0x0c801f001a157f89 */ /* 0x000e2400000e0000 */
[----:B0-----:R-:W-:Y:S01]  /*1740*/  FMNMX.FTZ R21, R26, R21, !PT ;  /* 0x000000151a157209 */ /* 0x001fe20007810000 */
[----:B------:R-:W-:-:S04]  /*1750*/  IMAD.MOV R26, RZ, RZ, -R18 ;  /* 0x000000ffff1a7224 */ /* 0x000fc800078e0a12 */
[----:B------:R-:W0:Y:S01]  /*1760*/  SHFL.BFLY PT, R24, R21, 0x2, 0x1f ;  /* 0x0c401f0015187f89 */ /* 0x000e2200000e0000 */
[----:B------:R-:W-:-:S05]  /*1770*/  IMAD R26, R9, R26, R17 ;  /* 0x0000001a091a7224 */ /* 0x000fca00078e0211 */
[----:B------:R-:W-:-:S13]  /*1780*/  ISETP.GT.U32.AND P0, PT, R9, R26, PT ;  /* 0x0000001a0900720c */ /* 0x000fda0003f04070 */
[----:B------:R-:W-:Y:S01]  /*1790*/  @!P0 IMAD.IADD R26, R26, 0x1, -R9 ;  /* 0x000000011a1a8824 */ /* 0x000fe200078e0a09 */
[----:B------:R-:W-:Y:S02]  /*17a0*/  @!P0 IADD3 R18, R18, 0x1, RZ ;  /* 0x0000000112128810 */ /* 0x000fe40007ffe0ff */
[----:B------:R-:W-:Y:S02]  /*17b0*/  ISETP.NE.AND P0, PT, RZ, c[0x0][0x214], PT ;  /* 0x00008500ff007a0c */ /* 0x000fe40003f05270 */
[----:B0-----:R-:W-:Y:S02]  /*17c0*/  FMNMX.FTZ R24, R21, R24, !PT ;  /* 0x0000001815187209 */ /* 0x001fe40007810000 */
[----:B------:R-:W-:-:S03]  /*17d0*/  ISETP.GE.U32.AND P3, PT, R26, R9, PT ;  /* 0x000000091a00720c */ /* 0x000fc60003f66070 */
[----:B------:R-:W0:Y:S10]  /*17e0*/  SHFL.BFLY PT, R19, R24, 0x1, 0x1f ;  /* 0x0c201f0018137f89 */ /* 0x000e3400000e0000 */
[----:B------:R-:W-:-:S02]  /*17f0*/  @P3 IADD3 R18, R18, 0x1, RZ ;  /* 0x0000000112123810 */ /* 0x000fc40007ffe0ff */
[----:B0-----:R-:W-:-:S04]  /*1800*/  FMNMX.FTZ R19, R24, R19, !PT ;  /* 0x0000001318137209 */ /* 0x001fc80007810000 */
[----:B------:R-:W-:-:S04]  /*1810*/  FSETP.NEU.FTZ.AND P1, PT, R19, -INF , PT ;  /* 0xff8000001300780b */ /* 0x000fc80003f3d000 */
[----:B------:R-:W-:Y:S02]  /*1820*/  FSEL R17, R19, RZ, P1 ;  /* 0x000000ff13117208 */ /* 0x000fe40000800000 */
[----:B------:R-:W-:Y:S02]  /*1830*/  ISETP.GE.AND P1, PT, R7, RZ, PT ;  /* 0x000000ff0700720c */ /* 0x000fe40003f26270 */
[----:B------:R-:W-:Y:S01]  /*1840*/  LEA.HI.SX32 R7, R2, 0x1, 0x1 ;  /* 0x0000000102077811 */ /* 0x000fe200078f0aff */
[C---:B------:R-:W-:Y:S02]  /*1850*/  FADD.FTZ R19, -R17.reuse, R34 ;  /* 0x0000002211137221 */ /* 0x040fe40000010100 */
[----:B------:R-:W-:Y:S02]  /*1860*/  FADD.FTZ R9, -R17, R33 ;  /* 0x0000002111097221 */ /* 0x000fe40000010100 */
[----:B------:R-:W-:Y:S02]  /*1870*/  FMUL.FTZ R19, R19, 1.4426950216293334961 ;  /* 0x3fb8aa3b13137820 */ /* 0x000fe40000410000 */
[----:B------:R-:W-:Y:S01]  /*1880*/  FMUL.FTZ R24, R9, 1.4426950216293334961 ;  /* 0x3fb8aa3b09187820 */ /* 0x000fe20000410000 */
[----:B------:R-:W-:-:S03]  /*1890*/  SHF.R.S32.HI R9, RZ, 0x1f, R2 ;  /* 0x0000001fff097819 */ /* 0x000fc60000011402 */
[----:B------:R-:W-:Y:S01]  /*18a0*/  MUFU.EX2 R19, R19 ;  /* 0x0000001300137308 */ /* 0x000fe20000000800 */
[----:B------:R-:W-:Y:S01]  /*18b0*/  @!P1 IMAD.MOV R18, RZ, RZ, -R18 ;  /* 0x000000ffff129224 */ /* 0x000fe200078e0a12 */
[----:B------:R-:W-:Y:S01]  /*18c0*/  @!P0 LOP3.LUT R18, RZ, c[0x0][0x214], RZ, 0x33, !PT ;  /* 0x00008500ff128a12 */ /* 0x000fe200078e33ff */
[----:B------:R-:W-:-:S04]  /*18d0*/  @!P4 IMAD.MOV R7, RZ, RZ, R9 ;  /* 0x000000ffff07c224 */ /* 0x000fc800078e0209 */
[----:B------:R-:W-:Y:S01]  /*18e0*/  IMAD R2, R7, R18, RZ ;  /* 0x0000001207027224 */ /* 0x000fe200078e02ff */
[----:B------:R-:W0:Y:S01]  /*18f0*/  MUFU.EX2 R24, R24 ;  /* 0x0000001800187308 */ /* 0x000e220000000800 */
[----:B------:R-:W-:-:S03]  /*1900*/  IABS R7, c[0x0][0x1c0] ;  /* 0x0000700000077a13 */ /* 0x000fc60000000000 */
[-C--:B------:R-:W-:Y:S02]  /*1910*/  IABS R9, R2.reuse ;  /* 0x0000000200097213 */ /* 0x080fe40000000000 */
[----:B------:R-:W-:Y:S02]  /*1920*/  IABS R28, R2 ;  /* 0x00000002001c7213 */ /* 0x000fe40000000000 */
[----:B------:R-:W1:Y:S01]  /*1930*/  I2F.RP R21, R9 ;  /* 0x0000000900157306 */ /* 0x000e620000209400 */
[----:B------:R-:W-:Y:S02]  /*1940*/  ISETP.NE.AND P6, PT, R2, RZ, PT ;  /* 0x000000ff0200720c */ /* 0x000fe40003fc5270 */
[----:B------:R-:W-:Y:S02]  /*1950*/  IMAD.MOV R28, RZ, RZ, -R28 ;  /* 0x000000ffff1c7224 */ /* 0x000fe400078e0a1c */
[----:B0-----:R-:W-:-:S03]  /*1960*/  FADD.FTZ R31, R19, R24 ;  /* 0x00000018131f7221 */ /* 0x001fc60000010000 */
[----:B------:R-:W0:Y:S01]  /*1970*/  I2F.U32.RP R25, R7 ;  /* 0x0000000700197306 */ /* 0x000e220000209000 */
[----:B------:R-:W-:Y:S01]  /*1980*/  IMAD.IADD R24, R6, 0x1, R9 ;  /* 0x0000000106187824 */ /* 0x000fe200078e0209 */
[----:B------:R-:W2:Y:S06]  /*1990*/  SHFL.BFLY PT, R18, R31, 0x10, 0x1f ;  /* 0x0e001f001f127f89 */ /* 0x000eac00000e0000 */
[----:B-1----:R-:W1:Y:S08]  /*19a0*/  MUFU.RCP R21, R21 ;  /* 0x0000001500157308 */ /* 0x002e700000001000 */
[----:B0-----:R-:W0:Y:S01]  /*19b0*/  MUFU.RCP R38, R25 ;  /* 0x0000001900267308 */ /* 0x001e220000001000 */
[----:B-1----:R-:W-:-:S02]  /*19c0*/  IADD3 R42, R21, 0xffffffe, RZ ;  /* 0x0ffffffe152a7810 */ /* 0x002fc40007ffe0ff */
[----:B------:R-:W-:Y:S01]  /*19d0*/  IABS R21, R24 ;  /* 0x0000001800157213 */ /* 0x000fe20000000000 */
[----:B--2---:R-:W-:-:S04]  /*19e0*/  FADD.FTZ R18, R31, R18 ;  /* 0x000000121f127221 */ /* 0x004fc80000010000 */
[----:B------:R-:W1:Y:S01]  /*19f0*/  F2I.FTZ.U32.TRUNC.NTZ R43, R42 ;  /* 0x0000002a002b7305 */ /* 0x000e62000021f000 */
[----:B0-----:R-:W-:Y:S01]  /*1a00*/  IADD3 R38, R38, 0xffffffe, RZ ;  /* 0x0ffffffe26267810 */ /* 0x001fe20007ffe0ff */
[----:B------:R-:W0:Y:S06]  /*1a10*/  SHFL.BFLY PT, R19, R18, 0x8, 0x1f ;  /* 0x0d001f0012137f89 */ /* 0x000e2c00000e0000 */
[----:B------:R-:W2:Y:S01]  /*1a20*/  F2I.FTZ.U32.TRUNC.NTZ R39, R38 ;  /* 0x0000002600277305 */ /* 0x000ea2000021f000 */
[----:B-1----:R-:W-:Y:S02]  /*1a30*/  IMAD.MOV R30, RZ, RZ, -R43 ;  /* 0x000000ffff1e7224 */ /* 0x002fe400078e0a2b */
[----:B------:R-:W-:-:S02]  /*1a40*/  IMAD.MOV.U32 R42, RZ, RZ, RZ ;  /* 0x000000ffff2a7224 */ /* 0x000fc400078e00ff */
[----:B------:R-:W-:-:S04]  /*1a50*/  IMAD R30, R30, R9, RZ ;  /* 0x000000091e1e7224 */ /* 0x000fc800078e02ff */
[----:B------:R-:W-:-:S04]  /*1a60*/  IMAD.HI.U32 R30, R43, R30, R42 ;  /* 0x0000001e2b1e7227 */ /* 0x000fc800078e002a */
[----:B0-----:R-:W-:Y:S01]  /*1a70*/  FADD.FTZ R19, R18, R19 ;  /* 0x0000001312137221 */ /* 0x001fe20000010000 */
[----:B------:R-:W-:Y:S01]  /*1a80*/  IABS R18, c[0x0][0x1c0] ;  /* 0x0000700000127a13 */ /* 0x000fe20000000000 */
[----:B--2---:R-:W-:Y:S02]  /*1a90*/  IMAD.MOV R6, RZ, RZ, -R39 ;  /* 0x000000ffff067224 */ /* 0x004fe400078e0a27 */
[----:B------:R-:W-:Y:S01]  /*1aa0*/  IMAD.HI.U32 R30, R30, R21, RZ ;  /* 0x000000151e1e7227 */ /* 0x000fe200078e00ff */
[----:B------:R-:W0:Y:S03]  /*1ab0*/  SHFL.BFLY PT, R26, R19, 0x4, 0x1f ;  /* 0x0c801f00131a7f89 */ /* 0x000e2600000e0000 */
[----:B------:R-:W-:Y:S02]  /*1ac0*/  IMAD R28, R30, R28, R21 ;  /* 0x0000001c1e1c7224 */ /* 0x000fe400078e0215 */
[----:B------:R-:W-:-:S02]  /*1ad0*/  IMAD.MOV.U32 R38, RZ, RZ, RZ ;  /* 0x000000ffff267224 */ /* 0x000fc400078e00ff */
[----:B------:R-:W-:Y:S01]  /*1ae0*/  IMAD.MOV R18, RZ, RZ, -R18 ;  /* 0x000000ffff127224 */ /* 0x000fe200078e0a12 */
[----:B------:R-:W-:-:S13]  /*1af0*/  ISETP.GT.U32.AND P3, PT, R9, R28, PT ;  /* 0x0000001c0900720c */ /* 0x000fda0003f64070 */
[----:B------:R-:W-:Y:S01]  /*1b00*/  @!P3 IMAD.IADD R28, R28, 0x1, -R9 ;  /* 0x000000011c1cb824 */ /* 0x000fe200078e0a09 */
[----:B------:R-:W-:Y:S01]  /*1b10*/  @!P3 IADD3 R30, R30, 0x1, RZ ;  /* 0x000000011e1eb810 */ /* 0x000fe20007ffe0ff */
[----:B0-----:R-:W-:Y:S02]  /*1b20*/  FADD.FTZ R26, R19, R26 ;  /* 0x0000001a131a7221 */ /* 0x001fe40000010000 */
[----:B------:R-:W-:Y:S01]  /*1b30*/  IMAD R19, R6, R7, RZ ;  /* 0x0000000706137224 */ /* 0x000fe200078e02ff */
[----:B------:R-:W-:Y:S02]  /*1b40*/  IABS R6, R4 ;  /* 0x0000000400067213 */ /* 0x000fe40000000000 */
[----:B------:R-:W0:Y:S01]  /*1b50*/  SHFL.BFLY PT, R25, R26, 0x2, 0x1f ;  /* 0x0c401f001a197f89 */ /* 0x000e2200000e0000 */
[----:B------:R-:W-:Y:S01]  /*1b60*/  IMAD.HI.U32 R38, R39, R19, R38 ;  /* 0x0000001327267227 */ /* 0x000fe200078e0026 */
[----:B------:R-:W-:Y:S02]  /*1b70*/  ISETP.GE.U32.AND P4, PT, R28, R9, PT ;  /* 0x000000091c00720c */ /* 0x000fe40003f86070 */
[----:B------:R-:W-:-:S03]  /*1b80*/  LOP3.LUT R4, R4, c[0x0][0x1c0], RZ, 0x3c, !PT ;  /* 0x0000700004047a12 */ /* 0x000fc600078e3cff */
[----:B------:R-:W-:-:S04]  /*1b90*/  IMAD.HI.U32 R19, R38, R6, RZ ;  /* 0x0000000626137227 */ /* 0x000fc800078e00ff */
[----:B------:R-:W-:-:S04]  /*1ba0*/  IMAD.HI.U32 R38, R38, R21, RZ ;  /* 0x0000001526267227 */ /* 0x000fc800078e00ff */
[-C--:B------:R-:W-:Y:S01]  /*1bb0*/  IMAD R6, R19, R18.reuse, R6 ;  /* 0x0000001213067224 */ /* 0x080fe200078e0206 */
[----:B------:R-:W-:Y:S01]  /*1bc0*/  @P4 IADD3 R30, R30, 0x1, RZ ;  /* 0x000000011e1e4810 */ /* 0x000fe20007ffe0ff */
[----:B------:R-:W-:Y:S01]  /*1bd0*/  IMAD R18, R38, R18, R21 ;  /* 0x0000001226127224 */ /* 0x000fe200078e0215 */
[----:B------:R-:W-:Y:S02]  /*1be0*/  LOP3.LUT R21, R24, R9, RZ, 0x3c, !PT ;  /* 0x0000000918157212 */ /* 0x000fe400078e3cff */
[----:B------:R-:W-:Y:S02]  /*1bf0*/  ISETP.GT.U32.AND P0, PT, R7, R6, PT ;  /* 0x000000060700720c */ /* 0x000fe40003f04070 */
[----:B------:R-:W-:Y:S01]  /*1c00*/  ISETP.GE.AND P5, PT, R21, RZ, PT ;  /* 0x000000ff1500720c */ /* 0x000fe20003fa6270 */
[----:B0-----:R-:W-:Y:S01]  /*1c10*/  FADD.FTZ R26, R26, R25 ;  /* 0x000000191a1a7221 */ /* 0x001fe20000010000 */
[----:B------:R-:W-:Y:S02]  /*1c20*/  ISETP.GT.U32.AND P1, PT, R7, R18, PT ;  /* 0x000000120700720c */ /* 0x000fe40003f24070 */
[----:B------:R-:W-:-:S02]  /*1c30*/  ISETP.GT.AND P4, PT, R3, RZ, PT ;  /* 0x000000ff0300720c */ /* 0x000fc40003f84270 */
[----:B------:R-:W0:Y:S01]  /*1c40*/  SHFL.BFLY PT, R21, R26, 0x1, 0x1f ;  /* 0x0c201f001a157f89 */ /* 0x000e2200000e0000 */
[----:B------:R-:W-:-:S04]  /*1c50*/  LOP3.LUT R24, R24, c[0x0][0x1c0], RZ, 0x3c, !PT ;  /* 0x0000700018187a12 */ /* 0x000fc800078e3cff */
[--C-:B------:R-:W-:Y:S01]  /*1c60*/  @!P0 IMAD.IADD R6, R6, 0x1, -R7.reuse ;  /* 0x0000000106068824 */ /* 0x100fe200078e0a07 */
[----:B------:R-:W-:Y:S01]  /*1c70*/  @!P0 IADD3 R19, R19, 0x1, RZ ;  /* 0x0000000113138810 */ /* 0x000fe20007ffe0ff */
[----:B------:R-:W-:Y:S01]  /*1c80*/  @!P5 IMAD.MOV R30, RZ, RZ, -R30 ;  /* 0x000000ffff1ed224 */ /* 0x000fe200078e0a1e */
[----:B------:R-:W-:Y:S01]  /*1c90*/  ISETP.GE.AND P0, PT, R4, RZ, PT ;  /* 0x000000ff0400720c */ /* 0x000fe20003f06270 */
[----:B------:R-:W-:Y:S01]  /*1ca0*/  IMAD.MOV.U32 R4, RZ, RZ, c[0x0][0x214] ;  /* 0x00008500ff047624 */ /* 0x000fe200078e00ff */
[-C--:B------:R-:W-:Y:S01]  /*1cb0*/  ISETP.GE.U32.AND P3, PT, R6, R7.reuse, PT ;  /* 0x000000070600720c */ /* 0x080fe20003f66070 */
[----:B------:R-:W-:Y:S01]  /*1cc0*/  @!P1 IMAD.IADD R18, R18, 0x1, -R7 ;  /* 0x0000000112129824 */ /* 0x000fe200078e0a07 */
[----:B------:R-:W-:Y:S02]  /*1cd0*/  SHF.R.S32.HI R6, RZ, 0x1f, R3 ;  /* 0x0000001fff067819 */ /* 0x000fe40000011403 */
[----:B------:R-:W-:Y:S02]  /*1ce0*/  @!P1 IADD3 R38, R38, 0x1, RZ ;  /* 0x0000000126269810 */ /* 0x000fe40007ffe0ff */
[----:B------:R-:W-:-:S02]  /*1cf0*/  ISETP.GE.U32.AND P5, PT, R18, R7, PT ;  /* 0x000000071200720c */ /* 0x000fc40003fa6070 */
[----:B------:R-:W-:Y:S01]  /*1d00*/  LEA.HI.SX32 R7, R3, 0x1, 0x1 ;  /* 0x0000000103077811 */ /* 0x000fe200078f0aff */
[----:B------:R-:W-:Y:S01]  /*1d10*/  @!P4 IMAD.MOV R7, RZ, RZ, R6 ;  /* 0x000000ffff07c224 */ /* 0x000fe200078e0206 */
[----:B------:R-:W-:Y:S02]  /*1d20*/  ISETP.GE.AND P1, PT, R24, RZ, PT ;  /* 0x000000ff1800720c */ /* 0x000fe40003f26270 */
[----:B------:R-:W-:Y:S02]  /*1d30*/  LOP3.LUT R6, RZ, c[0x0][0x1c0], RZ, 0x33, !PT ;  /* 0x00007000ff067a12 */ /* 0x000fe400078e33ff */
[----:B------:R-:W-:Y:S01]  /*1d40*/  @P3 IADD3 R19, R19, 0x1, RZ ;  /* 0x0000000113133810 */ /* 0x000fe20007ffe0ff */
[----:B0-----:R-:W-:Y:S01]  /*1d50*/  FADD.FTZ R21, R26, R21 ;  /* 0x000000151a157221 */ /* 0x001fe20000010000 */
[----:B------:R-:W-:Y:S02]  /*1d60*/  ISETP.NE.AND P3, PT, RZ, UR4, PT ;  /* 0x00000004ff007c0c */ /* 0x000fe4000bf65270 */
[----:B------:R-:W-:Y:S01]  /*1d70*/  @!P6 LOP3.LUT R30, RZ, R9, RZ, 0x33, !PT ;  /* 0x00000009ff1ee212 */ /* 0x000fe200078e33ff */
[----:B------:R-:W-:Y:S01]  /*1d80*/  @!P0 IMAD.MOV R19, RZ, RZ, -R19 ;  /* 0x000000ffff138224 */ /* 0x000fe200078e0a13 */
[----:B------:R-:W-:-:S02]  /*1d90*/  FSETP.NE.FTZ.AND P4, PT, R21, RZ, PT ;  /* 0x000000ff1500720b */ /* 0x000fc40003f95000 */
[----:B------:R-:W-:Y:S02]  /*1da0*/  @P5 IADD3 R38, R38, 0x1, RZ ;  /* 0x0000000126265810 */ /* 0x000fe40007ffe0ff */
[----:B------:R-:W-:Y:S02]  /*1db0*/  LOP3.LUT P5, RZ, R8, 0x1f, RZ, 0xc0, !PT ;  /* 0x0000001f08ff7812 */ /* 0x000fe400078ac0ff */
[----:B------:R-:W-:Y:S01]  /*1dc0*/  ISETP.GT.AND P0, PT, R2, RZ, PT ;  /* 0x000000ff0200720c */ /* 0x000fe20003f04270 */
[----:B------:R-:W-:Y:S01]  /*1dd0*/  @!P1 IMAD.MOV R38, RZ, RZ, -R38 ;  /* 0x000000ffff269224 */ /* 0x000fe200078e0a26 */
[----:B------:R-:W-:Y:S02]  /*1de0*/  ISETP.GT.OR P5, PT, R8, 0x7f, P5 ;  /* 0x0000007f0800780c */ /* 0x000fe40002fa4670 */
[----:B------:R-:W-:Y:S02]  /*1df0*/  SEL R8, R4, 0x1, !P3 ;  /* 0x0000000104087807 */ /* 0x000fe40005800000 */
[----:B------:R-:W-:Y:S01]  /*1e00*/  ISETP.NE.AND P1, PT, RZ, c[0x0][0x1c0], PT ;  /* 0x00007000ff007a0c */ /* 0x000fe20003f25270 */
[----:B------:R-:W0:Y:S01]  /*1e10*/  @P4 MUFU.LG2 R4, R21 ;  /* 0x0000001500044308 */ /* 0x000e220000000c00 */
[----:B------:R-:W-:-:S02]  /*1e20*/  SHF.R.S32.HI R18, RZ, 0x1f, R2 ;  /* 0x0000001fff127819 */ /* 0x000fc40000011402 */
[C---:B------:R-:W-:Y:S02]  /*1e30*/  SEL R25, R6.reuse, R19, !P1 ;  /* 0x0000001306197207 */ /* 0x040fe40004800000 */
[----:B------:R-:W-:Y:S02]  /*1e40*/  SEL R31, R6, R38, !P1 ;  /* 0x00000026061f7207 */ /* 0x000fe40004800000 */
[----:B------:R-:W-:Y:S01]  /*1e50*/  ISETP.LT.U32.AND P1, PT, R22, R30, PT ;  /* 0x0000001e1600720c */ /* 0x000fe20003f21070 */
[-C--:B------:R-:W-:Y:S01]  /*1e60*/  IMAD R6, R25, R8.reuse, RZ ;  /* 0x0000000819067224 */ /* 0x080fe200078e02ff */
[----:B------:R-:W-:Y:S01]  /*1e70*/  SHF.R.S32.HI R19, RZ, 0x1f, R30 ;  /* 0x0000001fff137819 */ /* 0x000fe2000001141e */
[----:B------:R-:W-:Y:S01]  /*1e80*/  IMAD R8, R31, R8, RZ ;  /* 0x000000081f087224 */ /* 0x000fe200078e02ff */
[----:B------:R-:W-:Y:S01]  /*1e90*/  LEA.HI.SX32 R9, R2, 0x1, 0x1 ;  /* 0x0000000102097811 */ /* 0x000fe200078f0aff */
[----:B------:R-:W-:Y:S01]  /*1ea0*/  @!P0 IMAD.MOV R9, RZ, RZ, R18 ;  /* 0x000000ffff098224 */ /* 0x000fe200078e0212 */
[----:B------:R-:W-:Y:S01]  /*1eb0*/  ISETP.LT.AND.EX P1, PT, R23, R19, PT, P1 ;  /* 0x000000131700720c */ /* 0x000fe20003f21310 */
[----:B------:R-:W-:-:S02]  /*1ec0*/  IMAD R7, R7, R6, RZ ;  /* 0x0000000607077224 */ /* 0x000fc400078e02ff */
[----:B------:R-:W-:Y:S02]  /*1ed0*/  IMAD.MOV.U32 R31, RZ, RZ, 0x7f800000 ;  /* 0x7f800000ff1f7424 */ /* 0x000fe400078e00ff */
[----:B------:R-:W-:Y:S01]  /*1ee0*/  IMAD R6, R8, R9, RZ ;  /* 0x0000000908067224 */ /* 0x000fe200078e02ff */
[----:B------:R-:W-:Y:S01]  /*1ef0*/  SEL R9, R22, R30, P1 ;  /* 0x0000001e16097207 */ /* 0x000fe20000800000 */
[----:B0-----:R-:W-:Y:S01]  /*1f00*/  @P4 FFMA.FTZ R31, R4, 0.69314718246459960938, R17 ;  /* 0x3f317218041f4823 */ /* 0x001fe20000010011 */
        /* <DEDUP_REMOVED lines=38> */
[----:B------:R-:W-:Y:S05]  /*2170*/  CALL.REL.NOINC `($__internal_1_$__cuda_sm20_div_s64) ;  /* 0x000023e000007944 */ /* 0x000fea0003c00000 */
        /* <DEDUP_REMOVED lines=10> */
.L_x_64:
        /* <DEDUP_REMOVED lines=22> */
.L_x_65:
[----:B------:R-:W-:Y:S05]  /*2380*/  BSYNC B0 ;  /* 0x0000000000007941 */ /* 0x000fea0003800000 */
.L_x_63:
[----:B------:R-:W-:Y:S01]  /*2390*/  LOP3.LUT R19, R17, R0, RZ, 0xfc, !PT ;  /* 0x0000000011137212 */ /* 0x000fe200078efcff */
[----:B------:R-:W-:Y:S03]  /*23a0*/  BSSY B0, `(.L_x_66) ;  /* 0x0000028000007945 */ /* 0x000fe60003800000 */
[----:B------:R-:W-:-:S13]  /*23b0*/  ISETP.NE.U32.AND P0, PT, R19, RZ, PT ;  /* 0x000000ff1300720c */ /* 0x000fda0003f05070 */
[----:B------:R-:W-:Y:S05]  /*23c0*/  @!P0 BRA `(.L_x_67) ;  /* 0x000000f000008947 */ /* 0x000fea0003800000 */
[----:B------:R-:W-:Y:S01]  /*23d0*/  IMAD.MOV.U32 R28, RZ, RZ, R29 ;  /* 0x000000ffff1c7224 */ /* 0x000fe200078e001d */
[----:B------:R-:W-:Y:S02]  /*23e0*/  MOV R25, R0 ;  /* 0x0000000000197202 */ /* 0x000fe40000000f00 */
[----:B------:R-:W-:Y:S02]  /*23f0*/  MOV R26, 0x2410 ;  /* 0x00002410001a7802 */ /* 0x000fe40000000f00 */
[----:B------:R-:W-:Y:S05]  /*2400*/  CALL.REL.NOINC `($__internal_1_$__cuda_sm20_div_s64) ;  /* 0x0000215000007944 */ /* 0x000fea0003c00000 */
[----:B------:R-:W-:Y:S01]  /*2410*/  IADD3 R19, P0, RZ, -R22, RZ ;  /* 0x80000016ff137210 */ /* 0x000fe20007f1e0ff */
[----:B------:R-:W-:Y:S01]  /*2420*/  IMAD.MOV.U32 R43, RZ, RZ, R23 ;  /* 0x000000ffff2b7224 */ /* 0x000fe200078e0017 */
[----:B------:R-:W-:Y:S02]  /*2430*/  MOV R38, R18 ;  /* 0x0000001200267202 */ /* 0x000fe40000000f00 */
[----:B------:R-:W-:Y:S02]  /*2440*/  IADD3.X R24, RZ, ~R23, RZ, P0, !PT ;  /* 0x80000017ff187210 */ /* 0x000fe400007fe4ff */
[----:B------:R-:W-:Y:S02]  /*2450*/  MOV R39, R17 ;  /* 0x0000001100277202 */ /* 0x000fe40000000f00 */
[----:B------:R-:W-:Y:S01]  /*2460*/  MOV R42, R22 ;  /* 0x00000016002a7202 */ /* 0x000fe20000000f00 */
[----:B------:R-:W-:-:S02]  /*2470*/  IMAD R24, R24, R29, RZ ;  /* 0x0000001d18187224 */ /* 0x000fc400078e02ff */
[----:B------:R-:W-:-:S04]  /*2480*/  IMAD.WIDE.U32 R38, R29, R19, R38 ;  /* 0x000000131d267225 */ /* 0x000fc800078e0026 */
[----:B------:R-:W-:-:S04]  /*2490*/  IMAD R0, R0, R19, R24 ;  /* 0x0000001300007224 */ /* 0x000fc800078e0218 */
[----:B------:R-:W-:Y:S01]  /*24a0*/  IMAD.IADD R0, R39, 0x1, R0 ;  /* 0x0000000127007824 */ /* 0x000fe200078e0200 */
[----:B------:R-:W-:Y:S05]  /*24b0*/  BRA `(.L_x_68) ;  /* 0x0000016000007947 */ /* 0x000fea0003800000 */
.L_x_67:
        /* <DEDUP_REMOVED lines=22> */
.L_x_68:
[----:B------:R-:W-:Y:S05]  /*2620*/  BSYNC B0 ;  /* 0x0000000000007941 */ /* 0x000fea0003800000 */
.L_x_66:
        /* <DEDUP_REMOVED lines=11> */
[----:B------:R-:W-:Y:S05]  /*26e0*/  CALL.REL.NOINC `($__internal_1_$__cuda_sm20_div_s64) ;  /* 0x00001e7000007944 */ /* 0x000fea0003c00000 */
[----:B------:R-:W-:-:S04]  /*26f0*/  IADD3 R17, P0, RZ, -R22, RZ ;  /* 0x80000016ff117210 */ /* 0x000fc80007f1e0ff */
[----:B------:R-:W-:Y:S01]  /*2700*/  IADD3.X R18, RZ, ~R23, RZ, P0, !PT ;  /* 0x80000017ff127210 */ /* 0x000fe200007fe4ff */
[----:B------:R-:W-:-:S04]  /*2710*/  IMAD.WIDE.U32 R42, R5, R17, R42 ;  /* 0x00000011052a7225 */ /* 0x000fc800078e002a */
[----:B------:R-:W-:-:S04]  /*2720*/  IMAD R18, R18, R5, RZ ;  /* 0x0000000512127224 */ /* 0x000fc800078e02ff */
[----:B------:R-:W-:-:S05]  /*2730*/  IMAD R4, R4, R17, R18 ;  /* 0x0000001104047224 */ /* 0x000fca00078e0212 */
[----:B------:R-:W-:Y:S01]  /*2740*/  IADD3 R4, R43, R4, RZ ;  /* 0x000000042b047210 */ /* 0x000fe20007ffe0ff */
[----:B------:R-:W-:Y:S05]  /*2750*/  BRA `(.L_x_71) ;  /* 0x0000016000007947 */ /* 0x000fea0003800000 */
.L_x_70:
        /* <DEDUP_REMOVED lines=22> */
.L_x_71:
[----:B------:R-:W-:Y:S05]  /*28c0*/  BSYNC B0 ;  /* 0x0000000000007941 */ /* 0x000fea0003800000 */
.L_x_69:
[-C--:B------:R-:W-:Y:S01]  /*28d0*/  IMAD R5, R41, R16.reuse, RZ ;  /* 0x0000001029057224 */ /* 0x080fe200078e02ff */
[----:B------:R-:W-:Y:S01]  /*28e0*/  SHF.R.S32.HI R17, RZ, 0x1f, R29 ;  /* 0x0000001fff117819 */ /* 0x000fe2000001141d */
[C---:B------:R-:W-:Y:S01]  /*28f0*/  IMAD.WIDE.U32 R46, R40.reuse, R16, RZ ;  /* 0x00000010282e7225 */ /* 0x040fe200078e00ff */
[----:B------:R-:W-:Y:S01]  /*2900*/  ULDC.U8 UR6, c[0x0][0x329] ;  /* 0x0000ca4000067ab9 */ /* 0x000fe20000000000 */
[----:B------:R-:W-:Y:S01]  /*2910*/  BSSY B0, `(.L_x_72) ;  /* 0x0000046000007945 */ /* 0x000fe20003800000 */
[----:B------:R-:W-:Y:S01]  /*2920*/  UISETP.NE.AND UP0, UPT, UR6, URZ, UPT ;  /* 0x0000003f0600728c */ /* 0x000fe2000bf05270 */
[----:B------:R-:W-:Y:S01]  /*2930*/  IMAD R5, R40, R15, R5 ;  /* 0x0000000f28057224 */ /* 0x000fe200078e0205 */
[----:B------:R-:W-:Y:S01]  /*2940*/  ULDC.64 UR4, c[0x0][0x210] ;  /* 0x0000840000047ab9 */ /* 0x000fe20000000a00 */
[----:B------:R-:W-:Y:S01]  /*2950*/  IMAD R0, R0, R29, RZ ;  /* 0x0000001d00007224 */ /* 0x000fe200078e02ff */
[----:B------:R-:W-:Y:S02]  /*2960*/  UIMAD UR4, UR4, UR5, URZ ;  /* 0x00000005040472a4 */ /* 0x000fe4000f8e023f */
[----:B------:R-:W-:Y:S01]  /*2970*/  IADD3 R5, R47, R5, RZ ;  /* 0x000000052f057210 */ /* 0x000fe20007ffe0ff */
[----:B------:R-:W-:Y:S01]  /*2980*/  IMAD R17, R17, R38, R0 ;  /* 0x0000002611117224 */ /* 0x000fe200078e0200 */
[----:B------:R-:W-:Y:S01]  /*2990*/  USEL UR5, UR5, 0x1, !UP0 ;  /* 0x0000000105057887 */ /* 0x000fe2000c000000 */
[----:B------:R-:W-:Y:S01]  /*29a0*/  IMAD.WIDE.U32 R38, R38, R29, RZ ;  /* 0x0000001d26267225 */ /* 0x000fe200078e00ff */
[----:B------:R-:W-:-:S02]  /*29b0*/  USHF.R.S32.HI UR9, URZ, 0x1f, UR4 ;  /* 0x0000001f3f097899 */ /* 0x000fc40008011404 */
[----:B------:R-:W-:Y:S01]  /*29c0*/  USHF.R.S32.HI UR6, URZ, 0x1f, UR5 ;  /* 0x0000001f3f067899 */ /* 0x000fe20008011405 */
[----:B------:R-:W-:Y:S02]  /*29d0*/  IMAD R18, R5, R14, RZ ;  /* 0x0000000e05127224 */ /* 0x000fe400078e02ff */
[----:B------:R-:W-:Y:S02]  /*29e0*/  IMAD R19, R4, UR4, RZ ;  /* 0x0000000404137c24 */ /* 0x000fe4000f8e02ff */
[----:B------:R-:W-:Y:S02]  /*29f0*/  IMAD R25, R13, R46, R18 ;  /* 0x0000002e0d197224 */ /* 0x000fe400078e0212 */
[----:B------:R-:W-:-:S04]  /*2a00*/  IMAD.WIDE.U32 R46, R46, R14, RZ ;  /* 0x0000000e2e2e7225 */ /* 0x000fc800078e00ff */
[----:B------:R-:W-:Y:S01]  /*2a10*/  IMAD R5, R23, UR5, RZ ;  /* 0x0000000517057c24 */ /* 0x000fe2000f8e02ff */
[----:B------:R-:W-:Y:S01]  /*2a20*/  IADD3 R25, R47, R25, RZ ;  /* 0x000000192f197210 */ /* 0x000fe20007ffe0ff */
[C---:B------:R-:W-:Y:S02]  /*2a30*/  IMAD R19, R42.reuse, UR9, R19 ;  /* 0x000000092a137c24 */ /* 0x040fe4000f8e0213 */
[----:B------:R-:W-:Y:S01]  /*2a40*/  IMAD.WIDE.U32 R42, R42, UR4, RZ ;  /* 0x000000042a2a7c25 */ /* 0x000fe2000f8e00ff */
[----:B------:R-:W-:-:S03]  /*2a50*/  LOP3.LUT R0, R49, R25, RZ, 0xfc, !PT ;  /* 0x0000001931007212 */ /* 0x000fc600078efcff */
[----:B------:R-:W-:Y:S01]  /*2a60*/  IMAD R5, R22, UR6, R5 ;  /* 0x0000000616057c24 */ /* 0x000fe2000f8e0205 */
[----:B------:R-:W-:Y:S01]  /*2a70*/  ISETP.NE.U32.AND P0, PT, R0, RZ, PT ;  /* 0x000000ff0000720c */ /* 0x000fe20003f05070 */
[----:B------:R-:W-:Y:S01]  /*2a80*/  IMAD.WIDE.U32 R40, R22, UR5, RZ ;  /* 0x0000000516287c25 */ /* 0x000fe2000f8e00ff */
[----:B------:R-:W-:Y:S02]  /*2a90*/  IADD3 R0, R39, R17, RZ ;  /* 0x0000001127007210 */ /* 0x000fe40007ffe0ff */
[----:B------:R-:W-:Y:S01]  /*2aa0*/  IADD3 R4, R43, R19, RZ ;  /* 0x000000132b047210 */ /* 0x000fe20007ffe0ff */
[----:B------:R-:W-:Y:S01]  /*2ab0*/  IMAD R3, R3, UR4, RZ ;  /* 0x0000000403037c24 */ /* 0x000fe2000f8e02ff */
[----:B------:R-:W-:Y:S01]  /*2ac0*/  IADD3 R5, R41, R5, RZ ;  /* 0x0000000529057210 */ /* 0x000fe20007ffe0ff */
[----:B------:R-:W-:-:S06]  /*2ad0*/  IMAD R2, R2, UR4, RZ ;  /* 0x0000000402027c24 */ /* 0x000fcc000f8e02ff */
[----:B------:R-:W-:Y:S05]  /*2ae0*/  @!P0 BRA `(.L_x_73) ;  /* 0x0000011000008947 */ /* 0x000fea0003800000 */
[----:B------:R-:W-:Y:S01]  /*2af0*/  IMAD.MOV.U32 R18, RZ, RZ, R48 ;  /* 0x000000ffff127224 */ /* 0x000fe200078e0030 */
[----:B------:R-:W-:Y:S01]  /*2b00*/  MOV R17, R49 ;  /* 0x0000003100117202 */ /* 0x000fe20000000f00 */
[----:B------:R-:W-:Y:S01]  /*2b10*/  IMAD.MOV.U32 R28, RZ, RZ, R46 ;  /* 0x000000ffff1c7224 */ /* 0x000fe200078e002e */
[----:B------:R-:W-:Y:S02]  /*2b20*/  MOV R26, 0x2b40 ;  /* 0x00002b40001a7802 */ /* 0x000fe40000000f00 */
[----:B------:R-:W-:Y:S05]  /*2b30*/  CALL.REL.NOINC `($__internal_1_$__cuda_sm20_div_s64) ;  /* 0x00001a2000007944 */ /* 0x000fea0003c00000 */
        /* <DEDUP_REMOVED lines=12> */
.L_x_73:
        /* <DEDUP_REMOVED lines=23> */
.L_x_74:
[----:B------:R-:W-:Y:S05]  /*2d70*/  BSYNC B0 ;  /* 0x0000000000007941 */ /* 0x000fea0003800000 */
.L_x_72:
        /* <DEDUP_REMOVED lines=18> */
.L_x_76:
        /* <DEDUP_REMOVED lines=22> */
.L_x_77:
[----:B------:R-:W-:Y:S05]  /*3000*/  BSYNC B0 ;  /* 0x0000000000007941 */ /* 0x000fea0003800000 */
.L_x_75:
        /* <DEDUP_REMOVED lines=22> */
.L_x_79:
        /* <DEDUP_REMOVED lines=23> */
.L_x_80:
[----:B------:R-:W-:Y:S05]  /*32e0*/  BSYNC B0 ;  /* 0x0000000000007941 */ /* 0x000fea0003800000 */
.L_x_78:
        /* <DEDUP_REMOVED lines=11> */
[----:B------:R-:W-:-:S04]  /*33a0*/  IMAD.WIDE.U32 R50, R14, R3, RZ ;  /* 0x000000030e327225 */ /* 0x000fc800078e00ff */
[----:B------:R-:W-:Y:S02]  /*33b0*/  IMAD R13, R22, R24, R13 ;  /* 0x00000018160d7224 */ /* 0x000fe400078e020d */
[----:B------:R-:W-:Y:S02]  /*33c0*/  IMAD R7, R7, R14, R19 ;  /* 0x0000000e07077224 */ /* 0x000fe400078e0213 */
[----:B------:R-:W-:Y:S01]  /*33d0*/  IMAD R3, R17, R16, R15 ;  /* 0x0000001011037224 */ /* 0x000fe200078e020f */
[----:B------:R-:W-:Y:S01]  /*33e0*/  IADD3 R14, R49, R13, RZ ;  /* 0x0000000d310e7210 */ /* 0x000fe20007ffe0ff */
        /* <DEDUP_REMOVED lines=9> */
[----:B------:R-:W-:Y:S05]  /*3480*/  CALL.REL.NOINC `($__internal_1_$__cuda_sm20_div_s64) ;  /* 0x000010d000007944 */ /* 0x000fea0003c00000 */
[----:B------:R-:W-:Y:S02]  /*3490*/  IADD3 R15, P0, RZ, -R22, RZ ;  /* 0x80000016ff0f7210 */ /* 0x000fe40007f1e0ff */
[----:B------:R-:W-:Y:S02]  /*34a0*/  MOV R16, R46 ;  /* 0x0000002e00107202 */ /* 0x000fe40000000f00 */
[----:B------:R-:W-:-:S02]  /*34b0*/  IADD3.X R13, RZ, ~R23, RZ, P0, !PT ;  /* 0x80000017ff0d7210 */ /* 0x000fc400007fe4ff */
[----:B------:R-:W-:-:S03]  /*34c0*/  MOV R17, R47 ;  /* 0x0000002f00117202 */ /* 0x000fc60000000f00 */
[----:B------:R-:W-:Y:S02]  /*34d0*/  IMAD R13, R13, R12, RZ ;  /* 0x0000000c0d0d7224 */ /* 0x000fe400078e02ff */
[----:B------:R-:W-:Y:S01]  /*34e0*/  IMAD.WIDE.U32 R16, R12, R15, R16 ;  /* 0x0000000f0c107225 */ /* 0x000fe200078e0010 */
[----:B------:R-:W-:-:S03]  /*34f0*/  MOV R12, R22 ;  /* 0x00000016000c7202 */ /* 0x000fc60000000f00 */
[----:B------:R-:W-:Y:S02]  /*3500*/  IMAD R10, R10, R15, R13 ;  /* 0x0000000f0a0a7224 */ /* 0x000fe400078e020d */
[----:B------:R-:W-:Y:S02]  /*3510*/  IMAD.MOV.U32 R13, RZ, RZ, R23 ;  /* 0x000000ffff0d7224 */ /* 0x000fe400078e0017 */
[----:B------:R-:W-:Y:S01]  /*3520*/  IMAD.IADD R10, R17, 0x1, R10 ;  /* 0x00000001110a7824 */ /* 0x000fe200078e020a */
[----:B------:R-:W-:Y:S05]  /*3530*/  BRA `(.L_x_83) ;  /* 0x0000017000007947 */ /* 0x000fea0003800000 */
.L_x_82:
[----:B------:R-:W0:Y:S01]  /*3540*/  I2F.U32.RP R17, R12 ;  /* 0x0000000c00117306 */ /* 0x000e220000209000 */
[----:B------:R-:W-:Y:S01]  /*3550*/  IMAD.MOV.U32 R18, RZ, RZ, RZ ;  /* 0x000000ffff127224 */ /* 0x000fe200078e00ff */
[----:B------:R-:W-:-:S06]  /*3560*/  ISETP.NE.U32.AND P0, PT, R12, RZ, PT ;  /* 0x000000ff0c00720c */ /* 0x000fcc0003f05070 */
        /* <DEDUP_REMOVED lines=18> */
[----:B------:R-:W-:Y:S01]  /*3690*/  MOV R12, R15 ;  /* 0x0000000f000c7202 */ /* 0x000fe20000000f00 */
[----:B------:R-:W-:Y:S02]  /*36a0*/  IMAD.MOV.U32 R13, RZ, RZ, RZ ;  /* 0x000000ffff0d7224 */ /* 0x000fe400078e00ff */
.L_x_83:
[----:B------:R-:W-:Y:S05]  /*36b0*/  BSYNC B0 ;  /* 0x0000000000007941 */ /* 0x000fea0003800000 */
.L_x_81:
        /* <DEDUP_REMOVED lines=23> */
[----:B------:R-:W-:Y:S01]  /*3830*/  IMAD R16, R8, R15, R16 ;  /* 0x0000000f08107224 */ /* 0x000fe200078e0210 */
[----:B------:R-:W-:-:S04]  /*3840*/  MOV R8, R12 ;  /* 0x0000000c00087202 */ /* 0x000fc80000000f00 */
[----:B------:R-:W-:Y:S01]  /*3850*/  IADD3 R13, R13, R16, RZ ;  /* 0x000000100d0d7210 */ /* 0x000fe20007ffe0ff */
[----:B------:R-:W-:Y:S05]  /*3860*/  BRA `(.L_x_86) ;  /* 0x0000017000007947 */ /* 0x000fea0003800000 */
.L_x_85:
        /* <DEDUP_REMOVED lines=23> */
.L_x_86:
[----:B------:R-:W-:Y:S05]  /*39e0*/  BSYNC B0 ;  /* 0x0000000000007941 */ /* 0x000fea0003800000 */
.L_x_84:
        /* <DEDUP_REMOVED lines=20> */
.L_x_62:
[----:B------:R-:W-:-:S04]  /*3b30*/  LEA R2, P0, R38, c[0x0][0x200], 0x2 ;  /* 0x0000800026027a11 */ /* 0x000fc800078010ff */
[----:B------:R-:W-:-:S05]  /*3b40*/  LEA.HI.X R3, R38, c[0x0][0x204], R39, 0x2, P0 ;  /* 0x0000810026037a11 */ /* 0x000fca00000f1427 */
[----:B------:R0:W-:Y:S04]  /*3b50*/  STG.E [R2.64], R31 ;  /* 0x0000001f02007986 */ /* 0x0001e8000c10190a */
.L_x_61:
[----:B------:R-:W-:Y:S05]  /*3b60*/  BSYNC B1 ;  /* 0x0000000000017941 */ /* 0x000fea0003800000 */
.L_x_60:
[C---:B------:R-:W-:Y:S01]  /*3b70*/  ISETP.GE.OR P0, PT, R36.reuse, c[0x0][0x314], P2 ;  /* 0x0000c50024007a0c */ /* 0x040fe20001706670 */
[----:B0-----:R-:W-:Y:S01]  /*3b80*/  IMAD.MOV.U32 R2, RZ, RZ, c[0x0][0x314] ;  /* 0x0000c500ff027624 */ /* 0x001fe200078e00ff */
[C---:B------:R-:W-:Y:S01]  /*3b90*/  IADD3 R0, R36.reuse, 0x20, RZ ;  /* 0x0000002024007810 */ /* 0x040fe20007ffe0ff */
[----:B------:R-:W-:Y:S01]  /*3ba0*/  IMAD.SHL.U32 R36, R36, 0x4, RZ ;  /* 0x0000000424247824 */ /* 0x000fe200078e00ff */
[----:B------:R-:W-:Y:S01]  /*3bb0*/  HFMA2.MMA R9, -RZ, RZ, 0, 0 ;  /* 0x00000000ff097435 */ /* 0x000fe200000001ff */
[----:B------:R-:W-:Y:S01]  /*3bc0*/  CS2R R6, SRZ ;  /* 0x0000000000067805 */ /* 0x000fe2000001ff00 */
[----:B------:R-:W-:Y:S01]  /*3bd0*/  ISETP.GE.OR P2, PT, R0, c[0x0][0x314], P2 ;  /* 0x0000c50000007a0c */ /* 0x000fe20001746670 */
[----:B------:R-:W-:Y:S01]  /*3be0*/  CS2R R4, SRZ ;  /* 0x0000000000047805 */ /* 0x000fe2000001ff00 */
[----:B------:R-:W-:-:S05]  /*3bf0*/  IADD3 R25, R36, 0x80, RZ ;  /* 0x0000008024197810 */ /* 0x000fca0007ffe0ff */
[----:B------:R-:W-:-:S04]  /*3c00*/  @!P0 FADD.FTZ R0, -R31, R34 ;  /* 0x000000221f008221 */ /* 0x000fc80000010100 */
[----:B------:R-:W-:Y:S02]  /*3c10*/  @!P0 FMUL.FTZ R0, R0, 1.4426950216293334961 ;  /* 0x3fb8aa3b00008820 */ /* 0x000fe40000410000 */
[----:B------:R-:W-:-:S04]  /*3c20*/  @!P2 FADD.FTZ R31, -R31, R33 ;  /* 0x000000211f1fa221 */ /* 0x000fc80000010100 */
[----:B------:R-:W0:Y:S01]  /*3c30*/  @!P0 MUFU.EX2 R0, R0 ;  /* 0x0000000000008308 */ /* 0x000e220000000800 */
[----:B------:R-:W-:-:S07]  /*3c40*/  @!P2 FMUL.FTZ R8, R31, 1.4426950216293334961 ;  /* 0x3fb8aa3b1f08a820 */ /* 0x000fce0000410000 */
[----:B------:R-:W1:Y:S01]  /*3c50*/  @!P2 MUFU.EX2 R8, R8 ;  /* 0x000000080008a308 */ /* 0x000e620000000800 */
[----:B0-----:R0:W-:Y:S01]  /*3c60*/  @!P0 STS [R27.X4], R0 ;  /* 0x000000001b008388 */ /* 0x0011e20000004800 */
[----:B------:R-:W-:Y:S02]  /*3c70*/  ISETP.GE.AND P0, PT, R2, 0x1, PT ;  /* 0x000000010200780c */ /* 0x000fe40003f06270 */
[----:B------:R-:W-:Y:S01]  /*3c80*/  CS2R R2, SRZ ;  /* 0x0000000000027805 */ /* 0x000fe2000001ff00 */
[----:B-1----:R1:W-:Y:S01]  /*3c90*/  @!P2 STS [R27.X4+0x280], R8 ;  /* 0x000280081b00a388 */ /* 0x0023e20000004800 */
[----:B0-----:R-:W-:-:S03]  /*3ca0*/  MOV R0, RZ ;  /* 0x000000ff00007202 */ /* 0x001fc60000000f00 */
        /* <DEDUP_REMOVED lines=11> */
[C---:B-1----:R-:W-:Y:S01]  /*3d60*/  IADD3 R8, P0, R21.reuse, UR5, RZ ;  /* 0x0000000515087c10 */ /* 0x042fe2000ff1e0ff */
        /* <DEDUP_REMOVED lines=11> */
.L_x_90:
        /* <DEDUP_REMOVED lines=11> */
.L_x_89:
[----:B------:R-:W-:Y:S05]  /*3ed0*/  BSYNC B0 ;  /* 0x0000000000007941 */ /* 0x000fea0003800000 */
.L_x_88:
        /* <DEDUP_REMOVED lines=15> */
.L_x_87:
        /* <DEDUP_REMOVED lines=11> */
[-C--:B-1----:R-:W-:Y:S02]  /*4080*/  IABS R8, R6.reuse ;  /* 0x0000000600087213 */ /* 0x082fe40000000000 */
        /* <DEDUP_REMOVED lines=77> */
        .weak           $__internal_1_$__cuda_sm20_div_s64
        .type           $__internal_1_$__cuda_sm20_div_s64,@function
        .size           $__internal_1_$__cuda_sm20_div_s64,(.L_x_8859 - $__internal_1_$__cuda_sm20_div_s64)
$__internal_1_$__cuda_sm20_div_s64:
        /* <DEDUP_REMOVED lines=25> */
[----:B------:R-:W-:Y:S02]  /*46f0*/  IADD3 R23, P0, RZ, -R56, RZ ;  /* 0x80000038ff177210 */ /* 0x000fe40007f1e0ff */
[----:B------:R-:W-:Y:S01]  /*4700*/  ISETP.GE.AND P1, PT, R17, RZ, PT ;  /* 0x000000ff1100720c */ /* 0x000fe20003f26270 */
[----:B------:R-:W-:Y:S02]  /*4710*/  IMAD R19, R22, R44, R19 ;  /* 0x0000002c16137224 */ /* 0x000fe400078e0213 */
[----:B------:R-:W-:-:S04]  /*4720*/  IMAD.HI.U32 R54, R55, R23, RZ ;  /* 0x0000001737367227 */ /* 0x000fc800078e00ff */
[----:B------:R-:W-:Y:S01]  /*4730*/  IMAD.X R19, RZ, RZ, ~R19, P0 ;  /* 0x000000ffff137224 */ /* 0x000fe200000e0e13 */
[----:B------:R-:W-:-:S03]  /*4740*/  IADD3 R21, P0, RZ, -R18, RZ ;  /* 0x80000012ff157210 */ /* 0x000fc60007f1e0ff */
[----:B------:R-:W-:Y:S01]  /*4750*/  IMAD.WIDE.U32 R54, P6, R55, R19, R54 ;  /* 0x0000001337367225 */ /* 0x000fe200078c0036 */
[----:B------:R-:W-:-:S03]  /*4760*/  SEL R21, R21, R18, !P1 ;  /* 0x0000001215157207 */ /* 0x000fc60004800000 */
[C---:B------:R-:W-:Y:S02]  /*4770*/  IMAD R24, R22.reuse, R19, RZ ;  /* 0x0000001316187224 */ /* 0x040fe400078e02ff */
[----:B------:R-:W-:-:S04]  /*4780*/  IMAD.HI.U32 R23, P5, R22, R23, R54 ;  /* 0x0000001716177227 */ /* 0x000fc800078a0036 */
[----:B------:R-:W-:Y:S01]  /*4790*/  IMAD.HI.U32 R19, R22, R19, RZ ;  /* 0x0000001316137227 */ /* 0x000fe200078e00ff */
[----:B------:R-:W-:-:S03]  /*47a0*/  IADD3 R24, P4, R24, R23, RZ ;  /* 0x0000001718187210 */ /* 0x000fc60007f9e0ff */
[----:B------:R-:W-:Y:S02]  /*47b0*/  IMAD.X R30, RZ, RZ, ~R17, P0 ;  /* 0x000000ffff1e7224 */ /* 0x000fe400000e0e11 */
[----:B------:R-:W-:Y:S02]  /*47c0*/  IMAD.X R22, R19, 0x1, R22, P6 ;  /* 0x0000000113167824 */ /* 0x000fe400030e0616 */
[----:B------:R-:W-:Y:S01]  /*47d0*/  IMAD.HI.U32 R54, R24, R21, RZ ;  /* 0x0000001518367227 */ /* 0x000fe200078e00ff */
[----:B------:R-:W-:Y:S02]  /*47e0*/  SEL R19, R30, R17, !P1 ;  /* 0x000000111e137207 */ /* 0x000fe40004800000 */
[----:B------:R-:W-:Y:S01]  /*47f0*/  IADD3.X R22, RZ, RZ, R22, P4, P5 ;  /* 0x000000ffff167210 */ /* 0x000fe200027ea416 */
[----:B------:R-:W-:-:S04]  /*4800*/  IMAD.MOV.U32 R55, RZ, RZ, RZ ;  /* 0x000000ffff377224 */ /* 0x000fc800078e00ff */
        /* <DEDUP_REMOVED lines=10> */
[CC--:B------:R-:W-:Y:S01]  /*48b0*/  ISETP.GE.U32.AND P4, PT, R21.reuse, R44.reuse, PT ;  /* 0x0000002c1500720c */ /* 0x0c0fe20003f86070 */
[-C--:B------:R-:W-:Y:S01]  /*48c0*/  IMAD R22, R30, R44.reuse, R23 ;  /* 0x0000002c1e167224 */ /* 0x080fe200078e0217 */
[----:B------:R-:W-:-:S03]  /*48d0*/  IADD3 R24, P1, R21, -R44, RZ ;  /* 0x8000002c15187210 */ /* 0x000fc60007f3e0ff */
[----:B------:R-:W-:Y:S01]  /*48e0*/  IMAD.X R19, R19, 0x1, ~R22, P0 ;  /* 0x0000000113137824 */ /* 0x000fe200000e0e16 */
[----:B------:R-:W-:-:S03]  /*48f0*/  IADD3 R23, P0, R32, 0x1, RZ ;  /* 0x0000000120177810 */ /* 0x000fc60007f1e0ff */
[C---:B------:R-:W-:Y:S01]  /*4900*/  IMAD.X R22, R19.reuse, 0x1, ~R45, P1 ;  /* 0x0000000113167824 */ /* 0x040fe200008e0e2d */
[----:B------:R-:W-:-:S04]  /*4910*/  ISETP.GE.U32.AND.EX P4, PT, R19, R45, PT, P4 ;  /* 0x0000002d1300720c */ /* 0x000fc80003f86140 */
[----:B------:R-:W-:Y:S01]  /*4920*/  SEL R24, R24, R21, P4 ;  /* 0x0000001518187207 */ /* 0x000fe20002000000 */
[----:B------:R-:W-:Y:S01]  /*4930*/  IMAD.X R21, RZ, RZ, R30, P0 ;  /* 0x000000ffff157224 */ /* 0x000fe200000e061e */
[----:B------:R-:W-:Y:S02]  /*4940*/  SEL R23, R23, R32, P4 ;  /* 0x0000002017177207 */ /* 0x000fe40002000000 */
[----:B------:R-:W-:Y:S02]  /*4950*/  SEL R19, R22, R19, P4 ;  /* 0x0000001316137207 */ /* 0x000fe40002000000 */
[----:B------:R-:W-:Y:S01]  /*4960*/  ISETP.GE.U32.AND P0, PT, R24, R44, PT ;  /* 0x0000002c1800720c */ /* 0x000fe20003f06070 */
[----:B------:R-:W-:Y:S01]  /*4970*/  IMAD.MOV.U32 R44, RZ, RZ, R26 ;  /* 0x000000ffff2c7224 */ /* 0x000fe200078e001a */
[----:B------:R-:W-:Y:S02]  /*4980*/  SEL R21, R21, R30, P4 ;  /* 0x0000001e15157207 */ /* 0x000fe40002000000 */
[----:B------:R-:W-:-:S02]  /*4990*/  IADD3 R22, P1, R23, 0x1, RZ ;  /* 0x0000000117167810 */ /* 0x000fc40007f3e0ff */
[----:B------:R-:W-:Y:S01]  /*49a0*/  ISETP.GE.U32.AND.EX P0, PT, R19, R45, PT, P0 ;  /* 0x0000002d1300720c */ /* 0x000fe20003f06100 */
[----:B------:R-:W-:Y:S01]  /*49b0*/  IMAD.MOV.U32 R45, RZ, RZ, 0x0 ;  /* 0x00000000ff2d7424 */ /* 0x000fe200078e00ff */
[----:B------:R-:W-:Y:S02]  /*49c0*/  IADD3.X R24, RZ, R21, RZ, P1, !PT ;  /* 0x00000015ff187210 */ /* 0x000fe40000ffe4ff */
        /* <DEDUP_REMOVED lines=12> */
[----:B------:R-:W-:Y:S06]  /*4a90*/  RET.REL.NODEC R44 `(_ZN5flash32flash_fwd_splitkv_combine_kernelI23Flash_fwd_kernel_traitsILi256ELi64ELi64ELi4ELb0ELb0EN7cutlass10bfloat16_tE19Flash_kernel_traitsILi256ELi64ELi64ELi4ES3_EELi4ELi6ELb0EEEvNS_16Flash_fwd_paramsE) ;  /* 0xffffb5602c007950 */ /* 0x000fec0003c3ffff */
.L_x_91:
        /* <DEDUP_REMOVED lines=14> */
.L_x_8859:


//--------------------- .text._ZN5flash32flash_fwd_splitkv_combine_kernelI23Flash_fwd_kernel_traitsILi256ELi64ELi64ELi4ELb0ELb0EN7cutlass10bfloat16_tE19Flash_kernel_traitsILi256ELi64ELi64ELi4ES3_EELi4ELi5ELb0EEEvNS_16Flash_fwd_paramsE --------------------------
	.section	.text._ZN5flash32flash_fwd_splitkv_combine_kernelI23Flash_fwd_kernel_traitsILi256ELi64ELi64ELi4ELb0ELb0EN7cutlass10bfloat16_tE19Flash_kernel_traitsILi256ELi64ELi64ELi4ES3_EELi4ELi5ELb0EEEvNS_16Flash_fwd_paramsE,"ax",@progbits
	.sectioninfo	@"SHI_REGISTERS=52"
	.align	128
        .global         _ZN5flash32flash_fwd_splitkv_combine_kernelI23Flash_fwd_kernel_traitsILi256ELi64ELi64ELi4ELb0ELb0EN7cutlass10bfloat16_tE19Flash_kernel_traitsILi256ELi64ELi64ELi4ES3_EELi4ELi5ELb0EEEvNS_16Flash_fwd_paramsE
        .type           _ZN5flash32flash_fwd_splitkv_combine_kernelI23Flash_fwd_kernel_traitsILi256ELi64ELi64ELi4ELb0ELb0EN7cutlass10bfloat16_tE19Flash_kernel_traitsILi256ELi64ELi64ELi4ES3_EELi4ELi5ELb0EEEvNS_16Flash_fwd_paramsE,@function
        .size           _ZN5flash32flash_fwd_splitkv_combine_kernelI23Flash_fwd_kernel_traitsILi256ELi64ELi64ELi4ELb0ELb0EN7cutlass10bfloat16_tE19Flash_kernel_traitsILi256ELi64ELi64ELi4ES3_EELi4ELi5ELb0EEEvNS_16Flash_fwd_paramsE,(.L_x_8860 - _ZN5flash32flash_fwd_splitkv_combine_kernelI23Flash_fwd_kernel_traitsILi256ELi64ELi64ELi4ELb0ELb0EN7cutlass10bfloat16_tE19Flash_kernel_traitsILi256ELi64ELi64ELi4ES3_EELi4ELi5ELb0EEEvNS_16Flash_fwd_paramsE)
        .other          _ZN5flash32flash_fwd_splitkv_combine_kernelI23Flash_fwd_kernel_traitsILi256ELi64ELi64ELi4ELb0ELb0EN7cutlass10bfloat16_tE19Flash_kernel_traitsILi256ELi64ELi64ELi4ES3_EELi4ELi5ELb0EEEvNS_16Flash_fwd_paramsE,@"STO_CUDA_ENTRY STV_DEFAULT"
_ZN5flash32flash_fwd_splitkv_combine_kernelI23Flash_fwd_kernel_traitsILi256ELi64ELi64ELi4ELb0ELb0EN7cutlass10bfloat16_tE19Flash_kernel_traitsILi256ELi64ELi64ELi4ES3_EELi4ELi5ELb0EEEvNS_16Flash_fwd_paramsE:
.text._ZN5flash32flash_fwd_splitkv_combine_kernelI23Flash_fwd_kernel_traitsILi256ELi64ELi64ELi4ELb0ELb0EN7cutlass10bfloat16_tE19Flash_kernel_traitsILi256ELi64ELi64ELi4ES3_EELi4ELi5ELb0EEEvNS_16Flash_fwd_paramsE:
        /* <DEDUP_REMOVED lines=23> */
[----:B------:R-:W-:Y:S05]  /*0170*/  CALL.REL.NOINC `($__internal_2_$__cuda_sm20_div_s64) ;  /* 0x0000434000007944 */ /* 0x000fea0003c00000 */
[----:B------:R-:W-:Y:S05]  /*0180*/  BRA `(.L_x_93) ;  /* 0x0000013000007947 */ /* 0x000fea0003800000 */
.L_x_92:
[----:B------:R-:W0:Y:S01]  /*0190*/  I2F.U32.RP R4, R30 ;  /* 0x0000001e00047306 */ /* 0x000e220000209000 */
[----:B------:R-:W-:Y:S01]  /*01a0*/  IMAD.MOV.U32 R6, RZ, RZ, RZ ;  /* 0x000000ffff067224 */ /* 0x000fe200078e00ff */
[----:B------:R-:W-:Y:S01]  /*01b0*/  ISETP.NE.U32.AND P0, PT, R30, RZ, PT ;  /* 0x000000ff1e00720c */ /* 0x000fe20003f05070 */
[----:B------:R-:W-:-:S05]  /*01c0*/  HFMA2.MMA R21, -RZ, RZ, 0, 0 ;  /* 0x00000000ff157435 */ /* 0x000fca00000001ff */
[----:B0-----:R-:W0:Y:S02]  /*01d0*/  MUFU.RCP R7, R4 ;  /* 0x0000000400077308 */ /* 0x001e240000001000 */
[----:B0-----:R-:W-:-:S06]  /*01e0*/  IADD3 R7, R7, 0xffffffe, RZ ;  /* 0x0ffffffe07077810 */ /* 0x001fcc0007ffe0ff */
        /* <DEDUP_REMOVED lines=13> */
.L_x_93:
        /* <DEDUP_REMOVED lines=9> */
[----:B------:R-:W-:Y:S01]  /*0350*/  MOV R17, R21 ;  /* 0x0000001500117202 */ /* 0x000fe20000000f00 */
[----:B------:R-:W-:Y:S01]  /*0360*/  IMAD.MOV.U32 R24, RZ, RZ, R3 ;  /* 0x000000ffff187224 */ /* 0x000fe200078e0003 */
[----:B------:R-:W-:Y:S02]  /*0370*/  MOV R22, 0x390 ;  /* 0x0000039000167802 */ /* 0x000fe40000000f00 */
[----:B------:R-:W-:Y:S05]  /*0380*/  CALL.REL.NOINC `($__internal_2_$__cuda_sm20_div_s64) ;  /* 0x0000413000007944 */ /* 0x000fea0003c00000 */
[----:B------:R-:W-:Y:S02]  /*0390*/  MOV R8, R20 ;  /* 0x0000001400087202 */ /* 0x000fe40000000f00 */
[----:B------:R-:W-:Y:S01]  /*03a0*/  MOV R9, R21 ;  /* 0x0000001500097202 */ /* 0x000fe20000000f00 */
[----:B------:R-:W-:Y:S05]  /*03b0*/  BRA `(.L_x_96) ;  /* 0x0000013000007947 */ /* 0x000fea0003800000 */
.L_x_95:
        /* <DEDUP_REMOVED lines=19> */
.L_x_96:
[----:B------:R-:W-:Y:S05]  /*04f0*/  BSYNC B0 ;  /* 0x0000000000007941 */ /* 0x000fea0003800000 */
.L_x_94:
        /* <DEDUP_REMOVED lines=13> */
[----:B------:R-:W-:-:S04]  /*05d0*/  IMAD.HI.U32 R13, R13, R6, R12 ;  /* 0x000000060d0d7227 */ /* 0x000fc800078e000c */
[----:B------:R-:W-:-:S04]  /*05e0*/  IMAD.MOV.U32 R6, RZ, RZ, R4 ;  /* 0x000000ffff067224 */ /* 0x000fc800078e0004 */
        /* <DEDUP_REMOVED lines=8> */
[----:B------:R-:W-:-:S04]  /*0670*/  LOP3.LUT R4, R2, R7, RZ, 0x3c, !PT ;  /* 0x0000000702047212 */ /* 0x000fc800078e3cff */
[----:B------:R-:W-:-:S07]  /*0680*/  ISETP.GE.AND P0, PT, R4, RZ, PT ;  /* 0x000000ff0400720c */ /* 0x000fce0003f06270 */
[----:B------:R-:W-:-:S06]  /*0690*/  @P2 IADD3 R10, R10, 0x1, RZ ;  /* 0x000000010a0a2810 */ /* 0x000fcc0007ffe0ff */
[----:B------:R-:W-:Y:S01]  /*06a0*/  @!P0 IMAD.MOV R10, RZ, RZ, -R10 ;  /* 0x000000ffff0a8224 */ /* 0x000fe200078e0a0a */
[----:B------:R-:W-:-:S04]  /*06b0*/  @!P1 LOP3.LUT R10, RZ, R7, RZ, 0x33, !PT ;  /* 0x00000007ff0a9212 */ /* 0x000fc800078e33ff */
[----:B------:R-:W-:Y:S02]  /*06c0*/  ISETP.LT.U32.AND P0, PT, R3, R10, PT ;  /* 0x0000000a0300720c */ /* 0x000fe40003f01070 */
[----:B------:R-:W-:-:S04]  /*06d0*/  SHF.R.S32.HI R4, RZ, 0x1f, R10 ;  /* 0x0000001fff047819 */ /* 0x000fc8000001140a */
[----:B------:R-:W-:-:S04]  /*06e0*/  ISETP.LT.AND.EX P0, PT, R23, R4, PT, P0 ;  /* 0x000000041700720c */ /* 0x000fc80003f01300 */
[----:B------:R-:W-:Y:S02]  /*06f0*/  SEL R15, R23, R4, P0 ;  /* 0x00000004170f7207 */ /* 0x000fe40000000000 */
        /* <DEDUP_REMOVED lines=11> */
.L_x_98:
        /* <DEDUP_REMOVED lines=19> */
.L_x_99:
[----:B------:R-:W-:Y:S05]  /*08e0*/  BSYNC B0 ;  /* 0x0000000000007941 */ /* 0x000fea0003800000 */
.L_x_97:
        /* <DEDUP_REMOVED lines=26> */
[----:B------:R-:W-:Y:S01]  /*0a90*/  ISETP.GE.U32.AND P0, PT, R3, R6, PT ;  /* 0x000000060300720c */ /* 0x000fe20003f06070 */
[----:B------:R-:W-:-:S05]  /*0aa0*/  IMAD.MOV.U32 R3, RZ, RZ, c[0x0][0x1c0] ;  /* 0x00007000ff037624 */ /* 0x000fca00078e00ff */
[C---:B------:R-:W-:Y:S01]  /*0ab0*/  IADD3 R6, R3.reuse, -0x1, RZ ;  /* 0xffffffff03067810 */ /* 0x040fe20007ffe0ff */
[----:B------:R-:W-:-:S06]  /*0ac0*/  IMAD R3, R3, c[0x0][0x214], RZ ;  /* 0x0000850003037a24 */ /* 0x000fcc00078e02ff */
        /* <DEDUP_REMOVED lines=8> */
[----:B------:R-:W-:-:S03]  /*0b50*/  IMAD.MOV R7, RZ, RZ, -R7 ;  /* 0x000000ffff077224 */ /* 0x000fc600078e0a07 */
[----:B------:R-:W-:Y:S02]  /*0b60*/  IABS R10, R4 ;  /* 0x00000004000a7213 */ /* 0x000fe40000000000 */
        /* <DEDUP_REMOVED lines=34> */
[----:B------:R-:W-:Y:S02]  /*0d90*/  MOV R32, R20 ;  /* 0x0000001400207202 */ /* 0x000fe40000000f00 */
[----:B------:R-:W-:Y:S01]  /*0da0*/  MOV R33, R21 ;  /* 0x0000001500217202 */ /* 0x000fe20000000f00 */
[----:B------:R-:W-:Y:S05]  /*0db0*/  BRA `(.L_x_102) ;  /* 0x0000013000007947 */ /* 0x000fea0003800000 */
.L_x_101:
        /* <DEDUP_REMOVED lines=19> */
.L_x_102:
[----:B------:R-:W-:Y:S05]  /*0ef0*/  BSYNC B0 ;  /* 0x0000000000007941 */ /* 0x000fea0003800000 */
.L_x_100:
[-C--:B------:R-:W-:Y:S01]  /*0f00*/  IABS R18, R3.reuse ;  /* 0x0000000300127213 */ /* 0x080fe20000000000 */
[----:B------:R-:W-:Y:S01]  /*0f10*/  BSSY B0, `(.L_x_103) ;  /* 0x000003b000007945 */ /* 0x000fe20003800000 */
[----:B------:R-:W-:Y:S02]  /*0f20*/  IABS R10, R3 ;  /* 0x00000003000a7213 */ /* 0x000fe40000000000 */
[----:B------:R-:W0:Y:S01]  /*0f30*/  I2F.RP R19, R18 ;  /* 0x0000001200137306 */ /* 0x000e220000209400 */
[----:B------:R-:W-:Y:S02]  /*0f40*/  IADD3 R7, R18, UR6, RZ ;  /* 0x0000000612077c10 */ /* 0x000fe4000fffe0ff */
[----:B------:R-:W-:Y:S02]  /*0f50*/  IMAD.MOV R10, RZ, RZ, -R10 ;  /* 0x000000ffff0a7224 */ /* 0x000fe400078e0a0a */
[----:B------:R-:W-:-:S03]  /*0f60*/  IABS R12, R7 ;  /* 0x00000007000c7213 */ /* 0x000fc60000000000 */
        /* <DEDUP_REMOVED lines=22> */
[----:B------:R-:W-:-:S04]  /*10d0*/  SEL R10, R9, R19, P0 ;  /* 0x00000013090a7207 */ /* 0x000fc80000000000 */
[----:B------:R-:W-:-:S04]  /*10e0*/  LOP3.LUT R12, R9, R10, RZ, 0xfc, !PT ;  /* 0x0000000a090c7212 */ /* 0x000fc800078efcff */
[----:B------:R-:W-:Y:S02]  /*10f0*/  ISETP.NE.U32.AND P1, PT, R12, RZ, PT ;  /* 0x000000ff0c00720c */ /* 0x000fe40003f25070 */
[----:B------:R-:W-:-:S11]  /*1100*/  SEL R12, R8, R17, P0 ;  /* 0x00000011080c7207 */ /* 0x000fd60000000000 */
        /* <DEDUP_REMOVED lines=8> */
.L_x_104:
        /* <DEDUP_REMOVED lines=19> */
.L_x_105:
[----:B------:R-:W-:Y:S05]  /*12c0*/  BSYNC B0 ;  /* 0x0000000000007941 */ /* 0x000fea0003800000 */
.L_x_103:
[----:B------:R-:W-:Y:S01]  /*12d0*/  IABS R17, c[0x0][0x214] ;  /* 0x0000850000117a13 */ /* 0x000fe20000000000 */
[----:B------:R-:W-:Y:S01]  /*12e0*/  IMAD.MOV.U32 R18, RZ, RZ, RZ ;  /* 0x000000ffff127224 */ /* 0x000fe200078e00ff */
[----:B------:R-:W-:Y:S01]  /*12f0*/  ISETP.GT.AND P3, PT, R3, RZ, PT ;  /* 0x000000ff0300720c */ /* 0x000fe20003f64270 */
[----:B------:R-:W-:Y:S01]  /*1300*/  ULDC.U8 UR4, c[0x0][0x329] ;  /* 0x0000ca4000047ab9 */ /* 0x000fe20000000000 */
[----:B------:R-:W0:Y:S01]  /*1310*/  I2F.RP R22, R17 ;  /* 0x0000001100167306 */ /* 0x000e220000209400 */
[----:B------:R-:W-:Y:S01]  /*1320*/  IABS R26, R4 ;  /* 0x00000004001a7213 */ /* 0x000fe20000000000 */
[----:B------:R-:W-:Y:S01]  /*1330*/  ULDC.64 UR10, c[0x0][0x118] ;  /* 0x00004600000a7ab9 */ /* 0x000fe20000000a00 */
[----:B------:R-:W-:Y:S01]  /*1340*/  LOP3.LUT R4, R4, c[0x0][0x1c0], RZ, 0x3c, !PT ;  /* 0x0000700004047a12 */ /* 0x000fe200078e3cff */
[----:B------:R-:W-:Y:S04]  /*1350*/  BSSY B0, `(.L_x_106) ;  /* 0x000007b000007945 */ /* 0x000fe80003800000 */
[----:B0-----:R-:W0:Y:S02]  /*1360*/  MUFU.RCP R19, R22 ;  /* 0x0000001600137308 */ /* 0x001e240000001000 */
[----:B0-----:R-:W-:-:S06]  /*1370*/  IADD3 R19, R19, 0xffffffe, RZ ;  /* 0x0ffffffe13137810 */ /* 0x001fcc0007ffe0ff */
[----:B------:R-:W0:Y:S02]  /*1380*/  F2I.FTZ.U32.TRUNC.NTZ R19, R19 ;  /* 0x0000001300137305 */ /* 0x000e24000021f000 */
[----:B0-----:R-:W-:-:S04]  /*1390*/  IMAD.MOV R8, RZ, RZ, -R19 ;  /* 0x000000ffff087224 */ /* 0x001fc800078e0a13 */
[----:B------:R-:W-:Y:S01]  /*13a0*/  IMAD R9, R8, R17, RZ ;  /* 0x0000001108097224 */ /* 0x000fe200078e02ff */
[----:B------:R-:W-:Y:S02]  /*13b0*/  IABS R8, R7 ;  /* 0x0000000700087213 */ /* 0x000fe40000000000 */
[----:B------:R-:W-:Y:S01]  /*13c0*/  LOP3.LUT R7, R7, c[0x0][0x214], RZ, 0x3c, !PT ;  /* 0x0000850007077a12 */ /* 0x000fe200078e3cff */
[----:B------:R-:W-:-:S03]  /*13d0*/  IMAD.HI.U32 R9, R19, R9, R18 ;  /* 0x0000000913097227 */ /* 0x000fc600078e0012 */
[----:B------:R-:W-:Y:S02]  /*13e0*/  ISETP.GE.AND P1, PT, R7, RZ, PT ;  /* 0x000000ff0700720c */ /* 0x000fe40003f26270 */
[----:B------:R-:W-:Y:S01]  /*13f0*/  SHF.R.S32.HI R7, RZ, 0x1f, R3 ;  /* 0x0000001fff077819 */ /* 0x000fe20000011403 */
[----:B------:R-:W-:Y:S01]  /*1400*/  IMAD.HI.U32 R18, R9, R8, RZ ;  /* 0x0000000809127227 */ /* 0x000fe200078e00ff */
[----:B------:R-:W-:-:S03]  /*1410*/  LEA.HI.SX32 R3, R3, 0x1, 0x1 ;  /* 0x0000000103037811 */ /* 0x000fc600078f0aff */
[----:B------:R-:W-:Y:S02]  /*1420*/  IMAD.MOV R9, RZ, RZ, -R18 ;  /* 0x000000ffff097224 */ /* 0x000fe400078e0a12 */
[----:B------:R-:W-:Y:S02]  /*1430*/  @!P3 IMAD.MOV R3, RZ, RZ, R7 ;  /* 0x000000ffff03b224 */ /* 0x000fe400078e0207 */
[----:B------:R-:W-:-:S05]  /*1440*/  IMAD R8, R17, R9, R8 ;  /* 0x0000000911087224 */ /* 0x000fca00078e0208 */
[----:B------:R-:W-:-:S13]  /*1450*/  ISETP.GT.U32.AND P0, PT, R17, R8, PT ;  /* 0x000000081100720c */ /* 0x000fda0003f04070 */
[----:B------:R-:W-:Y:S01]  /*1460*/  @!P0 IMAD.IADD R8, R8, 0x1, -R17 ;  /* 0x0000000108088824 */ /* 0x000fe200078e0a11 */
[----:B------:R-:W-:Y:S02]  /*1470*/  @!P0 IADD3 R18, R18, 0x1, RZ ;  /* 0x0000000112128810 */ /* 0x000fe40007ffe0ff */
[----:B------:R-:W-:Y:S02]  /*1480*/  ISETP.NE.AND P0, PT, RZ, c[0x0][0x214], PT ;  /* 0x00008500ff007a0c */ /* 0x000fe40003f05270 */
[----:B------:R-:W-:Y:S02]  /*1490*/  ISETP.GE.U32.AND P2, PT, R8, R17, PT ;  /* 0x000000110800720c */ /* 0x000fe40003f46070 */
[----:B------:R-:W-:-:S04]  /*14a0*/  IABS R8, c[0x0][0x1c0] ;  /* 0x0000700000087a13 */ /* 0x000fc80000000000 */
[----:B------:R-:W0:Y:S07]  /*14b0*/  I2F.U32.RP R17, R8 ;  /* 0x0000000800117306 */ /* 0x000e2e0000209000 */
[----:B------:R-:W-:-:S05]  /*14c0*/  @P2 IADD3 R18, R18, 0x1, RZ ;  /* 0x0000000112122810 */ /* 0x000fca0007ffe0ff */
[----:B------:R-:W-:Y:S01]  /*14d0*/  @!P1 IMAD.MOV R18, RZ, RZ, -R18 ;  /* 0x000000ffff129224 */ /* 0x000fe200078e0a12 */
[----:B------:R-:W-:Y:S01]  /*14e0*/  @!P0 LOP3.LUT R18, RZ, c[0x0][0x214], RZ, 0x33, !PT ;  /* 0x00008500ff128a12 */ /* 0x000fe200078e33ff */
[----:B0-----:R-:W0:Y:S04]  /*14f0*/  MUFU.RCP R19, R17 ;  /* 0x0000001100137308 */ /* 0x001e280000001000 */
[----:B------:R-:W-:-:S05]  /*1500*/  IMAD R3, R3, R18, RZ ;  /* 0x0000001203037224 */ /* 0x000fca00078e02ff */
[----:B------:R-:W-:-:S04]  /*1510*/  IABS R7, R3 ;  /* 0x0000000300077213 */ /* 0x000fc80000000000 */
[----:B------:R-:W1:Y:S01]  /*1520*/  I2F.RP R24, R7 ;  /* 0x0000000700187306 */ /* 0x000e620000209400 */
[----:B------:R-:W-:Y:S01]  /*1530*/  IMAD.IADD R6, R6, 0x1, R7 ;  /* 0x0000000106067824 */ /* 0x000fe200078e0207 */
[----:B0-----:R-:W-:-:S06]  /*1540*/  IADD3 R19, R19, 0xffffffe, RZ ;  /* 0x0ffffffe13137810 */ /* 0x001fcc0007ffe0ff */
[----:B------:R-:W0:Y:S08]  /*1550*/  F2I.FTZ.U32.TRUNC.NTZ R19, R19 ;  /* 0x0000001300137305 */ /* 0x000e30000021f000 */
[----:B-1----:R-:W1:Y:S01]  /*1560*/  MUFU.RCP R9, R24 ;  /* 0x0000001800097308 */ /* 0x002e620000001000 */
[----:B0-----:R-:W-:-:S04]  /*1570*/  IMAD.MOV R25, RZ, RZ, -R19 ;  /* 0x000000ffff197224 */ /* 0x001fc800078e0a13 */
[----:B------:R-:W-:Y:S01]  /*1580*/  IMAD R25, R25, R8, RZ ;  /* 0x0000000819197224 */ /* 0x000fe200078e02ff */
[----:B-1----:R-:W-:Y:S02]  /*1590*/  IADD3 R22, R9, 0xffffffe, RZ ;  /* 0x0ffffffe09167810 */ /* 0x002fe40007ffe0ff */
[----:B------:R-:W-:Y:S02]  /*15a0*/  IABS R24, R6 ;  /* 0x0000000600187213 */ /* 0x000fe40000000000 */
[----:B------:R-:W0:Y:S02]  /*15b0*/  F2I.FTZ.U32.TRUNC.NTZ R23, R22 ;  /* 0x0000001600177305 */ /* 0x000e24000021f000 */
[----:B0-----:R-:W-:Y:S02]  /*15c0*/  IMAD.MOV R18, RZ, RZ, -R23 ;  /* 0x000000ffff127224 */ /* 0x001fe400078e0a17 */
[----:B------:R-:W-:Y:S02]  /*15d0*/  IMAD.MOV.U32 R22, RZ, RZ, RZ ;  /* 0x000000ffff167224 */ /* 0x000fe400078e00ff */
[----:B------:R-:W-:-:S02]  /*15e0*/  IMAD R9, R18, R7, RZ ;  /* 0x0000000712097224 */ /* 0x000fc400078e02ff */
[----:B------:R-:W-:Y:S02]  /*15f0*/  IMAD.MOV.U32 R18, RZ, RZ, RZ ;  /* 0x000000ffff127224 */ /* 0x000fe400078e00ff */
[----:B------:R-:W-:Y:S01]  /*1600*/  IMAD.HI.U32 R9, R23, R9, R22 ;  /* 0x0000000917097227 */ /* 0x000fe200078e0016 */
[----:B------:R-:W-:-:S03]  /*1610*/  IABS R22, R3 ;  /* 0x0000000300167213 */ /* 0x000fc60000000000 */
[----:B------:R-:W-:Y:S01]  /*1620*/  IMAD.HI.U32 R25, R19, R25, R18 ;  /* 0x0000001913197227 */ /* 0x000fe200078e0012 */
[----:B------:R-:W-:-:S03]  /*1630*/  IABS R19, c[0x0][0x1c0] ;  /* 0x0000700000137a13 */ /* 0x000fc60000000000 */
[----:B------:R-:W-:Y:S02]  /*1640*/  IMAD.MOV R22, RZ, RZ, -R22 ;  /* 0x000000ffff167224 */ /* 0x000fe400078e0a16 */
[----:B------:R-:W-:Y:S02]  /*1650*/  IMAD.MOV R19, RZ, RZ, -R19 ;  /* 0x000000ffff137224 */ /* 0x000fe400078e0a13 */
[----:B------:R-:W-:-:S04]  /*1660*/  IMAD.HI.U32 R18, R25, R26, RZ ;  /* 0x0000001a19127227 */ /* 0x000fc800078e00ff */
[----:B------:R-:W-:-:S04]  /*1670*/  IMAD.HI.U32 R9, R9, R24, RZ ;  /* 0x0000001809097227 */ /* 0x000fc800078e00ff */
[----:B------:R-:W-:Y:S02]  /*1680*/  IMAD R17, R18, R19, R26 ;  /* 0x0000001312117224 */ /* 0x000fe400078e021a */
[--C-:B------:R-:W-:Y:S02]  /*1690*/  IMAD R22, R9, R22, R24.reuse ;  /* 0x0000001609167224 */ /* 0x100fe400078e0218 */
[----:B------:R-:W-:Y:S01]  /*16a0*/  IMAD.HI.U32 R25, R25, R24, RZ ;  /* 0x0000001819197227 */ /* 0x000fe200078e00ff */
[----:B------:R-:W-:Y:S02]  /*16b0*/  ISETP.GT.U32.AND P3, PT, R8, R17, PT ;  /* 0x000000110800720c */ /* 0x000fe40003f64070 */
[----:B------:R-:W-:Y:S01]  /*16c0*/  ISETP.GT.U32.AND P0, PT, R7, R22, PT ;  /* 0x000000160700720c */ /* 0x000fe20003f04070 */
[----:B------:R-:W-:-:S05]  /*16d0*/  IMAD R19, R25, R19, R24 ;  /* 0x0000001319137224 */ /* 0x000fca00078e0218 */
[----:B------:R-:W-:-:S05]  /*16e0*/  ISETP.GT.U32.AND P1, PT, R8, R19, PT ;  /* 0x000000130800720c */ /* 0x000fca0003f24070 */
[--C-:B------:R-:W-:Y:S01]  /*16f0*/  @!P3 IMAD.IADD R17, R17, 0x1, -R8.reuse ;  /* 0x000000011111b824 */ /* 0x100fe200078e0a08 */
[----:B------:R-:W-:Y:S01]  /*1700*/  @!P3 IADD3 R18, R18, 0x1, RZ ;  /* 0x000000011212b810 */ /* 0x000fe20007ffe0ff */
[----:B------:R-:W-:Y:S01]  /*1710*/  @!P0 IMAD.IADD R22, R22, 0x1, -R7 ;  /* 0x0000000116168824 */ /* 0x000fe200078e0a07 */
[----:B------:R-:W-:Y:S02]  /*1720*/  @!P0 IADD3 R9, R9, 0x1, RZ ;  /* 0x0000000109098810 */ /* 0x000fe40007ffe0ff */
[----:B------:R-:W-:Y:S02]  /*1730*/  ISETP.GE.U32.AND P6, PT, R17, R8, PT ;  /* 0x000000081100720c */ /* 0x000fe40003fc6070 */
[----:B------:R-:W0:Y:S01]  /*1740*/  S2R R17, SR_TID.X ;  /* 0x0000000000117919 */ /* 0x000e220000002100 */
[-C--:B------:R-:W-:Y:S01]  /*1750*/  ISETP.GE.U32.AND P2, PT, R22, R7.reuse, PT ;  /* 0x000000071600720c */ /* 0x080fe20003f46070 */
[----:B------:R-:W-:Y:S01]  /*1760*/  @!P1 IMAD.IADD R19, R19, 0x1, -R8 ;  /* 0x0000000113139824 */ /* 0x000fe200078e0a08 */
[----:B------:R-:W-:-:S02]  /*1770*/  LOP3.LUT R22, R6, R7, RZ, 0x3c, !PT ;  /* 0x0000000706167212 */ /* 0x000fc400078e3cff */
[----:B------:R-:W-:Y:S02]  /*1780*/  ISETP.GE.AND P0, PT, R4, RZ, PT ;  /* 0x000000ff0400720c */ /* 0x000fe40003f06270 */
[----:B------:R-:W-:Y:S02]  /*1790*/  ISETP.GE.AND P4, PT, R22, RZ, PT ;  /* 0x000000ff1600720c */ /* 0x000fe40003f86270 */
[----:B------:R-:W-:Y:S02]  /*17a0*/  ISETP.GT.AND P3, PT, R2, RZ, PT ;  /* 0x000000ff0200720c */ /* 0x000fe40003f64270 */
[----:B------:R-:W-:Y:S02]  /*17b0*/  @P6 IADD3 R18, R18, 0x1, RZ ;  /* 0x0000000112126810 */ /* 0x000fe40007ffe0ff */
[----:B------:R-:W-:Y:S02]  /*17c0*/  ISETP.NE.AND P6, PT, R3, RZ, PT ;  /* 0x000000ff0300720c */ /* 0x000fe40003fc5270 */
[----:B------:R-:W-:-:S02]  /*17d0*/  @P2 IADD3 R9, R9, 0x1, RZ ;  /* 0x0000000109092810 */ /* 0x000fc40007ffe0ff */
[----:B------:R-:W-:Y:S01]  /*17e0*/  ISETP.GE.U32.AND P5, PT, R19, R8, PT ;  /* 0x000000081300720c */ /* 0x000fe20003fa6070 */
[----:B------:R-:W-:Y:S01]  /*17f0*/  IMAD.MOV.U32 R19, RZ, RZ, c[0x0][0x214] ;  /* 0x00008500ff137624 */ /* 0x000fe200078e00ff */
[----:B------:R-:W-:Y:S01]  /*1800*/  LOP3.LUT R6, R6, c[0x0][0x1c0], RZ, 0x3c, !PT ;  /* 0x0000700006067a12 */ /* 0x000fe200078e3cff */
[----:B------:R-:W-:Y:S01]  /*1810*/  @!P4 IMAD.MOV R9, RZ, RZ, -R9 ;  /* 0x000000ffff09c224 */ /* 0x000fe200078e0a09 */
[----:B------:R-:W-:Y:S01]  /*1820*/  @!P1 IADD3 R25, R25, 0x1, RZ ;  /* 0x0000000119199810 */ /* 0x000fe20007ffe0ff */
[----:B------:R-:W-:Y:S01]  /*1830*/  @!P0 IMAD.MOV R18, RZ, RZ, -R18 ;  /* 0x000000ffff128224 */ /* 0x000fe200078e0a12 */
[----:B------:R-:W-:Y:S02]  /*1840*/  ISETP.GE.AND P2, PT, R6, RZ, PT ;  /* 0x000000ff0600720c */ /* 0x000fe40003f46270 */
[----:B------:R-:W-:Y:S02]  /*1850*/  ISETP.NE.AND P4, PT, RZ, c[0x0][0x1c0], PT ;  /* 0x00007000ff007a0c */ /* 0x000fe40003f85270 */
[----:B------:R-:W-:-:S02]  /*1860*/  LOP3.LUT R6, RZ, c[0x0][0x1c0], RZ, 0x33, !PT ;  /* 0x00007000ff067a12 */ /* 0x000fc400078e33ff */
[----:B------:R-:W-:Y:S02]  /*1870*/  SHF.R.S32.HI R8, RZ, 0x1f, R2 ;  /* 0x0000001fff087819 */ /* 0x000fe40000011402 */
[----:B------:R-:W-:Y:S02]  /*1880*/  ISETP.NE.AND P1, PT, RZ, UR4, PT ;  /* 0x00000004ff007c0c */ /* 0x000fe4000bf25270 */
[----:B0-----:R-:W-:Y:S02]  /*1890*/  SHF.R.S32.HI R4, RZ, 0x1f, R17 ;  /* 0x0000001fff047819 */ /* 0x001fe40000011411 */
[----:B------:R-:W-:Y:S01]  /*18a0*/  LEA.HI.SX32 R22, R2, 0x1, 0x1 ;  /* 0x0000000102167811 */ /* 0x000fe200078f0aff */
[----:B------:R-:W-:Y:S01]  /*18b0*/  @!P3 IMAD.MOV R22, RZ, RZ, R8 ;  /* 0x000000ffff16b224 */ /* 0x000fe200078e0208 */
[----:B------:R-:W-:Y:S02]  /*18c0*/  SEL R19, R19, 0x1, !P1 ;  /* 0x0000000113137807 */ /* 0x000fe40004800000 */
[----:B------:R-:W-:-:S02]  /*18d0*/  SEL R18, R6, R18, !P4 ;  /* 0x0000001206127207 */ /* 0x000fc40006000000 */
[----:B------:R-:W-:Y:S02]  /*18e0*/  @!P6 LOP3.LUT R9, RZ, R7, RZ, 0x33, !PT ;  /* 0x00000007ff09e212 */ /* 0x000fe400078e33ff */
[----:B------:R-:W-:Y:S01]  /*18f0*/  LEA.HI R8, R4, R17, RZ, 0x2 ;  /* 0x0000001104087211 */ /* 0x000fe200078f10ff */
[----:B------:R-:W-:Y:S01]  /*1900*/  IMAD R7, R18, R19, RZ ;  /* 0x0000001312077224 */ /* 0x000fe200078e02ff */
[----:B------:R-:W-:Y:S02]  /*1910*/  @P5 IADD3 R25, R25, 0x1, RZ ;  /* 0x0000000119195810 */ /* 0x000fe40007ffe0ff */
[----:B------:R-:W-:Y:S01]  /*1920*/  ISETP.LT.U32.AND P0, PT, R20, R9, PT ;  /* 0x000000091400720c */ /* 0x000fe20003f01070 */
[----:B------:R-:W-:Y:S01]  /*1930*/  IMAD R7, R22, R7, RZ ;  /* 0x0000000716077224 */ /* 0x000fe200078e02ff */
[----:B------:R-:W-:Y:S01]  /*1940*/  SHF.R.S32.HI R23, RZ, 0x1f, R9 ;  /* 0x0000001fff177819 */ /* 0x000fe20000011409 */
[----:B------:R-:W-:Y:S01]  /*1950*/  @!P2 IMAD.MOV R25, RZ, RZ, -R25 ;  /* 0x000000ffff19a224 */ /* 0x000fe200078e0a19 */
[----:B------:R-:W-:-:S02]  /*1960*/  SHF.R.S32.HI R18, RZ, 0x2, R8 ;  /* 0x00000002ff127819 */ /* 0x000fc40000011408 */
[C---:B------:R-:W-:Y:S02]  /*1970*/  ISETP.LT.AND.EX P2, PT, R21.reuse, R23, PT, P0 ;  /* 0x000000171500720c */ /* 0x040fe40003f41300 */
[----:B------:R-:W-:Y:S02]  /*1980*/  ISETP.GE.AND P0, PT, R18, c[0x0][0x314], PT ;  /* 0x0000c50012007a0c */ /* 0x000fe40003f06270 */
[----:B------:R-:W-:Y:S02]  /*1990*/  LOP3.LUT R22, R8, 0xfffffffc, RZ, 0xc0, !PT ;  /* 0xfffffffc08167812 */ /* 0x000fe400078ec0ff */
[----:B------:R-:W-:Y:S01]  /*19a0*/  SEL R9, R20, R9, P2 ;  /* 0x0000000914097207 */ /* 0x000fe20001000000 */
[----:B------:R-:W-:Y:S01]  /*19b0*/  IMAD.MOV.U32 R20, RZ, RZ, -0x800000 ;  /* 0xff800000ff147424 */ /* 0x000fe200078e00ff */
[----:B------:R-:W-:Y:S01]  /*19c0*/  SEL R8, R21, R23, P2 ;  /* 0x0000001715087207 */ /* 0x000fe20001000000 */
[----:B------:R-:W-:Y:S01]  /*19d0*/  IMAD.IADD R23, R17, 0x1, -R22 ;  /* 0x0000000111177824 */ /* 0x000fe200078e0a16 */
[----:B------:R-:W-:-:S05]  /*19e0*/  SEL R6, R6, R25, !P4 ;  /* 0x0000001906067207 */ /* 0x000fca0006000000 */
[----:B------:R-:W-:Y:S05]  /*19f0*/  @P0 BRA `(.L_x_107) ;  /* 0x0000010000000947 */ /* 0x000fea0003800000 */
[----:B------:R-:W-:Y:S02]  /*1a00*/  IADD3 R22, P2, R11, -UR8, RZ ;  /* 0x800000080b167c10 */ /* 0x000fe4000ff5e0ff */
[----:B------:R-:W-:Y:S02]  /*1a10*/  SHF.R.S32.HI R21, RZ, 0x1f, R23 ;  /* 0x0000001fff157819 */ /* 0x000fe40000011417 */
[----:B------:R-:W-:Y:S02]  /*1a20*/  ISETP.GT.U32.AND P0, PT, R22, R23, PT ;  /* 0x000000171600720c */ /* 0x000fe40003f04070 */
[----:B------:R-:W-:-:S04]  /*1a30*/  IADD3.X R22, R5, ~UR7, RZ, P2, !PT ;  /* 0x8000000705167c10 */ /* 0x000fc800097fe4ff */
[----:B------:R-:W-:-:S13]  /*1a40*/  ISETP.GT.AND.EX P0, PT, R22, R21, PT, P0 ;  /* 0x000000151600720c */ /* 0x000fda0003f04300 */
[----:B------:R-:W-:Y:S05]  /*1a50*/  @!P0 BRA `(.L_x_107) ;  /* 0x000000a000008947 */ /* 0x000fea0003800000 */
[----:B------:R-:W-:Y:S01]  /*1a60*/  IADD3 R24, P0, R23, UR8, RZ ;  /* 0x0000000817187c10 */ /* 0x000fe2000ff1e0ff */
[----:B------:R-:W-:Y:S01]  /*1a70*/  IMAD R20, R5, R18, RZ ;  /* 0x0000001205147224 */ /* 0x000fe200078e02ff */
[----:B------:R-:W-:Y:S02]  /*1a80*/  SHF.R.S32.HI R22, RZ, 0x1f, R18 ;  /* 0x0000001fff167819 */ /* 0x000fe40000011412 */
[----:B------:R-:W-:-:S03]  /*1a90*/  IADD3.X R25, R21, UR7, RZ, P0, !PT ;  /* 0x0000000715197c10 */ /* 0x000fc600087fe4ff */
[C---:B------:R-:W-:Y:S02]  /*1aa0*/  IMAD R20, R11.reuse, R22, R20 ;  /* 0x000000160b147224 */ /* 0x040fe400078e0214 */
[----:B------:R-:W-:-:S04]  /*1ab0*/  IMAD.WIDE.U32 R24, R11, R18, R24 ;  /* 0x000000120b187225 */ /* 0x000fc800078e0018 */
[----:B------:R-:W-:Y:S01]  /*1ac0*/  IMAD.IADD R20, R25, 0x1, R20 ;  /* 0x0000000119147824 */ /* 0x000fe200078e0214 */
[----:B------:R-:W-:-:S04]  /*1ad0*/  LEA R26, P0, R24, c[0x0][0x208], 0x2 ;  /* 0x00008200181a7a11 */ /* 0x000fc800078010ff */
[----:B------:R-:W-:-:S05]  /*1ae0*/  LEA.HI.X R27, R24, c[0x0][0x20c], R20, 0x2, P0 ;  /* 0x00008300181b7a11 */ /* 0x000fca00000f1414 */
[----:B------:R0:W5:Y:S04]  /*1af0*/  LDG.E R20, [R26.64] ;  /* 0x0000000a1a147981 */ /* 0x000168000c1e1900 */
.L_x_107:
[----:B------:R-:W-:Y:S05]  /*1b00*/  BSYNC B0 ;  /* 0x0000000000007941 */ /* 0x000fea0003800000 */
.L_x_106:
[C---:B------:R-:W-:Y:S01]  /*1b10*/  ISETP.GT.AND P0, PT, R17.reuse, 0x7f, PT ;  /* 0x0000007f1100780c */ /* 0x040fe20003f04270 */
[----:B------:R-:W-:Y:S01]  /*1b20*/  IMAD.MOV.U32 R29, RZ, RZ, -0x800000 ;  /* 0xff800000ff1d7424 */ /* 0x000fe200078e00ff */
[----:B------:R-:W-:Y:S01]  /*1b30*/  LOP3.LUT P2, RZ, R17, 0x1f, RZ, 0xc0, !PT ;  /* 0x0000001f11ff7812 */ /* 0x000fe2000784c0ff */
[----:B------:R-:W-:Y:S01]  /*1b40*/  IMAD R19, R6, R19, RZ ;  /* 0x0000001306137224 */ /* 0x000fe200078e02ff */
[----:B------:R-:W-:Y:S01]  /*1b50*/  ISETP.GT.AND P3, PT, R3, RZ, PT ;  /* 0x000000ff0300720c */ /* 0x000fe20003f64270 */
[----:B------:R-:W-:Y:S01]  /*1b60*/  BSSY B1, `(.L_x_108) ;  /* 0x00001f4000017945 */ /* 0x000fe20003800000 */
[----:B------:R-:W-:Y:S01]  /*1b70*/  ISETP.GT.OR P2, PT, R17, 0x7f, P2 ;  /* 0x0000007f1100780c */ /* 0x000fe20001744670 */
[----:B------:R-:W-:-:S06]  /*1b80*/  IMAD.MOV.U32 R28, RZ, RZ, 0x7f800000 ;  /* 0x7f800000ff1c7424 */ /* 0x000fcc00078e00ff */
[----:B------:R-:W-:Y:S01]  /*1b90*/  @!P0 IMAD R23, R18, 0x5, R23 ;  /* 0x0000000512178824 */ /* 0x000fe200078e0217 */
[----:B------:R-:W-:-:S04]  /*1ba0*/  @!P0 LEA.HI R21, R4, R17, RZ, 0x5 ;  /* 0x0000001104158211 */ /* 0x000fc800078f28ff */
[----:B-----5:R-:W-:Y:S01]  /*1bb0*/  @!P0 STS [R23.X4], R20 ;  /* 0x0000001417008388 */ /* 0x020fe20000004800 */
[----:B------:R-:W-:Y:S02]  /*1bc0*/  @!P0 LOP3.LUT R22, R21, 0xffffffe0, RZ, 0xc0, !PT ;  /* 0xffffffe015168812 */ /* 0x000fe400078ec0ff */
[----:B------:R-:W-:-:S03]  /*1bd0*/  @!P0 SHF.R.S32.HI R21, RZ, 0x5, R21 ;  /* 0x00000005ff158819 */ /* 0x000fc60000011415 */
[----:B------:R-:W-:-:S04]  /*1be0*/  @!P0 IMAD.IADD R22, R17, 0x1, -R22 ;  /* 0x0000000111168824 */ /* 0x000fc800078e0a16 */
[----:B------:R-:W-:Y:S01]  /*1bf0*/  @!P0 IMAD R21, R22, 0x5, R21 ;  /* 0x0000000516158824 */ /* 0x000fe200078e0215 */
[----:B------:R-:W-:Y:S06]  /*1c00*/  BAR.SYNC.DEFER_BLOCKING 0x0 ;  /* 0x0000000000007b1d */ /* 0x000fec0000010000 */
[----:B------:R-:W1:Y:S04]  /*1c10*/  @!P0 LDS R29, [R21.X4] ;  /* 0x00000000151d8984 */ /* 0x000e680000004800 */
[----:B-1----:R-:W1:Y:S02]  /*1c20*/  SHFL.BFLY PT, R22, R29, 0x10, 0x1f ;  /* 0x0e001f001d167f89 */ /* 0x002e6400000e0000 */
[----:B-1----:R-:W-:-:S05]  /*1c30*/  FMNMX.FTZ R22, R22, R29, !PT ;  /* 0x0000001d16167209 */ /* 0x002fca0007810000 */
[----:B------:R-:W1:Y:S02]  /*1c40*/  SHFL.BFLY PT, R25, R22, 0x8, 0x1f ;  /* 0x0d001f0016197f89 */ /* 0x000e6400000e0000 */
[----:B-1----:R-:W-:-:S05]  /*1c50*/  FMNMX.FTZ R25, R22, R25, !PT ;  /* 0x0000001916197209 */ /* 0x002fca0007810000 */
[----:B------:R-:W1:Y:S02]  /*1c60*/  SHFL.BFLY PT, R24, R25, 0x4, 0x1f ;  /* 0x0c801f0019187f89 */ /* 0x000e6400000e0000 */
[----:B-1----:R-:W-:-:S05]  /*1c70*/  FMNMX.FTZ R24, R25, R24, !PT ;  /* 0x0000001819187209 */ /* 0x002fca0007810000 */
[----:B0-----:R-:W0:Y:S02]  /*1c80*/  SHFL.BFLY PT, R27, R24, 0x2, 0x1f ;  /* 0x0c401f00181b7f89 */ /* 0x001e2400000e0000 */
[----:B0-----:R-:W-:-:S05]  /*1c90*/  FMNMX.FTZ R27, R24, R27, !PT ;  /* 0x0000001b181b7209 */ /* 0x001fca0007810000 */
[----:B------:R-:W0:Y:S02]  /*1ca0*/  SHFL.BFLY PT, R18, R27, 0x1, 0x1f ;  /* 0x0c201f001b127f89 */ /* 0x000e2400000e0000 */
[----:B0-----:R-:W-:-:S04]  /*1cb0*/  FMNMX.FTZ R18, R27, R18, !PT ;  /* 0x000000121b127209 */ /* 0x001fc80007810000 */
[----:B------:R-:W-:-:S04]  /*1cc0*/  FSETP.NEU.FTZ.AND P0, PT, R18, -INF , PT ;  /* 0xff8000001200780b */ /* 0x000fc80003f1d000 */
[----:B------:R-:W-:-:S05]  /*1cd0*/  FSEL R18, R18, RZ, P0 ;  /* 0x000000ff12127208 */ /* 0x000fca0000000000 */
[----:B------:R-:W-:-:S04]  /*1ce0*/  FADD.FTZ R21, -R18, R29 ;  /* 0x0000001d12157221 */ /* 0x000fc80000010100 */
[----:B------:R-:W-:-:S06]  /*1cf0*/  FMUL.FTZ R21, R21, 1.4426950216293334961 ;  /* 0x3fb8aa3b15157820 */ /* 0x000fcc0000410000 */
[----:B------:R-:W0:Y:S02]  /*1d00*/  MUFU.EX2 R21, R21 ;  /* 0x0000001500157308 */ /* 0x000e240000000800 */
[----:B0-----:R-:W0:Y:S02]  /*1d10*/  SHFL.BFLY PT, R22, R21, 0x10, 0x1f ;  /* 0x0e001f0015167f89 */ /* 0x001e2400000e0000 */
[----:B0-----:R-:W-:-:S05]  /*1d20*/  FADD.FTZ R22, R21, R22 ;  /* 0x0000001615167221 */ /* 0x001fca0000010000 */
[----:B------:R-:W0:Y:S02]  /*1d30*/  SHFL.BFLY PT, R25, R22, 0x8, 0x1f ;  /* 0x0d001f0016197f89 */ /* 0x000e2400000e0000 */
[----:B0-----:R-:W-:Y:S01]  /*1d40*/  FADD.FTZ R25, R22, R25 ;  /* 0x0000001916197221 */ /* 0x001fe20000010000 */
[----:B------:R-:W-:-:S04]  /*1d50*/  SHF.R.S32.HI R22, RZ, 0x1f, R3 ;  /* 0x0000001fff167819 */ /* 0x000fc80000011403 */
[----:B------:R-:W0:Y:S02]  /*1d60*/  SHFL.BFLY PT, R24, R25, 0x4, 0x1f ;  /* 0x0c801f0019187f89 */ /* 0x000e2400000e0000 */
[----:B0-----:R-:W-:-:S05]  /*1d70*/  FADD.FTZ R24, R25, R24 ;  /* 0x0000001819187221 */ /* 0x001fca0000010000 */
[----:B------:R-:W0:Y:S02]  /*1d80*/  SHFL.BFLY PT, R23, R24, 0x2, 0x1f ;  /* 0x0c401f0018177f89 */ /* 0x000e2400000e0000 */
[----:B0-----:R-:W-:-:S05]  /*1d90*/  FADD.FTZ R23, R24, R23 ;  /* 0x0000001718177221 */ /* 0x001fca0000010000 */
[----:B------:R-:W0:Y:S02]  /*1da0*/  SHFL.BFLY PT, R20, R23, 0x1, 0x1f ;  /* 0x0c201f0017147f89 */ /* 0x000e2400000e0000 */
[----:B0-----:R-:W-:Y:S01]  /*1db0*/  FADD.FTZ R26, R23, R20 ;  /* 0x00000014171a7221 */ /* 0x001fe20000010000 */
[----:B------:R-:W-:Y:S01]  /*1dc0*/  LEA.HI.SX32 R20, R3, 0x1, 0x1 ;  /* 0x0000000103147811 */ /* 0x000fe200078f0aff */
[----:B------:R-:W-:-:S03]  /*1dd0*/  @!P3 IMAD.MOV R20, RZ, RZ, R22 ;  /* 0x000000ffff14b224 */ /* 0x000fc600078e0216 */
[----:B------:R-:W-:Y:S01]  /*1de0*/  FSETP.NE.FTZ.AND P0, PT, R26, RZ, PT ;  /* 0x000000ff1a00720b */ /* 0x000fe20003f15000 */
[----:B------:R-:W-:-:S12]  /*1df0*/  IMAD R6, R19, R20, RZ ;  /* 0x0000001413067224 */ /* 0x000fd800078e02ff */
[----:B------:R-:W0:Y:S02]  /*1e00*/  @P0 MUFU.LG2 R21, R26 ;  /* 0x0000001a00150308 */ /* 0x000e240000000c00 */
[----:B0-----:R-:W-:Y:S01]  /*1e10*/  @P0 FFMA.FTZ R28, R21, 0.69314718246459960938, R18 ;  /* 0x3f317218151c0823 */ /* 0x001fe20000010012 */
[----:B------:R-:W-:Y:S05]  /*1e20*/  @P2 BRA `(.L_x_109) ;  /* 0x00001c7000002947 */ /* 0x000fea0003800000 */
[----:B------:R-:W-:Y:S01]  /*1e30*/  ULDC.U8 UR4, c[0x0][0x328] ;  /* 0x0000ca0000047ab9 */ /* 0x000fe20000000000 */
[----:B------:R-:W-:Y:S02]  /*1e40*/  LEA.HI R4, R4, R17, RZ, 0x5 ;  /* 0x0000001104047211 */ /* 0x000fe400078f28ff */
[----:B------:R-:W-:Y:S02]  /*1e50*/  ISETP.NE.AND P2, PT, RZ, UR4, PT ;  /* 0x00000004ff007c0c */ /* 0x000fe4000bf45270 */
[----:B------:R-:W-:-:S04]  /*1e60*/  SHF.R.S32.HI R4, RZ, 0x5, R4 ;  /* 0x00000005ff047819 */ /* 0x000fc80000011404 */
[----:B------:R-:W-:-:S04]  /*1e70*/  IADD3 R36, P0, R4, UR8, RZ ;  /* 0x0000000804247c10 */ /* 0x000fc8000ff1e0ff */
[----:B------:R-:W-:-:S03]  /*1e80*/  LEA.HI.X.SX32 R37, R4, UR7, 0x1, P0 ;  /* 0x0000000704257c11 */ /* 0x000fc600080f0eff */
        /* <DEDUP_REMOVED lines=43> */
.L_x_112:
        /* <DEDUP_REMOVED lines=22> */
.L_x_113:
[----:B------:R-:W-:Y:S05]  /*22a0*/  BSYNC B0 ;  /* 0x0000000000007941 */ /* 0x000fea0003800000 */
.L_x_111:
[----:B------:R-:W-:Y:S01]  /*22b0*/  LOP3.LUT R19, R17, R0, RZ, 0xfc, !PT ;  /* 0x0000000011137212 */ /* 0x000fe200078efcff */
[----:B------:R-:W-:Y:S03]  /*22c0*/  BSSY B0, `(.L_x_114) ;  /* 0x0000028000007945 */ /* 0x000fe60003800000 */
[----:B------:R-:W-:-:S13]  /*22d0*/  ISETP.NE.U32.AND P0, PT, R19, RZ, PT ;  /* 0x000000ff1300720c */ /* 0x000fda0003f05070 */
[----:B------:R-:W-:Y:S05]  /*22e0*/  @!P0 BRA `(.L_x_115) ;  /* 0x000000f000008947 */ /* 0x000fea0003800000 */
[----:B------:R-:W-:Y:S01]  /*22f0*/  IMAD.MOV.U32 R24, RZ, RZ, R30 ;  /* 0x000000ffff187224 */ /* 0x000fe200078e001e */
[----:B------:R-:W-:Y:S02]  /*2300*/  MOV R23, R0 ;  /* 0x0000000000177202 */ /* 0x000fe40000000f00 */
[----:B------:R-:W-:Y:S02]  /*2310*/  MOV R22, 0x2330 ;  /* 0x0000233000167802 */ /* 0x000fe40000000f00 */
[----:B------:R-:W-:Y:S05]  /*2320*/  CALL.REL.NOINC `($__internal_2_$__cuda_sm20_div_s64) ;  /* 0x0000219000007944 */ /* 0x000fea0003c00000 */
        /* <DEDUP_REMOVED lines=11> */
.L_x_115:
        /* <DEDUP_REMOVED lines=22> */
.L_x_116:
[----:B------:R-:W-:Y:S05]  /*2540*/  BSYNC B0 ;  /* 0x0000000000007941 */ /* 0x000fea0003800000 */
.L_x_114:
        /* <DEDUP_REMOVED lines=11> */
[----:B------:R-:W-:Y:S05]  /*2600*/  CALL.REL.NOINC `($__internal_2_$__cuda_sm20_div_s64) ;  /* 0x00001eb000007944 */ /* 0x000fea0003c00000 */
[----:B------:R-:W-:-:S04]  /*2610*/  IADD3 R17, P0, RZ, -R20, RZ ;  /* 0x80000014ff117210 */ /* 0x000fc80007f1e0ff */
[----:B------:R-:W-:Y:S01]  /*2620*/  IADD3.X R18, RZ, ~R21, RZ, P0, !PT ;  /* 0x80000015ff127210 */ /* 0x000fe200007fe4ff */
[----:B------:R-:W-:-:S04]  /*2630*/  IMAD.WIDE.U32 R36, R5, R17, R36 ;  /* 0x0000001105247225 */ /* 0x000fc800078e0024 */
[----:B------:R-:W-:-:S04]  /*2640*/  IMAD R18, R18, R5, RZ ;  /* 0x0000000512127224 */ /* 0x000fc800078e02ff */
[----:B------:R-:W-:-:S05]  /*2650*/  IMAD R4, R4, R17, R18 ;  /* 0x0000001104047224 */ /* 0x000fca00078e0212 */
[----:B------:R-:W-:Y:S01]  /*2660*/  IADD3 R4, R37, R4, RZ ;  /* 0x0000000425047210 */ /* 0x000fe20007ffe0ff */
[----:B------:R-:W-:Y:S05]  /*2670*/  BRA `(.L_x_119) ;  /* 0x0000016000007947 */ /* 0x000fea0003800000 */
.L_x_118:
        /* <DEDUP_REMOVED lines=22> */
.L_x_119:
[----:B------:R-:W-:Y:S05]  /*27e0*/  BSYNC B0 ;  /* 0x0000000000007941 */ /* 0x000fea0003800000 */
.L_x_117:
        /* <DEDUP_REMOVED lines=38> */
[----:B------:R-:W-:Y:S05]  /*2a50*/  CALL.REL.NOINC `($__internal_2_$__cuda_sm20_div_s64) ;  /* 0x00001a6000007944 */ /* 0x000fea0003c00000 */
        /* <DEDUP_REMOVED lines=12> */
.L_x_121:
        /* <DEDUP_REMOVED lines=23> */
.L_x_122:
[----:B------:R-:W-:Y:S05]  /*2c90*/  BSYNC B0 ;  /* 0x0000000000007941 */ /* 0x000fea0003800000 */
.L_x_120:
        /* <DEDUP_REMOVED lines=19> */
.L_x_124:
        /* <DEDUP_REMOVED lines=22> */
.L_x_125:
[----:B------:R-:W-:Y:S05]  /*2f30*/  BSYNC B0 ;  /* 0x0000000000007941 */ /* 0x000fea0003800000 */
.L_x_123:
        /* <DEDUP_REMOVED lines=10> */
[----:B------:R-:W-:Y:S02]  /*2fe0*/  IADD3 R18, P0, RZ, -R20, RZ ;  /* 0x80000014ff127210 */ /* 0x000fe40007f1e0ff */
[----:B------:R-:W-:Y:S02]  /*2ff0*/  MOV R22, R42 ;  /* 0x0000002a00167202 */ /* 0x000fe40000000f00 */
[----:B------:R-:W-:Y:S02]  /*3000*/  IADD3.X R17, RZ, ~R21, RZ, P0, !PT ;  /* 0x80000015ff117210 */ /* 0x000fe400007fe4ff */
[----:B------:R-:W-:-:S03]  /*3010*/  MOV R23, R43 ;  /* 0x0000002b00177202 */ /* 0x000fc60000000f00 */
[----:B------:R-:W-:Y:S02]  /*3020*/  IMAD R17, R17, R14, RZ ;  /* 0x0000000e11117224 */ /* 0x000fe400078e02ff */
[----:B------:R-:W-:-:S04]  /*3030*/  IMAD.WIDE.U32 R22, R14, R18, R22 ;  /* 0x000000120e167225 */ /* 0x000fc800078e0016 */
[----:B------:R-:W-:Y:S01]  /*3040*/  IMAD R13, R13, R18, R17 ;  /* 0x000000120d0d7224 */ /* 0x000fe200078e0211 */
[----:B------:R-:W-:-:S04]  /*3050*/  MOV R14, R22 ;  /* 0x00000016000e7202 */ /* 0x000fc80000000f00 */
[----:B------:R-:W-:Y:S01]  /*3060*/  IADD3 R13, R23, R13, RZ ;  /* 0x0000000d170d7210 */ /* 0x000fe20007ffe0ff */
[----:B------:R-:W-:Y:S05]  /*3070*/  BRA `(.L_x_128) ;  /* 0x0000017000007947 */ /* 0x000fea0003800000 */
.L_x_127:
        /* <DEDUP_REMOVED lines=20> */
[----:B------:R-:W-:Y:S02]  /*31c0*/  IADD3 R17, -R18, RZ, RZ ;  /* 0x000000ff12117210 */ /* 0x000fe40007ffe1ff */
[----:B------:R-:W-:-:S03]  /*31d0*/  MOV R20, R18 ;  /* 0x0000001200147202 */ /* 0x000fc60000000f00 */
[----:B------:R-:W-:Y:S02]  /*31e0*/  IMAD R14, R14, R17, R42 ;  /* 0x000000110e0e7224 */ /* 0x000fe400078e022a */
.L_x_128:
[----:B------:R-:W-:Y:S05]  /*31f0*/  BSYNC B0 ;  /* 0x0000000000007941 */ /* 0x000fea0003800000 */
.L_x_126:
[----:B------:R-:W-:Y:S01]  /*3200*/  LOP3.LUT R19, R41, R10, RZ, 0xfc, !PT ;  /* 0x0000000a29137212 */ /* 0x000fe200078efcff */
[-C--:B------:R-:W-:Y:S01]  /*3210*/  IMAD R17, R21, R7.reuse, RZ ;  /* 0x0000000715117224 */ /* 0x080fe200078e02ff */
[----:B------:R-:W-:Y:S01]  /*3220*/  SHF.R.S32.HI R18, RZ, 0x1f, R7 ;  /* 0x0000001fff127819 */ /* 0x000fe20000011407 */
[----:B------:R-:W-:Y:S01]  /*3230*/  IMAD R44, R25, c[0x0][0x214], RZ ;  /* 0x00008500192c7a24 */ /* 0x000fe200078e02ff */
[----:B------:R-:W-:Y:S01]  /*3240*/  ISETP.NE.U32.AND P0, PT, R19, RZ, PT ;  /* 0x000000ff1300720c */ /* 0x000fe20003f05070 */
[----:B------:R-:W-:Y:S01]  /*3250*/  IMAD.WIDE.U32 R42, R20, R7, RZ ;  /* 0x00000007142a7225 */ /* 0x000fe200078e00ff */
[----:B------:R-:W-:Y:S01]  /*3260*/  SHF.R.S32.HI R21, RZ, 0x1f, R2 ;  /* 0x0000001fff157819 */ /* 0x000fe20000011402 */
[----:B------:R-:W-:Y:S02]  /*3270*/  BSSY B0, `(.L_x_129) ;  /* 0x0000036000007945 */ /* 0x000fe40003800000 */
[----:B------:R-:W-:Y:S01]  /*3280*/  IMAD R7, R18, R20, R17 ;  /* 0x0000001412077224 */ /* 0x000fe200078e0211 */
[----:B------:R-:W-:Y:S01]  /*3290*/  SHF.R.S32.HI R17, RZ, 0x1f, R44 ;  /* 0x0000001fff117819 */ /* 0x000fe2000001142c */
[----:B------:R-:W-:-:S02]  /*32a0*/  IMAD R13, R13, R2, RZ ;  /* 0x000000020d0d7224 */ /* 0x000fc400078e02ff */
[----:B------:R-:W-:Y:S01]  /*32b0*/  IMAD R18, R15, R44, RZ ;  /* 0x0000002c0f127224 */ /* 0x000fe200078e02ff */
[----:B------:R-:W-:Y:S01]  /*32c0*/  IADD3 R7, R43, R7, RZ ;  /* 0x000000072b077210 */ /* 0x000fe20007ffe0ff */
[----:B------:R-:W-:Y:S02]  /*32d0*/  IMAD R13, R21, R14, R13 ;  /* 0x0000000e150d7224 */ /* 0x000fe400078e020d */
[----:B------:R-:W-:-:S04]  /*32e0*/  IMAD.WIDE.U32 R14, R14, R2, RZ ;  /* 0x000000020e0e7225 */ /* 0x000fc800078e00ff */
[----:B------:R-:W-:Y:S01]  /*32f0*/  IMAD R17, R17, R16, R18 ;  /* 0x0000001011117224 */ /* 0x000fe200078e0212 */
[----:B------:R-:W-:Y:S01]  /*3300*/  IADD3 R13, R15, R13, RZ ;  /* 0x0000000d0f0d7210 */ /* 0x000fe20007ffe0ff */
[----:B------:R-:W-:-:S05]  /*3310*/  IMAD.WIDE.U32 R44, R16, R44, RZ ;  /* 0x0000002c102c7225 */ /* 0x000fca00078e00ff */
[----:B------:R-:W-:Y:S01]  /*3320*/  IADD3 R2, R45, R17, RZ ;  /* 0x000000112d027210 */ /* 0x000fe20007ffe0ff */
[----:B------:R-:W-:Y:S05]  /*3330*/  @!P0 BRA `(.L_x_130) ;  /* 0x0000012000008947 */ /* 0x000fea0003800000 */
[----:B------:R-:W-:Y:S01]  /*3340*/  IMAD.MOV.U32 R18, RZ, RZ, R40 ;  /* 0x000000ffff127224 */ /* 0x000fe200078e0028 */
[----:B------:R-:W-:Y:S01]  /*3350*/  MOV R24, R12 ;  /* 0x0000000c00187202 */ /* 0x000fe20000000f00 */
[----:B------:R-:W-:Y:S01]  /*3360*/  IMAD.MOV.U32 R17, RZ, RZ, R41 ;  /* 0x000000ffff117224 */ /* 0x000fe200078e0029 */
[----:B------:R-:W-:Y:S02]  /*3370*/  MOV R23, R10 ;  /* 0x0000000a00177202 */ /* 0x000fe40000000f00 */
[----:B------:R-:W-:Y:S02]  /*3380*/  MOV R22, 0x33a0 ;  /* 0x000033a000167802 */ /* 0x000fe40000000f00 */
[----:B------:R-:W-:Y:S05]  /*3390*/  CALL.REL.NOINC `($__internal_2_$__cuda_sm20_div_s64) ;  /* 0x0000112000007944 */ /* 0x000fea0003c00000 */
        /* <DEDUP_REMOVED lines=12> */
.L_x_130:
        /* <DEDUP_REMOVED lines=23> */
.L_x_131:
[----:B------:R-:W-:Y:S05]  /*35d0*/  BSYNC B0 ;  /* 0x0000000000007941 */ /* 0x000fea0003800000 */
.L_x_129:
        /* <DEDUP_REMOVED lines=29> */
.L_x_133:
        /* <DEDUP_REMOVED lines=23> */
.L_x_134:
[----:B------:R-:W-:Y:S05]  /*3920*/  BSYNC B0 ;  /* 0x0000000000007941 */ /* 0x000fea0003800000 */
.L_x_132:
[----:B------:R-:W-:-:S04]  /*3930*/  IADD3 R31, P1, P0, R36, R32, R30 ;  /* 0x00000020241f7210 */ /* 0x000fc8000783e01e */
[----:B------:R-:W-:Y:S02]  /*3940*/  IADD3 R31, P3, P2, R42, R31, R44 ;  /* 0x0000001f2a1f7210 */ /* 0x000fe40007a7e02c */
[----:B------:R-:W-:Y:S01]  /*3950*/  IADD3.X R0, R4, R5, R0, P1, P0 ;  /* 0x0000000504007210 */ /* 0x000fe20000fe0400 */
[----:B------:R-:W-:Y:S01]  /*3960*/  IMAD R5, R21, R6, RZ ;  /* 0x0000000615057224 */ /* 0x000fe200078e02ff */
[----:B------:R-:W-:Y:S02]  /*3970*/  IADD3 R14, P1, P0, R46, R31, R14 ;  /* 0x0000001f2e0e7210 */ /* 0x000fe4000783e00e */
[----:B------:R-:W-:Y:S02]  /*3980*/  IADD3.X R0, R7, R0, R2, P3, P2 ;  /* 0x0000000007007210 */ /* 0x000fe40001fe4402 */
[----:B------:R-:W-:Y:S02]  /*3990*/  SHF.R.S32.HI R2, RZ, 0x1f, R6 ;  /* 0x0000001fff027819 */ /* 0x000fe40000011406 */
[----:B------:R-:W-:-:S02]  /*39a0*/  IADD3.X R15, R10, R0, R13, P1, P0 ;  /* 0x000000000a0f7210 */ /* 0x000fc40000fe040d */
[----:B------:R-:W-:Y:S01]  /*39b0*/  SHF.R.S32.HI R0, RZ, 0x1f, R3 ;  /* 0x0000001fff007819 */ /* 0x000fe20000011403 */
[-C--:B------:R-:W-:Y:S02]  /*39c0*/  IMAD R2, R2, R20.reuse, R5 ;  /* 0x0000001402027224 */ /* 0x080fe400078e0205 */
[----:B------:R-:W-:-:S04]  /*39d0*/  IMAD.WIDE.U32 R14, R6, R20, R14 ;  /* 0x00000014060e7225 */ /* 0x000fc800078e000e */
[----:B------:R-:W-:Y:S02]  /*39e0*/  IMAD R5, R8, R3, RZ ;  /* 0x0000000308057224 */ /* 0x000fe400078e02ff */
        /* <DEDUP_REMOVED lines=8> */
.L_x_110:
[----:B------:R-:W-:-:S04]  /*3a70*/  LEA R2, P0, R36, c[0x0][0x200], 0x2 ;  /* 0x0000800024027a11 */ /* 0x000fc800078010ff */
[----:B------:R-:W-:-:S05]  /*3a80*/  LEA.HI.X R3, R36, c[0x0][0x204], R37, 0x2, P0 ;  /* 0x0000810024037a11 */ /* 0x000fca00000f1425 */
[----:B------:R0:W-:Y:S04]  /*3a90*/  STG.E [R2.64], R28 ;  /* 0x0000001c02007986 */ /* 0x0001e8000c10190a */
.L_x_109:
[----:B------:R-:W-:Y:S05]  /*3aa0*/  BSYNC B1 ;  /* 0x0000000000017941 */ /* 0x000fea0003800000 */
.L_x_108:
[----:B------:R-:W1:Y:S01]  /*3ab0*/  S2R R0, SR_TID.X ;  /* 0x0000000000007919 */ /* 0x000e620000002100 */
[----:B0-----:R-:W-:Y:S01]  /*3ac0*/  IMAD.MOV.U32 R2, RZ, RZ, c[0x0][0x314] ;  /* 0x0000c500ff027624 */ /* 0x001fe200078e00ff */
[----:B------:R-:W-:Y:S01]  /*3ad0*/  CS2R R6, SRZ ;  /* 0x0000000000067805 */ /* 0x000fe2000001ff00 */
[----:B------:R-:W-:Y:S01]  /*3ae0*/  IMAD.MOV.U32 R9, RZ, RZ, RZ ;  /* 0x000000ffff097224 */ /* 0x000fe200078e00ff */
[----:B------:R-:W-:Y:S01]  /*3af0*/  CS2R R4, SRZ ;  /* 0x0000000000047805 */ /* 0x000fe2000001ff00 */
[----:B-1----:R-:W-:-:S04]  /*3b00*/  SHF.R.S32.HI R3, RZ, 0x1f, R0 ;  /* 0x0000001fff037819 */ /* 0x002fc80000011400 */
[----:B------:R-:W-:-:S04]  /*3b10*/  LEA.HI R20, R3, R0, RZ, 0x5 ;  /* 0x0000000003147211 */ /* 0x000fc800078f28ff */
[----:B------:R-:W-:Y:S02]  /*3b20*/  LOP3.LUT R27, R20, 0xffffffe0, RZ, 0xc0, !PT ;  /* 0xffffffe0141b7812 */ /* 0x000fe400078ec0ff */
[----:B------:R-:W-:-:S03]  /*3b30*/  SHF.R.S32.HI R20, RZ, 0x5, R20 ;  /* 0x00000005ff147819 */ /* 0x000fc60000011414 */
[----:B------:R-:W-:-:S05]  /*3b40*/  IMAD.IADD R27, R0, 0x1, -R27 ;  /* 0x00000001001b7824 */ /* 0x000fca00078e0a1b */
[----:B------:R-:W-:-:S04]  /*3b50*/  ISETP.GE.AND P0, PT, R27, c[0x0][0x314], PT ;  /* 0x0000c5001b007a0c */ /* 0x000fc80003f06270 */
[----:B------:R-:W-:-:S13]  /*3b60*/  ISETP.LT.AND P0, PT, R0, 0x80, !P0 ;  /* 0x000000800000780c */ /* 0x000fda0004701270 */
[----:B------:R-:W-:Y:S02]  /*3b70*/  @P0 FADD.FTZ R0, -R28, R29 ;  /* 0x0000001d1c000221 */ /* 0x000fe40000010100 */
[C---:B------:R-:W-:Y:S02]  /*3b80*/  @P0 IMAD R3, R27.reuse, 0x5, R20 ;  /* 0x000000051b030824 */ /* 0x040fe400078e0214 */
[----:B------:R-:W-:Y:S02]  /*3b90*/  @P0 FMUL.FTZ R0, R0, 1.4426950216293334961 ;  /* 0x3fb8aa3b00000820 */ /* 0x000fe40000410000 */
[----:B------:R-:W-:-:S04]  /*3ba0*/  IMAD.SHL.U32 R27, R27, 0x4, RZ ;  /* 0x000000041b1b7824 */ /* 0x000fc800078e00ff */
[----:B------:R-:W0:Y:S01]  /*3bb0*/  @P0 MUFU.EX2 R0, R0 ;  /* 0x0000000000000308 */ /* 0x000e220000000800 */
[----:B------:R-:W-:Y:S01]  /*3bc0*/  IADD3 R25, R27, 0x80, RZ ;  /* 0x000000801b197810 */ /* 0x000fe20007ffe0ff */
[----:B0-----:R0:W-:Y:S04]  /*3bd0*/  @P0 STS [R3.X4], R0 ;  /* 0x0000000003000388 */ /* 0x0011e80000004800 */
[----:B------:R-:W-:Y:S01]  /*3be0*/  BAR.SYNC.DEFER_BLOCKING 0x0 ;  /* 0x0000000000007b1d */ /* 0x000fe20000010000 */
[----:B------:R-:W-:Y:S02]  /*3bf0*/  ISETP.GE.AND P0, PT, R2, 0x1, PT ;  /* 0x000000010200780c */ /* 0x000fe40003f06270 */
[----:B0-----:R-:W-:Y:S01]  /*3c00*/  CS2R R2, SRZ ;  /* 0x0000000000027805 */ /* 0x001fe2000001ff00 */
[----:B------:R-:W-:-:S10]  /*3c10*/  IMAD.MOV.U32 R0, RZ, RZ, RZ ;  /* 0x000000ffff007224 */ /* 0x000fd400078e00ff */
        /* <DEDUP_REMOVED lines=10> */
[C---:B------:R-:W-:Y:S01]  /*3cc0*/  IADD3 R8, P0, R21.reuse, UR5, RZ ;  /* 0x0000000515087c10 */ /* 0x040fe2000ff1e0ff */
        /* <DEDUP_REMOVED lines=11> */
.L_x_138:
        /* <DEDUP_REMOVED lines=11> */
.L_x_137:
[----:B------:R-:W-:Y:S05]  /*3e30*/  BSYNC B0 ;  /* 0x0000000000007941 */ /* 0x000fea0003800000 */
.L_x_136:
        /* <DEDUP_REMOVED lines=15> */
.L_x_135:
        /* <DEDUP_REMOVED lines=11> */
[-C--:B------:R-:W-:Y:S02]  /*3fe0*/  IABS R2, R7.reuse ;  /* 0x0000000700027213 */ /* 0x080fe40000000000 */
[----:B------:R-:W-:Y:S02]  /*3ff0*/  IABS R9, R7 ;  /* 0x0000000700097213 */ /* 0x000fe40000000000 */
[----:B------:R-:W0:Y:S03]  /*4000*/  I2F.RP R6, R2 ;  /* 0x0000000200067306 */ /* 0x000e260000209400 */
[----:B------:R-:W-:-:S05]  /*4010*/  IMAD.MOV R9, RZ, RZ, -R9 ;  /* 0x000000ffff097224 */ /* 0x000fca00078e0a09 */
[----:B0-----:R-:W0:Y:S02]  /*4020*/  MUFU.RCP R14, R6 ;  /* 0x00000006000e7308 */ /* 0x001e240000001000 */
[----:B0-----:R-:W-:-:S06]  /*4030*/  IADD3 R14, R14, 0xffffffe, RZ ;  /* 0x0ffffffe0e0e7810 */ /* 0x001fcc0007ffe0ff */
[----:B------:R-:W0:Y:S02]  /*4040*/  F2I.FTZ.U32.TRUNC.NTZ R15, R14 ;  /* 0x0000000e000f7305 */ /* 0x000e24000021f000 */
[--C-:B0-----:R-:W-:Y:S02]  /*4050*/  IMAD.MOV R0, RZ, RZ, -R15.reuse ;  /* 0x000000ffff007224 */ /* 0x101fe400078e0a0f */
[----:B------:R-:W-:Y:S02]  /*4060*/  IMAD.MOV.U32 R14, RZ, RZ, RZ ;  /* 0x000000ffff0e7224 */ /* 0x000fe400078e00ff */
[----:B------:R-:W-:Y:S02]  /*4070*/  IMAD R11, R0, R2, RZ ;  /* 0x00000002000b7224 */ /* 0x000fe400078e02ff */
[----:B------:R-:W0:Y:S02]  /*4080*/  I2F.RP R0, R3 ;  /* 0x0000000300007306 */ /* 0x000e240000209400 */
[----:B------:R-:W-:-:S06]  /*4090*/  IMAD.HI.U32 R11, R15, R11, R14 ;  /* 0x0000000b0f0b7227 */ /* 0x000fcc00078e000e */
[----:B------:R-:W-:-:S04]  /*40a0*/  IMAD.HI.U32 R6, R11, R8, RZ ;  /* 0x000000080b067227 */ /* 0x000fc800078e00ff */
[----:B------:R-:W-:Y:S01]  /*40b0*/  IMAD R9, R6, R9, R8 ;  /* 0x0000000906097224 */ /* 0x000fe200078e0208 */
[----:B0-----:R-:W0:Y:S04]  /*40c0*/  MUFU.RCP R0, R0 ;  /* 0x0000000000007308 */ /* 0x001e280000001000 */
[----:B------:R-:W-:-:S13]  /*40d0*/  ISETP.GT.U32.AND P1, PT, R2, R9, PT ;  /* 0x000000090200720c */ /* 0x000fda0003f24070 */
[----:B------:R-:W-:Y:S01]  /*40e0*/  @!P1 IMAD.IADD R9, R9, 0x1, -R2 ;  /* 0x0000000109099824 */ /* 0x000fe200078e0a02 */
[----:B------:R-:W-:Y:S02]  /*40f0*/  @!P1 IADD3 R6, R6, 0x1, RZ ;  /* 0x0000000106069810 */ /* 0x000fe40007ffe0ff */
[----:B0-----:R-:W-:Y:S02]  /*4100*/  IADD3 R10, R0, 0xffffffe, RZ ;  /* 0x0ffffffe000a7810 */ /* 0x001fe40007ffe0ff */
[----:B------:R-:W-:Y:S02]  /*4110*/  ISETP.GE.U32.AND P2, PT, R9, R2, PT ;  /* 0x000000020900720c */ /* 0x000fe40003f46070 */
[----:B------:R-:W-:Y:S01]  /*4120*/  LOP3.LUT R2, R20, R7, RZ, 0x3c, !PT ;  /* 0x0000000714027212 */ /* 0x000fe200078e3cff */
[----:B------:R-:W0:Y:S01]  /*4130*/  F2I.FTZ.U32.TRUNC.NTZ R11, R10 ;  /* 0x0000000a000b7305 */ /* 0x000e22000021f000 */
[----:B------:R-:W-:Y:S02]  /*4140*/  ISETP.NE.AND P1, PT, R7, RZ, PT ;  /* 0x000000ff0700720c */ /* 0x000fe40003f25270 */
[----:B------:R-:W-:-:S07]  /*4150*/  ISETP.GE.AND P0, PT, R2, RZ, PT ;  /* 0x000000ff0200720c */ /* 0x000fce0003f06270 */
[----:B------:R-:W-:-:S06]  /*4160*/  @P2 IADD3 R6, R6, 0x1, RZ ;  /* 0x0000000106062810 */ /* 0x000fcc0007ffe0ff */
[----:B------:R-:W-:Y:S01]  /*4170*/  @!P0 IADD3 R6, -R6, RZ, RZ ;  /* 0x000000ff06068210 */ /* 0x000fe20007ffe1ff */
[--C-:B0-----:R-:W-:Y:S01]  /*4180*/  IMAD.MOV R2, RZ, RZ, -R11.reuse ;  /* 0x000000ffff027224 */ /* 0x101fe200078e0a0b */
[----:B------:R-:W-:Y:S01]  /*4190*/  @!P1 LOP3.LUT R6, RZ, R7, RZ, 0x33, !PT ;  /* 0x00000007ff069212 */ /* 0x000fe200078e33ff */
[----:B------:R-:W-:Y:S02]  /*41a0*/  IMAD.MOV.U32 R10, RZ, RZ, RZ ;  /* 0x000000ffff0a7224 */ /* 0x000fe400078e00ff */
[----:B------:R-:W-:Y:S02]  /*41b0*/  IMAD R2, R2, R3, RZ ;  /* 0x0000000302027224 */ /* 0x000fe400078e02ff */
[----:B------:R-:W-:Y:S02]  /*41c0*/  IMAD R7, R6, R7, RZ ;  /* 0x0000000706077224 */ /* 0x000fe400078e02ff */
[----:B------:R-:W-:-:S04]  /*41d0*/  IMAD.HI.U32 R2, R11, R2, R10 ;  /* 0x000000020b027227 */ /* 0x000fc800078e000a */
[----:B------:R-:W-:Y:S02]  /*41e0*/  IMAD.IADD R8, R20, 0x1, -R7 ;  /* 0x0000000114087824 */ /* 0x000fe400078e0a07 */
[----:B------:R-:W-:-:S03]  /*41f0*/  IMAD.WIDE.U32 R10, R6, c[0x0][0x1e0], RZ ;  /* 0x00007800060a7a25 */ /* 0x000fc600078e00ff */
[----:B------:R-:W-:Y:S02]  /*4200*/  IABS R0, R8 ;  /* 0x0000000800007213 */ /* 0x000fe40000000000 */
[----:B------:R-:W-:-:S03]  /*4210*/  LOP3.LUT R8, R8, c[0x0][0x214], RZ, 0x3c, !PT ;  /* 0x0000850008087a12 */ /* 0x000fc600078e3cff */
[----:B------:R-:W-:Y:S01]  /*4220*/  IMAD.HI.U32 R9, R2, R0, RZ ;  /* 0x0000000002097227 */ /* 0x000fe200078e00ff */
[----:B------:R-:W-:-:S04]  /*4230*/  ISETP.GE.AND P1, PT, R8, RZ, PT ;  /* 0x000000ff0800720c */ /* 0x000fc80003f26270 */
        /* <DEDUP_REMOVED lines=22> */
[----:B------:R-:W-:Y:S02]  /*43a0*/  IMAD.IADD R11, R11, 0x1, R2 ;  /* 0x000000010b0b7824 */ /* 0x000fe400078e0202 */
[----:B------:R-:W-:Y:S02]  /*43b0*/  IMAD R0, R0, c[0x0][0x1e8], RZ ;  /* 0x00007a0000007a24 */ /* 0x000fe400078e02ff */
[----:B------:R-:W-:-:S04]  /*43c0*/  IMAD.WIDE.U32 R10, R7, c[0x0][0x1e8], R10 ;  /* 0x00007a00070a7a25 */ /* 0x000fc800078e000a */
[----:B------:R-:W-:Y:S01]  /*43d0*/  IMAD R0, R7, c[0x0][0x1ec], R0 ;  /* 0x00007b0007007a24 */ /* 0x000fe200078e0200 */
[----:B------:R-:W-:-:S03]  /*43e0*/  @!P0 IADD3 R2, P1, R27, R10, RZ ;  /* 0x0000000a1b028210 */ /* 0x000fc60007f3e0ff */
[----:B------:R-:W-:-:S05]  /*43f0*/  IMAD.IADD R0, R11, 0x1, R0 ;  /* 0x000000010b007824 */ /* 0x000fca00078e0200 */
        /* <DEDUP_REMOVED lines=12> */
        .weak           $__internal_2_$__cuda_sm20_div_s64
        .type           $__internal_2_$__cuda_sm20_div_s64,@function
        .size           $__internal_2_$__cuda_sm20_div_s64,(.L_x_8860 - $__internal_2_$__cuda_sm20_div_s64)
$__internal_2_$__cuda_sm20_div_s64:
        /* <DEDUP_REMOVED lines=29> */
[----:B------:R-:W-:-:S04]  /*4690*/  IMAD.X R26, RZ, RZ, ~R26, P0 ;  /* 0x000000ffff1a7224 */ /* 0x000fc800000e0e1a */
[----:B------:R-:W-:-:S04]  /*46a0*/  IMAD.WIDE.U32 R34, P5, R35, R26, R34 ;  /* 0x0000001a23227225 */ /* 0x000fc800078a0022 */
[C---:B------:R-:W-:Y:S02]  /*46b0*/  IMAD R21, R27.reuse, R26, RZ ;  /* 0x0000001a1b157224 */ /* 0x040fe400078e02ff */
[----:B------:R-:W-:-:S04]  /*46c0*/  IMAD.HI.U32 R20, P4, R27, R20, R34 ;  /* 0x000000141b147227 */ /* 0x000fc80007880022 */
[----:B------:R-:W-:Y:S01]  /*46d0*/  IMAD.HI.U32 R19, R27, R26, RZ ;  /* 0x0000001a1b137227 */ /* 0x000fe200078e00ff */
[----:B------:R-:W-:Y:S02]  /*46e0*/  IADD3 R21, P3, R21, R20, RZ ;  /* 0x0000001415157210 */ /* 0x000fe40007f7e0ff */
[-C--:B------:R-:W-:Y:S01]  /*46f0*/  IADD3 R20, P0, RZ, -R18.reuse, RZ ;  /* 0x80000012ff147210 */ /* 0x080fe20007f1e0ff */
[----:B------:R-:W-:Y:S02]  /*4700*/  IMAD.X R27, R19, 0x1, R27, P5 ;  /* 0x00000001131b7824 */ /* 0x000fe400028e061b */
[----:B------:R-:W-:Y:S01]  /*4710*/  IMAD.MOV.U32 R35, RZ, RZ, RZ ;  /* 0x000000ffff237224 */ /* 0x000fe200078e00ff */
[----:B------:R-:W-:Y:S01]  /*4720*/  SEL R20, R20, R18, !P2 ;  /* 0x0000001214147207 */ /* 0x000fe20005000000 */
[----:B------:R-:W-:-:S04]  /*4730*/  IMAD.X R26, RZ, RZ, ~R17, P0 ;  /* 0x000000ffff1a7224 */ /* 0x000fc800000e0e11 */
[----:B------:R-:W-:Y:S01]  /*4740*/  IMAD.HI.U32 R34, R21, R20, RZ ;  /* 0x0000001415227227 */ /* 0x000fe200078e00ff */
[----:B------:R-:W-:Y:S02]  /*4750*/  SEL R19, R26, R17, !P2 ;  /* 0x000000111a137207 */ /* 0x000fe40005000000 */
        /* <DEDUP_REMOVED lines=8> */
[----:B------:R-:W-:Y:S01]  /*47e0*/  IMAD R21, R27, R39, R35 ;  /* 0x000000271b157224 */ /* 0x000fe200078e0223 */
[----:B------:R-:W-:Y:S01]  /*47f0*/  IADD3 R20, P0, -R34, R20, RZ ;  /* 0x0000001422147210 */ /* 0x000fe20007f1e1ff */
[----:B------:R-:W-:-:S03]  /*4800*/  IMAD.X R26, RZ, RZ, R26, P2 ;  /* 0x000000ffff1a7224 */ /* 0x000fc600010e061a */
[-C--:B------:R-:W-:Y:S01]  /*4810*/  ISETP.GE.U32.AND P4, PT, R20, R38.reuse, PT ;  /* 0x000000261400720c */ /* 0x080fe20003f86070 */
[-C--:B------:R-:W-:Y:S01]  /*4820*/  IMAD R34, R26, R38.reuse, R21 ;  /* 0x000000261a227224 */ /* 0x080fe200078e0215 */
[----:B------:R-:W-:-:S03]  /*4830*/  IADD3 R21, P3, R20, -R38, RZ ;  /* 0x8000002614157210 */ /* 0x000fc60007f7e0ff */
[----:B------:R-:W-:Y:S01]  /*4840*/  IMAD.X R19, R19, 0x1, ~R34, P0 ;  /* 0x0000000113137824 */ /* 0x000fe200000e0e22 */
[----:B------:R-:W-:-:S04]  /*4850*/  IADD3 R34, P2, R27, 0x1, RZ ;  /* 0x000000011b227810 */ /* 0x000fc80007f5e0ff */
[----:B------:R-:W-:-:S04]  /*4860*/  ISETP.GE.U32.AND.EX P4, PT, R19, R39, PT, P4 ;  /* 0x000000271300720c */ /* 0x000fc80003f86140 */
[----:B------:R-:W-:Y:S01]  /*4870*/  SEL R21, R21, R20, P4 ;  /* 0x0000001415157207 */ /* 0x000fe20002000000 */
[----:B------:R-:W-:Y:S01]  /*4880*/  IMAD.X R20, R19, 0x1, ~R39, P3 ;  /* 0x0000000113147824 */ /* 0x000fe200018e0e27 */
[----:B------:R-:W-:Y:S02]  /*4890*/  SEL R34, R34, R27, P4 ;  /* 0x0000001b22227207 */ /* 0x000fe40002000000 */
[----:B------:R-:W-:Y:S01]  /*48a0*/  ISETP.GE.U32.AND P0, PT, R21, R38, PT ;  /* 0x000000261500720c */ /* 0x000fe20003f06070 */
[----:B------:R-:W-:Y:S01]  /*48b0*/  IMAD.X R21, RZ, RZ, R26, P2 ;  /* 0x000000ffff157224 */ /* 0x000fe200010e061a */
[----:B------:R-:W-:Y:S02]  /*48c0*/  SEL R19, R20, R19, P4 ;  /* 0x0000001314137207 */ /* 0x000fe40002000000 */
[----:B------:R-:W-:Y:S02]  /*48d0*/  IADD3 R27, P2, R34, 0x1, RZ ;  /* 0x00000001221b7810 */ /* 0x000fe40007f5e0ff */
[----:B------:R-:W-:Y:S01]  /*48e0*/  SEL R21, R21, R26, P4 ;  /* 0x0000001a15157207 */ /* 0x000fe20002000000 */
[----:B------:R-:W-:Y:S01]  /*48f0*/  IMAD.MOV.U32 R26, RZ, RZ, R22 ;  /* 0x000000ffff1a7224 */ /* 0x000fe200078e0016 */
[----:B------:R-:W-:-:S02]  /*4900*/  ISETP.GE.U32.AND.EX P0, PT, R19, R39, PT, P0 ;  /* 0x000000271300720c */ /* 0x000fc40003f06100 */
[----:B------:R-:W-:Y:S02]  /*4910*/  IADD3.X R20, RZ, R21, RZ, P2, !PT ;  /* 0x00000015ff147210 */ /* 0x000fe400017fe4ff */
[----:B------:R-:W-:Y:S02]  /*4920*/  SEL R27, R27, R34, P0 ;  /* 0x000000221b1b7207 */ /* 0x000fe40000000000 */
[----:B------:R-:W-:Y:S02]  /*4930*/  LOP3.LUT R19, R23, R17, RZ, 0x3c, !PT ;  /* 0x0000001117137212 */ /* 0x000fe400078e3cff */
[----:B------:R-:W-:Y:S02]  /*4940*/  SEL R21, R20, R21, P0 ;  /* 0x0000001514157207 */ /* 0x000fe40000000000 */
[----:B------:R-:W-:Y:S02]  /*4950*/  IADD3 R20, P2, RZ, -R27, RZ ;  /* 0x8000001bff147210 */ /* 0x000fe40007f5e0ff */
[----:B------:R-:W-:-:S02]  /*4960*/  ISETP.GE.AND P3, PT, R19, RZ, PT ;  /* 0x000000ff1300720c */ /* 0x000fc40003f66270 */
[----:B------:R-:W-:Y:S01]  /*4970*/  ISETP.NE.U32.AND P0, PT, R24, RZ, PT ;  /* 0x000000ff1800720c */ /* 0x000fe20003f05070 */
[----:B------:R-:W-:Y:S01]  /*4980*/  IMAD.X R24, RZ, RZ, ~R21, P2 ;  /* 0x000000ffff187224 */ /* 0x000fe200010e0e15 */
[----:B------:R-:W-:Y:S01]  /*4990*/  SEL R20, R20, R27, !P3 ;  /* 0x0000001b14147207 */ /* 0x000fe20005800000 */
[----:B------:R-:W-:Y:S01]  /*49a0*/  IMAD.MOV.U32 R27, RZ, RZ, 0x0 ;  /* 0x00000000ff1b7424 */ /* 0x000fe200078e00ff */
[----:B------:R-:W-:Y:S02]  /*49b0*/  ISETP.NE.AND.EX P0, PT, R23, RZ, PT, P0 ;  /* 0x000000ff1700720c */ /* 0x000fe40003f05300 */
[----:B------:R-:W-:Y:S02]  /*49c0*/  SEL R24, R24, R21, !P3 ;  /* 0x0000001518187207 */ /* 0x000fe40005800000 */
[----:B------:R-:W-:Y:S02]  /*49d0*/  SEL R20, R20, 0xffffffff, P0 ;  /* 0xffffffff14147807 */ /* 0x000fe40000000000 */
[----:B------:R-:W-:Y:S01]  /*49e0*/  SEL R21, R24, 0xffffffff, P0 ;  /* 0xffffffff18157807 */ /* 0x000fe20000000000 */
[----:B------:R-:W-:Y:S06]  /*49f0*/  RET.REL.NODEC R26 `(_ZN5flash32flash_fwd_splitkv_combine_kernelI23Flash_fwd_kernel_traitsILi256ELi64ELi64ELi4ELb0ELb0EN7cutlass10bfloat16_tE19Flash_kernel_traitsILi256ELi64ELi64ELi4ES3_EELi4ELi5ELb0EEEvNS_16Flash_fwd_paramsE) ;  /* 0xffffb6001a007950 */ /* 0x000fec0003c3ffff */
.L_x_139:
        /* <DEDUP_REMOVED lines=16> */
.L_x_8860:


//--------------------- .text._ZN5flash32flash_fwd_splitkv_combine_kernelI23Flash_fwd_kernel_traitsILi256ELi64ELi64ELi4ELb0ELb0EN7cutlass10bfloat16_tE19Flash_kernel_traitsILi256ELi64ELi64ELi4ES3_EELi4ELi4ELb0EEEvNS_16Flash_fwd_paramsE --------------------------
	.section	.text._ZN5flash32flash_fwd_splitkv_combine_kernelI23Flash_fwd_kernel_traitsILi256ELi64ELi64ELi4ELb0ELb0EN7cutlass10bfloat16_tE19Flash_kernel_traitsILi256ELi64ELi64ELi4ES3_EELi4ELi4ELb0EEEvNS_16Flash_fwd_paramsE,"ax",@progbits
	.sectioninfo	@"SHI_REGISTERS=52"
	.align	128
        .global         _ZN5flash32flash_fwd_splitkv_combine_kernelI23Flash_fwd_kernel_traitsILi256ELi64ELi64ELi4ELb0ELb0EN7cutlass10bfloat16_tE19Flash_kernel_traitsILi256ELi64ELi64ELi4ES3_EELi4ELi4ELb0EEEvNS_16Flash_fwd_paramsE
        .type           _ZN5flash32flash_fwd_splitkv_combine_kernelI23Flash_fwd_kernel_traitsILi256ELi64ELi64ELi4ELb0ELb0EN7cutlass10bfloat16_tE19Flash_kernel_traitsILi256ELi64ELi64ELi4ES3_EELi4ELi4ELb0EEEvNS_16Flash_fwd_paramsE,@function
        .size           _ZN5flash32flash_fwd_splitkv_combine_kernelI23Flash_fwd_kernel_traitsILi256ELi64ELi64ELi4ELb0ELb0EN7cutlass10bfloat16_tE19Flash_kernel_traitsILi256ELi64ELi64ELi4ES3_EELi4ELi4ELb0EEEvNS_16Flash_fwd_paramsE,(.L_x_8861 - _ZN5flash32flash_fwd_splitkv_combine_kernelI23Flash_fwd_kernel_traitsILi256ELi64ELi64ELi4ELb0ELb0EN7cutlass10bfloat16_tE19Flash_kernel_traitsILi256ELi64ELi64ELi4ES3_EELi4ELi4ELb0EEEvNS_16Flash_fwd_paramsE)
        .other          _ZN5flash32flash_fwd_splitkv_combine_kernelI23Flash_fwd_kernel_traitsILi256ELi64ELi64ELi4ELb0ELb0EN7cutlass10bfloat16_tE19Flash_kernel_traitsILi256ELi64ELi64ELi4ES3_EELi4ELi4ELb0EEEvNS_16Flash_fwd_paramsE,@"STO_CUDA_ENTRY STV_DEFAULT"
_ZN5flash32flash_fwd_splitkv_combine_kernelI23Flash_fwd_kernel_traitsILi256ELi64ELi64ELi4ELb0ELb0EN7cutlass10bfloat16_tE19Flash_kernel_traitsILi256ELi64ELi64ELi4ES3_EELi4ELi4ELb0EEEvNS_16Flash_fwd_paramsE:
.text._ZN5flash32flash_fwd_splitkv_combine_kernelI23Flash_fwd_kernel_traitsILi256ELi64ELi64ELi4ELb0ELb0EN7cutlass10bfloat16_tE19Flash_kernel_traitsILi256ELi64ELi64ELi4ES3_EELi4ELi4ELb0EEEvNS_16Flash_fwd_paramsE:
        /* <DEDUP_REMOVED lines=23> */
[----:B------:R-:W-:Y:S05]  /*0170*/  CALL.REL.NOINC `($__internal_3_$__cuda_sm20_div_s64) ;  /* 0x0000433000007944 */ /* 0x000fea0003c00000 */
[----:B------:R-:W-:Y:S05]  /*0180*/  BRA `(.L_x_141) ;  /* 0x0000013000007947 */ /* 0x000fea0003800000 */
.L_x_140:
        /* <DEDUP_REMOVED lines=19> */
.L_x_141:
        /* <DEDUP_REMOVED lines=12> */
[----:B------:R-:W-:Y:S05]  /*0380*/  CALL.REL.NOINC `($__internal_3_$__cuda_sm20_div_s64) ;  /* 0x0000412000007944 */ /* 0x000fea0003c00000 */
[----:B------:R-:W-:Y:S02]  /*0390*/  MOV R8, R20 ;  /* 0x0000001400087202 */ /* 0x000fe40000000f00 */
[----:B------:R-:W-:Y:S01]  /*03a0*/  MOV R9, R21 ;  /* 0x0000001500097202 */ /* 0x000fe20000000f00 */
[----:B------:R-:W-:Y:S05]  /*03b0*/  BRA `(.L_x_144) ;  /* 0x0000013000007947 */ /* 0x000fea0003800000 */
.L_x_143:
        /* <DEDUP_REMOVED lines=19> */
.L_x_144:
[----:B------:R-:W-:Y:S05]  /*04f0*/  BSYNC B0 ;  /* 0x0000000000007941 */ /* 0x000fea0003800000 */
.L_x_142:
        /* <DEDUP_REMOVED lines=43> */
.L_x_146:
        /* <DEDUP_REMOVED lines=19> */
.L_x_147:
[----:B------:R-:W-:Y:S05]  /*08e0*/  BSYNC B0 ;  /* 0x0000000000007941 */ /* 0x000fea0003800000 */
.L_x_145:
        /* <DEDUP_REMOVED lines=74> */
[----:B------:R-:W-:Y:S02]  /*0d90*/  MOV R32, R20 ;  /* 0x0000001400207202 */ /* 0x000fe40000000f00 */
[----:B------:R-:W-:Y:S01]  /*0da0*/  MOV R33, R21 ;  /* 0x0000001500217202 */ /* 0x000fe20000000f00 */
[----:B------:R-:W-:Y:S05]  /*0db0*/  BRA `(.L_x_150) ;  /* 0x0000013000007947 */ /* 0x000fea0003800000 */
.L_x_149:
        /* <DEDUP_REMOVED lines=19> */
.L_x_150:
[----:B------:R-:W-:Y:S05]  /*0ef0*/  BSYNC B0 ;  /* 0x0000000000007941 */ /* 0x000fea0003800000 */
.L_x_148:
        /* <DEDUP_REMOVED lines=41> */
.L_x_152:
        /* <DEDUP_REMOVED lines=19> */
.L_x_153:
[----:B------:R-:W-:Y:S05]  /*12c0*/  BSYNC B0 ;  /* 0x0000000000007941 */ /* 0x000fea0003800000 */
.L_x_151:
        /* <DEDUP_REMOVED lines=131> */
.L_x_155:
[----:B------:R-:W-:Y:S05]  /*1b00*/  BSYNC B0 ;  /* 0x0000000000007941 */ /* 0x000fea0003800000 */
.L_x_154:
        /* <DEDUP_REMOVED lines=95> */
.L_x_160:
        /* <DEDUP_REMOVED lines=22> */
.L_x_161:
[----:B------:R-:W-:Y:S05]  /*2260*/  BSYNC B0 ;  /* 0x0000000000007941 */ /* 0x000fea0003800000 */
.L_x_159:
[----:B------:R-:W-:Y:S01]  /*2270*/  LOP3.LUT R19, R17, R0, RZ, 0xfc, !PT ;  /* 0x0000000011137212 */ /* 0x000fe200078efcff */
[----:B------:R-:W-:Y:S03]  /*2280*/  BSSY B0, `(.L_x_162) ;  /* 0x0000028000007945 */ /* 0x000fe60003800000 */
[----:B------:R-:W-:-:S13]  /*2290*/  ISETP.NE.U32.AND P0, PT, R19, RZ, PT ;  /* 0x000000ff1300720c */ /* 0x000fda0003f05070 */
[----:B------:R-:W-:Y:S05]  /*22a0*/  @!P0 BRA `(.L_x_163) ;  /* 0x000000f000008947 */ /* 0x000fea0003800000 */
[----:B------:R-:W-:Y:S01]  /*22b0*/  IMAD.MOV.U32 R24, RZ, RZ, R30 ;  /* 0x000000ffff187224 */ /* 0x000fe200078e001e */
[----:B------:R-:W-:Y:S02]  /*22c0*/  MOV R23, R0 ;  /* 0x0000000000177202 */ /* 0x000fe40000000f00 */
[----:B------:R-:W-:Y:S02]  /*22d0*/  MOV R22, 0x22f0 ;  /* 0x000022f000167802 */ /* 0x000fe40000000f00 */
[----:B------:R-:W-:Y:S05]  /*22e0*/  CALL.REL.NOINC `($__internal_3_$__cuda_sm20_div_s64) ;  /* 0x000021c000007944 */ /* 0x000fea0003c00000 */
        /* <DEDUP_REMOVED lines=11> */
.L_x_163:
        /* <DEDUP_REMOVED lines=22> */
.L_x_164:
[----:B------:R-:W-:Y:S05]  /*2500*/  BSYNC B0 ;  /* 0x0000000000007941 */ /* 0x000fea0003800000 */
.L_x_162:
        /* <DEDUP_REMOVED lines=11> */
[----:B------:R-:W-:Y:S05]  /*25c0*/  CALL.REL.NOINC `($__internal_3_$__cuda_sm20_div_s64) ;  /* 0x00001ee000007944 */ /* 0x000fea0003c00000 */
[----:B------:R-:W-:-:S04]  /*25d0*/  IADD3 R17, P0, RZ, -R20, RZ ;  /* 0x80000014ff117210 */ /* 0x000fc80007f1e0ff */
[----:B------:R-:W-:Y:S01]  /*25e0*/  IADD3.X R18, RZ, ~R21, RZ, P0, !PT ;  /* 0x80000015ff127210 */ /* 0x000fe200007fe4ff */
[----:B------:R-:W-:-:S04]  /*25f0*/  IMAD.WIDE.U32 R36, R5, R17, R36 ;  /* 0x0000001105247225 */ /* 0x000fc800078e0024 */
[----:B------:R-:W-:-:S04]  /*2600*/  IMAD R18, R18, R5, RZ ;  /* 0x0000000512127224 */ /* 0x000fc800078e02ff */
[----:B------:R-:W-:-:S05]  /*2610*/  IMAD R4, R4, R17, R18 ;  /* 0x0000001104047224 */ /* 0x000fca00078e0212 */
[----:B------:R-:W-:Y:S01]  /*2620*/  IADD3 R4, R37, R4, RZ ;  /* 0x0000000425047210 */ /* 0x000fe20007ffe0ff */
[----:B------:R-:W-:Y:S05]  /*2630*/  BRA `(.L_x_167) ;  /* 0x0000016000007947 */ /* 0x000fea0003800000 */
.L_x_166:
        /* <DEDUP_REMOVED lines=22> */
.L_x_167:
[----:B------:R-:W-:Y:S05]  /*27a0*/  BSYNC B0 ;  /* 0x0000000000007941 */ /* 0x000fea0003800000 */
.L_x_165:
        /* <DEDUP_REMOVED lines=38> */
[----:B------:R-:W-:Y:S05]  /*2a10*/  CALL.REL.NOINC `($__internal_3_$__cuda_sm20_div_s64) ;  /* 0x00001a9000007944 */ /* 0x000fea0003c00000 */
        /* <DEDUP_REMOVED lines=12> */
.L_x_169:
        /* <DEDUP_REMOVED lines=23> */
.L_x_170:
[----:B------:R-:W-:Y:S05]  /*2c50*/  BSYNC B0 ;  /* 0x0000000000007941 */ /* 0x000fea0003800000 */
.L_x_168:
        /* <DEDUP_REMOVED lines=19> */
.L_x_172:
        /* <DEDUP_REMOVED lines=22> */
.L_x_173:
[----:B------:R-:W-:Y:S05]  /*2ef0*/  BSYNC B0 ;  /* 0x0000000000007941 */ /* 0x000fea0003800000 */
.L_x_171:
        /* <DEDUP_REMOVED lines=20> */
.L_x_175:
        /* <DEDUP_REMOVED lines=23> */
.L_x_176:
[----:B------:R-:W-:Y:S05]  /*31b0*/  BSYNC B0 ;  /* 0x0000000000007941 */ /* 0x000fea0003800000 */
.L_x_174:
        /* <DEDUP_REMOVED lines=25> */
[----:B------:R-:W-:Y:S05]  /*3350*/  CALL.REL.NOINC `($__internal_3_$__cuda_sm20_div_s64) ;  /* 0x0000115000007944 */ /* 0x000fea0003c00000 */
        /* <DEDUP_REMOVED lines=12> */
.L_x_178:
        /* <DEDUP_REMOVED lines=23> */
.L_x_179:
[----:B------:R-:W-:Y:S05]  /*3590*/  BSYNC B0 ;  /* 0x0000000000007941 */ /* 0x000fea0003800000 */
.L_x_177:
        /* <DEDUP_REMOVED lines=29> */
.L_x_181:
        /* <DEDUP_REMOVED lines=23> */
.L_x_182:
[----:B------:R-:W-:Y:S05]  /*38e0*/  BSYNC B0 ;  /* 0x0000000000007941 */ /* 0x000fea0003800000 */
.L_x_180:
        /* <DEDUP_REMOVED lines=20> */
.L_x_158:
[----:B------:R-:W-:-:S04]  /*3a30*/  LEA R2, P0, R36, c[0x0][0x200], 0x2 ;  /* 0x0000800024027a11 */ /* 0x000fc800078010ff */
[----:B------:R-:W-:-:S05]  /*3a40*/  LEA.HI.X R3, R36, c[0x0][0x204], R37, 0x2, P0 ;  /* 0x0000810024037a11 */ /* 0x000fca00000f1425 */
[----:B------:R0:W-:Y:S04]  /*3a50*/  STG.E [R2.64], R28 ;  /* 0x0000001c02007986 */ /* 0x0001e8000c10190a */
.L_x_157:
[----:B------:R-:W-:Y:S05]  /*3a60*/  BSYNC B1 ;  /* 0x0000000000017941 */ /* 0x000fea0003800000 */
.L_x_156:
[----:B------:R-:W1:Y:S01]  /*3a70*/  S2R R25, SR_TID.X ;  /* 0x0000000000197919 */ /* 0x000e620000002100 */
[----:B------:R-:W-:Y:S01]  /*3a80*/  IMAD.MOV.U32 R9, RZ, RZ, RZ ;  /* 0x000000ffff097224 */ /* 0x000fe200078e00ff */
[----:B------:R-:W-:Y:S01]  /*3a90*/  CS2R R6, SRZ ;  /* 0x0000000000067805 */ /* 0x000fe2000001ff00 */
[----:B-1----:R-:W-:-:S04]  /*3aa0*/  SHF.R.S32.HI R24, RZ, 0x1f, R25 ;  /* 0x0000001fff187819 */ /* 0x002fc80000011419 */
[CC--:B0-----:R-:W-:Y:S02]  /*3ab0*/  LEA.HI R2, R24.reuse, R25.reuse, RZ, 0x4 ;  /* 0x0000001918027211 */ /* 0x0c1fe400078f20ff */
[----:B------:R-:W-:Y:S02]  /*3ac0*/  LEA.HI R24, R24, R25, RZ, 0x5 ;  /* 0x0000001918187211 */ /* 0x000fe400078f28ff */
[----:B------:R-:W-:Y:S02]  /*3ad0*/  LOP3.LUT R0, R2, 0xfffffff0, RZ, 0xc0, !PT ;  /* 0xfffffff002007812 */ /* 0x000fe400078ec0ff */
[----:B------:R-:W-:Y:S02]  /*3ae0*/  LOP3.LUT R4, R24, 0x3fffffe0, RZ, 0xc0, !PT ;  /* 0x3fffffe018047812 */ /* 0x000fe400078ec0ff */
[----:B------:R-:W-:Y:S01]  /*3af0*/  SHF.R.S32.HI R24, RZ, 0x5, R24 ;  /* 0x00000005ff187819 */ /* 0x000fe20000011418 */
[----:B------:R-:W-:-:S05]  /*3b00*/  IMAD.IADD R0, R25, 0x1, -R0 ;  /* 0x0000000119007824 */ /* 0x000fca00078e0a00 */
[----:B------:R-:W-:-:S04]  /*3b10*/  ISETP.GE.AND P0, PT, R0, c[0x0][0x314], PT ;  /* 0x0000c50000007a0c */ /* 0x000fc80003f06270 */
[C---:B------:R-:W-:Y:S01]  /*3b20*/  ISETP.GT.OR P0, PT, R25.reuse, 0x3f, P0 ;  /* 0x0000003f1900780c */ /* 0x040fe20000704670 */
[----:B------:R-:W-:-:S04]  /*3b30*/  IMAD.IADD R25, R25, 0x1, -R4 ;  /* 0x0000000119197824 */ /* 0x000fc800078e0a04 */
[----:B------:R-:W-:-:S05]  /*3b40*/  IMAD.SHL.U32 R25, R25, 0x4, RZ ;  /* 0x0000000419197824 */ /* 0x000fca00078e00ff */
[----:B------:R-:W-:-:S03]  /*3b50*/  IADD3 R23, R25, 0x80, RZ ;  /* 0x0000008019177810 */ /* 0x000fc60007ffe0ff */
[----:B------:R-:W-:Y:S01]  /*3b60*/  @!P0 FADD.FTZ R3, -R28, R29 ;  /* 0x0000001d1c038221 */ /* 0x000fe20000010100 */
[----:B------:R-:W-:Y:S01]  /*3b70*/  @!P0 SHF.R.S32.HI R5, RZ, 0x4, R2 ;  /* 0x00000004ff058819 */ /* 0x000fe20000011402 */
[----:B------:R-:W-:Y:S02]  /*3b80*/  IMAD.MOV.U32 R2, RZ, RZ, c[0x0][0x314] ;  /* 0x0000c500ff027624 */ /* 0x000fe400078e00ff */
[----:B------:R-:W-:Y:S02]  /*3b90*/  @!P0 FMUL.FTZ R3, R3, 1.4426950216293334961 ;  /* 0x3fb8aa3b03038820 */ /* 0x000fe40000410000 */
[----:B------:R-:W-:Y:S02]  /*3ba0*/  @!P0 IMAD R0, R0, 0x5, R5 ;  /* 0x0000000500008824 */ /* 0x000fe400078e0205 */
[----:B------:R-:W-:Y:S02]  /*3bb0*/  CS2R R4, SRZ ;  /* 0x0000000000047805 */ /* 0x000fe4000001ff00 */
[----:B------:R-:W0:Y:S02]  /*3bc0*/  @!P0 MUFU.EX2 R3, R3 ;  /* 0x0000000300038308 */ /* 0x000e240000000800 */
[----:B0-----:R0:W-:Y:S04]  /*3bd0*/  @!P0 STS [R0.X4], R3 ;  /* 0x0000000300008388 */ /* 0x0011e80000004800 */
[----:B------:R-:W-:Y:S01]  /*3be0*/  BAR.SYNC.DEFER_BLOCKING 0x0 ;  /* 0x0000000000007b1d */ /* 0x000fe20000010000 */
[----:B------:R-:W-:-:S02]  /*3bf0*/  ISETP.GE.AND P0, PT, R2, 0x1, PT ;  /* 0x000000010200780c */ /* 0x000fc40003f06270 */
        /* <DEDUP_REMOVED lines=23> */
[----:B------:R-:W-:Y:S02]  /*3d70*/  IMAD.X R21, RZ, RZ, R21, P0 ;  /* 0x000000ffff157224 */ /* 0x000fe400000e0615 */
.L_x_186:
        /* <DEDUP_REMOVED lines=10> */
.L_x_185:
[----:B------:R-:W-:Y:S05]  /*3e20*/  BSYNC B0 ;  /* 0x0000000000007941 */ /* 0x000fea0003800000 */
.L_x_184:
        /* <DEDUP_REMOVED lines=15> */
.L_x_183:
        /* <DEDUP_REMOVED lines=89> */
        .weak           $__internal_3_$__cuda_sm20_div_s64
        .type           $__internal_3_$__cuda_sm20_div_s64,@function
        .size           $__internal_3_$__cuda_sm20_div_s64,(.L_x_8861 - $__internal_3_$__cuda_sm20_div_s64)
$__internal_3_$__cuda_sm20_div_s64:
        /* <DEDUP_REMOVED lines=83> */
[----:B------:R-:W-:Y:S06]  /*49e0*/  RET.REL.NODEC R26 `(_ZN5flash32flash_fwd_splitkv_combine_kernelI23Flash_fwd_kernel_traitsILi256ELi64ELi64ELi4ELb0ELb0EN7cutlass10bfloat16_tE19Flash_kernel_traitsILi256ELi64ELi64ELi4ES3_EELi4ELi4ELb0EEEvNS_16Flash_fwd_paramsE) ;  /* 0xffffb6101a007950 */ /* 0x000fec0003c3ffff */
.L_x_187:
        /* <DEDUP_REMOVED lines=9> */
.L_x_8861:


//--------------------- .text._ZN5flash32flash_fwd_splitkv_combine_kernelI23Flash_fwd_kernel_traitsILi256ELi64ELi64ELi4ELb0ELb0EN7cutlass10bfloat16_tE19Flash_kernel_traitsILi256ELi64ELi64ELi4ES3_EELi4ELi3ELb0EEEvNS_16Flash_fwd_paramsE --------------------------
	.section	.text._ZN5flash32flash_fwd_splitkv_combine_kernelI23Flash_fwd_kernel_traitsILi256ELi64ELi64ELi4ELb0ELb0EN7cutlass10bfloat16_tE19Flash_kernel_traitsILi256ELi64ELi64ELi4ES3_EELi4ELi3ELb0EEEvNS_16Flash_fwd_paramsE,"ax",@progbits
	.sectioninfo	@"SHI_REGISTERS=52"
	.align	128
        .global         _ZN5flash32flash_fwd_splitkv_combine_kernelI23Flash_fwd_kernel_traitsILi256ELi64ELi64ELi4ELb0ELb0EN7cutlass10bfloat16_tE19Flash_kernel_traitsILi256ELi64ELi64ELi4ES3_EELi4ELi3ELb0EEEvNS_16Flash_fwd_paramsE
        .type           _ZN5flash32flash_fwd_splitkv_combine_kernelI23Flash_fwd_kernel_traitsILi256ELi64ELi64ELi4ELb0ELb0EN7cutlass10bfloat16_tE19Flash_kernel_traitsILi256ELi64ELi64ELi4ES3_EELi4ELi3ELb0EEEvNS_16Flash_fwd_paramsE,@function
        .size           _ZN5flash32flash_fwd_splitkv_combine_kernelI23Flash_fwd_kernel_traitsILi256ELi64ELi64ELi4ELb0ELb0EN7cutlass10bfloat16_tE19Flash_kernel_traitsILi256ELi64ELi64ELi4ES3_EELi4ELi3ELb0EEEvNS_16Flash_fwd_paramsE,(.L_x_8862 - _ZN5flash32flash_fwd_splitkv_combine_kernelI23Flash_fwd_kernel_traitsILi256ELi64ELi64ELi4ELb0ELb0EN7cutlass10bfloat16_tE19Flash_kernel_traitsILi256ELi64ELi64ELi4ES3_EELi4ELi3ELb0EEEvNS_16Flash_fwd_paramsE)
        .other          _ZN5flash32flash_fwd_splitkv_combine_kernelI23Flash_fwd_kernel_traitsILi256ELi64ELi64ELi4ELb0ELb0EN7cutlass10bfloat16_tE19Flash_kernel_traitsILi256ELi64ELi64ELi4ES3_EELi4ELi3ELb0EEEvNS_16Flash_fwd_paramsE,@"STO_CUDA_ENTRY STV_DEFAULT"
_ZN5flash32flash_fwd_splitkv_combine_kernelI23Flash_fwd_kernel_traitsILi256ELi64ELi64ELi4ELb0ELb0EN7cutlass10bfloat16_tE19Flash_kernel_traitsILi256ELi64ELi64ELi4ES3_EELi4ELi3ELb0EEEvNS_16Flash_fwd_paramsE:
.text._ZN5flash32flash_fwd_splitkv_combine_kernelI23Flash_fwd_kernel_traitsILi256ELi64ELi64ELi4ELb0ELb0EN7cutlass10bfloat16_tE19Flash_kernel_traitsILi256ELi64ELi64ELi4ES3_EELi4ELi3ELb0EEEvNS_16Flash_fwd_paramsE:
        /* <DEDUP_REMOVED lines=23> */
[----:B------:R-:W-:Y:S05]  /*0170*/  CALL.REL.NOINC `($__internal_4_$__cuda_sm20_div_s64) ;  /* 0x000042f000007944 */ /* 0x000fea0003c00000 */
[----:B------:R-:W-:Y:S05]  /*0180*/  BRA `(.L_x_189) ;  /* 0x0000013000007947 */ /* 0x000fea0003800000 */
.L_x_188:
        /* <DEDUP_REMOVED lines=19> */
.L_x_189:
        /* <DEDUP_REMOVED lines=12> */
[----:B------:R-:W-:Y:S05]  /*0380*/  CALL.REL.NOINC `($__internal_4_$__cuda_sm20_div_s64) ;  /* 0x000040e000007944 */ /* 0x000fea0003c00000 */
[----:B------:R-:W-:Y:S02]  /*0390*/  MOV R8, R20 ;  /* 0x0000001400087202 */ /* 0x000fe40000000f00 */
[----:B------:R-:W-:Y:S01]  /*03a0*/  MOV R9, R21 ;  /* 0x0000001500097202 */ /* 0x000fe20000000f00 */
[----:B------:R-:W-:Y:S05]  /*03b0*/  BRA `(.L_x_192) ;  /* 0x0000013000007947 */ /* 0x000fea0003800000 */
.L_x_191:
        /* <DEDUP_REMOVED lines=19> */
.L_x_192:
[----:B------:R-:W-:Y:S05]  /*04f0*/  BSYNC B0 ;  /* 0x0000000000007941 */ /* 0x000fea0003800000 */
.L_x_190:
        /* <DEDUP_REMOVED lines=43> */
.L_x_194:
        /* <DEDUP_REMOVED lines=19> */
.L_x_195:
[----:B------:R-:W-:Y:S05]  /*08e0*/  BSYNC B0 ;  /* 0x0000000000007941 */ /* 0x000fea0003800000 */
.L_x_193:
        /* <DEDUP_REMOVED lines=74> */
[----:B------:R-:W-:Y:S02]  /*0d90*/  MOV R32, R20 ;  /* 0x0000001400207202 */ /* 0x000fe40000000f00 */
[----:B------:R-:W-:Y:S01]  /*0da0*/  MOV R33, R21 ;  /* 0x0000001500217202 */ /* 0x000fe20000000f00 */
[----:B------:R-:W-:Y:S05]  /*0db0*/  BRA `(.L_x_198) ;  /* 0x0000013000007947 */ /* 0x000fea0003800000 */
.L_x_197:
        /* <DEDUP_REMOVED lines=19> */
.L_x_198:
[----:B------:R-:W-:Y:S05]  /*0ef0*/  BSYNC B0 ;  /* 0x0000000000007941 */ /* 0x000fea0003800000 */
.L_x_196:
        /* <DEDUP_REMOVED lines=41> */
.L_x_200:
        /* <DEDUP_REMOVED lines=19> */
.L_x_201:
[----:B------:R-:W-:Y:S05]  /*12c0*/  BSYNC B0 ;  /* 0x0000000000007941 */ /* 0x000fea0003800000 */
.L_x_199:
        /* <DEDUP_REMOVED lines=131> */
.L_x_203:
[----:B------:R-:W-:Y:S05]  /*1b00*/  BSYNC B0 ;  /* 0x0000000000007941 */ /* 0x000fea0003800000 */
.L_x_202:
        /* <DEDUP_REMOVED lines=19> */
[----:B0-----:R-:W0:Y:S02]  /*1c40*/  SHFL.BFLY PT, R27, R22, 0x2, 0x1f ;  /* 0x0c401f00161b7f89 */ /* 0x001e2400000e0000 */
[----:B0-----:R-:W-:Y:S02]  /*1c50*/  FMNMX.FTZ R27, R22, R27, !PT ;  /* 0x0000001b161b7209 */ /* 0x001fe40007810000 */
[----:B------:R-:W-:-:S03]  /*1c60*/  SHF.R.S32.HI R22, RZ, 0x1f, R3 ;  /* 0x0000001fff167819 */ /* 0x000fc60000011403 */
        /* <DEDUP_REMOVED lines=69> */
.L_x_208:
        /* <DEDUP_REMOVED lines=22> */
.L_x_209:
[----:B------:R-:W-:Y:S05]  /*2220*/  BSYNC B0 ;  /* 0x0000000000007941 */ /* 0x000fea0003800000 */
.L_x_207:
[----:B------:R-:W-:Y:S01]  /*2230*/  LOP3.LUT R19, R17, R0, RZ, 0xfc, !PT ;  /* 0x0000000011137212 */ /* 0x000fe200078efcff */
[----:B------:R-:W-:Y:S03]  /*2240*/  BSSY B0, `(.L_x_210) ;  /* 0x0000028000007945 */ /* 0x000fe60003800000 */
[----:B------:R-:W-:-:S13]  /*2250*/  ISETP.NE.U32.AND P0, PT, R19, RZ, PT ;  /* 0x000000ff1300720c */ /* 0x000fda0003f05070 */
[----:B------:R-:W-:Y:S05]  /*2260*/  @!P0 BRA `(.L_x_211) ;  /* 0x000000f000008947 */ /* 0x000fea0003800000 */
[----:B------:R-:W-:Y:S01]  /*2270*/  IMAD.MOV.U32 R24, RZ, RZ, R30 ;  /* 0x000000ffff187224 */ /* 0x000fe200078e001e */
[----:B------:R-:W-:Y:S02]  /*2280*/  MOV R23, R0 ;  /* 0x0000000000177202 */ /* 0x000fe40000000f00 */
[----:B------:R-:W-:Y:S02]  /*2290*/  MOV R22, 0x22b0 ;  /* 0x000022b000167802 */ /* 0x000fe40000000f00 */
[----:B------:R-:W-:Y:S05]  /*22a0*/  CALL.REL.NOINC `($__internal_4_$__cuda_sm20_div_s64) ;  /* 0x000021c000007944 */ /* 0x000fea0003c00000 */
        /* <DEDUP_REMOVED lines=11> */
.L_x_211:
        /* <DEDUP_REMOVED lines=22> */
.L_x_212:
[----:B------:R-:W-:Y:S05]  /*24c0*/  BSYNC B0 ;  /* 0x0000000000007941 */ /* 0x000fea0003800000 */
.L_x_210:
        /* <DEDUP_REMOVED lines=11> */
[----:B------:R-:W-:Y:S05]  /*2580*/  CALL.REL.NOINC `($__internal_4_$__cuda_sm20_div_s64) ;  /* 0x00001ee000007944 */ /* 0x000fea0003c00000 */
[----:B------:R-:W-:-:S04]  /*2590*/  IADD3 R17, P0, RZ, -R20, RZ ;  /* 0x80000014ff117210 */ /* 0x000fc80007f1e0ff */
[----:B------:R-:W-:Y:S01]  /*25a0*/  IADD3.X R18, RZ, ~R21, RZ, P0, !PT ;  /* 0x80000015ff127210 */ /* 0x000fe200007fe4ff */
[----:B------:R-:W-:-:S04]  /*25b0*/  IMAD.WIDE.U32 R36, R5, R17, R36 ;  /* 0x0000001105247225 */ /* 0x000fc800078e0024 */
[----:B------:R-:W-:-:S04]  /*25c0*/  IMAD R18, R18, R5, RZ ;  /* 0x0000000512127224 */ /* 0x000fc800078e02ff */
[----:B------:R-:W-:-:S05]  /*25d0*/  IMAD R4, R4, R17, R18 ;  /* 0x0000001104047224 */ /* 0x000fca00078e0212 */
[----:B------:R-:W-:Y:S01]  /*25e0*/  IADD3 R4, R37, R4, RZ ;  /* 0x0000000425047210 */ /* 0x000fe20007ffe0ff */
[----:B------:R-:W-:Y:S05]  /*25f0*/  BRA `(.L_x_215) ;  /* 0x0000016000007947 */ /* 0x000fea0003800000 */
.L_x_214:
        /* <DEDUP_REMOVED lines=22> */
.L_x_215:
[----:B------:R-:W-:Y:S05]  /*2760*/  BSYNC B0 ;  /* 0x0000000000007941 */ /* 0x000fea0003800000 */
.L_x_213:
        /* <DEDUP_REMOVED lines=38> */
[----:B------:R-:W-:Y:S05]  /*29d0*/  CALL.REL.NOINC `($__internal_4_$__cuda_sm20_div_s64) ;  /* 0x00001a9000007944 */ /* 0x000fea0003c00000 */
        /* <DEDUP_REMOVED lines=12> */
.L_x_217:
        /* <DEDUP_REMOVED lines=23> */
.L_x_218:
[----:B------:R-:W-:Y:S05]  /*2c10*/  BSYNC B0 ;  /* 0x0000000000007941 */ /* 0x000fea0003800000 */
.L_x_216:
        /* <DEDUP_REMOVED lines=19> */
.L_x_220:
        /* <DEDUP_REMOVED lines=22> */
.L_x_221:
[----:B------:R-:W-:Y:S05]  /*2eb0*/  BSYNC B0 ;  /* 0x0000000000007941 */ /* 0x000fea0003800000 */
.L_x_219:
        /* <DEDUP_REMOVED lines=20> */
.L_x_223:
        /* <DEDUP_REMOVED lines=23> */
.L_x_224:
[----:B------:R-:W-:Y:S05]  /*3170*/  BSYNC B0 ;  /* 0x0000000000007941 */ /* 0x000fea0003800000 */
.L_x_222:
        /* <DEDUP_REMOVED lines=25> */
[----:B------:R-:W-:Y:S05]  /*3310*/  CALL.REL.NOINC `($__internal_4_$__cuda_sm20_div_s64) ;  /* 0x0000115000007944 */ /* 0x000fea0003c00000 */
        /* <DEDUP_REMOVED lines=12> */
.L_x_226:
        /* <DEDUP_REMOVED lines=23> */
.L_x_227:
[----:B------:R-:W-:Y:S05]  /*3550*/  BSYNC B0 ;  /* 0x0000000000007941 */ /* 0x000fea0003800000 */
.L_x_225:
        /* <DEDUP_REMOVED lines=29> */
.L_x_229:
        /* <DEDUP_REMOVED lines=23> */
.L_x_230:
[----:B------:R-:W-:Y:S05]  /*38a0*/  BSYNC B0 ;  /* 0x0000000000007941 */ /* 0x000fea0003800000 */
.L_x_228:
        /* <DEDUP_REMOVED lines=20> */
.L_x_206:
[----:B------:R-:W-:-:S04]  /*39f0*/  LEA R2, P0, R36, c[0x0][0x200], 0x2 ;  /* 0x0000800024027a11 */ /* 0x000fc800078010ff */
[----:B------:R-:W-:-:S05]  /*3a00*/  LEA.HI.X R3, R36, c[0x0][0x204], R37, 0x2, P0 ;  /* 0x0000810024037a11 */ /* 0x000fca00000f1425 */
[----:B------:R0:W-:Y:S04]  /*3a10*/  STG.E [R2.64], R28 ;  /* 0x0000001c02007986 */ /* 0x0001e8000c10190a */
.L_x_205:
[----:B------:R-:W-:Y:S05]  /*3a20*/  BSYNC B1 ;  /* 0x0000000000017941 */ /* 0x000fea0003800000 */
.L_x_204:
        /* <DEDUP_REMOVED lines=49> */
.L_x_234:
        /* <DEDUP_REMOVED lines=10> */
.L_x_233:
[----:B------:R-:W-:Y:S05]  /*3de0*/  BSYNC B0 ;  /* 0x0000000000007941 */ /* 0x000fea0003800000 */
.L_x_232:
        /* <DEDUP_REMOVED lines=15> */
.L_x_231:
        /* <DEDUP_REMOVED lines=89> */
        .weak           $__internal_4_$__cuda_sm20_div_s64
        .type           $__internal_4_$__cuda_sm20_div_s64,@function
        .size           $__internal_4_$__cuda_sm20_div_s64,(.L_x_8862 - $__internal_4_$__cuda_sm20_div_s64)
$__internal_4_$__cuda_sm20_div_s64:
        /* <DEDUP_REMOVED lines=83> */
[----:B------:R-:W-:Y:S06]  /*49a0*/  RET.REL.NODEC R26 `(_ZN5flash32flash_fwd_splitkv_combine_kernelI23Flash_fwd_kernel_traitsILi256ELi64ELi64ELi4ELb0ELb0EN7cutlass10bfloat16_tE19Flash_kernel_traitsILi256ELi64ELi64ELi4ES3_EELi4ELi3ELb0EEEvNS_16Flash_fwd_paramsE) ;  /* 0xffffb6501a007950 */ /* 0x000fec0003c3ffff */
.L_x_235:
        /* <DEDUP_REMOVED lines=13> */
.L_x_8862:


//--------------------- .text._ZN5flash32flash_fwd_splitkv_combine_kernelI23Flash_fwd_kernel_traitsILi256ELi64ELi64ELi4ELb0ELb0EN7cutlass10bfloat16_tE19Flash_kernel_traitsILi256ELi64ELi64ELi4ES3_EELi4ELi2ELb0EEEvNS_16Flash_fwd_paramsE --------------------------
	.section	.text._ZN5flash32flash_fwd_splitkv_combine_kernelI23Flash_fwd_kernel_traitsILi256ELi64ELi64ELi4ELb0ELb0EN7cutlass10bfloat16_tE19Flash_kernel_traitsILi256ELi64ELi64ELi4ES3_EELi4ELi2ELb0EEEvNS_16Flash_fwd_paramsE,"ax",@progbits
	.sectioninfo	@"SHI_REGISTERS=54"
	.align	128
        .global         _ZN5flash32flash_fwd_splitkv_combine_kernelI23Flash_fwd_kernel_traitsILi256ELi64ELi64ELi4ELb0ELb0EN7cutlass10bfloat16_tE19Flash_kernel_traitsILi256ELi64ELi64ELi4ES3_EELi4ELi2ELb0EEEvNS_16Flash_fwd_paramsE
        .type           _ZN5flash32flash_fwd_splitkv_combine_kernelI23Flash_fwd_kernel_traitsILi256ELi64ELi64ELi4ELb0ELb0EN7cutlass10bfloat16_tE19Flash_kernel_traitsILi256ELi64ELi64ELi4ES3_EELi4ELi2ELb0EEEvNS_16Flash_fwd_paramsE,@function
        .size           _ZN5flash32flash_fwd_splitkv_combine_kernelI23Flash_fwd_kernel_traitsILi256ELi64ELi64ELi4ELb0ELb0EN7cutlass10bfloat16_tE19Flash_kernel_traitsILi256ELi64ELi64ELi4ES3_EELi4ELi2ELb0EEEvNS_16Flash_fwd_paramsE,(.L_x_8863 - _ZN5flash32flash_fwd_splitkv_combine_kernelI23Flash_fwd_kernel_traitsILi256ELi64ELi64ELi4ELb0ELb0EN7cutlass10bfloat16_tE19Flash_kernel_traitsILi256ELi64ELi64ELi4ES3_EELi4ELi2ELb0EEEvNS_16Flash_fwd_paramsE)
        .other          _ZN5flash32flash_fwd_splitkv_combine_kernelI23Flash_fwd_kernel_traitsILi256ELi64ELi64ELi4ELb0ELb0EN7cutlass10bfloat16_tE19Flash_kernel_traitsILi256ELi64ELi64ELi4ES3_EELi4ELi2ELb0EEEvNS_16Flash_fwd_paramsE,@"STO_CUDA_ENTRY STV_DEFAULT"
_ZN5flash32flash_fwd_splitkv_combine_kernelI23Flash_fwd_kernel_traitsILi256ELi64ELi64ELi4ELb0ELb0EN7cutlass10bfloat16_tE19Flash_kernel_traitsILi256ELi64ELi64ELi4ES3_EELi4ELi2ELb0EEEvNS_16Flash_fwd_paramsE:
.text._ZN5flash32flash_fwd_splitkv_combine_kernelI23Flash_fwd_kernel_traitsILi256ELi64ELi64ELi4ELb0ELb0EN7cutlass10bfloat16_tE19Flash_kernel_traitsILi256ELi64ELi64ELi4ES3_EELi4ELi2ELb0EEEvNS_16Flash_fwd_paramsE:
        /* <DEDUP_REMOVED lines=23> */
[----:B------:R-:W-:Y:S05]  /*0170*/  CALL.REL.NOINC `($__internal_5_$__cuda_sm20_div_s64) ;  /* 0x0000423000007944 */ /* 0x000fea0003c00000 */
[----:B------:R-:W-:Y:S01]  /*0180*/  MOV R24, R0 ;  /* 0x0000000000187202 */ /* 0x000fe20000000f00 */
[----:B------:R-:W-:Y:S05]  /*0190*/  BRA `(.L_x_237) ;  /* 0x0000013000007947 */ /* 0x000fea0003800000 */
.L_x_236:
        /* <DEDUP_REMOVED lines=19> */
.L_x_237:
        /* <DEDUP_REMOVED lines=8> */
[----:B------:R-:W-:Y:S02]  /*0350*/  MOV R21, R25 ;  /* 0x0000001900157202 */ /* 0x000fe40000000f00 */
[----:B------:R-:W-:Y:S02]  /*0360*/  MOV R20, 0x380 ;  /* 0x0000038000147802 */ /* 0x000fe40000000f00 */
[----:B------:R-:W-:Y:S05]  /*0370*/  CALL.REL.NOINC `($__internal_5_$__cuda_sm20_div_s64) ;  /* 0x0000403000007944 */ /* 0x000fea0003c00000 */
[----:B------:R-:W-:Y:S02]  /*0380*/  MOV R12, R0 ;  /* 0x00000000000c7202 */ /* 0x000fe40000000f00 */
[----:B------:R-:W-:Y:S01]  /*0390*/  MOV R13, R25 ;  /* 0x00000019000d7202 */ /* 0x000fe20000000f00 */
[----:B------:R-:W-:Y:S05]  /*03a0*/  BRA `(.L_x_240) ;  /* 0x0000013000007947 */ /* 0x000fea0003800000 */
.L_x_239:
        /* <DEDUP_REMOVED lines=19> */
.L_x_240:
[----:B------:R-:W-:Y:S05]  /*04e0*/  BSYNC B0 ;  /* 0x0000000000007941 */ /* 0x000fea0003800000 */
.L_x_238:
        /* <DEDUP_REMOVED lines=44> */
.L_x_242:
        /* <DEDUP_REMOVED lines=19> */
.L_x_243:
[----:B------:R-:W-:Y:S05]  /*08e0*/  BSYNC B0 ;  /* 0x0000000000007941 */ /* 0x000fea0003800000 */
.L_x_241:
        /* <DEDUP_REMOVED lines=70> */
[----:B------:R-:W-:Y:S02]  /*0d50*/  MOV R20, 0xd70 ;  /* 0x00000d7000147802 */ /* 0x000fe40000000f00 */
[----:B------:R-:W-:Y:S05]  /*0d60*/  CALL.REL.NOINC `($__internal_5_$__cuda_sm20_div_s64) ;  /* 0x0000364000007944 */ /* 0x000fea0003c00000 */
[----:B------:R-:W-:Y:S02]  /*0d70*/  MOV R32, R0 ;  /* 0x0000000000207202 */ /* 0x000fe40000000f00 */
[----:B------:R-:W-:Y:S01]  /*0d80*/  MOV R33, R25 ;  /* 0x0000001900217202 */ /* 0x000fe20000000f00 */
[----:B------:R-:W-:Y:S05]  /*0d90*/  BRA `(.L_x_246) ;  /* 0x0000013000007947 */ /* 0x000fea0003800000 */
.L_x_245:
        /* <DEDUP_REMOVED lines=19> */
.L_x_246:
[----:B------:R-:W-:Y:S05]  /*0ed0*/  BSYNC B0 ;  /* 0x0000000000007941 */ /* 0x000fea0003800000 */
.L_x_244:
        /* <DEDUP_REMOVED lines=15> */
[----:B------:R-:W-:-:S05]  /*0fd0*/  IMAD R0, R21, R0, R2 ;  /* 0x0000000015007224 */ /* 0x000fca00078e0202 */
[----:B------:R-:W-:-:S13]  /*0fe0*/  ISETP.GT.U32.AND P1, PT, R15, R0, PT ;  /* 0x000000000f00720c */ /* 0x000fda0003f24070 */
[----:B------:R-:W-:Y:S01]  /*0ff0*/  @!P1 IMAD.IADD R0, R0, 0x1, -R15 ;  /* 0x0000000100009824 */ /* 0x000fe200078e0a0f */
[----:B------:R-:W-:Y:S02]  /*1000*/  @!P1 IADD3 R21, R21, 0x1, RZ ;  /* 0x0000000115159810 */ /* 0x000fe40007ffe0ff */
[----:B------:R-:W-:Y:S02]  /*1010*/  ISETP.NE.AND P1, PT, R5, RZ, PT ;  /* 0x000000ff0500720c */ /* 0x000fe40003f25270 */
        /* <DEDUP_REMOVED lines=22> */
.L_x_248:
        /* <DEDUP_REMOVED lines=19> */
.L_x_249:
[----:B------:R-:W-:Y:S05]  /*12b0*/  BSYNC B0 ;  /* 0x0000000000007941 */ /* 0x000fea0003800000 */
.L_x_247:
[----:B------:R-:W-:Y:S01]  /*12c0*/  IABS R6, c[0x0][0x214] ;  /* 0x0000850000067a13 */ /* 0x000fe20000000000 */
[----:B------:R-:W-:Y:S01]  /*12d0*/  IMAD.MOV.U32 R22, RZ, RZ, RZ ;  /* 0x000000ffff167224 */ /* 0x000fe200078e00ff */
[----:B------:R-:W-:Y:S01]  /*12e0*/  ISETP.GT.AND P3, PT, R5, RZ, PT ;  /* 0x000000ff0500720c */ /* 0x000fe20003f64270 */
[----:B------:R-:W-:Y:S01]  /*12f0*/  ULDC.U8 UR4, c[0x0][0x329] ;  /* 0x0000ca4000047ab9 */ /* 0x000fe20000000000 */
[----:B------:R-:W0:Y:S01]  /*1300*/  I2F.RP R20, R6 ;  /* 0x0000000600147306 */ /* 0x000e220000209400 */
[----:B------:R-:W-:Y:S01]  /*1310*/  ULDC.64 UR10, c[0x0][0x118] ;  /* 0x00004600000a7ab9 */ /* 0x000fe20000000a00 */
[----:B------:R-:W-:Y:S06]  /*1320*/  BSSY B0, `(.L_x_250) ;  /* 0x000007e000007945 */ /* 0x000fec0003800000 */
        /* <DEDUP_REMOVED lines=9> */
[----:B------:R-:W-:-:S03]  /*13c0*/  ISETP.GE.AND P1, PT, R10, RZ, PT ;  /* 0x000000ff0a00720c */ /* 0x000fc60003f26270 */
[----:B------:R-:W-:-:S04]  /*13d0*/  IMAD.HI.U32 R2, R2, R0, RZ ;  /* 0x0000000002027227 */ /* 0x000fc800078e00ff */
[----:B------:R-:W-:-:S04]  /*13e0*/  IMAD.MOV R13, RZ, RZ, -R2 ;  /* 0x000000ffff0d7224 */ /* 0x000fc800078e0a02 */
[C---:B------:R-:W-:Y:S01]  /*13f0*/  IMAD R13, R6.reuse, R13, R0 ;  /* 0x0000000d060d7224 */ /* 0x040fe200078e0200 */
[----:B------:R-:W-:Y:S02]  /*1400*/  SHF.R.S32.HI R0, RZ, 0x1f, R5 ;  /* 0x0000001fff007819 */ /* 0x000fe40000011405 */
[----:B------:R-:W-:Y:S02]  /*1410*/  LEA.HI.SX32 R5, R5, 0x1, 0x1 ;  /* 0x0000000105057811 */ /* 0x000fe400078f0aff */
[----:B------:R-:W-:Y:S01]  /*1420*/  ISETP.GT.U32.AND P0, PT, R6, R13, PT ;  /* 0x0000000d0600720c */ /* 0x000fe20003f04070 */
[----:B------:R-:W-:-:S12]  /*1430*/  @!P3 IMAD.MOV R5, RZ, RZ, R0 ;  /* 0x000000ffff05b224 */ /* 0x000fd800078e0200 */
[----:B------:R-:W-:Y:S01]  /*1440*/  @!P0 IMAD.IADD R13, R13, 0x1, -R6 ;  /* 0x000000010d0d8824 */ /* 0x000fe200078e0a06 */
[----:B------:R-:W-:Y:S02]  /*1450*/  @!P0 IADD3 R2, R2, 0x1, RZ ;  /* 0x0000000102028810 */ /* 0x000fe40007ffe0ff */
[----:B------:R-:W-:Y:S02]  /*1460*/  ISETP.NE.AND P0, PT, RZ, c[0x0][0x214], PT ;  /* 0x00008500ff007a0c */ /* 0x000fe40003f05270 */
[----:B------:R-:W-:-:S13]  /*1470*/  ISETP.GE.U32.AND P2, PT, R13, R6, PT ;  /* 0x000000060d00720c */ /* 0x000fda0003f46070 */
[----:B------:R-:W-:-:S05]  /*1480*/  @P2 IADD3 R2, R2, 0x1, RZ ;  /* 0x0000000102022810 */ /* 0x000fca0007ffe0ff */
[----:B------:R-:W-:Y:S01]  /*1490*/  @!P1 IMAD.MOV R2, RZ, RZ, -R2 ;  /* 0x000000ffff029224 */ /* 0x000fe200078e0a02 */
[----:B------:R-:W-:-:S05]  /*14a0*/  @!P0 LOP3.LUT R2, RZ, c[0x0][0x214], RZ, 0x33, !PT ;  /* 0x00008500ff028a12 */ /* 0x000fca00078e33ff */
[----:B------:R-:W-:Y:S01]  /*14b0*/  IMAD R5, R5, R2, RZ ;  /* 0x0000000205057224 */ /* 0x000fe200078e02ff */
[----:B------:R-:W-:-:S04]  /*14c0*/  IABS R2, c[0x0][0x1c0] ;  /* 0x0000700000027a13 */ /* 0x000fc80000000000 */
[----:B------:R-:W0:Y:S01]  /*14d0*/  I2F.U32.RP R10, R2 ;  /* 0x00000002000a7306 */ /* 0x000e220000209000 */
[-C--:B------:R-:W-:Y:S02]  /*14e0*/  IABS R6, R5.reuse ;  /* 0x0000000500067213 */ /* 0x080fe40000000000 */
[----:B------:R-:W-:-:S03]  /*14f0*/  IABS R27, R5 ;  /* 0x00000005001b7213 */ /* 0x000fc60000000000 */
[----:B------:R-:W-:Y:S02]  /*1500*/  IMAD.IADD R9, R9, 0x1, R6 ;  /* 0x0000000109097824 */ /* 0x000fe400078e0206 */
[----:B------:R-:W1:Y:S01]  /*1510*/  I2F.RP R12, R6 ;  /* 0x00000006000c7306 */ /* 0x000e620000209400 */
[----:B------:R-:W-:-:S07]  /*1520*/  IMAD.MOV R27, RZ, RZ, -R27 ;  /* 0x000000ffff1b7224 */ /* 0x000fce00078e0a1b */
[----:B0-----:R-:W0:Y:S08]  /*1530*/  MUFU.RCP R20, R10 ;  /* 0x0000000a00147308 */ /* 0x001e300000001000 */
[----:B-1----:R-:W1:Y:S01]  /*1540*/  MUFU.RCP R0, R12 ;  /* 0x0000000c00007308 */ /* 0x002e620000001000 */
[----:B0-----:R-:W-:-:S07]  /*1550*/  IADD3 R20, R20, 0xffffffe, RZ ;  /* 0x0ffffffe14147810 */ /* 0x001fce0007ffe0ff */
[----:B------:R-:W0:Y:S01]  /*1560*/  F2I.FTZ.U32.TRUNC.NTZ R21, R20 ;  /* 0x0000001400157305 */ /* 0x000e22000021f000 */
[----:B-1----:R-:W-:Y:S02]  /*1570*/  IADD3 R0, R0, 0xffffffe, RZ ;  /* 0x0ffffffe00007810 */ /* 0x002fe40007ffe0ff */
[----:B------:R-:W-:-:S05]  /*1580*/  IABS R12, R8 ;  /* 0x00000008000c7213 */ /* 0x000fca0000000000 */
[----:B------:R-:W1:Y:S01]  /*1590*/  F2I.FTZ.U32.TRUNC.NTZ R23, R0 ;  /* 0x0000000000177305 */ /* 0x000e62000021f000 */
[----:B------:R-:W-:Y:S01]  /*15a0*/  LOP3.LUT R8, R8, c[0x0][0x1c0], RZ, 0x3c, !PT ;  /* 0x0000700008087a12 */ /* 0x000fe200078e3cff */
[----:B0-----:R-:W-:Y:S02]  /*15b0*/  IMAD.MOV R29, RZ, RZ, -R21 ;  /* 0x000000ffff1d7224 */ /* 0x001fe400078e0a15 */
[----:B------:R-:W-:Y:S02]  /*15c0*/  IMAD.MOV.U32 R20, RZ, RZ, RZ ;  /* 0x000000ffff147224 */ /* 0x000fe400078e00ff */
[----:B------:R-:W-:Y:S02]  /*15d0*/  IMAD R29, R29, R2, RZ ;  /* 0x000000021d1d7224 */ /* 0x000fe400078e02ff */
[----:B-1----:R-:W-:Y:S01]  /*15e0*/  IMAD.MOV R13, RZ, RZ, -R23 ;  /* 0x000000ffff0d7224 */ /* 0x002fe200078e0a17 */
[----:B------:R-:W-:Y:S01]  /*15f0*/  IABS R0, R9 ;  /* 0x0000000900007213 */ /* 0x000fe20000000000 */
[----:B------:R-:W-:Y:S01]  /*1600*/  IMAD.HI.U32 R29, R21, R29, R20 ;  /* 0x0000001d151d7227 */ /* 0x000fe200078e0014 */
[----:B------:R-:W-:-:S03]  /*1610*/  IABS R21, c[0x0][0x1c0] ;  /* 0x0000700000157a13 */ /* 0x000fc60000000000 */
[----:B------:R-:W-:Y:S02]  /*1620*/  IMAD R13, R13, R6, RZ ;  /* 0x000000060d0d7224 */ /* 0x000fe400078e02ff */
[----:B------:R-:W-:Y:S02]  /*1630*/  IMAD.MOV R21, RZ, RZ, -R21 ;  /* 0x000000ffff157224 */ /* 0x000fe400078e0a15 */
[----:B------:R-:W-:-:S04]  /*1640*/  IMAD.HI.U32 R10, R29, R12, RZ ;  /* 0x0000000c1d0a7227 */ /* 0x000fc800078e00ff */
[----:B------:R-:W-:-:S04]  /*1650*/  IMAD.HI.U32 R13, R23, R13, R22 ;  /* 0x0000000d170d7227 */ /* 0x000fc800078e0016 */
[----:B------:R-:W-:Y:S02]  /*1660*/  IMAD R23, R10, R21, R12 ;  /* 0x000000150a177224 */ /* 0x000fe400078e020c */
[----:B------:R-:W-:-:S03]  /*1670*/  IMAD.HI.U32 R13, R13, R0, RZ ;  /* 0x000000000d0d7227 */ /* 0x000fc600078e00ff */
[----:B------:R-:W-:Y:S01]  /*1680*/  ISETP.GT.U32.AND P3, PT, R2, R23, PT ;  /* 0x000000170200720c */ /* 0x000fe20003f64070 */
[----:B------:R-:W-:Y:S02]  /*1690*/  IMAD R27, R13, R27, R0 ;  /* 0x0000001b0d1b7224 */ /* 0x000fe400078e0200 */
[----:B------:R-:W-:-:S03]  /*16a0*/  IMAD.HI.U32 R12, R29, R0, RZ ;  /* 0x000000001d0c7227 */ /* 0x000fc600078e00ff */
[----:B------:R-:W-:Y:S01]  /*16b0*/  ISETP.GT.U32.AND P0, PT, R6, R27, PT ;  /* 0x0000001b0600720c */ /* 0x000fe20003f04070 */
[----:B------:R-:W-:Y:S01]  /*16c0*/  IMAD R21, R12, R21, R0 ;  /* 0x000000150c157224 */ /* 0x000fe200078e0200 */
[C---:B------:R-:W-:Y:S02]  /*16d0*/  LOP3.LUT R0, R9.reuse, R6, RZ, 0x3c, !PT ;  /* 0x0000000609007212 */ /* 0x040fe400078e3cff */
[----:B------:R-:W-:Y:S02]  /*16e0*/  LOP3.LUT R9, R9, c[0x0][0x1c0], RZ, 0x3c, !PT ;  /* 0x0000700009097a12 */ /* 0x000fe400078e3cff */
[----:B------:R-:W-:Y:S01]  /*16f0*/  ISETP.GT.U32.AND P1, PT, R2, R21, PT ;  /* 0x000000150200720c */ /* 0x000fe20003f24070 */
[----:B------:R-:W-:Y:S01]  /*1700*/  @!P3 IMAD.IADD R23, R23, 0x1, -R2 ;  /* 0x000000011717b824 */ /* 0x000fe200078e0a02 */
[----:B------:R-:W-:Y:S02]  /*1710*/  ISETP.GE.AND P4, PT, R0, RZ, PT ;  /* 0x000000ff0000720c */ /* 0x000fe40003f86270 */
[----:B------:R-:W0:Y:S01]  /*1720*/  S2R R0, SR_TID.X ;  /* 0x0000000000007919 */ /* 0x000e220000002100 */
[----:B------:R-:W-:-:S02]  /*1730*/  @!P3 IADD3 R10, R10, 0x1, RZ ;  /* 0x000000010a0ab810 */ /* 0x000fc40007ffe0ff */
[----:B------:R-:W-:Y:S01]  /*1740*/  ISETP.GE.U32.AND P6, PT, R23, R2, PT ;  /* 0x000000021700720c */ /* 0x000fe20003fc6070 */
[----:B------:R-:W-:Y:S01]  /*1750*/  @!P0 IMAD.IADD R27, R27, 0x1, -R6 ;  /* 0x000000011b1b8824 */ /* 0x000fe200078e0a06 */
[----:B------:R-:W-:Y:S02]  /*1760*/  @!P0 IADD3 R13, R13, 0x1, RZ ;  /* 0x000000010d0d8810 */ /* 0x000fe40007ffe0ff */
[----:B------:R-:W-:Y:S01]  /*1770*/  ISETP.GE.AND P0, PT, R8, RZ, PT ;  /* 0x000000ff0800720c */ /* 0x000fe20003f06270 */
[----:B------:R-:W-:Y:S01]  /*1780*/  IMAD.MOV.U32 R8, RZ, RZ, c[0x0][0x214] ;  /* 0x00008500ff087624 */ /* 0x000fe200078e00ff */
[----:B------:R-:W-:Y:S01]  /*1790*/  ISETP.GE.U32.AND P2, PT, R27, R6, PT ;  /* 0x000000061b00720c */ /* 0x000fe20003f46070 */
[----:B------:R-:W-:Y:S01]  /*17a0*/  @!P1 IMAD.IADD R21, R21, 0x1, -R2 ;  /* 0x0000000115159824 */ /* 0x000fe200078e0a02 */
[----:B------:R-:W-:Y:S02]  /*17b0*/  ISETP.GT.AND P3, PT, R4, RZ, PT ;  /* 0x000000ff0400720c */ /* 0x000fe40003f64270 */
[----:B------:R-:W-:-:S02]  /*17c0*/  @!P1 IADD3 R12, R12, 0x1, RZ ;  /* 0x000000010c0c9810 */ /* 0x000fc40007ffe0ff */
[----:B------:R-:W-:Y:S02]  /*17d0*/  ISETP.GE.U32.AND P5, PT, R21, R2, PT ;  /* 0x000000021500720c */ /* 0x000fe40003fa6070 */
[----:B------:R-:W-:Y:S02]  /*17e0*/  @P6 IADD3 R10, R10, 0x1, RZ ;  /* 0x000000010a0a6810 */ /* 0x000fe40007ffe0ff */
[----:B------:R-:W-:Y:S02]  /*17f0*/  ISETP.NE.AND P6, PT, R5, RZ, PT ;  /* 0x000000ff0500720c */ /* 0x000fe40003fc5270 */
[----:B------:R-:W-:Y:S01]  /*1800*/  SHF.R.S32.HI R2, RZ, 0x1f, R4 ;  /* 0x0000001fff027819 */ /* 0x000fe20000011404 */
[----:B------:R-:W-:Y:S01]  /*1810*/  IMAD.MOV.U32 R20, RZ, RZ, R10 ;  /* 0x000000ffff147224 */ /* 0x000fe200078e000a */
[----:B------:R-:W-:Y:S02]  /*1820*/  @P2 IADD3 R13, R13, 0x1, RZ ;  /* 0x000000010d0d2810 */ /* 0x000fe40007ffe0ff */
[----:B------:R-:W-:Y:S01]  /*1830*/  ISETP.GE.AND P2, PT, R9, RZ, PT ;  /* 0x000000ff0900720c */ /* 0x000fe20003f46270 */
[----:B------:R-:W-:Y:S01]  /*1840*/  @!P0 IMAD.MOV R20, RZ, RZ, -R20 ;  /* 0x000000ffff148224 */ /* 0x000fe200078e0a14 */
[----:B0-----:R-:W-:Y:S01]  /*1850*/  SHF.R.S32.HI R21, RZ, 0x1f, R0 ;  /* 0x0000001fff157819 */ /* 0x001fe20000011400 */
[----:B------:R-:W-:Y:S01]  /*1860*/  @!P4 IMAD.MOV R13, RZ, RZ, -R13 ;  /* 0x000000ffff0dc224 */ /* 0x000fe200078e0a0d */
[----:B------:R-:W-:-:S02]  /*1870*/  @P5 IADD3 R12, R12, 0x1, RZ ;  /* 0x000000010c0c5810 */ /* 0x000fc40007ffe0ff */
[----:B------:R-:W-:Y:S01]  /*1880*/  LEA.HI.SX32 R10, R4, 0x1, 0x1 ;  /* 0x00000001040a7811 */ /* 0x000fe200078f0aff */
[----:B------:R-:W-:Y:S01]  /*1890*/  @!P3 IMAD.MOV R10, RZ, RZ, R2 ;  /* 0x000000ffff0ab224 */ /* 0x000fe200078e0202 */
[----:B------:R-:W-:Y:S02]  /*18a0*/  @!P6 LOP3.LUT R13, RZ, R6, RZ, 0x33, !PT ;  /* 0x00000006ff0de212 */ /* 0x000fe400078e33ff */
[----:B------:R-:W-:Y:S02]  /*18b0*/  LEA.HI R6, R21, R0, RZ, 0x2 ;  /* 0x0000000015067211 */ /* 0x000fe400078f10ff */
[----:B------:R-:W-:Y:S01]  /*18c0*/  ISETP.LT.U32.AND P0, PT, R24, R13, PT ;  /* 0x0000000d1800720c */ /* 0x000fe20003f01070 */
[----:B------:R-:W-:Y:S01]  /*18d0*/  @!P2 IMAD.MOV R12, RZ, RZ, -R12 ;  /* 0x000000ffff0ca224 */ /* 0x000fe200078e0a0c */
[----:B------:R-:W-:Y:S02]  /*18e0*/  SHF.R.S32.HI R21, RZ, 0x1f, R13 ;  /* 0x0000001fff157819 */ /* 0x000fe4000001140d */
[----:B------:R-:W-:-:S02]  /*18f0*/  ISETP.NE.AND P4, PT, RZ, c[0x0][0x1c0], PT ;  /* 0x00007000ff007a0c */ /* 0x000fc40003f85270 */
[----:B------:R-:W-:Y:S02]  /*1900*/  LOP3.LUT R9, RZ, c[0x0][0x1c0], RZ, 0x33, !PT ;  /* 0x00007000ff097a12 */ /* 0x000fe400078e33ff */
[----:B------:R-:W-:Y:S02]  /*1910*/  ISETP.NE.AND P1, PT, RZ, UR4, PT ;  /* 0x00000004ff007c0c */ /* 0x000fe4000bf25270 */
[----:B------:R-:W-:Y:S02]  /*1920*/  SHF.R.S32.HI R2, RZ, 0x2, R6 ;  /* 0x00000002ff027819 */ /* 0x000fe40000011406 */
[----:B------:R-:W-:Y:S02]  /*1930*/  ISETP.LT.AND.EX P2, PT, R25, R21, PT, P0 ;  /* 0x000000151900720c */ /* 0x000fe40003f41300 */
[----:B------:R-:W-:Y:S02]  /*1940*/  SEL R8, R8, 0x1, !P1 ;  /* 0x0000000108087807 */ /* 0x000fe40004800000 */
[----:B------:R-:W-:Y:S01]  /*1950*/  SEL R23, R9, R20, !P4 ;  /* 0x0000001409177207 */ /* 0x000fe20006000000 */
[----:B------:R-:W-:Y:S01]  /*1960*/  IMAD.MOV.U32 R20, RZ, RZ, -0x800000 ;  /* 0xff800000ff147424 */ /* 0x000fe200078e00ff */
[----:B------:R-:W-:-:S02]  /*1970*/  ISETP.GE.AND P0, PT, R2, c[0x0][0x314], PT ;  /* 0x0000c50002007a0c */ /* 0x000fc40003f06270 */
[----:B------:R-:W-:Y:S01]  /*1980*/  SEL R9, R9, R12, !P4 ;  /* 0x0000000c09097207 */ /* 0x000fe20006000000 */
[----:B------:R-:W-:Y:S01]  /*1990*/  IMAD R23, R23, R8, RZ ;  /* 0x0000000817177224 */ /* 0x000fe200078e02ff */
[----:B------:R-:W-:Y:S02]  /*19a0*/  SEL R13, R24, R13, P2 ;  /* 0x0000000d180d7207 */ /* 0x000fe40001000000 */
[----:B------:R-:W-:Y:S01]  /*19b0*/  SEL R12, R25, R21, P2 ;  /* 0x00000015190c7207 */ /* 0x000fe20001000000 */
[----:B------:R-:W-:Y:S01]  /*19c0*/  IMAD R10, R10, R23, RZ ;  /* 0x000000170a0a7224 */ /* 0x000fe200078e02ff */
[----:B------:R-:W-:-:S05]  /*19d0*/  LOP3.LUT R23, R6, 0xfffffffc, RZ, 0xc0, !PT ;  /* 0xfffffffc06177812 */ /* 0x000fca00078ec0ff */
[----:B------:R-:W-:Y:S01]  /*19e0*/  IMAD.IADD R23, R0, 0x1, -R23 ;  /* 0x0000000100177824 */ /* 0x000fe200078e0a17 */
        /* <DEDUP_REMOVED lines=17> */
.L_x_251:
[----:B------:R-:W-:Y:S05]  /*1b00*/  BSYNC B0 ;  /* 0x0000000000007941 */ /* 0x000fea0003800000 */
.L_x_250:
[C---:B------:R-:W-:Y:S01]  /*1b10*/  ISETP.GT.AND P0, PT, R0.reuse, 0xf, PT ;  /* 0x0000000f0000780c */ /* 0x040fe20003f04270 */
[----:B------:R-:W-:Y:S01]  /*1b20*/  IMAD.MOV.U32 R29, RZ, RZ, -0x800000 ;  /* 0xff800000ff1d7424 */ /* 0x000fe200078e00ff */
[C---:B------:R-:W-:Y:S01]  /*1b30*/  LOP3.LUT P2, RZ, R0.reuse, 0x3, RZ, 0xc0, !PT ;  /* 0x0000000300ff7812 */ /* 0x040fe2000784c0ff */
[----:B------:R-:W-:Y:S01]  /*1b40*/  IMAD R9, R9, R8, RZ ;  /* 0x0000000809097224 */ /* 0x000fe200078e02ff */
[----:B------:R-:W-:Y:S01]  /*1b50*/  ISETP.GT.AND P3, PT, R5, RZ, PT ;  /* 0x000000ff0500720c */ /* 0x000fe20003f64270 */
[----:B------:R-:W-:Y:S01]  /*1b60*/  BSSY B1, `(.L_x_252) ;  /* 0x00001e2000017945 */ /* 0x000fe20003800000 */
[----:B------:R-:W-:Y:S01]  /*1b70*/  ISETP.GT.OR P2, PT, R0, 0xf, P2 ;  /* 0x0000000f0000780c */ /* 0x000fe20001744670 */
[----:B------:R-:W-:Y:S01]  /*1b80*/  IMAD.MOV.U32 R28, RZ, RZ, 0x7f800000 ;  /* 0x7f800000ff1c7424 */ /* 0x000fe200078e00ff */
[----:B------:R-:W-:-:S05]  /*1b90*/  SHF.R.S32.HI R22, RZ, 0x1f, R5 ;  /* 0x0000001fff167819 */ /* 0x000fca0000011405 */
[----:B------:R-:W-:Y:S02]  /*1ba0*/  @!P0 IMAD R21, R2, 0x5, R23 ;  /* 0x0000000502158824 */ /* 0x000fe400078e0217 */
[----:B------:R-:W-:-:S03]  /*1bb0*/  IMAD R23, R23, 0x5, R2 ;  /* 0x0000000517177824 */ /* 0x000fc600078e0202 */
[----:B-----5:R-:W-:Y:S04]  /*1bc0*/  @!P0 STS [R21.X4], R20 ;  /* 0x0000001415008388 */ /* 0x020fe80000004800 */
[----:B------:R-:W-:Y:S06]  /*1bd0*/  BAR.SYNC.DEFER_BLOCKING 0x0 ;  /* 0x0000000000007b1d */ /* 0x000fec0000010000 */
[----:B------:R-:W1:Y:S04]  /*1be0*/  @!P0 LDS R29, [R23.X4] ;  /* 0x00000000171d8984 */ /* 0x000e680000004800 */
[----:B-1----:R-:W1:Y:S02]  /*1bf0*/  SHFL.BFLY PT, R6, R29, 0x2, 0x1f ;  /* 0x0c401f001d067f89 */ /* 0x002e6400000e0000 */
[----:B01----:R-:W-:-:S05]  /*1c00*/  FMNMX.FTZ R27, R6, R29, !PT ;  /* 0x0000001d061b7209 */ /* 0x003fca0007810000 */
        /* <DEDUP_REMOVED lines=11> */
[----:B------:R-:W-:Y:S02]  /*1cc0*/  LEA.HI.SX32 R20, R5, 0x1, 0x1 ;  /* 0x0000000105147811 */ /* 0x000fe400078f0aff */
[----:B------:R-:W-:Y:S02]  /*1cd0*/  @!P3 IADD3 R20, R22, RZ, RZ ;  /* 0x000000ff1614b210 */ /* 0x000fe40007ffe0ff */
[----:B------:R-:W-:-:S03]  /*1ce0*/  FSETP.NE.FTZ.AND P0, PT, R21, RZ, PT ;  /* 0x000000ff1500720b */ /* 0x000fc60003f15000 */
[----:B------:R-:W-:-:S10]  /*1cf0*/  IMAD R9, R9, R20, RZ ;  /* 0x0000001409097224 */ /* 0x000fd400078e02ff */
[----:B------:R-:W0:Y:S02]  /*1d00*/  @P0 MUFU.LG2 R21, R21 ;  /* 0x0000001500150308 */ /* 0x000e240000000c00 */
[----:B0-----:R-:W-:Y:S01]  /*1d10*/  @P0 FFMA.FTZ R28, R21, 0.69314718246459960938, R6 ;  /* 0x3f317218151c0823 */ /* 0x001fe20000010006 */
        /* <DEDUP_REMOVED lines=38> */
[-C--:B------:R-:W-:Y:S02]  /*1f80*/  IADD3 R27, P0, RZ, -R0.reuse, RZ ;  /* 0x80000000ff1b7210 */ /* 0x080fe40007f1e0ff */
[----:B------:R-:W-:Y:S02]  /*1f90*/  MOV R40, R0 ;  /* 0x0000000000287202 */ /* 0x000fe40000000f00 */
[----:B------:R-:W-:Y:S01]  /*1fa0*/  IADD3.X R21, RZ, ~R25, RZ, P0, !PT ;  /* 0x80000019ff157210 */ /* 0x000fe200007fe4ff */
[----:B------:R-:W-:Y:S01]  /*1fb0*/  IMAD.WIDE.U32 R34, R36, R27, R34 ;  /* 0x0000001b24227225 */ /* 0x000fe200078e0022 */
[----:B------:R-:W-:-:S03]  /*1fc0*/  MOV R41, R25 ;  /* 0x0000001900297202 */ /* 0x000fc60000000f00 */
[----:B------:R-:W-:Y:S01]  /*1fd0*/  IMAD R21, R21, R36, RZ ;  /* 0x0000002415157224 */ /* 0x000fe200078e02ff */
[----:B------:R-:W-:-:S03]  /*1fe0*/  MOV R26, R34 ;  /* 0x00000022001a7202 */ /* 0x000fc60000000f00 */
[----:B------:R-:W-:-:S05]  /*1ff0*/  IMAD R21, R6, R27, R21 ;  /* 0x0000001b06157224 */ /* 0x000fca00078e0215 */
[----:B------:R-:W-:Y:S01]  /*2000*/  IADD3 R21, R35, R21, RZ ;  /* 0x0000001523157210 */ /* 0x000fe20007ffe0ff */
[----:B------:R-:W-:Y:S05]  /*2010*/  BRA `(.L_x_257) ;  /* 0x0000016000007947 */ /* 0x000fea0003800000 */
.L_x_256:
        /* <DEDUP_REMOVED lines=22> */
.L_x_257:
[----:B------:R-:W-:Y:S05]  /*2180*/  BSYNC B0 ;  /* 0x0000000000007941 */ /* 0x000fea0003800000 */
.L_x_255:
[----:B------:R-:W-:Y:S01]  /*2190*/  LOP3.LUT R0, R21, R3, RZ, 0xfc, !PT ;  /* 0x0000000315007212 */ /* 0x000fe200078efcff */
[----:B------:R-:W-:Y:S03]  /*21a0*/  BSSY B0, `(.L_x_258) ;  /* 0x0000028000007945 */ /* 0x000fe60003800000 */
[----:B------:R-:W-:-:S13]  /*21b0*/  ISETP.NE.U32.AND P0, PT, R0, RZ, PT ;  /* 0x000000ff0000720c */ /* 0x000fda0003f05070 */
[----:B------:R-:W-:Y:S05]  /*21c0*/  @!P0 BRA `(.L_x_259) ;  /* 0x000000f000008947 */ /* 0x000fea0003800000 */
[----:B------:R-:W-:Y:S01]  /*21d0*/  IMAD.MOV.U32 R24, RZ, RZ, R26 ;  /* 0x000000ffff187224 */ /* 0x000fe200078e001a */
[----:B------:R-:W-:Y:S01]  /*21e0*/  MOV R22, R30 ;  /* 0x0000001e00167202 */ /* 0x000fe20000000f00 */
[----:B------:R-:W-:Y:S01]  /*21f0*/  IMAD.MOV.U32 R6, RZ, RZ, R3 ;  /* 0x000000ffff067224 */ /* 0x000fe200078e0003 */
[----:B------:R-:W-:Y:S02]  /*2200*/  MOV R20, 0x2220 ;  /* 0x0000222000147802 */ /* 0x000fe40000000f00 */
[----:B------:R-:W-:Y:S05]  /*2210*/  CALL.REL.NOINC `($__internal_5_$__cuda_sm20_div_s64) ;  /* 0x0000219000007944 */ /* 0x000fea0003c00000 */
[----:B------:R-:W-:Y:S02]  /*2220*/  IADD3 R2, P0, RZ, -R0, RZ ;  /* 0x80000000ff027210 */ /* 0x000fe40007f1e0ff */
[----:B------:R-:W-:Y:S02]  /*2230*/  MOV R20, R26 ;  /* 0x0000001a00147202 */ /* 0x000fe40000000f00 */
[-C--:B------:R-:W-:Y:S02]  /*2240*/  IADD3.X R27, RZ, ~R25.reuse, RZ, P0, !PT ;  /* 0x80000019ff1b7210 */ /* 0x080fe400007fe4ff */
[----:B------:R-:W-:Y:S02]  /*2250*/  MOV R34, R0 ;  /* 0x0000000000227202 */ /* 0x000fe40000000f00 */
[----:B------:R-:W-:Y:S01]  /*2260*/  MOV R35, R25 ;  /* 0x0000001900237202 */ /* 0x000fe20000000f00 */
[----:B------:R-:W-:-:S02]  /*2270*/  IMAD R27, R27, R30, RZ ;  /* 0x0000001e1b1b7224 */ /* 0x000fc400078e02ff */
[----:B------:R-:W-:-:S04]  /*2280*/  IMAD.WIDE.U32 R30, R30, R2, R20 ;  /* 0x000000021e1e7225 */ /* 0x000fc800078e0014 */
[----:B------:R-:W-:-:S05]  /*2290*/  IMAD R3, R3, R2, R27 ;  /* 0x0000000203037224 */ /* 0x000fca00078e021b */
[----:B------:R-:W-:Y:S01]  /*22a0*/  IADD3 R3, R31, R3, RZ ;  /* 0x000000031f037210 */ /* 0x000fe20007ffe0ff */
[----:B------:R-:W-:Y:S05]  /*22b0*/  BRA `(.L_x_260) ;  /* 0x0000016000007947 */ /* 0x000fea0003800000 */
.L_x_259:
        /* <DEDUP_REMOVED lines=22> */
.L_x_260:
[----:B------:R-:W-:Y:S05]  /*2420*/  BSYNC B0 ;  /* 0x0000000000007941 */ /* 0x000fea0003800000 */
.L_x_258:
        /* <DEDUP_REMOVED lines=11> */
[----:B------:R-:W-:Y:S05]  /*24e0*/  CALL.REL.NOINC `($__internal_5_$__cuda_sm20_div_s64) ;  /* 0x00001ec000007944 */ /* 0x000fea0003c00000 */
[-C--:B------:R-:W-:Y:S02]  /*24f0*/  IADD3 R2, P0, RZ, -R0.reuse, RZ ;  /* 0x80000000ff027210 */ /* 0x080fe40007f1e0ff */
[----:B------:R-:W-:Y:S02]  /*2500*/  MOV R24, R0 ;  /* 0x0000000000187202 */ /* 0x000fe40000000f00 */
[----:B------:R-:W-:Y:S01]  /*2510*/  IADD3.X R21, RZ, ~R25, RZ, P0, !PT ;  /* 0x80000019ff157210 */ /* 0x000fe200007fe4ff */
[----:B------:R-:W-:-:S04]  /*2520*/  IMAD.WIDE.U32 R34, R8, R2, R34 ;  /* 0x0000000208227225 */ /* 0x000fc800078e0022 */
[----:B------:R-:W-:Y:S01]  /*2530*/  IMAD R21, R21, R8, RZ ;  /* 0x0000000815157224 */ /* 0x000fe200078e02ff */
[----:B------:R-:W-:-:S03]  /*2540*/  MOV R8, R34 ;  /* 0x0000002200087202 */ /* 0x000fc60000000f00 */
[----:B------:R-:W-:-:S05]  /*2550*/  IMAD R2, R7, R2, R21 ;  /* 0x0000000207027224 */ /* 0x000fca00078e0215 */
[----:B------:R-:W-:Y:S01]  /*2560*/  IADD3 R2, R35, R2, RZ ;  /* 0x0000000223027210 */ /* 0x000fe20007ffe0ff */
[----:B------:R-:W-:Y:S05]  /*2570*/  BRA `(.L_x_263) ;  /* 0x0000016000007947 */ /* 0x000fea0003800000 */
.L_x_262:
[----:B------:R-:W0:Y:S01]  /*2580*/  I2F.U32.RP R2, R8 ;  /* 0x0000000800027306 */ /* 0x000e220000209000 */
[----:B------:R-:W-:Y:S01]  /*2590*/  ISETP.NE.U32.AND P0, PT, R8, RZ, PT ;  /* 0x000000ff0800720c */ /* 0x000fe20003f05070 */
[----:B------:R-:W-:-:S06]  /*25a0*/  IMAD.MOV.U32 R25, RZ, RZ, RZ ;  /* 0x000000ffff197224 */ /* 0x000fcc00078e00ff */
[----:B0-----:R-:W0:Y:S02]  /*25b0*/  MUFU.RCP R6, R2 ;  /* 0x0000000200067308 */ /* 0x001e240000001000 */
[----:B0-----:R-:W-:Y:S02]  /*25c0*/  IADD3 R6, R6, 0xffffffe, RZ ;  /* 0x0ffffffe06067810 */ /* 0x001fe40007ffe0ff */
[----:B------:R-:W-:-:S04]  /*25d0*/  MOV R2, RZ ;  /* 0x000000ff00027202 */ /* 0x000fc80000000f00 */
        /* <DEDUP_REMOVED lines=16> */
.L_x_263:
[----:B------:R-:W-:Y:S05]  /*26e0*/  BSYNC B0 ;  /* 0x0000000000007941 */ /* 0x000fea0003800000 */
.L_x_261:
[-C--:B------:R-:W-:Y:S01]  /*26f0*/  IMAD R7, R33, R19.reuse, RZ ;  /* 0x0000001321077224 */ /* 0x080fe200078e02ff */
[----:B------:R-:W-:Y:S01]  /*2700*/  ULDC.U8 UR6, c[0x0][0x329] ;  /* 0x0000ca4000067ab9 */ /* 0x000fe20000000000 */
[C---:B------:R-:W-:Y:S01]  /*2710*/  IMAD.WIDE.U32 R20, R32.reuse, R19, RZ ;  /* 0x0000001320147225 */ /* 0x040fe200078e00ff */
[----:B------:R-:W-:Y:S01]  /*2720*/  UISETP.NE.AND UP0, UPT, UR6, URZ, UPT ;  /* 0x0000003f0600728c */ /* 0x000fe2000bf05270 */
[----:B------:R-:W-:Y:S01]  /*2730*/  BSSY B0, `(.L_x_264) ;  /* 0x0000045000007945 */ /* 0x000fe20003800000 */
[----:B------:R-:W-:Y:S01]  /*2740*/  ULDC.64 UR4, c[0x0][0x210] ;  /* 0x0000840000047ab9 */ /* 0x000fe20000000a00 */
[----:B------:R-:W-:Y:S01]  /*2750*/  IMAD R7, R32, R18, R7 ;  /* 0x0000001220077224 */ /* 0x000fe200078e0207 */
[----:B------:R-:W-:Y:S01]  /*2760*/  UIMAD UR4, UR4, UR5, URZ ;  /* 0x00000005040472a4 */ /* 0x000fe2000f8e023f */
[----:B------:R-:W-:Y:S01]  /*2770*/  IMAD.WIDE.U32 R32, R20, R17, RZ ;  /* 0x0000001114207225 */ /* 0x000fe200078e00ff */
[----:B------:R-:W-:Y:S02]  /*2780*/  USEL UR5, UR5, 0x1, !UP0 ;  /* 0x0000000105057887 */ /* 0x000fe4000c000000 */
[----:B------:R-:W-:Y:S01]  /*2790*/  IADD3 R0, R21, R7, RZ ;  /* 0x0000000715007210 */ /* 0x000fe20007ffe0ff */
[----:B------:R-:W-:Y:S01]  /*27a0*/  IMAD R3, R3, R26, RZ ;  /* 0x0000001a03037224 */ /* 0x000fe200078e02ff */
[----:B------:R-:W-:Y:S01]  /*27b0*/  SHF.R.S32.HI R7, RZ, 0x1f, R26 ;  /* 0x0000001fff077819 */ /* 0x000fe2000001141a */
[----:B------:R-:W-:Y:S01]  /*27c0*/  USHF.R.S32.HI UR9, URZ, 0x1f, UR4 ;  /* 0x0000001f3f097899 */ /* 0x000fe20008011404 */
[----:B------:R-:W-:Y:S01]  /*27d0*/  IMAD.WIDE.U32 R36, R8, UR4, RZ ;  /* 0x0000000408247c25 */ /* 0x000fe2000f8e00ff */
[----:B------:R-:W-:-:S03]  /*27e0*/  USHF.R.S32.HI UR6, URZ, 0x1f, UR5 ;  /* 0x0000001f3f067899 */ /* 0x000fc60008011405 */
[----:B------:R-:W-:Y:S02]  /*27f0*/  IMAD R21, R0, R17, RZ ;  /* 0x0000001100157224 */ /* 0x000fe400078e02ff */
[----:B------:R-:W-:Y:S02]  /*2800*/  IMAD R3, R7, R30, R3 ;  /* 0x0000001e07037224 */ /* 0x000fe400078e0203 */
[----:B------:R-:W-:Y:S02]  /*2810*/  IMAD R21, R16, R20, R21 ;  /* 0x0000001410157224 */ /* 0x000fe400078e0215 */
[----:B------:R-:W-:Y:S02]  /*2820*/  IMAD R7, R2, UR4, RZ ;  /* 0x0000000402077c24 */ /* 0x000fe4000f8e02ff */
[----:B------:R-:W-:Y:S01]  /*2830*/  IMAD.WIDE.U32 R30, R30, R26, RZ ;  /* 0x0000001a1e1e7225 */ /* 0x000fe200078e00ff */
[----:B------:R-:W-:-:S03]  /*2840*/  IADD3 R6, R33, R21, RZ ;  /* 0x0000001521067210 */ /* 0x000fc60007ffe0ff */
[----:B------:R-:W-:Y:S01]  /*2850*/  IMAD R21, R25, UR5, RZ ;  /* 0x0000000519157c24 */ /* 0x000fe2000f8e02ff */
[----:B------:R-:W-:Y:S01]  /*2860*/  LOP3.LUT R0, R41, R6, RZ, 0xfc, !PT ;  /* 0x0000000629007212 */ /* 0x000fe200078efcff */
[----:B------:R-:W-:Y:S01]  /*2870*/  IMAD R7, R8, UR9, R7 ;  /* 0x0000000908077c24 */ /* 0x000fe2000f8e0207 */
[----:B------:R-:W-:Y:S01]  /*2880*/  IADD3 R3, R31, R3, RZ ;  /* 0x000000031f037210 */ /* 0x000fe20007ffe0ff */
[----:B------:R-:W-:Y:S01]  /*2890*/  IMAD R21, R24, UR6, R21 ;  /* 0x0000000618157c24 */ /* 0x000fe2000f8e0215 */
[----:B------:R-:W-:Y:S01]  /*28a0*/  ISETP.NE.U32.AND P0, PT, R0, RZ, PT ;  /* 0x000000ff0000720c */ /* 0x000fe20003f05070 */
[----:B------:R-:W-:Y:S01]  /*28b0*/  IMAD.WIDE.U32 R34, R24, UR5, RZ ;  /* 0x0000000518227c25 */ /* 0x000fe2000f8e00ff */
[----:B------:R-:W-:-:S03]  /*28c0*/  IADD3 R7, R37, R7, RZ ;  /* 0x0000000725077210 */ /* 0x000fc60007ffe0ff */
        /* <DEDUP_REMOVED lines=11> */
[----:B------:R-:W-:Y:S02]  /*2980*/  IADD3.X R21, RZ, ~R25, RZ, P0, !PT ;  /* 0x80000019ff157210 */ /* 0x000fe400007fe4ff */
[----:B------:R-:W-:Y:S01]  /*2990*/  MOV R39, R41 ;  /* 0x0000002900277202 */ /* 0x000fe20000000f00 */
[----:B------:R-:W-:Y:S01]  /*29a0*/  IMAD.MOV.U32 R41, RZ, RZ, R25 ;  /* 0x000000ffff297224 */ /* 0x000fe200078e0019 */
[----:B------:R-:W-:Y:S01]  /*29b0*/  MOV R40, R0 ;  /* 0x0000000000287202 */ /* 0x000fe20000000f00 */
[----:B------:R-:W-:-:S02]  /*29c0*/  IMAD R21, R21, R32, RZ ;  /* 0x0000002015157224 */ /* 0x000fc400078e02ff */
[----:B------:R-:W-:-:S04]  /*29d0*/  IMAD.WIDE.U32 R32, R27, R32, R38 ;  /* 0x000000201b207225 */ /* 0x000fc800078e0026 */
[----:B------:R-:W-:-:S04]  /*29e0*/  IMAD R21, R6, R27, R21 ;  /* 0x0000001b06157224 */ /* 0x000fc800078e0215 */
[----:B------:R-:W-:Y:S01]  /*29f0*/  IMAD.IADD R21, R33, 0x1, R21 ;  /* 0x0000000121157824 */ /* 0x000fe200078e0215 */
[----:B------:R-:W-:Y:S05]  /*2a00*/  BRA `(.L_x_266) ;  /* 0x0000017000007947 */ /* 0x000fea0003800000 */
.L_x_265:
        /* <DEDUP_REMOVED lines=23> */
.L_x_266:
[----:B------:R-:W-:Y:S05]  /*2b80*/  BSYNC B0 ;  /* 0x0000000000007941 */ /* 0x000fea0003800000 */
.L_x_264:
        /* <DEDUP_REMOVED lines=19> */
.L_x_268:
[----:B------:R-:W0:Y:S01]  /*2cc0*/  I2F.U32.RP R6, R19 ;  /* 0x0000001300067306 */ /* 0x000e220000209000 */
[----:B------:R-:W-:Y:S01]  /*2cd0*/  HFMA2.MMA R20, -RZ, RZ, 0, 0 ;  /* 0x00000000ff147435 */ /* 0x000fe200000001ff */
[----:B------:R-:W-:Y:S01]  /*2ce0*/  ISETP.NE.U32.AND P0, PT, R19, RZ, PT ;  /* 0x000000ff1300720c */ /* 0x000fe20003f05070 */
[----:B------:R-:W-:Y:S01]  /*2cf0*/  IMAD.MOV.U32 R45, RZ, RZ, RZ ;  /* 0x000000ffff2d7224 */ /* 0x000fe200078e00ff */
[----:B------:R-:W-:-:S04]  /*2d00*/  MOV R18, RZ ;  /* 0x000000ff00127202 */ /* 0x000fc80000000f00 */
        /* <DEDUP_REMOVED lines=17> */
.L_x_269:
[----:B------:R-:W-:Y:S05]  /*2e20*/  BSYNC B0 ;  /* 0x0000000000007941 */ /* 0x000fea0003800000 */
.L_x_267:
        /* <DEDUP_REMOVED lines=10> */
[----:B------:R-:W-:Y:S01]  /*2ed0*/  IADD3 R6, P0, RZ, -R0, RZ ;  /* 0x80000000ff067210 */ /* 0x000fe20007f1e0ff */
[----:B------:R-:W-:Y:S01]  /*2ee0*/  IMAD.MOV.U32 R24, RZ, RZ, R0 ;  /* 0x000000ffff187224 */ /* 0x000fe200078e0000 */
[----:B------:R-:W-:Y:S02]  /*2ef0*/  MOV R20, R44 ;  /* 0x0000002c00147202 */ /* 0x000fe40000000f00 */
[----:B------:R-:W-:Y:S02]  /*2f00*/  IADD3.X R2, RZ, ~R25, RZ, P0, !PT ;  /* 0x80000019ff027210 */ /* 0x000fe400007fe4ff */
[----:B------:R-:W-:-:S03]  /*2f10*/  MOV R21, R45 ;  /* 0x0000002d00157202 */ /* 0x000fc60000000f00 */
[----:B------:R-:W-:Y:S02]  /*2f20*/  IMAD R19, R2, R17, RZ ;  /* 0x0000001102137224 */ /* 0x000fe400078e02ff */
[----:B------:R-:W-:-:S04]  /*2f30*/  IMAD.WIDE.U32 R20, R17, R6, R20 ;  /* 0x0000000611147225 */ /* 0x000fc800078e0014 */
[----:B------:R-:W-:Y:S02]  /*2f40*/  IMAD R19, R16, R6, R19 ;  /* 0x0000000610137224 */ /* 0x000fe400078e0213 */
[----:B------:R-:W-:-:S03]  /*2f50*/  IMAD.MOV.U32 R2, RZ, RZ, R20 ;  /* 0x000000ffff027224 */ /* 0x000fc600078e0014 */
[----:B------:R-:W-:Y:S01]  /*2f60*/  IADD3 R19, R21, R19, RZ ;  /* 0x0000001315137210 */ /* 0x000fe20007ffe0ff */
[----:B------:R-:W-:Y:S05]  /*2f70*/  BRA `(.L_x_272) ;  /* 0x0000017000007947 */ /* 0x000fea0003800000 */
.L_x_271:
        /* <DEDUP_REMOVED lines=23> */
.L_x_272:
[----:B------:R-:W-:Y:S05]  /*30f0*/  BSYNC B0 ;  /* 0x0000000000007941 */ /* 0x000fea0003800000 */
.L_x_270:
[----:B------:R-:W-:Y:S01]  /*3100*/  LOP3.LUT R6, R41, R14, RZ, 0xfc, !PT ;  /* 0x0000000e29067212 */ /* 0x000fe200078efcff */
[----:B------:R-:W-:Y:S01]  /*3110*/  IMAD R33, R26, c[0x0][0x214], RZ ;  /* 0x000085001a217a24 */ /* 0x000fe200078e02ff */
[----:B------:R-:W-:Y:S01]  /*3120*/  SHF.R.S32.HI R0, RZ, 0x1f, R10 ;  /* 0x0000001fff007819 */ /* 0x000fe2000001140a */
[----:B------:R-:W-:Y:S01]  /*3130*/  IMAD R17, R25, R10, RZ ;  /* 0x0000000a19117224 */ /* 0x000fe200078e02ff */
[----:B------:R-:W-:Y:S01]  /*3140*/  ISETP.NE.U32.AND P0, PT, R6, RZ, PT ;  /* 0x000000ff0600720c */ /* 0x000fe20003f05070 */
[----:B------:R-:W-:Y:S01]  /*3150*/  IMAD R19, R19, R4, RZ ;  /* 0x0000000413137224 */ /* 0x000fe200078e02ff */
[----:B------:R-:W-:Y:S01]  /*3160*/  SHF.R.S32.HI R25, RZ, 0x1f, R4 ;  /* 0x0000001fff197819 */ /* 0x000fe20000011404 */
[----:B------:R-:W-:Y:S01]  /*3170*/  IMAD R17, R0, R24, R17 ;  /* 0x0000001800117224 */ /* 0x000fe200078e0211 */
[----:B------:R-:W-:Y:S01]  /*3180*/  SHF.R.S32.HI R21, RZ, 0x1f, R33 ;  /* 0x0000001fff157819 */ /* 0x000fe20000011421 */
[----:B------:R-:W-:Y:S01]  /*3190*/  IMAD R0, R18, R33, RZ ;  /* 0x0000002112007224 */ /* 0x000fe200078e02ff */
[----:B------:R-:W-:Y:S01]  /*31a0*/  BSSY B0, `(.L_x_273) ;  /* 0x0000033000007945 */ /* 0x000fe20003800000 */
[----:B------:R-:W-:-:S02]  /*31b0*/  IMAD R25, R25, R2, R19 ;  /* 0x0000000219197224 */ /* 0x000fc400078e0213 */
[----:B------:R-:W-:Y:S02]  /*31c0*/  IMAD R21, R21, R32, R0 ;  /* 0x0000002015157224 */ /* 0x000fe400078e0200 */
[----:B------:R-:W-:-:S04]  /*31d0*/  IMAD.WIDE.U32 R44, R24, R10, RZ ;  /* 0x0000000a182c7225 */ /* 0x000fc800078e00ff */
[----:B------:R-:W-:Y:S01]  /*31e0*/  IMAD.WIDE.U32 R18, R2, R4, RZ ;  /* 0x0000000402127225 */ /* 0x000fe200078e00ff */
[----:B------:R-:W-:-:S03]  /*31f0*/  IADD3 R17, R45, R17, RZ ;  /* 0x000000112d117210 */ /* 0x000fc60007ffe0ff */
        /* <DEDUP_REMOVED lines=13> */
[----:B------:R-:W-:-:S02]  /*32d0*/  IADD3.X R2, RZ, ~R25, RZ, P0, !PT ;  /* 0x80000019ff027210 */ /* 0x000fc400007fe4ff */
[----:B------:R-:W-:Y:S01]  /*32e0*/  MOV R40, R0 ;  /* 0x0000000000287202 */ /* 0x000fe20000000f00 */
[----:B------:R-:W-:Y:S01]  /*32f0*/  IMAD.WIDE.U32 R38, R15, R6, R38 ;  /* 0x000000060f267225 */ /* 0x000fe200078e0026 */
[----:B------:R-:W-:-:S03]  /*3300*/  MOV R41, R25 ;  /* 0x0000001900297202 */ /* 0x000fc60000000f00 */
[----:B------:R-:W-:-:S04]  /*3310*/  IMAD R21, R2, R15, RZ ;  /* 0x0000000f02157224 */ /* 0x000fc800078e02ff */
[----:B------:R-:W-:Y:S01]  /*3320*/  IMAD R21, R14, R6, R21 ;  /* 0x000000060e157224 */ /* 0x000fe200078e0215 */
[----:B------:R-:W-:-:S03]  /*3330*/  MOV R6, R38 ;  /* 0x0000002600067202 */ /* 0x000fc60000000f00 */
[----:B------:R-:W-:Y:S01]  /*3340*/  IMAD.IADD R2, R39, 0x1, R21 ;  /* 0x0000000127027824 */ /* 0x000fe200078e0215 */
[----:B------:R-:W-:Y:S05]  /*3350*/  BRA `(.L_x_275) ;  /* 0x0000017000007947 */ /* 0x000fea0003800000 */
.L_x_274:
        /* <DEDUP_REMOVED lines=23> */
.L_x_275:
[----:B------:R-:W-:Y:S05]  /*34d0*/  BSYNC B0 ;  /* 0x0000000000007941 */ /* 0x000fea0003800000 */
.L_x_273:
        /* <DEDUP_REMOVED lines=23> */
[----:B------:R-:W-:-:S04]  /*3650*/  IMAD R21, R2, R13, RZ ;  /* 0x0000000d02157224 */ /* 0x000fc800078e02ff */
[----:B------:R-:W-:-:S05]  /*3660*/  IMAD R21, R12, R6, R21 ;  /* 0x000000060c157224 */ /* 0x000fca00078e0215 */
[----:B------:R-:W-:Y:S01]  /*3670*/  IADD3 R2, R41, R21, RZ ;  /* 0x0000001529027210 */ /* 0x000fe20007ffe0ff */
[----:B------:R-:W-:Y:S05]  /*3680*/  BRA `(.L_x_278) ;  /* 0x0000017000007947 */ /* 0x000fea0003800000 */
.L_x_277:
[----:B------:R-:W0:Y:S01]  /*3690*/  I2F.U32.RP R12, R13 ;  /* 0x0000000d000c7306 */ /* 0x000e220000209000 */
[----:B------:R-:W-:Y:S01]  /*36a0*/  IMAD.MOV.U32 R20, RZ, RZ, RZ ;  /* 0x000000ffff147224 */ /* 0x000fe200078e00ff */
[----:B------:R-:W-:Y:S01]  /*36b0*/  ISETP.NE.U32.AND P0, PT, R13, RZ, PT ;  /* 0x000000ff0d00720c */ /* 0x000fe20003f05070 */
[----:B------:R-:W-:-:S05]  /*36c0*/  IMAD.MOV.U32 R25, RZ, RZ, RZ ;  /* 0x000000ffff197224 */ /* 0x000fca00078e00ff */
        /* <DEDUP_REMOVED lines=19> */
.L_x_278:
[----:B------:R-:W-:Y:S05]  /*3800*/  BSYNC B0 ;  /* 0x0000000000007941 */ /* 0x000fea0003800000 */
.L_x_276:
[----:B------:R-:W-:Y:S02]  /*3810*/  IADD3 R31, P1, P0, R36, R34, R30 ;  /* 0x00000022241f7210 */ /* 0x000fe4000783e01e */
[----:B------:R-:W-:Y:S02]  /*3820*/  SHF.R.S32.HI R0, RZ, 0x1f, R9 ;  /* 0x0000001fff007819 */ /* 0x000fe40000011409 */
[----:B------:R-:W-:Y:S02]  /*3830*/  IADD3 R31, P3, P2, R44, R31, R32 ;  /* 0x0000001f2c1f7210 */ /* 0x000fe40007a7e020 */
[----:B------:R-:W-:Y:S02]  /*3840*/  IADD3.X R3, R7, R8, R3, P1, P0 ;  /* 0x0000000807037210 */ /* 0x000fe40000fe0403 */
[----:B------:R-:W-:Y:S02]  /*3850*/  IADD3 R18, P1, P0, R46, R31, R18 ;  /* 0x0000001f2e127210 */ /* 0x000fe4000783e012 */
[----:B------:R-:W-:Y:S01]  /*3860*/  IADD3.X R4, R17, R3, R4, P3, P2 ;  /* 0x0000000311047210 */ /* 0x000fe20001fe4404 */
[----:B------:R-:W-:-:S03]  /*3870*/  IMAD R3, R25, R9, RZ ;  /* 0x0000000919037224 */ /* 0x000fc600078e02ff */
[----:B------:R-:W-:Y:S01]  /*3880*/  IADD3.X R19, R15, R4, R10, P1, P0 ;  /* 0x000000040f137210 */ /* 0x000fe20000fe040a */
[-C--:B------:R-:W-:Y:S02]  /*3890*/  IMAD R0, R0, R24.reuse, R3 ;  /* 0x0000001800007224 */ /* 0x080fe400078e0203 */
[----:B------:R-:W-:Y:S01]  /*38a0*/  IMAD R3, R2, R5, RZ ;  /* 0x0000000502037224 */ /* 0x000fe200078e02ff */
[----:B------:R-:W-:Y:S01]  /*38b0*/  SHF.R.S32.HI R2, RZ, 0x1f, R5 ;  /* 0x0000001fff027819 */ /* 0x000fe20000011405 */
        /* <DEDUP_REMOVED lines=9> */
.L_x_254:
[----:B------:R-:W-:-:S04]  /*3950*/  LEA R2, P0, R34, c[0x0][0x200], 0x2 ;  /* 0x0000800022027a11 */ /* 0x000fc800078010ff */
[----:B------:R-:W-:-:S05]  /*3960*/  LEA.HI.X R3, R34, c[0x0][0x204], R35, 0x2, P0 ;  /* 0x0000810022037a11 */ /* 0x000fca00000f1423 */
[----:B------:R0:W-:Y:S04]  /*3970*/  STG.E [R2.64], R28 ;  /* 0x0000001c02007986 */ /* 0x0001e8000c10190a */
.L_x_253:
[----:B------:R-:W-:Y:S05]  /*3980*/  BSYNC B1 ;  /* 0x0000000000017941 */ /* 0x000fea0003800000 */
.L_x_252:
[----:B------:R-:W1:Y:S01]  /*3990*/  S2R R25, SR_TID.X ;  /* 0x0000000000197919 */ /* 0x000e620000002100 */
[----:B0-----:R-:W-:Y:S01]  /*39a0*/  IMAD.MOV.U32 R2, RZ, RZ, c[0x0][0x314] ;  /* 0x0000c500ff027624 */ /* 0x001fe200078e00ff */
[----:B------:R-:W-:Y:S01]  /*39b0*/  CS2R R6, SRZ ;  /* 0x0000000000067805 */ /* 0x000fe2000001ff00 */
[----:B------:R-:W-:Y:S01]  /*39c0*/  IMAD.MOV.U32 R9, RZ, RZ, RZ ;  /* 0x000000ffff097224 */ /* 0x000fe200078e00ff */
[----:B-1----:R-:W-:-:S04]  /*39d0*/  SHF.R.S32.HI R24, RZ, 0x1f, R25 ;  /* 0x0000001fff187819 */ /* 0x002fc80000011419 */
[CC--:B------:R-:W-:Y:S02]  /*39e0*/  LEA.HI R0, R24.reuse, R25.reuse, RZ, 0x2 ;  /* 0x0000001918007211 */ /* 0x0c0fe400078f10ff */
[----:B------:R-:W-:Y:S02]  /*39f0*/  LEA.HI R24, R24, R25, RZ, 0x5 ;  /* 0x0000001918187211 */ /* 0x000fe400078f28ff */
[----:B------:R-:W-:Y:S02]  /*3a00*/  LOP3.LUT R0, R0, 0xfffffffc, RZ, 0xc0, !PT ;  /* 0xfffffffc00007812 */ /* 0x000fe400078ec0ff */
[----:B------:R-:W-:Y:S02]  /*3a10*/  LOP3.LUT R4, R24, 0x3fffffe0, RZ, 0xc0, !PT ;  /* 0x3fffffe018047812 */ /* 0x000fe400078ec0ff */
[----:B------:R-:W-:Y:S01]  /*3a20*/  SHF.R.S32.HI R24, RZ, 0x5, R24 ;  /* 0x00000005ff187819 */ /* 0x000fe20000011418 */
[----:B------:R-:W-:-:S05]  /*3a30*/  IMAD.IADD R0, R25, 0x1, -R0 ;  /* 0x0000000119007824 */ /* 0x000fca00078e0a00 */
[----:B------:R-:W-:-:S04]  /*3a40*/  ISETP.GE.AND P0, PT, R0, c[0x0][0x314], PT ;  /* 0x0000c50000007a0c */ /* 0x000fc80003f06270 */
[C---:B------:R-:W-:Y:S01]  /*3a50*/  ISETP.GT.OR P0, PT, R25.reuse, 0xf, P0 ;  /* 0x0000000f1900780c */ /* 0x040fe20000704670 */
[----:B------:R-:W-:Y:S02]  /*3a60*/  IMAD.IADD R25, R25, 0x1, -R4 ;  /* 0x0000000119197824 */ /* 0x000fe400078e0a04 */
[----:B------:R-:W-:Y:S02]  /*3a70*/  CS2R R4, SRZ ;  /* 0x0000000000047805 */ /* 0x000fe4000001ff00 */
[----:B------:R-:W-:-:S08]  /*3a80*/  IMAD.SHL.U32 R25, R25, 0x4, RZ ;  /* 0x0000000419197824 */ /* 0x000fd000078e00ff */
[----:B------:R-:W-:-:S04]  /*3a90*/  @!P0 FADD.FTZ R0, -R28, R29 ;  /* 0x0000001d1c008221 */ /* 0x000fc80000010100 */
[----:B------:R-:W-:-:S06]  /*3aa0*/  @!P0 FMUL.FTZ R0, R0, 1.4426950216293334961 ;  /* 0x3fb8aa3b00008820 */ /* 0x000fcc0000410000 */
[----:B------:R-:W0:Y:S02]  /*3ab0*/  @!P0 MUFU.EX2 R0, R0 ;  /* 0x0000000000008308 */ /* 0x000e240000000800 */
[----:B0-----:R0:W-:Y:S04]  /*3ac0*/  @!P0 STS [R23.X4], R0 ;  /* 0x0000000017008388 */ /* 0x0011e80000004800 */
[----:B------:R-:W-:Y:S01]  /*3ad0*/  BAR.SYNC.DEFER_BLOCKING 0x0 ;  /* 0x0000000000007b1d */ /* 0x000fe20000010000 */
[----:B------:R-:W-:Y:S02]  /*3ae0*/  ISETP.GE.AND P0, PT, R2, 0x1, PT ;  /* 0x000000010200780c */ /* 0x000fe40003f06270 */
[----:B------:R-:W-:Y:S01]  /*3af0*/  CS2R R2, SRZ ;  /* 0x0000000000027805 */ /* 0x000fe2000001ff00 */
[----:B0-----:R-:W-:Y:S01]  /*3b00*/  IMAD.MOV.U32 R0, RZ, RZ, RZ ;  /* 0x000000ffff007224 */ /* 0x001fe200078e00ff */
[----:B------:R-:W-:-:S09]  /*3b10*/  IADD3 R23, R25, 0x80, RZ ;  /* 0x0000008019177810 */ /* 0x000fd20007ffe0ff */
        /* <DEDUP_REMOVED lines=22> */
.L_x_282:
        /* <DEDUP_REMOVED lines=10> */
.L_x_281:
[----:B------:R-:W-:Y:S05]  /*3d20*/  BSYNC B0 ;  /* 0x0000000000007941 */ /* 0x000fea0003800000 */
.L_x_280:
        /* <DEDUP_REMOVED lines=15> */
.L_x_279:
        /* <DEDUP_REMOVED lines=89> */
        .weak           $__internal_5_$__cuda_sm20_div_s64
        .type           $__internal_5_$__cuda_sm20_div_s64,@function
        .size           $__internal_5_$__cuda_sm20_div_s64,(.L_x_8863 - $__internal_5_$__cuda_sm20_div_s64)
$__internal_5_$__cuda_sm20_div_s64:
        /* <DEDUP_REMOVED lines=30> */
[----:B------:R-:W-:-:S06]  /*4590*/  IMAD.WIDE.U32 R42, P0, R43, R0, R42 ;  /* 0x000000002b2a7225 */ /* 0x000fcc000780002a */
[----:B------:R-:W-:-:S04]  /*45a0*/  IMAD.HI.U32 R25, P4, R27, R2, R42 ;  /* 0x000000021b197227 */ /* 0x000fc8000788002a */
[----:B------:R-:W-:-:S04]  /*45b0*/  IMAD.HI.U32 R2, R27, R0, RZ ;  /* 0x000000001b027227 */ /* 0x000fc800078e00ff */
[----:B------:R-:W-:Y:S02]  /*45c0*/  IMAD R0, R27, R0, RZ ;  /* 0x000000001b007224 */ /* 0x000fe400078e02ff */
[----:B------:R-:W-:Y:S01]  /*45d0*/  IMAD.X R2, R2, 0x1, R27, P0 ;  /* 0x0000000102027824 */ /* 0x000fe200000e061b */
[-C--:B------:R-:W-:Y:S01]  /*45e0*/  IADD3 R27, P0, RZ, -R24.reuse, RZ ;  /* 0x80000018ff1b7210 */ /* 0x080fe20007f1e0ff */
[----:B------:R-:W-:Y:S01]  /*45f0*/  IMAD.MOV.U32 R43, RZ, RZ, RZ ;  /* 0x000000ffff2b7224 */ /* 0x000fe200078e00ff */
[----:B------:R-:W-:Y:S02]  /*4600*/  IADD3 R25, P3, R0, R25, RZ ;  /* 0x0000001900197210 */ /* 0x000fe40007f7e0ff */
[----:B------:R-:W-:Y:S01]  /*4610*/  SEL R24, R27, R24, !P2 ;  /* 0x000000181b187207 */ /* 0x000fe20005000000 */
[----:B------:R-:W-:Y:S01]  /*4620*/  IMAD.X R0, RZ, RZ, ~R21, P0 ;  /* 0x000000ffff007224 */ /* 0x000fe200000e0e15 */
[----:B------:R-:W-:-:S03]  /*4630*/  IADD3.X R27, RZ, RZ, R2, P3, P4 ;  /* 0x000000ffff1b7210 */ /* 0x000fc60001fe8402 */
[----:B------:R-:W-:Y:S01]  /*4640*/  IMAD.HI.U32 R42, R25, R24, RZ ;  /* 0x00000018192a7227 */ /* 0x000fe200078e00ff */
[----:B------:R-:W-:-:S05]  /*4650*/  SEL R0, R0, R21, !P2 ;  /* 0x0000001500007207 */ /* 0x000fca0005000000 */
[----:B------:R-:W-:-:S04]  /*4660*/  IMAD.WIDE.U32 R42, R25, R0, R42 ;  /* 0x00000000192a7225 */ /* 0x000fc800078e002a */
[C---:B------:R-:W-:Y:S02]  /*4670*/  IMAD R25, R27.reuse, R0, RZ ;  /* 0x000000001b197224 */ /* 0x040fe400078e02ff */
[----:B------:R-:W-:-:S05]  /*4680*/  IMAD.HI.U32 R2, P0, R27, R24, R42 ;  /* 0x000000181b027227 */ /* 0x000fca000780002a */
[----:B------:R-:W-:Y:S01]  /*4690*/  IADD3 R25, P2, R25, R2, RZ ;  /* 0x0000000219197210 */ /* 0x000fe20007f5e0ff */
[----:B------:R-:W-:-:S04]  /*46a0*/  IMAD.HI.U32 R2, R27, R0, RZ ;  /* 0x000000001b027227 */ /* 0x000fc800078e00ff */
[----:B------:R-:W-:Y:S01]  /*46b0*/  IMAD.WIDE.U32 R42, R25, R38, RZ ;  /* 0x00000026192a7225 */ /* 0x000fe200078e00ff */
[----:B------:R-:W-:-:S03]  /*46c0*/  IADD3.X R2, R2, RZ, RZ, P0, !PT ;  /* 0x000000ff02027210 */ /* 0x000fc600007fe4ff */
[C---:B------:R-:W-:Y:S01]  /*46d0*/  IMAD R43, R25.reuse, R39, R43 ;  /* 0x00000027192b7224 */ /* 0x040fe200078e022b */
[----:B------:R-:W-:Y:S01]  /*46e0*/  IADD3 R27, P0, -R42, R24, RZ ;  /* 0x000000182a1b7210 */ /* 0x000fe20007f1e1ff */
[----:B------:R-:W-:Y:S01]  /*46f0*/  IMAD.X R2, RZ, RZ, R2, P2 ;  /* 0x000000ffff027224 */ /* 0x000fe200010e0602 */
[----:B------:R-:W-:Y:S02]  /*4700*/  IADD3 R24, P2, R25, 0x1, RZ ;  /* 0x0000000119187810 */ /* 0x000fe40007f5e0ff */
[-C--:B------:R-:W-:Y:S01]  /*4710*/  ISETP.GE.U32.AND P4, PT, R27, R38.reuse, PT ;  /* 0x000000261b00720c */ /* 0x080fe20003f86070 */
[----:B------:R-:W-:-:S04]  /*4720*/  IMAD R43, R2, R38, R43 ;  /* 0x00000026022b7224 */ /* 0x000fc800078e022b */
[----:B------:R-:W-:Y:S01]  /*4730*/  IMAD.X R43, R0, 0x1, ~R43, P0 ;  /* 0x00000001002b7824 */ /* 0x000fe200000e0e2b */
[----:B------:R-:W-:-:S04]  /*4740*/  IADD3 R0, P3, R27, -R38, RZ ;  /* 0x800000261b007210 */ /* 0x000fc80007f7e0ff */
        /* <DEDUP_REMOVED lines=25> */
[----:B------:R-:W-:Y:S06]  /*48e0*/  RET.REL.NODEC R38 `(_ZN5flash32flash_fwd_splitkv_combine_kernelI23Flash_fwd_kernel_traitsILi256ELi64ELi64ELi4ELb0ELb0EN7cutlass10bfloat16_tE19Flash_kernel_traitsILi256ELi64ELi64ELi4ES3_EELi4ELi2ELb0EEEvNS_16Flash_fwd_paramsE) ;  /* 0xffffb71026007950 */ /* 0x000fec0003c3ffff */
.L_x_283:
        /* <DEDUP_REMOVED lines=9> */
.L_x_8863:


//--------------------- .text._ZN5flash32flash_fwd_splitkv_combine_kernelI23Flash_fwd_kernel_traitsILi256ELi64ELi64ELi4ELb0ELb0EN7cutlass10bfloat16_tE19Flash_kernel_traitsILi256ELi64ELi64ELi4ES3_EELi4ELi1ELb0EEEvNS_16Flash_fwd_paramsE --------------------------
	.section	.text._ZN5flash32flash_fwd_splitkv_combine_kernelI23Flash_fwd_kernel_traitsILi256ELi64ELi64ELi4ELb0ELb0EN7cutlass10bfloat16_tE19Flash_kernel_traitsILi256ELi64ELi64ELi4ES3_EELi4ELi1ELb0EEEvNS_16Flash_fwd_paramsE,"ax",@progbits
	.sectioninfo	@"SHI_REGISTERS=54"
	.align	128
        .global         _ZN5flash32flash_fwd_splitkv_combine_kernelI23Flash_fwd_kernel_traitsILi256ELi64ELi64ELi4ELb0ELb0EN7cutlass10bfloat16_tE19Flash_kernel_traitsILi256ELi64ELi64ELi4ES3_EELi4ELi1ELb0EEEvNS_16Flash_fwd_paramsE
        .type           _ZN5flash32flash_fwd_splitkv_combine_kernelI23Flash_fwd_kernel_traitsILi256ELi64ELi64ELi4ELb0ELb0EN7cutlass10bfloat16_tE19Flash_kernel_traitsILi256ELi64ELi64ELi4ES3_EELi4ELi1ELb0EEEvNS_16Flash_fwd_paramsE,@function
        .size           _ZN5flash32flash_fwd_splitkv_combine_kernelI23Flash_fwd_kernel_traitsILi256ELi64ELi64ELi4ELb0ELb0EN7cutlass10bfloat16_tE19Flash_kernel_traitsILi256ELi64ELi64ELi4ES3_EELi4ELi1ELb0EEEvNS_16Flash_fwd_paramsE,(.L_x_8864 - _ZN5flash32flash_fwd_splitkv_combine_kernelI23Flash_fwd_kernel_traitsILi256ELi64ELi64ELi4ELb0ELb0EN7cutlass10bfloat16_tE19Flash_kernel_traitsILi256ELi64ELi64ELi4ES3_EELi4ELi1ELb0EEEvNS_16Flash_fwd_paramsE)
        .other          _ZN5flash32flash_fwd_splitkv_combine_kernelI23Flash_fwd_kernel_traitsILi256ELi64ELi64ELi4ELb0ELb0EN7cutlass10bfloat16_tE19Flash_kernel_traitsILi256ELi64ELi64ELi4ES3_EELi4ELi1ELb0EEEvNS_16Flash_fwd_paramsE,@"STO_CUDA_ENTRY STV_DEFAULT"
_ZN5flash32flash_fwd_splitkv_combine_kernelI23Flash_fwd_kernel_traitsILi256ELi64ELi64ELi4ELb0ELb0EN7cutlass10bfloat16_tE19Flash_kernel_traitsILi256ELi64ELi64ELi4ES3_EELi4ELi1ELb0EEEvNS_16Flash_fwd_paramsE:
.text._ZN5flash32flash_fwd_splitkv_combine_kernelI23Flash_fwd_kernel_traitsILi256ELi64ELi64ELi4ELb0ELb0EN7cutlass10bfloat16_tE19Flash_kernel_traitsILi256ELi64ELi64ELi4ES3_EELi4ELi1ELb0EEEvNS_16Flash_fwd_paramsE:
        /* <DEDUP_REMOVED lines=23> */
[----:B------:R-:W-:Y:S05]  /*0170*/  CALL.REL.NOINC `($__internal_6_$__cuda_sm20_div_s64) ;  /* 0x0000427000007944 */ /* 0x000fea0003c00000 */
[----:B------:R-:W-:Y:S01]  /*0180*/  MOV R22, R0 ;  /* 0x0000000000167202 */ /* 0x000fe20000000f00 */
[----:B------:R-:W-:Y:S05]  /*0190*/  BRA `(.L_x_285) ;  /* 0x0000013000007947 */ /* 0x000fea0003800000 */
.L_x_284:
        /* <DEDUP_REMOVED lines=19> */
.L_x_285:
        /* <DEDUP_REMOVED lines=11> */
[----:B------:R-:W-:Y:S05]  /*0380*/  CALL.REL.NOINC `($__internal_6_$__cuda_sm20_div_s64) ;  /* 0x0000406000007944 */ /* 0x000fea0003c00000 */
[----:B------:R-:W-:Y:S02]  /*0390*/  MOV R12, R0 ;  /* 0x00000000000c7202 */ /* 0x000fe40000000f00 */
[----:B------:R-:W-:Y:S01]  /*03a0*/  MOV R13, R23 ;  /* 0x00000017000d7202 */ /* 0x000fe20000000f00 */
[----:B------:R-:W-:Y:S05]  /*03b0*/  BRA `(.L_x_288) ;  /* 0x0000013000007947 */ /* 0x000fea0003800000 */
.L_x_287:
        /* <DEDUP_REMOVED lines=19> */
.L_x_288:
[----:B------:R-:W-:Y:S05]  /*04f0*/  BSYNC B0 ;  /* 0x0000000000007941 */ /* 0x000fea0003800000 */
.L_x_286:
        /* <DEDUP_REMOVED lines=44> */
.L_x_290:
        /* <DEDUP_REMOVED lines=19> */
.L_x_291:
[----:B------:R-:W-:Y:S05]  /*08f0*/  BSYNC B0 ;  /* 0x0000000000007941 */ /* 0x000fea0003800000 */
.L_x_289:
[----:B------:R-:W-:Y:S01]  /*0900*/  IABS R6, c[0x0][0x214] ;  /* 0x0000850000067a13 */ /* 0x000fe20000000000 */
[----:B------:R-:W-:Y:S01]  /*0910*/  ULDC UR4, c[0x0][0x214] ;  /* 0x0000850000047ab9 */ /* 0x000fe20000000800 */
[----:B------:R-:W-:Y:S01]  /*0920*/  IMAD.MOV.U32 R11, RZ, RZ, c[0x0][0x1c0] ;  /* 0x00007000ff0b7624 */ /* 0x000fe200078e00ff */
[----:B------:R-:W-:Y:S01]  /*0930*/  UISETP.LT.AND UP0, UPT, URZ, UR4, UPT ;  /* 0x000000043f00728c */ /* 0x000fe2000bf01270 */
[----:B------:R-:W0:Y:S01]  /*0940*/  I2F.RP R10, R6 ;  /* 0x00000006000a7306 */ /* 0x000e220000209400 */
[----:B------:R-:W-:Y:S01]  /*0950*/  USHF.R.S32.HI UR5, URZ, 0x1f, UR4 ;  /* 0x0000001f3f057899 */ /* 0x000fe20008011404 */
[----:B------:R-:W-:Y:S01]  /*0960*/  BSSY B0, `(.L_x_292) ;  /* 0x0000059000007945 */ /* 0x000fe20003800000 */
[----:B------:R-:W-:-:S07]  /*0970*/  ULEA.HI.SX32 UR4, UR4, 0x1, 0x1 ;  /* 0x0000000104047891 */ /* 0x000fce000f8f0a3f */
[----:B------:R-:W-:Y:S01]  /*0980*/  @!UP0 UIADD3 UR4, UR5, URZ, URZ ;  /* 0x0000003f05048290 */ /* 0x000fe2000fffe03f */
[----:B0-----:R-:W0:Y:S02]  /*0990*/  MUFU.RCP R8, R10 ;  /* 0x0000000a00087308 */ /* 0x001e240000001000 */
[----:B0-----:R-:W-:Y:S02]  /*09a0*/  IADD3 R8, R8, 0xffffffe, RZ ;  /* 0x0ffffffe08087810 */ /* 0x001fe40007ffe0ff */
[C---:B------:R-:W-:Y:S01]  /*09b0*/  IADD3 R10, R11.reuse, -0x1, RZ ;  /* 0xffffffff0b0a7810 */ /* 0x040fe20007ffe0ff */
[----:B------:R-:W-:-:S03]  /*09c0*/  IMAD R11, R11, c[0x0][0x214], RZ ;  /* 0x000085000b0b7a24 */ /* 0x000fc600078e02ff */
        /* <DEDUP_REMOVED lines=16> */
[----:B------:R-:W-:-:S13]  /*0ad0*/  ISETP.GE.U32.AND P0, PT, R9, R6, PT ;  /* 0x000000060900720c */ /* 0x000fda0003f06070 */
        /* <DEDUP_REMOVED lines=43> */
[----:B------:R-:W-:Y:S02]  /*0d90*/  MOV R34, R0 ;  /* 0x0000000000227202 */ /* 0x000fe40000000f00 */
[----:B------:R-:W-:Y:S01]  /*0da0*/  MOV R35, R23 ;  /* 0x0000001700237202 */ /* 0x000fe20000000f00 */
[----:B------:R-:W-:Y:S05]  /*0db0*/  BRA `(.L_x_294) ;  /* 0x0000013000007947 */ /* 0x000fea0003800000 */
.L_x_293:
        /* <DEDUP_REMOVED lines=19> */
.L_x_294:
[----:B------:R-:W-:Y:S05]  /*0ef0*/  BSYNC B0 ;  /* 0x0000000000007941 */ /* 0x000fea0003800000 */
.L_x_292:
        /* <DEDUP_REMOVED lines=42> */
.L_x_296:
        /* <DEDUP_REMOVED lines=19> */
.L_x_297:
[----:B------:R-:W-:Y:S05]  /*12d0*/  BSYNC B0 ;  /* 0x0000000000007941 */ /* 0x000fea0003800000 */
.L_x_295:
[----:B------:R-:W-:Y:S01]  /*12e0*/  IABS R6, c[0x0][0x214] ;  /* 0x0000850000067a13 */ /* 0x000fe20000000000 */
[----:B------:R-:W-:Y:S01]  /*12f0*/  ULDC.U8 UR4, c[0x0][0x329] ;  /* 0x0000ca4000047ab9 */ /* 0x000fe20000000000 */
[----:B------:R-:W-:Y:S01]  /*1300*/  ISETP.GT.AND P3, PT, R11, RZ, PT ;  /* 0x000000ff0b00720c */ /* 0x000fe20003f64270 */
[----:B------:R-:W-:Y:S01]  /*1310*/  ULDC.64 UR8, c[0x0][0x118] ;  /* 0x0000460000087ab9 */ /* 0x000fe20000000a00 */
[----:B------:R-:W0:Y:S01]  /*1320*/  I2F.RP R21, R6 ;  /* 0x0000000600157306 */ /* 0x000e220000209400 */
[----:B------:R-:W-:Y:S07]  /*1330*/  BSSY B0, `(.L_x_298) ;  /* 0x000007e000007945 */ /* 0x000fee0003800000 */
        /* <DEDUP_REMOVED lines=12> */
[----:B------:R-:W-:Y:S01]  /*1400*/  IMAD R13, R6, R13, R0 ;  /* 0x0000000d060d7224 */ /* 0x000fe200078e0200 */
[----:B------:R-:W-:-:S04]  /*1410*/  SHF.R.S32.HI R0, RZ, 0x1f, R11 ;  /* 0x0000001fff007819 */ /* 0x000fc8000001140b */
[----:B------:R-:W-:-:S13]  /*1420*/  ISETP.GT.U32.AND P0, PT, R6, R13, PT ;  /* 0x0000000d0600720c */ /* 0x000fda0003f04070 */
[----:B------:R-:W-:Y:S01]  /*1430*/  @!P0 IMAD.IADD R13, R13, 0x1, -R6 ;  /* 0x000000010d0d8824 */ /* 0x000fe200078e0a06 */
[----:B------:R-:W-:Y:S02]  /*1440*/  @!P0 IADD3 R2, R2, 0x1, RZ ;  /* 0x0000000102028810 */ /* 0x000fe40007ffe0ff */
[----:B------:R-:W-:Y:S02]  /*1450*/  ISETP.NE.AND P0, PT, RZ, c[0x0][0x214], PT ;  /* 0x00008500ff007a0c */ /* 0x000fe40003f05270 */
[----:B------:R-:W-:Y:S02]  /*1460*/  ISETP.GE.U32.AND P2, PT, R13, R6, PT ;  /* 0x000000060d00720c */ /* 0x000fe40003f46070 */
[----:B------:R-:W-:Y:S01]  /*1470*/  LEA.HI.SX32 R13, R11, 0x1, 0x1 ;  /* 0x000000010b0d7811 */ /* 0x000fe200078f0aff */
[----:B------:R-:W-:-:S10]  /*1480*/  @!P3 IMAD.MOV R13, RZ, RZ, R0 ;  /* 0x000000ffff0db224 */ /* 0x000fd400078e0200 */
[----:B------:R-:W-:-:S05]  /*1490*/  @P2 IADD3 R2, R2, 0x1, RZ ;  /* 0x0000000102022810 */ /* 0x000fca0007ffe0ff */
[----:B------:R-:W-:Y:S01]  /*14a0*/  @!P1 IMAD.MOV R2, RZ, RZ, -R2 ;  /* 0x000000ffff029224 */ /* 0x000fe200078e0a02 */
[----:B------:R-:W-:-:S05]  /*14b0*/  @!P0 LOP3.LUT R2, RZ, c[0x0][0x214], RZ, 0x33, !PT ;  /* 0x00008500ff028a12 */ /* 0x000fca00078e33ff */
[----:B------:R-:W-:Y:S01]  /*14c0*/  IMAD R8, R13, R2, RZ ;  /* 0x000000020d087224 */ /* 0x000fe200078e02ff */
[----:B------:R-:W-:-:S04]  /*14d0*/  IABS R2, c[0x0][0x1c0] ;  /* 0x0000700000027a13 */ /* 0x000fc80000000000 */
[----:B------:R-:W-:Y:S01]  /*14e0*/  IABS R13, R8 ;  /* 0x00000008000d7213 */ /* 0x000fe20000000000 */
[----:B------:R-:W0:Y:S04]  /*14f0*/  I2F.U32.RP R6, R2 ;  /* 0x0000000200067306 */ /* 0x000e280000209000 */
[----:B------:R-:W-:-:S04]  /*1500*/  IMAD.IADD R10, R10, 0x1, R13 ;  /* 0x000000010a0a7824 */ /* 0x000fc800078e020d */
[----:B------:R-:W1:Y:S08]  /*1510*/  I2F.RP R12, R13 ;  /* 0x0000000d000c7306 */ /* 0x000e700000209400 */
        /* <DEDUP_REMOVED lines=11> */
[----:B-1----:R-:W-:Y:S02]  /*15d0*/  IMAD.MOV R0, RZ, RZ, -R25 ;  /* 0x000000ffff007224 */ /* 0x002fe400078e0a19 */
[----:B------:R-:W-:-:S02]  /*15e0*/  IMAD.MOV.U32 R24, RZ, RZ, RZ ;  /* 0x000000ffff187224 */ /* 0x000fc400078e00ff */
[----:B------:R-:W-:Y:S01]  /*15f0*/  IMAD R21, R0, R13, RZ ;  /* 0x0000000d00157224 */ /* 0x000fe200078e02ff */
[----:B------:R-:W-:Y:S01]  /*1600*/  IABS R0, R10 ;  /* 0x0000000a00007213 */ /* 0x000fe20000000000 */
[----:B------:R-:W-:-:S04]  /*1610*/  IMAD.HI.U32 R29, R27, R29, R26 ;  /* 0x0000001d1b1d7227 */ /* 0x000fc800078e001a */
[----:B------:R-:W-:Y:S01]  /*1620*/  IMAD.HI.U32 R21, R25, R21, R24 ;  /* 0x0000001519157227 */ /* 0x000fe200078e0018 */
[----:B------:R-:W-:Y:S02]  /*1630*/  IABS R25, c[0x0][0x1c0] ;  /* 0x0000700000197a13 */ /* 0x000fe40000000000 */
[----:B------:R-:W-:Y:S01]  /*1640*/  IABS R24, R8 ;  /* 0x0000000800187213 */ /* 0x000fe20000000000 */
[----:B------:R-:W-:-:S04]  /*1650*/  IMAD.HI.U32 R6, R29, R12, RZ ;  /* 0x0000000c1d067227 */ /* 0x000fc800078e00ff */
[----:B------:R-:W-:Y:S02]  /*1660*/  IMAD.MOV R25, RZ, RZ, -R25 ;  /* 0x000000ffff197224 */ /* 0x000fe400078e0a19 */
[----:B------:R-:W-:Y:S02]  /*1670*/  IMAD.MOV R24, RZ, RZ, -R24 ;  /* 0x000000ffff187224 */ /* 0x000fe400078e0a18 */
        /* <DEDUP_REMOVED lines=17> */
[----:B------:R-:W-:Y:S02]  /*1790*/  ISETP.GE.AND P0, PT, R9, RZ, PT ;  /* 0x000000ff0900720c */ /* 0x000fe40003f06270 */
[----:B------:R-:W-:Y:S01]  /*17a0*/  ISETP.GE.U32.AND P2, PT, R24, R13, PT ;  /* 0x0000000d1800720c */ /* 0x000fe20003f46070 */
[----:B------:R-:W-:Y:S01]  /*17b0*/  @!P1 IMAD.IADD R25, R25, 0x1, -R2 ;  /* 0x0000000119199824 */ /* 0x000fe200078e0a02 */
[----:B------:R-:W-:Y:S02]  /*17c0*/  @!P1 IADD3 R12, R12, 0x1, RZ ;  /* 0x000000010c0c9810 */ /* 0x000fe40007ffe0ff */
[----:B------:R-:W-:-:S02]  /*17d0*/  LOP3.LUT R9, RZ, c[0x0][0x1c0], RZ, 0x33, !PT ;  /* 0x00007000ff097a12 */ /* 0x000fc400078e33ff */
[----:B------:R-:W-:Y:S01]  /*17e0*/  ISETP.GE.U32.AND P5, PT, R25, R2, PT ;  /* 0x000000021900720c */ /* 0x000fe20003fa6070 */
[----:B------:R-:W-:Y:S01]  /*17f0*/  IMAD.MOV.U32 R2, RZ, RZ, c[0x0][0x214] ;  /* 0x00008500ff027624 */ /* 0x000fe200078e00ff */
[----:B------:R-:W-:Y:S02]  /*1800*/  @P6 IADD3 R6, R6, 0x1, RZ ;  /* 0x0000000106066810 */ /* 0x000fe40007ffe0ff */
[----:B------:R-:W-:Y:S02]  /*1810*/  ISETP.NE.AND P6, PT, R8, RZ, PT ;  /* 0x000000ff0800720c */ /* 0x000fe40003fc5270 */
[----:B------:R-:W-:Y:S01]  /*1820*/  ISETP.GT.AND P3, PT, R4, RZ, PT ;  /* 0x000000ff0400720c */ /* 0x000fe20003f64270 */
[----:B------:R-:W-:Y:S01]  /*1830*/  @!P0 IMAD.MOV R6, RZ, RZ, -R6 ;  /* 0x000000ffff068224 */ /* 0x000fe200078e0a06 */
[----:B------:R-:W-:Y:S02]  /*1840*/  @P2 IADD3 R21, R21, 0x1, RZ ;  /* 0x0000000115152810 */ /* 0x000fe40007ffe0ff */
[----:B------:R-:W-:-:S02]  /*1850*/  ISETP.GE.AND P2, PT, R10, RZ, PT ;  /* 0x000000ff0a00720c */ /* 0x000fc40003f46270 */
[----:B0-----:R-:W-:Y:S01]  /*1860*/  SHF.R.S32.HI R25, RZ, 0x1f, R0 ;  /* 0x0000001fff197819 */ /* 0x001fe20000011400 */
[----:B------:R-:W-:Y:S01]  /*1870*/  @!P4 IMAD.MOV R21, RZ, RZ, -R21 ;  /* 0x000000ffff15c224 */ /* 0x000fe200078e0a15 */
[----:B------:R-:W-:Y:S02]  /*1880*/  ISETP.NE.AND P4, PT, RZ, c[0x0][0x1c0], PT ;  /* 0x00007000ff007a0c */ /* 0x000fe40003f85270 */
[----:B------:R-:W-:Y:S02]  /*1890*/  @P5 IADD3 R12, R12, 0x1, RZ ;  /* 0x000000010c0c5810 */ /* 0x000fe40007ffe0ff */
[----:B------:R-:W-:Y:S02]  /*18a0*/  @!P6 LOP3.LUT R21, RZ, R13, RZ, 0x33, !PT ;  /* 0x0000000dff15e212 */ /* 0x000fe400078e33ff */
[----:B------:R-:W-:Y:S02]  /*18b0*/  LEA.HI R13, R25, R0, RZ, 0x2 ;  /* 0x00000000190d7211 */ /* 0x000fe400078f10ff */
[----:B------:R-:W-:Y:S01]  /*18c0*/  SEL R27, R9, R6, !P4 ;  /* 0x00000006091b7207 */ /* 0x000fe20006000000 */
[----:B------:R-:W-:Y:S01]  /*18d0*/  @!P2 IMAD.MOV R12, RZ, RZ, -R12 ;  /* 0x000000ffff0ca224 */ /* 0x000fe200078e0a0c */
[----:B------:R-:W-:-:S02]  /*18e0*/  ISETP.LT.U32.AND P0, PT, R22, R21, PT ;  /* 0x000000151600720c */ /* 0x000fc40003f01070 */
[----:B------:R-:W-:Y:S02]  /*18f0*/  SHF.R.S32.HI R25, RZ, 0x1f, R21 ;  /* 0x0000001fff197819 */ /* 0x000fe40000011415 */
[----:B------:R-:W-:Y:S02]  /*1900*/  ISETP.NE.AND P1, PT, RZ, UR4, PT ;  /* 0x00000004ff007c0c */ /* 0x000fe4000bf25270 */
[----:B------:R-:W-:Y:S02]  /*1910*/  SHF.R.S32.HI R6, RZ, 0x2, R13 ;  /* 0x00000002ff067819 */ /* 0x000fe4000001140d */
[----:B------:R-:W-:Y:S02]  /*1920*/  ISETP.LT.AND.EX P2, PT, R23, R25, PT, P0 ;  /* 0x000000191700720c */ /* 0x000fe40003f41300 */
[----:B------:R-:W-:Y:S02]  /*1930*/  SHF.R.S32.HI R24, RZ, 0x1f, R4 ;  /* 0x0000001fff187819 */ /* 0x000fe40000011404 */
[----:B------:R-:W-:-:S02]  /*1940*/  SEL R2, R2, 0x1, !P1 ;  /* 0x0000000102027807 */ /* 0x000fc40004800000 */
[----:B------:R-:W-:Y:S02]  /*1950*/  ISETP.GE.AND P0, PT, R6, c[0x0][0x314], PT ;  /* 0x0000c50006007a0c */ /* 0x000fe40003f06270 */
[----:B------:R-:W-:Y:S01]  /*1960*/  LEA.HI.SX32 R10, R4, 0x1, 0x1 ;  /* 0x00000001040a7811 */ /* 0x000fe200078f0aff */
[----:B------:R-:W-:Y:S01]  /*1970*/  @!P3 IMAD.MOV R10, RZ, RZ, R24 ;  /* 0x000000ffff0ab224 */ /* 0x000fe200078e0218 */
[----:B------:R-:W-:Y:S01]  /*1980*/  SEL R9, R9, R12, !P4 ;  /* 0x0000000c09097207 */ /* 0x000fe20006000000 */
[----:B------:R-:W-:Y:S01]  /*1990*/  IMAD R27, R27, R2, RZ ;  /* 0x000000021b1b7224 */ /* 0x000fe200078e02ff */
[----:B------:R-:W-:-:S03]  /*19a0*/  SEL R12, R23, R25, P2 ;  /* 0x00000019170c7207 */ /* 0x000fc60001000000 */
[----:B------:R-:W-:Y:S01]  /*19b0*/  IMAD R10, R10, R27, RZ ;  /* 0x0000001b0a0a7224 */ /* 0x000fe200078e02ff */
[----:B------:R-:W-:Y:S02]  /*19c0*/  LOP3.LUT R27, R13, 0xfffffffc, RZ, 0xc0, !PT ;  /* 0xfffffffc0d1b7812 */ /* 0x000fe400078ec0ff */
[----:B------:R-:W-:Y:S01]  /*19d0*/  SEL R13, R22, R21, P2 ;  /* 0x00000015160d7207 */ /* 0x000fe20001000000 */
[----:B------:R-:W-:Y:S02]  /*19e0*/  IMAD.MOV.U32 R22, RZ, RZ, -0x800000 ;  /* 0xff800000ff167424 */ /* 0x000fe400078e00ff */
[----:B------:R-:W-:Y:S01]  /*19f0*/  IMAD.IADD R27, R0, 0x1, -R27 ;  /* 0x00000001001b7824 */ /* 0x000fe200078e0a1b */
[----:B------:R-:W-:Y:S05]  /*1a00*/  @P0 BRA `(.L_x_299) ;  /* 0x0000010000000947 */ /* 0x000fea0003800000 */
[----:B------:R-:W-:Y:S02]  /*1a10*/  IADD3 R24, P2, R20, -UR7, RZ ;  /* 0x8000000714187c10 */ /* 0x000fe4000ff5e0ff */
[----:B------:R-:W-:Y:S02]  /*1a20*/  SHF.R.S32.HI R21, RZ, 0x1f, R27 ;  /* 0x0000001fff157819 */ /* 0x000fe4000001141b */
[----:B------:R-:W-:-:S02]  /*1a30*/  ISETP.GT.U32.AND P0, PT, R24, R27, PT ;  /* 0x0000001b1800720c */ /* 0x000fc40003f04070 */
        /* <DEDUP_REMOVED lines=13> */
.L_x_299:
[----:B------:R-:W-:Y:S05]  /*1b10*/  BSYNC B0 ;  /* 0x0000000000007941 */ /* 0x000fea0003800000 */
.L_x_298:
[----:B------:R-:W-:Y:S01]  /*1b20*/  ISETP.GT.AND P0, PT, R0, 0x7, PT ;  /* 0x000000070000780c */ /* 0x000fe20003f04270 */
[----:B------:R-:W-:Y:S01]  /*1b30*/  IMAD.MOV.U32 R30, RZ, RZ, -0x800000 ;  /* 0xff800000ff1e7424 */ /* 0x000fe200078e00ff */
[----:B------:R-:W-:Y:S01]  /*1b40*/  ISETP.GT.AND P3, PT, R8, RZ, PT ;  /* 0x000000ff0800720c */ /* 0x000fe20003f64270 */
[----:B------:R-:W-:Y:S01]  /*1b50*/  IMAD R9, R9, R2, RZ ;  /* 0x0000000209097224 */ /* 0x000fe200078e02ff */
[----:B------:R-:W-:Y:S09]  /*1b60*/  BSSY B1, `(.L_x_300) ;  /* 0x00001e4000017945 */ /* 0x000ff20003800000 */
[----:B------:R-:W-:Y:S01]  /*1b70*/  @!P0 IMAD R27, R6, 0x5, R27 ;  /* 0x00000005061b8824 */ /* 0x000fe200078e021b */
[----:B------:R-:W-:-:S04]  /*1b80*/  @!P0 LEA.HI R21, R0, R0, RZ, 0x1 ;  /* 0x0000000000158211 */ /* 0x000fc800078f08ff */
[----:B-----5:R1:W-:Y:S01]  /*1b90*/  @!P0 STS [R27.X4], R22 ;  /* 0x000000161b008388 */ /* 0x0203e20000004800 */
[C---:B------:R-:W-:Y:S01]  /*1ba0*/  @!P0 LOP3.LUT R23, R21.reuse, 0xfffffffe, RZ, 0xc0, !PT ;  /* 0xfffffffe15178812 */ /* 0x040fe200078ec0ff */
[----:B------:R-:W-:-:S04]  /*1bb0*/  @!P0 IMAD.SHL.U32 R21, R21, 0x2, RZ ;  /* 0x0000000215158824 */ /* 0x000fc800078e00ff */
[C---:B------:R-:W-:Y:S01]  /*1bc0*/  @!P0 IMAD.IADD R24, R0.reuse, 0x1, -R23 ;  /* 0x0000000100188824 */ /* 0x040fe200078e0a17 */
[----:B------:R-:W-:Y:S02]  /*1bd0*/  @!P0 LOP3.LUT R21, R21, 0xfffffffc, RZ, 0xc0, !PT ;  /* 0xfffffffc15158812 */ /* 0x000fe400078ec0ff */
[----:B------:R-:W-:-:S03]  /*1be0*/  LOP3.LUT R23, R0, 0x1, RZ, 0xc0, !PT ;  /* 0x0000000100177812 */ /* 0x000fc600078ec0ff */
[----:B------:R-:W-:Y:S01]  /*1bf0*/  @!P0 IMAD R24, R24, 0x14, R21 ;  /* 0x0000001418188824 */ /* 0x000fe200078e0215 */
[----:B------:R-:W-:Y:S01]  /*1c00*/  BAR.SYNC.DEFER_BLOCKING 0x0 ;  /* 0x0000000000007b1d */ /* 0x000fe20000010000 */
[----:B-1----:R-:W-:Y:S01]  /*1c10*/  LEA.HI.SX32 R22, R8, 0x1, 0x1 ;  /* 0x0000000108167811 */ /* 0x002fe200078f0aff */
[----:B------:R-:W-:-:S04]  /*1c20*/  IMAD.MOV.U32 R27, RZ, RZ, 0x7f800000 ;  /* 0x7f800000ff1b7424 */ /* 0x000fc800078e00ff */
[----:B------:R1:W2:Y:S02]  /*1c30*/  @!P0 LDS R30, [R24] ;  /* 0x00000000181e8984 */ /* 0x0002a40000000800 */
[----:B-1----:R-:W-:-:S05]  /*1c40*/  SHF.R.S32.HI R24, RZ, 0x1f, R8 ;  /* 0x0000001fff187819 */ /* 0x002fca0000011408 */
[----:B------:R-:W-:-:S04]  /*1c50*/  @!P3 IMAD.MOV R22, RZ, RZ, R24 ;  /* 0x000000ffff16b224 */ /* 0x000fc800078e0218 */
[----:B------:R-:W-:Y:S01]  /*1c60*/  IMAD R9, R9, R22, RZ ;  /* 0x0000001609097224 */ /* 0x000fe200078e02ff */
[----:B--2---:R-:W1:Y:S02]  /*1c70*/  SHFL.BFLY PT, R21, R30, 0x1, 0x1f ;  /* 0x0c201f001e157f89 */ /* 0x004e6400000e0000 */
[----:B-1----:R-:W-:-:S04]  /*1c80*/  FMNMX.FTZ R21, R21, R30, !PT ;  /* 0x0000001e15157209 */ /* 0x002fc80007810000 */
[----:B------:R-:W-:-:S04]  /*1c90*/  FSETP.NEU.FTZ.AND P0, PT, R21, -INF , PT ;  /* 0xff8000001500780b */ /* 0x000fc80003f1d000 */
[----:B------:R-:W-:Y:S02]  /*1ca0*/  FSEL R21, R21, RZ, P0 ;  /* 0x000000ff15157208 */ /* 0x000fe40000000000 */
[----:B------:R-:W-:-:S03]  /*1cb0*/  ISETP.NE.U32.AND P0, PT, R23, 0x1, PT ;  /* 0x000000011700780c */ /* 0x000fc60003f05070 */
[----:B------:R-:W-:Y:S01]  /*1cc0*/  FADD.FTZ R25, -R21, R30 ;  /* 0x0000001e15197221 */ /* 0x000fe20000010100 */
[----:B------:R-:W-:-:S03]  /*1cd0*/  ISETP.GT.OR P0, PT, R0, 0x7, !P0 ;  /* 0x000000070000780c */ /* 0x000fc60004704670 */
[----:B------:R-:W-:-:S06]  /*1ce0*/  FMUL.FTZ R25, R25, 1.4426950216293334961 ;  /* 0x3fb8aa3b19197820 */ /* 0x000fcc0000410000 */
[----:B------:R-:W1:Y:S02]  /*1cf0*/  MUFU.EX2 R25, R25 ;  /* 0x0000001900197308 */ /* 0x000e640000000800 */
[----:B-1----:R-:W1:Y:S02]  /*1d00*/  SHFL.BFLY PT, R6, R25, 0x1, 0x1f ;  /* 0x0c201f0019067f89 */ /* 0x002e6400000e0000 */
[----:B-1----:R-:W-:-:S05]  /*1d10*/  FADD.FTZ R6, R25, R6 ;  /* 0x0000000619067221 */ /* 0x002fca0000010000 */
[----:B------:R-:W-:-:S13]  /*1d20*/  FSETP.NE.FTZ.AND P2, PT, R6, RZ, PT ;  /* 0x000000ff0600720b */ /* 0x000fda0003f55000 */
[----:B------:R-:W1:Y:S02]  /*1d30*/  @P2 MUFU.LG2 R6, R6 ;  /* 0x0000000600062308 */ /* 0x000e640000000c00 */
[----:B-1----:R-:W-:Y:S01]  /*1d40*/  @P2 FFMA.FTZ R27, R6, 0.69314718246459960938, R21 ;  /* 0x3f317218061b2823 */ /* 0x002fe20000010015 */
        /* <DEDUP_REMOVED lines=39> */
[----:B0-----:R-:W-:Y:S05]  /*1fc0*/  CALL.REL.NOINC `($__internal_6_$__cuda_sm20_div_s64) ;  /* 0x0000242000007944 */ /* 0x001fea0003c00000 */
        /* <DEDUP_REMOVED lines=10> */
.L_x_304:
[----:B------:R-:W1:Y:S01]  /*2070*/  I2F.U32.RP R2, R36 ;  /* 0x0000002400027306 */ /* 0x000e620000209000 */
[----:B------:R-:W-:Y:S01]  /*2080*/  ISETP.NE.U32.AND P0, PT, R36, RZ, PT ;  /* 0x000000ff2400720c */ /* 0x000fe20003f05070 */
[----:B------:R-:W-:-:S06]  /*2090*/  IMAD.MOV.U32 R43, RZ, RZ, RZ ;  /* 0x000000ffff2b7224 */ /* 0x000fcc00078e00ff */
[----:B-1----:R-:W1:Y:S02]  /*20a0*/  MUFU.RCP R22, R2 ;  /* 0x0000000200167308 */ /* 0x002e640000001000 */
[----:B-1----:R-:W-:-:S06]  /*20b0*/  IADD3 R22, R22, 0xffffffe, RZ ;  /* 0x0ffffffe16167810 */ /* 0x002fcc0007ffe0ff */
[----:B------:R1:W2:Y:S02]  /*20c0*/  F2I.FTZ.U32.TRUNC.NTZ R23, R22 ;  /* 0x0000001600177305 */ /* 0x0002a4000021f000 */
[----:B-1----:R-:W-:Y:S01]  /*20d0*/  HFMA2.MMA R22, -RZ, RZ, 0, 0 ;  /* 0x00000000ff167435 */ /* 0x002fe200000001ff */
[----:B--2---:R-:W-:-:S04]  /*20e0*/  IMAD.MOV R0, RZ, RZ, -R23 ;  /* 0x000000ffff007224 */ /* 0x004fc800078e0a17 */
        /* <DEDUP_REMOVED lines=14> */
.L_x_305:
[----:B------:R-:W-:Y:S05]  /*21d0*/  BSYNC B0 ;  /* 0x0000000000007941 */ /* 0x000fea0003800000 */
.L_x_303:
[----:B------:R-:W-:Y:S01]  /*21e0*/  LOP3.LUT R0, R21, R5, RZ, 0xfc, !PT ;  /* 0x0000000515007212 */ /* 0x000fe200078efcff */
[----:B------:R-:W-:Y:S03]  /*21f0*/  BSSY B0, `(.L_x_306) ;  /* 0x0000028000007945 */ /* 0x000fe60003800000 */
[----:B------:R-:W-:-:S13]  /*2200*/  ISETP.NE.U32.AND P0, PT, R0, RZ, PT ;  /* 0x000000ff0000720c */ /* 0x000fda0003f05070 */
[----:B------:R-:W-:Y:S05]  /*2210*/  @!P0 BRA `(.L_x_307) ;  /* 0x000000f000008947 */ /* 0x000fea0003800000 */
[----:B------:R-:W-:Y:S01]  /*2220*/  IMAD.MOV.U32 R24, RZ, RZ, R3 ;  /* 0x000000ffff187224 */ /* 0x000fe200078e0003 */
[----:B------:R-:W-:Y:S02]  /*2230*/  MOV R6, R5 ;  /* 0x0000000500067202 */ /* 0x000fe40000000f00 */
[----:B------:R-:W-:Y:S02]  /*2240*/  MOV R22, 0x2260 ;  /* 0x0000226000167802 */ /* 0x000fe40000000f00 */
[----:B0-----:R-:W-:Y:S05]  /*2250*/  CALL.REL.NOINC `($__internal_6_$__cuda_sm20_div_s64) ;  /* 0x0000219000007944 */ /* 0x001fea0003c00000 */
        /* <DEDUP_REMOVED lines=11> */
.L_x_307:
[----:B------:R-:W1:Y:S01]  /*2310*/  I2F.U32.RP R2, R3 ;  /* 0x0000000300027306 */ /* 0x000e620000209000 */
[----:B------:R-:W-:Y:S01]  /*2320*/  ISETP.NE.U32.AND P0, PT, R3, RZ, PT ;  /* 0x000000ff0300720c */ /* 0x000fe20003f05070 */
[----:B------:R-:W-:Y:S01]  /*2330*/  IMAD.MOV.U32 R37, RZ, RZ, RZ ;  /* 0x000000ffff257224 */ /* 0x000fe200078e00ff */
[----:B------:R-:W-:-:S05]  /*2340*/  MOV R5, RZ ;  /* 0x000000ff00057202 */ /* 0x000fca0000000f00 */
        /* <DEDUP_REMOVED lines=18> */
.L_x_308:
[----:B------:R-:W-:Y:S05]  /*2470*/  BSYNC B0 ;  /* 0x0000000000007941 */ /* 0x000fea0003800000 */
.L_x_306:
[----:B------:R-:W-:Y:S01]  /*2480*/  LOP3.LUT R0, R37, R7, RZ, 0xfc, !PT ;  /* 0x0000000725007212 */ /* 0x000fe200078efcff */
[----:B0-----:R-:W-:Y:S01]  /*2490*/  IMAD.MOV.U32 R28, RZ, RZ, c[0x0][0x210] ;  /* 0x00008400ff1c7624 */ /* 0x001fe200078e00ff */
[----:B------:R-:W-:Y:S02]  /*24a0*/  BSSY B0, `(.L_x_309) ;  /* 0x0000029000007945 */ /* 0x000fe40003800000 */
[----:B------:R-:W-:Y:S01]  /*24b0*/  ISETP.NE.U32.AND P0, PT, R0, RZ, PT ;  /* 0x000000ff0000720c */ /* 0x000fe20003f05070 */
[C---:B------:R-:W-:Y:S01]  /*24c0*/  IMAD R3, R28.reuse, c[0x0][0x214], RZ ;  /* 0x000085001c037a24 */ /* 0x040fe200078e02ff */
[----:B------:R-:W-:-:S11]  /*24d0*/  SEL R28, R28, 0x1, P1 ;  /* 0x000000011c1c7807 */ /* 0x000fd60000800000 */
[----:B------:R-:W-:Y:S05]  /*24e0*/  @!P0 BRA `(.L_x_310) ;  /* 0x000000e000008947 */ /* 0x000fea0003800000 */
[----:B------:R-:W-:Y:S01]  /*24f0*/  IMAD.MOV.U32 R26, RZ, RZ, R36 ;  /* 0x000000ffff1a7224 */ /* 0x000fe200078e0024 */
[----:B------:R-:W-:Y:S01]  /*2500*/  MOV R24, R31 ;  /* 0x0000001f00187202 */ /* 0x000fe20000000f00 */
[----:B------:R-:W-:Y:S01]  /*2510*/  IMAD.MOV.U32 R21, RZ, RZ, R37 ;  /* 0x000000ffff157224 */ /* 0x000fe200078e0025 */
[----:B------:R-:W-:Y:S02]  /*2520*/  MOV R6, R7 ;  /* 0x0000000700067202 */ /* 0x000fe40000000f00 */
[----:B------:R-:W-:Y:S02]  /*2530*/  MOV R22, 0x2550 ;  /* 0x0000255000167802 */ /* 0x000fe40000000f00 */
[----:B------:R-:W-:Y:S05]  /*2540*/  CALL.REL.NOINC `($__internal_6_$__cuda_sm20_div_s64) ;  /* 0x00001ea000007944 */ /* 0x000fea0003c00000 */
        /* <DEDUP_REMOVED lines=8> */
.L_x_310:
        /* <DEDUP_REMOVED lines=22> */
.L_x_311:
[----:B------:R-:W-:Y:S05]  /*2730*/  BSYNC B0 ;  /* 0x0000000000007941 */ /* 0x000fea0003800000 */
.L_x_309:
[-C--:B------:R-:W-:Y:S01]  /*2740*/  IMAD R7, R35, R19.reuse, RZ ;  /* 0x0000001323077224 */ /* 0x080fe200078e02ff */
[----:B------:R-:W-:Y:S01]  /*2750*/  ULDC.U8 UR5, c[0x0][0x329] ;  /* 0x0000ca4000057ab9 */ /* 0x000fe20000000000 */
[C---:B------:R-:W-:Y:S01]  /*2760*/  IMAD.WIDE.U32 R24, R34.reuse, R19, RZ ;  /* 0x0000001322187225 */ /* 0x040fe200078e00ff */
[----:B------:R-:W-:Y:S01]  /*2770*/  UISETP.NE.AND UP0, UPT, UR5, URZ, UPT ;  /* 0x0000003f0500728c */ /* 0x000fe2000bf05270 */
[----:B------:R-:W-:Y:S01]  /*2780*/  SHF.R.S32.HI R21, RZ, 0x1f, R28 ;  /* 0x0000001fff157819 */ /* 0x000fe2000001141c */
[----:B------:R-:W-:Y:S01]  /*2790*/  ULDC UR4, c[0x0][0x214] ;  /* 0x0000850000047ab9 */ /* 0x000fe20000000800 */
[----:B------:R-:W-:Y:S01]  /*27a0*/  IMAD R7, R34, R18, R7 ;  /* 0x0000001222077224 */ /* 0x000fe200078e0207 */
[----:B------:R-:W-:Y:S01]  /*27b0*/  USEL UR4, UR4, 0x1, !UP0 ;  /* 0x0000000104047887 */ /* 0x000fe2000c000000 */
[----:B------:R-:W-:Y:S01]  /*27c0*/  IMAD.WIDE.U32 R34, R24, R17, RZ ;  /* 0x0000001118227225 */ /* 0x000fe200078e00ff */
[----:B------:R-:W-:Y:S02]  /*27d0*/  BSSY B0, `(.L_x_312) ;  /* 0x0000040000007945 */ /* 0x000fe40003800000 */
[----:B------:R-:W-:Y:S01]  /*27e0*/  IADD3 R0, R25, R7, RZ ;  /* 0x0000000719007210 */ /* 0x000fe20007ffe0ff */
[----:B------:R-:W-:Y:S01]  /*27f0*/  IMAD R7, R2, R3, RZ ;  /* 0x0000000302077224 */ /* 0x000fe200078e02ff */
[----:B------:R-:W-:Y:S01]  /*2800*/  USHF.R.S32.HI UR5, URZ, 0x1f, UR4 ;  /* 0x0000001f3f057899 */ /* 0x000fe20008011404 */
[----:B------:R-:W-:-:S02]  /*2810*/  IMAD R5, R5, R28, RZ ;  /* 0x0000001c05057224 */ /* 0x000fc400078e02ff */
[----:B------:R-:W-:Y:S01]  /*2820*/  IMAD R25, R0, R17, RZ ;  /* 0x0000001100197224 */ /* 0x000fe200078e02ff */
[----:B------:R-:W-:Y:S01]  /*2830*/  SHF.R.S32.HI R0, RZ, 0x1f, R3 ;  /* 0x0000001fff007819 */ /* 0x000fe20000011403 */
[----:B------:R-:W-:Y:S02]  /*2840*/  IMAD R23, R23, UR4, RZ ;  /* 0x0000000417177c24 */ /* 0x000fe4000f8e02ff */
[----:B------:R-:W-:Y:S02]  /*2850*/  IMAD R25, R16, R24, R25 ;  /* 0x0000001810197224 */ /* 0x000fe400078e0219 */
[----:B------:R-:W-:Y:S02]  /*2860*/  IMAD R7, R0, R36, R7 ;  /* 0x0000002400077224 */ /* 0x000fe400078e0207 */
[----:B------:R-:W-:Y:S01]  /*2870*/  IMAD R21, R21, R32, R5 ;  /* 0x0000002015157224 */ /* 0x000fe200078e0205 */
[----:B------:R-:W-:Y:S01]  /*2880*/  IADD3 R6, R35, R25, RZ ;  /* 0x0000001923067210 */ /* 0x000fe20007ffe0ff */
[----:B------:R-:W-:-:S03]  /*2890*/  IMAD.WIDE.U32 R38, R36, R3, RZ ;  /* 0x0000000324267225 */ /* 0x000fc600078e00ff */
[----:B------:R-:W-:Y:S01]  /*28a0*/  LOP3.LUT R0, R43, R6, RZ, 0xfc, !PT ;  /* 0x000000062b007212 */ /* 0x000fe200078efcff */
[----:B------:R-:W-:Y:S01]  /*28b0*/  IMAD.WIDE.U32 R32, R32, R28, RZ ;  /* 0x0000001c20207225 */ /* 0x000fe200078e00ff */
[----:B------:R-:W-:Y:S02]  /*28c0*/  IADD3 R7, R39, R7, RZ ;  /* 0x0000000727077210 */ /* 0x000fe40007ffe0ff */
[----:B------:R-:W-:Y:S01]  /*28d0*/  ISETP.NE.U32.AND P0, PT, R0, RZ, PT ;  /* 0x000000ff0000720c */ /* 0x000fe20003f05070 */
[C---:B------:R-:W-:Y:S02]  /*28e0*/  IMAD R23, R22.reuse, UR5, R23 ;  /* 0x0000000516177c24 */ /* 0x040fe4000f8e0217 */
[----:B------:R-:W-:-:S04]  /*28f0*/  IMAD.WIDE.U32 R36, R22, UR4, RZ ;  /* 0x0000000416247c25 */ /* 0x000fc8000f8e00ff */
[----:B------:R-:W-:Y:S01]  /*2900*/  IMAD R5, R8, R3, RZ ;  /* 0x0000000308057224 */ /* 0x000fe200078e02ff */
[----:B------:R-:W-:Y:S01]  /*2910*/  IADD3 R8, R37, R23, RZ ;  /* 0x0000001725087210 */ /* 0x000fe20007ffe0ff */
[----:B------:R-:W-:Y:S01]  /*2920*/  IMAD R4, R4, R3, RZ ;  /* 0x0000000304047224 */ /* 0x000fe200078e02ff */
[----:B------:R-:W-:-:S03]  /*2930*/  IADD3 R3, R33, R21, RZ ;  /* 0x0000001521037210 */ /* 0x000fc60007ffe0ff */
[----:B------:R-:W-:Y:S05]  /*2940*/  @!P0 BRA `(.L_x_313) ;  /* 0x0000011000008947 */ /* 0x000fea0003800000 */
[----:B------:R-:W-:Y:S01]  /*2950*/  IMAD.MOV.U32 R26, RZ, RZ, R42 ;  /* 0x000000ffff1a7224 */ /* 0x000fe200078e002a */
[----:B------:R-:W-:Y:S01]  /*2960*/  MOV R21, R43 ;  /* 0x0000002b00157202 */ /* 0x000fe20000000f00 */
[----:B------:R-:W-:Y:S01]  /*2970*/  IMAD.MOV.U32 R24, RZ, RZ, R34 ;  /* 0x000000ffff187224 */ /* 0x000fe200078e0022 */
[----:B------:R-:W-:Y:S02]  /*2980*/  MOV R22, 0x29a0 ;  /* 0x000029a000167802 */ /* 0x000fe40000000f00 */
[----:B------:R-:W-:Y:S05]  /*2990*/  CALL.REL.NOINC `($__internal_6_$__cuda_sm20_div_s64) ;  /* 0x00001a5000007944 */ /* 0x000fea0003c00000 */
[----:B------:R-:W-:Y:S01]  /*29a0*/  IADD3 R25, P0, RZ, -R0, RZ ;  /* 0x80000000ff197210 */ /* 0x000fe20007f1e0ff */
[----:B------:R-:W-:Y:S01]  /*29b0*/  IMAD.MOV.U32 R41, RZ, RZ, R43 ;  /* 0x000000ffff297224 */ /* 0x000fe200078e002b */
[----:B------:R-:W-:Y:S02]  /*29c0*/  MOV R40, R42 ;  /* 0x0000002a00287202 */ /* 0x000fe40000000f00 */
[-C--:B------:R-:W-:Y:S02]  /*29d0*/  IADD3.X R21, RZ, ~R23.reuse, RZ, P0, !PT ;  /* 0x80000017ff157210 */ /* 0x080fe400007fe4ff */
[----:B------:R-:W-:Y:S02]  /*29e0*/  MOV R42, R0 ;  /* 0x00000000002a7202 */ /* 0x000fe40000000f00 */
[----:B------:R-:W-:Y:S01]  /*29f0*/  MOV R43, R23 ;  /* 0x00000017002b7202 */ /* 0x000fe20000000f00 */
[----:B------:R-:W-:-:S02]  /*2a00*/  IMAD R21, R21, R34, RZ ;  /* 0x0000002215157224 */ /* 0x000fc400078e02ff */
[----:B------:R-:W-:-:S04]  /*2a10*/  IMAD.WIDE.U32 R34, R25, R34, R40 ;  /* 0x0000002219227225 */ /* 0x000fc800078e0028 */
[----:B------:R-:W-:Y:S01]  /*2a20*/  IMAD R21, R6, R25, R21 ;  /* 0x0000001906157224 */ /* 0x000fe200078e0215 */
[----:B------:R-:W-:-:S03]  /*2a30*/  MOV R26, R34 ;  /* 0x00000022001a7202 */ /* 0x000fc60000000f00 */
[----:B------:R-:W-:Y:S01]  /*2a40*/  IMAD.IADD R21, R35, 0x1, R21 ;  /* 0x0000000123157824 */ /* 0x000fe200078e0215 */
[----:B------:R-:W-:Y:S05]  /*2a50*/  BRA `(.L_x_314) ;  /* 0x0000017000007947 */ /* 0x000fea0003800000 */
.L_x_313:
        /* <DEDUP_REMOVED lines=23> */
.L_x_314:
[----:B------:R-:W-:Y:S05]  /*2bd0*/  BSYNC B0 ;  /* 0x0000000000007941 */ /* 0x000fea0003800000 */
.L_x_312:
[----:B------:R-:W-:Y:S01]  /*2be0*/  LOP3.LUT R0, R21, R18, RZ, 0xfc, !PT ;  /* 0x0000001215007212 */ /* 0x000fe200078efcff */
[----:B------:R-:W-:Y:S03]  /*2bf0*/  BSSY B0, `(.L_x_315) ;  /* 0x0000028000007945 */ /* 0x000fe60003800000 */
[----:B------:R-:W-:-:S13]  /*2c00*/  ISETP.NE.U32.AND P0, PT, R0, RZ, PT ;  /* 0x000000ff0000720c */ /* 0x000fda0003f05070 */
[----:B------:R-:W-:Y:S05]  /*2c10*/  @!P0 BRA `(.L_x_316) ;  /* 0x000000f000008947 */ /* 0x000fea0003800000 */
[----:B------:R-:W-:Y:S01]  /*2c20*/  IMAD.MOV.U32 R24, RZ, RZ, R19 ;  /* 0x000000ffff187224 */ /* 0x000fe200078e0013 */
[----:B------:R-:W-:Y:S02]  /*2c30*/  MOV R6, R18 ;  /* 0x0000001200067202 */ /* 0x000fe40000000f00 */
[----:B------:R-:W-:Y:S02]  /*2c40*/  MOV R22, 0x2c60 ;  /* 0x00002c6000167802 */ /* 0x000fe40000000f00 */
[----:B------:R-:W-:Y:S05]  /*2c50*/  CALL.REL.NOINC `($__internal_6_$__cuda_sm20_div_s64) ;  /* 0x0000179000007944 */ /* 0x000fea0003c00000 */
        /* <DEDUP_REMOVED lines=11> */
.L_x_316:
        /* <DEDUP_REMOVED lines=22> */
.L_x_317:
[----:B------:R-:W-:Y:S05]  /*2e70*/  BSYNC B0 ;  /* 0x0000000000007941 */ /* 0x000fea0003800000 */
.L_x_315:
        /* <DEDUP_REMOVED lines=21> */
.L_x_319:
        /* <DEDUP_REMOVED lines=23> */
.L_x_320:
[----:B------:R-:W-:Y:S05]  /*3140*/  BSYNC B0 ;  /* 0x0000000000007941 */ /* 0x000fea0003800000 */
.L_x_318:
        /* <DEDUP_REMOVED lines=38> */
.L_x_322:
        /* <DEDUP_REMOVED lines=23> */
.L_x_323:
[----:B------:R-:W-:Y:S05]  /*3520*/  BSYNC B0 ;  /* 0x0000000000007941 */ /* 0x000fea0003800000 */
.L_x_321:
[----:B------:R-:W-:Y:S01]  /*3530*/  LOP3.LUT R0, R43, R12, RZ, 0xfc, !PT ;  /* 0x0000000c2b007212 */ /* 0x000fe200078efcff */
[----:B------:R-:W-:Y:S01]  /*3540*/  IMAD R47, R11, R28, RZ ;  /* 0x0000001c0b2f7224 */ /* 0x000fe200078e02ff */
[----:B------:R-:W-:Y:S02]  /*3550*/  BSSY B0, `(.L_x_324) ;  /* 0x000002d000007945 */ /* 0x000fe40003800000 */
[----:B------:R-:W-:Y:S01]  /*3560*/  ISETP.NE.U32.AND P0, PT, R0, RZ, PT ;  /* 0x000000ff0000720c */ /* 0x000fe20003f05070 */
        /* <DEDUP_REMOVED lines=20> */
.L_x_325:
[----:B------:R-:W0:Y:S01]  /*36b0*/  I2F.U32.RP R12, R13 ;  /* 0x0000000d000c7306 */ /* 0x000e220000209000 */
[----:B------:R-:W-:Y:S01]  /*36c0*/  IMAD.MOV.U32 R22, RZ, RZ, RZ ;  /* 0x000000ffff167224 */ /* 0x000fe200078e00ff */
[----:B------:R-:W-:-:S06]  /*36d0*/  ISETP.NE.U32.AND P0, PT, R13, RZ, PT ;  /* 0x000000ff0d00720c */ /* 0x000fcc0003f05070 */
[----:B0-----:R-:W0:Y:S02]  /*36e0*/  MUFU.RCP R2, R12 ;  /* 0x0000000c00027308 */ /* 0x001e240000001000 */
[----:B0-----:R-:W-:-:S06]  /*36f0*/  IADD3 R2, R2, 0xffffffe, RZ ;  /* 0x0ffffffe02027810 */ /* 0x001fcc0007ffe0ff */
[----:B------:R-:W0:Y:S02]  /*3700*/  F2I.FTZ.U32.TRUNC.NTZ R23, R2 ;  /* 0x0000000200177305 */ /* 0x000e24000021f000 */
[----:B0-----:R-:W-:Y:S02]  /*3710*/  IMAD.MOV R0, RZ, RZ, -R23 ;  /* 0x000000ffff007224 */ /* 0x001fe400078e0a17 */
[----:B------:R-:W-:Y:S02]  /*3720*/  IMAD.MOV.U32 R2, RZ, RZ, RZ ;  /* 0x000000ffff027224 */ /* 0x000fe400078e00ff */
        /* <DEDUP_REMOVED lines=15> */
.L_x_326:
[----:B------:R-:W-:Y:S05]  /*3820*/  BSYNC B0 ;  /* 0x0000000000007941 */ /* 0x000fea0003800000 */
.L_x_324:
        /* <DEDUP_REMOVED lines=20> */
.L_x_302:
[----:B------:R-:W-:-:S04]  /*3970*/  LEA R2, P0, R32, c[0x0][0x200], 0x2 ;  /* 0x0000800020027a11 */ /* 0x000fc800078010ff */
[----:B------:R-:W-:-:S05]  /*3980*/  LEA.HI.X R3, R32, c[0x0][0x204], R33, 0x2, P0 ;  /* 0x0000810020037a11 */ /* 0x000fca00000f1421 */
[----:B------:R1:W-:Y:S04]  /*3990*/  STG.E [R2.64], R27 ;  /* 0x0000001b02007986 */ /* 0x0003e8000c101908 */
.L_x_301:
[----:B------:R-:W-:Y:S05]  /*39a0*/  BSYNC B1 ;  /* 0x0000000000017941 */ /* 0x000fea0003800000 */
.L_x_300:
[----:B------:R-:W2:Y:S01]  /*39b0*/  S2R R0, SR_TID.X ;  /* 0x0000000000007919 */ /* 0x000ea20000002100 */
[----:B------:R-:W-:Y:S01]  /*39c0*/  IMAD.MOV.U32 R9, RZ, RZ, RZ ;  /* 0x000000ffff097224 */ /* 0x000fe200078e00ff */
[----:B------:R-:W-:Y:S01]  /*39d0*/  CS2R R6, SRZ ;  /* 0x0000000000067805 */ /* 0x000fe2000001ff00 */
[----:B012---:R-:W-:-:S04]  /*39e0*/  LEA.HI R3, R0, R0, RZ, 0x1 ;  /* 0x0000000000037211 */ /* 0x007fc800078f08ff */
[----:B------:R-:W-:-:S05]  /*39f0*/  LOP3.LUT R5, R3, 0xfffffffe, RZ, 0xc0, !PT ;  /* 0xfffffffe03057812 */ /* 0x000fca00078ec0ff */
[----:B------:R-:W-:Y:S02]  /*3a00*/  IMAD.IADD R2, R0, 0x1, -R5 ;  /* 0x0000000100027824 */ /* 0x000fe400078e0a05 */
[----:B------:R-:W-:-:S03]  /*3a10*/  CS2R R4, SRZ ;  /* 0x0000000000047805 */ /* 0x000fc6000001ff00 */
[----:B------:R-:W-:-:S04]  /*3a20*/  ISETP.GE.AND P0, PT, R2, c[0x0][0x314], PT ;  /* 0x0000c50002007a0c */ /* 0x000fc80003f06270 */
[----:B------:R-:W-:-:S13]  /*3a30*/  ISETP.GT.OR P0, PT, R0, 0x7, P0 ;  /* 0x000000070000780c */ /* 0x000fda0000704670 */
[----:B------:R-:W-:Y:S02]  /*3a40*/  @!P0 FADD.FTZ R8, -R27, R30 ;  /* 0x0000001e1b088221 */ /* 0x000fe40000010100 */
[----:B------:R-:W-:Y:S01]  /*3a50*/  @!P0 IMAD.SHL.U32 R13, R3, 0x2, RZ ;  /* 0x00000002030d8824 */ /* 0x000fe200078e00ff */
[----:B------:R-:W-:Y:S01]  /*3a60*/  SHF.R.S32.HI R3, RZ, 0x1f, R0 ;  /* 0x0000001fff037819 */ /* 0x000fe20000011400 */
[----:B------:R-:W-:-:S03]  /*3a70*/  @!P0 FMUL.FTZ R8, R8, 1.4426950216293334961 ;  /* 0x3fb8aa3b08088820 */ /* 0x000fc60000410000 */
[----:B------:R-:W-:Y:S02]  /*3a80*/  @!P0 LOP3.LUT R13, R13, 0xfffffffc, RZ, 0xc0, !PT ;  /* 0xfffffffc0d0d8812 */ /* 0x000fe400078ec0ff */
[----:B------:R-:W-:Y:S01]  /*3a90*/  LEA.HI R26, R3, R0, RZ, 0x5 ;  /* 0x00000000031a7211 */ /* 0x000fe200078f28ff */
[----:B------:R-:W0:Y:S02]  /*3aa0*/  @!P0 MUFU.EX2 R8, R8 ;  /* 0x0000000800088308 */ /* 0x000e240000000800 */
[----:B------:R-:W-:Y:S01]  /*3ab0*/  @!P0 IMAD R13, R2, 0x14, R13 ;  /* 0x00000014020d8824 */ /* 0x000fe200078e020d */
[----:B------:R-:W-:Y:S01]  /*3ac0*/  LOP3.LUT R27, R26, 0x3fffffe0, RZ, 0xc0, !PT ;  /* 0x3fffffe01a1b7812 */ /* 0x000fe200078ec0ff */
[----:B------:R-:W-:Y:S01]  /*3ad0*/  IMAD.MOV.U32 R2, RZ, RZ, c[0x0][0x314] ;  /* 0x0000c500ff027624 */ /* 0x000fe200078e00ff */
[----:B------:R-:W-:-:S03]  /*3ae0*/  SHF.R.S32.HI R26, RZ, 0x5, R26 ;  /* 0x00000005ff1a7819 */ /* 0x000fc6000001141a */
[----:B------:R-:W-:Y:S02]  /*3af0*/  IMAD.IADD R27, R0, 0x1, -R27 ;  /* 0x00000001001b7824 */ /* 0x000fe400078e0a1b */
[----:B------:R-:W-:Y:S02]  /*3b00*/  IMAD.MOV.U32 R0, RZ, RZ, RZ ;  /* 0x000000ffff007224 */ /* 0x000fe400078e00ff */
[----:B------:R-:W-:Y:S01]  /*3b10*/  IMAD.SHL.U32 R27, R27, 0x4, RZ ;  /* 0x000000041b1b7824 */ /* 0x000fe200078e00ff */
[----:B0-----:R0:W-:Y:S04]  /*3b20*/  @!P0 STS [R13], R8 ;  /* 0x000000080d008388 */ /* 0x0011e80000000800 */
[----:B------:R-:W-:Y:S01]  /*3b30*/  BAR.SYNC.DEFER_BLOCKING 0x0 ;  /* 0x0000000000007b1d */ /* 0x000fe20000010000 */
[----:B------:R-:W-:-:S02]  /*3b40*/  ISETP.GE.AND P0, PT, R2, 0x1, PT ;  /* 0x000000010200780c */ /* 0x000fc40003f06270 */
[----:B------:R-:W-:Y:S01]  /*3b50*/  CS2R R2, SRZ ;  /* 0x0000000000027805 */ /* 0x000fe2000001ff00 */
[----:B------:R-:W-:-:S10]  /*3b60*/  IADD3 R25, R27, 0x80, RZ ;  /* 0x000000801b197810 */ /* 0x000fd40007ffe0ff */
[----:B------:R-:W-:Y:S05]  /*3b70*/  @!P0 BRA `(.L_x_327) ;  /* 0x0000030000008947 */ /* 0x000fea0003800000 */
[----:B------:R-:W-:Y:S01]  /*3b80*/  ULDC UR5, c[0x0][0x22c] ;  /* 0x00008b0000057ab9 */ /* 0x000fe20000000800 */
[----:B------:R-:W-:Y:S01]  /*3b90*/  IMAD R21, R26, 0x100, R27 ;  /* 0x000001001a157824 */ /* 0x000fe200078e021b */
[----:B------:R-:W-:Y:S01]  /*3ba0*/  UIMAD UR5, UR7, UR5, URZ ;  /* 0x00000005070572a4 */ /* 0x000fe2000f8e023f */
[C---:B------:R-:W-:Y:S01]  /*3bb0*/  IADD3 R9, R20.reuse, -UR7, RZ ;  /* 0x8000000714097c10 */ /* 0x040fe2000fffe0ff */
[----:B------:R-:W-:Y:S01]  /*3bc0*/  IMAD R28, R20, c[0x0][0x22c], RZ ;  /* 0x00008b00141c7a24 */ /* 0x000fe200078e02ff */
[----:B0-----:R-:W-:Y:S01]  /*3bd0*/  CS2R R12, SRZ ;  /* 0x00000000000c7805 */ /* 0x001fe2000001ff00 */
        /* <DEDUP_REMOVED lines=15> */
.L_x_330:
        /* <DEDUP_REMOVED lines=11> */
.L_x_329:
[----:B------:R-:W-:Y:S05]  /*3d80*/  BSYNC B0 ;  /* 0x0000000000007941 */ /* 0x000fea0003800000 */
.L_x_328:
        /* <DEDUP_REMOVED lines=15> */
.L_x_327:
[----:B------:R-:W-:Y:S02]  /*3e80*/  IADD3 R26, R26, UR7, RZ ;  /* 0x000000071a1a7c10 */ /* 0x000fe4000fffe0ff */
[----:B0-----:R-:W-:-:S02]  /*3e90*/  F2FP.BF16.PACK_AB R13, R5, R2 ;  /* 0x00000002050d723e */ /* 0x001fc400000010ff */
[----:B------:R-:W-:Y:S02]  /*3ea0*/  ISETP.GE.AND P0, PT, R26, R20, PT ;  /* 0x000000141a00720c */ /* 0x000fe40003f06270 */
[----:B------:R-:W-:Y:S02]  /*3eb0*/  F2FP.BF16.PACK_AB R12, R3, R0 ;  /* 0x00000000030c723e */ /* 0x000fe400000010ff */
[----:B------:R-:W-:Y:S02]  /*3ec0*/  F2FP.BF16.PACK_AB R4, R7, R4 ;  /* 0x000000040704723e */ /* 0x000fe400000010ff */
[----:B------:R-:W-:-:S07]  /*3ed0*/  F2FP.BF16.PACK_AB R5, R9, R6 ;  /* 0x000000060905723e */ /* 0x000fce00000010ff */
[----:B------:R-:W-:Y:S05]  /*3ee0*/  @P0 EXIT ;  /* 0x000000000000094d */ /* 0x000fea0003800000 */
[-C--:B------:R-:W-:Y:S02]  /*3ef0*/  IABS R6, R11.reuse ;  /* 0x0000000b00067213 */ /* 0x080fe40000000000 */
[----:B------:R-:W-:Y:S02]  /*3f00*/  IABS R8, R26 ;  /* 0x0000001a00087213 */ /* 0x000fe40000000000 */
[----:B------:R-:W0:Y:S01]  /*3f10*/  I2F.RP R2, R6 ;  /* 0x0000000600027306 */ /* 0x000e220000209400 */
[----:B------:R-:W-:-:S05]  /*3f20*/  IABS R7, R11 ;  /* 0x0000000b00077213 */ /* 0x000fca0000000000 */
[----:B------:R-:W-:Y:S02]  /*3f30*/  IMAD.MOV R7, RZ, RZ, -R7 ;  /* 0x000000ffff077224 */ /* 0x000fe400078e0a07 */
[----:B0-----:R-:W0:Y:S02]  /*3f40*/  MUFU.RCP R14, R2 ;  /* 0x00000002000e7308 */ /* 0x001e240000001000 */
[----:B0-----:R-:W-:-:S06]  /*3f50*/  IADD3 R14, R14, 0xffffffe, RZ ;  /* 0x0ffffffe0e0e7810 */ /* 0x001fcc0007ffe0ff */
[----:B------:R-:W0:Y:S02]  /*3f60*/  F2I.FTZ.U32.TRUNC.NTZ R15, R14 ;  /* 0x0000000e000f7305 */ /* 0x000e24000021f000 */
[----:B0-----:R-:W-:Y:S02]  /*3f70*/  IMAD.MOV R0, RZ, RZ, -R15 ;  /* 0x000000ffff007224 */ /* 0x001fe400078e0a0f */
[----:B------:R-:W-:Y:S02]  /*3f80*/  IMAD.MOV.U32 R14, RZ, RZ, RZ ;  /* 0x000000ffff0e7224 */ /* 0x000fe400078e00ff */
[----:B------:R-:W-:Y:S01]  /*3f90*/  IMAD R3, R0, R6, RZ ;  /* 0x0000000600037224 */ /* 0x000fe200078e02ff */
[----:B------:R-:W-:-:S03]  /*3fa0*/  IABS R0, c[0x0][0x214] ;  /* 0x0000850000007a13 */ /* 0x000fc60000000000 */
[----:B------:R-:W-:-:S06]  /*3fb0*/  IMAD.HI.U32 R3, R15, R3, R14 ;  /* 0x000000030f037227 */ /* 0x000fcc00078e000e */
[----:B------:R-:W-:Y:S02]  /*3fc0*/  IMAD.HI.U32 R2, R3, R8, RZ ;  /* 0x0000000803027227 */ /* 0x000fe400078e00ff */
[----:B------:R-:W0:Y:S02]  /*3fd0*/  I2F.RP R3, R0 ;  /* 0x0000000000037306 */ /* 0x000e240000209400 */
[----:B------:R-:W-:-:S05]  /*3fe0*/  IMAD R7, R2, R7, R8 ;  /* 0x0000000702077224 */ /* 0x000fca00078e0208 */
[----:B------:R-:W-:Y:S01]  /*3ff0*/  ISETP.GT.U32.AND P1, PT, R6, R7, PT ;  /* 0x000000070600720c */ /* 0x000fe20003f24070 */
[----:B0-----:R-:W0:-:S12]  /*4000*/  MUFU.RCP R3, R3 ;  /* 0x0000000300037308 */ /* 0x001e180000001000 */
[----:B------:R-:W-:Y:S01]  /*4010*/  @!P1 IMAD.IADD R7, R7, 0x1, -R6 ;  /* 0x0000000107079824 */ /* 0x000fe200078e0a06 */
[----:B------:R-:W-:Y:S02]  /*4020*/  @!P1 IADD3 R2, R2, 0x1, RZ ;  /* 0x0000000102029810 */ /* 0x000fe40007ffe0ff */
[----:B------:R-:W-:Y:S02]  /*4030*/  ISETP.NE.AND P1, PT, R11, RZ, PT ;  /* 0x000000ff0b00720c */ /* 0x000fe40003f25270 */
[----:B------:R-:W-:Y:S02]  /*4040*/  ISETP.GE.U32.AND P2, PT, R7, R6, PT ;  /* 0x000000060700720c */ /* 0x000fe40003f46070 */
[----:B------:R-:W-:-:S04]  /*4050*/  LOP3.LUT R6, R26, R11, RZ, 0x3c, !PT ;  /* 0x0000000b1a067212 */ /* 0x000fc800078e3cff */
[----:B------:R-:W-:Y:S02]  /*4060*/  ISETP.GE.AND P0, PT, R6, RZ, PT ;  /* 0x000000ff0600720c */ /* 0x000fe40003f06270 */
[----:B0-----:R-:W-:-:S04]  /*4070*/  IADD3 R6, R3, 0xffffffe, RZ ;  /* 0x0ffffffe03067810 */ /* 0x001fc80007ffe0ff */
[----:B------:R0:W1:Y:S01]  /*4080*/  F2I.FTZ.U32.TRUNC.NTZ R7, R6 ;  /* 0x0000000600077305 */ /* 0x000062000021f000 */
[----:B------:R-:W-:-:S06]  /*4090*/  @P2 IADD3 R2, R2, 0x1, RZ ;  /* 0x0000000102022810 */ /* 0x000fcc0007ffe0ff */
[----:B------:R-:W-:Y:S01]  /*40a0*/  @!P0 IMAD.MOV R2, RZ, RZ, -R2 ;  /* 0x000000ffff028224 */ /* 0x000fe200078e0a02 */
[----:B------:R-:W-:-:S05]  /*40b0*/  @!P1 LOP3.LUT R2, RZ, R11, RZ, 0x33, !PT ;  /* 0x0000000bff029212 */ /* 0x000fca00078e33ff */
[----:B------:R-:W-:Y:S01]  /*40c0*/  IMAD R11, R2, R11, RZ ;  /* 0x0000000b020b7224 */ /* 0x000fe200078e02ff */
[----:B0-----:R-:W-:Y:S01]  /*40d0*/  HFMA2.MMA R6, -RZ, RZ, 0, 0 ;  /* 0x00000000ff067435 */ /* 0x001fe200000001ff */
[----:B-1----:R-:W-:Y:S02]  /*40e0*/  IMAD.MOV R3, RZ, RZ, -R7 ;  /* 0x000000ffff037224 */ /* 0x002fe400078e0a07 */
[----:B------:R-:W-:Y:S02]  /*40f0*/  IMAD.IADD R8, R26, 0x1, -R11 ;  /* 0x000000011a087824 */ /* 0x000fe400078e0a0b */
[----:B------:R-:W-:-:S03]  /*4100*/  IMAD R9, R3, R0, RZ ;  /* 0x0000000003097224 */ /* 0x000fc600078e02ff */
[----:B------:R-:W-:Y:S02]  /*4110*/  IABS R3, R8 ;  /* 0x0000000800037213 */ /* 0x000fe40000000000 */
[----:B------:R-:W-:Y:S01]  /*4120*/  IMAD.HI.U32 R9, R7, R9, R6 ;  /* 0x0000000907097227 */ /* 0x000fe200078e0006 */
[----:B------:R-:W-:-:S04]  /*4130*/  LOP3.LUT R8, R8, c[0x0][0x214], RZ, 0x3c, !PT ;  /* 0x0000850008087a12 */ /* 0x000fc800078e3cff */
[----:B------:R-:W-:Y:S01]  /*4140*/  ISETP.GE.AND P1, PT, R8, RZ, PT ;  /* 0x000000ff0800720c */ /* 0x000fe20003f26270 */
[----:B------:R-:W-:-:S04]  /*4150*/  IMAD.HI.U32 R9, R9, R3, RZ ;  /* 0x0000000309097227 */ /* 0x000fc800078e00ff */
[----:B------:R-:W-:-:S04]  /*4160*/  IMAD.MOV R6, RZ, RZ, -R9 ;  /* 0x000000ffff067224 */ /* 0x000fc800078e0a09 */
[----:B------:R-:W-:Y:S02]  /*4170*/  IMAD R3, R0, R6, R3 ;  /* 0x0000000600037224 */ /* 0x000fe400078e0203 */
[----:B------:R-:W-:-:S03]  /*4180*/  IMAD.WIDE.U32 R6, R2, c[0x0][0x1e0], RZ ;  /* 0x0000780002067a25 */ /* 0x000fc600078e00ff */
        /* <DEDUP_REMOVED lines=38> */
        .weak           $__internal_6_$__cuda_sm20_div_s64
        .type           $__internal_6_$__cuda_sm20_div_s64,@function
        .size           $__internal_6_$__cuda_sm20_div_s64,(.L_x_8864 - $__internal_6_$__cuda_sm20_div_s64)
$__internal_6_$__cuda_sm20_div_s64:
        /* <DEDUP_REMOVED lines=34> */
[----:B------:R-:W-:Y:S02]  /*4610*/  IMAD.X R2, R2, 0x1, R25, P0 ;  /* 0x0000000102027824 */ /* 0x000fe400000e0619 */
[----:B------:R-:W-:Y:S01]  /*4620*/  IMAD.MOV.U32 R49, RZ, RZ, RZ ;  /* 0x000000ffff317224 */ /* 0x000fe200078e00ff */
[----:B------:R-:W-:Y:S02]  /*4630*/  IADD3 R25, P3, R0, R23, RZ ;  /* 0x0000001700197210 */ /* 0x000fe40007f7e0ff */
[-C--:B------:R-:W-:Y:S02]  /*4640*/  IADD3 R23, P0, RZ, -R26.reuse, RZ ;  /* 0x8000001aff177210 */ /* 0x080fe40007f1e0ff */
[----:B------:R-:W-:Y:S02]  /*4650*/  IADD3.X R29, RZ, RZ, R2, P3, P4 ;  /* 0x000000ffff1d7210 */ /* 0x000fe40001fe8402 */
[----:B------:R-:W-:Y:S01]  /*4660*/  SEL R23, R23, R26, !P2 ;  /* 0x0000001a17177207 */ /* 0x000fe20005000000 */
[----:B------:R-:W-:-:S04]  /*4670*/  IMAD.X R0, RZ, RZ, ~R21, P0 ;  /* 0x000000ffff007224 */ /* 0x000fc800000e0e15 */
        /* <DEDUP_REMOVED lines=9> */
[----:B------:R-:W-:Y:S01]  /*4710*/  IMAD R29, R25, R41, R49 ;  /* 0x00000029191d7224 */ /* 0x000fe200078e0231 */
[----:B------:R-:W-:Y:S01]  /*4720*/  IADD3 R23, P0, -R48, R23, RZ ;  /* 0x0000001730177210 */ /* 0x000fe20007f1e1ff */
[----:B------:R-:W-:-:S03]  /*4730*/  IMAD.X R2, RZ, RZ, R2, P2 ;  /* 0x000000ffff027224 */ /* 0x000fc600010e0602 */
[-C--:B------:R-:W-:Y:S01]  /*4740*/  ISETP.GE.U32.AND P4, PT, R23, R40.reuse, PT ;  /* 0x000000281700720c */ /* 0x080fe20003f86070 */
[----:B------:R-:W-:-:S04]  /*4750*/  IMAD R29, R2, R40, R29 ;  /* 0x00000028021d7224 */ /* 0x000fc800078e021d */
[----:B------:R-:W-:Y:S01]  /*4760*/  IMAD.X R29, R0, 0x1, ~R29, P0 ;  /* 0x00000001001d7824 */ /* 0x000fe200000e0e1d */
[----:B------:R-:W-:-:S04]  /*4770*/  IADD3 R0, P3, R23, -R40, RZ ;  /* 0x8000002817007210 */ /* 0x000fc80007f7e0ff */
[----:B------:R-:W-:-:S04]  /*4780*/  ISETP.GE.U32.AND.EX P4, PT, R29, R41, PT, P4 ;  /* 0x000000291d00720c */ /* 0x000fc80003f86140 */
[----:B------:R-:W-:Y:S01]  /*4790*/  SEL R23, R0, R23, P4 ;  /* 0x0000001700177207 */ /* 0x000fe20002000000 */
[----:B------:R-:W-:-:S03]  /*47a0*/  IMAD.X R0, R29, 0x1, ~R41, P3 ;  /* 0x000000011d007824 */ /* 0x000fc600018e0e29 */
[----:B------:R-:W-:Y:S02]  /*47b0*/  ISETP.GE.U32.AND P0, PT, R23, R40, PT ;  /* 0x000000281700720c */ /* 0x000fe40003f06070 */
[----:B------:R-:W-:Y:S02]  /*47c0*/  IADD3 R40, P2, R25, 0x1, RZ ;  /* 0x0000000119287810 */ /* 0x000fe40007f5e0ff */
[----:B------:R-:W-:Y:S02]  /*47d0*/  SEL R29, R0, R29, P4 ;  /* 0x0000001d001d7207 */ /* 0x000fe40002000000 */
[----:B------:R-:W-:Y:S01]  /*47e0*/  SEL R40, R40, R25, P4 ;  /* 0x0000001928287207 */ /* 0x000fe20002000000 */
[----:B------:R-:W-:Y:S01]  /*47f0*/  IMAD.X R23, RZ, RZ, R2, P2 ;  /* 0x000000ffff177224 */ /* 0x000fe200010e0602 */
[----:B------:R-:W-:Y:S01]  /*4800*/  ISETP.GE.U32.AND.EX P0, PT, R29, R41, PT, P0 ;  /* 0x000000291d00720c */ /* 0x000fe20003f06100 */
[----:B------:R-:W-:Y:S01]  /*4810*/  IMAD.MOV.U32 R41, RZ, RZ, 0x0 ;  /* 0x00000000ff297424 */ /* 0x000fe200078e00ff */
[----:B------:R-:W-:-:S02]  /*4820*/  IADD3 R25, P2, R40, 0x1, RZ ;  /* 0x0000000128197810 */ /* 0x000fc40007f5e0ff */
[----:B------:R-:W-:Y:S02]  /*4830*/  SEL R23, R23, R2, P4 ;  /* 0x0000000217177207 */ /* 0x000fe40002000000 */
[----:B------:R-:W-:Y:S01]  /*4840*/  SEL R25, R25, R40, P0 ;  /* 0x0000002819197207 */ /* 0x000fe20000000000 */
[----:B------:R-:W-:Y:S01]  /*4850*/  IMAD.MOV.U32 R40, RZ, RZ, R22 ;  /* 0x000000ffff287224 */ /* 0x000fe200078e0016 */
[----:B------:R-:W-:Y:S02]  /*4860*/  IADD3.X R0, RZ, R23, RZ, P2, !PT ;  /* 0x00000017ff007210 */ /* 0x000fe400017fe4ff */
[----:B------:R-:W-:Y:S02]  /*4870*/  LOP3.LUT R2, R6, R21, RZ, 0x3c, !PT ;  /* 0x0000001506027212 */ /* 0x000fe400078e3cff */
[----:B------:R-:W-:Y:S02]  /*4880*/  SEL R23, R0, R23, P0 ;  /* 0x0000001700177207 */ /* 0x000fe40000000000 */
        /* <DEDUP_REMOVED lines=9> */
[----:B------:R-:W-:Y:S06]  /*4920*/  RET.REL.NODEC R40 `(_ZN5flash32flash_fwd_splitkv_combine_kernelI23Flash_fwd_kernel_traitsILi256ELi64ELi64ELi4ELb0ELb0EN7cutlass10bfloat16_tE19Flash_kernel_traitsILi256ELi64ELi64ELi4ES3_EELi4ELi1ELb0EEEvNS_16Flash_fwd_paramsE) ;  /* 0xffffb6d028007950 */ /* 0x000fec0003c3ffff */
.L_x_331:
        /* <DEDUP_REMOVED lines=13> */
.L_x_8864:


//--------------------- .text._ZN5flash32flash_fwd_splitkv_combine_kernelI23Flash_fwd_kernel_traitsILi256ELi64ELi64ELi4ELb0ELb0EN7cutlass10bfloat16_tE19Flash_kernel_traitsILi256ELi64ELi64ELi4ES3_EELi4ELi7ELb1EEEvNS_16Flash_fwd_paramsE --------------------------
	.section	.text._ZN5flash32flash_fwd_splitkv_combine_kernelI23Flash_fwd_kernel_traitsILi256ELi64ELi64ELi4ELb0ELb0EN7cutlass10bfloat16_tE19Flash_kernel_traitsILi256ELi64ELi64ELi4ES3_EELi4ELi7ELb1EEEvNS_16Flash_fwd_paramsE,"ax",@progbits
	.sectioninfo	@"SHI_REGISTERS=62"
	.align	128
        .global         _ZN5flash32flash_fwd_splitkv_combine_kernelI23Flash_fwd_kernel_traitsILi256ELi64ELi64ELi4ELb0ELb0EN7cutlass10bfloat16_tE19Flash_kernel_traitsILi256ELi64ELi64ELi4ES3_EELi4ELi7ELb1EEEvNS_16Flash_fwd_paramsE
        .type           _ZN5flash32flash_fwd_splitkv_combine_kernelI23Flash_fwd_kernel_traitsILi256ELi64ELi64ELi4ELb0ELb0EN7cutlass10bfloat16_tE19Flash_kernel_traitsILi256ELi64ELi64ELi4ES3_EELi4ELi7ELb1EEEvNS_16Flash_fwd_paramsE,@function
        .size           _ZN5flash32flash_fwd_splitkv_combine_kernelI23Flash_fwd_kernel_traitsILi256ELi64ELi64ELi4ELb0ELb0EN7cutlass10bfloat16_tE19Flash_kernel_traitsILi256ELi64ELi64ELi4ES3_EELi4ELi7ELb1EEEvNS_16Flash_fwd_paramsE,(.L_x_8865 - _ZN5flash32flash_fwd_splitkv_combine_kernelI23Flash_fwd_kernel_traitsILi256ELi64ELi64ELi4ELb0ELb0EN7cutlass10bfloat16_tE19Flash_kernel_traitsILi256ELi64ELi64ELi4ES3_EELi4ELi7ELb1EEEvNS_16Flash_fwd_paramsE)
        .other          _ZN5flash32flash_fwd_splitkv_combine_kernelI23Flash_fwd_kernel_traitsILi256ELi64ELi64ELi4ELb0ELb0EN7cutlass10bfloat16_tE19Flash_kernel_traitsILi256ELi64ELi64ELi4ES3_EELi4ELi7ELb1EEEvNS_16Flash_fwd_paramsE,@"STO_CUDA_ENTRY STV_DEFAULT"
_ZN5flash32flash_fwd_splitkv_combine_kernelI23Flash_fwd_kernel_traitsILi256ELi64ELi64ELi4ELb0ELb0EN7cutlass10bfloat16_tE19Flash_kernel_traitsILi256ELi64ELi64ELi4ES3_EELi4ELi7ELb1EEEvNS_16Flash_fwd_paramsE:
.text._ZN5flash32flash_fwd_splitkv_combine_kernelI23Flash_fwd_kernel_traitsILi256ELi64ELi64ELi4ELb0ELb0EN7cutlass10bfloat16_tE19Flash_kernel_traitsILi256ELi64ELi64ELi4ES3_EELi4ELi7ELb1EEEvNS_16Flash_fwd_paramsE:
        /* <DEDUP_REMOVED lines=23> */
[----:B------:R-:W-:Y:S05]  /*0170*/  CALL.REL.NOINC `($__internal_7_$__cuda_sm20_div_s64) ;  /* 0x00004ca000007944 */ /* 0x000fea0003c00000 */
[----:B------:R-:W-:Y:S05]  /*0180*/  BRA `(.L_x_333) ;  /* 0x0000013000007947 */ /* 0x000fea0003800000 */
.L_x_332:
        /* <DEDUP_REMOVED lines=19> */
.L_x_333:
        /* <DEDUP_REMOVED lines=11> */
[----:B------:R-:W-:Y:S05]  /*0370*/  CALL.REL.NOINC `($__internal_7_$__cuda_sm20_div_s64) ;  /* 0x00004aa000007944 */ /* 0x000fea0003c00000 */
[----:B------:R-:W-:Y:S02]  /*0380*/  MOV R32, R22 ;  /* 0x0000001600207202 */ /* 0x000fe40000000f00 */
[----:B------:R-:W-:Y:S01]  /*0390*/  MOV R33, R23 ;  /* 0x0000001700217202 */ /* 0x000fe20000000f00 */
[----:B------:R-:W-:Y:S05]  /*03a0*/  BRA `(.L_x_336) ;  /* 0x0000013000007947 */ /* 0x000fea0003800000 */
.L_x_335:
        /* <DEDUP_REMOVED lines=19> */
.L_x_336:
[----:B------:R-:W-:Y:S05]  /*04e0*/  BSYNC B0 ;  /* 0x0000000000007941 */ /* 0x000fea0003800000 */
.L_x_334:
        /* <DEDUP_REMOVED lines=54> */
[----:B------:R-:W-:Y:S02]  /*0850*/  MOV R8, R22 ;  /* 0x0000001600087202 */ /* 0x000fe40000000f00 */
[----:B------:R-:W-:Y:S01]  /*0860*/  MOV R9, R23 ;  /* 0x0000001700097202 */ /* 0x000fe20000000f00 */
[----:B------:R-:W-:Y:S05]  /*0870*/  BRA `(.L_x_339) ;  /* 0x0000013000007947 */ /* 0x000fea0003800000 */
.L_x_338:
        /* <DEDUP_REMOVED lines=19> */
.L_x_339:
[----:B------:R-:W-:Y:S05]  /*09b0*/  BSYNC B0 ;  /* 0x0000000000007941 */ /* 0x000fea0003800000 */
.L_x_337:
        /* <DEDUP_REMOVED lines=104> */
.L_x_341:
        /* <DEDUP_REMOVED lines=19> */
.L_x_342:
[----:B------:R-:W-:Y:S05]  /*1170*/  BSYNC B0 ;  /* 0x0000000000007941 */ /* 0x000fea0003800000 */
.L_x_340:
        /* <DEDUP_REMOVED lines=103> */
[----:B------:R-:W-:Y:S05]  /*17f0*/  CALL.REL.NOINC `($__internal_7_$__cuda_sm20_div_s64) ;  /* 0x0000362000007944 */ /* 0x000fea0003c00000 */
[----:B------:R-:W-:Y:S02]  /*1800*/  MOV R42, R22 ;  /* 0x00000016002a7202 */ /* 0x000fe40000000f00 */
[----:B------:R-:W-:Y:S01]  /*1810*/  MOV R43, R23 ;  /* 0x00000017002b7202 */ /* 0x000fe20000000f00 */
[----:B------:R-:W-:Y:S05]  /*1820*/  BRA `(.L_x_345) ;  /* 0x0000013000007947 */ /* 0x000fea0003800000 */
.L_x_344:
        /* <DEDUP_REMOVED lines=19> */
.L_x_345:
[----:B------:R-:W-:Y:S05]  /*1960*/  BSYNC B0 ;  /* 0x0000000000007941 */ /* 0x000fea0003800000 */
.L_x_343:
        /* <DEDUP_REMOVED lines=169> */
[----:B------:R-:W-:Y:S05]  /*2400*/  CALL.REL.NOINC `($__internal_7_$__cuda_sm20_div_s64) ;  /* 0x00002a1000007944 */ /* 0x000fea0003c00000 */
        /* <DEDUP_REMOVED lines=10> */
.L_x_350:
        /* <DEDUP_REMOVED lines=22> */
.L_x_351:
[----:B------:R-:W-:Y:S05]  /*2610*/  BSYNC B0 ;  /* 0x0000000000007941 */ /* 0x000fea0003800000 */
.L_x_349:
[----:B------:R-:W-:Y:S01]  /*2620*/  LOP3.LUT R19, R17, R5, RZ, 0xfc, !PT ;  /* 0x0000000511137212 */ /* 0x000fe200078efcff */
[----:B------:R-:W-:Y:S03]  /*2630*/  BSSY B0, `(.L_x_352) ;  /* 0x0000027000007945 */ /* 0x000fe60003800000 */
[----:B------:R-:W-:-:S13]  /*2640*/  ISETP.NE.U32.AND P0, PT, R19, RZ, PT ;  /* 0x000000ff1300720c */ /* 0x000fda0003f05070 */
[----:B------:R-:W-:Y:S05]  /*2650*/  @!P0 BRA `(.L_x_353) ;  /* 0x000000e000008947 */ /* 0x000fea0003800000 */
[----:B------:R-:W-:Y:S01]  /*2660*/  IMAD.MOV.U32 R26, RZ, RZ, R35 ;  /* 0x000000ffff1a7224 */ /* 0x000fe200078e0023 */
[----:B------:R-:W-:Y:S02]  /*2670*/  MOV R25, R5 ;  /* 0x0000000500197202 */ /* 0x000fe40000000f00 */
[----:B------:R-:W-:Y:S02]  /*2680*/  MOV R24, 0x26a0 ;  /* 0x000026a000187802 */ /* 0x000fe40000000f00 */
[----:B------:R-:W-:Y:S05]  /*2690*/  CALL.REL.NOINC `($__internal_7_$__cuda_sm20_div_s64) ;  /* 0x0000278000007944 */ /* 0x000fea0003c00000 */
        /* <DEDUP_REMOVED lines=10> */
.L_x_353:
        /* <DEDUP_REMOVED lines=22> */
.L_x_354:
[----:B------:R-:W-:Y:S05]  /*28a0*/  BSYNC B0 ;  /* 0x0000000000007941 */ /* 0x000fea0003800000 */
.L_x_352:
        /* <DEDUP_REMOVED lines=11> */
[----:B------:R-:W-:Y:S05]  /*2960*/  CALL.REL.NOINC `($__internal_7_$__cuda_sm20_div_s64) ;  /* 0x000024b000007944 */ /* 0x000fea0003c00000 */
[----:B------:R-:W-:-:S04]  /*2970*/  IADD3 R19, P0, RZ, -R22, RZ ;  /* 0x80000016ff137210 */ /* 0x000fc80007f1e0ff */
[----:B------:R-:W-:Y:S01]  /*2980*/  IADD3.X R17, RZ, ~R23, RZ, P0, !PT ;  /* 0x80000017ff117210 */ /* 0x000fe200007fe4ff */
[----:B------:R-:W-:-:S04]  /*2990*/  IMAD.WIDE.U32 R44, R4, R19, R44 ;  /* 0x00000013042c7225 */ /* 0x000fc800078e002c */
[----:B------:R-:W-:-:S04]  /*29a0*/  IMAD R17, R17, R4, RZ ;  /* 0x0000000411117224 */ /* 0x000fc800078e02ff */
[----:B------:R-:W-:-:S05]  /*29b0*/  IMAD R0, R0, R19, R17 ;  /* 0x0000001300007224 */ /* 0x000fca00078e0211 */
[----:B------:R-:W-:Y:S01]  /*29c0*/  IADD3 R0, R45, R0, RZ ;  /* 0x000000002d007210 */ /* 0x000fe20007ffe0ff */
[----:B------:R-:W-:Y:S05]  /*29d0*/  BRA `(.L_x_357) ;  /* 0x0000016000007947 */ /* 0x000fea0003800000 */
.L_x_356:
        /* <DEDUP_REMOVED lines=22> */
.L_x_357:
[----:B------:R-:W-:Y:S05]  /*2b40*/  BSYNC B0 ;  /* 0x0000000000007941 */ /* 0x000fea0003800000 */
.L_x_355:
        /* <DEDUP_REMOVED lines=38> */
[----:B------:R-:W-:Y:S05]  /*2db0*/  CALL.REL.NOINC `($__internal_7_$__cuda_sm20_div_s64) ;  /* 0x0000206000007944 */ /* 0x000fea0003c00000 */
        /* <DEDUP_REMOVED lines=12> */
.L_x_359:
        /* <DEDUP_REMOVED lines=23> */
.L_x_360:
[----:B------:R-:W-:Y:S05]  /*2ff0*/  BSYNC B0 ;  /* 0x0000000000007941 */ /* 0x000fea0003800000 */
.L_x_358:
        /* <DEDUP_REMOVED lines=18> */
.L_x_362:
        /* <DEDUP_REMOVED lines=22> */
.L_x_363:
[----:B------:R-:W-:Y:S05]  /*3280*/  BSYNC B0 ;  /* 0x0000000000007941 */ /* 0x000fea0003800000 */
.L_x_361:
        /* <DEDUP_REMOVED lines=22> */
.L_x_365:
        /* <DEDUP_REMOVED lines=23> */
.L_x_366:
[----:B------:R-:W-:Y:S05]  /*3560*/  BSYNC B0 ;  /* 0x0000000000007941 */ /* 0x000fea0003800000 */
.L_x_364:
        /* <DEDUP_REMOVED lines=38> */
.L_x_368:
        /* <DEDUP_REMOVED lines=23> */
.L_x_369:
[----:B------:R-:W-:Y:S05]  /*3940*/  BSYNC B0 ;  /* 0x0000000000007941 */ /* 0x000fea0003800000 */
.L_x_367:
        /* <DEDUP_REMOVED lines=29> */
.L_x_371:
        /* <DEDUP_REMOVED lines=23> */
.L_x_372:
[----:B------:R-:W-:Y:S05]  /*3c90*/  BSYNC B0 ;  /* 0x0000000000007941 */ /* 0x000fea0003800000 */
.L_x_370:
        /* <DEDUP_REMOVED lines=20> */
.L_x_348:
[----:B------:R-:W-:-:S04]  /*3de0*/  LEA R2, P0, R40, c[0x0][0x200], 0x2 ;  /* 0x0000800028027a11 */ /* 0x000fc800078010ff */
[----:B------:R-:W-:-:S05]  /*3df0*/  LEA.HI.X R3, R40, c[0x0][0x204], R41, 0x2, P0 ;  /* 0x0000810028037a11 */ /* 0x000fca00000f1429 */
[----:B------:R0:W-:Y:S04]  /*3e00*/  STG.E [R2.64], R31 ;  /* 0x0000001f02007986 */ /* 0x0001e8000c101908 */
.L_x_347:
[----:B------:R-:W-:Y:S05]  /*3e10*/  BSYNC B1 ;  /* 0x0000000000017941 */ /* 0x000fea0003800000 */
.L_x_346:
[C---:B------:R-:W-:Y:S01]  /*3e20*/  IADD3 R0, R38.reuse, 0x20, RZ ;  /* 0x0000002026007810 */ /* 0x040fe20007ffe0ff */
[----:B------:R-:W-:Y:S01]  /*3e30*/  IMAD.MOV.U32 R21, RZ, RZ, c[0x0][0x314] ;  /* 0x0000c500ff157624 */ /* 0x000fe200078e00ff */
[----:B------:R-:W-:Y:S01]  /*3e40*/  ISETP.GE.OR P2, PT, R38, c[0x0][0x314], P6 ;  /* 0x0000c50026007a0c */ /* 0x000fe20003746670 */
[----:B0-----:R-:W-:Y:S01]  /*3e50*/  CS2R R2, SRZ ;  /* 0x0000000000027805 */ /* 0x001fe2000001ff00 */
[----:B------:R-:W-:Y:S01]  /*3e60*/  ISETP.GE.OR P1, PT, R0, c[0x0][0x314], P6 ;  /* 0x0000c50000007a0c */ /* 0x000fe20003726670 */
[----:B------:R-:W-:Y:S01]  /*3e70*/  CS2R R4, SRZ ;  /* 0x0000000000047805 */ /* 0x000fe2000001ff00 */
[----:B------:R-:W-:-:S04]  /*3e80*/  IADD3 R0, R38, 0x40, RZ ;  /* 0x0000004026007810 */ /* 0x000fc80007ffe0ff */
[----:B------:R-:W-:Y:S02]  /*3e90*/  ISETP.GE.OR P0, PT, R0, c[0x0][0x314], P6 ;  /* 0x0000c50000007a0c */ /* 0x000fe40003706670 */
[C---:B------:R-:W-:Y:S01]  /*3ea0*/  IADD3 R0, R38.reuse, 0x60, RZ ;  /* 0x0000006026007810 */ /* 0x040fe20007ffe0ff */
[----:B------:R-:W-:Y:S02]  /*3eb0*/  IMAD.SHL.U32 R38, R38, 0x4, RZ ;  /* 0x0000000426267824 */ /* 0x000fe400078e00ff */
[C---:B------:R-:W-:Y:S01]  /*3ec0*/  @!P2 FADD.FTZ R36, -R31.reuse, R36 ;  /* 0x000000241f24a221 */ /* 0x040fe20000010100 */
[----:B------:R-:W-:Y:S01]  /*3ed0*/  ISETP.GE.OR P6, PT, R0, c[0x0][0x314], P6 ;  /* 0x0000c50000007a0c */ /* 0x000fe200037c6670 */
[----:B------:R-:W-:Y:S01]  /*3ee0*/  @!P1 FADD.FTZ R33, -R31, R33 ;  /* 0x000000211f219221 */ /* 0x000fe20000010100 */
[----:B------:R-:W-:Y:S01]  /*3ef0*/  HFMA2.MMA R0, -RZ, RZ, 0, 0 ;  /* 0x00000000ff007435 */ /* 0x000fe200000001ff */
        /* <DEDUP_REMOVED lines=12> */
[----:B------:R-:W-:-:S03]  /*3fc0*/  ISETP.GE.AND P0, PT, R21, 0x1, PT ;  /* 0x000000011500780c */ /* 0x000fc60003f06270 */
[----:B--2---:R1:W-:Y:S04]  /*3fd0*/  @!P1 STS [R27.X4+0x280], R6 ;  /* 0x000280061b009388 */ /* 0x0043e80000004800 */
[----:B0-----:R0:W-:Y:S01]  /*3fe0*/  @!P6 STS [R27.X4+0x780], R8 ;  /* 0x000780081b00e388 */ /* 0x0011e20000004800 */
[----:B-1----:R-:W-:Y:S01]  /*3ff0*/  CS2R R6, SRZ ;  /* 0x0000000000067805 */ /* 0x002fe2000001ff00 */
[----:B0-----:R-:W-:Y:S02]  /*4000*/  MOV R8, RZ ;  /* 0x000000ff00087202 */ /* 0x001fe40000000f00 */
[----:B------:R-:W-:Y:S06]  /*4010*/  BAR.SYNC.DEFER_BLOCKING 0x0 ;  /* 0x0000000000007b1d */ /* 0x000fec0000010000 */
[----:B------:R-:W-:Y:S05]  /*4020*/  @!P0 BRA `(.L_x_373) ;  /* 0x0000088000008947 */ /* 0x000fea0003800000 */
[----:B------:R-:W-:Y:S01]  /*4030*/  ULDC UR5, c[0x0][0x22c] ;  /* 0x00008b0000057ab9 */ /* 0x000fe20000000800 */
[----:B------:R-:W-:Y:S01]  /*4040*/  IMAD R31, R11, 0x100, R38 ;  /* 0x000001000b1f7824 */ /* 0x000fe200078e0226 */
[----:B------:R-:W-:Y:S01]  /*4050*/  UIMAD UR5, UR7, UR5, URZ ;  /* 0x00000005070572a4 */ /* 0x000fe2000f8e023f */
[----:B------:R-:W-:Y:S01]  /*4060*/  ISETP.GT.AND P1, PT, R21, 0x3, PT ;  /* 0x000000031500780c */ /* 0x000fe20003f24270 */
[C---:B------:R-:W-:Y:S01]  /*4070*/  IMAD R26, R20.reuse, c[0x0][0x22c], RZ ;  /* 0x00008b00141a7a24 */ /* 0x040fe200078e02ff */
[----:B------:R-:W-:Y:S01]  /*4080*/  PLOP3.LUT P4, PT, PT, PT, PT, 0x80, 0x0 ;  /* 0x000000000000781c */ /* 0x000fe20003f8f070 */
[----:B------:R-:W-:Y:S01]  /*4090*/  USHF.R.S32.HI UR4, URZ, 0x1f, UR5 ;  /* 0x0000001f3f047899 */ /* 0x000fe20008011405 */
[----:B------:R-:W-:Y:S01]  /*40a0*/  IMAD.SHL.U32 R10, R11, 0x4, RZ ;  /* 0x000000040b0a7824 */ /* 0x000fe200078e00ff */
[C---:B------:R-:W-:Y:S01]  /*40b0*/  IADD3 R0, P0, R31.reuse, UR5, RZ ;  /* 0x000000051f007c10 */ /* 0x040fe2000ff1e0ff */
[----:B------:R-:W-:Y:S01]  /*40c0*/  IMAD.MOV.U32 R22, RZ, RZ, RZ ;  /* 0x000000ffff167224 */ /* 0x000fe200078e00ff */
[----:B------:R-:W-:Y:S01]  /*40d0*/  IADD3 R24, R20, -UR7, RZ ;  /* 0x8000000714187c10 */ /* 0x000fe2000fffe0ff */
[----:B------:R-:W-:Y:S01]  /*40e0*/  CS2R R12, SRZ ;  /* 0x00000000000c7805 */ /* 0x000fe2000001ff00 */
[----:B------:R-:W-:Y:S01]  /*40f0*/  LEA.HI.X.SX32 R31, R31, UR4, 0x1, P0 ;  /* 0x000000041f1f7c11 */ /* 0x000fe200080f0eff */
[----:B------:R-:W-:Y:S01]  /*4100*/  CS2R R14, SRZ ;  /* 0x00000000000e7805 */ /* 0x000fe2000001ff00 */
[----:B------:R-:W-:Y:S01]  /*4110*/  LEA R30, P0, R0, c[0x0][0x1d8], 0x2 ;  /* 0x00007600001e7a11 */ /* 0x000fe200078010ff */
[----:B------:R-:W-:Y:S01]  /*4120*/  CS2R R16, SRZ ;  /* 0x0000000000107805 */ /* 0x000fe2000001ff00 */
[----:B------:R-:W-:Y:S01]  /*4130*/  CS2R R18, SRZ ;  /* 0x0000000000127805 */ /* 0x000fe2000001ff00 */
[----:B------:R-:W-:Y:S01]  /*4140*/  IMAD.WIDE R26, R26, 0x4, RZ ;  /* 0x000000041a1a7825 */ /* 0x000fe200078e02ff */
[----:B------:R-:W-:-:S02]  /*4150*/  LEA.HI.X R31, R0, c[0x0][0x1dc], R31, 0x2, P0 ;  /* 0x00007700001f7a11 */ /* 0x000fc400000f141f */
[----:B------:R-:W-:Y:S01]  /*4160*/  IADD3 R30, P0, R30, 0x200, RZ ;  /* 0x000002001e1e7810 */ /* 0x000fe20007f1e0ff */
[----:B------:R-:W-:-:S04]  /*4170*/  IMAD.MOV.U32 R0, RZ, RZ, RZ ;  /* 0x000000ffff007224 */ /* 0x000fc800078e00ff */
[----:B------:R-:W-:Y:S01]  /*4180*/  IMAD.X R31, RZ, RZ, R31, P0 ;  /* 0x000000ffff1f7224 */ /* 0x000fe200000e061f */
[----:B------:R-:W-:Y:S05]  /*4190*/  @!P1 BRA `(.L_x_374) ;  /* 0x000003d000009947 */ /* 0x000fea0003800000 */
[----:B------:R-:W-:Y:S02]  /*41a0*/  PLOP3.LUT P4, PT, PT, PT, PT, 0x8, 0x0 ;  /* 0x000000000000781c */ /* 0x000fe40003f8e170 */
[CC--:B------:R-:W-:Y:S02]  /*41b0*/  ISETP.GE.AND P3, PT, R11.reuse, R24.reuse, PT ;  /* 0x000000180b00720c */ /* 0x0c0fe40003f66270 */
[----:B------:R-:W-:Y:S02]  /*41c0*/  ISETP.GE.AND P0, PT, R11, R24, PT ;  /* 0x000000180b00720c */ /* 0x000fe40003f06270 */
[----:B------:R-:W-:-:S09]  /*41d0*/  IADD3 R21, R21, -0x3, RZ ;  /* 0xfffffffd15157810 */ /* 0x000fd20007ffe0ff */
.L_x_375:
[----:B------:R0:W2:Y:S01]  /*41e0*/  @!P3 LDG.E.128 R12, [R30.64+-0x200] ;  /* 0xfffe00081e0cb981 */ /* 0x0000a2000c1e1d00 */
[----:B------:R-:W-:Y:S02]  /*41f0*/  IADD3 R28, P1, R26, R30, RZ ;  /* 0x0000001e1a1c7210 */ /* 0x000fe40007f3e0ff */
[----:B------:R-:W-:Y:S01]  /*4200*/  IADD3 R22, R22, 0x4, RZ ;  /* 0x0000000416167810 */ /* 0x000fe20007ffe0ff */
[----:B------:R0:W3:Y:S01]  /*4210*/  @!P3 LDG.E.128 R16, [R30.64] ;  /* 0x000000081e10b981 */ /* 0x0000e2000c1e1d00 */
[----:B------:R-:W-:Y:S02]  /*4220*/  PLOP3.LUT P3, PT, P0, PT, PT, 0x80, 0x0 ;  /* 0x000000000000781c */ /* 0x000fe4000076f070 */
[C---:B------:R-:W-:Y:S01]  /*4230*/  IADD3.X R29, R27.reuse, R31, RZ, P1, !PT ;  /* 0x0000001f1b1d7210 */ /* 0x040fe20000ffe4ff */
[----:B------:R-:W2:Y:S01]  /*4240*/  LDS R9, [R10] ;  /* 0x000000000a097984 */ /* 0x000ea20000000800 */
[----:B------:R-:W-:Y:S02]  /*4250*/  ISETP.GE.AND P2, PT, R22, R21, PT ;  /* 0x000000151600720c */ /* 0x000fe40003f46270 */
[C---:B0-----:R-:W-:Y:S04]  /*4260*/  IADD3 R30, P1, R26.reuse, R28, RZ ;  /* 0x0000001c1a1e7210 */ /* 0x041fe80007f3e0ff */
[----:B------:R-:W-:Y:S01]  /*4270*/  IADD3.X R31, R27, R29, RZ, P1, !PT ;  /* 0x0000001d1b1f7210 */ /* 0x000fe20000ffe4ff */
[C---:B--2---:R-:W-:Y:S02]  /*4280*/  FFMA.FTZ R8, R9.reuse, R12, R8 ;  /* 0x0000000c09087223 */ /* 0x044fe40000010008 */
[C---:B------:R-:W-:Y:S02]  /*4290*/  FFMA.FTZ R7, R9.reuse, R13, R7 ;  /* 0x0000000d09077223 */ /* 0x040fe40000010007 */
[C---:B------:R-:W-:Y:S02]  /*42a0*/  FFMA.FTZ R6, R9.reuse, R14, R6 ;  /* 0x0000000e09067223 */ /* 0x040fe40000010006 */
[C---:B------:R-:W-:Y:S02]  /*42b0*/  FFMA.FTZ R5, R9.reuse, R15, R5 ;  /* 0x0000000f09057223 */ /* 0x040fe40000010005 */
[C---:B---3--:R-:W-:Y:S01]  /*42c0*/  FFMA.FTZ R4, R9.reuse, R16, R4 ;  /* 0x0000001009047223 */ /* 0x048fe20000010004 */
[----:B------:R0:W2:Y:S01]  /*42d0*/  @!P3 LDG.E.128 R12, [R28.64+-0x200] ;  /* 0xfffe00081c0cb981 */ /* 0x0000a2000c1e1d00 */
[C---:B------:R-:W-:Y:S02]  /*42e0*/  FFMA.FTZ R3, R9.reuse, R17, R3 ;  /* 0x0000001109037223 */ /* 0x040fe40000010003 */
[C---:B------:R-:W-:Y:S02]  /*42f0*/  FFMA.FTZ R2, R9.reuse, R18, R2 ;  /* 0x0000001209027223 */ /* 0x040fe40000010002 */
[----:B------:R-:W-:Y:S02]  /*4300*/  FFMA.FTZ R0, R9, R19, R0 ;  /* 0x0000001309007223 */ /* 0x000fe40000010000 */
[----:B------:R0:W3:Y:S04]  /*4310*/  @!P3 LDG.E.128 R16, [R28.64] ;  /* 0x000000081c10b981 */ /* 0x0000e8000c1e1d00 */
[----:B------:R-:W2:Y:S01]  /*4320*/  LDS R9, [R10+0x14] ;  /* 0x000014000a097984 */ /* 0x000ea20000000800 */
        /* <DEDUP_REMOVED lines=13> */
[----:B0-----:R-:W-:Y:S04]  /*4400*/  IADD3 R30, P1, R26, R28, RZ ;  /* 0x0000001c1a1e7210 */ /* 0x001fe80007f3e0ff */
[----:B------:R-:W-:Y:S01]  /*4410*/  IADD3.X R31, R27, R29, RZ, P1, !PT ;  /* 0x0000001d1b1f7210 */ /* 0x000fe20000ffe4ff */
[C---:B--2---:R-:W-:Y:S02]  /*4420*/  FFMA.FTZ R8, R9.reuse, R12, R8 ;  /* 0x0000000c09087223 */ /* 0x044fe40000010008 */
[C---:B------:R-:W-:Y:S02]  /*4430*/  FFMA.FTZ R7, R9.reuse, R13, R7 ;  /* 0x0000000d09077223 */ /* 0x040fe40000010007 */
[C---:B------:R-:W-:Y:S02]  /*4440*/  FFMA.FTZ R6, R9.reuse, R14, R6 ;  /* 0x0000000e09067223 */ /* 0x040fe40000010006 */
[C---:B------:R-:W-:Y:S02]  /*4450*/  FFMA.FTZ R5, R9.reuse, R15, R5 ;  /* 0x0000000f09057223 */ /* 0x040fe40000010005 */
[C---:B---3--:R-:W-:Y:S01]  /*4460*/  FFMA.FTZ R4, R9.reuse, R16, R4 ;  /* 0x0000001009047223 */ /* 0x048fe20000010004 */
[----:B------:R-:W2:Y:S01]  /*4470*/  @!P3 LDG.E.128 R12, [R28.64+-0x200] ;  /* 0xfffe00081c0cb981 */ /* 0x000ea2000c1e1d00 */
[C---:B------:R-:W-:Y:S02]  /*4480*/  FFMA.FTZ R3, R9.reuse, R17, R3 ;  /* 0x0000001109037223 */ /* 0x040fe40000010003 */
[C---:B------:R-:W-:Y:S02]  /*4490*/  FFMA.FTZ R2, R9.reuse, R18, R2 ;  /* 0x0000001209027223 */ /* 0x040fe40000010002 */
[----:B------:R-:W-:Y:S02]  /*44a0*/  FFMA.FTZ R0, R9, R19, R0 ;  /* 0x0000001309007223 */ /* 0x000fe40000010000 */
[----:B------:R-:W3:Y:S04]  /*44b0*/  @!P3 LDG.E.128 R16, [R28.64] ;  /* 0x000000081c10b981 */ /* 0x000ee8000c1e1d00 */
[----:B------:R0:W2:Y:S02]  /*44c0*/  LDS R9, [R10+0x3c] ;  /* 0x00003c000a097984 */ /* 0x0000a40000000800 */
[----:B0-----:R-:W-:Y:S01]  /*44d0*/  IADD3 R10, R10, 0x50, RZ ;  /* 0x000000500a0a7810 */ /* 0x001fe20007ffe0ff */
[C---:B--2---:R-:W-:Y:S02]  /*44e0*/  FFMA.FTZ R8, R9.reuse, R12, R8 ;  /* 0x0000000c09087223 */ /* 0x044fe40000010008 */
[C---:B------:R-:W-:Y:S02]  /*44f0*/  FFMA.FTZ R7, R9.reuse, R13, R7 ;  /* 0x0000000d09077223 */ /* 0x040fe40000010007 */
[C---:B------:R-:W-:Y:S02]  /*4500*/  FFMA.FTZ R6, R9.reuse, R14, R6 ;  /* 0x0000000e09067223 */ /* 0x040fe40000010006 */
[C---:B------:R-:W-:Y:S02]  /*4510*/  FFMA.FTZ R5, R9.reuse, R15, R5 ;  /* 0x0000000f09057223 */ /* 0x040fe40000010005 */
[C---:B---3--:R-:W-:Y:S02]  /*4520*/  FFMA.FTZ R4, R9.reuse, R16, R4 ;  /* 0x0000001009047223 */ /* 0x048fe40000010004 */
[C---:B------:R-:W-:Y:S02]  /*4530*/  FFMA.FTZ R3, R9.reuse, R17, R3 ;  /* 0x0000001109037223 */ /* 0x040fe40000010003 */
[C---:B------:R-:W-:Y:S02]  /*4540*/  FFMA.FTZ R2, R9.reuse, R18, R2 ;  /* 0x0000001209027223 */ /* 0x040fe40000010002 */
[----:B------:R-:W-:Y:S01]  /*4550*/  FFMA.FTZ R0, R9, R19, R0 ;  /* 0x0000001309007223 */ /* 0x000fe20000010000 */
[----:B------:R-:W-:-:S05]  /*4560*/  @!P2 BRA `(.L_x_375) ;  /* 0xfffffc700000a947 */ /* 0x000fca000383ffff */
.L_x_374:
[----:B------:R-:W-:-:S04]  /*4570*/  IADD3 R9, -R22, c[0x0][0x314], RZ ;  /* 0x0000c50016097a10 */ /* 0x000fc80007ffe1ff */
[----:B------:R-:W-:-:S13]  /*4580*/  ISETP.GT.AND P0, PT, R9, 0x1, PT ;  /* 0x000000010900780c */ /* 0x000fda0003f04270 */
[----:B------:R-:W-:Y:S05]  /*4590*/  @!P0 BRA `(.L_x_376) ;  /* 0x0000020000008947 */ /* 0x000fea0003800000 */
[----:B------:R-:W-:Y:S01]  /*45a0*/  ISETP.GE.AND P0, PT, R11, R24, PT ;  /* 0x000000180b00720c */ /* 0x000fe20003f06270 */
[----:B------:R-:W0:-:S12]  /*45b0*/  LDS R29, [R10] ;  /* 0x000000000a1d7984 */ /* 0x000e180000000800 */
[----:B------:R-:W0:Y:S04]  /*45c0*/  @!P0 LDG.E.128 R12, [R30.64+-0x200] ;  /* 0xfffe00081e0c8981 */ /* 0x000e28000c1e1d00 */
[----:B------:R-:W2:Y:S01]  /*45d0*/  @!P0 LDG.E.128 R16, [R30.64] ;  /* 0x000000081e108981 */ /* 0x000ea2000c1e1d00 */
[----:B------:R-:W-:-:S04]  /*45e0*/  IADD3 R36, P1, R26, R30, RZ ;  /* 0x0000001e1a247210 */ /* 0x000fc80007f3e0ff */
[----:B------:R-:W-:Y:S01]  /*45f0*/  IADD3.X R37, R27, R31, RZ, P1, !PT ;  /* 0x0000001f1b257210 */ /* 0x000fe20000ffe4ff */
[-C--:B0-----:R-:W-:Y:S02]  /*4600*/  FFMA.FTZ R25, R12, R29.reuse, R8 ;  /* 0x0000001d0c197223 */ /* 0x081fe40000010008 */
[-C--:B------:R-:W-:Y:S02]  /*4610*/  FFMA.FTZ R34, R13, R29.reuse, R7 ;  /* 0x0000001d0d227223 */ /* 0x080fe40000010007 */
[-C--:B------:R-:W-:Y:S02]  /*4620*/  FFMA.FTZ R23, R14, R29.reuse, R6 ;  /* 0x0000001d0e177223 */ /* 0x080fe40000010006 */
[-C--:B------:R-:W-:Y:S02]  /*4630*/  FFMA.FTZ R32, R15, R29.reuse, R5 ;  /* 0x0000001d0f207223 */ /* 0x080fe40000010005 */
[-C--:B--2---:R-:W-:Y:S01]  /*4640*/  FFMA.FTZ R21, R16, R29.reuse, R4 ;  /* 0x0000001d10157223 */ /* 0x084fe20000010004 */
[----:B------:R-:W2:Y:S01]  /*4650*/  @!P0 LDG.E.128 R12, [R36.64+-0x200] ;  /* 0xfffe0008240c8981 */ /* 0x000ea2000c1e1d00 */
[----:B------:R-:W-:-:S02]  /*4660*/  FFMA.FTZ R28, R17, R29, R3 ;  /* 0x0000001d111c7223 */ /* 0x000fc40000010003 */
[-C--:B------:R-:W-:Y:S02]  /*4670*/  FFMA.FTZ R9, R18, R29.reuse, R2 ;  /* 0x0000001d12097223 */ /* 0x080fe40000010002 */
[----:B------:R-:W-:Y:S02]  /*4680*/  FFMA.FTZ R0, R19, R29, R0 ;  /* 0x0000001d13007223 */ /* 0x000fe40000010000 */
[----:B------:R-:W3:Y:S01]  /*4690*/  @!P0 LDG.E.128 R16, [R36.64] ;  /* 0x0000000824108981 */ /* 0x000ee2000c1e1d00 */
[----:B------:R-:W-:Y:S02]  /*46a0*/  IADD3 R30, P0, R26, R36, RZ ;  /* 0x000000241a1e7210 */ /* 0x000fe40007f1e0ff */
[----:B------:R-:W-:Y:S01]  /*46b0*/  IADD3 R22, R22, 0x1, RZ ;  /* 0x0000000116167810 */ /* 0x000fe20007ffe0ff */
[----:B------:R0:W2:Y:S01]  /*46c0*/  LDS R29, [R10+0x14] ;  /* 0x000014000a1d7984 */ /* 0x0000a20000000800 */
[----:B------:R-:W-:Y:S02]  /*46d0*/  IADD3 R26, R10, 0x14, RZ ;  /* 0x000000140a1a7810 */ /* 0x000fe40007ffe0ff */
[----:B------:R-:W-:-:S02]  /*46e0*/  IADD3.X R31, R27, R37, RZ, P0, !PT ;  /* 0x000000251b1f7210 */ /* 0x000fc400007fe4ff */
[----:B------:R-:W-:Y:S02]  /*46f0*/  PLOP3.LUT P4, PT, PT, PT, PT, 0x8, 0x0 ;  /* 0x000000000000781c */ /* 0x000fe40003f8e170 */
[----:B------:R-:W-:Y:S02]  /*4700*/  IADD3 R22, R22, 0x1, RZ ;  /* 0x0000000116167810 */ /* 0x000fe40007ffe0ff */
[----:B0-----:R-:W-:Y:S01]  /*4710*/  IADD3 R10, R26, 0x14, RZ ;  /* 0x000000141a0a7810 */ /* 0x001fe20007ffe0ff */
[-C--:B--2---:R-:W-:Y:S02]  /*4720*/  FFMA.FTZ R8, R12, R29.reuse, R25 ;  /* 0x0000001d0c087223 */ /* 0x084fe40000010019 */
[-C--:B------:R-:W-:Y:S02]  /*4730*/  FFMA.FTZ R7, R13, R29.reuse, R34 ;  /* 0x0000001d0d077223 */ /* 0x080fe40000010022 */
[-C--:B------:R-:W-:Y:S02]  /*4740*/  FFMA.FTZ R6, R14, R29.reuse, R23 ;  /* 0x0000001d0e067223 */ /* 0x080fe40000010017 */
[----:B------:R-:W-:-:S02]  /*4750*/  FFMA.FTZ R5, R15, R29, R32 ;  /* 0x0000001d0f057223 */ /* 0x000fc40000010020 */
[-C--:B---3--:R-:W-:Y:S02]  /*4760*/  FFMA.FTZ R4, R16, R29.reuse, R21 ;  /* 0x0000001d10047223 */ /* 0x088fe40000010015 */
[-C--:B------:R-:W-:Y:S02]  /*4770*/  FFMA.FTZ R3, R17, R29.reuse, R28 ;  /* 0x0000001d11037223 */ /* 0x080fe4000001001c */
[-C--:B------:R-:W-:Y:S02]  /*4780*/  FFMA.FTZ R2, R18, R29.reuse, R9 ;  /* 0x0000001d12027223 */ /* 0x080fe40000010009 */
[----:B------:R-:W-:Y:S02]  /*4790*/  FFMA.FTZ R0, R19, R29, R0 ;  /* 0x0000001d13007223 */ /* 0x000fe40000010000 */
.L_x_376:
[----:B------:R-:W-:-:S13]  /*47a0*/  ISETP.LT.OR P4, PT, R22, c[0x0][0x314], P4 ;  /* 0x0000c50016007a0c */ /* 0x000fda0002781670 */
[----:B------:R-:W-:Y:S05]  /*47b0*/  @!P4 BRA `(.L_x_373) ;  /* 0x000000f00000c947 */ /* 0x000fea0003800000 */
[----:B------:R-:W-:Y:S01]  /*47c0*/  ISETP.GE.AND P0, PT, R11, R24, PT ;  /* 0x000000180b00720c */ /* 0x000fe20003f06270 */
[----:B------:R-:W-:-:S12]  /*47d0*/  BSSY B0, `(.L_x_377) ;  /* 0x0000004000007945 */ /* 0x000fd80003800000 */
[----:B------:R-:W-:Y:S05]  /*47e0*/  @P0 BRA `(.L_x_378) ;  /* 0x0000002000000947 */ /* 0x000fea0003800000 */
[----:B------:R0:W5:Y:S04]  /*47f0*/  LDG.E.128 R12, [R30.64+-0x200] ;  /* 0xfffe00081e0c7981 */ /* 0x000168000c1e1d00 */
[----:B------:R0:W5:Y:S02]  /*4800*/  LDG.E.128 R16, [R30.64] ;  /* 0x000000081e107981 */ /* 0x000164000c1e1d00 */
.L_x_378:
[----:B------:R-:W-:Y:S05]  /*4810*/  BSYNC B0 ;  /* 0x0000000000007941 */ /* 0x000fea0003800000 */
.L_x_377:
[----:B------:R-:W1:Y:S02]  /*4820*/  LDS R9, [R10] ;  /* 0x000000000a097984 */ /* 0x000e640000000800 */
[C---:B-1---5:R-:W-:Y:S02]  /*4830*/  FFMA.FTZ R8, R9.reuse, R12, R8 ;  /* 0x0000000c09087223 */ /* 0x062fe40000010008 */
[C---:B------:R-:W-:Y:S02]  /*4840*/  FFMA.FTZ R7, R9.reuse, R13, R7 ;  /* 0x0000000d09077223 */ /* 0x040fe40000010007 */
[----:B------:R-:W-:-:S02]  /*4850*/  FFMA.FTZ R6, R9, R14, R6 ;  /* 0x0000000e09067223 */ /* 0x000fc40000010006 */
[C---:B------:R-:W-:Y:S02]  /*4860*/  FFMA.FTZ R5, R9.reuse, R15, R5 ;  /* 0x0000000f09057223 */ /* 0x040fe40000010005 */
[C---:B------:R-:W-:Y:S02]  /*4870*/  FFMA.FTZ R4, R9.reuse, R16, R4 ;  /* 0x0000001009047223 */ /* 0x040fe40000010004 */
[C---:B------:R-:W-:Y:S02]  /*4880*/  FFMA.FTZ R3, R9.reuse, R17, R3 ;  /* 0x0000001109037223 */ /* 0x040fe40000010003 */
[C---:B------:R-:W-:Y:S02]  /*4890*/  FFMA.FTZ R2, R9.reuse, R18, R2 ;  /* 0x0000001209027223 */ /* 0x040fe40000010002 */
[----:B------:R-:W-:Y:S02]  /*48a0*/  FFMA.FTZ R0, R9, R19, R0 ;  /* 0x0000001309007223 */ /* 0x000fe40000010000 */
.L_x_373:
        /* <DEDUP_REMOVED lines=13> */
[----:B------:R-:W1:Y:S03]  /*4980*/  I2F.RP R13, R10 ;  /* 0x0000000a000d7306 */ /* 0x000e660000209400 */
[----:B------:R-:W-:-:S05]  /*4990*/  IMAD.MOV R2, RZ, RZ, -R2 ;  /* 0x000000ffff027224 */ /* 0x000fca00078e0a02 */
[----:B-1----:R-:W1:Y:S02]  /*49a0*/  MUFU.RCP R14, R13 ;  /* 0x0000000d000e7308 */ /* 0x002e640000001000 */
[----:B-1----:R-:W-:-:S06]  /*49b0*/  IADD3 R14, R14, 0xffffffe, RZ ;  /* 0x0ffffffe0e0e7810 */ /* 0x002fcc0007ffe0ff */
[----:B------:R-:W1:Y:S02]  /*49c0*/  F2I.FTZ.U32.TRUNC.NTZ R15, R14 ;  /* 0x0000000e000f7305 */ /* 0x000e64000021f000 */
[--C-:B-1----:R-:W-:Y:S02]  /*49d0*/  IMAD.MOV R0, RZ, RZ, -R15.reuse ;  /* 0x000000ffff007224 */ /* 0x102fe400078e0a0f */
[----:B------:R-:W-:Y:S02]  /*49e0*/  IMAD.MOV.U32 R14, RZ, RZ, RZ ;  /* 0x000000ffff0e7224 */ /* 0x000fe400078e00ff */
[----:B------:R-:W-:Y:S02]  /*49f0*/  IMAD R7, R0, R10, RZ ;  /* 0x0000000a00077224 */ /* 0x000fe400078e02ff */
[----:B------:R-:W1:Y:S02]  /*4a00*/  I2F.RP R0, R3 ;  /* 0x0000000300007306 */ /* 0x000e640000209400 */
[----:B------:R-:W-:-:S06]  /*4a10*/  IMAD.HI.U32 R7, R15, R7, R14 ;  /* 0x000000070f077227 */ /* 0x000fcc00078e000e */
[----:B------:R-:W-:-:S04]  /*4a20*/  IMAD.HI.U32 R7, R7, R12, RZ ;  /* 0x0000000c07077227 */ /* 0x000fc800078e00ff */
[----:B------:R-:W-:Y:S01]  /*4a30*/  IMAD R13, R7, R2, R12 ;  /* 0x00000002070d7224 */ /* 0x000fe200078e020c */
[----:B------:R-:W-:Y:S01]  /*4a40*/  LOP3.LUT R2, R11, R6, RZ, 0x3c, !PT ;  /* 0x000000060b027212 */ /* 0x000fe200078e3cff */
[----:B-1----:R-:W1:Y:S03]  /*4a50*/  MUFU.RCP R0, R0 ;  /* 0x0000000000007308 */ /* 0x002e660000001000 */
[----:B------:R-:W-:Y:S02]  /*4a60*/  ISETP.GT.U32.AND P1, PT, R10, R13, PT ;  /* 0x0000000d0a00720c */ /* 0x000fe40003f24070 */
[----:B------:R-:W-:-:S11]  /*4a70*/  ISETP.GE.AND P0, PT, R2, RZ, PT ;  /* 0x000000ff0200720c */ /* 0x000fd60003f06270 */
[----:B------:R-:W-:Y:S01]  /*4a80*/  @!P1 IMAD.IADD R13, R13, 0x1, -R10 ;  /* 0x000000010d0d9824 */ /* 0x000fe200078e0a0a */
[----:B------:R-:W-:Y:S02]  /*4a90*/  @!P1 IADD3 R7, R7, 0x1, RZ ;  /* 0x0000000107079810 */ /* 0x000fe40007ffe0ff */
[----:B-1----:R-:W-:Y:S02]  /*4aa0*/  IADD3 R12, R0, 0xffffffe, RZ ;  /* 0x0ffffffe000c7810 */ /* 0x002fe40007ffe0ff */
[----:B------:R-:W-:Y:S02]  /*4ab0*/  ISETP.GE.U32.AND P2, PT, R13, R10, PT ;  /* 0x0000000a0d00720c */ /* 0x000fe40003f46070 */
[----:B------:R-:W-:Y:S01]  /*4ac0*/  ISETP.NE.AND P1, PT, R6, RZ, PT ;  /* 0x000000ff0600720c */ /* 0x000fe20003f25270 */
[----:B------:R1:W2:Y:S10]  /*4ad0*/  F2I.FTZ.U32.TRUNC.NTZ R13, R12 ;  /* 0x0000000c000d7305 */ /* 0x0002b4000021f000 */
[----:B------:R-:W-:-:S05]  /*4ae0*/  @P2 IADD3 R7, R7, 0x1, RZ ;  /* 0x0000000107072810 */ /* 0x000fca0007ffe0ff */
[----:B------:R-:W-:Y:S01]  /*4af0*/  @!P0 IMAD.MOV R7, RZ, RZ, -R7 ;  /* 0x000000ffff078224 */ /* 0x000fe200078e0a07 */
[----:B------:R-:W-:Y:S01]  /*4b00*/  @!P1 LOP3.LUT R7, RZ, R6, RZ, 0x33, !PT ;  /* 0x00000006ff079212 */ /* 0x000fe200078e33ff */
[----:B-1----:R-:W-:Y:S01]  /*4b10*/  HFMA2.MMA R12, -RZ, RZ, 0, 0 ;  /* 0x00000000ff0c7435 */ /* 0x002fe200000001ff */
[----:B--2---:R-:W-:-:S03]  /*4b20*/  IMAD.MOV R2, RZ, RZ, -R13 ;  /* 0x000000ffff027224 */ /* 0x004fc600078e0a0d */
[----:B------:R-:W-:Y:S02]  /*4b30*/  IMAD R6, R7, R6, RZ ;  /* 0x0000000607067224 */ /* 0x000fe400078e02ff */
[----:B------:R-:W-:Y:S02]  /*4b40*/  IMAD R2, R2, R3, RZ ;  /* 0x0000000302027224 */ /* 0x000fe400078e02ff */
[----:B------:R-:W-:Y:S02]  /*4b50*/  IMAD.IADD R10, R11, 0x1, -R6 ;  /* 0x000000010b0a7824 */ /* 0x000fe400078e0a06 */
[----:B------:R-:W-:-:S03]  /*4b60*/  IMAD.HI.U32 R2, R13, R2, R12 ;  /* 0x000000020d027227 */ /* 0x000fc600078e000c */
[----:B------:R-:W-:Y:S01]  /*4b70*/  IABS R0, R10 ;  /* 0x0000000a00007213 */ /* 0x000fe20000000000 */
[----:B------:R-:W-:Y:S01]  /*4b80*/  IMAD.WIDE.U32 R14, R7, c[0x0][0x1e0], RZ ;  /* 0x00007800070e7a25 */ /* 0x000fe200078e00ff */
[----:B------:R-:W-:-:S03]  /*4b90*/  LOP3.LUT R10, R10, c[0x0][0x214], RZ, 0x3c, !PT ;  /* 0x000085000a0a7a12 */ /* 0x000fc600078e3cff */
[----:B------:R-:W-:Y:S01]  /*4ba0*/  IMAD.HI.U32 R12, R2, R0, RZ ;  /* 0x00000000020c7227 */ /* 0x000fe200078e00ff */
[----:B------:R-:W-:-:S03]  /*4bb0*/  ISETP.GE.AND P1, PT, R10, RZ, PT ;  /* 0x000000ff0a00720c */ /* 0x000fc60003f26270 */
[----:B------:R-:W-:-:S04]  /*4bc0*/  IMAD.MOV R2, RZ, RZ, -R12 ;  /* 0x000000ffff027224 */ /* 0x000fc800078e0a0c */
        /* <DEDUP_REMOVED lines=12> */
[----:B------:R-:W-:-:S04]  /*4c90*/  @!P0 LOP3.LUT R12, RZ, c[0x0][0x214], RZ, 0x33, !PT ;  /* 0x00008500ff0c8a12 */ /* 0x000fc800078e33ff */
[----:B------:R-:W-:Y:S01]  /*4ca0*/  SHF.R.S32.HI R2, RZ, 0x1f, R12 ;  /* 0x0000001fff027819 */ /* 0x000fe2000001140c */
[C---:B------:R-:W-:Y:S02]  /*4cb0*/  IMAD R6, R12.reuse, c[0x0][0x214], R6 ;  /* 0x000085000c067a24 */ /* 0x040fe400078e0206 */
[----:B------:R-:W-:-:S03]  /*4cc0*/  IMAD.WIDE.U32 R14, R12, c[0x0][0x1f0], R14 ;  /* 0x00007c000c0e7a25 */ /* 0x000fc600078e000e */
[----:B------:R-:W-:Y:S01]  /*4cd0*/  IADD3 R6, R11, -R6, RZ ;  /* 0x800000060b067210 */ /* 0x000fe20007ffe0ff */
[----:B------:R-:W-:-:S04]  /*4ce0*/  IMAD R3, R2, c[0x0][0x1f0], RZ ;  /* 0x00007c0002037a24 */ /* 0x000fc800078e02ff */
[----:B------:R-:W-:Y:S01]  /*4cf0*/  IMAD R7, R12, c[0x0][0x1f4], R3 ;  /* 0x00007d000c077a24 */ /* 0x000fe200078e0203 */
[----:B------:R-:W-:-:S03]  /*4d00*/  SHF.R.S32.HI R3, RZ, 0x1f, R6 ;  /* 0x0000001fff037819 */ /* 0x000fc60000011406 */
[----:B------:R-:W-:Y:S01]  /*4d10*/  IMAD.IADD R15, R15, 0x1, R7 ;  /* 0x000000010f0f7824 */ /* 0x000fe200078e0207 */
[----:B------:R-:W-:Y:S01]  /*4d20*/  IADD3 R7, R38, 0x80, RZ ;  /* 0x0000008026077810 */ /* 0x000fe20007ffe0ff */
[----:B------:R-:W-:Y:S02]  /*4d30*/  IMAD R3, R3, c[0x0][0x1e8], RZ ;  /* 0x00007a0003037a24 */ /* 0x000fe400078e02ff */
[----:B------:R-:W-:-:S04]  /*4d40*/  IMAD.WIDE.U32 R14, R6, c[0x0][0x1e8], R14 ;  /* 0x00007a00060e7a25 */ /* 0x000fc800078e000e */
[----:B------:R-:W-:Y:S01]  /*4d50*/  IMAD R3, R6, c[0x0][0x1ec], R3 ;  /* 0x00007b0006037a24 */ /* 0x000fe200078e0203 */
[-C--:B------:R-:W-:Y:S02]  /*4d60*/  IADD3 R0, P1, R38, R14.reuse, RZ ;  /* 0x0000000e26007210 */ /* 0x080fe40007f3e0ff */
[----:B------:R-:W-:Y:S01]  /*4d70*/  IADD3 R2, P0, R7, R14, RZ ;  /* 0x0000000e07027210 */ /* 0x000fe20007f1e0ff */
[----:B------:R-:W-:-:S05]  /*4d80*/  IMAD.IADD R6, R15, 0x1, R3 ;  /* 0x000000010f067824 */ /* 0x000fca00078e0203 */
[-C--:B------:R-:W-:Y:S02]  /*4d90*/  LEA.HI.X.SX32 R3, R38, R6.reuse, 0x1, P1 ;  /* 0x0000000626037211 */ /* 0x080fe400008f0eff */
[----:B------:R-:W-:Y:S02]  /*4da0*/  LEA.HI.X.SX32 R7, R7, R6, 0x1, P0 ;  /* 0x0000000607077211 */ /* 0x000fe400000f0eff */
[----:B------:R-:W-:Y:S02]  /*4db0*/  LEA R10, P1, R0, c[0x0][0x1d0], 0x1 ;  /* 0x00007400000a7a11 */ /* 0x000fe400078208ff */
[----:B------:R-:W-:Y:S02]  /*4dc0*/  LEA R6, P0, R2, c[0x0][0x1d0], 0x1 ;  /* 0x0000740002067a11 */ /* 0x000fe400078008ff */
[----:B------:R-:W-:Y:S02]  /*4dd0*/  LEA.HI.X R11, R0, c[0x0][0x1d4], R3, 0x1, P1 ;  /* 0x00007500000b7a11 */ /* 0x000fe400008f0c03 */
[----:B------:R-:W-:-:S03]  /*4de0*/  LEA.HI.X R7, R2, c[0x0][0x1d4], R7, 0x1, P0 ;  /* 0x0000750002077a11 */ /* 0x000fc600000f0c07 */
[----:B------:R-:W-:Y:S04]  /*4df0*/  STG.E.64 [R10.64], R8 ;  /* 0x000000080a007986 */ /* 0x000fe8000c101b08 */
[----:B------:R-:W-:Y:S01]  /*4e00*/  STG.E.64 [R6.64], R4 ;  /* 0x0000000406007986 */ /* 0x000fe2000c101b08 */
[----:B------:R-:W-:Y:S05]  /*4e10*/  EXIT ;  /* 0x000000000000794d */ /* 0x000fea0003800000 */
        .weak           $__internal_7_$__cuda_sm20_div_s64
        .type           $__internal_7_$__cuda_sm20_div_s64,@function
        .size           $__internal_7_$__cuda_sm20_div_s64,(.L_x_8865 - $__internal_7_$__cuda_sm20_div_s64)
$__internal_7_$__cuda_sm20_div_s64:
        /* <DEDUP_REMOVED lines=83> */
[----:B------:R-:W-:Y:S06]  /*5350*/  RET.REL.NODEC R46 `(_ZN5flash32flash_fwd_splitkv_combine_kernelI23Flash_fwd_kernel_traitsILi256ELi64ELi64ELi4ELb0ELb0EN7cutlass10bfloat16_tE19Flash_kernel_traitsILi256ELi64ELi64ELi4ES3_EELi4ELi7ELb1EEEvNS_16Flash_fwd_paramsE) ;  /* 0xffffaca02e007950 */ /* 0x000fec0003c3ffff */
.L_x_379:
        /* <DEDUP_REMOVED lines=10> */
.L_x_8865:


//--------------------- .text._ZN5flash32flash_fwd_splitkv_combine_kernelI23Flash_fwd_kernel_traitsILi256ELi64ELi64ELi4ELb0ELb0EN7cutlass10bfloat16_tE19Flash_kernel_traitsILi256ELi64ELi64ELi4ES3_EELi4ELi6ELb1EEEvNS_16Flash_fwd_paramsE --------------------------
	.section	.text._ZN5flash32flash_fwd_splitkv_combine_kernelI23Flash_fwd_kernel_traitsILi256ELi64ELi64ELi4ELb0ELb0EN7cutlass10bfloat16_tE19Flash_kernel_traitsILi256ELi64ELi64ELi4ES3_EELi4ELi6ELb1EEEvNS_16Flash_fwd_paramsE,"ax",@progbits
	.sectioninfo	@"SHI_REGISTERS=60"
	.align	128
        .global         _ZN5flash32flash_fwd_splitkv_combine_kernelI23Flash_fwd_kernel_traitsILi256ELi64ELi64ELi4ELb0ELb0EN7cutlass10bfloat16_tE19Flash_kernel_traitsILi256ELi64ELi64ELi4ES3_EELi4ELi6ELb1EEEvNS_16Flash_fwd_paramsE
        .type           _ZN5flash32flash_fwd_splitkv_combine_kernelI23Flash_fwd_kernel_traitsILi256ELi64ELi64ELi4ELb0ELb0EN7cutlass10bfloat16_tE19Flash_kernel_traitsILi256ELi64ELi64ELi4ES3_EELi4ELi6ELb1EEEvNS_16Flash_fwd_paramsE,@function
        .size           _ZN5flash32flash_fwd_splitkv_combine_kernelI23Flash_fwd_kernel_traitsILi256ELi64ELi64ELi4ELb0ELb0EN7cutlass10bfloat16_tE19Flash_kernel_traitsILi256ELi64ELi64ELi4ES3_EELi4ELi6ELb1EEEvNS_16Flash_fwd_paramsE,(.L_x_8866 - _ZN5flash32flash_fwd_splitkv_combine_kernelI23Flash_fwd_kernel_traitsILi256ELi64ELi64ELi4ELb0ELb0EN7cutlass10bfloat16_tE19Flash_kernel_traitsILi256ELi64ELi64ELi4ES3_EELi4ELi6ELb1EEEvNS_16Flash_fwd_paramsE)
        .other          _ZN5flash32flash_fwd_splitkv_combine_kernelI23Flash_fwd_kernel_traitsILi256ELi64ELi64ELi4ELb0ELb0EN7cutlass10bfloat16_tE19Flash_kernel_traitsILi256ELi64ELi64ELi4ES3_EELi4ELi6ELb1EEEvNS_16Flash_fwd_paramsE,@"STO_CUDA_ENTRY STV_DEFAULT"
_ZN5flash32flash_fwd_splitkv_combine_kernelI23Flash_fwd_kernel_traitsILi256ELi64ELi64ELi4ELb0ELb0EN7cutlass10bfloat16_tE19Flash_kernel_traitsILi256ELi64ELi64ELi4ES3_EELi4ELi6ELb1EEEvNS_16Flash_fwd_paramsE:
.text._ZN5flash32flash_fwd_splitkv_combine_kernelI23Flash_fwd_kernel_traitsILi256ELi64ELi64ELi4ELb0ELb0EN7cutlass10bfloat16_tE19Flash_kernel_traitsILi256ELi64ELi64ELi4ES3_EELi4ELi6ELb1EEEvNS_16Flash_fwd_paramsE:
        /* <DEDUP_REMOVED lines=23> */
[----:B------:R-:W-:Y:S05]  /*0170*/  CALL.REL.NOINC `($__internal_8_$__cuda_sm20_div_s64) ;  /* 0x0000493000007944 */ /* 0x000fea0003c00000 */
[----:B------:R-:W-:Y:S05]  /*0180*/  BRA `(.L_x_381) ;  /* 0x0000013000007947 */ /* 0x000fea0003800000 */
.L_x_380:
        /* <DEDUP_REMOVED lines=19> */
.L_x_381:
        /* <DEDUP_REMOVED lines=11> */
[----:B------:R-:W-:Y:S05]  /*0370*/  CALL.REL.NOINC `($__internal_8_$__cuda_sm20_div_s64) ;  /* 0x0000473000007944 */ /* 0x000fea0003c00000 */
[----:B------:R-:W-:Y:S02]  /*0380*/  MOV R8, R22 ;  /* 0x0000001600087202 */ /* 0x000fe40000000f00 */
[----:B------:R-:W-:Y:S01]  /*0390*/  MOV R9, R23 ;  /* 0x0000001700097202 */ /* 0x000fe20000000f00 */
[----:B------:R-:W-:Y:S05]  /*03a0*/  BRA `(.L_x_384) ;  /* 0x0000013000007947 */ /* 0x000fea0003800000 */
.L_x_383:
        /* <DEDUP_REMOVED lines=19> */
.L_x_384:
[----:B------:R-:W-:Y:S05]  /*04e0*/  BSYNC B0 ;  /* 0x0000000000007941 */ /* 0x000fea0003800000 */
.L_x_382:
        /* <DEDUP_REMOVED lines=42> */
.L_x_386:
        /* <DEDUP_REMOVED lines=19> */
.L_x_387:
[----:B------:R-:W-:Y:S05]  /*08c0*/  BSYNC B0 ;  /* 0x0000000000007941 */ /* 0x000fea0003800000 */
.L_x_385:
        /* <DEDUP_REMOVED lines=74> */
[----:B------:R-:W-:Y:S02]  /*0d70*/  MOV R40, R22 ;  /* 0x0000001600287202 */ /* 0x000fe40000000f00 */
[----:B------:R-:W-:Y:S01]  /*0d80*/  MOV R41, R23 ;  /* 0x0000001700297202 */ /* 0x000fe20000000f00 */
[----:B------:R-:W-:Y:S05]  /*0d90*/  BRA `(.L_x_390) ;  /* 0x0000013000007947 */ /* 0x000fea0003800000 */
.L_x_389:
        /* <DEDUP_REMOVED lines=19> */
.L_x_390:
[----:B------:R-:W-:Y:S05]  /*0ed0*/  BSYNC B0 ;  /* 0x0000000000007941 */ /* 0x000fea0003800000 */
.L_x_388:
        /* <DEDUP_REMOVED lines=41> */
.L_x_392:
        /* <DEDUP_REMOVED lines=19> */
.L_x_393:
[----:B------:R-:W-:Y:S05]  /*12a0*/  BSYNC B0 ;  /* 0x0000000000007941 */ /* 0x000fea0003800000 */
.L_x_391:
        /* <DEDUP_REMOVED lines=236> */
[----:B------:R-:W-:Y:S05]  /*2170*/  CALL.REL.NOINC `($__internal_8_$__cuda_sm20_div_s64) ;  /* 0x0000293000007944 */ /* 0x000fea0003c00000 */
        /* <DEDUP_REMOVED lines=10> */
.L_x_398:
        /* <DEDUP_REMOVED lines=22> */
.L_x_399:
[----:B------:R-:W-:Y:S05]  /*2380*/  BSYNC B0 ;  /* 0x0000000000007941 */ /* 0x000fea0003800000 */
.L_x_397:
[----:B------:R-:W-:Y:S01]  /*2390*/  LOP3.LUT R19, R17, R0, RZ, 0xfc, !PT ;  /* 0x0000000011137212 */ /* 0x000fe200078efcff */
[----:B------:R-:W-:Y:S03]  /*23a0*/  BSSY B0, `(.L_x_400) ;  /* 0x0000028000007945 */ /* 0x000fe60003800000 */
[----:B------:R-:W-:-:S13]  /*23b0*/  ISETP.NE.U32.AND P0, PT, R19, RZ, PT ;  /* 0x000000ff1300720c */ /* 0x000fda0003f05070 */
[----:B------:R-:W-:Y:S05]  /*23c0*/  @!P0 BRA `(.L_x_401) ;  /* 0x000000f000008947 */ /* 0x000fea0003800000 */
[----:B------:R-:W-:Y:S01]  /*23d0*/  IMAD.MOV.U32 R28, RZ, RZ, R29 ;  /* 0x000000ffff1c7224 */ /* 0x000fe200078e001d */
[----:B------:R-:W-:Y:S02]  /*23e0*/  MOV R25, R0 ;  /* 0x0000000000197202 */ /* 0x000fe40000000f00 */
[----:B------:R-:W-:Y:S02]  /*23f0*/  MOV R26, 0x2410 ;  /* 0x00002410001a7802 */ /* 0x000fe40000000f00 */
[----:B------:R-:W-:Y:S05]  /*2400*/  CALL.REL.NOINC `($__internal_8_$__cuda_sm20_div_s64) ;  /* 0x000026a000007944 */ /* 0x000fea0003c00000 */
        /* <DEDUP_REMOVED lines=11> */
.L_x_401:
        /* <DEDUP_REMOVED lines=22> */
.L_x_402:
[----:B------:R-:W-:Y:S05]  /*2620*/  BSYNC B0 ;  /* 0x0000000000007941 */ /* 0x000fea0003800000 */
.L_x_400:
        /* <DEDUP_REMOVED lines=11> */
[----:B------:R-:W-:Y:S05]  /*26e0*/  CALL.REL.NOINC `($__internal_8_$__cuda_sm20_div_s64) ;  /* 0x000023c000007944 */ /* 0x000fea0003c00000 */
[----:B------:R-:W-:-:S04]  /*26f0*/  IADD3 R17, P0, RZ, -R22, RZ ;  /* 0x80000016ff117210 */ /* 0x000fc80007f1e0ff */
[----:B------:R-:W-:Y:S01]  /*2700*/  IADD3.X R18, RZ, ~R23, RZ, P0, !PT ;  /* 0x80000017ff127210 */ /* 0x000fe200007fe4ff */
[----:B------:R-:W-:-:S04]  /*2710*/  IMAD.WIDE.U32 R42, R5, R17, R42 ;  /* 0x00000011052a7225 */ /* 0x000fc800078e002a */
[----:B------:R-:W-:-:S04]  /*2720*/  IMAD R18, R18, R5, RZ ;  /* 0x0000000512127224 */ /* 0x000fc800078e02ff */
[----:B------:R-:W-:-:S05]  /*2730*/  IMAD R4, R4, R17, R18 ;  /* 0x0000001104047224 */ /* 0x000fca00078e0212 */
[----:B------:R-:W-:Y:S01]  /*2740*/  IADD3 R4, R43, R4, RZ ;  /* 0x000000042b047210 */ /* 0x000fe20007ffe0ff */
[----:B------:R-:W-:Y:S05]  /*2750*/  BRA `(.L_x_405) ;  /* 0x0000016000007947 */ /* 0x000fea0003800000 */
.L_x_404:
        /* <DEDUP_REMOVED lines=22> */
.L_x_405:
[----:B------:R-:W-:Y:S05]  /*28c0*/  BSYNC B0 ;  /* 0x0000000000007941 */ /* 0x000fea0003800000 */
.L_x_403:
        /* <DEDUP_REMOVED lines=38> */
[----:B------:R-:W-:Y:S05]  /*2b30*/  CALL.REL.NOINC `($__internal_8_$__cuda_sm20_div_s64) ;  /* 0x00001f7000007944 */ /* 0x000fea0003c00000 */
        /* <DEDUP_REMOVED lines=12> */
.L_x_407:
        /* <DEDUP_REMOVED lines=23> */
.L_x_408:
[----:B------:R-:W-:Y:S05]  /*2d70*/  BSYNC B0 ;  /* 0x0000000000007941 */ /* 0x000fea0003800000 */
.L_x_406:
        /* <DEDUP_REMOVED lines=18> */
.L_x_410:
        /* <DEDUP_REMOVED lines=22> */
.L_x_411:
[----:B------:R-:W-:Y:S05]  /*3000*/  BSYNC B0 ;  /* 0x0000000000007941 */ /* 0x000fea0003800000 */
.L_x_409:
        /* <DEDUP_REMOVED lines=22> */
.L_x_413:
        /* <DEDUP_REMOVED lines=23> */
.L_x_414:
[----:B------:R-:W-:Y:S05]  /*32e0*/  BSYNC B0 ;  /* 0x0000000000007941 */ /* 0x000fea0003800000 */
.L_x_412:
        /* <DEDUP_REMOVED lines=25> */
[----:B------:R-:W-:Y:S05]  /*3480*/  CALL.REL.NOINC `($__internal_8_$__cuda_sm20_div_s64) ;  /* 0x0000162000007944 */ /* 0x000fea0003c00000 */
        /* <DEDUP_REMOVED lines=11> */
.L_x_416:
        /* <DEDUP_REMOVED lines=23> */
.L_x_417:
[----:B------:R-:W-:Y:S05]  /*36b0*/  BSYNC B0 ;  /* 0x0000000000007941 */ /* 0x000fea0003800000 */
.L_x_415:
        /* <DEDUP_REMOVED lines=27> */
.L_x_419:
        /* <DEDUP_REMOVED lines=23> */
.L_x_420:
[----:B------:R-:W-:Y:S05]  /*39e0*/  BSYNC B0 ;  /* 0x0000000000007941 */ /* 0x000fea0003800000 */
.L_x_418:
        /* <DEDUP_REMOVED lines=20> */
.L_x_396:
[----:B------:R-:W-:-:S04]  /*3b30*/  LEA R2, P0, R38, c[0x0][0x200], 0x2 ;  /* 0x0000800026027a11 */ /* 0x000fc800078010ff */
[----:B------:R-:W-:-:S05]  /*3b40*/  LEA.HI.X R3, R38, c[0x0][0x204], R39, 0x2, P0 ;  /* 0x0000810026037a11 */ /* 0x000fca00000f1427 */
[----:B------:R0:W-:Y:S04]  /*3b50*/  STG.E [R2.64], R31 ;  /* 0x0000001f02007986 */ /* 0x0001e8000c10190a */
.L_x_395:
[----:B------:R-:W-:Y:S05]  /*3b60*/  BSYNC B1 ;  /* 0x0000000000017941 */ /* 0x000fea0003800000 */
.L_x_394:
[C---:B------:R-:W-:Y:S01]  /*3b70*/  ISETP.GE.OR P0, PT, R36.reuse, c[0x0][0x314], P2 ;  /* 0x0000c50024007a0c */ /* 0x040fe20001706670 */
[----:B------:R-:W-:Y:S01]  /*3b80*/  IMAD.MOV.U32 R21, RZ, RZ, c[0x0][0x314] ;  /* 0x0000c500ff157624 */ /* 0x000fe200078e00ff */
[C---:B------:R-:W-:Y:S01]  /*3b90*/  IADD3 R0, R36.reuse, 0x20, RZ ;  /* 0x0000002024007810 */ /* 0x040fe20007ffe0ff */
[----:B------:R-:W-:Y:S01]  /*3ba0*/  IMAD.SHL.U32 R36, R36, 0x4, RZ ;  /* 0x0000000424247824 */ /* 0x000fe200078e00ff */
[----:B0-----:R-:W-:Y:S02]  /*3bb0*/  CS2R R4, SRZ ;  /* 0x0000000000047805 */ /* 0x001fe4000001ff00 */
[----:B------:R-:W-:Y:S01]  /*3bc0*/  ISETP.GE.OR P2, PT, R0, c[0x0][0x314], P2 ;  /* 0x0000c50000007a0c */ /* 0x000fe20001746670 */
[----:B------:R-:W-:-:S06]  /*3bd0*/  HFMA2.MMA R0, -RZ, RZ, 0, 0 ;  /* 0x00000000ff007435 */ /* 0x000fcc00000001ff */
[----:B------:R-:W-:-:S04]  /*3be0*/  @!P0 FADD.FTZ R3, -R31, R34 ;  /* 0x000000221f038221 */ /* 0x000fc80000010100 */
[----:B------:R-:W-:Y:S02]  /*3bf0*/  @!P0 FMUL.FTZ R3, R3, 1.4426950216293334961 ;  /* 0x3fb8aa3b03038820 */ /* 0x000fe40000410000 */
[----:B------:R-:W-:Y:S02]  /*3c00*/  @!P2 FADD.FTZ R31, -R31, R33 ;  /* 0x000000211f1fa221 */ /* 0x000fe40000010100 */
[----:B------:R-:W0:Y:S02]  /*3c10*/  @!P0 MUFU.EX2 R6, R3 ;  /* 0x0000000300068308 */ /* 0x000e240000000800 */
[----:B------:R-:W-:-:S06]  /*3c20*/  @!P2 FMUL.FTZ R8, R31, 1.4426950216293334961 ;  /* 0x3fb8aa3b1f08a820 */ /* 0x000fcc0000410000 */
[----:B------:R-:W1:Y:S01]  /*3c30*/  @!P2 MUFU.EX2 R8, R8 ;  /* 0x000000080008a308 */ /* 0x000e620000000800 */
[----:B0-----:R0:W-:Y:S01]  /*3c40*/  @!P0 STS [R27.X4], R6 ;  /* 0x000000061b008388 */ /* 0x0011e20000004800 */
[----:B------:R-:W-:Y:S01]  /*3c50*/  ISETP.GE.AND P0, PT, R21, 0x1, PT ;  /* 0x000000011500780c */ /* 0x000fe20003f06270 */
[----:B------:R-:W-:Y:S02]  /*3c60*/  CS2R R2, SRZ ;  /* 0x0000000000027805 */ /* 0x000fe4000001ff00 */
[----:B-1----:R1:W-:Y:S01]  /*3c70*/  @!P2 STS [R27.X4+0x280], R8 ;  /* 0x000280081b00a388 */ /* 0x0023e20000004800 */
[----:B0-----:R-:W-:Y:S01]  /*3c80*/  CS2R R6, SRZ ;  /* 0x0000000000067805 */ /* 0x001fe2000001ff00 */
[----:B-1----:R-:W-:Y:S02]  /*3c90*/  MOV R8, RZ ;  /* 0x000000ff00087202 */ /* 0x002fe40000000f00 */
        /* <DEDUP_REMOVED lines=29> */
.L_x_423:
        /* <DEDUP_REMOVED lines=57> */
.L_x_422:
        /* <DEDUP_REMOVED lines=35> */
.L_x_424:
[----:B------:R-:W-:-:S13]  /*4430*/  ISETP.LT.OR P4, PT, R22, c[0x0][0x314], P4 ;  /* 0x0000c50016007a0c */ /* 0x000fda0002781670 */
[----:B------:R-:W-:Y:S05]  /*4440*/  @!P4 BRA `(.L_x_421) ;  /* 0x000000f00000c947 */ /* 0x000fea0003800000 */
[----:B------:R-:W-:Y:S01]  /*4450*/  ISETP.GE.AND P0, PT, R11, R24, PT ;  /* 0x000000180b00720c */ /* 0x000fe20003f06270 */
[----:B------:R-:W-:-:S12]  /*4460*/  BSSY B0, `(.L_x_425) ;  /* 0x0000004000007945 */ /* 0x000fd80003800000 */
[----:B------:R-:W-:Y:S05]  /*4470*/  @P0 BRA `(.L_x_426) ;  /* 0x0000002000000947 */ /* 0x000fea0003800000 */
[----:B------:R0:W5:Y:S04]  /*4480*/  LDG.E.128 R12, [R30.64+-0x200] ;  /* 0xfffe000a1e0c7981 */ /* 0x000168000c1e1d00 */
[----:B------:R0:W5:Y:S02]  /*4490*/  LDG.E.128 R16, [R30.64] ;  /* 0x0000000a1e107981 */ /* 0x000164000c1e1d00 */
.L_x_426:
[----:B------:R-:W-:Y:S05]  /*44a0*/  BSYNC B0 ;  /* 0x0000000000007941 */ /* 0x000fea0003800000 */
.L_x_425:
        /* <DEDUP_REMOVED lines=9> */
.L_x_421:
        /* <DEDUP_REMOVED lines=87> */
        .weak           $__internal_8_$__cuda_sm20_div_s64
        .type           $__internal_8_$__cuda_sm20_div_s64,@function
        .size           $__internal_8_$__cuda_sm20_div_s64,(.L_x_8866 - $__internal_8_$__cuda_sm20_div_s64)
$__internal_8_$__cuda_sm20_div_s64:
        /* <DEDUP_REMOVED lines=83> */
[----:B------:R-:W-:Y:S06]  /*4fe0*/  RET.REL.NODEC R44 `(_ZN5flash32flash_fwd_splitkv_combine_kernelI23Flash_fwd_kernel_traitsILi256ELi64ELi64ELi4ELb0ELb0EN7cutlass10bfloat16_tE19Flash_kernel_traitsILi256ELi64ELi64ELi4ES3_EELi4ELi6ELb1EEEvNS_16Flash_fwd_paramsE) ;  /* 0xffffb0102c007950 */ /* 0x000fec0003c3ffff */
.L_x_427:
        /* <DEDUP_REMOVED lines=9> */
.L_x_8866:


//--------------------- .text._ZN5flash32flash_fwd_splitkv_combine_kernelI23Flash_fwd_kernel_traitsILi256ELi64ELi64ELi4ELb0ELb0EN7cutlass10bfloat16_tE19Flash_kernel_traitsILi256ELi64ELi64ELi4ES3_EELi4ELi5ELb1EEEvNS_16Flash_fwd_paramsE --------------------------
	.section	.text._ZN5flash32flash_fwd_splitkv_combine_kernelI23Flash_fwd_kernel_traitsILi256ELi64ELi64ELi4ELb0ELb0EN7cutlass10bfloat16_tE19Flash_kernel_traitsILi256ELi64ELi64ELi4ES3_EELi4ELi5ELb1EEEvNS_16Flash_fwd_paramsE,"ax",@progbits
	.sectioninfo	@"SHI_REGISTERS=52"
	.align	128
        .global         _ZN5flash32flash_fwd_splitkv_combine_kernelI23Flash_fwd_kernel_traitsILi256ELi64ELi64ELi4ELb0ELb0EN7cutlass10bfloat16_tE19Flash_kernel_traitsILi256ELi64ELi64ELi4ES3_EELi4ELi5ELb1EEEvNS_16Flash_fwd_paramsE
        .type           _ZN5flash32flash_fwd_splitkv_combine_kernelI23Flash_fwd_kernel_traitsILi256ELi64ELi64ELi4ELb0ELb0EN7cutlass10bfloat16_tE19Flash_kernel_traitsILi256ELi64ELi64ELi4ES3_EELi4ELi5ELb1EEEvNS_16Flash_fwd_paramsE,@function
        .size           _ZN5flash32flash_fwd_splitkv_combine_kernelI23Flash_fwd_kernel_traitsILi256ELi64ELi64ELi4ELb0ELb0EN7cutlass10bfloat16_tE19Flash_kernel_traitsILi256ELi64ELi64ELi4ES3_EELi4ELi5ELb1EEEvNS_16Flash_fwd_paramsE,(.L_x_8867 - _ZN5flash32flash_fwd_splitkv_combine_kernelI23Flash_fwd_kernel_traitsILi256ELi64ELi64ELi4ELb0ELb0EN7cutlass10bfloat16_tE19Flash_kernel_traitsILi256ELi64ELi64ELi4ES3_EELi4ELi5ELb1EEEvNS_16Flash_fwd_paramsE)
        .other          _ZN5flash32flash_fwd_splitkv_combine_kernelI23Flash_fwd_kernel_traitsILi256ELi64ELi64ELi4ELb0ELb0EN7cutlass10bfloat16_tE19Flash_kernel_traitsILi256ELi64ELi64ELi4ES3_EELi4ELi5ELb1EEEvNS_16Flash_fwd_paramsE,@"STO_CUDA_ENTRY STV_DEFAULT"
_ZN5flash32flash_fwd_splitkv_combine_kernelI23Flash_fwd_kernel_traitsILi256ELi64ELi64ELi4ELb0ELb0EN7cutlass10bfloat16_tE19Flash_kernel_traitsILi256ELi64ELi64ELi4ES3_EELi4ELi5ELb1EEEvNS_16Flash_fwd_paramsE:
.text._ZN5flash32flash_fwd_splitkv_combine_kernelI23Flash_fwd_kernel_traitsILi256ELi64ELi64ELi4ELb0ELb0EN7cutlass10bfloat16_tE19Flash_kernel_traitsILi256ELi64ELi64ELi4ES3_EELi4ELi5ELb1EEEvNS_16Flash_fwd_paramsE:
        /* <DEDUP_REMOVED lines=23> */
[----:B------:R-:W-:Y:S05]  /*0170*/  CALL.REL.NOINC `($__internal_9_$__cuda_sm20_div_s64) ;  /* 0x000048c000007944 */ /* 0x000fea0003c00000 */
[----:B------:R-:W-:Y:S05]  /*0180*/  BRA `(.L_x_429) ;  /* 0x0000013000007947 */ /* 0x000fea0003800000 */
.L_x_428:
        /* <DEDUP_REMOVED lines=19> */
.L_x_429:
        /* <DEDUP_REMOVED lines=12> */
[----:B------:R-:W-:Y:S05]  /*0380*/  CALL.REL.NOINC `($__internal_9_$__cuda_sm20_div_s64) ;  /* 0x000046b000007944 */ /* 0x000fea0003c00000 */
[----:B------:R-:W-:Y:S02]  /*0390*/  MOV R8, R20 ;  /* 0x0000001400087202 */ /* 0x000fe40000000f00 */
[----:B------:R-:W-:Y:S01]  /*03a0*/  MOV R9, R21 ;  /* 0x0000001500097202 */ /* 0x000fe20000000f00 */
[----:B------:R-:W-:Y:S05]  /*03b0*/  BRA `(.L_x_432) ;  /* 0x0000013000007947 */ /* 0x000fea0003800000 */
.L_x_431:
        /* <DEDUP_REMOVED lines=19> */
.L_x_432:
[----:B------:R-:W-:Y:S05]  /*04f0*/  BSYNC B0 ;  /* 0x0000000000007941 */ /* 0x000fea0003800000 */
.L_x_430:
        /* <DEDUP_REMOVED lines=43> */
.L_x_434:
        /* <DEDUP_REMOVED lines=19> */
.L_x_435:
[----:B------:R-:W-:Y:S05]  /*08e0*/  BSYNC B0 ;  /* 0x0000000000007941 */ /* 0x000fea0003800000 */
.L_x_433:
        /* <DEDUP_REMOVED lines=74> */
[----:B------:R-:W-:Y:S02]  /*0d90*/  MOV R32, R20 ;  /* 0x0000001400207202 */ /* 0x000fe40000000f00 */
[----:B------:R-:W-:Y:S01]  /*0da0*/  MOV R33, R21 ;  /* 0x0000001500217202 */ /* 0x000fe20000000f00 */
[----:B------:R-:W-:Y:S05]  /*0db0*/  BRA `(.L_x_438) ;  /* 0x0000013000007947 */ /* 0x000fea0003800000 */
.L_x_437:
        /* <DEDUP_REMOVED lines=19> */
.L_x_438:
[----:B------:R-:W-:Y:S05]  /*0ef0*/  BSYNC B0 ;  /* 0x0000000000007941 */ /* 0x000fea0003800000 */
.L_x_436:
        /* <DEDUP_REMOVED lines=41> */
.L_x_440:
        /* <DEDUP_REMOVED lines=19> */
.L_x_441:
[----:B------:R-:W-:Y:S05]  /*12c0*/  BSYNC B0 ;  /* 0x0000000000007941 */ /* 0x000fea0003800000 */
.L_x_439:
        /* <DEDUP_REMOVED lines=131> */
.L_x_443:
[----:B------:R-:W-:Y:S05]  /*1b00*/  BSYNC B0 ;  /* 0x0000000000007941 */ /* 0x000fea0003800000 */
.L_x_442:
        /* <DEDUP_REMOVED lines=99> */
.L_x_448:
        /* <DEDUP_REMOVED lines=22> */
.L_x_449:
[----:B------:R-:W-:Y:S05]  /*22a0*/  BSYNC B0 ;  /* 0x0000000000007941 */ /* 0x000fea0003800000 */
.L_x_447:
[----:B------:R-:W-:Y:S01]  /*22b0*/  LOP3.LUT R19, R17, R0, RZ, 0xfc, !PT ;  /* 0x0000000011137212 */ /* 0x000fe200078efcff */
[----:B------:R-:W-:Y:S03]  /*22c0*/  BSSY B0, `(.L_x_450) ;  /* 0x0000028000007945 */ /* 0x000fe60003800000 */
[----:B------:R-:W-:-:S13]  /*22d0*/  ISETP.NE.U32.AND P0, PT, R19, RZ, PT ;  /* 0x000000ff1300720c */ /* 0x000fda0003f05070 */
[----:B------:R-:W-:Y:S05]  /*22e0*/  @!P0 BRA `(.L_x_451) ;  /* 0x000000f000008947 */ /* 0x000fea0003800000 */
[----:B------:R-:W-:Y:S01]  /*22f0*/  IMAD.MOV.U32 R24, RZ, RZ, R30 ;  /* 0x000000ffff187224 */ /* 0x000fe200078e001e */
[----:B------:R-:W-:Y:S02]  /*2300*/  MOV R23, R0 ;  /* 0x0000000000177202 */ /* 0x000fe40000000f00 */
[----:B------:R-:W-:Y:S02]  /*2310*/  MOV R22, 0x2330 ;  /* 0x0000233000167802 */ /* 0x000fe40000000f00 */
[----:B------:R-:W-:Y:S05]  /*2320*/  CALL.REL.NOINC `($__internal_9_$__cuda_sm20_div_s64) ;  /* 0x0000271000007944 */ /* 0x000fea0003c00000 */
        /* <DEDUP_REMOVED lines=11> */
.L_x_451:
        /* <DEDUP_REMOVED lines=22> */
.L_x_452:
[----:B------:R-:W-:Y:S05]  /*2540*/  BSYNC B0 ;  /* 0x0000000000007941 */ /* 0x000fea0003800000 */
.L_x_450:
        /* <DEDUP_REMOVED lines=11> */
[----:B------:R-:W-:Y:S05]  /*2600*/  CALL.REL.NOINC `($__internal_9_$__cuda_sm20_div_s64) ;  /* 0x0000243000007944 */ /* 0x000fea0003c00000 */
[----:B------:R-:W-:-:S04]  /*2610*/  IADD3 R17, P0, RZ, -R20, RZ ;  /* 0x80000014ff117210 */ /* 0x000fc80007f1e0ff */
[----:B------:R-:W-:Y:S01]  /*2620*/  IADD3.X R18, RZ, ~R21, RZ, P0, !PT ;  /* 0x80000015ff127210 */ /* 0x000fe200007fe4ff */
[----:B------:R-:W-:-:S04]  /*2630*/  IMAD.WIDE.U32 R36, R5, R17, R36 ;  /* 0x0000001105247225 */ /* 0x000fc800078e0024 */
[----:B------:R-:W-:-:S04]  /*2640*/  IMAD R18, R18, R5, RZ ;  /* 0x0000000512127224 */ /* 0x000fc800078e02ff */
[----:B------:R-:W-:-:S05]  /*2650*/  IMAD R4, R4, R17, R18 ;  /* 0x0000001104047224 */ /* 0x000fca00078e0212 */
[----:B------:R-:W-:Y:S01]  /*2660*/  IADD3 R4, R37, R4, RZ ;  /* 0x0000000425047210 */ /* 0x000fe20007ffe0ff */
[----:B------:R-:W-:Y:S05]  /*2670*/  BRA `(.L_x_455) ;  /* 0x0000016000007947 */ /* 0x000fea0003800000 */
.L_x_454:
        /* <DEDUP_REMOVED lines=22> */
.L_x_455:
[----:B------:R-:W-:Y:S05]  /*27e0*/  BSYNC B0 ;  /* 0x0000000000007941 */ /* 0x000fea0003800000 */
.L_x_453:
        /* <DEDUP_REMOVED lines=38> */
[----:B------:R-:W-:Y:S05]  /*2a50*/  CALL.REL.NOINC `($__internal_9_$__cuda_sm20_div_s64) ;  /* 0x00001fe000007944 */ /* 0x000fea0003c00000 */
        /* <DEDUP_REMOVED lines=12> */
.L_x_457:
        /* <DEDUP_REMOVED lines=23> */
.L_x_458:
[----:B------:R-:W-:Y:S05]  /*2c90*/  BSYNC B0 ;  /* 0x0000000000007941 */ /* 0x000fea0003800000 */
.L_x_456:
        /* <DEDUP_REMOVED lines=19> */
.L_x_460:
        /* <DEDUP_REMOVED lines=22> */
.L_x_461:
[----:B------:R-:W-:Y:S05]  /*2f30*/  BSYNC B0 ;  /* 0x0000000000007941 */ /* 0x000fea0003800000 */
.L_x_459:
        /* <DEDUP_REMOVED lines=20> */
.L_x_463:
        /* <DEDUP_REMOVED lines=23> */
.L_x_464:
[----:B------:R-:W-:Y:S05]  /*31f0*/  BSYNC B0 ;  /* 0x0000000000007941 */ /* 0x000fea0003800000 */
.L_x_462:
        /* <DEDUP_REMOVED lines=25> */
[----:B------:R-:W-:Y:S05]  /*3390*/  CALL.REL.NOINC `($__internal_9_$__cuda_sm20_div_s64) ;  /* 0x000016a000007944 */ /* 0x000fea0003c00000 */
        /* <DEDUP_REMOVED lines=12> */
.L_x_466:
        /* <DEDUP_REMOVED lines=23> */
.L_x_467:
[----:B------:R-:W-:Y:S05]  /*35d0*/  BSYNC B0 ;  /* 0x0000000000007941 */ /* 0x000fea0003800000 */
.L_x_465:
        /* <DEDUP_REMOVED lines=29> */
.L_x_469:
        /* <DEDUP_REMOVED lines=23> */
.L_x_470:
[----:B------:R-:W-:Y:S05]  /*3920*/  BSYNC B0 ;  /* 0x0000000000007941 */ /* 0x000fea0003800000 */
.L_x_468:
        /* <DEDUP_REMOVED lines=20> */
.L_x_446:
[----:B------:R-:W-:-:S04]  /*3a70*/  LEA R2, P0, R36, c[0x0][0x200], 0x2 ;  /* 0x0000800024027a11 */ /* 0x000fc800078010ff */
[----:B------:R-:W-:-:S05]  /*3a80*/  LEA.HI.X R3, R36, c[0x0][0x204], R37, 0x2, P0 ;  /* 0x0000810024037a11 */ /* 0x000fca00000f1425 */
[----:B------:R0:W-:Y:S04]  /*3a90*/  STG.E [R2.64], R28 ;  /* 0x0000001c02007986 */ /* 0x0001e8000c10190a */
.L_x_445:
[----:B------:R-:W-:Y:S05]  /*3aa0*/  BSYNC B1 ;  /* 0x0000000000017941 */ /* 0x000fea0003800000 */
.L_x_444:
[----:B------:R-:W1:Y:S01]  /*3ab0*/  S2R R0, SR_TID.X ;  /* 0x0000000000007919 */ /* 0x000e620000002100 */
[----:B------:R-:W-:Y:S01]  /*3ac0*/  IMAD.MOV.U32 R21, RZ, RZ, c[0x0][0x314] ;  /* 0x0000c500ff157624 */ /* 0x000fe200078e00ff */
[----:B------:R-:W-:Y:S01]  /*3ad0*/  CS2R R4, SRZ ;  /* 0x0000000000047805 */ /* 0x000fe2000001ff00 */
[----:B------:R-:W-:Y:S01]  /*3ae0*/  CS2R R6, SRZ ;  /* 0x0000000000067805 */ /* 0x000fe2000001ff00 */
[----:B01----:R-:W-:-:S04]  /*3af0*/  SHF.R.S32.HI R3, RZ, 0x1f, R0 ;  /* 0x0000001fff037819 */ /* 0x003fc80000011400 */
[----:B------:R-:W-:Y:S02]  /*3b00*/  LEA.HI R20, R3, R0, RZ, 0x5 ;  /* 0x0000000003147211 */ /* 0x000fe400078f28ff */
[----:B------:R-:W-:Y:S02]  /*3b10*/  CS2R R2, SRZ ;  /* 0x0000000000027805 */ /* 0x000fe4000001ff00 */
[----:B------:R-:W-:Y:S02]  /*3b20*/  LOP3.LUT R25, R20, 0xffffffe0, RZ, 0xc0, !PT ;  /* 0xffffffe014197812 */ /* 0x000fe400078ec0ff */
[----:B------:R-:W-:-:S03]  /*3b30*/  SHF.R.S32.HI R20, RZ, 0x5, R20 ;  /* 0x00000005ff147819 */ /* 0x000fc60000011414 */
[----:B------:R-:W-:-:S05]  /*3b40*/  IMAD.IADD R25, R0, 0x1, -R25 ;  /* 0x0000000100197824 */ /* 0x000fca00078e0a19 */
[----:B------:R-:W-:-:S04]  /*3b50*/  ISETP.GE.AND P0, PT, R25, c[0x0][0x314], PT ;  /* 0x0000c50019007a0c */ /* 0x000fc80003f06270 */
[----:B------:R-:W-:Y:S01]  /*3b60*/  ISETP.LT.AND P0, PT, R0, 0x80, !P0 ;  /* 0x000000800000780c */ /* 0x000fe20004701270 */
[----:B------:R-:W-:-:S12]  /*3b70*/  HFMA2.MMA R0, -RZ, RZ, 0, 0 ;  /* 0x00000000ff007435 */ /* 0x000fd800000001ff */
[----:B------:R-:W-:Y:S02]  /*3b80*/  @P0 FADD.FTZ R8, -R28, R29 ;  /* 0x0000001d1c080221 */ /* 0x000fe40000010100 */
[C---:B------:R-:W-:Y:S01]  /*3b90*/  @P0 IMAD R9, R25.reuse, 0x5, R20 ;  /* 0x0000000519090824 */ /* 0x040fe200078e0214 */
[----:B------:R-:W-:Y:S01]  /*3ba0*/  SHF.L.U32 R25, R25, 0x2, RZ ;  /* 0x0000000219197819 */ /* 0x000fe200000006ff */
[----:B------:R-:W-:-:S06]  /*3bb0*/  @P0 FMUL.FTZ R8, R8, 1.4426950216293334961 ;  /* 0x3fb8aa3b08080820 */ /* 0x000fcc0000410000 */
[----:B------:R-:W0:Y:S02]  /*3bc0*/  @P0 MUFU.EX2 R8, R8 ;  /* 0x0000000800080308 */ /* 0x000e240000000800 */
[----:B0-----:R0:W-:Y:S04]  /*3bd0*/  @P0 STS [R9.X4], R8 ;  /* 0x0000000809000388 */ /* 0x0011e80000004800 */
[----:B------:R-:W-:Y:S01]  /*3be0*/  BAR.SYNC.DEFER_BLOCKING 0x0 ;  /* 0x0000000000007b1d */ /* 0x000fe20000010000 */
[----:B------:R-:W-:Y:S01]  /*3bf0*/  ISETP.GE.AND P0, PT, R21, 0x1, PT ;  /* 0x000000011500780c */ /* 0x000fe20003f06270 */
[----:B0-----:R-:W-:-:S12]  /*3c00*/  IMAD.MOV.U32 R8, RZ, RZ, RZ ;  /* 0x000000ffff087224 */ /* 0x001fd800078e00ff */
[----:B------:R-:W-:Y:S05]  /*3c10*/  @!P0 BRA `(.L_x_471) ;  /* 0x000008b000008947 */ /* 0x000fea0003800000 */
[----:B------:R-:W-:Y:S01]  /*3c20*/  ULDC UR5, c[0x0][0x22c] ;  /* 0x00008b0000057ab9 */ /* 0x000fe20000000800 */
[C---:B------:R-:W-:Y:S01]  /*3c30*/  IMAD R29, R20.reuse, 0x100, R25 ;  /* 0x00000100141d7824 */ /* 0x040fe200078e0219 */
[----:B------:R-:W-:Y:S01]  /*3c40*/  UIMAD UR5, UR8, UR5, URZ ;  /* 0x00000005080572a4 */ /* 0x000fe2000f8e023f */
[----:B------:R-:W-:Y:S01]  /*3c50*/  ISETP.GT.AND P1, PT, R21, 0x3, PT ;  /* 0x000000031500780c */ /* 0x000fe20003f24270 */
[C---:B------:R-:W-:Y:S01]  /*3c60*/  IMAD R26, R11.reuse, c[0x0][0x22c], RZ ;  /* 0x00008b000b1a7a24 */ /* 0x040fe200078e02ff */
[----:B------:R-:W-:Y:S01]  /*3c70*/  PLOP3.LUT P4, PT, PT, PT, PT, 0x80, 0x0 ;  /* 0x000000000000781c */ /* 0x000fe20003f8f070 */
[----:B------:R-:W-:Y:S01]  /*3c80*/  USHF.R.S32.HI UR4, URZ, 0x1f, UR5 ;  /* 0x0000001f3f047899 */ /* 0x000fe20008011405 */
[----:B------:R-:W-:Y:S01]  /*3c90*/  IADD3 R23, R11, -UR8, RZ ;  /* 0x800000080b177c10 */ /* 0x000fe2000fffe0ff */
[----:B------:R-:W-:Y:S01]  /*3ca0*/  IMAD.SHL.U32 R10, R20, 0x4, RZ ;  /* 0x00000004140a7824 */ /* 0x000fe200078e00ff */
[C---:B------:R-:W-:Y:S01]  /*3cb0*/  IADD3 R0, P0, R29.reuse, UR5, RZ ;  /* 0x000000051d007c10 */ /* 0x040fe2000ff1e0ff */
[----:B------:R-:W-:Y:S01]  /*3cc0*/  IMAD.MOV.U32 R22, RZ, RZ, RZ ;  /* 0x000000ffff167224 */ /* 0x000fe200078e00ff */
[----:B------:R-:W-:Y:S01]  /*3cd0*/  CS2R R12, SRZ ;  /* 0x00000000000c7805 */ /* 0x000fe2000001ff00 */
[----:B------:R-:W-:Y:S01]  /*3ce0*/  CS2R R14, SRZ ;  /* 0x00000000000e7805 */ /* 0x000fe2000001ff00 */
[----:B------:R-:W-:Y:S01]  /*3cf0*/  LEA.HI.X.SX32 R29, R29, UR4, 0x1, P0 ;  /* 0x000000041d1d7c11 */ /* 0x000fe200080f0eff */
[----:B------:R-:W-:Y:S01]  /*3d00*/  CS2R R16, SRZ ;  /* 0x0000000000107805 */ /* 0x000fe2000001ff00 */
[----:B------:R-:W-:Y:S01]  /*3d10*/  LEA R24, P0, R0, c[0x0][0x1d8], 0x2 ;  /* 0x0000760000187a11 */ /* 0x000fe200078010ff */
[----:B------:R-:W-:Y:S01]  /*3d20*/  CS2R R18, SRZ ;  /* 0x0000000000127805 */ /* 0x000fe2000001ff00 */
[----:B------:R-:W-:-:S02]  /*3d30*/  IMAD.WIDE R26, R26, 0x4, RZ ;  /* 0x000000041a1a7825 */ /* 0x000fc400078e02ff */
[----:B------:R-:W-:Y:S02]  /*3d40*/  LEA.HI.X R29, R0, c[0x0][0x1dc], R29, 0x2, P0 ;  /* 0x00007700001d7a11 */ /* 0x000fe400000f141d */
[----:B------:R-:W-:Y:S01]  /*3d50*/  IADD3 R24, P0, R24, 0x200, RZ ;  /* 0x0000020018187810 */ /* 0x000fe20007f1e0ff */
[----:B------:R-:W-:-:S04]  /*3d60*/  IMAD.MOV.U32 R0, RZ, RZ, RZ ;  /* 0x000000ffff007224 */ /* 0x000fc800078e00ff */
[----:B------:R-:W-:Y:S01]  /*3d70*/  IMAD.X R29, RZ, RZ, R29, P0 ;  /* 0x000000ffff1d7224 */ /* 0x000fe200000e061d */
[----:B------:R-:W-:Y:S05]  /*3d80*/  @!P1 BRA `(.L_x_472) ;  /* 0x000003e000009947 */ /* 0x000fea0003800000 */
[----:B------:R-:W-:Y:S02]  /*3d90*/  PLOP3.LUT P4, PT, PT, PT, PT, 0x8, 0x0 ;  /* 0x000000000000781c */ /* 0x000fe40003f8e170 */
[CC--:B------:R-:W-:Y:S02]  /*3da0*/  ISETP.GE.AND P3, PT, R20.reuse, R23.reuse, PT ;  /* 0x000000171400720c */ /* 0x0c0fe40003f66270 */
[----:B------:R-:W-:Y:S02]  /*3db0*/  ISETP.GE.AND P0, PT, R20, R23, PT ;  /* 0x000000171400720c */ /* 0x000fe40003f06270 */
[----:B------:R-:W-:-:S04]  /*3dc0*/  IADD3 R21, R21, -0x3, RZ ;  /* 0xfffffffd15157810 */ /* 0x000fc80007ffe0ff */
.L_x_473:
[----:B------:R-:W-:Y:S01]  /*3dd0*/  MOV R28, R24 ;  /* 0x00000018001c7202 */ /* 0x000fe20000000f00 */
[----:B------:R-:W0:Y:S01]  /*3de0*/  LDS R9, [R10] ;  /* 0x000000000a097984 */ /* 0x000e220000000800 */
[----:B------:R-:W-:Y:S02]  /*3df0*/  IADD3 R22, R22, 0x4, RZ ;  /* 0x0000000416167810 */ /* 0x000fe40007ffe0ff */
[----:B------:R-:W-:Y:S01]  /*3e00*/  IADD3 R32, P1, R26, R28, RZ ;  /* 0x0000001c1a207210 */ /* 0x000fe20007f3e0ff */
[----:B------:R1:W0:Y:S01]  /*3e10*/  @!P3 LDG.E.128 R12, [R28.64+-0x200] ;  /* 0xfffe000a1c0cb981 */ /* 0x000222000c1e1d00 */
[----:B------:R-:W-:Y:S02]  /*3e20*/  ISETP.GE.AND P2, PT, R22, R21, PT ;  /* 0x000000151600720c */ /* 0x000fe40003f46270 */
[C---:B------:R-:W-:Y:S01]  /*3e30*/  IADD3.X R33, R27.reuse, R29, RZ, P1, !PT ;  /* 0x0000001d1b217210 */ /* 0x040fe20000ffe4ff */
[----:B------:R1:W2:Y:S01]  /*3e40*/  @!P3 LDG.E.128 R16, [R28.64] ;  /* 0x0000000a1c10b981 */ /* 0x0002a2000c1e1d00 */
[----:B------:R-:W-:Y:S02]  /*3e50*/  PLOP3.LUT P3, PT, P0, PT, PT, 0x80, 0x0 ;  /* 0x000000000000781c */ /* 0x000fe4000076f070 */
[C---:B------:R-:W-:Y:S04]  /*3e60*/  IADD3 R30, P1, R26.reuse, R32, RZ ;  /* 0x000000201a1e7210 */ /* 0x040fe80007f3e0ff */
[C---:B------:R-:W-:Y:S02]  /*3e70*/  IADD3.X R31, R27.reuse, R33, RZ, P1, !PT ;  /* 0x000000211b1f7210 */ /* 0x040fe40000ffe4ff */
[C---:B-1----:R-:W-:Y:S04]  /*3e80*/  IADD3 R28, P1, R26.reuse, R30, RZ ;  /* 0x0000001e1a1c7210 */ /* 0x042fe80007f3e0ff */
[----:B------:R-:W-:Y:S02]  /*3e90*/  IADD3.X R29, R27, R31, RZ, P1, !PT ;  /* 0x0000001f1b1d7210 */ /* 0x000fe40000ffe4ff */
[----:B------:R-:W-:Y:S01]  /*3ea0*/  IADD3 R24, P1, R26, R28, RZ ;  /* 0x0000001c1a187210 */ /* 0x000fe20007f3e0ff */
[C---:B0-----:R-:W-:Y:S02]  /*3eb0*/  FFMA.FTZ R8, R9.reuse, R12, R8 ;  /* 0x0000000c09087223 */ /* 0x041fe40000010008 */
[C---:B------:R-:W-:Y:S02]  /*3ec0*/  FFMA.FTZ R7, R9.reuse, R13, R7 ;  /* 0x0000000d09077223 */ /* 0x040fe40000010007 */
[C---:B------:R-:W-:Y:S02]  /*3ed0*/  FFMA.FTZ R6, R9.reuse, R14, R6 ;  /* 0x0000000e09067223 */ /* 0x040fe40000010006 */
[C---:B------:R-:W-:Y:S02]  /*3ee0*/  FFMA.FTZ R5, R9.reuse, R15, R5 ;  /* 0x0000000f09057223 */ /* 0x040fe40000010005 */
[C---:B--2---:R-:W-:Y:S01]  /*3ef0*/  FFMA.FTZ R4, R9.reuse, R16, R4 ;  /* 0x0000001009047223 */ /* 0x044fe20000010004 */
[----:B------:R-:W2:Y:S01]  /*3f00*/  @!P3 LDG.E.128 R12, [R32.64+-0x200] ;  /* 0xfffe000a200cb981 */ /* 0x000ea2000c1e1d00 */
[C---:B------:R-:W-:Y:S02]  /*3f10*/  FFMA.FTZ R3, R9.reuse, R17, R3 ;  /* 0x0000001109037223 */ /* 0x040fe40000010003 */
[C---:B------:R-:W-:Y:S02]  /*3f20*/  FFMA.FTZ R2, R9.reuse, R18, R2 ;  /* 0x0000001209027223 */ /* 0x040fe40000010002 */
[----:B------:R-:W-:Y:S02]  /*3f30*/  FFMA.FTZ R0, R9, R19, R0 ;  /* 0x0000001309007223 */ /* 0x000fe40000010000 */
[----:B------:R-:W3:Y:S04]  /*3f40*/  @!P3 LDG.E.128 R16, [R32.64] ;  /* 0x0000000a2010b981 */ /* 0x000ee8000c1e1d00 */
[----:B------:R-:W2:Y:S02]  /*3f50*/  LDS R9, [R10+0x14] ;  /* 0x000014000a097984 */ /* 0x000ea40000000800 */
        /* <DEDUP_REMOVED lines=21> */
[----:B------:R1:W2:Y:S01]  /*40b0*/  LDS R9, [R10+0x3c] ;  /* 0x00003c000a097984 */ /* 0x0002a20000000800 */
[----:B0-----:R-:W-:Y:S02]  /*40c0*/  IADD3.X R29, R27, R29, RZ, P1, !PT ;  /* 0x0000001d1b1d7210 */ /* 0x001fe40000ffe4ff */
[----:B-1----:R-:W-:Y:S01]  /*40d0*/  IADD3 R10, R10, 0x50, RZ ;  /* 0x000000500a0a7810 */ /* 0x002fe20007ffe0ff */
        /* <DEDUP_REMOVED lines=9> */
.L_x_472:
[----:B------:R-:W-:-:S04]  /*4170*/  IADD3 R9, -R22, c[0x0][0x314], RZ ;  /* 0x0000c50016097a10 */ /* 0x000fc80007ffe1ff */
[----:B------:R-:W-:-:S13]  /*4180*/  ISETP.GT.AND P0, PT, R9, 0x1, PT ;  /* 0x000000010900780c */ /* 0x000fda0003f04270 */
[----:B------:R-:W-:Y:S05]  /*4190*/  @!P0 BRA `(.L_x_474) ;  /* 0x0000021000008947 */ /* 0x000fea0003800000 */
[----:B------:R-:W-:Y:S01]  /*41a0*/  ISETP.GE.AND P0, PT, R20, R23, PT ;  /* 0x000000171400720c */ /* 0x000fe20003f06270 */
[----:B------:R-:W0:Y:S01]  /*41b0*/  LDS R35, [R10] ;  /* 0x000000000a237984 */ /* 0x000e220000000800 */
[----:B------:R-:W-:-:S03]  /*41c0*/  IADD3 R36, P1, R26, R24, RZ ;  /* 0x000000181a247210 */ /* 0x000fc60007f3e0ff */
[----:B------:R1:W2:Y:S08]  /*41d0*/  LDS R34, [R10+0x14] ;  /* 0x000014000a227984 */ /* 0x0002b00000000800 */
[----:B------:R-:W-:-:S05]  /*41e0*/  @!P0 MOV R28, R24 ;  /* 0x00000018001c8202 */ /* 0x000fca0000000f00 */
[----:B------:R-:W0:Y:S04]  /*41f0*/  @!P0 LDG.E.128 R12, [R28.64+-0x200] ;  /* 0xfffe000a1c0c8981 */ /* 0x000e28000c1e1d00 */
[----:B------:R-:W3:Y:S01]  /*4200*/  @!P0 LDG.E.128 R16, [R28.64] ;  /* 0x0000000a1c108981 */ /* 0x000ee2000c1e1d00 */
[----:B------:R-:W-:Y:S01]  /*4210*/  IADD3.X R37, R27, R29, RZ, P1, !PT ;  /* 0x0000001d1b257210 */ /* 0x000fe20000ffe4ff */
[-C--:B0-----:R-:W-:Y:S02]  /*4220*/  FFMA.FTZ R33, R12, R35.reuse, R8 ;  /* 0x000000230c217223 */ /* 0x081fe40000010008 */
[-C--:B------:R-:W-:Y:S02]  /*4230*/  FFMA.FTZ R32, R13, R35.reuse, R7 ;  /* 0x000000230d207223 */ /* 0x080fe40000010007 */
[----:B------:R-:W-:-:S02]  /*4240*/  FFMA.FTZ R31, R14, R35, R6 ;  /* 0x000000230e1f7223 */ /* 0x000fc40000010006 */
[-C--:B------:R-:W-:Y:S02]  /*4250*/  FFMA.FTZ R30, R15, R35.reuse, R5 ;  /* 0x000000230f1e7223 */ /* 0x080fe40000010005 */
[-C--:B---3--:R-:W-:Y:S01]  /*4260*/  FFMA.FTZ R21, R16, R35.reuse, R4 ;  /* 0x0000002310157223 */ /* 0x088fe20000010004 */
[----:B------:R-:W2:Y:S01]  /*4270*/  @!P0 LDG.E.128 R12, [R36.64+-0x200] ;  /* 0xfffe000a240c8981 */ /* 0x000ea2000c1e1d00 */
[-C--:B------:R-:W-:Y:S02]  /*4280*/  FFMA.FTZ R28, R17, R35.reuse, R3 ;  /* 0x00000023111c7223 */ /* 0x080fe40000010003 */
[-C--:B------:R-:W-:Y:S02]  /*4290*/  FFMA.FTZ R9, R18, R35.reuse, R2 ;  /* 0x0000002312097223 */ /* 0x080fe40000010002 */
[----:B------:R-:W-:Y:S02]  /*42a0*/  FFMA.FTZ R0, R19, R35, R0 ;  /* 0x0000002313007223 */ /* 0x000fe40000010000 */
[----:B------:R-:W3:Y:S01]  /*42b0*/  @!P0 LDG.E.128 R16, [R36.64] ;  /* 0x0000000a24108981 */ /* 0x000ee2000c1e1d00 */
[----:B------:R-:W-:-:S02]  /*42c0*/  IADD3 R24, P0, R26, R36, RZ ;  /* 0x000000241a187210 */ /* 0x000fc40007f1e0ff */
[----:B------:R-:W-:Y:S02]  /*42d0*/  IADD3 R22, R22, 0x1, RZ ;  /* 0x0000000116167810 */ /* 0x000fe40007ffe0ff */
[----:B------:R-:W-:Y:S02]  /*42e0*/  IADD3 R26, R10, 0x14, RZ ;  /* 0x000000140a1a7810 */ /* 0x000fe40007ffe0ff */
[----:B------:R-:W-:Y:S02]  /*42f0*/  IADD3.X R29, R27, R37, RZ, P0, !PT ;  /* 0x000000251b1d7210 */ /* 0x000fe400007fe4ff */
[----:B------:R-:W-:Y:S02]  /*4300*/  PLOP3.LUT P4, PT, PT, PT, PT, 0x8, 0x0 ;  /* 0x000000000000781c */ /* 0x000fe40003f8e170 */
[----:B------:R-:W-:Y:S02]  /*4310*/  IADD3 R22, R22, 0x1, RZ ;  /* 0x0000000116167810 */ /* 0x000fe40007ffe0ff */
[----:B-1----:R-:W-:Y:S01]  /*4320*/  IADD3 R10, R26, 0x14, RZ ;  /* 0x000000141a0a7810 */ /* 0x002fe20007ffe0ff */
[----:B--2---:R-:W-:-:S02]  /*4330*/  FFMA.FTZ R8, R12, R34, R33 ;  /* 0x000000220c087223 */ /* 0x004fc40000010021 */
[-C--:B------:R-:W-:Y:S02]  /*4340*/  FFMA.FTZ R7, R13, R34.reuse, R32 ;  /* 0x000000220d077223 */ /* 0x080fe40000010020 */
[-C--:B------:R-:W-:Y:S02]  /*4350*/  FFMA.FTZ R6, R14, R34.reuse, R31 ;  /* 0x000000220e067223 */ /* 0x080fe4000001001f */
[-C--:B------:R-:W-:Y:S02]  /*4360*/  FFMA.FTZ R5, R15, R34.reuse, R30 ;  /* 0x000000220f057223 */ /* 0x080fe4000001001e */
[-C--:B---3--:R-:W-:Y:S02]  /*4370*/  FFMA.FTZ R4, R16, R34.reuse, R21 ;  /* 0x0000002210047223 */ /* 0x088fe40000010015 */
[-C--:B------:R-:W-:Y:S02]  /*4380*/  FFMA.FTZ R3, R17, R34.reuse, R28 ;  /* 0x0000002211037223 */ /* 0x080fe4000001001c */
[----:B------:R-:W-:-:S02]  /*4390*/  FFMA.FTZ R2, R18, R34, R9 ;  /* 0x0000002212027223 */ /* 0x000fc40000010009 */
[----:B------:R-:W-:Y:S02]  /*43a0*/  FFMA.FTZ R0, R19, R34, R0 ;  /* 0x0000002213007223 */ /* 0x000fe40000010000 */
.L_x_474:
[----:B------:R-:W-:Y:S02]  /*43b0*/  ISETP.LT.OR P4, PT, R22, c[0x0][0x314], P4 ;  /* 0x0000c50016007a0c */ /* 0x000fe40002781670 */
[----:B------:R-:W-:-:S11]  /*43c0*/  MOV R28, R24 ;  /* 0x00000018001c7202 */ /* 0x000fd60000000f00 */
[----:B------:R-:W-:Y:S05]  /*43d0*/  @!P4 BRA `(.L_x_471) ;  /* 0x000000f00000c947 */ /* 0x000fea0003800000 */
[----:B------:R-:W-:Y:S01]  /*43e0*/  ISETP.GE.AND P0, PT, R20, R23, PT ;  /* 0x000000171400720c */ /* 0x000fe20003f06270 */
[----:B------:R-:W-:-:S12]  /*43f0*/  BSSY B0, `(.L_x_475) ;  /* 0x0000004000007945 */ /* 0x000fd80003800000 */
[----:B------:R-:W-:Y:S05]  /*4400*/  @P0 BRA `(.L_x_476) ;  /* 0x0000002000000947 */ /* 0x000fea0003800000 */
[----:B------:R0:W5:Y:S04]  /*4410*/  LDG.E.128 R12, [R28.64+-0x200] ;  /* 0xfffe000a1c0c7981 */ /* 0x000168000c1e1d00 */
[----:B------:R0:W5:Y:S02]  /*4420*/  LDG.E.128 R16, [R28.64] ;  /* 0x0000000a1c107981 */ /* 0x000164000c1e1d00 */
.L_x_476:
[----:B------:R-:W-:Y:S05]  /*4430*/  BSYNC B0 ;  /* 0x0000000000007941 */ /* 0x000fea0003800000 */
.L_x_475:
        /* <DEDUP_REMOVED lines=9> */
.L_x_471:
        /* <DEDUP_REMOVED lines=25> */
[----:B-1----:R-:W1:Y:S04]  /*4660*/  MUFU.RCP R0, R0 ;  /* 0x0000000000007308 */ /* 0x002e680000001000 */
[----:B------:R-:W-:-:S13]  /*4670*/  ISETP.GT.U32.AND P1, PT, R2, R11, PT ;  /* 0x0000000b0200720c */ /* 0x000fda0003f24070 */
[----:B------:R-:W-:Y:S01]  /*4680*/  @!P1 IMAD.IADD R11, R11, 0x1, -R2 ;  /* 0x000000010b0b9824 */ /* 0x000fe200078e0a02 */
[----:B------:R-:W-:Y:S02]  /*4690*/  @!P1 IADD3 R6, R6, 0x1, RZ ;  /* 0x0000000106069810 */ /* 0x000fe40007ffe0ff */
[----:B-1----:R-:W-:Y:S02]  /*46a0*/  IADD3 R12, R0, 0xffffffe, RZ ;  /* 0x0ffffffe000c7810 */ /* 0x002fe40007ffe0ff */
[----:B------:R-:W-:Y:S02]  /*46b0*/  ISETP.GE.U32.AND P2, PT, R11, R2, PT ;  /* 0x000000020b00720c */ /* 0x000fe40003f46070 */
[----:B------:R-:W-:Y:S01]  /*46c0*/  LOP3.LUT R2, R20, R7, RZ, 0x3c, !PT ;  /* 0x0000000714027212 */ /* 0x000fe200078e3cff */
[----:B------:R1:W2:Y:S01]  /*46d0*/  F2I.FTZ.U32.TRUNC.NTZ R13, R12 ;  /* 0x0000000c000d7305 */ /* 0x0002a2000021f000 */
[----:B------:R-:W-:Y:S02]  /*46e0*/  ISETP.NE.AND P1, PT, R7, RZ, PT ;  /* 0x000000ff0700720c */ /* 0x000fe40003f25270 */
[----:B------:R-:W-:-:S07]  /*46f0*/  ISETP.GE.AND P0, PT, R2, RZ, PT ;  /* 0x000000ff0200720c */ /* 0x000fce0003f06270 */
[----:B------:R-:W-:-:S06]  /*4700*/  @P2 IADD3 R6, R6, 0x1, RZ ;  /* 0x0000000106062810 */ /* 0x000fcc0007ffe0ff */
        /* <DEDUP_REMOVED lines=22> */
[----:B------:R-:W-:Y:S01]  /*4870*/  IMAD R0, R6, c[0x0][0x1e4], R3 ;  /* 0x0000790006007a24 */ /* 0x000fe200078e0203 */
[----:B------:R-:W-:Y:S02]  /*4880*/  IADD3 R3, R25, 0x80, RZ ;  /* 0x0000008019037810 */ /* 0x000fe40007ffe0ff */
[----:B------:R-:W-:Y:S01]  /*4890*/  @P2 IADD3 R11, R11, 0x1, RZ ;  /* 0x000000010b0b2810 */ /* 0x000fe20007ffe0ff */
[----:B------:R-:W-:-:S04]  /*48a0*/  IMAD.IADD R13, R13, 0x1, R0 ;  /* 0x000000010d0d7824 */ /* 0x000fc800078e0200 */
[----:B------:R-:W-:Y:S01]  /*48b0*/  @!P1 IMAD.MOV R11, RZ, RZ, -R11 ;  /* 0x000000ffff0b9224 */ /* 0x000fe200078e0a0b */
[----:B------:R-:W-:-:S04]  /*48c0*/  @!P0 LOP3.LUT R11, RZ, c[0x0][0x214], RZ, 0x33, !PT ;  /* 0x00008500ff0b8a12 */ /* 0x000fc800078e33ff */
        /* <DEDUP_REMOVED lines=11> */
[----:B------:R-:W-:-:S03]  /*4980*/  IADD3 R2, P0, R3, R12, RZ ;  /* 0x0000000c03027210 */ /* 0x000fc60007f1e0ff */
[----:B------:R-:W-:Y:S01]  /*4990*/  IMAD.IADD R6, R13, 0x1, R0 ;  /* 0x000000010d067824 */ /* 0x000fe200078e0200 */
[----:B------:R-:W-:-:S04]  /*49a0*/  IADD3 R0, P1, R25, R12, RZ ;  /* 0x0000000c19007210 */ /* 0x000fc80007f3e0ff */
        /* <DEDUP_REMOVED lines=9> */
        .weak           $__internal_9_$__cuda_sm20_div_s64
        .type           $__internal_9_$__cuda_sm20_div_s64,@function
        .size           $__internal_9_$__cuda_sm20_div_s64,(.L_x_8867 - $__internal_9_$__cuda_sm20_div_s64)
$__internal_9_$__cuda_sm20_div_s64:
        /* <DEDUP_REMOVED lines=83> */
[----:B------:R-:W-:Y:S06]  /*4f70*/  RET.REL.NODEC R26 `(_ZN5flash32flash_fwd_splitkv_combine_kernelI23Flash_fwd_kernel_traitsILi256ELi64ELi64ELi4ELb0ELb0EN7cutlass10bfloat16_tE19Flash_kernel_traitsILi256ELi64ELi64ELi4ES3_EELi4ELi5ELb1EEEvNS_16Flash_fwd_paramsE) ;  /* 0xffffb0801a007950 */ /* 0x000fec0003c3ffff */
.L_x_477:
        /* <DEDUP_REMOVED lines=16> */
.L_x_8867:


//--------------------- .text._ZN5flash32flash_fwd_splitkv_combine_kernelI23Flash_fwd_kernel_traitsILi256ELi64ELi64ELi4ELb0ELb0EN7cutlass10bfloat16_tE19Flash_kernel_traitsILi256ELi64ELi64ELi4ES3_EELi4ELi4ELb1EEEvNS_16Flash_fwd_paramsE --------------------------
	.section	.text._ZN5flash32flash_fwd_splitkv_combine_kernelI23Flash_fwd_kernel_traitsILi256ELi64ELi64ELi4ELb0ELb0EN7cutlass10bfloat16_tE19Flash_kernel_traitsILi256ELi64ELi64ELi4ES3_EELi4ELi4ELb1EEEvNS_16Flash_fwd_paramsE,"ax",@progbits
	.sectioninfo	@"SHI_REGISTERS=52"
	.align	128
        .global         _ZN5flash32flash_fwd_splitkv_combine_kernelI23Flash_fwd_kernel_traitsILi256ELi64ELi64ELi4ELb0ELb0EN7cutlass10bfloat16_tE19Flash_kernel_traitsILi256ELi64ELi64ELi4ES3_EELi4ELi4ELb1EEEvNS_16Flash_fwd_paramsE
        .type           _ZN5flash32flash_fwd_splitkv_combine_kernelI23Flash_fwd_kernel_traitsILi256ELi64ELi64ELi4ELb0ELb0EN7cutlass10bfloat16_tE19Flash_kernel_traitsILi256ELi64ELi64ELi4ES3_EELi4ELi4ELb1EEEvNS_16Flash_fwd_paramsE,@function
        .size           _ZN5flash32flash_fwd_splitkv_combine_kernelI23Flash_fwd_kernel_traitsILi256ELi64ELi64ELi4ELb0ELb0EN7cutlass10bfloat16_tE19Flash_kernel_traitsILi256ELi64ELi64ELi4ES3_EELi4ELi4ELb1EEEvNS_16Flash_fwd_paramsE,(.L_x_8868 - _ZN5flash32flash_fwd_splitkv_combine_kernelI23Flash_fwd_kernel_traitsILi256ELi64ELi64ELi4ELb0ELb0EN7cutlass10bfloat16_tE19Flash_kernel_traitsILi256ELi64ELi64ELi4ES3_EELi4ELi4ELb1EEEvNS_16Flash_fwd_paramsE)
        .other          _ZN5flash32flash_fwd_splitkv_combine_kernelI23Flash_fwd_kernel_traitsILi256ELi64ELi64ELi4ELb0ELb0EN7cutlass10bfloat16_tE19Flash_kernel_traitsILi256ELi64ELi64ELi4ES3_EELi4ELi4ELb1EEEvNS_16Flash_fwd_paramsE,@"STO_CUDA_ENTRY STV_DEFAULT"
_ZN5flash32flash_fwd_splitkv_combine_kernelI23Flash_fwd_kernel_traitsILi256ELi64ELi64ELi4ELb0ELb0EN7cutlass10bfloat16_tE19Flash_kernel_traitsILi256ELi64ELi64ELi4ES3_EELi4ELi4ELb1EEEvNS_16Flash_fwd_paramsE:
.text._ZN5flash32flash_fwd_splitkv_combine_kernelI23Flash_fwd_kernel_traitsILi256ELi64ELi64ELi4ELb0ELb0EN7cutlass10bfloat16_tE19Flash_kernel_traitsILi256ELi64ELi64ELi4ES3_EELi4ELi4ELb1EEEvNS_16Flash_fwd_paramsE:
        /* <DEDUP_REMOVED lines=23> */
[----:B------:R-:W-:Y:S05]  /*0170*/  CALL.REL.NOINC `($__internal_10_$__cuda_sm20_div_s64) ;  /* 0x0000489000007944 */ /* 0x000fea0003c00000 */
[----:B------:R-:W-:Y:S05]  /*0180*/  BRA `(.L_x_479) ;  /* 0x0000013000007947 */ /* 0x000fea0003800000 */
.L_x_478:
        /* <DEDUP_REMOVED lines=19> */
.L_x_479:
        /* <DEDUP_REMOVED lines=12> */
[----:B------:R-:W-:Y:S05]  /*0380*/  CALL.REL.NOINC `($__internal_10_$__cuda_sm20_div_s64) ;  /* 0x0000468000007944 */ /* 0x000fea0003c00000 */
[----:B------:R-:W-:Y:S02]  /*0390*/  MOV R8, R20 ;  /* 0x0000001400087202 */ /* 0x000fe40000000f00 */
[----:B------:R-:W-:Y:S01]  /*03a0*/  MOV R9, R21 ;  /* 0x0000001500097202 */ /* 0x000fe20000000f00 */
[----:B------:R-:W-:Y:S05]  /*03b0*/  BRA `(.L_x_482) ;  /* 0x0000013000007947 */ /* 0x000fea0003800000 */
.L_x_481:
        /* <DEDUP_REMOVED lines=19> */
.L_x_482:
[----:B------:R-:W-:Y:S05]  /*04f0*/  BSYNC B0 ;  /* 0x0000000000007941 */ /* 0x000fea0003800000 */
.L_x_480:
        /* <DEDUP_REMOVED lines=43> */
.L_x_484:
        /* <DEDUP_REMOVED lines=19> */
.L_x_485:
[----:B------:R-:W-:Y:S05]  /*08e0*/  BSYNC B0 ;  /* 0x0000000000007941 */ /* 0x000fea0003800000 */
.L_x_483:
        /* <DEDUP_REMOVED lines=74> */
[----:B------:R-:W-:Y:S02]  /*0d90*/  MOV R32, R20 ;  /* 0x0000001400207202 */ /* 0x000fe40000000f00 */
[----:B------:R-:W-:Y:S01]  /*0da0*/  MOV R33, R21 ;  /* 0x0000001500217202 */ /* 0x000fe20000000f00 */
[----:B------:R-:W-:Y:S05]  /*0db0*/  BRA `(.L_x_488) ;  /* 0x0000013000007947 */ /* 0x000fea0003800000 */
.L_x_487:
        /* <DEDUP_REMOVED lines=19> */
.L_x_488:
[----:B------:R-:W-:Y:S05]  /*0ef0*/  BSYNC B0 ;  /* 0x0000000000007941 */ /* 0x000fea0003800000 */
.L_x_486:
        /* <DEDUP_REMOVED lines=41> */
.L_x_490:
        /* <DEDUP_REMOVED lines=19> */
.L_x_491:
[----:B------:R-:W-:Y:S05]  /*12c0*/  BSYNC B0 ;  /* 0x0000000000007941 */ /* 0x000fea0003800000 */
.L_x_489:
        /* <DEDUP_REMOVED lines=131> */
.L_x_493:
[----:B------:R-:W-:Y:S05]  /*1b00*/  BSYNC B0 ;  /* 0x0000000000007941 */ /* 0x000fea0003800000 */
.L_x_492:
        /* <DEDUP_REMOVED lines=95> */
.L_x_498:
        /* <DEDUP_REMOVED lines=22> */
.L_x_499:
[----:B------:R-:W-:Y:S05]  /*2260*/  BSYNC B0 ;  /* 0x0000000000007941 */ /* 0x000fea0003800000 */
.L_x_497:
[----:B------:R-:W-:Y:S01]  /*2270*/  LOP3.LUT R19, R17, R0, RZ, 0xfc, !PT ;  /* 0x0000000011137212 */ /* 0x000fe200078efcff */
[----:B------:R-:W-:Y:S03]  /*2280*/  BSSY B0, `(.L_x_500) ;  /* 0x0000028000007945 */ /* 0x000fe60003800000 */
[----:B------:R-:W-:-:S13]  /*2290*/  ISETP.NE.U32.AND P0, PT, R19, RZ, PT ;  /* 0x000000ff1300720c */ /* 0x000fda0003f05070 */
[----:B------:R-:W-:Y:S05]  /*22a0*/  @!P0 BRA `(.L_x_501) ;  /* 0x000000f000008947 */ /* 0x000fea0003800000 */
[----:B------:R-:W-:Y:S01]  /*22b0*/  IMAD.MOV.U32 R24, RZ, RZ, R30 ;  /* 0x000000ffff187224 */ /* 0x000fe200078e001e */
[----:B------:R-:W-:Y:S02]  /*22c0*/  MOV R23, R0 ;  /* 0x0000000000177202 */ /* 0x000fe40000000f00 */
[----:B------:R-:W-:Y:S02]  /*22d0*/  MOV R22, 0x22f0 ;  /* 0x000022f000167802 */ /* 0x000fe40000000f00 */
[----:B------:R-:W-:Y:S05]  /*22e0*/  CALL.REL.NOINC `($__internal_10_$__cuda_sm20_div_s64) ;  /* 0x0000272000007944 */ /* 0x000fea0003c00000 */
        /* <DEDUP_REMOVED lines=11> */
.L_x_501:
        /* <DEDUP_REMOVED lines=22> */
.L_x_502:
[----:B------:R-:W-:Y:S05]  /*2500*/  BSYNC B0 ;  /* 0x0000000000007941 */ /* 0x000fea0003800000 */
.L_x_500:
        /* <DEDUP_REMOVED lines=11> */
[----:B------:R-:W-:Y:S05]  /*25c0*/  CALL.REL.NOINC `($__internal_10_$__cuda_sm20_div_s64) ;  /* 0x0000244000007944 */ /* 0x000fea0003c00000 */
[----:B------:R-:W-:-:S04]  /*25d0*/  IADD3 R17, P0, RZ, -R20, RZ ;  /* 0x80000014ff117210 */ /* 0x000fc80007f1e0ff */
[----:B------:R-:W-:Y:S01]  /*25e0*/  IADD3.X R18, RZ, ~R21, RZ, P0, !PT ;  /* 0x80000015ff127210 */ /* 0x000fe200007fe4ff */
[----:B------:R-:W-:-:S04]  /*25f0*/  IMAD.WIDE.U32 R36, R5, R17, R36 ;  /* 0x0000001105247225 */ /* 0x000fc800078e0024 */
[----:B------:R-:W-:-:S04]  /*2600*/  IMAD R18, R18, R5, RZ ;  /* 0x0000000512127224 */ /* 0x000fc800078e02ff */
[----:B------:R-:W-:-:S05]  /*2610*/  IMAD R4, R4, R17, R18 ;  /* 0x0000001104047224 */ /* 0x000fca00078e0212 */
[----:B------:R-:W-:Y:S01]  /*2620*/  IADD3 R4, R37, R4, RZ ;  /* 0x0000000425047210 */ /* 0x000fe20007ffe0ff */
[----:B------:R-:W-:Y:S05]  /*2630*/  BRA `(.L_x_505) ;  /* 0x0000016000007947 */ /* 0x000fea0003800000 */
.L_x_504:
        /* <DEDUP_REMOVED lines=22> */
.L_x_505:
[----:B------:R-:W-:Y:S05]  /*27a0*/  BSYNC B0 ;  /* 0x0000000000007941 */ /* 0x000fea0003800000 */
.L_x_503:
        /* <DEDUP_REMOVED lines=38> */
[----:B------:R-:W-:Y:S05]  /*2a10*/  CALL.REL.NOINC `($__internal_10_$__cuda_sm20_div_s64) ;  /* 0x00001ff000007944 */ /* 0x000fea0003c00000 */
        /* <DEDUP_REMOVED lines=12> */
.L_x_507:
        /* <DEDUP_REMOVED lines=23> */
.L_x_508:
[----:B------:R-:W-:Y:S05]  /*2c50*/  BSYNC B0 ;  /* 0x0000000000007941 */ /* 0x000fea0003800000 */
.L_x_506:
        /* <DEDUP_REMOVED lines=19> */
.L_x_510:
        /* <DEDUP_REMOVED lines=22> */
.L_x_511:
[----:B------:R-:W-:Y:S05]  /*2ef0*/  BSYNC B0 ;  /* 0x0000000000007941 */ /* 0x000fea0003800000 */
.L_x_509:
        /* <DEDUP_REMOVED lines=20> */
.L_x_513:
        /* <DEDUP_REMOVED lines=23> */
.L_x_514:
[----:B------:R-:W-:Y:S05]  /*31b0*/  BSYNC B0 ;  /* 0x0000000000007941 */ /* 0x000fea0003800000 */
.L_x_512:
        /* <DEDUP_REMOVED lines=25> */
[----:B------:R-:W-:Y:S05]  /*3350*/  CALL.REL.NOINC `($__internal_10_$__cuda_sm20_div_s64) ;  /* 0x000016b000007944 */ /* 0x000fea0003c00000 */
        /* <DEDUP_REMOVED lines=12> */
.L_x_516:
        /* <DEDUP_REMOVED lines=23> */
.L_x_517:
[----:B------:R-:W-:Y:S05]  /*3590*/  BSYNC B0 ;  /* 0x0000000000007941 */ /* 0x000fea0003800000 */
.L_x_515:
        /* <DEDUP_REMOVED lines=29> */
.L_x_519:
        /* <DEDUP_REMOVED lines=23> */
.L_x_520:
[----:B------:R-:W-:Y:S05]  /*38e0*/  BSYNC B0 ;  /* 0x0000000000007941 */ /* 0x000fea0003800000 */
.L_x_518:
        /* <DEDUP_REMOVED lines=20> */
.L_x_496:
[----:B------:R-:W-:-:S04]  /*3a30*/  LEA R2, P0, R36, c[0x0][0x200], 0x2 ;  /* 0x0000800024027a11 */ /* 0x000fc800078010ff */
[----:B------:R-:W-:-:S05]  /*3a40*/  LEA.HI.X R3, R36, c[0x0][0x204], R37, 0x2, P0 ;  /* 0x0000810024037a11 */ /* 0x000fca00000f1425 */
[----:B------:R0:W-:Y:S04]  /*3a50*/  STG.E [R2.64], R28 ;  /* 0x0000001c02007986 */ /* 0x0001e8000c10190a */
.L_x_495:
[----:B------:R-:W-:Y:S05]  /*3a60*/  BSYNC B1 ;  /* 0x0000000000017941 */ /* 0x000fea0003800000 */
.L_x_494:
[----:B------:R-:W1:Y:S01]  /*3a70*/  S2R R24, SR_TID.X ;  /* 0x0000000000187919 */ /* 0x000e620000002100 */
[----:B------:R-:W-:Y:S01]  /*3a80*/  IMAD.MOV.U32 R20, RZ, RZ, c[0x0][0x314] ;  /* 0x0000c500ff147624 */ /* 0x000fe200078e00ff */
[----:B------:R-:W-:Y:S01]  /*3a90*/  CS2R R4, SRZ ;  /* 0x0000000000047805 */ /* 0x000fe2000001ff00 */
[----:B------:R-:W-:Y:S01]  /*3aa0*/  IMAD.MOV.U32 R8, RZ, RZ, RZ ;  /* 0x000000ffff087224 */ /* 0x000fe200078e00ff */
[----:B-1----:R-:W-:-:S04]  /*3ab0*/  SHF.R.S32.HI R23, RZ, 0x1f, R24 ;  /* 0x0000001fff177819 */ /* 0x002fc80000011418 */
[CC--:B0-----:R-:W-:Y:S02]  /*3ac0*/  LEA.HI R2, R23.reuse, R24.reuse, RZ, 0x4 ;  /* 0x0000001817027211 */ /* 0x0c1fe400078f20ff */
[----:B------:R-:W-:Y:S02]  /*3ad0*/  LEA.HI R23, R23, R24, RZ, 0x5 ;  /* 0x0000001817177211 */ /* 0x000fe400078f28ff */
[----:B------:R-:W-:-:S05]  /*3ae0*/  LOP3.LUT R3, R2, 0xfffffff0, RZ, 0xc0, !PT ;  /* 0xfffffff002037812 */ /* 0x000fca00078ec0ff */
[----:B------:R-:W-:Y:S01]  /*3af0*/  IMAD.IADD R0, R24, 0x1, -R3 ;  /* 0x0000000118007824 */ /* 0x000fe200078e0a03 */
[----:B------:R-:W-:Y:S02]  /*3b00*/  LOP3.LUT R3, R23, 0x3fffffe0, RZ, 0xc0, !PT ;  /* 0x3fffffe017037812 */ /* 0x000fe400078ec0ff */
[----:B------:R-:W-:Y:S02]  /*3b10*/  SHF.R.S32.HI R23, RZ, 0x5, R23 ;  /* 0x00000005ff177819 */ /* 0x000fe40000011417 */
[----:B------:R-:W-:-:S04]  /*3b20*/  ISETP.GE.AND P0, PT, R0, c[0x0][0x314], PT ;  /* 0x0000c50000007a0c */ /* 0x000fc80003f06270 */
[C---:B------:R-:W-:Y:S01]  /*3b30*/  ISETP.GT.OR P0, PT, R24.reuse, 0x3f, P0 ;  /* 0x0000003f1800780c */ /* 0x040fe20000704670 */
[----:B------:R-:W-:-:S04]  /*3b40*/  IMAD.IADD R24, R24, 0x1, -R3 ;  /* 0x0000000118187824 */ /* 0x000fc800078e0a03 */
[----:B------:R-:W-:-:S08]  /*3b50*/  IMAD.SHL.U32 R24, R24, 0x4, RZ ;  /* 0x0000000418187824 */ /* 0x000fd000078e00ff */
[----:B------:R-:W-:Y:S01]  /*3b60*/  @!P0 FADD.FTZ R6, -R28, R29 ;  /* 0x0000001d1c068221 */ /* 0x000fe20000010100 */
[----:B------:R-:W-:Y:S02]  /*3b70*/  @!P0 SHF.R.S32.HI R7, RZ, 0x4, R2 ;  /* 0x00000004ff078819 */ /* 0x000fe40000011402 */
[----:B------:R-:W-:Y:S01]  /*3b80*/  CS2R R2, SRZ ;  /* 0x0000000000027805 */ /* 0x000fe2000001ff00 */
[----:B------:R-:W-:Y:S02]  /*3b90*/  @!P0 FMUL.FTZ R6, R6, 1.4426950216293334961 ;  /* 0x3fb8aa3b06068820 */ /* 0x000fe40000410000 */
[----:B------:R-:W-:Y:S02]  /*3ba0*/  @!P0 IMAD R7, R0, 0x5, R7 ;  /* 0x0000000500078824 */ /* 0x000fe400078e0207 */
[----:B------:R-:W-:Y:S02]  /*3bb0*/  IMAD.MOV.U32 R0, RZ, RZ, RZ ;  /* 0x000000ffff007224 */ /* 0x000fe400078e00ff */
[----:B------:R-:W0:Y:S02]  /*3bc0*/  @!P0 MUFU.EX2 R6, R6 ;  /* 0x0000000600068308 */ /* 0x000e240000000800 */
[----:B0-----:R0:W-:Y:S04]  /*3bd0*/  @!P0 STS [R7.X4], R6 ;  /* 0x0000000607008388 */ /* 0x0011e80000004800 */
[----:B------:R-:W-:Y:S01]  /*3be0*/  BAR.SYNC.DEFER_BLOCKING 0x0 ;  /* 0x0000000000007b1d */ /* 0x000fe20000010000 */
[----:B------:R-:W-:Y:S01]  /*3bf0*/  ISETP.GE.AND P0, PT, R20, 0x1, PT ;  /* 0x000000011400780c */ /* 0x000fe20003f06270 */
[----:B0-----:R-:W-:-:S12]  /*3c00*/  CS2R R6, SRZ ;  /* 0x0000000000067805 */ /* 0x001fd8000001ff00 */
        /* <DEDUP_REMOVED lines=28> */
.L_x_523:
[----:B------:R0:W2:Y:S01]  /*3dd0*/  @!P3 LDG.E.128 R12, [R30.64+-0x200] ;  /* 0xfffe000a1e0cb981 */ /* 0x0000a2000c1e1d00 */
[C---:B------:R-:W-:Y:S02]  /*3de0*/  IADD3 R28, P1, R26.reuse, R30, RZ ;  /* 0x0000001e1a1c7210 */ /* 0x040fe40007f3e0ff */
[----:B------:R-:W-:Y:S01]  /*3df0*/  IADD3 R21, R21, 0x4, RZ ;  /* 0x0000000415157810 */ /* 0x000fe20007ffe0ff */
[----:B------:R0:W3:Y:S01]  /*3e00*/  @!P3 LDG.E.128 R16, [R30.64] ;  /* 0x0000000a1e10b981 */ /* 0x0000e2000c1e1d00 */
[----:B------:R-:W-:Y:S02]  /*3e10*/  PLOP3.LUT P3, PT, P0, PT, PT, 0x80, 0x0 ;  /* 0x000000000000781c */ /* 0x000fe4000076f070 */
[----:B------:R-:W-:Y:S01]  /*3e20*/  IADD3.X R29, R27, R31, RZ, P1, !PT ;  /* 0x0000001f1b1d7210 */ /* 0x000fe20000ffe4ff */
        /* <DEDUP_REMOVED lines=51> */
.L_x_522:
[----:B------:R-:W-:-:S04]  /*4160*/  IADD3 R9, -R21, c[0x0][0x314], RZ ;  /* 0x0000c50015097a10 */ /* 0x000fc80007ffe1ff */
[----:B------:R-:W-:-:S13]  /*4170*/  ISETP.GT.AND P0, PT, R9, 0x1, PT ;  /* 0x000000010900780c */ /* 0x000fda0003f04270 */
[----:B------:R-:W-:Y:S05]  /*4180*/  @!P0 BRA `(.L_x_524) ;  /* 0x0000020000008947 */ /* 0x000fea0003800000 */
[----:B------:R-:W-:Y:S01]  /*4190*/  ISETP.GE.AND P0, PT, R23, R22, PT ;  /* 0x000000161700720c */ /* 0x000fe20003f06270 */
[----:B------:R-:W0:Y:S01]  /*41a0*/  LDS R35, [R10] ;  /* 0x000000000a237984 */ /* 0x000e220000000800 */
[----:B------:R-:W-:-:S03]  /*41b0*/  IADD3 R36, P1, R26, R30, RZ ;  /* 0x0000001e1a247210 */ /* 0x000fc60007f3e0ff */
[----:B------:R1:W2:Y:S08]  /*41c0*/  LDS R34, [R10+0x14] ;  /* 0x000014000a227984 */ /* 0x0002b00000000800 */
[----:B------:R-:W0:Y:S04]  /*41d0*/  @!P0 LDG.E.128 R12, [R30.64+-0x200] ;  /* 0xfffe000a1e0c8981 */ /* 0x000e28000c1e1d00 */
[----:B------:R-:W3:Y:S01]  /*41e0*/  @!P0 LDG.E.128 R16, [R30.64] ;  /* 0x0000000a1e108981 */ /* 0x000ee2000c1e1d00 */
[----:B------:R-:W-:Y:S01]  /*41f0*/  IADD3.X R37, R27, R31, RZ, P1, !PT ;  /* 0x0000001f1b257210 */ /* 0x000fe20000ffe4ff */
[----:B0-----:R-:W-:-:S02]  /*4200*/  FFMA.FTZ R33, R12, R35, R8 ;  /* 0x000000230c217223 */ /* 0x001fc40000010008 */
[-C--:B------:R-:W-:Y:S02]  /*4210*/  FFMA.FTZ R32, R13, R35.reuse, R7 ;  /* 0x000000230d207223 */ /* 0x080fe40000010007 */
[-C--:B------:R-:W-:Y:S02]  /*4220*/  FFMA.FTZ R29, R14, R35.reuse, R6 ;  /* 0x000000230e1d7223 */ /* 0x080fe40000010006 */
[-C--:B------:R-:W-:Y:S02]  /*4230*/  FFMA.FTZ R28, R15, R35.reuse, R5 ;  /* 0x000000230f1c7223 */ /* 0x080fe40000010005 */
[-C--:B---3--:R-:W-:Y:S01]  /*4240*/  FFMA.FTZ R25, R16, R35.reuse, R4 ;  /* 0x0000002310197223 */ /* 0x088fe20000010004 */
[----:B------:R-:W2:Y:S01]  /*4250*/  @!P0 LDG.E.128 R12, [R36.64+-0x200] ;  /* 0xfffe000a240c8981 */ /* 0x000ea2000c1e1d00 */
[-C--:B------:R-:W-:Y:S02]  /*4260*/  FFMA.FTZ R20, R17, R35.reuse, R3 ;  /* 0x0000002311147223 */ /* 0x080fe40000010003 */
[----:B------:R-:W-:-:S02]  /*4270*/  FFMA.FTZ R9, R18, R35, R2 ;  /* 0x0000002312097223 */ /* 0x000fc40000010002 */
[----:B------:R-:W-:Y:S02]  /*4280*/  FFMA.FTZ R0, R19, R35, R0 ;  /* 0x0000002313007223 */ /* 0x000fe40000010000 */
[----:B------:R-:W3:Y:S01]  /*4290*/  @!P0 LDG.E.128 R16, [R36.64] ;  /* 0x0000000a24108981 */ /* 0x000ee2000c1e1d00 */
[----:B------:R-:W-:Y:S02]  /*42a0*/  IADD3 R30, P0, R26, R36, RZ ;  /* 0x000000241a1e7210 */ /* 0x000fe40007f1e0ff */
[----:B------:R-:W-:Y:S02]  /*42b0*/  IADD3 R21, R21, 0x1, RZ ;  /* 0x0000000115157810 */ /* 0x000fe40007ffe0ff */
[----:B------:R-:W-:Y:S02]  /*42c0*/  IADD3 R26, R10, 0x14, RZ ;  /* 0x000000140a1a7810 */ /* 0x000fe40007ffe0ff */
[----:B------:R-:W-:Y:S02]  /*42d0*/  IADD3.X R31, R27, R37, RZ, P0, !PT ;  /* 0x000000251b1f7210 */ /* 0x000fe400007fe4ff */
[----:B------:R-:W-:-:S02]  /*42e0*/  PLOP3.LUT P4, PT, PT, PT, PT, 0x8, 0x0 ;  /* 0x000000000000781c */ /* 0x000fc40003f8e170 */
[----:B------:R-:W-:Y:S02]  /*42f0*/  IADD3 R21, R21, 0x1, RZ ;  /* 0x0000000115157810 */ /* 0x000fe40007ffe0ff */
[----:B-1----:R-:W-:Y:S01]  /*4300*/  IADD3 R10, R26, 0x14, RZ ;  /* 0x000000141a0a7810 */ /* 0x002fe20007ffe0ff */
[-C--:B--2---:R-:W-:Y:S02]  /*4310*/  FFMA.FTZ R8, R12, R34.reuse, R33 ;  /* 0x000000220c087223 */ /* 0x084fe40000010021 */
[-C--:B------:R-:W-:Y:S02]  /*4320*/  FFMA.FTZ R7, R13, R34.reuse, R32 ;  /* 0x000000220d077223 */ /* 0x080fe40000010020 */
[-C--:B------:R-:W-:Y:S02]  /*4330*/  FFMA.FTZ R6, R14, R34.reuse, R29 ;  /* 0x000000220e067223 */ /* 0x080fe4000001001d */
[-C--:B------:R-:W-:Y:S02]  /*4340*/  FFMA.FTZ R5, R15, R34.reuse, R28 ;  /* 0x000000220f057223 */ /* 0x080fe4000001001c */
[----:B---3--:R-:W-:-:S02]  /*4350*/  FFMA.FTZ R4, R16, R34, R25 ;  /* 0x0000002210047223 */ /* 0x008fc40000010019 */
[-C--:B------:R-:W-:Y:S02]  /*4360*/  FFMA.FTZ R3, R17, R34.reuse, R20 ;  /* 0x0000002211037223 */ /* 0x080fe40000010014 */
[-C--:B------:R-:W-:Y:S02]  /*4370*/  FFMA.FTZ R2, R18, R34.reuse, R9 ;  /* 0x0000002212027223 */ /* 0x080fe40000010009 */
[----:B------:R-:W-:Y:S02]  /*4380*/  FFMA.FTZ R0, R19, R34, R0 ;  /* 0x0000002213007223 */ /* 0x000fe40000010000 */
.L_x_524:
[----:B------:R-:W-:-:S13]  /*4390*/  ISETP.LT.OR P4, PT, R21, c[0x0][0x314], P4 ;  /* 0x0000c50015007a0c */ /* 0x000fda0002781670 */
[----:B------:R-:W-:Y:S05]  /*43a0*/  @!P4 BRA `(.L_x_521) ;  /* 0x000000f00000c947 */ /* 0x000fea0003800000 */
[----:B------:R-:W-:Y:S01]  /*43b0*/  ISETP.GE.AND P0, PT, R23, R22, PT ;  /* 0x000000161700720c */ /* 0x000fe20003f06270 */
[----:B------:R-:W-:-:S12]  /*43c0*/  BSSY B0, `(.L_x_525) ;  /* 0x0000004000007945 */ /* 0x000fd80003800000 */
[----:B------:R-:W-:Y:S05]  /*43d0*/  @P0 BRA `(.L_x_526) ;  /* 0x0000002000000947 */ /* 0x000fea0003800000 */
[----:B------:R0:W5:Y:S04]  /*43e0*/  LDG.E.128 R12, [R30.64+-0x200] ;  /* 0xfffe000a1e0c7981 */ /* 0x000168000c1e1d00 */
[----:B------:R0:W5:Y:S02]  /*43f0*/  LDG.E.128 R16, [R30.64] ;  /* 0x0000000a1e107981 */ /* 0x000164000c1e1d00 */
.L_x_526:
[----:B------:R-:W-:Y:S05]  /*4400*/  BSYNC B0 ;  /* 0x0000000000007941 */ /* 0x000fea0003800000 */
.L_x_525:
        /* <DEDUP_REMOVED lines=9> */
.L_x_521:
        /* <DEDUP_REMOVED lines=74> */
[----:B------:R-:W-:-:S03]  /*4940*/  IADD3 R7, R24, 0x80, RZ ;  /* 0x0000008018077810 */ /* 0x000fc60007ffe0ff */
[----:B------:R-:W-:Y:S01]  /*4950*/  IMAD.IADD R6, R3, 0x1, R0 ;  /* 0x0000000103067824 */ /* 0x000fe200078e0200 */
[CC--:B------:R-:W-:Y:S02]  /*4960*/  IADD3 R0, P1, R24.reuse, R2.reuse, RZ ;  /* 0x0000000218007210 */ /* 0x0c0fe40007f3e0ff */
[C---:B------:R-:W-:Y:S02]  /*4970*/  IADD3 R2, P0, R7.reuse, R2, RZ ;  /* 0x0000000207027210 */ /* 0x040fe40007f1e0ff */
[-C--:B------:R-:W-:Y:S02]  /*4980*/  LEA.HI.X.SX32 R3, R24, R6.reuse, 0x1, P1 ;  /* 0x0000000618037211 */ /* 0x080fe400008f0eff */
[----:B------:R-:W-:Y:S02]  /*4990*/  LEA.HI.X.SX32 R7, R7, R6, 0x1, P0 ;  /* 0x0000000607077211 */ /* 0x000fe400000f0eff */
[----:B------:R-:W-:Y:S02]  /*49a0*/  LEA R10, P1, R0, c[0x0][0x1d0], 0x1 ;  /* 0x00007400000a7a11 */ /* 0x000fe400078208ff */
[----:B------:R-:W-:-:S02]  /*49b0*/  LEA R6, P0, R2, c[0x0][0x1d0], 0x1 ;  /* 0x0000740002067a11 */ /* 0x000fc400078008ff */
[----:B------:R-:W-:Y:S02]  /*49c0*/  LEA.HI.X R11, R0, c[0x0][0x1d4], R3, 0x1, P1 ;  /* 0x00007500000b7a11 */ /* 0x000fe400008f0c03 */
[----:B------:R-:W-:-:S03]  /*49d0*/  LEA.HI.X R7, R2, c[0x0][0x1d4], R7, 0x1, P0 ;  /* 0x0000750002077a11 */ /* 0x000fc600000f0c07 */
[----:B------:R-:W-:Y:S04]  /*49e0*/  STG.E.64 [R10.64], R8 ;  /* 0x000000080a007986 */ /* 0x000fe8000c101b0a */
[----:B------:R-:W-:Y:S01]  /*49f0*/  STG.E.64 [R6.64], R4 ;  /* 0x0000000406007986 */ /* 0x000fe2000c101b0a */
[----:B------:R-:W-:Y:S05]  /*4a00*/  EXIT ;  /* 0x000000000000794d */ /* 0x000fea0003800000 */
        .weak           $__internal_10_$__cuda_sm20_div_s64
        .type           $__internal_10_$__cuda_sm20_div_s64,@function
        .size           $__internal_10_$__cuda_sm20_div_s64,(.L_x_8868 - $__internal_10_$__cuda_sm20_div_s64)
$__internal_10_$__cuda_sm20_div_s64:
        /* <DEDUP_REMOVED lines=83> */
[----:B------:R-:W-:Y:S06]  /*4f40*/  RET.REL.NODEC R26 `(_ZN5flash32flash_fwd_splitkv_combine_kernelI23Flash_fwd_kernel_traitsILi256ELi64ELi64ELi4ELb0ELb0EN7cutlass10bfloat16_tE19Flash_kernel_traitsILi256ELi64ELi64ELi4ES3_EELi4ELi4ELb1EEEvNS_16Flash_fwd_paramsE) ;  /* 0xffffb0b01a007950 */ /* 0x000fec0003c3ffff */
.L_x_527:
        /* <DEDUP_REMOVED lines=11> */
.L_x_8868:


//--------------------- .text._ZN5flash32flash_fwd_splitkv_combine_kernelI23Flash_fwd_kernel_traitsILi256ELi64ELi64ELi4ELb0ELb0EN7cutlass10bfloat16_tE19Flash_kernel_traitsILi256ELi64ELi64ELi4ES3_EELi4ELi3ELb1EEEvNS_16Flash_fwd_paramsE --------------------------
	.section	.text._ZN5flash32flash_fwd_splitkv_combine_kernelI23Flash_fwd_kernel_traitsILi256ELi64ELi64ELi4ELb0ELb0EN7cutlass10bfloat16_tE19Flash_kernel_traitsILi256ELi64ELi64ELi4ES3_EELi4ELi3ELb1EEEvNS_16Flash_fwd_paramsE,"ax",@progbits
	.sectioninfo	@"SHI_REGISTERS=52"
	.align	128
        .global         _ZN5flash32flash_fwd_splitkv_combine_kernelI23Flash_fwd_kernel_traitsILi256ELi64ELi64ELi4ELb0ELb0EN7cutlass10bfloat16_tE19Flash_kernel_traitsILi256ELi64ELi64ELi4ES3_EELi4ELi3ELb1EEEvNS_16Flash_fwd_paramsE
        .type           _ZN5flash32flash_fwd_splitkv_combine_kernelI23Flash_fwd_kernel_traitsILi256ELi64ELi64ELi4ELb0ELb0EN7cutlass10bfloat16_tE19Flash_kernel_traitsILi256ELi64ELi64ELi4ES3_EELi4ELi3ELb1EEEvNS_16Flash_fwd_paramsE,@function
        .size           _ZN5flash32flash_fwd_splitkv_combine_kernelI23Flash_fwd_kernel_traitsILi256ELi64ELi64ELi4ELb0ELb0EN7cutlass10bfloat16_tE19Flash_kernel_traitsILi256ELi64ELi64ELi4ES3_EELi4ELi3ELb1EEEvNS_16Flash_fwd_paramsE,(.L_x_8869 - _ZN5flash32flash_fwd_splitkv_combine_kernelI23Flash_fwd_kernel_traitsILi256ELi64ELi64ELi4ELb0ELb0EN7cutlass10bfloat16_tE19Flash_kernel_traitsILi256ELi64ELi64ELi4ES3_EELi4ELi3ELb1EEEvNS_16Flash_fwd_paramsE)
        .other          _ZN5flash32flash_fwd_splitkv_combine_kernelI23Flash_fwd_kernel_traitsILi256ELi64ELi64ELi4ELb0ELb0EN7cutlass10bfloat16_tE19Flash_kernel_traitsILi256ELi64ELi64ELi4ES3_EELi4ELi3ELb1EEEvNS_16Flash_fwd_paramsE,@"STO_CUDA_ENTRY STV_DEFAULT"
_ZN5flash32flash_fwd_splitkv_combine_kernelI23Flash_fwd_kernel_traitsILi256ELi64ELi64ELi4ELb0ELb0EN7cutlass10bfloat16_tE19Flash_kernel_traitsILi256ELi64ELi64ELi4ES3_EELi4ELi3ELb1EEEvNS_16Flash_fwd_paramsE:
.text._ZN5flash32flash_fwd_splitkv_combine_kernelI23Flash_fwd_kernel_traitsILi256ELi64ELi64ELi4ELb0ELb0EN7cutlass10bfloat16_tE19Flash_kernel_traitsILi256ELi64ELi64ELi4ES3_EELi4ELi3ELb1EEEvNS_16Flash_fwd_paramsE:
        /* <DEDUP_REMOVED lines=23> */
[----:B------:R-:W-:Y:S05]  /*0170*/  CALL.REL.NOINC `($__internal_11_$__cuda_sm20_div_s64) ;  /* 0x0000485000007944 */ /* 0x000fea0003c00000 */
[----:B------:R-:W-:Y:S05]  /*0180*/  BRA `(.L_x_529) ;  /* 0x0000013000007947 */ /* 0x000fea0003800000 */
.L_x_528:
        /* <DEDUP_REMOVED lines=19> */
.L_x_529:
        /* <DEDUP_REMOVED lines=12> */
[----:B------:R-:W-:Y:S05]  /*0380*/  CALL.REL.NOINC `($__internal_11_$__cuda_sm20_div_s64) ;  /* 0x0000464000007944 */ /* 0x000fea0003c00000 */
[----:B------:R-:W-:Y:S02]  /*0390*/  MOV R8, R20 ;  /* 0x0000001400087202 */ /* 0x000fe40000000f00 */
[----:B------:R-:W-:Y:S01]  /*03a0*/  MOV R9, R21 ;  /* 0x0000001500097202 */ /* 0x000fe20000000f00 */
[----:B------:R-:W-:Y:S05]  /*03b0*/  BRA `(.L_x_532) ;  /* 0x0000013000007947 */ /* 0x000fea0003800000 */
.L_x_531:
        /* <DEDUP_REMOVED lines=19> */
.L_x_532:
[----:B------:R-:W-:Y:S05]  /*04f0*/  BSYNC B0 ;  /* 0x0000000000007941 */ /* 0x000fea0003800000 */
.L_x_530:
        /* <DEDUP_REMOVED lines=43> */
.L_x_534:
        /* <DEDUP_REMOVED lines=19> */
.L_x_535:
[----:B------:R-:W-:Y:S05]  /*08e0*/  BSYNC B0 ;  /* 0x0000000000007941 */ /* 0x000fea0003800000 */
.L_x_533:
        /* <DEDUP_REMOVED lines=74> */
[----:B------:R-:W-:Y:S02]  /*0d90*/  MOV R32, R20 ;  /* 0x0000001400207202 */ /* 0x000fe40000000f00 */
[----:B------:R-:W-:Y:S01]  /*0da0*/  MOV R33, R21 ;  /* 0x0000001500217202 */ /* 0x000fe20000000f00 */
[----:B------:R-:W-:Y:S05]  /*0db0*/  BRA `(.L_x_538) ;  /* 0x0000013000007947 */ /* 0x000fea0003800000 */
.L_x_537:
        /* <DEDUP_REMOVED lines=19> */
.L_x_538:
[----:B------:R-:W-:Y:S05]  /*0ef0*/  BSYNC B0 ;  /* 0x0000000000007941 */ /* 0x000fea0003800000 */
.L_x_536:
        /* <DEDUP_REMOVED lines=41> */
.L_x_540:
        /* <DEDUP_REMOVED lines=19> */
.L_x_541:
[----:B------:R-:W-:Y:S05]  /*12c0*/  BSYNC B0 ;  /* 0x0000000000007941 */ /* 0x000fea0003800000 */
.L_x_539:
        /* <DEDUP_REMOVED lines=131> */
.L_x_543:
[----:B------:R-:W-:Y:S05]  /*1b00*/  BSYNC B0 ;  /* 0x0000000000007941 */ /* 0x000fea0003800000 */
.L_x_542:
        /* <DEDUP_REMOVED lines=91> */
.L_x_548:
        /* <DEDUP_REMOVED lines=22> */
.L_x_549:
[----:B------:R-:W-:Y:S05]  /*2220*/  BSYNC B0 ;  /* 0x0000000000007941 */ /* 0x000fea0003800000 */
.L_x_547:
[----:B------:R-:W-:Y:S01]  /*2230*/  LOP3.LUT R19, R17, R0, RZ, 0xfc, !PT ;  /* 0x0000000011137212 */ /* 0x000fe200078efcff */
[----:B------:R-:W-:Y:S03]  /*2240*/  BSSY B0, `(.L_x_550) ;  /* 0x0000028000007945 */ /* 0x000fe60003800000 */
[----:B------:R-:W-:-:S13]  /*2250*/  ISETP.NE.U32.AND P0, PT, R19, RZ, PT ;  /* 0x000000ff1300720c */ /* 0x000fda0003f05070 */
[----:B------:R-:W-:Y:S05]  /*2260*/  @!P0 BRA `(.L_x_551) ;  /* 0x000000f000008947 */ /* 0x000fea0003800000 */
[----:B------:R-:W-:Y:S01]  /*2270*/  IMAD.MOV.U32 R24, RZ, RZ, R30 ;  /* 0x000000ffff187224 */ /* 0x000fe200078e001e */
[----:B------:R-:W-:Y:S02]  /*2280*/  MOV R23, R0 ;  /* 0x0000000000177202 */ /* 0x000fe40000000f00 */
[----:B------:R-:W-:Y:S02]  /*2290*/  MOV R22, 0x22b0 ;  /* 0x000022b000167802 */ /* 0x000fe40000000f00 */
[----:B------:R-:W-:Y:S05]  /*22a0*/  CALL.REL.NOINC `($__internal_11_$__cuda_sm20_div_s64) ;  /* 0x0000272000007944 */ /* 0x000fea0003c00000 */
        /* <DEDUP_REMOVED lines=11> */
.L_x_551:
        /* <DEDUP_REMOVED lines=22> */
.L_x_552:
[----:B------:R-:W-:Y:S05]  /*24c0*/  BSYNC B0 ;  /* 0x0000000000007941 */ /* 0x000fea0003800000 */
.L_x_550:
        /* <DEDUP_REMOVED lines=11> */
[----:B------:R-:W-:Y:S05]  /*2580*/  CALL.REL.NOINC `($__internal_11_$__cuda_sm20_div_s64) ;  /* 0x0000244000007944 */ /* 0x000fea0003c00000 */
[----:B------:R-:W-:-:S04]  /*2590*/  IADD3 R17, P0, RZ, -R20, RZ ;  /* 0x80000014ff117210 */ /* 0x000fc80007f1e0ff */
[----:B------:R-:W-:Y:S01]  /*25a0*/  IADD3.X R18, RZ, ~R21, RZ, P0, !PT ;  /* 0x80000015ff127210 */ /* 0x000fe200007fe4ff */
[----:B------:R-:W-:-:S04]  /*25b0*/  IMAD.WIDE.U32 R36, R5, R17, R36 ;  /* 0x0000001105247225 */ /* 0x000fc800078e0024 */
[----:B------:R-:W-:-:S04]  /*25c0*/  IMAD R18, R18, R5, RZ ;  /* 0x0000000512127224 */ /* 0x000fc800078e02ff */
[----:B------:R-:W-:-:S05]  /*25d0*/  IMAD R4, R4, R17, R18 ;  /* 0x0000001104047224 */ /* 0x000fca00078e0212 */
[----:B------:R-:W-:Y:S01]  /*25e0*/  IADD3 R4, R37, R4, RZ ;  /* 0x0000000425047210 */ /* 0x000fe20007ffe0ff */
[----:B------:R-:W-:Y:S05]  /*25f0*/  BRA `(.L_x_555) ;  /* 0x0000016000007947 */ /* 0x000fea0003800000 */
.L_x_554:
        /* <DEDUP_REMOVED lines=22> */
.L_x_555:
[----:B------:R-:W-:Y:S05]  /*2760*/  BSYNC B0 ;  /* 0x0000000000007941 */ /* 0x000fea0003800000 */
.L_x_553:
        /* <DEDUP_REMOVED lines=38> */
[----:B------:R-:W-:Y:S05]  /*29d0*/  CALL.REL.NOINC `($__internal_11_$__cuda_sm20_div_s64) ;  /* 0x00001ff000007944 */ /* 0x000fea0003c00000 */
        /* <DEDUP_REMOVED lines=12> */
.L_x_557:
        /* <DEDUP_REMOVED lines=23> */
.L_x_558:
[----:B------:R-:W-:Y:S05]  /*2c10*/  BSYNC B0 ;  /* 0x0000000000007941 */ /* 0x000fea0003800000 */
.L_x_556:
        /* <DEDUP_REMOVED lines=19> */
.L_x_560:
        /* <DEDUP_REMOVED lines=22> */
.L_x_561:
[----:B------:R-:W-:Y:S05]  /*2eb0*/  BSYNC B0 ;  /* 0x0000000000007941 */ /* 0x000fea0003800000 */
.L_x_559:
        /* <DEDUP_REMOVED lines=20> */
.L_x_563:
        /* <DEDUP_REMOVED lines=23> */
.L_x_564:
[----:B------:R-:W-:Y:S05]  /*3170*/  BSYNC B0 ;  /* 0x0000000000007941 */ /* 0x000fea0003800000 */
.L_x_562:
        /* <DEDUP_REMOVED lines=25> */
[----:B------:R-:W-:Y:S05]  /*3310*/  CALL.REL.NOINC `($__internal_11_$__cuda_sm20_div_s64) ;  /* 0x000016b000007944 */ /* 0x000fea0003c00000 */
        /* <DEDUP_REMOVED lines=12> */
.L_x_566:
        /* <DEDUP_REMOVED lines=23> */
.L_x_567:
[----:B------:R-:W-:Y:S05]  /*3550*/  BSYNC B0 ;  /* 0x0000000000007941 */ /* 0x000fea0003800000 */
.L_x_565:
        /* <DEDUP_REMOVED lines=29> */
.L_x_569:
        /* <DEDUP_REMOVED lines=23> */
.L_x_570:
[----:B------:R-:W-:Y:S05]  /*38a0*/  BSYNC B0 ;  /* 0x0000000000007941 */ /* 0x000fea0003800000 */
.L_x_568:
        /* <DEDUP_REMOVED lines=20> */
.L_x_546:
[----:B------:R-:W-:-:S04]  /*39f0*/  LEA R2, P0, R36, c[0x0][0x200], 0x2 ;  /* 0x0000800024027a11 */ /* 0x000fc800078010ff */
[----:B------:R-:W-:-:S05]  /*3a00*/  LEA.HI.X R3, R36, c[0x0][0x204], R37, 0x2, P0 ;  /* 0x0000810024037a11 */ /* 0x000fca00000f1425 */
[----:B------:R0:W-:Y:S04]  /*3a10*/  STG.E [R2.64], R28 ;  /* 0x0000001c02007986 */ /* 0x0001e8000c10190a */
.L_x_545:
[----:B------:R-:W-:Y:S05]  /*3a20*/  BSYNC B1 ;  /* 0x0000000000017941 */ /* 0x000fea0003800000 */
.L_x_544:
        /* <DEDUP_REMOVED lines=54> */
.L_x_573:
        /* <DEDUP_REMOVED lines=57> */
.L_x_572:
        /* <DEDUP_REMOVED lines=35> */
.L_x_574:
[----:B------:R-:W-:-:S13]  /*4350*/  ISETP.LT.OR P4, PT, R21, c[0x0][0x314], P4 ;  /* 0x0000c50015007a0c */ /* 0x000fda0002781670 */
[----:B------:R-:W-:Y:S05]  /*4360*/  @!P4 BRA `(.L_x_571) ;  /* 0x000000f00000c947 */ /* 0x000fea0003800000 */
[----:B------:R-:W-:Y:S01]  /*4370*/  ISETP.GE.AND P0, PT, R23, R22, PT ;  /* 0x000000161700720c */ /* 0x000fe20003f06270 */
[----:B------:R-:W-:-:S12]  /*4380*/  BSSY B0, `(.L_x_575) ;  /* 0x0000004000007945 */ /* 0x000fd80003800000 */
[----:B------:R-:W-:Y:S05]  /*4390*/  @P0 BRA `(.L_x_576) ;  /* 0x0000002000000947 */ /* 0x000fea0003800000 */
[----:B------:R0:W5:Y:S04]  /*43a0*/  LDG.E.128 R12, [R30.64+-0x200] ;  /* 0xfffe000a1e0c7981 */ /* 0x000168000c1e1d00 */
[----:B------:R0:W5:Y:S02]  /*43b0*/  LDG.E.128 R16, [R30.64] ;  /* 0x0000000a1e107981 */ /* 0x000164000c1e1d00 */
.L_x_576:
[----:B------:R-:W-:Y:S05]  /*43c0*/  BSYNC B0 ;  /* 0x0000000000007941 */ /* 0x000fea0003800000 */
.L_x_575:
        /* <DEDUP_REMOVED lines=9> */
.L_x_571:
        /* <DEDUP_REMOVED lines=87> */
        .weak           $__internal_11_$__cuda_sm20_div_s64
        .type           $__internal_11_$__cuda_sm20_div_s64,@function
        .size           $__internal_11_$__cuda_sm20_div_s64,(.L_x_8869 - $__internal_11_$__cuda_sm20_div_s64)
$__internal_11_$__cuda_sm20_div_s64:
        /* <DEDUP_REMOVED lines=83> */
[----:B------:R-:W-:Y:S06]  /*4f00*/  RET.REL.NODEC R26 `(_ZN5flash32flash_fwd_splitkv_combine_kernelI23Flash_fwd_kernel_traitsILi256ELi64ELi64ELi4ELb0ELb0EN7cutlass10bfloat16_tE19Flash_kernel_traitsILi256ELi64ELi64ELi4ES3_EELi4ELi3ELb1EEEvNS_16Flash_fwd_paramsE) ;  /* 0xffffb0f01a007950 */ /* 0x000fec0003c3ffff */
.L_x_577:
        /* <DEDUP_REMOVED lines=15> */
.L_x_8869:


//--------------------- .text._ZN5flash32flash_fwd_splitkv_combine_kernelI23Flash_fwd_kernel_traitsILi256ELi64ELi64ELi4ELb0ELb0EN7cutlass10bfloat16_tE19Flash_kernel_traitsILi256ELi64ELi64ELi4ES3_EELi4ELi2ELb1EEEvNS_16Flash_fwd_paramsE --------------------------
	.section	.text._ZN5flash32flash_fwd_splitkv_combine_kernelI23Flash_fwd_kernel_traitsILi256ELi64ELi64ELi4ELb0ELb0EN7cutlass10bfloat16_tE19Flash_kernel_traitsILi256ELi64ELi64ELi4ES3_EELi4ELi2ELb1EEEvNS_16Flash_fwd_paramsE,"ax",@progbits
	.sectioninfo	@"SHI_REGISTERS=54"
	.align	128
        .global         _ZN5flash32flash_fwd_splitkv_combine_kernelI23Flash_fwd_kernel_traitsILi256ELi64ELi64ELi4ELb0ELb0EN7cutlass10bfloat16_tE19Flash_kernel_traitsILi256ELi64ELi64ELi4ES3_EELi4ELi2ELb1EEEvNS_16Flash_fwd_paramsE
        .type           _ZN5flash32flash_fwd_splitkv_combine_kernelI23Flash_fwd_kernel_traitsILi256ELi64ELi64ELi4ELb0ELb0EN7cutlass10bfloat16_tE19Flash_kernel_traitsILi256ELi64ELi64ELi4ES3_EELi4ELi2ELb1EEEvNS_16Flash_fwd_paramsE,@function
        .size           _ZN5flash32flash_fwd_splitkv_combine_kernelI23Flash_fwd_kernel_traitsILi256ELi64ELi64ELi4ELb0ELb0EN7cutlass10bfloat16_tE19Flash_kernel_traitsILi256ELi64ELi64ELi4ES3_EELi4ELi2ELb1EEEvNS_16Flash_fwd_paramsE,(.L_x_8870 - _ZN5flash32flash_fwd_splitkv_combine_kernelI23Flash_fwd_kernel_traitsILi256ELi64ELi64ELi4ELb0ELb0EN7cutlass10bfloat16_tE19Flash_kernel_traitsILi256ELi64ELi64ELi4ES3_EELi4ELi2ELb1EEEvNS_16Flash_fwd_paramsE)
        .other          _ZN5flash32flash_fwd_splitkv_combine_kernelI23Flash_fwd_kernel_traitsILi256ELi64ELi64ELi4ELb0ELb0EN7cutlass10bfloat16_tE19Flash_kernel_traitsILi256ELi64ELi64ELi4ES3_EELi4ELi2ELb1EEEvNS_16Flash_fwd_paramsE,@"STO_CUDA_ENTRY STV_DEFAULT"
_ZN5flash32flash_fwd_splitkv_combine_kernelI23Flash_fwd_kernel_traitsILi256ELi64ELi64ELi4ELb0ELb0EN7cutlass10bfloat16_tE19Flash_kernel_traitsILi256ELi64ELi64ELi4ES3_EELi4ELi2ELb1EEEvNS_16Flash_fwd_paramsE:
.text._ZN5flash32flash_fwd_splitkv_combine_kernelI23Flash_fwd_kernel_traitsILi256ELi64ELi64ELi4ELb0ELb0EN7cutlass10bfloat16_tE19Flash_kernel_traitsILi256ELi64ELi64ELi4ES3_EELi4ELi2ELb1EEEvNS_16Flash_fwd_paramsE:
        /* <DEDUP_REMOVED lines=23> */
[----:B------:R-:W-:Y:S05]  /*0170*/  CALL.REL.NOINC `($__internal_12_$__cuda_sm20_div_s64) ;  /* 0x0000479000007944 */ /* 0x000fea0003c00000 */
[----:B------:R-:W-:Y:S01]  /*0180*/  MOV R24, R0 ;  /* 0x0000000000187202 */ /* 0x000fe20000000f00 */
[----:B------:R-:W-:Y:S05]  /*0190*/  BRA `(.L_x_579) ;  /* 0x0000013000007947 */ /* 0x000fea0003800000 */
.L_x_578:
        /* <DEDUP_REMOVED lines=19> */
.L_x_579:
        /* <DEDUP_REMOVED lines=10> */
[----:B------:R-:W-:Y:S05]  /*0370*/  CALL.REL.NOINC `($__internal_12_$__cuda_sm20_div_s64) ;  /* 0x0000459000007944 */ /* 0x000fea0003c00000 */
[----:B------:R-:W-:Y:S02]  /*0380*/  MOV R12, R0 ;  /* 0x00000000000c7202 */ /* 0x000fe40000000f00 */
[----:B------:R-:W-:Y:S01]  /*0390*/  MOV R13, R25 ;  /* 0x00000019000d7202 */ /* 0x000fe20000000f00 */
[----:B------:R-:W-:Y:S05]  /*03a0*/  BRA `(.L_x_582) ;  /* 0x0000013000007947 */ /* 0x000fea0003800000 */
.L_x_581:
        /* <DEDUP_REMOVED lines=19> */
.L_x_582:
[----:B------:R-:W-:Y:S05]  /*04e0*/  BSYNC B0 ;  /* 0x0000000000007941 */ /* 0x000fea0003800000 */
.L_x_580:
        /* <DEDUP_REMOVED lines=44> */
.L_x_584:
        /* <DEDUP_REMOVED lines=19> */
.L_x_585:
[----:B------:R-:W-:Y:S05]  /*08e0*/  BSYNC B0 ;  /* 0x0000000000007941 */ /* 0x000fea0003800000 */
.L_x_583:
        /* <DEDUP_REMOVED lines=71> */
[----:B------:R-:W-:Y:S05]  /*0d60*/  CALL.REL.NOINC `($__internal_12_$__cuda_sm20_div_s64) ;  /* 0x00003ba000007944 */ /* 0x000fea0003c00000 */
[----:B------:R-:W-:Y:S02]  /*0d70*/  MOV R32, R0 ;  /* 0x0000000000207202 */ /* 0x000fe40000000f00 */
[----:B------:R-:W-:Y:S01]  /*0d80*/  MOV R33, R25 ;  /* 0x0000001900217202 */ /* 0x000fe20000000f00 */
[----:B------:R-:W-:Y:S05]  /*0d90*/  BRA `(.L_x_588) ;  /* 0x0000013000007947 */ /* 0x000fea0003800000 */
.L_x_587:
        /* <DEDUP_REMOVED lines=19> */
.L_x_588:
[----:B------:R-:W-:Y:S05]  /*0ed0*/  BSYNC B0 ;  /* 0x0000000000007941 */ /* 0x000fea0003800000 */
.L_x_586:
        /* <DEDUP_REMOVED lines=42> */
.L_x_590:
        /* <DEDUP_REMOVED lines=19> */
.L_x_591:
[----:B------:R-:W-:Y:S05]  /*12b0*/  BSYNC B0 ;  /* 0x0000000000007941 */ /* 0x000fea0003800000 */
.L_x_589:
        /* <DEDUP_REMOVED lines=132> */
.L_x_593:
[----:B------:R-:W-:Y:S05]  /*1b00*/  BSYNC B0 ;  /* 0x0000000000007941 */ /* 0x000fea0003800000 */
.L_x_592:
        /* <DEDUP_REMOVED lines=81> */
.L_x_598:
        /* <DEDUP_REMOVED lines=22> */
.L_x_599:
[----:B------:R-:W-:Y:S05]  /*2180*/  BSYNC B0 ;  /* 0x0000000000007941 */ /* 0x000fea0003800000 */
.L_x_597:
        /* <DEDUP_REMOVED lines=8> */
[----:B------:R-:W-:Y:S05]  /*2210*/  CALL.REL.NOINC `($__internal_12_$__cuda_sm20_div_s64) ;  /* 0x000026f000007944 */ /* 0x000fea0003c00000 */
        /* <DEDUP_REMOVED lines=10> */
.L_x_601:
        /* <DEDUP_REMOVED lines=22> */
.L_x_602:
[----:B------:R-:W-:Y:S05]  /*2420*/  BSYNC B0 ;  /* 0x0000000000007941 */ /* 0x000fea0003800000 */
.L_x_600:
        /* <DEDUP_REMOVED lines=11> */
[----:B------:R-:W-:Y:S05]  /*24e0*/  CALL.REL.NOINC `($__internal_12_$__cuda_sm20_div_s64) ;  /* 0x0000242000007944 */ /* 0x000fea0003c00000 */
        /* <DEDUP_REMOVED lines=9> */
.L_x_604:
        /* <DEDUP_REMOVED lines=22> */
.L_x_605:
[----:B------:R-:W-:Y:S05]  /*26e0*/  BSYNC B0 ;  /* 0x0000000000007941 */ /* 0x000fea0003800000 */
.L_x_603:
        /* <DEDUP_REMOVED lines=50> */
.L_x_607:
        /* <DEDUP_REMOVED lines=23> */
.L_x_608:
[----:B------:R-:W-:Y:S05]  /*2b80*/  BSYNC B0 ;  /* 0x0000000000007941 */ /* 0x000fea0003800000 */
.L_x_606:
        /* <DEDUP_REMOVED lines=19> */
.L_x_610:
        /* <DEDUP_REMOVED lines=22> */
.L_x_611:
[----:B------:R-:W-:Y:S05]  /*2e20*/  BSYNC B0 ;  /* 0x0000000000007941 */ /* 0x000fea0003800000 */
.L_x_609:
        /* <DEDUP_REMOVED lines=21> */
.L_x_613:
        /* <DEDUP_REMOVED lines=23> */
.L_x_614:
[----:B------:R-:W-:Y:S05]  /*30f0*/  BSYNC B0 ;  /* 0x0000000000007941 */ /* 0x000fea0003800000 */
.L_x_612:
        /* <DEDUP_REMOVED lines=38> */
.L_x_616:
        /* <DEDUP_REMOVED lines=23> */
.L_x_617:
[----:B------:R-:W-:Y:S05]  /*34d0*/  BSYNC B0 ;  /* 0x0000000000007941 */ /* 0x000fea0003800000 */
.L_x_615:
        /* <DEDUP_REMOVED lines=27> */
.L_x_619:
        /* <DEDUP_REMOVED lines=23> */
.L_x_620:
[----:B------:R-:W-:Y:S05]  /*3800*/  BSYNC B0 ;  /* 0x0000000000007941 */ /* 0x000fea0003800000 */
.L_x_618:
        /* <DEDUP_REMOVED lines=20> */
.L_x_596:
[----:B------:R-:W-:-:S04]  /*3950*/  LEA R2, P0, R34, c[0x0][0x200], 0x2 ;  /* 0x0000800022027a11 */ /* 0x000fc800078010ff */
[----:B------:R-:W-:-:S05]  /*3960*/  LEA.HI.X R3, R34, c[0x0][0x204], R35, 0x2, P0 ;  /* 0x0000810022037a11 */ /* 0x000fca00000f1423 */
[----:B------:R0:W-:Y:S04]  /*3970*/  STG.E [R2.64], R28 ;  /* 0x0000001c02007986 */ /* 0x0001e8000c10190a */
.L_x_595:
[----:B------:R-:W-:Y:S05]  /*3980*/  BSYNC B1 ;  /* 0x0000000000017941 */ /* 0x000fea0003800000 */
.L_x_594:
        /* <DEDUP_REMOVED lines=9> */
[----:B------:R-:W-:-:S04]  /*3a20*/  LOP3.LUT R3, R9, 0x3fffffe0, RZ, 0xc0, !PT ;  /* 0x3fffffe009037812 */ /* 0x000fc800078ec0ff */
[----:B------:R-:W-:Y:S01]  /*3a30*/  ISETP.GE.AND P0, PT, R0, c[0x0][0x314], PT ;  /* 0x0000c50000007a0c */ /* 0x000fe20003f06270 */
[----:B------:R-:W-:-:S03]  /*3a40*/  IMAD.MOV.U32 R0, RZ, RZ, RZ ;  /* 0x000000ffff007224 */ /* 0x000fc600078e00ff */
        /* <DEDUP_REMOVED lines=9> */
[----:B------:R-:W-:Y:S01]  /*3ae0*/  ISETP.GE.AND P0, PT, R20, 0x1, PT ;  /* 0x000000011400780c */ /* 0x000fe20003f06270 */
[----:B0-----:R-:W-:Y:S01]  /*3af0*/  CS2R R6, SRZ ;  /* 0x0000000000067805 */ /* 0x001fe2000001ff00 */
[----:B------:R-:W-:-:S11]  /*3b00*/  SHF.R.S32.HI R23, RZ, 0x5, R9 ;  /* 0x00000005ff177819 */ /* 0x000fd60000011409 */
        /* <DEDUP_REMOVED lines=28> */
.L_x_623:
        /* <DEDUP_REMOVED lines=57> */
.L_x_622:
        /* <DEDUP_REMOVED lines=35> */
.L_x_624:
[----:B------:R-:W-:-:S13]  /*4290*/  ISETP.LT.OR P4, PT, R21, c[0x0][0x314], P4 ;  /* 0x0000c50015007a0c */ /* 0x000fda0002781670 */
[----:B------:R-:W-:Y:S05]  /*42a0*/  @!P4 BRA `(.L_x_621) ;  /* 0x000000f00000c947 */ /* 0x000fea0003800000 */
[----:B------:R-:W-:Y:S01]  /*42b0*/  ISETP.GE.AND P0, PT, R23, R22, PT ;  /* 0x000000161700720c */ /* 0x000fe20003f06270 */
[----:B------:R-:W-:-:S12]  /*42c0*/  BSSY B0, `(.L_x_625) ;  /* 0x0000004000007945 */ /* 0x000fd80003800000 */
[----:B------:R-:W-:Y:S05]  /*42d0*/  @P0 BRA `(.L_x_626) ;  /* 0x0000002000000947 */ /* 0x000fea0003800000 */
[----:B------:R0:W5:Y:S04]  /*42e0*/  LDG.E.128 R12, [R30.64+-0x200] ;  /* 0xfffe000a1e0c7981 */ /* 0x000168000c1e1d00 */
[----:B------:R0:W5:Y:S02]  /*42f0*/  LDG.E.128 R16, [R30.64] ;  /* 0x0000000a1e107981 */ /* 0x000164000c1e1d00 */
.L_x_626:
[----:B------:R-:W-:Y:S05]  /*4300*/  BSYNC B0 ;  /* 0x0000000000007941 */ /* 0x000fea0003800000 */
.L_x_625:
        /* <DEDUP_REMOVED lines=9> */
.L_x_621:
        /* <DEDUP_REMOVED lines=87> */
        .weak           $__internal_12_$__cuda_sm20_div_s64
        .type           $__internal_12_$__cuda_sm20_div_s64,@function
        .size           $__internal_12_$__cuda_sm20_div_s64,(.L_x_8870 - $__internal_12_$__cuda_sm20_div_s64)
$__internal_12_$__cuda_sm20_div_s64:
        /* <DEDUP_REMOVED lines=83> */
[----:B------:R-:W-:Y:S06]  /*4e40*/  RET.REL.NODEC R38 `(_ZN5flash32flash_fwd_splitkv_combine_kernelI23Flash_fwd_kernel_traitsILi256ELi64ELi64ELi4ELb0ELb0EN7cutlass10bfloat16_tE19Flash_kernel_traitsILi256ELi64ELi64ELi4ES3_EELi4ELi2ELb1EEEvNS_16Flash_fwd_paramsE) ;  /* 0xffffb1b026007950 */ /* 0x000fec0003c3ffff */
.L_x_627:
        /* <DEDUP_REMOVED lines=11> */
.L_x_8870:


//--------------------- .text._ZN5flash32flash_fwd_splitkv_combine_kernelI23Flash_fwd_kernel_traitsILi256ELi64ELi64ELi4ELb0ELb0EN7cutlass10bfloat16_tE19Flash_kernel_traitsILi256ELi64ELi64ELi4ES3_EELi4ELi1ELb1EEEvNS_16Flash_fwd_paramsE --------------------------
	.section	.text._ZN5flash32flash_fwd_splitkv_combine_kernelI23Flash_fwd_kernel_traitsILi256ELi64ELi64ELi4ELb0ELb0EN7cutlass10bfloat16_tE19Flash_kernel_traitsILi256ELi64ELi64ELi4ES3_EELi4ELi1ELb1EEEvNS_16Flash_fwd_paramsE,"ax",@progbits
	.sectioninfo	@"SHI_REGISTERS=56"
	.align	128
        .global         _ZN5flash32flash_fwd_splitkv_combine_kernelI23Flash_fwd_kernel_traitsILi256ELi64ELi64ELi4ELb0ELb0EN7cutlass10bfloat16_tE19Flash_kernel_traitsILi256ELi64ELi64ELi4ES3_EELi4ELi1ELb1EEEvNS_16Flash_fwd_paramsE
        .type           _ZN5flash32flash_fwd_splitkv_combine_kernelI23Flash_fwd_kernel_traitsILi256ELi64ELi64ELi4ELb0ELb0EN7cutlass10bfloat16_tE19Flash_kernel_traitsILi256ELi64ELi64ELi4ES3_EELi4ELi1ELb1EEEvNS_16Flash_fwd_paramsE,@function
        .size           _ZN5flash32flash_fwd_splitkv_combine_kernelI23Flash_fwd_kernel_traitsILi256ELi64ELi64ELi4ELb0ELb0EN7cutlass10bfloat16_tE19Flash_kernel_traitsILi256ELi64ELi64ELi4ES3_EELi4ELi1ELb1EEEvNS_16Flash_fwd_paramsE,(.L_x_8871 - _ZN5flash32flash_fwd_splitkv_combine_kernelI23Flash_fwd_kernel_traitsILi256ELi64ELi64ELi4ELb0ELb0EN7cutlass10bfloat16_tE19Flash_kernel_traitsILi256ELi64ELi64ELi4ES3_EELi4ELi1ELb1EEEvNS_16Flash_fwd_paramsE)
        .other          _ZN5flash32flash_fwd_splitkv_combine_kernelI23Flash_fwd_kernel_traitsILi256ELi64ELi64ELi4ELb0ELb0EN7cutlass10bfloat16_tE19Flash_kernel_traitsILi256ELi64ELi64ELi4ES3_EELi4ELi1ELb1EEEvNS_16Flash_fwd_paramsE,@"STO_CUDA_ENTRY STV_DEFAULT"
_ZN5flash32flash_fwd_splitkv_combine_kernelI23Flash_fwd_kernel_traitsILi256ELi64ELi64ELi4ELb0ELb0EN7cutlass10bfloat16_tE19Flash_kernel_traitsILi256ELi64ELi64ELi4ES3_EELi4ELi1ELb1EEEvNS_16Flash_fwd_paramsE:
.text._ZN5flash32flash_fwd_splitkv_combine_kernelI23Flash_fwd_kernel_traitsILi256ELi64ELi64ELi4ELb0ELb0EN7cutlass10bfloat16_tE19Flash_kernel_traitsILi256ELi64ELi64ELi4ES3_EELi4ELi1ELb1EEEvNS_16Flash_fwd_paramsE:
        /* <DEDUP_REMOVED lines=23> */
[----:B------:R-:W-:Y:S05]  /*0170*/  CALL.REL.NOINC `($__internal_13_$__cuda_sm20_div_s64) ;  /* 0x000047e000007944 */ /* 0x000fea0003c00000 */
[----:B------:R-:W-:Y:S02]  /*0180*/  MOV R22, R0 ;  /* 0x0000000000167202 */ /* 0x000fe40000000f00 */
[----:B------:R-:W-:Y:S01]  /*0190*/  MOV R23, R21 ;  /* 0x0000001500177202 */ /* 0x000fe20000000f00 */
[----:B------:R-:W-:Y:S05]  /*01a0*/  BRA `(.L_x_629) ;  /* 0x0000013000007947 */ /* 0x000fea0003800000 */
.L_x_628:
        /* <DEDUP_REMOVED lines=19> */
.L_x_629:
        /* <DEDUP_REMOVED lines=10> */
[----:B------:R-:W-:Y:S05]  /*0380*/  CALL.REL.NOINC `($__internal_13_$__cuda_sm20_div_s64) ;  /* 0x000045d000007944 */ /* 0x000fea0003c00000 */
[----:B------:R-:W-:Y:S02]  /*0390*/  MOV R8, R0 ;  /* 0x0000000000087202 */ /* 0x000fe40000000f00 */
[----:B------:R-:W-:Y:S01]  /*03a0*/  MOV R9, R21 ;  /* 0x0000001500097202 */ /* 0x000fe20000000f00 */
[----:B------:R-:W-:Y:S05]  /*03b0*/  BRA `(.L_x_632) ;  /* 0x0000013000007947 */ /* 0x000fea0003800000 */
.L_x_631:
        /* <DEDUP_REMOVED lines=19> */
.L_x_632:
[----:B------:R-:W-:Y:S05]  /*04f0*/  BSYNC B0 ;  /* 0x0000000000007941 */ /* 0x000fea0003800000 */
.L_x_630:
        /* <DEDUP_REMOVED lines=44> */
.L_x_634:
        /* <DEDUP_REMOVED lines=19> */
.L_x_635:
[----:B------:R-:W-:Y:S05]  /*08f0*/  BSYNC B0 ;  /* 0x0000000000007941 */ /* 0x000fea0003800000 */
.L_x_633:
[----:B------:R-:W-:Y:S01]  /*0900*/  IABS R5, c[0x0][0x214] ;  /* 0x0000850000057a13 */ /* 0x000fe20000000000 */
[----:B------:R-:W-:Y:S01]  /*0910*/  IMAD.MOV.U32 R6, RZ, RZ, RZ ;  /* 0x000000ffff067224 */ /* 0x000fe200078e00ff */
[----:B------:R-:W-:Y:S01]  /*0920*/  ULDC UR4, c[0x0][0x214] ;  /* 0x0000850000047ab9 */ /* 0x000fe20000000800 */
[----:B------:R-:W-:Y:S01]  /*0930*/  BSSY B0, `(.L_x_636) ;  /* 0x000005c000007945 */ /* 0x000fe20003800000 */
[----:B------:R-:W0:Y:S01]  /*0940*/  I2F.RP R11, R5 ;  /* 0x00000005000b7306 */ /* 0x000e220000209400 */
[----:B------:R-:W-:Y:S02]  /*0950*/  UISETP.LT.AND UP0, UPT, URZ, UR4, UPT ;  /* 0x000000043f00728c */ /* 0x000fe4000bf01270 */
[----:B------:R-:W-:Y:S02]  /*0960*/  USHF.R.S32.HI UR7, URZ, 0x1f, UR4 ;  /* 0x0000001f3f077899 */ /* 0x000fe40008011404 */
[----:B------:R-:W-:-:S07]  /*0970*/  ULEA.HI.SX32 UR4, UR4, 0x1, 0x1 ;  /* 0x0000000104047891 */ /* 0x000fce000f8f0a3f */
[----:B------:R-:W-:Y:S01]  /*0980*/  @!UP0 UIADD3 UR4, UR7, URZ, URZ ;  /* 0x0000003f07048290 */ /* 0x000fe2000fffe03f */
[----:B0-----:R-:W0:Y:S02]  /*0990*/  MUFU.RCP R10, R11 ;  /* 0x0000000b000a7308 */ /* 0x001e240000001000 */
[----:B0-----:R-:W-:Y:S01]  /*09a0*/  IADD3 R10, R10, 0xffffffe, RZ ;  /* 0x0ffffffe0a0a7810 */ /* 0x001fe20007ffe0ff */
[----:B------:R-:W-:-:S05]  /*09b0*/  IMAD.MOV.U32 R11, RZ, RZ, c[0x0][0x1c0] ;  /* 0x00007000ff0b7624 */ /* 0x000fca00078e00ff */
[----:B------:R-:W0:Y:S02]  /*09c0*/  F2I.FTZ.U32.TRUNC.NTZ R7, R10 ;  /* 0x0000000a00077305 */ /* 0x000e24000021f000 */
[----:B0-----:R-:W-:-:S04]  /*09d0*/  IMAD.MOV R0, RZ, RZ, -R7 ;  /* 0x000000ffff007224 */ /* 0x001fc800078e0a07 */
        /* <DEDUP_REMOVED lines=8> */
[----:B------:R-:W-:Y:S01]  /*0a60*/  IMAD R0, R5, R0, R6 ;  /* 0x0000000005007224 */ /* 0x000fe200078e0206 */
[C---:B------:R-:W-:Y:S01]  /*0a70*/  IADD3 R6, R11.reuse, -0x1, RZ ;  /* 0xffffffff0b067810 */ /* 0x040fe20007ffe0ff */
[----:B------:R-:W-:-:S03]  /*0a80*/  IMAD R11, R11, c[0x0][0x214], RZ ;  /* 0x000085000b0b7a24 */ /* 0x000fc600078e02ff */
        /* <DEDUP_REMOVED lines=47> */
[----:B------:R-:W-:Y:S05]  /*0d80*/  CALL.REL.NOINC `($__internal_13_$__cuda_sm20_div_s64) ;  /* 0x00003bd000007944 */ /* 0x000fea0003c00000 */
[----:B------:R-:W-:Y:S02]  /*0d90*/  MOV R34, R0 ;  /* 0x0000000000227202 */ /* 0x000fe40000000f00 */
[----:B------:R-:W-:Y:S01]  /*0da0*/  MOV R35, R21 ;  /* 0x0000001500237202 */ /* 0x000fe20000000f00 */
[----:B------:R-:W-:Y:S05]  /*0db0*/  BRA `(.L_x_638) ;  /* 0x0000013000007947 */ /* 0x000fea0003800000 */
.L_x_637:
        /* <DEDUP_REMOVED lines=19> */
.L_x_638:
[----:B------:R-:W-:Y:S05]  /*0ef0*/  BSYNC B0 ;  /* 0x0000000000007941 */ /* 0x000fea0003800000 */
.L_x_636:
        /* <DEDUP_REMOVED lines=43> */
.L_x_640:
        /* <DEDUP_REMOVED lines=19> */
.L_x_641:
[----:B------:R-:W-:Y:S05]  /*12e0*/  BSYNC B0 ;  /* 0x0000000000007941 */ /* 0x000fea0003800000 */
.L_x_639:
[----:B------:R-:W-:Y:S01]  /*12f0*/  IABS R8, c[0x0][0x214] ;  /* 0x0000850000087a13 */ /* 0x000fe20000000000 */
[----:B------:R-:W-:Y:S01]  /*1300*/  ULDC.U8 UR4, c[0x0][0x329] ;  /* 0x0000ca4000047ab9 */ /* 0x000fe20000000000 */
[----:B------:R-:W-:Y:S01]  /*1310*/  ISETP.GT.AND P3, PT, R11, RZ, PT ;  /* 0x000000ff0b00720c */ /* 0x000fe20003f64270 */
[----:B------:R-:W-:Y:S01]  /*1320*/  IMAD.MOV.U32 R36, RZ, RZ, c[0x0][0x214] ;  /* 0x00008500ff247624 */ /* 0x000fe200078e00ff */
        /* <DEDUP_REMOVED lines=18> */
[----:B------:R-:W-:-:S04]  /*1450*/  LEA.HI.SX32 R0, R11, 0x1, 0x1 ;  /* 0x000000010b007811 */ /* 0x000fc800078f0aff */
[----:B------:R-:W-:-:S13]  /*1460*/  ISETP.GT.U32.AND P0, PT, R8, R5, PT ;  /* 0x000000050800720c */ /* 0x000fda0003f04070 */
[----:B------:R-:W-:Y:S01]  /*1470*/  @!P0 IMAD.IADD R5, R5, 0x1, -R8 ;  /* 0x0000000105058824 */ /* 0x000fe200078e0a08 */
[----:B------:R-:W-:Y:S02]  /*1480*/  @!P0 IADD3 R9, R9, 0x1, RZ ;  /* 0x0000000109098810 */ /* 0x000fe40007ffe0ff */
[----:B------:R-:W-:Y:S02]  /*1490*/  ISETP.NE.AND P0, PT, RZ, c[0x0][0x214], PT ;  /* 0x00008500ff007a0c */ /* 0x000fe40003f05270 */
[----:B------:R-:W-:Y:S02]  /*14a0*/  ISETP.GE.U32.AND P2, PT, R5, R8, PT ;  /* 0x000000080500720c */ /* 0x000fe40003f46070 */
[----:B------:R-:W-:-:S05]  /*14b0*/  SHF.R.S32.HI R5, RZ, 0x1f, R11 ;  /* 0x0000001fff057819 */ /* 0x000fca000001140b */
[----:B------:R-:W-:-:S06]  /*14c0*/  @!P3 IMAD.MOV R0, RZ, RZ, R5 ;  /* 0x000000ffff00b224 */ /* 0x000fcc00078e0205 */
[----:B------:R-:W-:-:S05]  /*14d0*/  @P2 IADD3 R9, R9, 0x1, RZ ;  /* 0x0000000109092810 */ /* 0x000fca0007ffe0ff */
[----:B------:R-:W-:Y:S01]  /*14e0*/  @!P1 IMAD.MOV R9, RZ, RZ, -R9 ;  /* 0x000000ffff099224 */ /* 0x000fe200078e0a09 */
[----:B------:R-:W-:-:S05]  /*14f0*/  @!P0 LOP3.LUT R9, RZ, c[0x0][0x214], RZ, 0x33, !PT ;  /* 0x00008500ff098a12 */ /* 0x000fca00078e33ff */
[----:B------:R-:W-:Y:S01]  /*1500*/  IMAD R7, R0, R9, RZ ;  /* 0x0000000900077224 */ /* 0x000fe200078e02ff */
[----:B------:R-:W-:-:S04]  /*1510*/  IABS R0, c[0x0][0x1c0] ;  /* 0x0000700000007a13 */ /* 0x000fc80000000000 */
[----:B------:R-:W-:Y:S01]  /*1520*/  IABS R5, R7 ;  /* 0x0000000700057213 */ /* 0x000fe20000000000 */
[----:B------:R-:W0:Y:S08]  /*1530*/  I2F.U32.RP R12, R0 ;  /* 0x00000000000c7306 */ /* 0x000e300000209000 */
[----:B------:R-:W1:Y:S08]  /*1540*/  I2F.RP R8, R5 ;  /* 0x0000000500087306 */ /* 0x000e700000209400 */
[----:B0-----:R-:W0:Y:S08]  /*1550*/  MUFU.RCP R26, R12 ;  /* 0x0000000c001a7308 */ /* 0x001e300000001000 */
[----:B-1----:R-:W1:Y:S01]  /*1560*/  MUFU.RCP R8, R8 ;  /* 0x0000000800087308 */ /* 0x002e620000001000 */
[----:B0-----:R-:W-:-:S02]  /*1570*/  IADD3 R26, R26, 0xffffffe, RZ ;  /* 0x0ffffffe1a1a7810 */ /* 0x001fc40007ffe0ff */
[----:B------:R-:W-:-:S05]  /*1580*/  IABS R12, c[0x0][0x1c0] ;  /* 0x00007000000c7a13 */ /* 0x000fca0000000000 */
[----:B------:R-:W0:Y:S01]  /*1590*/  F2I.FTZ.U32.TRUNC.NTZ R27, R26 ;  /* 0x0000001a001b7305 */ /* 0x000e22000021f000 */
[----:B------:R-:W-:Y:S01]  /*15a0*/  IMAD.MOV R12, RZ, RZ, -R12 ;  /* 0x000000ffff0c7224 */ /* 0x000fe200078e0a0c */
[----:B-1----:R-:W-:Y:S01]  /*15b0*/  IADD3 R24, R8, 0xffffffe, RZ ;  /* 0x0ffffffe08187810 */ /* 0x002fe20007ffe0ff */
[----:B------:R-:W-:-:S05]  /*15c0*/  IMAD.IADD R8, R6, 0x1, R5 ;  /* 0x0000000106087824 */ /* 0x000fca00078e0205 */
[----:B------:R-:W1:Y:S01]  /*15d0*/  F2I.FTZ.U32.TRUNC.NTZ R25, R24 ;  /* 0x0000001800197305 */ /* 0x000e62000021f000 */
[----:B------:R-:W-:Y:S01]  /*15e0*/  IABS R19, R8 ;  /* 0x0000000800137213 */ /* 0x000fe20000000000 */
[----:B0-----:R-:W-:Y:S02]  /*15f0*/  IMAD.MOV R9, RZ, RZ, -R27 ;  /* 0x000000ffff097224 */ /* 0x001fe400078e0a1b */
[----:B------:R-:W-:Y:S02]  /*1600*/  IMAD.MOV.U32 R26, RZ, RZ, RZ ;  /* 0x000000ffff1a7224 */ /* 0x000fe400078e00ff */
[----:B------:R-:W-:Y:S02]  /*1610*/  IMAD R6, R9, R0, RZ ;  /* 0x0000000009067224 */ /* 0x000fe400078e02ff */
[----:B-1----:R-:W-:Y:S02]  /*1620*/  IMAD.MOV R10, RZ, RZ, -R25 ;  /* 0x000000ffff0a7224 */ /* 0x002fe400078e0a19 */
[----:B------:R-:W-:-:S02]  /*1630*/  IMAD.MOV.U32 R24, RZ, RZ, RZ ;  /* 0x000000ffff187224 */ /* 0x000fc400078e00ff */
[----:B------:R-:W-:Y:S02]  /*1640*/  IMAD R10, R10, R5, RZ ;  /* 0x000000050a0a7224 */ /* 0x000fe400078e02ff */
[----:B------:R-:W-:-:S04]  /*1650*/  IMAD.HI.U32 R6, R27, R6, R26 ;  /* 0x000000061b067227 */ /* 0x000fc800078e001a */
[----:B------:R-:W-:Y:S01]  /*1660*/  IMAD.HI.U32 R10, R25, R10, R24 ;  /* 0x0000000a190a7227 */ /* 0x000fe200078e0018 */
[----:B------:R-:W-:Y:S01]  /*1670*/  IABS R24, R7 ;  /* 0x0000000700187213 */ /* 0x000fe20000000000 */
[----:B------:R-:W0:Y:S02]  /*1680*/  S2R R25, SR_TID.X ;  /* 0x0000000000197919 */ /* 0x000e240000002100 */
[----:B------:R-:W-:-:S04]  /*1690*/  IMAD.HI.U32 R9, R6, R21, RZ ;  /* 0x0000001506097227 */ /* 0x000fc800078e00ff */
[----:B------:R-:W-:Y:S02]  /*16a0*/  IMAD.MOV R24, RZ, RZ, -R24 ;  /* 0x000000ffff187224 */ /* 0x000fe400078e0a18 */
[----:B------:R-:W-:-:S04]  /*16b0*/  IMAD.HI.U32 R10, R10, R19, RZ ;  /* 0x000000130a0a7227 */ /* 0x000fc800078e00ff */
[----:B------:R-:W-:Y:S02]  /*16c0*/  IMAD R21, R9, R12, R21 ;  /* 0x0000000c09157224 */ /* 0x000fe400078e0215 */
[--C-:B------:R-:W-:Y:S02]  /*16d0*/  IMAD R24, R10, R24, R19.reuse ;  /* 0x000000180a187224 */ /* 0x100fe400078e0213 */
[----:B------:R-:W-:Y:S01]  /*16e0*/  IMAD.HI.U32 R6, R6, R19, RZ ;  /* 0x0000001306067227 */ /* 0x000fe200078e00ff */
[----:B------:R-:W-:Y:S02]  /*16f0*/  ISETP.GT.U32.AND P3, PT, R0, R21, PT ;  /* 0x000000150000720c */ /* 0x000fe40003f64070 */
[----:B------:R-:W-:Y:S01]  /*1700*/  ISETP.GT.U32.AND P0, PT, R5, R24, PT ;  /* 0x000000180500720c */ /* 0x000fe20003f04070 */
[----:B------:R-:W-:Y:S01]  /*1710*/  IMAD R19, R6, R12, R19 ;  /* 0x0000000c06137224 */ /* 0x000fe200078e0213 */
[C---:B------:R-:W-:Y:S02]  /*1720*/  LOP3.LUT R12, R8.reuse, R5, RZ, 0x3c, !PT ;  /* 0x00000005080c7212 */ /* 0x040fe400078e3cff */
[----:B------:R-:W-:-:S02]  /*1730*/  LOP3.LUT R8, R8, c[0x0][0x1c0], RZ, 0x3c, !PT ;  /* 0x0000700008087a12 */ /* 0x000fc400078e3cff */
[----:B------:R-:W-:Y:S02]  /*1740*/  ISETP.GT.U32.AND P1, PT, R0, R19, PT ;  /* 0x000000130000720c */ /* 0x000fe40003f24070 */
[----:B------:R-:W-:-:S03]  /*1750*/  ISETP.GE.AND P4, PT, R12, RZ, PT ;  /* 0x000000ff0c00720c */ /* 0x000fc60003f86270 */
[--C-:B------:R-:W-:Y:S01]  /*1760*/  @!P3 IMAD.IADD R21, R21, 0x1, -R0.reuse ;  /* 0x000000011515b824 */ /* 0x100fe200078e0a00 */
[----:B------:R-:W-:Y:S01]  /*1770*/  @!P3 IADD3 R9, R9, 0x1, RZ ;  /* 0x000000010909b810 */ /* 0x000fe20007ffe0ff */
[----:B------:R-:W-:Y:S01]  /*1780*/  @!P0 IMAD.IADD R24, R24, 0x1, -R5 ;  /* 0x0000000118188824 */ /* 0x000fe200078e0a05 */
[----:B------:R-:W-:Y:S02]  /*1790*/  @!P0 IADD3 R10, R10, 0x1, RZ ;  /* 0x000000010a0a8810 */ /* 0x000fe40007ffe0ff */
[----:B------:R-:W-:Y:S02]  /*17a0*/  ISETP.GE.U32.AND P6, PT, R21, R0, PT ;  /* 0x000000001500720c */ /* 0x000fe40003fc6070 */
[----:B------:R-:W-:Y:S01]  /*17b0*/  ISETP.GE.U32.AND P2, PT, R24, R5, PT ;  /* 0x000000051800720c */ /* 0x000fe20003f46070 */
[----:B------:R-:W-:Y:S01]  /*17c0*/  @!P1 IMAD.IADD R19, R19, 0x1, -R0 ;  /* 0x0000000113139824 */ /* 0x000fe200078e0a00 */
[----:B------:R-:W-:Y:S02]  /*17d0*/  ISETP.GE.AND P0, PT, R4, RZ, PT ;  /* 0x000000ff0400720c */ /* 0x000fe40003f06270 */
[----:B------:R-:W-:-:S02]  /*17e0*/  ISETP.GT.AND P3, PT, R3, RZ, PT ;  /* 0x000000ff0300720c */ /* 0x000fc40003f64270 */
[----:B------:R-:W-:Y:S02]  /*17f0*/  ISETP.GE.U32.AND P5, PT, R19, R0, PT ;  /* 0x000000001300720c */ /* 0x000fe40003fa6070 */
[----:B------:R-:W-:Y:S02]  /*1800*/  @!P1 IADD3 R6, R6, 0x1, RZ ;  /* 0x0000000106069810 */ /* 0x000fe40007ffe0ff */
[----:B------:R-:W-:Y:S02]  /*1810*/  LOP3.LUT R4, RZ, c[0x0][0x1c0], RZ, 0x33, !PT ;  /* 0x00007000ff047a12 */ /* 0x000fe400078e33ff */
[----:B------:R-:W-:Y:S02]  /*1820*/  @P6 IADD3 R9, R9, 0x1, RZ ;  /* 0x0000000109096810 */ /* 0x000fe40007ffe0ff */
[----:B------:R-:W-:Y:S02]  /*1830*/  ISETP.NE.AND P6, PT, R7, RZ, PT ;  /* 0x000000ff0700720c */ /* 0x000fe40003fc5270 */
[----:B------:R-:W-:Y:S01]  /*1840*/  @P2 IADD3 R10, R10, 0x1, RZ ;  /* 0x000000010a0a2810 */ /* 0x000fe20007ffe0ff */
[----:B------:R-:W-:Y:S01]  /*1850*/  IMAD.MOV.U32 R19, RZ, RZ, R9 ;  /* 0x000000ffff137224 */ /* 0x000fe200078e0009 */
[----:B------:R-:W-:-:S02]  /*1860*/  ISETP.GE.AND P2, PT, R8, RZ, PT ;  /* 0x000000ff0800720c */ /* 0x000fc40003f46270 */
[----:B------:R-:W-:Y:S01]  /*1870*/  ISETP.NE.AND P1, PT, RZ, UR4, PT ;  /* 0x00000004ff007c0c */ /* 0x000fe2000bf25270 */
[----:B------:R-:W-:Y:S01]  /*1880*/  @!P4 IMAD.MOV R10, RZ, RZ, -R10 ;  /* 0x000000ffff0ac224 */ /* 0x000fe200078e0a0a */
[----:B------:R-:W-:Y:S01]  /*1890*/  ISETP.NE.AND P4, PT, RZ, c[0x0][0x1c0], PT ;  /* 0x00007000ff007a0c */ /* 0x000fe20003f85270 */
[----:B------:R-:W-:Y:S01]  /*18a0*/  @!P0 IMAD.MOV R19, RZ, RZ, -R19 ;  /* 0x000000ffff138224 */ /* 0x000fe200078e0a13 */
[----:B0-----:R-:W-:Y:S02]  /*18b0*/  SHF.R.S32.HI R8, RZ, 0x1f, R25 ;  /* 0x0000001fff087819 */ /* 0x001fe40000011419 */
[----:B------:R-:W-:Y:S02]  /*18c0*/  SEL R36, R36, 0x1, !P1 ;  /* 0x0000000124247807 */ /* 0x000fe40004800000 */
[----:B------:R-:W-:Y:S02]  /*18d0*/  SEL R19, R4, R19, !P4 ;  /* 0x0000001304137207 */ /* 0x000fe40006000000 */
[----:B------:R-:W-:-:S02]  /*18e0*/  SHF.R.S32.HI R0, RZ, 0x1f, R3 ;  /* 0x0000001fff007819 */ /* 0x000fc40000011403 */
[----:B------:R-:W-:Y:S01]  /*18f0*/  @!P6 LOP3.LUT R10, RZ, R5, RZ, 0x33, !PT ;  /* 0x00000005ff0ae212 */ /* 0x000fe200078e33ff */
[----:B------:R-:W-:Y:S01]  /*1900*/  IMAD R12, R19, R36, RZ ;  /* 0x00000024130c7224 */ /* 0x000fe200078e02ff */
[----:B------:R-:W-:Y:S02]  /*1910*/  LEA.HI R8, R8, R25, RZ, 0x2 ;  /* 0x0000001908087211 */ /* 0x000fe400078f10ff */
[----:B------:R-:W-:Y:S02]  /*1920*/  @P5 IADD3 R6, R6, 0x1, RZ ;  /* 0x0000000106065810 */ /* 0x000fe40007ffe0ff */
[----:B------:R-:W-:Y:S01]  /*1930*/  LEA.HI.SX32 R9, R3, 0x1, 0x1 ;  /* 0x0000000103097811 */ /* 0x000fe200078f0aff */
[----:B------:R-:W-:Y:S01]  /*1940*/  @!P3 IMAD.MOV R9, RZ, RZ, R0 ;  /* 0x000000ffff09b224 */ /* 0x000fe200078e0200 */
[----:B------:R-:W-:Y:S01]  /*1950*/  ISETP.LT.U32.AND P0, PT, R22, R10, PT ;  /* 0x0000000a1600720c */ /* 0x000fe20003f01070 */
[----:B------:R-:W-:Y:S01]  /*1960*/  @!P2 IMAD.MOV R6, RZ, RZ, -R6 ;  /* 0x000000ffff06a224 */ /* 0x000fe200078e0a06 */
[----:B------:R-:W-:Y:S01]  /*1970*/  SHF.R.S32.HI R19, RZ, 0x1f, R10 ;  /* 0x0000001fff137819 */ /* 0x000fe2000001140a */
[----:B------:R-:W-:Y:S01]  /*1980*/  IMAD R9, R9, R12, RZ ;  /* 0x0000000c09097224 */ /* 0x000fe200078e02ff */
[----:B------:R-:W-:-:S02]  /*1990*/  SHF.R.S32.HI R0, RZ, 0x2, R8 ;  /* 0x00000002ff007819 */ /* 0x000fc40000011408 */
[-C--:B------:R-:W-:Y:S02]  /*19a0*/  ISETP.LT.AND.EX P2, PT, R23, R19.reuse, PT, P0 ;  /* 0x000000131700720c */ /* 0x080fe40003f41300 */
[----:B------:R-:W-:Y:S02]  /*19b0*/  ISETP.GE.AND P0, PT, R0, c[0x0][0x314], PT ;  /* 0x0000c50000007a0c */ /* 0x000fe40003f06270 */
[----:B------:R-:W-:Y:S02]  /*19c0*/  LOP3.LUT R8, R8, 0xfffffffc, RZ, 0xc0, !PT ;  /* 0xfffffffc08087812 */ /* 0x000fe400078ec0ff */
[----:B------:R-:W-:Y:S01]  /*19d0*/  SEL R5, R4, R6, !P4 ;  /* 0x0000000604057207 */ /* 0x000fe20006000000 */
[----:B------:R-:W-:Y:S01]  /*19e0*/  IMAD.MOV.U32 R4, RZ, RZ, -0x800000 ;  /* 0xff800000ff047424 */ /* 0x000fe200078e00ff */
[----:B------:R-:W-:Y:S01]  /*19f0*/  SEL R12, R22, R10, P2 ;  /* 0x0000000a160c7207 */ /* 0x000fe20001000000 */
[----:B------:R-:W-:Y:S01]  /*1a00*/  IMAD.IADD R21, R25, 0x1, -R8 ;  /* 0x0000000119157824 */ /* 0x000fe200078e0a08 */
[----:B------:R-:W-:-:S05]  /*1a10*/  SEL R10, R23, R19, P2 ;  /* 0x00000013170a7207 */ /* 0x000fca0001000000 */
        /* <DEDUP_REMOVED lines=17> */
.L_x_643:
[----:B------:R-:W-:Y:S05]  /*1b30*/  BSYNC B0 ;  /* 0x0000000000007941 */ /* 0x000fea0003800000 */
.L_x_642:
[----:B------:R-:W-:Y:S01]  /*1b40*/  ISETP.GT.AND P5, PT, R25, 0x7, PT ;  /* 0x000000071900780c */ /* 0x000fe20003fa4270 */
[----:B------:R-:W-:Y:S01]  /*1b50*/  IMAD.MOV.U32 R30, RZ, RZ, -0x800000 ;  /* 0xff800000ff1e7424 */ /* 0x000fe200078e00ff */
[----:B------:R-:W-:Y:S01]  /*1b60*/  ISETP.GT.AND P2, PT, R7, RZ, PT ;  /* 0x000000ff0700720c */ /* 0x000fe20003f44270 */
[----:B------:R-:W-:Y:S01]  /*1b70*/  IMAD R5, R5, R36, RZ ;  /* 0x0000002405057224 */ /* 0x000fe200078e02ff */
[----:B------:R-:W-:Y:S01]  /*1b80*/  BSSY B1, `(.L_x_644) ;  /* 0x00001e5000017945 */ /* 0x000fe20003800000 */
[----:B------:R-:W-:-:S08]  /*1b90*/  IMAD.MOV.U32 R29, RZ, RZ, 0x7f800000 ;  /* 0x7f800000ff1d7424 */ /* 0x000fd000078e00ff */
[----:B------:R-:W-:Y:S01]  /*1ba0*/  @!P5 IMAD R21, R0, 0x5, R21 ;  /* 0x000000050015d824 */ /* 0x000fe200078e0215 */
[----:B------:R-:W-:-:S04]  /*1bb0*/  @!P5 LEA.HI R6, R25, R25, RZ, 0x1 ;  /* 0x000000191906d211 */ /* 0x000fc800078f08ff */
[----:B-----5:R1:W-:Y:S01]  /*1bc0*/  @!P5 STS [R21.X4], R4 ;  /* 0x000000041500d388 */ /* 0x0203e20000004800 */
[C---:B------:R-:W-:Y:S01]  /*1bd0*/  @!P5 LOP3.LUT R8, R6.reuse, 0xfffffffe, RZ, 0xc0, !PT ;  /* 0xfffffffe0608d812 */ /* 0x040fe200078ec0ff */
[----:B------:R-:W-:-:S04]  /*1be0*/  @!P5 IMAD.SHL.U32 R6, R6, 0x2, RZ ;  /* 0x000000020606d824 */ /* 0x000fc800078e00ff */
[----:B------:R-:W-:Y:S01]  /*1bf0*/  @!P5 IMAD.IADD R19, R25, 0x1, -R8 ;  /* 0x000000011913d824 */ /* 0x000fe200078e0a08 */
[----:B------:R-:W-:Y:S02]  /*1c00*/  @!P5 LOP3.LUT R6, R6, 0xfffffffc, RZ, 0xc0, !PT ;  /* 0xfffffffc0606d812 */ /* 0x000fe400078ec0ff */
[----:B------:R-:W-:-:S03]  /*1c10*/  LEA.HI.SX32 R8, R7, 0x1, 0x1 ;  /* 0x0000000107087811 */ /* 0x000fc600078f0aff */
[----:B------:R-:W-:Y:S01]  /*1c20*/  @!P5 IMAD R6, R19, 0x14, R6 ;  /* 0x000000141306d824 */ /* 0x000fe200078e0206 */
[----:B------:R-:W-:Y:S01]  /*1c30*/  BAR.SYNC.DEFER_BLOCKING 0x0 ;  /* 0x0000000000007b1d */ /* 0x000fe20000010000 */
[----:B-1----:R-:W-:-:S05]  /*1c40*/  LOP3.LUT R4, R25, 0x1, RZ, 0xc0, !PT ;  /* 0x0000000119047812 */ /* 0x002fca00078ec0ff */
[----:B------:R1:W2:Y:S02]  /*1c50*/  @!P5 LDS R30, [R6] ;  /* 0x00000000061ed984 */ /* 0x0002a40000000800 */
[----:B-1----:R-:W-:-:S05]  /*1c60*/  SHF.R.S32.HI R6, RZ, 0x1f, R7 ;  /* 0x0000001fff067819 */ /* 0x002fca0000011407 */
[----:B------:R-:W-:Y:S01]  /*1c70*/  @!P2 IMAD.MOV R8, RZ, RZ, R6 ;  /* 0x000000ffff08a224 */ /* 0x000fe200078e0206 */
[----:B------:R-:W-:-:S03]  /*1c80*/  ISETP.EQ.U32.OR P2, PT, R4, 0x1, P5 ;  /* 0x000000010400780c */ /* 0x000fc60002f42470 */
[----:B------:R-:W-:Y:S01]  /*1c90*/  IMAD R8, R5, R8, RZ ;  /* 0x0000000805087224 */ /* 0x000fe200078e02ff */
[----:B--2---:R-:W1:Y:S02]  /*1ca0*/  SHFL.BFLY PT, R19, R30, 0x1, 0x1f ;  /* 0x0c201f001e137f89 */ /* 0x004e6400000e0000 */
[----:B-1----:R-:W-:-:S04]  /*1cb0*/  FMNMX.FTZ R19, R19, R30, !PT ;  /* 0x0000001e13137209 */ /* 0x002fc80007810000 */
[----:B------:R-:W-:-:S04]  /*1cc0*/  FSETP.NEU.FTZ.AND P0, PT, R19, -INF , PT ;  /* 0xff8000001300780b */ /* 0x000fc80003f1d000 */
[----:B------:R-:W-:-:S05]  /*1cd0*/  FSEL R19, R19, RZ, P0 ;  /* 0x000000ff13137208 */ /* 0x000fca0000000000 */
[----:B------:R-:W-:-:S04]  /*1ce0*/  FADD.FTZ R23, -R19, R30 ;  /* 0x0000001e13177221 */ /* 0x000fc80000010100 */
        /* <DEDUP_REMOVED lines=46> */
[----:B0-----:R-:W-:Y:S05]  /*1fd0*/  CALL.REL.NOINC `($__internal_13_$__cuda_sm20_div_s64) ;  /* 0x0000298000007944 */ /* 0x001fea0003c00000 */
[----:B------:R-:W-:Y:S02]  /*1fe0*/  IADD3 R23, P0, RZ, -R0, RZ ;  /* 0x80000000ff177210 */ /* 0x000fe40007f1e0ff */
[-C--:B------:R-:W-:Y:S02]  /*1ff0*/  MOV R43, R21.reuse ;  /* 0x00000015002b7202 */ /* 0x080fe40000000f00 */
[----:B------:R-:W-:Y:S01]  /*2000*/  IADD3.X R19, RZ, ~R21, RZ, P0, !PT ;  /* 0x80000015ff137210 */ /* 0x000fe200007fe4ff */
[----:B------:R-:W-:-:S04]  /*2010*/  IMAD.WIDE.U32 R38, R42, R23, R38 ;  /* 0x000000172a267225 */ /* 0x000fc800078e0026 */
[----:B------:R-:W-:Y:S01]  /*2020*/  IMAD R22, R19, R42, RZ ;  /* 0x0000002a13167224 */ /* 0x000fe200078e02ff */
[----:B------:R-:W-:Y:S02]  /*2030*/  MOV R32, R38 ;  /* 0x0000002600207202 */ /* 0x000fe40000000f00 */
[----:B------:R-:W-:Y:S01]  /*2040*/  MOV R42, R0 ;  /* 0x00000000002a7202 */ /* 0x000fe20000000f00 */
[----:B------:R-:W-:-:S05]  /*2050*/  IMAD R23, R5, R23, R22 ;  /* 0x0000001705177224 */ /* 0x000fca00078e0216 */
[----:B------:R-:W-:Y:S01]  /*2060*/  IADD3 R23, R39, R23, RZ ;  /* 0x0000001727177210 */ /* 0x000fe20007ffe0ff */
[----:B------:R-:W-:Y:S05]  /*2070*/  BRA `(.L_x_649) ;  /* 0x0000017000007947 */ /* 0x000fea0003800000 */
.L_x_648:
[----:B------:R-:W1:Y:S01]  /*2080*/  I2F.U32.RP R19, R42 ;  /* 0x0000002a00137306 */ /* 0x000e620000209000 */
[----:B------:R-:W-:Y:S01]  /*2090*/  ISETP.NE.U32.AND P0, PT, R42, RZ, PT ;  /* 0x000000ff2a00720c */ /* 0x000fe20003f05070 */
[----:B------:R-:W-:-:S06]  /*20a0*/  IMAD.MOV.U32 R43, RZ, RZ, RZ ;  /* 0x000000ffff2b7224 */ /* 0x000fcc00078e00ff */
[----:B-1----:R-:W1:Y:S02]  /*20b0*/  MUFU.RCP R22, R19 ;  /* 0x0000001300167308 */ /* 0x002e640000001000 */
[----:B-1----:R-:W-:-:S06]  /*20c0*/  IADD3 R22, R22, 0xffffffe, RZ ;  /* 0x0ffffffe16167810 */ /* 0x002fcc0007ffe0ff */
[----:B------:R-:W1:Y:S02]  /*20d0*/  F2I.FTZ.U32.TRUNC.NTZ R23, R22 ;  /* 0x0000001600177305 */ /* 0x000e64000021f000 */
[----:B-1----:R-:W-:Y:S02]  /*20e0*/  IMAD.MOV R0, RZ, RZ, -R23 ;  /* 0x000000ffff007224 */ /* 0x002fe400078e0a17 */
        /* <DEDUP_REMOVED lines=16> */
.L_x_649:
[----:B------:R-:W-:Y:S05]  /*21f0*/  BSYNC B0 ;  /* 0x0000000000007941 */ /* 0x000fea0003800000 */
.L_x_647:
        /* <DEDUP_REMOVED lines=8> */
[----:B0-----:R-:W-:Y:S05]  /*2280*/  CALL.REL.NOINC `($__internal_13_$__cuda_sm20_div_s64) ;  /* 0x000026d000007944 */ /* 0x001fea0003c00000 */
        /* <DEDUP_REMOVED lines=11> */
.L_x_651:
        /* <DEDUP_REMOVED lines=22> */
.L_x_652:
[----:B------:R-:W-:Y:S05]  /*24a0*/  BSYNC B0 ;  /* 0x0000000000007941 */ /* 0x000fea0003800000 */
.L_x_650:
        /* <DEDUP_REMOVED lines=12> */
[----:B------:R-:W-:Y:S05]  /*2570*/  CALL.REL.NOINC `($__internal_13_$__cuda_sm20_div_s64) ;  /* 0x000023e000007944 */ /* 0x000fea0003c00000 */
[-C--:B------:R-:W-:Y:S02]  /*2580*/  IADD3 R19, P0, RZ, -R0.reuse, RZ ;  /* 0x80000000ff137210 */ /* 0x080fe40007f1e0ff */
[----:B------:R-:W-:Y:S02]  /*2590*/  MOV R40, R0 ;  /* 0x0000000000287202 */ /* 0x000fe40000000f00 */
[----:B------:R-:W-:Y:S01]  /*25a0*/  IADD3.X R5, RZ, ~R21, RZ, P0, !PT ;  /* 0x80000015ff057210 */ /* 0x000fe200007fe4ff */
[----:B------:R-:W-:Y:S01]  /*25b0*/  IMAD.WIDE.U32 R38, R6, R19, R38 ;  /* 0x0000001306267225 */ /* 0x000fe200078e0026 */
[----:B------:R-:W-:-:S03]  /*25c0*/  MOV R41, R21 ;  /* 0x0000001500297202 */ /* 0x000fc60000000f00 */
[----:B------:R-:W-:-:S04]  /*25d0*/  IMAD R5, R5, R6, RZ ;  /* 0x0000000605057224 */ /* 0x000fc800078e02ff */
[----:B------:R-:W-:-:S05]  /*25e0*/  IMAD R5, R4, R19, R5 ;  /* 0x0000001304057224 */ /* 0x000fca00078e0205 */
[----:B------:R-:W-:Y:S01]  /*25f0*/  IADD3 R5, R39, R5, RZ ;  /* 0x0000000527057210 */ /* 0x000fe20007ffe0ff */
[----:B------:R-:W-:Y:S05]  /*2600*/  BRA `(.L_x_655) ;  /* 0x0000016000007947 */ /* 0x000fea0003800000 */
.L_x_654:
        /* <DEDUP_REMOVED lines=22> */
.L_x_655:
[----:B------:R-:W-:Y:S05]  /*2770*/  BSYNC B0 ;  /* 0x0000000000007941 */ /* 0x000fea0003800000 */
.L_x_653:
[-C--:B------:R-:W-:Y:S01]  /*2780*/  IMAD R0, R35, R18.reuse, RZ ;  /* 0x0000001223007224 */ /* 0x080fe200078e02ff */
[----:B------:R-:W-:Y:S01]  /*2790*/  SHF.R.S32.HI R6, RZ, 0x1f, R2 ;  /* 0x0000001fff067819 */ /* 0x000fe20000011402 */
[C---:B------:R-:W-:Y:S01]  /*27a0*/  IMAD.WIDE.U32 R22, R34.reuse, R18, RZ ;  /* 0x0000001222167225 */ /* 0x040fe200078e00ff */
[----:B------:R-:W-:Y:S01]  /*27b0*/  SHF.R.S32.HI R4, RZ, 0x1f, R26 ;  /* 0x0000001fff047819 */ /* 0x000fe2000001141a */
[----:B------:R-:W-:Y:S02]  /*27c0*/  BSSY B0, `(.L_x_656) ;  /* 0x0000040000007945 */ /* 0x000fe40003800000 */
[----:B------:R-:W-:Y:S02]  /*27d0*/  IMAD R35, R34, R17, R0 ;  /* 0x0000001122237224 */ /* 0x000fe400078e0200 */
[----:B------:R-:W-:Y:S02]  /*27e0*/  IMAD R21, R5, R2, RZ ;  /* 0x0000000205157224 */ /* 0x000fe400078e02ff */
[----:B------:R-:W-:Y:S01]  /*27f0*/  IMAD R19, R31, R26, RZ ;  /* 0x0000001a1f137224 */ /* 0x000fe200078e02ff */
[----:B------:R-:W-:Y:S01]  /*2800*/  IADD3 R35, R23, R35, RZ ;  /* 0x0000002317237210 */ /* 0x000fe20007ffe0ff */
[----:B------:R-:W-:-:S02]  /*2810*/  IMAD R21, R6, R38, R21 ;  /* 0x0000002606157224 */ /* 0x000fc400078e0215 */
[----:B------:R-:W-:Y:S02]  /*2820*/  IMAD R19, R4, R32, R19 ;  /* 0x0000002004137224 */ /* 0x000fe400078e0213 */
[-C--:B------:R-:W-:Y:S02]  /*2830*/  IMAD R0, R35, R16.reuse, RZ ;  /* 0x0000001023007224 */ /* 0x080fe400078e02ff */
[----:B------:R-:W-:-:S04]  /*2840*/  IMAD.WIDE.U32 R34, R22, R16, RZ ;  /* 0x0000001016227225 */ /* 0x000fc800078e00ff */
[----:B------:R-:W-:Y:S01]  /*2850*/  IMAD R23, R15, R22, R0 ;  /* 0x000000160f177224 */ /* 0x000fe200078e0200 */
[----:B------:R-:W-:Y:S01]  /*2860*/  SHF.R.S32.HI R22, RZ, 0x1f, R36 ;  /* 0x0000001fff167819 */ /* 0x000fe20000011424 */
[----:B------:R-:W-:-:S03]  /*2870*/  IMAD.WIDE.U32 R38, R38, R2, RZ ;  /* 0x0000000226267225 */ /* 0x000fc600078e00ff */
[----:B------:R-:W-:Y:S01]  /*2880*/  IADD3 R5, R35, R23, RZ ;  /* 0x0000001723057210 */ /* 0x000fe20007ffe0ff */
[-C--:B------:R-:W-:Y:S01]  /*2890*/  IMAD R23, R41, R36.reuse, RZ ;  /* 0x0000002429177224 */ /* 0x080fe200078e02ff */
[----:B------:R-:W-:Y:S01]  /*28a0*/  IADD3 R6, R39, R21, RZ ;  /* 0x0000001527067210 */ /* 0x000fe20007ffe0ff */
[----:B------:R-:W-:Y:S01]  /*28b0*/  IMAD.WIDE.U32 R36, R40, R36, RZ ;  /* 0x0000002428247225 */ /* 0x000fe200078e00ff */
[----:B------:R-:W-:-:S03]  /*28c0*/  LOP3.LUT R0, R43, R5, RZ, 0xfc, !PT ;  /* 0x000000052b007212 */ /* 0x000fc600078efcff */
[----:B------:R-:W-:Y:S01]  /*28d0*/  IMAD R23, R22, R40, R23 ;  /* 0x0000002816177224 */ /* 0x000fe200078e0217 */
[----:B------:R-:W-:Y:S01]  /*28e0*/  ISETP.NE.U32.AND P0, PT, R0, RZ, PT ;  /* 0x000000ff0000720c */ /* 0x000fe20003f05070 */
[----:B------:R-:W-:-:S04]  /*28f0*/  IMAD.WIDE.U32 R32, R32, R26, RZ ;  /* 0x0000001a20207225 */ /* 0x000fc800078e00ff */
[-C--:B------:R-:W-:Y:S01]  /*2900*/  IMAD R4, R7, R2.reuse, RZ ;  /* 0x0000000207047224 */ /* 0x080fe200078e02ff */
[----:B------:R-:W-:Y:S01]  /*2910*/  IADD3 R7, R37, R23, RZ ;  /* 0x0000001725077210 */ /* 0x000fe20007ffe0ff */
[----:B------:R-:W-:Y:S01]  /*2920*/  IMAD R3, R3, R2, RZ ;  /* 0x0000000203037224 */ /* 0x000fe200078e02ff */
[----:B------:R-:W-:-:S05]  /*2930*/  IADD3 R2, R33, R19, RZ ;  /* 0x0000001321027210 */ /* 0x000fca0007ffe0ff */
[----:B------:R-:W-:Y:S05]  /*2940*/  @!P0 BRA `(.L_x_657) ;  /* 0x0000010000008947 */ /* 0x000fea0003800000 */
[----:B------:R-:W-:Y:S01]  /*2950*/  IMAD.MOV.U32 R28, RZ, RZ, R42 ;  /* 0x000000ffff1c7224 */ /* 0x000fe200078e002a */
[----:B------:R-:W-:Y:S01]  /*2960*/  MOV R23, R43 ;  /* 0x0000002b00177202 */ /* 0x000fe20000000f00 */
[----:B------:R-:W-:Y:S01]  /*2970*/  IMAD.MOV.U32 R24, RZ, RZ, R34 ;  /* 0x000000ffff187224 */ /* 0x000fe200078e0022 */
[----:B------:R-:W-:Y:S02]  /*2980*/  MOV R22, 0x29a0 ;  /* 0x000029a000167802 */ /* 0x000fe40000000f00 */
[----:B------:R-:W-:Y:S05]  /*2990*/  CALL.REL.NOINC `($__internal_13_$__cuda_sm20_div_s64) ;  /* 0x00001fc000007944 */ /* 0x000fea0003c00000 */
        /* <DEDUP_REMOVED lines=11> */
.L_x_657:
        /* <DEDUP_REMOVED lines=23> */
.L_x_658:
[----:B------:R-:W-:Y:S05]  /*2bc0*/  BSYNC B0 ;  /* 0x0000000000007941 */ /* 0x000fea0003800000 */
.L_x_656:
        /* <DEDUP_REMOVED lines=11> */
[----:B------:R-:W-:-:S03]  /*2c80*/  IADD3.X R5, RZ, ~R21, RZ, P0, !PT ;  /* 0x80000015ff057210 */ /* 0x000fc600007fe4ff */
[----:B------:R-:W-:-:S04]  /*2c90*/  IMAD.WIDE.U32 R34, R18, R19, R34 ;  /* 0x0000001312227225 */ /* 0x000fc800078e0022 */
[----:B------:R-:W-:Y:S01]  /*2ca0*/  IMAD R22, R5, R18, RZ ;  /* 0x0000001205167224 */ /* 0x000fe200078e02ff */
[----:B------:R-:W-:Y:S02]  /*2cb0*/  MOV R18, R34 ;  /* 0x0000002200127202 */ /* 0x000fe40000000f00 */
[----:B------:R-:W-:Y:S01]  /*2cc0*/  MOV R34, R0 ;  /* 0x0000000000227202 */ /* 0x000fe20000000f00 */
[----:B------:R-:W-:-:S04]  /*2cd0*/  IMAD R17, R17, R19, R22 ;  /* 0x0000001311117224 */ /* 0x000fc800078e0216 */
[----:B------:R-:W-:Y:S02]  /*2ce0*/  IMAD.IADD R17, R35, 0x1, R17 ;  /* 0x0000000123117824 */ /* 0x000fe400078e0211 */
[----:B------:R-:W-:Y:S01]  /*2cf0*/  IMAD.MOV.U32 R35, RZ, RZ, R21 ;  /* 0x000000ffff237224 */ /* 0x000fe200078e0015 */
[----:B------:R-:W-:Y:S05]  /*2d00*/  BRA `(.L_x_661) ;  /* 0x0000017000007947 */ /* 0x000fea0003800000 */
.L_x_660:
        /* <DEDUP_REMOVED lines=23> */
.L_x_661:
[----:B------:R-:W-:Y:S05]  /*2e80*/  BSYNC B0 ;  /* 0x0000000000007941 */ /* 0x000fea0003800000 */
.L_x_659:
        /* <DEDUP_REMOVED lines=20> */
.L_x_663:
        /* <DEDUP_REMOVED lines=18> */
[----:B------:R-:W-:-:S04]  /*30f0*/  @!P0 LOP3.LUT R0, RZ, R16, RZ, 0x33, !PT ;  /* 0x00000010ff008212 */ /* 0x000fc800078e33ff */
[----:B------:R-:W-:Y:S01]  /*3100*/  MOV R40, R0 ;  /* 0x0000000000287202 */ /* 0x000fe20000000f00 */
[----:B------:R-:W-:-:S04]  /*3110*/  IMAD.MOV R5, RZ, RZ, -R0 ;  /* 0x000000ffff057224 */ /* 0x000fc800078e0a00 */
[----:B------:R-:W-:Y:S02]  /*3120*/  IMAD R16, R16, R5, R34 ;  /* 0x0000000510107224 */ /* 0x000fe400078e0222 */
.L_x_664:
[----:B------:R-:W-:Y:S05]  /*3130*/  BSYNC B0 ;  /* 0x0000000000007941 */ /* 0x000fea0003800000 */
.L_x_662:
[----:B------:R-:W-:Y:S01]  /*3140*/  SHF.R.S32.HI R0, RZ, 0x1f, R9 ;  /* 0x0000001fff007819 */ /* 0x000fe20000011409 */
[----:B------:R-:W-:Y:S01]  /*3150*/  IMAD R5, R41, R9, RZ ;  /* 0x0000000929057224 */ /* 0x000fe200078e02ff */
[----:B------:R-:W-:Y:S01]  /*3160*/  BSSY B0, `(.L_x_665) ;  /* 0x000003b000007945 */ /* 0x000fe20003800000 */
[----:B------:R-:W-:Y:S02]  /*3170*/  IMAD R48, R26, c[0x0][0x214], RZ ;  /* 0x000085001a307a24 */ /* 0x000fe400078e02ff */
[----:B------:R-:W-:Y:S01]  /*3180*/  IMAD R5, R0, R40, R5 ;  /* 0x0000002800057224 */ /* 0x000fe200078e0205 */
[----:B------:R-:W-:Y:S01]  /*3190*/  LOP3.LUT R0, R43, R13, RZ, 0xfc, !PT ;  /* 0x0000000d2b007212 */ /* 0x000fe200078efcff */
[----:B------:R-:W-:Y:S01]  /*31a0*/  IMAD.WIDE.U32 R34, R40, R9, RZ ;  /* 0x0000000928227225 */ /* 0x000fe200078e00ff */
[----:B------:R-:W-:Y:S02]  /*31b0*/  SHF.R.S32.HI R9, RZ, 0x1f, R3 ;  /* 0x0000001fff097819 */ /* 0x000fe40000011403 */
[----:B------:R-:W-:Y:S01]  /*31c0*/  ISETP.NE.U32.AND P0, PT, R0, RZ, PT ;  /* 0x000000ff0000720c */ /* 0x000fe20003f05070 */
[----:B------:R-:W-:Y:S01]  /*31d0*/  IMAD R22, R22, R3, RZ ;  /* 0x0000000316167224 */ /* 0x000fe200078e02ff */
[----:B------:R-:W-:Y:S01]  /*31e0*/  SHF.R.S32.HI R15, RZ, 0x1f, R48 ;  /* 0x0000001fff0f7819 */ /* 0x000fe20000011430 */
[----:B------:R-:W-:-:S02]  /*31f0*/  IMAD R17, R17, R48, RZ ;  /* 0x0000003011117224 */ /* 0x000fc400078e02ff */
        /* <DEDUP_REMOVED lines=13> */
[----:B------:R-:W-:Y:S05]  /*32d0*/  CALL.REL.NOINC `($__internal_13_$__cuda_sm20_div_s64) ;  /* 0x0000168000007944 */ /* 0x000fea0003c00000 */
        /* <DEDUP_REMOVED lines=12> */
.L_x_666:
        /* <DEDUP_REMOVED lines=23> */
.L_x_667:
[----:B------:R-:W-:Y:S05]  /*3510*/  BSYNC B0 ;  /* 0x0000000000007941 */ /* 0x000fea0003800000 */
.L_x_665:
        /* <DEDUP_REMOVED lines=28> */
.L_x_669:
        /* <DEDUP_REMOVED lines=23> */
.L_x_670:
[----:B------:R-:W-:Y:S05]  /*3850*/  BSYNC B0 ;  /* 0x0000000000007941 */ /* 0x000fea0003800000 */
.L_x_668:
[----:B------:R-:W-:Y:S01]  /*3860*/  IADD3 R33, P1, P0, R38, R36, R32 ;  /* 0x0000002426217210 */ /* 0x000fe2000783e020 */
[----:B------:R-:W-:Y:S01]  /*3870*/  IMAD R5, R5, R4, RZ ;  /* 0x0000000405057224 */ /* 0x000fe200078e02ff */
[----:B------:R-:W-:Y:S02]  /*3880*/  SHF.R.S32.HI R0, RZ, 0x1f, R8 ;  /* 0x0000001fff007819 */ /* 0x000fe40000011408 */
[----:B------:R-:W-:Y:S02]  /*3890*/  IADD3 R33, P3, P2, R34, R33, R48 ;  /* 0x0000002122217210 */ /* 0x000fe40007a7e030 */
[----:B------:R-:W-:Y:S02]  /*38a0*/  IADD3.X R2, R6, R7, R2, P1, P0 ;  /* 0x0000000706027210 */ /* 0x000fe40000fe0402 */
[----:B------:R-:W-:Y:S02]  /*38b0*/  IADD3 R46, P1, P0, R50, R33, R46 ;  /* 0x00000021322e7210 */ /* 0x000fe4000783e02e */
[----:B------:R-:W-:Y:S01]  /*38c0*/  IADD3.X R2, R16, R2, R3, P3, P2 ;  /* 0x0000000210027210 */ /* 0x000fe20001fe4403 */
[----:B------:R-:W-:-:S03]  /*38d0*/  IMAD R3, R19, R8, RZ ;  /* 0x0000000813037224 */ /* 0x000fc600078e02ff */
[----:B------:R-:W-:Y:S01]  /*38e0*/  IADD3.X R47, R14, R2, R9, P1, P0 ;  /* 0x000000020e2f7210 */ /* 0x000fe20000fe0409 */
[----:B------:R-:W-:Y:S01]  /*38f0*/  IMAD R0, R0, R18, R3 ;  /* 0x0000001200007224 */ /* 0x000fe200078e0203 */
[----:B------:R-:W-:-:S03]  /*3900*/  SHF.R.S32.HI R2, RZ, 0x1f, R4 ;  /* 0x0000001fff027819 */ /* 0x000fc60000011404 */
        /* <DEDUP_REMOVED lines=9> */
.L_x_646:
[----:B------:R-:W-:-:S04]  /*39a0*/  LEA R2, P0, R38, c[0x0][0x200], 0x2 ;  /* 0x0000800026027a11 */ /* 0x000fc800078010ff */
[----:B------:R-:W-:-:S05]  /*39b0*/  LEA.HI.X R3, R38, c[0x0][0x204], R39, 0x2, P0 ;  /* 0x0000810026037a11 */ /* 0x000fca00000f1427 */
[----:B------:R1:W-:Y:S04]  /*39c0*/  STG.E [R2.64], R29 ;  /* 0x0000001d02007986 */ /* 0x0003e8000c101908 */
.L_x_645:
[----:B------:R-:W-:Y:S05]  /*39d0*/  BSYNC B1 ;  /* 0x0000000000017941 */ /* 0x000fea0003800000 */
.L_x_644:
[----:B------:R-:W-:Y:S01]  /*39e0*/  LEA.HI R0, R25, R25, RZ, 0x1 ;  /* 0x0000001919007211 */ /* 0x000fe200078f08ff */
[----:B------:R-:W-:Y:S01]  /*39f0*/  IMAD.MOV.U32 R21, RZ, RZ, c[0x0][0x314] ;  /* 0x0000c500ff157624 */ /* 0x000fe200078e00ff */
[----:B------:R-:W-:Y:S01]  /*3a00*/  CS2R R4, SRZ ;  /* 0x0000000000047805 */ /* 0x000fe2000001ff00 */
[----:B------:R-:W-:Y:S01]  /*3a10*/  IMAD.MOV.U32 R8, RZ, RZ, RZ ;  /* 0x000000ffff087224 */ /* 0x000fe200078e00ff */
[----:B01----:R-:W-:Y:S02]  /*3a20*/  LOP3.LUT R2, R0, 0xfffffffe, RZ, 0xc0, !PT ;  /* 0xfffffffe00027812 */ /* 0x003fe400078ec0ff */
[----:B------:R-:W-:-:S03]  /*3a30*/  ISETP.GE.AND P0, PT, R21, 0x1, PT ;  /* 0x000000011500780c */ /* 0x000fc60003f06270 */
[----:B------:R-:W-:Y:S02]  /*3a40*/  IMAD.IADD R2, R25, 0x1, -R2 ;  /* 0x0000000119027824 */ /* 0x000fe400078e0a02 */
[----:B------:R-:W0:Y:S03]  /*3a50*/  S2R R25, SR_TID.X ;  /* 0x0000000000197919 */ /* 0x000e260000002100 */
[----:B------:R-:W-:-:S13]  /*3a60*/  ISETP.GE.OR P5, PT, R2, c[0x0][0x314], P5 ;  /* 0x0000c50002007a0c */ /* 0x000fda0002fa6670 */
[----:B------:R-:W-:Y:S02]  /*3a70*/  @!P5 FADD.FTZ R6, -R29, R30 ;  /* 0x0000001e1d06d221 */ /* 0x000fe40000010100 */
[----:B------:R-:W-:Y:S02]  /*3a80*/  @!P5 IMAD.SHL.U32 R7, R0, 0x2, RZ ;  /* 0x000000020007d824 */ /* 0x000fe400078e00ff */
[----:B------:R-:W-:-:S03]  /*3a90*/  @!P5 FMUL.FTZ R6, R6, 1.4426950216293334961 ;  /* 0x3fb8aa3b0606d820 */ /* 0x000fc60000410000 */
[----:B------:R-:W-:Y:S02]  /*3aa0*/  @!P5 LOP3.LUT R7, R7, 0xfffffffc, RZ, 0xc0, !PT ;  /* 0xfffffffc0707d812 */ /* 0x000fe400078ec0ff */
[----:B0-----:R-:W-:Y:S01]  /*3ab0*/  SHF.R.S32.HI R24, RZ, 0x1f, R25 ;  /* 0x0000001fff187819 */ /* 0x001fe20000011419 */
[----:B------:R-:W0:Y:S02]  /*3ac0*/  @!P5 MUFU.EX2 R6, R6 ;  /* 0x000000060006d308 */ /* 0x000e240000000800 */
[----:B------:R-:W-:Y:S01]  /*3ad0*/  @!P5 IMAD R7, R2, 0x14, R7 ;  /* 0x000000140207d824 */ /* 0x000fe200078e0207 */
[----:B------:R-:W-:Y:S01]  /*3ae0*/  LEA.HI R24, R24, R25, RZ, 0x5 ;  /* 0x0000001918187211 */ /* 0x000fe200078f28ff */
[----:B------:R-:W-:-:S03]  /*3af0*/  CS2R R2, SRZ ;  /* 0x0000000000027805 */ /* 0x000fc6000001ff00 */
[----:B------:R-:W-:Y:S02]  /*3b00*/  LOP3.LUT R0, R24, 0x3fffffe0, RZ, 0xc0, !PT ;  /* 0x3fffffe018007812 */ /* 0x000fe400078ec0ff */
[----:B------:R-:W-:Y:S02]  /*3b10*/  SHF.R.S32.HI R24, RZ, 0x5, R24 ;  /* 0x00000005ff187819 */ /* 0x000fe40000011418 */
[----:B------:R-:W-:Y:S01]  /*3b20*/  IADD3 R25, -R0, R25, RZ ;  /* 0x0000001900197210 */ /* 0x000fe20007ffe1ff */
[----:B------:R-:W-:-:S03]  /*3b30*/  IMAD.MOV.U32 R0, RZ, RZ, RZ ;  /* 0x000000ffff007224 */ /* 0x000fc600078e00ff */
[----:B------:R-:W-:Y:S01]  /*3b40*/  SHF.L.U32 R25, R25, 0x2, RZ ;  /* 0x0000000219197819 */ /* 0x000fe200000006ff */
[----:B0-----:R0:W-:Y:S02]  /*3b50*/  @!P5 STS [R7], R6 ;  /* 0x000000060700d388 */ /* 0x0011e40000000800 */
[----:B0-----:R-:W-:Y:S02]  /*3b60*/  CS2R R6, SRZ ;  /* 0x0000000000067805 */ /* 0x001fe4000001ff00 */
        /* <DEDUP_REMOVED lines=29> */
.L_x_673:
        /* <DEDUP_REMOVED lines=57> */
.L_x_672:
        /* <DEDUP_REMOVED lines=35> */
.L_x_674:
[----:B------:R-:W-:-:S13]  /*4300*/  ISETP.LT.OR P4, PT, R22, c[0x0][0x314], P4 ;  /* 0x0000c50016007a0c */ /* 0x000fda0002781670 */
[----:B------:R-:W-:Y:S05]  /*4310*/  @!P4 BRA `(.L_x_671) ;  /* 0x000000f00000c947 */ /* 0x000fea0003800000 */
[----:B------:R-:W-:Y:S01]  /*4320*/  ISETP.GE.AND P0, PT, R24, R23, PT ;  /* 0x000000171800720c */ /* 0x000fe20003f06270 */
[----:B------:R-:W-:-:S12]  /*4330*/  BSSY B0, `(.L_x_675) ;  /* 0x0000004000007945 */ /* 0x000fd80003800000 */
[----:B------:R-:W-:Y:S05]  /*4340*/  @P0 BRA `(.L_x_676) ;  /* 0x0000002000000947 */ /* 0x000fea0003800000 */
[----:B------:R0:W5:Y:S04]  /*4350*/  LDG.E.128 R12, [R30.64+-0x200] ;  /* 0xfffe00081e0c7981 */ /* 0x000168000c1e1d00 */
[----:B------:R0:W5:Y:S02]  /*4360*/  LDG.E.128 R16, [R30.64] ;  /* 0x000000081e107981 */ /* 0x000164000c1e1d00 */
.L_x_676:
[----:B------:R-:W-:Y:S05]  /*4370*/  BSYNC B0 ;  /* 0x0000000000007941 */ /* 0x000fea0003800000 */
.L_x_675:
        /* <DEDUP_REMOVED lines=9> */
.L_x_671:
[----:B------:R-:W-:Y:S02]  /*4410*/  IADD3 R24, R24, UR6, RZ ;  /* 0x0000000618187c10 */ /* 0x000fe4000fffe0ff */
[----:B------:R-:W-:-:S02]  /*4420*/  F2FP.BF16.PACK_AB R9, R5, R6 ;  /* 0x000000060509723e */ /* 0x000fc400000010ff */
[----:B------:R-:W-:Y:S02]  /*4430*/  ISETP.GE.AND P0, PT, R24, R20, PT ;  /* 0x000000141800720c */ /* 0x000fe40003f06270 */
[----:B------:R-:W-:Y:S02]  /*4440*/  F2FP.BF16.PACK_AB R8, R7, R8 ;  /* 0x000000080708723e */ /* 0x000fe400000010ff */
[----:B------:R-:W-:Y:S02]  /*4450*/  F2FP.BF16.PACK_AB R4, R3, R4 ;  /* 0x000000040304723e */ /* 0x000fe400000010ff */
[----:B------:R-:W-:-:S07]  /*4460*/  F2FP.BF16.PACK_AB R5, R0, R2 ;  /* 0x000000020005723e */ /* 0x000fce00000010ff */
[----:B------:R-:W-:Y:S05]  /*4470*/  @P0 EXIT ;  /* 0x000000000000094d */ /* 0x000fea0003800000 */
[-C--:B------:R-:W-:Y:S02]  /*4480*/  IABS R6, R11.reuse ;  /* 0x0000000b00067213 */ /* 0x080fe40000000000 */
[----:B------:R-:W-:Y:S02]  /*4490*/  IABS R10, R24 ;  /* 0x00000018000a7213 */ /* 0x000fe40000000000 */
[----:B------:R-:W1:Y:S01]  /*44a0*/  I2F.RP R2, R6 ;  /* 0x0000000600027306 */ /* 0x000e620000209400 */
[----:B------:R-:W-:-:S05]  /*44b0*/  IABS R7, R11 ;  /* 0x0000000b00077213 */ /* 0x000fca0000000000 */
[----:B------:R-:W-:Y:S02]  /*44c0*/  IMAD.MOV R7, RZ, RZ, -R7 ;  /* 0x000000ffff077224 */ /* 0x000fe400078e0a07 */
[----:B-1----:R-:W1:Y:S02]  /*44d0*/  MUFU.RCP R12, R2 ;  /* 0x00000002000c7308 */ /* 0x002e640000001000 */
[----:B-1----:R-:W-:-:S06]  /*44e0*/  IADD3 R12, R12, 0xffffffe, RZ ;  /* 0x0ffffffe0c0c7810 */ /* 0x002fcc0007ffe0ff */
[----:B------:R-:W1:Y:S02]  /*44f0*/  F2I.FTZ.U32.TRUNC.NTZ R13, R12 ;  /* 0x0000000c000d7305 */ /* 0x000e64000021f000 */
[----:B-1----:R-:W-:Y:S02]  /*4500*/  IMAD.MOV R0, RZ, RZ, -R13 ;  /* 0x000000ffff007224 */ /* 0x002fe400078e0a0d */
[----:B------:R-:W-:Y:S02]  /*4510*/  IMAD.MOV.U32 R12, RZ, RZ, RZ ;  /* 0x000000ffff0c7224 */ /* 0x000fe400078e00ff */
[----:B------:R-:W-:Y:S01]  /*4520*/  IMAD R3, R0, R6, RZ ;  /* 0x0000000600037224 */ /* 0x000fe200078e02ff */
[----:B------:R-:W-:-:S03]  /*4530*/  IABS R0, c[0x0][0x214] ;  /* 0x0000850000007a13 */ /* 0x000fc60000000000 */
[----:B------:R-:W-:-:S06]  /*4540*/  IMAD.HI.U32 R3, R13, R3, R12 ;  /* 0x000000030d037227 */ /* 0x000fcc00078e000c */
[----:B------:R-:W-:Y:S02]  /*4550*/  IMAD.HI.U32 R2, R3, R10, RZ ;  /* 0x0000000a03027227 */ /* 0x000fe400078e00ff */
[----:B------:R-:W1:Y:S02]  /*4560*/  I2F.RP R3, R0 ;  /* 0x0000000000037306 */ /* 0x000e640000209400 */
[----:B------:R-:W-:-:S05]  /*4570*/  IMAD R7, R2, R7, R10 ;  /* 0x0000000702077224 */ /* 0x000fca00078e020a */
[----:B------:R-:W-:Y:S01]  /*4580*/  ISETP.GT.U32.AND P1, PT, R6, R7, PT ;  /* 0x000000070600720c */ /* 0x000fe20003f24070 */
[----:B-1----:R-:W1:-:S12]  /*4590*/  MUFU.RCP R3, R3 ;  /* 0x0000000300037308 */ /* 0x002e580000001000 */
[----:B------:R-:W-:Y:S01]  /*45a0*/  @!P1 IMAD.IADD R7, R7, 0x1, -R6 ;  /* 0x0000000107079824 */ /* 0x000fe200078e0a06 */
[----:B------:R-:W-:Y:S02]  /*45b0*/  @!P1 IADD3 R2, R2, 0x1, RZ ;  /* 0x0000000102029810 */ /* 0x000fe40007ffe0ff */
[----:B------:R-:W-:Y:S02]  /*45c0*/  ISETP.NE.AND P1, PT, R11, RZ, PT ;  /* 0x000000ff0b00720c */ /* 0x000fe40003f25270 */
[----:B------:R-:W-:Y:S02]  /*45d0*/  ISETP.GE.U32.AND P2, PT, R7, R6, PT ;  /* 0x000000060700720c */ /* 0x000fe40003f46070 */
[----:B------:R-:W-:-:S04]  /*45e0*/  LOP3.LUT R6, R24, R11, RZ, 0x3c, !PT ;  /* 0x0000000b18067212 */ /* 0x000fc800078e3cff */
[----:B------:R-:W-:Y:S02]  /*45f0*/  ISETP.GE.AND P0, PT, R6, RZ, PT ;  /* 0x000000ff0600720c */ /* 0x000fe40003f06270 */
[----:B-1----:R-:W-:-:S04]  /*4600*/  IADD3 R6, R3, 0xffffffe, RZ ;  /* 0x0ffffffe03067810 */ /* 0x002fc80007ffe0ff */
[----:B------:R-:W1:Y:S01]  /*4610*/  F2I.FTZ.U32.TRUNC.NTZ R7, R6 ;  /* 0x0000000600077305 */ /* 0x000e62000021f000 */
[----:B------:R-:W-:-:S06]  /*4620*/  @P2 IADD3 R2, R2, 0x1, RZ ;  /* 0x0000000102022810 */ /* 0x000fcc0007ffe0ff */
[----:B------:R-:W-:Y:S01]  /*4630*/  @!P0 IMAD.MOV R2, RZ, RZ, -R2 ;  /* 0x000000ffff028224 */ /* 0x000fe200078e0a02 */
[----:B------:R-:W-:-:S05]  /*4640*/  @!P1 LOP3.LUT R2, RZ, R11, RZ, 0x33, !PT ;  /* 0x0000000bff029212 */ /* 0x000fca00078e33ff */
[----:B------:R-:W-:Y:S02]  /*4650*/  IMAD R13, R2, R11, RZ ;  /* 0x0000000b020d7224 */ /* 0x000fe400078e02ff */
[----:B-1----:R-:W-:Y:S02]  /*4660*/  IMAD.MOV R3, RZ, RZ, -R7 ;  /* 0x000000ffff037224 */ /* 0x002fe400078e0a07 */
[----:B------:R-:W-:Y:S02]  /*4670*/  IMAD.IADD R10, R24, 0x1, -R13 ;  /* 0x00000001180a7824 */ /* 0x000fe400078e0a0d */
[----:B------:R-:W-:Y:S02]  /*4680*/  IMAD R11, R3, R0, RZ ;  /* 0x00000000030b7224 */ /* 0x000fe400078e02ff */
[----:B------:R-:W-:Y:S01]  /*4690*/  IMAD.MOV.U32 R6, RZ, RZ, RZ ;  /* 0x000000ffff067224 */ /* 0x000fe200078e00ff */
[----:B------:R-:W-:Y:S02]  /*46a0*/  IABS R3, R10 ;  /* 0x0000000a00037213 */ /* 0x000fe40000000000 */
[----:B------:R-:W-:Y:S01]  /*46b0*/  LOP3.LUT R10, R10, c[0x0][0x214], RZ, 0x3c, !PT ;  /* 0x000085000a0a7a12 */ /* 0x000fe200078e3cff */
[----:B------:R-:W-:-:S03]  /*46c0*/  IMAD.HI.U32 R11, R7, R11, R6 ;  /* 0x0000000b070b7227 */ /* 0x000fc600078e0006 */
[----:B------:R-:W-:-:S03]  /*46d0*/  ISETP.GE.AND P1, PT, R10, RZ, PT ;  /* 0x000000ff0a00720c */ /* 0x000fc60003f26270 */
        /* <DEDUP_REMOVED lines=19> */
[----:B------:R-:W-:-:S04]  /*4810*/  IMAD.WIDE.U32 R6, R11, c[0x0][0x1f0], R6 ;  /* 0x00007c000b067a25 */ /* 0x000fc800078e0006 */
[----:B------:R-:W-:Y:S02]  /*4820*/  IMAD.IADD R13, R24, 0x1, -R13 ;  /* 0x00000001180d7824 */ /* 0x000fe400078e0a0d */
        /* <DEDUP_REMOVED lines=19> */
        .weak           $__internal_13_$__cuda_sm20_div_s64
        .type           $__internal_13_$__cuda_sm20_div_s64,@function
        .size           $__internal_13_$__cuda_sm20_div_s64,(.L_x_8871 - $__internal_13_$__cuda_sm20_div_s64)
$__internal_13_$__cuda_sm20_div_s64:
        /* <DEDUP_REMOVED lines=17> */
[----:B------:R-:W-:-:S04]  /*4a70*/  IMAD.HI.U32 R21, R53, R0, RZ ;  /* 0x0000000035157227 */ /* 0x000fc800078e00ff */
[----:B------:R-:W-:-:S04]  /*4a80*/  IMAD.HI.U32 R19, P2, R53, R19, R44 ;  /* 0x0000001335137227 */ /* 0x000fc8000784002c */
[----:B------:R-:W-:Y:S02]  /*4a90*/  IMAD R0, R53, R0, RZ ;  /* 0x0000000035007224 */ /* 0x000fe400078e02ff */
[----:B------:R-:W-:-:S03]  /*4aa0*/  IMAD.X R21, R21, 0x1, R53, P0 ;  /* 0x0000000115157824 */ /* 0x000fc600000e0635 */
[----:B------:R-:W-:-:S04]  /*4ab0*/  IADD3 R53, P0, R0, R19, RZ ;  /* 0x0000001300357210 */ /* 0x000fc80007f1e0ff */
[----:B------:R-:W-:Y:S01]  /*4ac0*/  IADD3.X R21, RZ, RZ, R21, P0, P2 ;  /* 0x000000ffff157210 */ /* 0x000fe200007e4415 */
[----:B------:R-:W-:Y:S01]  /*4ad0*/  IMAD.WIDE.U32 R44, R53, R40, RZ ;  /* 0x00000028352c7225 */ /* 0x000fe200078e00ff */
[----:B------:R-:W-:-:S03]  /*4ae0*/  ISETP.GE.AND P2, PT, R23, RZ, PT ;  /* 0x000000ff1700720c */ /* 0x000fc60003f46270 */
[----:B------:R-:W-:Y:S01]  /*4af0*/  IMAD R19, R53, R41, R45 ;  /* 0x0000002935137224 */ /* 0x000fe200078e022d */
[----:B------:R-:W-:-:S03]  /*4b00*/  IADD3 R44, P0, RZ, -R44, RZ ;  /* 0x8000002cff2c7210 */ /* 0x000fc60007f1e0ff */
[----:B------:R-:W-:Y:S02]  /*4b10*/  IMAD R19, R21, R40, R19 ;  /* 0x0000002815137224 */ /* 0x000fe400078e0213 */
[----:B------:R-:W-:-:S04]  /*4b20*/  IMAD.HI.U32 R52, R53, R44, RZ ;  /* 0x0000002c35347227 */ /* 0x000fc800078e00ff */
[----:B------:R-:W-:-:S04]  /*4b30*/  IMAD.X R19, RZ, RZ, ~R19, P0 ;  /* 0x000000ffff137224 */ /* 0x000fc800000e0e13 */
[----:B------:R-:W-:-:S04]  /*4b40*/  IMAD.WIDE.U32 R52, P0, R53, R19, R52 ;  /* 0x0000001335347225 */ /* 0x000fc80007800034 */
[----:B------:R-:W-:-:S04]  /*4b50*/  IMAD.HI.U32 R0, R21, R19, RZ ;  /* 0x0000001315007227 */ /* 0x000fc800078e00ff */
[----:B------:R-:W-:-:S04]  /*4b60*/  IMAD.HI.U32 R44, P4, R21, R44, R52 ;  /* 0x0000002c152c7227 */ /* 0x000fc80007880034 */
[----:B------:R-:W-:Y:S02]  /*4b70*/  IMAD R19, R21, R19, RZ ;  /* 0x0000001315137224 */ /* 0x000fe400078e02ff */
[----:B------:R-:W-:Y:S01]  /*4b80*/  IMAD.X R0, R0, 0x1, R21, P0 ;  /* 0x0000000100007824 */ /* 0x000fe200000e0615 */
[----:B------:R-:W-:Y:S01]  /*4b90*/  IADD3 R21, P0, RZ, -R28, RZ ;  /* 0x8000001cff157210 */ /* 0x000fe20007f1e0ff */
        /* <DEDUP_REMOVED lines=22> */
[----:B------:R-:W-:-:S04]  /*4d00*/  SEL R21, R44, R21, P3 ;  /* 0x000000152c157207 */ /* 0x000fc80001800000 */
[----:B------:R-:W-:Y:S01]  /*4d10*/  ISETP.GE.U32.AND P0, PT, R21, R40, PT ;  /* 0x000000281500720c */ /* 0x000fe20003f06070 */
[----:B------:R-:W-:Y:S01]  /*4d20*/  IMAD.X R40, R19, 0x1, ~R41, P2 ;  /* 0x0000000113287824 */ /* 0x000fe200010e0e29 */
[----:B------:R-:W-:-:S04]  /*4d30*/  IADD3 R21, P2, R28, 0x1, RZ ;  /* 0x000000011c157810 */ /* 0x000fc80007f5e0ff */
[----:B------:R-:W-:Y:S01]  /*4d40*/  SEL R40, R40, R19, P3 ;  /* 0x0000001328287207 */ /* 0x000fe20001800000 */
[----:B------:R-:W-:Y:S01]  /*4d50*/  IMAD.X R19, RZ, RZ, R0, P2 ;  /* 0x000000ffff137224 */ /* 0x000fe200010e0600 */
[----:B------:R-:W-:Y:S02]  /*4d60*/  SEL R21, R21, R28, P3 ;  /* 0x0000001c15157207 */ /* 0x000fe40001800000 */
[----:B------:R-:W-:Y:S01]  /*4d70*/  ISETP.GE.U32.AND.EX P2, PT, R40, R41, PT, P0 ;  /* 0x000000292800720c */ /* 0x000fe20003f46100 */
[----:B------:R-:W-:Y:S01]  /*4d80*/  IMAD.MOV.U32 R40, RZ, RZ, R22 ;  /* 0x000000ffff287224 */ /* 0x000fe200078e0016 */
[----:B------:R-:W-:Y:S01]  /*4d90*/  SEL R19, R19, R0, P3 ;  /* 0x0000000013137207 */ /* 0x000fe20001800000 */
[----:B------:R-:W-:Y:S01]  /*4da0*/  IMAD.MOV.U32 R41, RZ, RZ, 0x0 ;  /* 0x00000000ff297424 */ /* 0x000fe200078e00ff */
[----:B------:R-:W-:-:S04]  /*4db0*/  IADD3 R28, P0, R21, 0x1, RZ ;  /* 0x00000001151c7810 */ /* 0x000fc80007f1e0ff */
[----:B------:R-:W-:Y:S02]  /*4dc0*/  IADD3.X R0, RZ, R19, RZ, P0, !PT ;  /* 0x00000013ff007210 */ /* 0x000fe400007fe4ff */
[----:B------:R-:W-:Y:S02]  /*4dd0*/  SEL R28, R28, R21, P2 ;  /* 0x000000151c1c7207 */ /* 0x000fe40001000000 */
[----:B------:R-:W-:Y:S02]  /*4de0*/  SEL R0, R0, R19, P2 ;  /* 0x0000001300007207 */ /* 0x000fe40001000000 */
[----:B------:R-:W-:Y:S02]  /*4df0*/  LOP3.LUT R21, R5, R23, RZ, 0x3c, !PT ;  /* 0x0000001705157212 */ /* 0x000fe400078e3cff */
[----:B------:R-:W-:Y:S02]  /*4e00*/  IADD3 R19, P2, RZ, -R28, RZ ;  /* 0x8000001cff137210 */ /* 0x000fe40007f5e0ff */
[----:B------:R-:W-:-:S02]  /*4e10*/  ISETP.GE.AND P3, PT, R21, RZ, PT ;  /* 0x000000ff1500720c */ /* 0x000fc40003f66270 */
[----:B------:R-:W-:Y:S01]  /*4e20*/  ISETP.NE.U32.AND P0, PT, R24, RZ, PT ;  /* 0x000000ff1800720c */ /* 0x000fe20003f05070 */
[----:B------:R-:W-:Y:S01]  /*4e30*/  IMAD.X R21, RZ, RZ, ~R0, P2 ;  /* 0x000000ffff157224 */ /* 0x000fe200010e0e00 */
[----:B------:R-:W-:Y:S02]  /*4e40*/  SEL R19, R19, R28, !P3 ;  /* 0x0000001c13137207 */ /* 0x000fe40005800000 */
[----:B------:R-:W-:Y:S02]  /*4e50*/  ISETP.NE.AND.EX P0, PT, R5, RZ, PT, P0 ;  /* 0x000000ff0500720c */ /* 0x000fe40003f05300 */
[----:B------:R-:W-:Y:S02]  /*4e60*/  SEL R21, R21, R0, !P3 ;  /* 0x0000000015157207 */ /* 0x000fe40005800000 */
[----:B------:R-:W-:Y:S02]  /*4e70*/  SEL R0, R19, 0xffffffff, P0 ;  /* 0xffffffff13007807 */ /* 0x000fe40000000000 */
[----:B------:R-:W-:Y:S01]  /*4e80*/  SEL R21, R21, 0xffffffff, P0 ;  /* 0xffffffff15157807 */ /* 0x000fe20000000000 */
[----:B------:R-:W-:Y:S06]  /*4e90*/  RET.REL.NODEC R40 `(_ZN5flash32flash_fwd_splitkv_combine_kernelI23Flash_fwd_kernel_traitsILi256ELi64ELi64ELi4ELb0ELb0EN7cutlass10bfloat16_tE19Flash_kernel_traitsILi256ELi64ELi64ELi4ES3_EELi4ELi1ELb1EEEvNS_16Flash_fwd_paramsE) ;  /* 0xffffb16028007950 */ /* 0x000fec0003c3ffff */
.L_x_677:
        /* <DEDUP_REMOVED lines=14> */
.L_x_8871:


//--------------------- .text._ZN5flash24flash_fwd_splitkv_kernelI23Flash_fwd_kernel_traitsILi256ELi64ELi64ELi4ELb0ELb0EN7cutlass10bfloat16_tE19Flash_kernel_traitsILi256ELi64ELi64ELi4ES3_EELb0ELb0ELb0ELb0ELb0ELb0ELb0ELb0EEEvNS_16Flash_fwd_paramsE --------------------------
	.section	.text._ZN5flash24flash_fwd_splitkv_kernelI23Flash_fwd_kernel_traitsILi256ELi64ELi64ELi4ELb0ELb0EN7cutlass10bfloat16_tE19Flash_kernel_traitsILi256ELi64ELi64ELi4ES3_EELb0ELb0ELb0ELb0ELb0ELb0ELb0ELb0EEEvNS_16Flash_fwd_paramsE,"ax",@progbits
	.sectioninfo	@"SHI_REGISTERS=254"
	.align	128
        .global         _ZN5flash24flash_fwd_splitkv_kernelI23Flash_fwd_kernel_traitsILi256ELi64ELi64ELi4ELb0ELb0EN7cutlass10bfloat16_tE19Flash_kernel_traitsILi256ELi64ELi64ELi4ES3_EELb0ELb0ELb0ELb0ELb0ELb0ELb0ELb0EEEvNS_16Flash_fwd_paramsE
        .type           _ZN5flash24flash_fwd_splitkv_kernelI23Flash_fwd_kernel_traitsILi256ELi64ELi64ELi4ELb0ELb0EN7cutlass10bfloat16_tE19Flash_kernel_traitsILi256ELi64ELi64ELi4ES3_EELb0ELb0ELb0ELb0ELb0ELb0ELb0ELb0EEEvNS_16Flash_fwd_paramsE,@function
        .size           _ZN5flash24flash_fwd_splitkv_kernelI23Flash_fwd_kernel_traitsILi256ELi64ELi64ELi4ELb0ELb0EN7cutlass10bfloat16_tE19Flash_kernel_traitsILi256ELi64ELi64ELi4ES3_EELb0ELb0ELb0ELb0ELb0ELb0ELb0ELb0EEEvNS_16Flash_fwd_paramsE,(.L_x_8934 - _ZN5flash24flash_fwd_splitkv_kernelI23Flash_fwd_kernel_traitsILi256ELi64ELi64ELi4ELb0ELb0EN7cutlass10bfloat16_tE19Flash_kernel_traitsILi256ELi64ELi64ELi4ES3_EELb0ELb0ELb0ELb0ELb0ELb0ELb0ELb0EEEvNS_16Flash_fwd_paramsE)
        .other          _ZN5flash24flash_fwd_splitkv_kernelI23Flash_fwd_kernel_traitsILi256ELi64ELi64ELi4ELb0ELb0EN7cutlass10bfloat16_tE19Flash_kernel_traitsILi256ELi64ELi64ELi4ES3_EELb0ELb0ELb0ELb0ELb0ELb0ELb0ELb0EEEvNS_16Flash_fwd_paramsE,@"STO_CUDA_ENTRY STV_DEFAULT"
_ZN5flash24flash_fwd_splitkv_kernelI23Flash_fwd_kernel_traitsILi256ELi64ELi64ELi4ELb0ELb0EN7cutlass10bfloat16_tE19Flash_kernel_traitsILi256ELi64ELi64ELi4ES3_EELb0ELb0ELb0ELb0ELb0ELb0ELb0ELb0EEEvNS_16Flash_fwd_paramsE:
.text._ZN5flash24flash_fwd_splitkv_kernelI23Flash_fwd_kernel_traitsILi256ELi64ELi64ELi4ELb0ELb0EN7cutlass10bfloat16_tE19Flash_kernel_traitsILi256ELi64ELi64ELi4ES3_EELb0ELb0ELb0ELb0ELb0ELb0ELb0ELb0EEEvNS_16Flash_fwd_paramsE:
[----:B------:R-:W-:Y:S02]  /*0000*/  MOV R1, c[0x0][0x28] ;  /* 0x00000a0000017a02 */ /* 0x000fe40000000f00 */
[----:B------:R-:W1:Y:S01]  /*0010*/  S2UR UR11, SR_CTAID.Y ;  /* 0x00000000000b79c3 */ /* 0x000e620000002600 */
[----:B------:R-:W-:Y:S02]  /*0020*/  ULDC.64 UR4, c[0x0][0x240] ;  /* 0x0000900000047ab9 */ /* 0x000fe40000000a00 */
[----:B------:R-:W-:Y:S02]  /*0030*/  UISETP.NE.U32.AND UP2, UPT, URZ, UR4, UPT ;  /* 0x000000043f00728c */ /* 0x000fe4000bf45070 */
[----:B------:R-:W-:Y:S02]  /*0040*/  UMOV UR8, 0x4 ;  /* 0x0000000400087882 */ /* 0x000fe40000000000 */
[----:B------:R-:W-:Y:S02]  /*0050*/  UISETP.NE.AND.EX UP2, UPT, URZ, UR5, UPT, UP2 ;  /* 0x000000053f00728c */ /* 0x000fe4000bf45320 */
[----:B------:R-:W-:Y:S02]  /*0060*/  ULDC.64 UR12, c[0x0][0x240] ;  /* 0x00009000000c7ab9 */ /* 0x000fe40000000a00 */
[----:B------:R-:W-:-:S02]  /*0070*/  ULDC.64 UR4, c[0x0][0x250] ;  /* 0x0000940000047ab9 */ /* 0x000fc40000000a00 */
[----:B------:R-:W-:Y:S01]  /*0080*/  PLOP3.LUT P2, PT, PT, PT, UP2, 0x80, 0x0 ;  /* 0x000000000000781c */ /* 0x000fe20003f4f028 */
[----:B------:R-:W-:Y:S02]  /*0090*/  UISETP.NE.U32.AND UP0, UPT, URZ, UR4, UPT ;  /* 0x000000043f00728c */ /* 0x000fe4000bf05070 */
[----:B------:R-:W-:Y:S02]  /*00a0*/  ULDC.64 UR30, c[0x0][0x118] ;  /* 0x00004600001e7ab9 */ /* 0x000fe40000000a00 */
[----:B------:R-:W-:Y:S02]  /*00b0*/  UISETP.NE.AND.EX UP0, UPT, URZ, UR5, UPT, UP0 ;  /* 0x000000053f00728c */ /* 0x000fe4000bf05300 */
[----:B------:R-:W-:Y:S02]  /*00c0*/  ULDC.U8 UR9, c[0x0][0x312] ;  /* 0x0000c48000097ab9 */ /* 0x000fe40000000000 */
[----:B------:R-:W-:Y:S02]  /*00d0*/  ULDC.64 UR6, c[0x0][0x248] ;  /* 0x0000920000067ab9 */ /* 0x000fe40000000a00 */
[----:B-1----:R-:W-:Y:S01]  /*00e0*/  UIMAD.WIDE UR12, UR11, UR8, UR12 ;  /* 0x000000080b0c72a5 */ /* 0x002fe2000f8e020c */
[----:B------:R-:W-:Y:S01]  /*00f0*/  PLOP3.LUT P0, PT, PT, PT, UP0, 0x80, 0x0 ;  /* 0x000000000000781c */ /* 0x000fe20003f0f008 */
[----:B------:R-:W-:-:S02]  /*0100*/  ULDC.64 UR4, c[0x0][0x250] ;  /* 0x0000940000047ab9 */ /* 0x000fc40000000a00 */
[----:B------:R-:W-:Y:S02]  /*0110*/  UISETP.NE.AND UP3, UPT, UR9, URZ, UPT ;  /* 0x0000003f0900728c */ /* 0x000fe4000bf65270 */
[----:B------:R-:W-:Y:S01]  /*0120*/  IMAD.U32 R8, RZ, RZ, UR12 ;  /* 0x0000000cff087e24 */ /* 0x000fe2000f8e00ff */
[----:B------:R-:W-:Y:S01]  /*0130*/  UISETP.EQ.U32.AND UP1, UPT, URZ, UR6, UPT ;  /* 0x000000063f00728c */ /* 0x000fe2000bf22070 */
[----:B------:R-:W-:Y:S01]  /*0140*/  IMAD.U32 R9, RZ, RZ, UR13 ;  /* 0x0000000dff097e24 */ /* 0x000fe2000f8e00ff */
[----:B------:R-:W-:Y:S02]  /*0150*/  @UP0 UIMAD.WIDE UR4, UR11, UR8, UR4 ;  /* 0x000000080b0402a5 */ /* 0x000fe4000f8e0204 */
[----:B------:R-:W-:Y:S02]  /*0160*/  UISETP.EQ.OR.EX UP1, UPT, URZ, UR7, !UP3, UP1 ;  /* 0x000000073f00728c */ /* 0x000fe4000df22710 */
[----:B------:R-:W2:Y:S01]  /*0170*/  @P2 LDG.E R7, [R8.64] ;  /* 0x0000001e08072981 */ /* 0x000ea2000c1e1900 */
[----:B------:R-:W-:-:S03]  /*0180*/  ULDC.64 UR6, c[0x0][0x248] ;  /* 0x0000920000067ab9 */ /* 0x000fc60000000a00 */
[----:B------:R-:W3:Y:S01]  /*0190*/  @P2 LDG.E R0, [R8.64+0x4] ;  /* 0x0000041e08002981 */ /* 0x000ee2000c1e1900 */
[----:B------:R-:W-:Y:S01]  /*01a0*/  IMAD.U32 R2, RZ, RZ, UR4 ;  /* 0x00000004ff027e24 */ /* 0x000fe2000f8e00ff */
[----:B------:R-:W-:-:S05]  /*01b0*/  MOV R3, UR5 ;  /* 0x0000000500037c02 */ /* 0x000fca0008000f00 */
[----:B------:R1:W4:Y:S01]  /*01c0*/  @P0 LDG.E R2, [R2.64] ;  /* 0x0000001e02020981 */ /* 0x000322000c1e1900 */
[----:B------:R-:W-:Y:S01]  /*01d0*/  PLOP3.LUT P1, PT, PT, PT, UP1, 0x80, 0x0 ;  /* 0x000000000000781c */ /* 0x000fe20003f2f018 */
[----:B------:R-:W-:-:S06]  /*01e0*/  UIMAD.WIDE UR6, UR11, UR8, UR6 ;  /* 0x000000080b0672a5 */ /* 0x000fcc000f8e0206 */
[----:B------:R-:W-:Y:S01]  /*01f0*/  IMAD.U32 R4, RZ, RZ, UR6 ;  /* 0x00000006ff047e24 */ /* 0x000fe2000f8e00ff */
[----:B------:R-:W-:-:S05]  /*0200*/  MOV R5, UR7 ;  /* 0x0000000700057c02 */ /* 0x000fca0008000f00 */
[----:B------:R-:W5:Y:S01]  /*0210*/  @!P1 LDG.E R6, [R4.64] ;  /* 0x0000001e04069981 */ /* 0x000f62000c1e1900 */
[----:B------:R-:W-:Y:S02]  /*0220*/  UMOV UR25, 0xffffffff ;  /* 0xffffffff00197882 */ /* 0x000fe40000000000 */
[----:B------:R-:W-:Y:S01]  /*0230*/  UMOV UR14, URZ ;  /* 0x0000003f000e7c82 */ /* 0x000fe20008000000 */
[----:B-1----:R-:W1:Y:S01]  /*0240*/  S2R R3, SR_TID.X ;  /* 0x0000000000037919 */ /* 0x002e620000002100 */
[----:B------:R-:W-:Y:S01]  /*0250*/  UMOV UR15, 0xffffffff ;  /* 0xffffffff000f7882 */ /* 0x000fe20000000000 */
[----:B------:R-:W1:Y:S08]  /*0260*/  S2UR UR18, SR_CTAID.X ;  /* 0x00000000001279c3 */ /* 0x000e700000002500 */
[----:B------:R-:W1:Y:S08]  /*0270*/  S2UR UR12, SR_CTAID.Z ;  /* 0x00000000000c79c3 */ /* 0x000e700000002700 */
[----:B--2---:R-:W2:Y:S08]  /*0280*/  @P2 R2UR UR25, R7 ;  /* 0x00000000071923c2 */ /* 0x004eb000000e0000 */
[----:B---3--:R-:W2:Y:S08]  /*0290*/  @P2 R2UR UR27, R0 ;  /* 0x00000000001b23c2 */ /* 0x008eb000000e0000 */
[----:B----4-:R3:W4:Y:S01]  /*02a0*/  @P0 R2UR UR14, R2 ;  /* 0x00000000020e03c2 */ /* 0x01072200000e0000 */
[----:B------:R-:W-:-:S04]  /*02b0*/  ISETP.NE.U32.AND P0, PT, RZ, c[0x0][0x248], PT ;  /* 0x00009200ff007a0c */ /* 0x000fc80003f05070 */
[----:B------:R-:W-:-:S03]  /*02c0*/  ISETP.NE.AND.EX P0, PT, RZ, c[0x0][0x24c], PT, P0 ;  /* 0x00009300ff007a0c */ /* 0x000fc60003f05300 */
[----:B-----5:R3:W1:Y:S01]  /*02d0*/  @!P1 R2UR UR15, R6 ;  /* 0x00000000060f93c2 */ /* 0x02066200000e0000 */
[----:B--2---:R-:W-:-:S07]  /*02e0*/  @UP2 UIADD3 UR27, UR27, -UR25, URZ ;  /* 0x800000191b1b2290 */ /* 0x004fce000fffe03f */
[----:B------:R-:W-:Y:S02]  /*02f0*/  @!UP2 ULDC UR27, c[0x0][0x214] ;  /* 0x00008500001baab9 */ /* 0x000fe40000000800 */
[----:B-1-34-:R-:W-:Y:S05]  /*0300*/  @!P0 BRA `(.L_x_678) ;  /* 0x0000007000008947 */ /* 0x01afea0003800000 */
[----:B------:R-:W-:-:S13]  /*0310*/  PLOP3.LUT P0, PT, PT, PT, UP3, 0x80, 0x0 ;  /* 0x000000000000781c */ /* 0x000fda0003f0f038 */
[----:B------:R-:W2:Y:S04]  /*0320*/  @P0 LDG.E R0, [R4.64+0x4] ;  /* 0x0000041e04000981 */ /* 0x000ea8000c1e1900 */
[----:B------:R-:W3:Y:S01]  /*0330*/  @!P0 LDG.E R2, [R4.64] ;  /* 0x0000001e04028981 */ /* 0x000ee2000c1e1900 */
[----:B--2---:R-:W1:Y:S02]  /*0340*/  @P0 R2UR UR6, R0 ;  /* 0x00000000000603c2 */ /* 0x004e6400000e0000 */
[----:B-1----:R-:W-:-:S11]  /*0350*/  @UP3 UIADD3 UR6, UR6, -UR15, URZ ;  /* 0x8000000f06063290 */ /* 0x002fd6000fffe03f */
[----:B---3--:R1:W2:Y:S02]  /*0360*/  @!P0 R2UR UR6, R2 ;  /* 0x00000000020683c2 */ /* 0x0082a400000e0000 */
[----:B-12---:R-:W-:Y:S05]  /*0370*/  BRA `(.L_x_679) ;  /* 0x0000001000007947 */ /* 0x006fea0003800000 */
.L_x_678:
[----:B------:R-:W-:Y:S02]  /*0380*/  ULDC UR6, c[0x0][0x218] ;  /* 0x0000860000067ab9 */ /* 0x000fe40000000800 */
.L_x_679:
[----:B------:R-:W-:Y:S02]  /*0390*/  ULDC.64 UR4, c[0x0][0x258] ;  /* 0x0000960000047ab9 */ /* 0x000fe40000000a00 */
[----:B------:R-:W-:-:S04]  /*03a0*/  UISETP.NE.U32.AND UP2, UPT, URZ, UR4, UPT ;  /* 0x000000043f00728c */ /* 0x000fc8000bf45070 */
[----:B------:R-:W-:-:S03]  /*03b0*/  UISETP.NE.AND.EX UP2, UPT, URZ, UR5, UPT, UP2 ;  /* 0x000000053f00728c */ /* 0x000fc6000bf45320 */
[----:B------:R-:W-:-:S03]  /*03c0*/  ULDC.64 UR4, c[0x0][0x258] ;  /* 0x0000960000047ab9 */ /* 0x000fc60000000a00 */
[----:B------:R-:W-:-:S05]  /*03d0*/  PLOP3.LUT P0, PT, PT, PT, UP2, 0x80, 0x0 ;  /* 0x000000000000781c */ /* 0x000fca0003f0f028 */
[----:B------:R-:W-:-:S06]  /*03e0*/  @UP2 UIMAD.WIDE UR4, UR11, UR8, UR4 ;  /* 0x000000080b0422a5 */ /* 0x000fcc000f8e0204 */
[----:B------:R-:W-:Y:S02]  /*03f0*/  IMAD.U32 R4, RZ, RZ, UR4 ;  /* 0x00000004ff047e24 */ /* 0x000fe4000f8e00ff */
[----:B------:R-:W-:Y:S01]  /*0400*/  IMAD.U32 R5, RZ, RZ, UR5 ;  /* 0x00000005ff057e24 */ /* 0x000fe2000f8e00ff */
[----:B------:R-:W-:Y:S02]  /*0410*/  USHF.L.U32 UR18, UR18, 0x6, URZ ;  /* 0x0000000612127899 */ /* 0x000fe4000800063f */
[----:B------:R-:W-:Y:S02]  /*0420*/  ULDC.64 UR4, c[0x0][0x268] ;  /* 0x00009a0000047ab9 */ /* 0x000fe40000000a00 */
[----:B------:R-:W2:Y:S01]  /*0430*/  @P0 LDG.E R0, [R4.64] ;  /* 0x0000001e04000981 */ /* 0x000ea2000c1e1900 */
[----:B------:R-:W-:Y:S02]  /*0440*/  UISETP.GT.AND UP0, UPT, UR27, UR18, UPT ;  /* 0x000000121b00728c */ /* 0x000fe4000bf04270 */
[----:B------:R-:W-:-:S03]  /*0450*/  @!UP2 UISETP.NE.U32.AND UP1, UPT, URZ, UR4, UPT ;  /* 0x000000043f00a28c */ /* 0x000fc6000bf25070 */
[----:B------:R-:W-:Y:S02]  /*0460*/  ULDC UR4, c[0x0][0x21c] ;  /* 0x0000870000047ab9 */ /* 0x000fe40000000800 */
[----:B------:R-:W-:-:S04]  /*0470*/  @!UP2 UISETP.NE.AND.EX UP1, UPT, URZ, UR5, UPT, UP1 ;  /* 0x000000053f00a28c */ /* 0x000fc8000bf25310 */
[----:B------:R-:W-:Y:S01]  /*0480*/  @!UP2 USEL UR4, URZ, UR4, !UP1 ;  /* 0x000000043f04a287 */ /* 0x000fe2000c800000 */
[----:B--2---:R-:W1:Y:S01]  /*0490*/  @P0 R2UR UR7, R0 ;  /* 0x00000000000703c2 */ /* 0x004e6200000e0000 */
[----:B------:R-:W-:Y:S01]  /*04a0*/  PLOP3.LUT P0, PT, PT, PT, UP0, 0x80, 0x0 ;  /* 0x000000000000781c */ /* 0x000fe20003f0f008 */
[----:B-1----:R-:W-:Y:S02]  /*04b0*/  @UP2 UIADD3 UR7, UR7, -UR14, URZ ;  /* 0x8000000e07072290 */ /* 0x002fe4000fffe03f */
[----:B------:R-:W-:-:S10]  /*04c0*/  @!UP2 UIADD3 UR7, UR4, UR6, -UR14 ;  /* 0x000000060407a290 */ /* 0x000fd4000fffe80e */
[----:B------:R-:W-:Y:S05]  /*04d0*/  @!P0 EXIT ;  /* 0x000000000000894d */ /* 0x000fea0003800000 */
[----:B------:R-:W-:Y:S02]  /*04e0*/  ULDC UR9, c[0x0][0x218] ;  /* 0x0000860000097ab9 */ /* 0x000fe40000000800 */
[----:B------:R-:W-:Y:S02]  /*04f0*/  UIADD3 UR5, UR7, 0x3f, URZ ;  /* 0x0000003f07057890 */ /* 0x000fe4000fffe03f */
[----:B------:R-:W-:Y:S02]  /*0500*/  UIADD3 UR9, UR9, 0x3f, URZ ;  /* 0x0000003f09097890 */ /* 0x000fe4000fffe03f */
[----:B------:R-:W-:Y:S02]  /*0510*/  USHF.R.S32.HI UR4, URZ, 0x1f, UR5 ;  /* 0x0000001f3f047899 */ /* 0x000fe40008011405 */
[----:B------:R-:W-:Y:S02]  /*0520*/  USHF.R.S32.HI UR6, URZ, 0x1f, UR9 ;  /* 0x0000001f3f067899 */ /* 0x000fe40008011409 */
[----:B------:R-:W-:-:S02]  /*0530*/  ULEA.HI UR4, UR4, UR5, URZ, 0x6 ;  /* 0x0000000504047291 */ /* 0x000fc4000f8f303f */
[----:B------:R-:W-:Y:S02]  /*0540*/  ULEA.HI UR6, UR6, UR9, URZ, 0x6 ;  /* 0x0000000906067291 */ /* 0x000fe4000f8f303f */
[----:B------:R-:W-:Y:S02]  /*0550*/  USHF.R.S32.HI UR4, URZ, 0x6, UR4 ;  /* 0x000000063f047899 */ /* 0x000fe40008011404 */
[----:B------:R-:W-:-:S04]  /*0560*/  USHF.R.S32.HI UR6, URZ, 0x6, UR6 ;  /* 0x000000063f067899 */ /* 0x000fc80008011406 */
[----:B------:R-:W-:-:S04]  /*0570*/  UISETP.LT.AND UP0, UPT, UR6, UR4, UPT ;  /* 0x000000040600728c */ /* 0x000fc8000bf01270 */
[----:B------:R-:W-:-:S06]  /*0580*/  USEL UR26, UR6, UR4, UP0 ;  /* 0x00000004061a7287 */ /* 0x000fcc0008000000 */
[----:B------:R-:W-:-:S13]  /*0590*/  ISETP.LT.AND P0, PT, RZ, UR26, PT ;  /* 0x0000001aff007c0c */ /* 0x000fda000bf01270 */
[----:B------:R-:W-:Y:S05]  /*05a0*/  @P0 BRA `(.L_x_680) ;  /* 0x0000096000000947 */ /* 0x000fea0003800000 */
[----:B------:R-:W-:Y:S01]  /*05b0*/  SHF.R.S32.HI R10, RZ, 0x1f, R3 ;  /* 0x0000001fff0a7819 */ /* 0x000fe20000011403 */
[----:B------:R-:W-:Y:S01]  /*05c0*/  UISETP.NE.AND UP0, UPT, UR25, -0x1, UPT ;  /* 0xffffffff1900788c */ /* 0x000fe2000bf05270 */
[----:B------:R-:W1:Y:S01]  /*05d0*/  S2R R12, SR_CTAID.Z ;  /* 0x00000000000c7919 */ /* 0x000e620000002700 */
[----:B------:R-:W-:Y:S01]  /*05e0*/  USHF.R.S32.HI UR10, URZ, 0x1f, UR18 ;  /* 0x0000001f3f0a7899 */ /* 0x000fe20008011412 */
[----:B------:R-:W-:Y:S01]  /*05f0*/  LEA.HI R10, R10, R3, RZ, 0x3 ;  /* 0x000000030a0a7211 */ /* 0x000fe200078f18ff */
[----:B------:R-:W-:Y:S01]  /*0600*/  ULDC.64 UR6, c[0x0][0x1e8] ;  /* 0x00007a0000067ab9 */ /* 0x000fe20000000a00 */
[----:B------:R-:W-:Y:S01]  /*0610*/  BSSY B0, `(.L_x_681) ;  /* 0x0000037000007945 */ /* 0x000fe20003800000 */
[----:B------:R-:W-:Y:S01]  /*0620*/  ULDC.64 UR4, c[0x0][0x1e8] ;  /* 0x00007a0000047ab9 */ /* 0x000fe20000000a00 */
[----:B------:R-:W-:Y:S01]  /*0630*/  LOP3.LUT R0, R10, 0xfffffff8, RZ, 0xc0, !PT ;  /* 0xfffffff80a007812 */ /* 0x000fe200078ec0ff */
[----:B------:R-:W-:Y:S01]  /*0640*/  UIMAD UR4, UR10, UR4, URZ ;  /* 0x000000040a0472a4 */ /* 0x000fe2000f8e023f */
[----:B------:R-:W-:Y:S01]  /*0650*/  SHF.R.S32.HI R10, RZ, 0x3, R10 ;  /* 0x00000003ff0a7819 */ /* 0x000fe2000001140a */
[----:B------:R-:W-:-:S02]  /*0660*/  UIADD3 UR27, -UR18, UR27, URZ ;  /* 0x0000001b121b7290 */ /* 0x000fc4000fffe13f */
[----:B------:R-:W-:Y:S01]  /*0670*/  @UP0 UIMAD.WIDE.U32 UR8, UR25, UR6, URZ ;  /* 0x00000006190802a5 */ /* 0x000fe2000f8e003f */
[----:B------:R-:W-:Y:S01]  /*0680*/  IMAD.IADD R11, R3, 0x1, -R0 ;  /* 0x00000001030b7824 */ /* 0x000fe200078e0a00 */
[----:B------:R-:W-:Y:S01]  /*0690*/  UIMAD UR6, UR18, UR5, UR4 ;  /* 0x00000005120672a4 */ /* 0x000fe2000f8e0204 */
[----:B------:R-:W-:Y:S01]  /*06a0*/  IMAD.U32 R3, RZ, RZ, UR18 ;  /* 0x00000012ff037e24 */ /* 0x000fe2000f8e00ff */
[----:B------:R-:W-:Y:S01]  /*06b0*/  @UP0 UIMAD UR7, UR25, UR7, UR9 ;  /* 0x00000007190702a4 */ /* 0x000fe2000f8e0209 */
[----:B------:R-:W-:Y:S01]  /*06c0*/  IMAD.SHL.U32 R16, R11, 0x8, RZ ;  /* 0x000000080b107824 */ /* 0x000fe200078e00ff */
[----:B------:R-:W-:Y:S02]  /*06d0*/  @!UP0 USHF.R.S32.HI UR9, URZ, 0x1f, UR11 ;  /* 0x0000001f3f098899 */ /* 0x000fe4000801140b */
[----:B------:R-:W-:Y:S01]  /*06e0*/  ULDC.64 UR4, c[0x0][0x1e0] ;  /* 0x0000780000047ab9 */ /* 0x000fe20000000a00 */
[----:B------:R-:W-:Y:S01]  /*06f0*/  IMAD.U32 R0, RZ, RZ, UR6 ;  /* 0x00000006ff007e24 */ /* 0x000fe2000f8e00ff */
[----:B------:R-:W-:Y:S01]  /*0700*/  @!UP0 UIMAD UR9, UR9, UR4, URZ ;  /* 0x00000004090982a4 */ /* 0x000fe2000f8e023f */
[----:B------:R-:W-:Y:S01]  /*0710*/  SHF.R.S32.HI R17, RZ, 0x1f, R16 ;  /* 0x0000001fff117819 */ /* 0x000fe20000011410 */
[----:B------:R-:W-:Y:S01]  /*0720*/  @!UP0 UIMAD.WIDE.U32 UR14, UR11, UR4, URZ ;  /* 0x000000040b0e82a5 */ /* 0x000fe2000f8e003f */
[----:B------:R-:W-:Y:S01]  /*0730*/  IADD3 R9, R16, 0x40, RZ ;  /* 0x0000004010097810 */ /* 0x000fe20007ffe0ff */
[----:B------:R-:W-:Y:S01]  /*0740*/  @!UP0 UIMAD UR9, UR11, UR5, UR9 ;  /* 0x000000050b0982a4 */ /* 0x000fe2000f8e0209 */
[C---:B------:R-:W-:Y:S01]  /*0750*/  IADD3 R8, R16.reuse, 0x80, RZ ;  /* 0x0000008010087810 */ /* 0x040fe20007ffe0ff */
[----:B------:R-:W-:Y:S01]  /*0760*/  IMAD.WIDE.U32 R2, R3, c[0x0][0x1e8], R16 ;  /* 0x00007a0003027a25 */ /* 0x000fe200078e0010 */
[----:B------:R-:W-:Y:S01]  /*0770*/  USHF.R.S32.HI UR10, URZ, 0x1f, UR12 ;  /* 0x0000001f3f0a7899 */ /* 0x000fe2000801140c */
[----:B------:R-:W-:Y:S01]  /*0780*/  IADD3 R7, R16, 0xc0, RZ ;  /* 0x000000c010077810 */ /* 0x000fe20007ffe0ff */
[----:B------:R-:W-:-:S02]  /*0790*/  @!UP0 UMOV UR8, UR14 ;  /* 0x0000000e00088c82 */ /* 0x000fc40008000000 */
[----:B------:R-:W-:Y:S01]  /*07a0*/  @!UP0 UIADD3 UR7, UR15, UR9, URZ ;  /* 0x000000090f078290 */ /* 0x000fe2000fffe03f */
[----:B------:R-:W-:Y:S01]  /*07b0*/  IADD3 R2, P0, R2, UR8, RZ ;  /* 0x0000000802027c10 */ /* 0x000fe2000ff1e0ff */
[----:B------:R-:W-:Y:S02]  /*07c0*/  ULDC.64 UR4, c[0x0][0x1f0] ;  /* 0x00007c0000047ab9 */ /* 0x000fe40000000a00 */
[----:B------:R-:W-:Y:S02]  /*07d0*/  UIMAD UR4, UR10, UR4, URZ ;  /* 0x000000040a0472a4 */ /* 0x000fe4000f8e023f */
[----:B------:R-:W-:Y:S02]  /*07e0*/  IADD3.X R3, R3, UR7, R0, P0, !PT ;  /* 0x0000000703037c10 */ /* 0x000fe400087fe400 */
[----:B------:R-:W-:Y:S01]  /*07f0*/  ISETP.GE.AND P0, PT, R10, UR27, PT ;  /* 0x0000001b0a007c0c */ /* 0x000fe2000bf06270 */
[----:B------:R-:W-:Y:S02]  /*0800*/  UIMAD UR4, UR12, UR5, UR4 ;  /* 0x000000050c0472a4 */ /* 0x000fe4000f8e0204 */
[----:B-1----:R-:W-:Y:S01]  /*0810*/  IMAD.WIDE.U32 R12, R12, c[0x0][0x1f0], R2 ;  /* 0x00007c000c0c7a25 */ /* 0x002fe200078e0002 */
[----:B------:R-:W-:Y:S01]  /*0820*/  ULDC UR5, c[0x0][0x1c0] ;  /* 0x0000700000057ab9 */ /* 0x000fe20000000800 */
[----:B------:R-:W-:Y:S01]  /*0830*/  SHF.R.S32.HI R2, RZ, 0x1f, R10 ;  /* 0x0000001fff027819 */ /* 0x000fe2000001140a */
[----:B------:R-:W-:-:S02]  /*0840*/  UIMAD UR11, UR11, UR5, UR12 ;  /* 0x000000050b0b72a4 */ /* 0x000fc4000f8e020c */
[----:B------:R-:W-:Y:S01]  /*0850*/  IADD3 R15, R13, UR4, RZ ;  /* 0x000000040d0f7c10 */ /* 0x000fe2000fffe0ff */
[----:B------:R-:W-:Y:S02]  /*0860*/  ULDC UR5, c[0x0][0x214] ;  /* 0x0000850000057ab9 */ /* 0x000fe40000000800 */
[----:B------:R-:W-:Y:S02]  /*0870*/  UIMAD UR5, UR11, UR5, UR18 ;  /* 0x000000050b0572a4 */ /* 0x000fe4000f8e0212 */
[----:B------:R-:W-:Y:S05]  /*0880*/  @P0 BRA `(.L_x_682) ;  /* 0x000000f000000947 */ /* 0x000fea0003800000 */
[----:B------:R-:W-:Y:S01]  /*0890*/  IMAD R3, R2, c[0x0][0x1e8], RZ ;  /* 0x00007a0002037a24 */ /* 0x000fe200078e02ff */
[----:B------:R-:W-:Y:S01]  /*08a0*/  ISETP.GE.AND P4, PT, R16, c[0x0][0x220], PT ;  /* 0x0000880010007a0c */ /* 0x000fe20003f86270 */
[----:B------:R-:W-:Y:S01]  /*08b0*/  IMAD.MOV.U32 R14, RZ, RZ, R12 ;  /* 0x000000ffff0e7224 */ /* 0x000fe200078e000c */
[----:B------:R-:W-:Y:S01]  /*08c0*/  ISETP.GE.AND P3, PT, R9, c[0x0][0x220], PT ;  /* 0x0000880009007a0c */ /* 0x000fe20003f66270 */
[----:B------:R-:W-:Y:S01]  /*08d0*/  IMAD R0, R10, c[0x0][0x1ec], R3 ;  /* 0x00007b000a007a24 */ /* 0x000fe200078e0203 */
[----:B------:R-:W-:Y:S01]  /*08e0*/  ISETP.GE.AND P2, PT, R8, c[0x0][0x220], PT ;  /* 0x0000880008007a0c */ /* 0x000fe20003f46270 */
[----:B------:R-:W-:Y:S01]  /*08f0*/  IMAD.WIDE.U32 R4, R10, c[0x0][0x1e8], R14 ;  /* 0x00007a000a047a25 */ /* 0x000fe200078e000e */
[----:B------:R-:W-:-:S03]  /*0900*/  ISETP.GE.AND P1, PT, R7, c[0x0][0x220], PT ;  /* 0x0000880007007a0c */ /* 0x000fc60003f26270 */
[----:B------:R-:W-:Y:S01]  /*0910*/  IMAD.IADD R0, R5, 0x1, R0 ;  /* 0x0000000105007824 */ /* 0x000fe200078e0200 */
[----:B------:R-:W-:-:S04]  /*0920*/  LEA R18, P0, R4, c[0x0][0x1d0], 0x1 ;  /* 0x0000740004127a11 */ /* 0x000fc800078008ff */
[----:B------:R-:W-:-:S05]  /*0930*/  LEA.HI.X R19, R4, c[0x0][0x1d4], R0, 0x1, P0 ;  /* 0x0000750004137a11 */ /* 0x000fca00000f0c00 */
[----:B------:R1:W-:Y:S04]  /*0940*/  @!P4 STG.E.128 [R18.64], RZ ;  /* 0x000000ff1200c986 */ /* 0x0003e8000c101d1e */
[----:B------:R1:W-:Y:S04]  /*0950*/  @!P3 STG.E.128 [R18.64+0x80], RZ ;  /* 0x000080ff1200b986 */ /* 0x0003e8000c101d1e */
[----:B------:R1:W-:Y:S04]  /*0960*/  @!P2 STG.E.128 [R18.64+0x100], RZ ;  /* 0x000100ff1200a986 */ /* 0x0003e8000c101d1e */
[----:B------:R1:W-:Y:S02]  /*0970*/  @!P1 STG.E.128 [R18.64+0x180], RZ ;  /* 0x000180ff12009986 */ /* 0x0003e4000c101d1e */
.L_x_682:
[----:B------:R-:W-:Y:S05]  /*0980*/  BSYNC B0 ;  /* 0x0000000000007941 */ /* 0x000fea0003800000 */
.L_x_681:
[----:B------:R-:W-:Y:S01]  /*0990*/  IADD3 R6, R10, 0x10, RZ ;  /* 0x000000100a067810 */ /* 0x000fe20007ffe0ff */
[----:B------:R-:W-:Y:S03]  /*09a0*/  BSSY B0, `(.L_x_683) ;  /* 0x0000015000007945 */ /* 0x000fe60003800000 */
[----:B------:R-:W-:-:S13]  /*09b0*/  ISETP.GE.AND P0, PT, R6, UR27, PT ;  /* 0x0000001b06007c0c */ /* 0x000fda000bf06270 */
[----:B------:R-:W-:Y:S05]  /*09c0*/  @P0 BRA `(.L_x_684) ;  /* 0x0000012000000947 */ /* 0x000fea0003800000 */
[----:B------:R-:W-:Y:S01]  /*09d0*/  IADD3 R3, P0, R10, 0x10, RZ ;  /* 0x000000100a037810 */ /* 0x000fe20007f1e0ff */
[----:B------:R-:W-:Y:S01]  /*09e0*/  IMAD.MOV.U32 R4, RZ, RZ, R12 ;  /* 0x000000ffff047224 */ /* 0x000fe200078e000c */
[----:B------:R-:W-:Y:S01]  /*09f0*/  ISETP.GE.AND P3, PT, R16, c[0x0][0x220], PT ;  /* 0x0000880010007a0c */ /* 0x000fe20003f66270 */
[----:B------:R-:W-:Y:S01]  /*0a00*/  IMAD.MOV.U32 R5, RZ, RZ, R15 ;  /* 0x000000ffff057224 */ /* 0x000fe200078e000f */
[----:B------:R-:W-:Y:S01]  /*0a10*/  ISETP.GE.AND P2, PT, R9, c[0x0][0x220], PT ;  /* 0x0000880009007a0c */ /* 0x000fe20003f46270 */
[----:B------:R-:W-:Y:S01]  /*0a20*/  IMAD.X R0, RZ, RZ, R2, P0 ;  /* 0x000000ffff007224 */ /* 0x000fe200000e0602 */
[----:B------:R-:W-:Y:S01]  /*0a30*/  ISETP.GE.AND P1, PT, R8, c[0x0][0x220], PT ;  /* 0x0000880008007a0c */ /* 0x000fe20003f26270 */
[----:B------:R-:W-:Y:S01]  /*0a40*/  IMAD.WIDE.U32 R4, R3, c[0x0][0x1e8], R4 ;  /* 0x00007a0003047a25 */ /* 0x000fe200078e0004 */
[----:B------:R-:W-:-:S03]  /*0a50*/  ISETP.GE.AND P0, PT, R7, c[0x0][0x220], PT ;  /* 0x0000880007007a0c */ /* 0x000fc60003f06270 */
[----:B------:R-:W-:Y:S01]  /*0a60*/  IMAD R0, R0, c[0x0][0x1e8], RZ ;  /* 0x00007a0000007a24 */ /* 0x000fe200078e02ff */
[----:B-1----:R-:W-:-:S03]  /*0a70*/  LEA R18, P4, R4, c[0x0][0x1d0], 0x1 ;  /* 0x0000740004127a11 */ /* 0x002fc600078808ff */
[----:B------:R-:W-:-:S04]  /*0a80*/  IMAD R0, R3, c[0x0][0x1ec], R0 ;  /* 0x00007b0003007a24 */ /* 0x000fc800078e0200 */
[----:B------:R-:W-:-:S05]  /*0a90*/  IMAD.IADD R0, R5, 0x1, R0 ;  /* 0x0000000105007824 */ /* 0x000fca00078e0200 */
[----:B------:R-:W-:-:S05]  /*0aa0*/  LEA.HI.X R19, R4, c[0x0][0x1d4], R0, 0x1, P4 ;  /* 0x0000750004137a11 */ /* 0x000fca00020f0c00 */
[----:B------:R1:W-:Y:S04]  /*0ab0*/  @!P3 STG.E.128 [R18.64], RZ ;  /* 0x000000ff1200b986 */ /* 0x0003e8000c101d1e */
[----:B------:R1:W-:Y:S04]  /*0ac0*/  @!P2 STG.E.128 [R18.64+0x80], RZ ;  /* 0x000080ff1200a986 */ /* 0x0003e8000c101d1e */
[----:B------:R1:W-:Y:S04]  /*0ad0*/  @!P1 STG.E.128 [R18.64+0x100], RZ ;  /* 0x000100ff12009986 */ /* 0x0003e8000c101d1e */
[----:B------:R1:W-:Y:S02]  /*0ae0*/  @!P0 STG.E.128 [R18.64+0x180], RZ ;  /* 0x000180ff12008986 */ /* 0x0003e4000c101d1e */
.L_x_684:
[----:B------:R-:W-:Y:S05]  /*0af0*/  BSYNC B0 ;  /* 0x0000000000007941 */ /* 0x000fea0003800000 */
.L_x_683:
[----:B------:R-:W-:Y:S01]  /*0b00*/  IADD3 R5, R10, 0x20, RZ ;  /* 0x000000200a057810 */ /* 0x000fe20007ffe0ff */
[----:B------:R-:W-:Y:S03]  /*0b10*/  BSSY B0, `(.L_x_685) ;  /* 0x0000015000007945 */ /* 0x000fe60003800000 */
[----:B------:R-:W-:-:S13]  /*0b20*/  ISETP.GE.AND P0, PT, R5, UR27, PT ;  /* 0x0000001b05007c0c */ /* 0x000fda000bf06270 */
[----:B------:R-:W-:Y:S05]  /*0b30*/  @P0 BRA `(.L_x_686) ;  /* 0x0000012000000947 */ /* 0x000fea0003800000 */
[----:B------:R-:W-:Y:S01]  /*0b40*/  IADD3 R3, P0, R10, 0x20, RZ ;  /* 0x000000200a037810 */ /* 0x000fe20007f1e0ff */
[----:B-1----:R-:W-:Y:S01]  /*0b50*/  IMAD.MOV.U32 R18, RZ, RZ, R12 ;  /* 0x000000ffff127224 */ /* 0x002fe200078e000c */
        /* <DEDUP_REMOVED lines=8> */
[----:B------:R-:W-:-:S03]  /*0be0*/  LEA R20, P4, R18, c[0x0][0x1d0], 0x1 ;  /* 0x0000740012147a11 */ /* 0x000fc600078808ff */
[----:B------:R-:W-:-:S04]  /*0bf0*/  IMAD R0, R3, c[0x0][0x1ec], R0 ;  /* 0x00007b0003007a24 */ /* 0x000fc800078e0200 */
[----:B------:R-:W-:-:S05]  /*0c00*/  IMAD.IADD R0, R19, 0x1, R0 ;  /* 0x0000000113007824 */ /* 0x000fca00078e0200 */
[----:B------:R-:W-:-:S05]  /*0c10*/  LEA.HI.X R21, R18, c[0x0][0x1d4], R0, 0x1, P4 ;  /* 0x0000750012157a11 */ /* 0x000fca00020f0c00 */
[----:B------:R1:W-:Y:S04]  /*0c20*/  @!P3 STG.E.128 [R20.64], RZ ;  /* 0x000000ff1400b986 */ /* 0x0003e8000c101d1e */
[----:B------:R1:W-:Y:S04]  /*0c30*/  @!P2 STG.E.128 [R20.64+0x80], RZ ;  /* 0x000080ff1400a986 */ /* 0x0003e8000c101d1e */
[----:B------:R1:W-:Y:S04]  /*0c40*/  @!P1 STG.E.128 [R20.64+0x100], RZ ;  /* 0x000100ff14009986 */ /* 0x0003e8000c101d1e */
[----:B------:R1:W-:Y:S02]  /*0c50*/  @!P0 STG.E.128 [R20.64+0x180], RZ ;  /* 0x000180ff14008986 */ /* 0x0003e4000c101d1e */
.L_x_686:
[----:B------:R-:W-:Y:S05]  /*0c60*/  BSYNC B0 ;  /* 0x0000000000007941 */ /* 0x000fea0003800000 */
.L_x_685:
[----:B------:R-:W-:Y:S01]  /*0c70*/  IADD3 R4, R10, 0x30, RZ ;  /* 0x000000300a047810 */ /* 0x000fe20007ffe0ff */
[----:B------:R-:W-:Y:S03]  /*0c80*/  BSSY B0, `(.L_x_687) ;  /* 0x0000014000007945 */ /* 0x000fe60003800000 */
[----:B------:R-:W-:-:S13]  /*0c90*/  ISETP.GE.AND P0, PT, R4, UR27, PT ;  /* 0x0000001b04007c0c */ /* 0x000fda000bf06270 */
[----:B------:R-:W-:Y:S05]  /*0ca0*/  @P0 BRA `(.L_x_688) ;  /* 0x0000011000000947 */ /* 0x000fea0003800000 */
[----:B------:R-:W-:Y:S01]  /*0cb0*/  IADD3 R3, P0, R10, 0x30, RZ ;  /* 0x000000300a037810 */ /* 0x000fe20007f1e0ff */
[----:B------:R-:W-:Y:S01]  /*0cc0*/  IMAD.MOV.U32 R13, RZ, RZ, R15 ;  /* 0x000000ffff0d7224 */ /* 0x000fe200078e000f */
[----:B------:R-:W-:Y:S02]  /*0cd0*/  ISETP.GE.AND P3, PT, R16, c[0x0][0x220], PT ;  /* 0x0000880010007a0c */ /* 0x000fe40003f66270 */
        /* <DEDUP_REMOVED lines=14> */
.L_x_688:
[----:B------:R-:W-:Y:S05]  /*0dc0*/  BSYNC B0 ;  /* 0x0000000000007941 */ /* 0x000fea0003800000 */
.L_x_687:
[----:B------:R-:W-:Y:S01]  /*0dd0*/  ISETP.NE.AND P4, PT, R11, RZ, PT ;  /* 0x000000ff0b00720c */ /* 0x000fe20003f85270 */
[----:B------:R-:W-:-:S03]  /*0de0*/  IMAD.U32 R3, RZ, RZ, UR5 ;  /* 0x00000005ff037e24 */ /* 0x000fc6000f8e00ff */
[----:B------:R-:W-:Y:S02]  /*0df0*/  ISETP.GE.OR P2, PT, R6, UR27, P4 ;  /* 0x0000001b06007c0c */ /* 0x000fe4000a746670 */
[C---:B------:R-:W-:Y:S02]  /*0e00*/  ISETP.GE.OR P3, PT, R10.reuse, UR27, P4 ;  /* 0x0000001b0a007c0c */ /* 0x040fe4000a766670 */
[----:B------:R-:W-:Y:S02]  /*0e10*/  ISETP.GE.OR P1, PT, R5, UR27, P4 ;  /* 0x0000001b05007c0c */ /* 0x000fe4000a726670 */
[----:B------:R-:W-:Y:S02]  /*0e20*/  IADD3 R10, P0, R10, UR5, RZ ;  /* 0x000000050a0a7c10 */ /* 0x000fe4000ff1e0ff */
[----:B------:R-:W-:Y:S02]  /*0e30*/  ISETP.GE.OR P4, PT, R4, UR27, P4 ;  /* 0x0000001b04007c0c */ /* 0x000fe4000a786670 */
[----:B------:R-:W-:-:S02]  /*0e40*/  LEA.HI.X.SX32 R3, R3, R2, 0x1, P0 ;  /* 0x0000000203037211 */ /* 0x000fc400000f0eff */
[----:B------:R-:W-:Y:S01]  /*0e50*/  LEA R6, P0, R10, c[0x0][0x200], 0x2 ;  /* 0x000080000a067a11 */ /* 0x000fe200078010ff */
[----:B------:R-:W-:-:S03]  /*0e60*/  @!P2 IMAD.MOV.U32 R2, RZ, RZ, 0x7f800000 ;  /* 0x7f800000ff02a424 */ /* 0x000fc600078e00ff */
[----:B------:R-:W-:Y:S01]  /*0e70*/  LEA.HI.X R7, R10, c[0x0][0x204], R3, 0x2, P0 ;  /* 0x000081000a077a11 */ /* 0x000fe200000f1403 */
[----:B------:R-:W-:Y:S02]  /*0e80*/  @!P3 IMAD.MOV.U32 R3, RZ, RZ, 0x7f800000 ;  /* 0x7f800000ff03b424 */ /* 0x000fe400078e00ff */
[----:B------:R-:W-:Y:S02]  /*0e90*/  @!P1 IMAD.MOV.U32 R0, RZ, RZ, 0x7f800000 ;  /* 0x7f800000ff009424 */ /* 0x000fe400078e00ff */
[----:B------:R3:W-:Y:S04]  /*0ea0*/  @!P2 STG.E [R6.64+0x40], R2 ;  /* 0x000040020600a986 */ /* 0x0007e8000c10191e */
[----:B------:R3:W-:Y:S04]  /*0eb0*/  @!P3 STG.E [R6.64], R3 ;  /* 0x000000030600b986 */ /* 0x0007e8000c10191e */
[----:B------:R3:W-:Y:S01]  /*0ec0*/  @!P1 STG.E [R6.64+0x80], R0 ;  /* 0x0000800006009986 */ /* 0x0007e2000c10191e */
[----:B------:R-:W-:Y:S05]  /*0ed0*/  @P4 EXIT ;  /* 0x000000000000494d */ /* 0x000fea0003800000 */
[----:B---3--:R-:W-:-:S05]  /*0ee0*/  MOV R3, 0x7f800000 ;  /* 0x7f80000000037802 */ /* 0x008fca0000000f00 */
[----:B------:R-:W-:Y:S01]  /*0ef0*/  STG.E [R6.64+0xc0], R3 ;  /* 0x0000c00306007986 */ /* 0x000fe2000c10191e */
[----:B------:R-:W-:Y:S05]  /*0f00*/  EXIT ;  /* 0x000000000000794d */ /* 0x000fea0003800000 */
.L_x_680:
[----:B------:R-:W-:Y:S02]  /*0f10*/  ULDC.64 UR4, c[0x0][0x2b8] ;  /* 0x0000ae0000047ab9 */ /* 0x000fe40000000a00 */
[----:B------:R-:W-:Y:S02]  /*0f20*/  UISETP.NE.U32.AND UP0, UPT, URZ, UR4, UPT ;  /* 0x000000043f00728c */ /* 0x000fe4000bf05070 */
[----:B------:R-:W-:Y:S02]  /*0f30*/  ULDC.64 UR16, c[0x0][0x2c0] ;  /* 0x0000b00000107ab9 */ /* 0x000fe40000000a00 */
[----:B------:R-:W-:-:S03]  /*0f40*/  UISETP.NE.AND.EX UP0, UPT, URZ, UR5, UPT, UP0 ;  /* 0x000000053f00728c */ /* 0x000fc6000bf05300 */
[----:B------:R-:W-:-:S03]  /*0f50*/  ULDC.64 UR4, c[0x0][0x2b8] ;  /* 0x0000ae0000047ab9 */ /* 0x000fc60000000a00 */
[----:B------:R-:W-:-:S05]  /*0f60*/  PLOP3.LUT P0, PT, PT, PT, UP0, 0x80, 0x0 ;  /* 0x000000000000781c */ /* 0x000fca0003f0f008 */
[----:B------:R-:W-:-:S06]  /*0f70*/  @UP0 UIMAD.WIDE UR4, UR11, UR8, UR4 ;  /* 0x000000080b0402a5 */ /* 0x000fcc000f8e0204 */
[----:B------:R-:W-:Y:S02]  /*0f80*/  IMAD.U32 R4, RZ, RZ, UR4 ;  /* 0x00000004ff047e24 */ /* 0x000fe4000f8e00ff */
[----:B------:R-:W-:Y:S01]  /*0f90*/  IMAD.U32 R5, RZ, RZ, UR5 ;  /* 0x00000005ff057e24 */ /* 0x000fe2000f8e00ff */
[----:B------:R-:W-:Y:S02]  /*0fa0*/  UISETP.NE.U32.AND UP1, UPT, URZ, UR16, UPT ;  /* 0x000000103f00728c */ /* 0x000fe4000bf25070 */
[----:B------:R-:W-:Y:S02]  /*0fb0*/  ULDC.64 UR4, c[0x0][0x2c8] ;  /* 0x0000b20000047ab9 */ /* 0x000fe40000000a00 */
[----:B------:R-:W2:Y:S01]  /*0fc0*/  @P0 LDG.E R2, [R4.64] ;  /* 0x0000001e04020981 */ /* 0x000ea2000c1e1900 */
[----:B------:R-:W-:Y:S01]  /*0fd0*/  UISETP.NE.AND.EX UP1, UPT, URZ, UR17, UPT, UP1 ;  /* 0x000000113f00728c */ /* 0x000fe2000bf25310 */
[----:B------:R-:W-:Y:S01]  /*0fe0*/  IABS R0, c[0x0][0x2d0] ;  /* 0x0000b40000007a13 */ /* 0x000fe20000000000 */
[----:B------:R-:W-:-:S02]  /*0ff0*/  UMOV UR28, URZ ;  /* 0x0000003f001c7c82 */ /* 0x000fc40008000000 */
[----:B------:R-:W-:Y:S02]  /*1000*/  UMOV UR29, URZ ;  /* 0x0000003f001d7c82 */ /* 0x000fe40008000000 */
[----:B------:R-:W-:Y:S02]  /*1010*/  UPLOP3.LUT UP6, UPT, UPT, UPT, UPT, 0x40, 0x0 ;  /* 0x000000000000789c */ /* 0x000fe40003fce870 */
[----:B------:R-:W-:-:S03]  /*1020*/  UMOV UR13, UR11 ;  /* 0x0000000b000d7c82 */ /* 0x000fc60008000000 */
[----:B------:R-:W-:Y:S02]  /*1030*/  @UP1 USHF.R.S32.HI UR6, URZ, 0x1f, UR11 ;  /* 0x0000001f3f061899 */ /* 0x000fe4000801140b */
[----:B------:R-:W-:Y:S02]  /*1040*/  @UP1 UIMAD.WIDE.U32 UR20, UR11, UR4, URZ ;  /* 0x000000040b1412a5 */ /* 0x000fe4000f8e003f */
[----:B------:R-:W-:Y:S02]  /*1050*/  @UP1 UIMAD UR6, UR6, UR4, URZ ;  /* 0x00000004060612a4 */ /* 0x000fe4000f8e023f */
[----:B------:R-:W-:Y:S02]  /*1060*/  @UP1 ULEA UR28, UP0, UR20, UR16, 0x2 ;  /* 0x00000010141c1291 */ /* 0x000fe4000f80103f */
[----:B------:R-:W-:-:S04]  /*1070*/  @UP1 UIMAD UR4, UR11, UR5, UR6 ;  /* 0x000000050b0412a4 */ /* 0x000fc8000f8e0206 */
[----:B------:R-:W-:-:S03]  /*1080*/  @UP1 UIADD3 UR4, UR21, UR4, URZ ;  /* 0x0000000415041290 */ /* 0x000fc6000fffe03f */
[----:B------:R1:W3:Y:S01]  /*1090*/  R2UR UR6, R0 ;  /* 0x00000000000673c2 */ /* 0x0002e200000e0000 */
[----:B------:R-:W-:-:S04]  /*10a0*/  @UP1 USHF.L.U64.HI UR4, UR20, 0x2, UR4 ;  /* 0x0000000214041899 */ /* 0x000fc80008010204 */
[----:B------:R-:W-:Y:S02]  /*10b0*/  @UP1 UIADD3.X UR29, UR4, UR17, URZ, UP0, !UPT ;  /* 0x00000011041d1290 */ /* 0x000fe400087fe43f */
[----:B------:R-:W-:-:S04]  /*10c0*/  @UP1 UISETP.NE.U32.AND UP0, UPT, UR28, URZ, UPT ;  /* 0x0000003f1c00128c */ /* 0x000fc8000bf05070 */
[----:B------:R-:W-:Y:S01]  /*10d0*/  @UP1 UISETP.NE.AND.EX UP6, UPT, UR29, URZ, UPT, UP0 ;  /* 0x0000003f1d00128c */ /* 0x000fe2000bfc5300 */
[----:B--2---:R1:W2:Y:S10]  /*10e0*/  @P0 R2UR UR13, R2 ;  /* 0x00000000020d03c2 */ /* 0x0042b400000e0000 */
[----:B------:R-:W-:-:S13]  /*10f0*/  PLOP3.LUT P0, PT, PT, PT, UP6, 0x80, 0x0 ;  /* 0x000000000000781c */ /* 0x000fda0003f0f068 */
[----:B-12---:R-:W-:Y:S05]  /*1100*/  @!P0 BRA `(.L_x_689) ;  /* 0x0000059000008947 */ /* 0x006fea0003800000 */
[----:B---3--:R-:W1:Y:S01]  /*1110*/  I2F.RP R4, UR6 ;  /* 0x0000000600047d06 */ /* 0x008e620008209400 */
[----:B------:R-:W-:Y:S02]  /*1120*/  ULEA UR9, UR26, 0xffffffc0, 0x6 ;  /* 0xffffffc01a097891 */ /* 0x000fe4000f8e303f */
[----:B------:R-:W-:Y:S02]  /*1130*/  UMOV UR14, URZ ;  /* 0x0000003f000e7c82 */ /* 0x000fe40008000000 */
[----:B------:R-:W-:Y:S02]  /*1140*/  ULDC UR10, c[0x0][0x2d0] ;  /* 0x0000b400000a7ab9 */ /* 0x000fe40000000800 */
[----:B------:R-:W-:-:S05]  /*1150*/  IMAD.U32 R0, RZ, RZ, UR9 ;  /* 0x00000009ff007e24 */ /* 0x000fca000f8e00ff */
[----:B------:R-:W-:Y:S01]  /*1160*/  IABS R0, R0 ;  /* 0x0000000000007213 */ /* 0x000fe20000000000 */
[----:B-1----:R-:W1:Y:S03]  /*1170*/  MUFU.RCP R2, R4 ;  /* 0x0000000400027308 */ /* 0x002e660000001000 */
[----:B------:R-:W2:Y:S01]  /*1180*/  R2UR UR5, R0 ;  /* 0x00000000000573c2 */ /* 0x000ea200000e0000 */
[----:B-1----:R-:W-:-:S06]  /*1190*/  IADD3 R2, R2, 0xffffffe, RZ ;  /* 0x0ffffffe02027810 */ /* 0x002fcc0007ffe0ff */
[----:B------:R-:W1:Y:S02]  /*11a0*/  F2I.FTZ.U32.TRUNC.NTZ R2, R2 ;  /* 0x0000000200027305 */ /* 0x000e64000021f000 */
[----:B-1----:R-:W1:Y:S02]  /*11b0*/  R2UR UR15, R2 ;  /* 0x00000000020f73c2 */ /* 0x002e6400000e0000 */
[----:B-1----:R-:W-:-:S04]  /*11c0*/  UIADD3 UR4, URZ, -UR15, URZ ;  /* 0x8000000f3f047290 */ /* 0x002fc8000fffe03f */
[----:B------:R-:W-:-:S04]  /*11d0*/  UIMAD UR4, UR4, UR6, URZ ;  /* 0x00000006040472a4 */ /* 0x000fc8000f8e023f */
[----:B------:R-:W-:-:S07]  /*11e0*/  UIMAD.WIDE.U32 UR14, UR15, UR4, UR14 ;  /* 0x000000040f0e72a5 */ /* 0x000fce000f8e000e */
[----:B------:R-:W-:Y:S02]  /*11f0*/  UMOV UR13, UR15 ;  /* 0x0000000f000d7c82 */ /* 0x000fe40008000000 */
[----:B--2---:R-:W-:-:S07]  /*1200*/  UIMAD.WIDE.U32 UR16, UR13, UR5, URZ ;  /* 0x000000050d1072a5 */ /* 0x004fce000f8e003f */
[----:B------:R-:W-:Y:S02]  /*1210*/  UMOV UR16, UR17 ;  /* 0x0000001100107c82 */ /* 0x000fe40008000000 */
[----:B------:R-:W-:-:S04]  /*1220*/  UIADD3 UR4, -UR16, URZ, URZ ;  /* 0x0000003f10047290 */ /* 0x000fc8000fffe13f */
[----:B------:R-:W-:-:S04]  /*1230*/  UIMAD UR4, UR6, UR4, UR5 ;  /* 0x00000004060472a4 */ /* 0x000fc8000f8e0205 */
[----:B------:R-:W-:-:S11]  /*1240*/  UISETP.GT.U32.AND UP0, UPT, UR6, UR4, UPT ;  /* 0x000000040600728c */ /* 0x000fd6000bf04070 */
[----:B------:R-:W-:Y:S02]  /*1250*/  @!UP0 UIADD3 UR4, UR4, -UR6, URZ ;  /* 0x8000000604048290 */ /* 0x000fe4000fffe03f */
[----:B------:R-:W-:Y:S02]  /*1260*/  @!UP0 UIADD3 UR16, UR16, 0x1, URZ ;  /* 0x0000000110108890 */ /* 0x000fe4000fffe03f */
[----:B------:R-:W-:Y:S02]  /*1270*/  UISETP.GE.U32.AND UP1, UPT, UR4, UR6, UPT ;  /* 0x000000060400728c */ /* 0x000fe4000bf26070 */
[----:B------:R-:W-:-:S04]  /*1280*/  ULOP3.LUT UR4, UR9, UR10, URZ, 0x3c, !UPT ;  /* 0x0000000a09047292 */ /* 0x000fc8000f8e3c3f */
[----:B------:R-:W-:-:S05]  /*1290*/  UISETP.GE.AND UP0, UPT, UR4, URZ, UPT ;  /* 0x0000003f0400728c */ /* 0x000fca000bf06270 */
[----:B------:R-:W-:Y:S02]  /*12a0*/  @UP1 UIADD3 UR16, UR16, 0x1, URZ ;  /* 0x0000000110101890 */ /* 0x000fe4000fffe03f */
[----:B------:R-:W-:-:S04]  /*12b0*/  UISETP.NE.AND UP1, UPT, URZ, UR10, UPT ;  /* 0x0000000a3f00728c */ /* 0x000fc8000bf25270 */
[----:B------:R-:W-:-:S07]  /*12c0*/  @!UP0 UIADD3 UR16, -UR16, URZ, URZ ;  /* 0x0000003f10108290 */ /* 0x000fce000fffe13f */
[----:B------:R-:W-:-:S04]  /*12d0*/  @!UP1 ULOP3.LUT UR16, URZ, UR10, URZ, 0x33, !UPT ;  /* 0x0000000a3f109292 */ /* 0x000fc8000f8e333f */
[----:B------:R-:W-:-:S06]  /*12e0*/  UIMAD.WIDE UR4, UR16, 0x4, UR28 ;  /* 0x00000004100478a5 */ /* 0x000fcc000f8e021c */
[----:B------:R-:W-:Y:S01]  /*12f0*/  IMAD.U32 R10, RZ, RZ, UR4 ;  /* 0x00000004ff0a7e24 */ /* 0x000fe2000f8e00ff */
[----:B------:R-:W-:Y:S02]  /*1300*/  MOV R11, UR5 ;  /* 0x00000005000b7c02 */ /* 0x000fe40008000f00 */
[----:B------:R-:W-:Y:S01]  /*1310*/  IABS R5, c[0x0][0x1c8] ;  /* 0x0000720000057a13 */ /* 0x000fe20000000000 */
[----:B------:R-:W1:Y:S01]  /*1320*/  S2R R0, SR_CTAID.Z ;  /* 0x0000000000007919 */ /* 0x000e620000002700 */
[----:B------:R-:W-:Y:S02]  /*1330*/  ULDC UR17, c[0x0][0x1c8] ;  /* 0x0000720000117ab9 */ /* 0x000fe40000000800 */
[----:B------:R-:W-:Y:S01]  /*1340*/  UIADD3 UR16, -UR16, URZ, URZ ;  /* 0x0000003f10107290 */ /* 0x000fe2000fffe13f */
[----:B------:R-:W2:Y:S01]  /*1350*/  LDG.E R2, [R10.64] ;  /* 0x0000001e0a027981 */ /* 0x000ea2000c1e1900 */
[----:B------:R-:W3:Y:S01]  /*1360*/  I2F.RP R8, R5 ;  /* 0x0000000500087306 */ /* 0x000ee20000209400 */
[----:B------:R-:W-:-:S02]  /*1370*/  ULOP3.LUT UR17, UR12, UR17, URZ, 0x3c, !UPT ;  /* 0x000000110c117292 */ /* 0x000fc4000f8e3c3f */
[----:B------:R-:W-:Y:S02]  /*1380*/  ULDC.64 UR4, c[0x0][0x180] ;  /* 0x0000600000047ab9 */ /* 0x000fe40000000a00 */
[----:B------:R-:W-:Y:S02]  /*1390*/  UIMAD UR10, UR16, UR10, UR9 ;  /* 0x0000000a100a72a4 */ /* 0x000fe4000f8e0209 */
[----:B------:R-:W-:Y:S02]  /*13a0*/  ISETP.LE.AND P0, PT, RZ, UR17, PT ;  /* 0x00000011ff007c0c */ /* 0x000fe4000bf03270 */
[----:B------:R-:W-:Y:S01]  /*13b0*/  USHF.R.S32.HI UR9, URZ, 0x1f, UR10 ;  /* 0x0000001f3f097899 */ /* 0x000fe2000801140a */
[----:B---3--:R-:W3:Y:S01]  /*13c0*/  MUFU.RCP R6, R8 ;  /* 0x0000000800067308 */ /* 0x008ee20000001000 */
[----:B-1----:R-:W-:Y:S02]  /*13d0*/  IABS R0, R0 ;  /* 0x0000000000007213 */ /* 0x002fe40000000000 */
[----:B---3--:R-:W-:-:S05]  /*13e0*/  IADD3 R6, R6, 0xffffffe, RZ ;  /* 0x0ffffffe06067810 */ /* 0x008fca0007ffe0ff */
[----:B------:R-:W1:Y:S02]  /*13f0*/  F2I.FTZ.U32.TRUNC.NTZ R7, R6 ;  /* 0x0000000600077305 */ /* 0x000e64000021f000 */
[----:B-1----:R-:W-:Y:S02]  /*1400*/  IMAD.MOV R4, RZ, RZ, -R7 ;  /* 0x000000ffff047224 */ /* 0x002fe400078e0a07 */
[----:B------:R-:W-:Y:S02]  /*1410*/  IMAD.MOV.U32 R6, RZ, RZ, RZ ;  /* 0x000000ffff067224 */ /* 0x000fe400078e00ff */
[----:B------:R-:W-:-:S04]  /*1420*/  IMAD R4, R4, R5, RZ ;  /* 0x0000000504047224 */ /* 0x000fc800078e02ff */
[----:B------:R-:W-:Y:S01]  /*1430*/  IMAD.HI.U32 R7, R7, R4, R6 ;  /* 0x0000000407077227 */ /* 0x000fe200078e0006 */
[----:B------:R-:W-:-:S05]  /*1440*/  MOV R4, R0 ;  /* 0x0000000000047202 */ /* 0x000fca0000000f00 */
        /* <DEDUP_REMOVED lines=8> */
[----:B------:R-:W-:-:S04]  /*14d0*/  @P2 IADD3 R14, R14, 0x1, RZ ;  /* 0x000000010e0e2810 */ /* 0x000fc80007ffe0ff */
[----:B------:R-:W-:Y:S02]  /*14e0*/  @!P0 IADD3 R14, -R14, RZ, RZ ;  /* 0x000000ff0e0e8210 */ /* 0x000fe40007ffe1ff */
[----:B------:R-:W-:-:S04]  /*14f0*/  @!P1 LOP3.LUT R14, RZ, c[0x0][0x1c8], RZ, 0x33, !PT ;  /* 0x00007200ff0e9a12 */ /* 0x000fc800078e33ff */
[----:B------:R-:W-:-:S05]  /*1500*/  SHF.R.S32.HI R7, RZ, 0x1f, R14 ;  /* 0x0000001fff077819 */ /* 0x000fca000001140e */
[----:B------:R-:W-:-:S04]  /*1510*/  IMAD R9, R7, c[0x0][0x1b0], RZ ;  /* 0x00006c0007097a24 */ /* 0x000fc800078e02ff */
[----:B------:R-:W-:Y:S01]  /*1520*/  IMAD R9, R14, c[0x0][0x1b4], R9 ;  /* 0x00006d000e097a24 */ /* 0x000fe200078e0209 */
[----:B--2---:R-:W1:Y:S02]  /*1530*/  R2UR UR14, R2 ;  /* 0x00000000020e73c2 */ /* 0x004e6400000e0000 */
[----:B-1----:R-:W-:Y:S02]  /*1540*/  USHF.R.S32.HI UR13, URZ, 0x1f, UR14 ;  /* 0x0000001f3f0d7899 */ /* 0x002fe4000801140e */
[----:B------:R-:W-:Y:S02]  /*1550*/  UIMAD.WIDE.U32 UR20, UR14, UR4, URZ ;  /* 0x000000040e1472a5 */ /* 0x000fe4000f8e003f */
[----:B------:R-:W-:-:S04]  /*1560*/  UIMAD UR15, UR13, UR4, URZ ;  /* 0x000000040d0f72a4 */ /* 0x000fc8000f8e023f */
[----:B------:R-:W-:Y:S02]  /*1570*/  UIMAD UR15, UR14, UR5, UR15 ;  /* 0x000000050e0f72a4 */ /* 0x000fe4000f8e020f */
[----:B------:R-:W-:Y:S02]  /*1580*/  UMOV UR16, UR20 ;  /* 0x0000001400107c82 */ /* 0x000fe40008000000 */
[----:B------:R-:W-:Y:S02]  /*1590*/  ULDC.64 UR4, c[0x0][0x198] ;  /* 0x0000660000047ab9 */ /* 0x000fe40000000a00 */
[----:B------:R-:W-:Y:S02]  /*15a0*/  UIADD3 UR17, UR21, UR15, URZ ;  /* 0x0000000f15117290 */ /* 0x000fe4000fffe03f */
[----:B------:R-:W-:Y:S02]  /*15b0*/  UIMAD UR15, UR9, UR4, URZ ;  /* 0x00000004090f72a4 */ /* 0x000fe4000f8e023f */
[----:B------:R-:W-:-:S02]  /*15c0*/  UIMAD.WIDE.U32 UR16, UR10, UR4, UR16 ;  /* 0x000000040a1072a5 */ /* 0x000fc4000f8e0010 */
[----:B------:R-:W-:-:S04]  /*15d0*/  UIMAD UR5, UR10, UR5, UR15 ;  /* 0x000000050a0572a4 */ /* 0x000fc8000f8e020f */
[----:B------:R-:W-:Y:S01]  /*15e0*/  UIADD3 UR15, UR17, UR5, URZ ;  /* 0x00000005110f7290 */ /* 0x000fe2000fffe03f */
[----:B------:R-:W-:Y:S01]  /*15f0*/  MOV R5, UR17 ;  /* 0x0000001100057c02 */ /* 0x000fe20008000f00 */
[----:B------:R-:W-:Y:S01]  /*1600*/  IMAD.U32 R4, RZ, RZ, UR16 ;  /* 0x00000010ff047e24 */ /* 0x000fe2000f8e00ff */
[----:B------:R-:W-:Y:S02]  /*1610*/  ULDC.64 UR4, c[0x0][0x188] ;  /* 0x0000620000047ab9 */ /* 0x000fe40000000a00 */
[----:B------:R-:W-:Y:S01]  /*1620*/  UIMAD UR13, UR13, UR4, URZ ;  /* 0x000000040d0d72a4 */ /* 0x000fe2000f8e023f */
[----:B------:R-:W-:Y:S01]  /*1630*/  IMAD.U32 R5, RZ, RZ, UR15 ;  /* 0x0000000fff057e24 */ /* 0x000fe2000f8e00ff */
[----:B------:R-:W-:Y:S02]  /*1640*/  UIMAD.WIDE.U32 UR16, UR14, UR4, URZ ;  /* 0x000000040e1072a5 */ /* 0x000fe4000f8e003f */
[----:B------:R-:W-:Y:S01]  /*1650*/  UIMAD UR5, UR14, UR5, UR13 ;  /* 0x000000050e0572a4 */ /* 0x000fe2000f8e020d */
[----:B------:R-:W-:-:S03]  /*1660*/  IMAD.WIDE.U32 R12, R14, c[0x0][0x1b0], R4 ;  /* 0x00006c000e0c7a25 */ /* 0x000fc600078e0004 */
[----:B------:R-:W-:Y:S02]  /*1670*/  UIADD3 UR15, UR17, UR5, URZ ;  /* 0x00000005110f7290 */ /* 0x000fe4000fffe03f */
[----:B------:R-:W-:Y:S01]  /*1680*/  IADD3 R9, R13, R9, RZ ;  /* 0x000000090d097210 */ /* 0x000fe20007ffe0ff */
[----:B------:R-:W-:Y:S05]  /*1690*/  BRA `(.L_x_690) ;  /* 0x000004d000007947 */ /* 0x000fea0003800000 */
.L_x_689:
[----:B---3--:R-:W-:Y:S02]  /*16a0*/  UISETP.NE.AND UP0, UPT, UR15, -0x1, UPT ;  /* 0xffffffff0f00788c */ /* 0x008fe4000bf05270 */
[----:B------:R-:W-:-:S04]  /*16b0*/  ULDC.64 UR4, c[0x0][0x198] ;  /* 0x0000660000047ab9 */ /* 0x000fc80000000a00 */
[----:B------:R-:W-:-:S05]  /*16c0*/  PLOP3.LUT P0, PT, PT, PT, UP0, 0x80, 0x0 ;  /* 0x000000000000781c */ /* 0x000fca0003f0f008 */
[----:B------:R-:W-:-:S04]  /*16d0*/  @UP0 UIADD3 UR17, UR14, UR15, URZ ;  /* 0x0000000f0e110290 */ /* 0x000fc8000fffe03f */
[----:B------:R-:W-:-:S04]  /*16e0*/  @UP0 UIMAD.WIDE.U32 UR20, UR17, UR4, URZ ;  /* 0x00000004111402a5 */ /* 0x000fc8000f8e003f */
[----:B------:R-:W-:Y:S01]  /*16f0*/  @UP0 UIMAD UR17, UR17, UR5, UR21 ;  /* 0x00000005111102a4 */ /* 0x000fe2000f8e0215 */
[----:B------:R-:W-:Y:S05]  /*1700*/  @P0 BRA `(.L_x_691) ;  /* 0x000000c000000947 */ /* 0x000fea0003800000 */
[----:B------:R-:W-:Y:S02]  /*1710*/  USHF.R.S32.HI UR9, URZ, 0x1f, UR14 ;  /* 0x0000001f3f097899 */ /* 0x000fe4000801140e */
[----:B------:R-:W-:Y:S02]  /*1720*/  ULDC.64 UR4, c[0x0][0x198] ;  /* 0x0000660000047ab9 */ /* 0x000fe40000000a00 */
[----:B------:R-:W-:Y:S02]  /*1730*/  UIMAD UR9, UR9, UR4, URZ ;  /* 0x00000004090972a4 */ /* 0x000fe4000f8e023f */
[----:B------:R-:W-:Y:S02]  /*1740*/  UIMAD.WIDE.U32 UR16, UR14, UR4, URZ ;  /* 0x000000040e1072a5 */ /* 0x000fe4000f8e003f */
[----:B------:R-:W-:Y:S02]  /*1750*/  UIMAD UR9, UR14, UR5, UR9 ;  /* 0x000000050e0972a4 */ /* 0x000fe4000f8e0209 */
[----:B------:R-:W-:-:S02]  /*1760*/  USHF.R.S32.HI UR10, URZ, 0x1f, UR13 ;  /* 0x0000001f3f0a7899 */ /* 0x000fc4000801140d */
[----:B------:R-:W-:Y:S02]  /*1770*/  ULDC.64 UR4, c[0x0][0x180] ;  /* 0x0000600000047ab9 */ /* 0x000fe40000000a00 */
[----:B------:R-:W-:Y:S02]  /*1780*/  UIADD3 UR17, UR17, UR9, URZ ;  /* 0x0000000911117290 */ /* 0x000fe4000fffe03f */
[----:B------:R-:W-:Y:S02]  /*1790*/  UIMAD UR10, UR10, UR4, URZ ;  /* 0x000000040a0a72a4 */ /* 0x000fe4000f8e023f */
[----:B------:R-:W-:Y:S02]  /*17a0*/  UIMAD.WIDE.U32 UR20, UR13, UR4, UR16 ;  /* 0x000000040d1472a5 */ /* 0x000fe4000f8e0010 */
[----:B------:R-:W-:-:S04]  /*17b0*/  UIMAD UR5, UR13, UR5, UR10 ;  /* 0x000000050d0572a4 */ /* 0x000fc8000f8e020a */
[----:B------:R-:W-:Y:S02]  /*17c0*/  UIADD3 UR17, UR21, UR5, URZ ;  /* 0x0000000515117290 */ /* 0x000fe4000fffe03f */
.L_x_691:
[----:B------:R-:W-:Y:S01]  /*17d0*/  IABS R4, c[0x0][0x1c8] ;  /* 0x0000720000047a13 */ /* 0x000fe20000000000 */
[----:B------:R-:W1:Y:S01]  /*17e0*/  S2R R0, SR_CTAID.Z ;  /* 0x0000000000007919 */ /* 0x000e620000002700 */
[----:B------:R-:W-:Y:S02]  /*17f0*/  ULDC UR4, c[0x0][0x1c8] ;  /* 0x0000720000047ab9 */ /* 0x000fe40000000800 */
[----:B------:R-:W2:Y:S01]  /*1800*/  I2F.RP R5, R4 ;  /* 0x0000000400057306 */ /* 0x000ea20000209400 */
[----:B------:R-:W-:Y:S02]  /*1810*/  ULOP3.LUT UR4, UR12, UR4, URZ, 0x3c, !UPT ;  /* 0x000000040c047292 */ /* 0x000fe4000f8e3c3f */
[----:B------:R-:W-:Y:S02]  /*1820*/  ULEA UR10, UR26, 0xffffffc0, 0x6 ;  /* 0xffffffc01a0a7891 */ /* 0x000fe4000f8e303f */
[----:B------:R-:W-:Y:S02]  /*1830*/  UMOV UR21, UR17 ;  /* 0x0000001100157c82 */ /* 0x000fe40008000000 */
[----:B------:R-:W-:Y:S01]  /*1840*/  ISETP.LE.AND P2, PT, RZ, UR4, PT ;  /* 0x00000004ff007c0c */ /* 0x000fe2000bf43270 */
[----:B------:R-:W-:-:S02]  /*1850*/  USHF.R.S32.HI UR9, URZ, 0x1f, UR10 ;  /* 0x0000001f3f097899 */ /* 0x000fc4000801140a */
[----:B------:R-:W-:Y:S02]  /*1860*/  ULDC.64 UR4, c[0x0][0x198] ;  /* 0x0000660000047ab9 */ /* 0x000fe40000000a00 */
[----:B------:R-:W-:Y:S02]  /*1870*/  UIMAD UR16, UR9, UR4, URZ ;  /* 0x00000004091072a4 */ /* 0x000fe4000f8e023f */
[----:B------:R-:W-:Y:S01]  /*1880*/  UIMAD.WIDE.U32 UR20, UR10, UR4, UR20 ;  /* 0x000000040a1472a5 */ /* 0x000fe2000f8e0014 */
[----:B--2---:R-:W2:Y:S01]  /*1890*/  MUFU.RCP R6, R5 ;  /* 0x0000000500067308 */ /* 0x004ea20000001000 */
[----:B------:R-:W-:Y:S02]  /*18a0*/  UIMAD UR4, UR10, UR5, UR16 ;  /* 0x000000050a0472a4 */ /* 0x000fe4000f8e0210 */
[----:B------:R-:W-:Y:S01]  /*18b0*/  @UP0 UIADD3 UR15, UR14, UR15, URZ ;  /* 0x0000000f0e0f0290 */ /* 0x000fe2000fffe03f */
[----:B-1----:R-:W-:Y:S01]  /*18c0*/  IABS R0, R0 ;  /* 0x0000000000007213 */ /* 0x002fe20000000000 */
[----:B------:R-:W-:Y:S01]  /*18d0*/  UIADD3 UR4, UR21, UR4, URZ ;  /* 0x0000000415047290 */ /* 0x000fe2000fffe03f */
[----:B--2---:R-:W-:-:S04]  /*18e0*/  IADD3 R6, R6, 0xffffffe, RZ ;  /* 0x0ffffffe06067810 */ /* 0x004fc80007ffe0ff */
[----:B------:R-:W1:Y:S02]  /*18f0*/  F2I.FTZ.U32.TRUNC.NTZ R7, R6 ;  /* 0x0000000600077305 */ /* 0x000e64000021f000 */
[----:B-1----:R-:W-:Y:S02]  /*1900*/  IMAD.MOV R2, RZ, RZ, -R7 ;  /* 0x000000ffff027224 */ /* 0x002fe400078e0a07 */
[----:B------:R-:W-:Y:S02]  /*1910*/  IMAD.MOV.U32 R6, RZ, RZ, RZ ;  /* 0x000000ffff067224 */ /* 0x000fe400078e00ff */
[----:B------:R-:W-:-:S04]  /*1920*/  IMAD R2, R2, R4, RZ ;  /* 0x0000000402027224 */ /* 0x000fc800078e02ff */
[----:B------:R-:W-:-:S06]  /*1930*/  IMAD.HI.U32 R7, R7, R2, R6 ;  /* 0x0000000207077227 */ /* 0x000fcc00078e0006 */
[----:B------:R-:W-:-:S05]  /*1940*/  IMAD.HI.U32 R14, R7, R0, RZ ;  /* 0x00000000070e7227 */ /* 0x000fca00078e00ff */
[----:B------:R-:W-:-:S05]  /*1950*/  IADD3 R5, -R14, RZ, RZ ;  /* 0x000000ff0e057210 */ /* 0x000fca0007ffe1ff */
[----:B------:R-:W-:-:S05]  /*1960*/  IMAD R5, R4, R5, R0 ;  /* 0x0000000504057224 */ /* 0x000fca00078e0200 */
[----:B------:R-:W-:-:S13]  /*1970*/  ISETP.GT.U32.AND P1, PT, R4, R5, PT ;  /* 0x000000050400720c */ /* 0x000fda0003f24070 */
[----:B------:R-:W-:Y:S01]  /*1980*/  @!P1 IMAD.IADD R5, R5, 0x1, -R4 ;  /* 0x0000000105059824 */ /* 0x000fe200078e0a04 */
[----:B------:R-:W-:Y:S02]  /*1990*/  @!P1 IADD3 R14, R14, 0x1, RZ ;  /* 0x000000010e0e9810 */ /* 0x000fe40007ffe0ff */
[----:B------:R-:W-:Y:S02]  /*19a0*/  ISETP.NE.AND P1, PT, RZ, c[0x0][0x1c8], PT ;  /* 0x00007200ff007a0c */ /* 0x000fe40003f25270 */
[----:B------:R-:W-:Y:S01]  /*19b0*/  ISETP.GE.U32.AND P3, PT, R5, R4, PT ;  /* 0x000000040500720c */ /* 0x000fe20003f66070 */
[----:B------:R-:W-:Y:S01]  /*19c0*/  IMAD.U32 R4, RZ, RZ, UR20 ;  /* 0x00000014ff047e24 */ /* 0x000fe2000f8e00ff */
[----:B------:R-:W-:Y:S01]  /*19d0*/  MOV R5, UR21 ;  /* 0x0000001500057c02 */ /* 0x000fe20008000f00 */
[----:B------:R-:W-:Y:S01]  /*19e0*/  IMAD.U32 R5, RZ, RZ, UR4 ;  /* 0x00000004ff057e24 */ /* 0x000fe2000f8e00ff */
[----:B------:R-:W-:Y:S02]  /*19f0*/  ULDC.64 UR4, c[0x0][0x1a0] ;  /* 0x0000680000047ab9 */ /* 0x000fe40000000a00 */
[----:B------:R-:W-:-:S04]  /*1a00*/  @UP0 UIMAD.WIDE.U32 UR16, UR15, UR4, URZ ;  /* 0x000000040f1002a5 */ /* 0x000fc8000f8e003f */
[----:B------:R-:W-:-:S03]  /*1a10*/  @UP0 UIMAD UR15, UR15, UR5, UR17 ;  /* 0x000000050f0f02a4 */ /* 0x000fc6000f8e0211 */
[----:B------:R-:W-:-:S04]  /*1a20*/  @P3 IADD3 R14, R14, 0x1, RZ ;  /* 0x000000010e0e3810 */ /* 0x000fc80007ffe0ff */
[----:B------:R-:W-:Y:S02]  /*1a30*/  @!P2 IADD3 R14, -R14, RZ, RZ ;  /* 0x000000ff0e0ea210 */ /* 0x000fe40007ffe1ff */
[----:B------:R-:W-:-:S04]  /*1a40*/  @!P1 LOP3.LUT R14, RZ, c[0x0][0x1c8], RZ, 0x33, !PT ;  /* 0x00007200ff0e9a12 */ /* 0x000fc800078e33ff */
[----:B------:R-:W-:Y:S01]  /*1a50*/  SHF.R.S32.HI R7, RZ, 0x1f, R14 ;  /* 0x0000001fff077819 */ /* 0x000fe2000001140e */
[----:B------:R-:W-:-:S04]  /*1a60*/  IMAD.WIDE.U32 R12, R14, c[0x0][0x1b0], R4 ;  /* 0x00006c000e0c7a25 */ /* 0x000fc800078e0004 */
[----:B------:R-:W-:-:S04]  /*1a70*/  IMAD R9, R7, c[0x0][0x1b0], RZ ;  /* 0x00006c0007097a24 */ /* 0x000fc800078e02ff */
[----:B------:R-:W-:-:S05]  /*1a80*/  IMAD R9, R14, c[0x0][0x1b4], R9 ;  /* 0x00006d000e097a24 */ /* 0x000fca00078e0209 */
[----:B------:R-:W-:Y:S01]  /*1a90*/  IADD3 R9, R13, R9, RZ ;  /* 0x000000090d097210 */ /* 0x000fe20007ffe0ff */
        /* <DEDUP_REMOVED lines=13> */
.L_x_690:
[----:B------:R-:W-:Y:S01]  /*1b70*/  SHF.R.S32.HI R10, RZ, 0x1f, R3 ;  /* 0x0000001fff0a7819 */ /* 0x000fe20000011403 */
[----:B------:R-:W-:Y:S01]  /*1b80*/  UISETP.NE.AND UP0, UPT, UR25, -0x1, UPT ;  /* 0xffffffff1900788c */ /* 0x000fe2000bf05270 */
[----:B------:R-:W1:Y:S01]  /*1b90*/  S2R R18, SR_CTAID.Z ;  /* 0x0000000000127919 */ /* 0x000e620000002700 */
[----:B------:R-:W-:Y:S01]  /*1ba0*/  ULDC.64 UR4, c[0x0][0x190] ;  /* 0x0000640000047ab9 */ /* 0x000fe20000000a00 */
[CC--:B------:R-:W-:Y:S01]  /*1bb0*/  LEA.HI R16, R10.reuse, R3.reuse, RZ, 0x3 ;  /* 0x000000030a107211 */ /* 0x0c0fe200078f18ff */
[----:B------:R-:W-:Y:S01]  /*1bc0*/  IMAD R7, R7, c[0x0][0x1b8], RZ ;  /* 0x00006e0007077a24 */ /* 0x000fe200078e02ff */
[----:B------:R-:W-:Y:S01]  /*1bd0*/  LEA.HI R0, R10, R3, RZ, 0x4 ;  /* 0x000000030a007211 */ /* 0x000fe200078f20ff */
[----:B------:R-:W2:Y:S01]  /*1be0*/  S2R R21, SR_CTAID.X ;  /* 0x0000000000157919 */ /* 0x000ea20000002500 */
[----:B------:R-:W-:Y:S01]  /*1bf0*/  LOP3.LUT R2, R16, 0xfffffff8, RZ, 0xc0, !PT ;  /* 0xfffffff810027812 */ /* 0x000fe200078ec0ff */
[----:B------:R-:W-:Y:S01]  /*1c00*/  IMAD R8, R14, c[0x0][0x1bc], R7 ;  /* 0x00006f000e087a24 */ /* 0x000fe200078e0207 */
[----:B------:R-:W-:Y:S01]  /*1c10*/  SHF.R.S32.HI R4, RZ, 0x4, R0 ;  /* 0x00000004ff047819 */ /* 0x000fe20000011400 */
[----:B------:R-:W-:Y:S01]  /*1c20*/  UIADD3 UR18, -UR18, UR27, URZ ;  /* 0x0000001b12127290 */ /* 0x000fe2000fffe13f */
[----:B------:R-:W-:Y:S01]  /*1c30*/  SHF.R.S32.HI R16, RZ, 0x3, R16 ;  /* 0x00000003ff107819 */ /* 0x000fe20000011410 */
[C---:B------:R-:W-:Y:S01]  /*1c40*/  IMAD.IADD R2, R3.reuse, 0x1, -R2 ;  /* 0x0000000103027824 */ /* 0x040fe200078e0a02 */
[C---:B------:R-:W-:Y:S01]  /*1c50*/  LEA.HI R233, R0.reuse, R4, RZ, 0x1 ;  /* 0x0000000400e97211 */ /* 0x040fe200078f08ff */
[----:B------:R-:W-:Y:S01]  /*1c60*/  @UP0 UIMAD.WIDE.U32 UR20, UR25, UR4, URZ ;  /* 0x00000004191402a5 */ /* 0x000fe2000f8e003f */
[----:B------:R-:W-:Y:S01]  /*1c70*/  LOP3.LUT R0, R0, 0xfffffff0, RZ, 0xc0, !PT ;  /* 0xfffffff000007812 */ /* 0x000fe200078ec0ff */
[----:B------:R-:W-:Y:S01]  /*1c80*/  IMAD.SHL.U32 R11, R16, 0x40, RZ ;  /* 0x00000040100b7824 */ /* 0x000fe200078e00ff */
[----:B------:R-:W-:Y:S01]  /*1c90*/  @!UP0 USHF.R.S32.HI UR13, URZ, 0x1f, UR11 ;  /* 0x0000001f3f0d8899 */ /* 0x000fe2000801140b */
[----:B------:R-:W-:Y:S01]  /*1ca0*/  IMAD.SHL.U32 R240, R2, 0x8, RZ ;  /* 0x0000000802f07824 */ /* 0x000fe200078e00ff */
[----:B------:R-:W-:Y:S01]  /*1cb0*/  @UP0 UIMAD UR14, UR25, UR5, UR21 ;  /* 0x00000005190e02a4 */ /* 0x000fe2000f8e0215 */
[----:B------:R-:W-:Y:S01]  /*1cc0*/  IMAD.IADD R13, R3, 0x1, -R0 ;  /* 0x00000001030d7824 */ /* 0x000fe200078e0a00 */
[----:B------:R-:W-:Y:S01]  /*1cd0*/  LOP3.LUT R11, R11, 0x1c0, RZ, 0xc0, !PT ;  /* 0x000001c00b0b7812 */ /* 0x000fe200078ec0ff */
[----:B------:R-:W-:Y:S01]  /*1ce0*/  ULDC.64 UR4, c[0x0][0x178] ;  /* 0x00005e0000047ab9 */ /* 0x000fe20000000a00 */
[----:B------:R-:W-:Y:S01]  /*1cf0*/  LOP3.LUT R233, R233, 0xfffffffe, RZ, 0xc0, !PT ;  /* 0xfffffffee9e97812 */ /* 0x000fe200078ec0ff */
[----:B------:R-:W-:Y:S01]  /*1d00*/  @!UP0 UIMAD UR13, UR13, UR4, URZ ;  /* 0x000000040d0d82a4 */ /* 0x000fe2000f8e023f */
[--C-:B------:R-:W-:Y:S01]  /*1d10*/  LOP3.LUT R5, R11, 0x38, R240.reuse, 0xf8, !PT ;  /* 0x000000380b057812 */ /* 0x100fe200078ef8f0 */
[----:B------:R-:W-:Y:S01]  /*1d20*/  @!UP0 UIMAD.WIDE.U32 UR22, UR11, UR4, URZ ;  /* 0x000000040b1682a5 */ /* 0x000fe2000f8e003f */
[----:B------:R-:W-:Y:S01]  /*1d30*/  SHF.R.U32.HI R238, RZ, 0x3, R11 ;  /* 0x00000003ffee7819 */ /* 0x000fe2000001160b */
[----:B------:R-:W-:Y:S01]  /*1d40*/  @!UP0 UIMAD UR5, UR11, UR5, UR13 ;  /* 0x000000050b0582a4 */ /* 0x000fe2000f8e020d */
[----:B------:R-:W-:Y:S01]  /*1d50*/  SHF.R.S32.HI R0, RZ, 0x1f, R13 ;  /* 0x0000001fff007819 */ /* 0x000fe2000001140d */
[----:B------:R-:W-:Y:S01]  /*1d60*/  IMAD.IADD R233, R4, 0x1, -R233 ;  /* 0x0000000104e97824 */ /* 0x000fe200078e0ae9 */
[----:B------:R-:W-:Y:S01]  /*1d70*/  LOP3.LUT R238, R5, R238, RZ, 0x3c, !PT ;  /* 0x000000ee05ee7212 */ /* 0x000fe200078e3cff */
[----:B------:R-:W-:Y:S01]  /*1d80*/  @!UP0 UIADD3 UR14, UR23, UR5, URZ ;  /* 0x00000005170e8290 */ /* 0x000fe2000fffe03f */
[----:B------:R-:W-:Y:S01]  /*1d90*/  LEA.HI R5, R0, R13, RZ, 0x3 ;  /* 0x0000000d00057211 */ /* 0x000fe200078f18ff */
[----:B------:R-:W-:Y:S01]  /*1da0*/  @!UP0 UMOV UR20, UR22 ;  /* 0x0000001600148c82 */ /* 0x000fe20008000000 */
[C---:B------:R-:W-:Y:S01]  /*1db0*/  IADD3 R12, P2, R240.reuse, R12, RZ ;  /* 0x0000000cf00c7210 */ /* 0x040fe20007f5e0ff */
[----:B------:R-:W-:Y:S01]  /*1dc0*/  USHF.R.S32.HI UR11, URZ, 0x1f, UR12 ;  /* 0x0000001f3f0b7899 */ /* 0x000fe2000801140c */
[----:B------:R-:W-:Y:S01]  /*1dd0*/  LOP3.LUT R0, R5, 0xfffffff8, RZ, 0xc0, !PT ;  /* 0xfffffff805007812 */ /* 0x000fe200078ec0ff */
[----:B------:R-:W-:Y:S01]  /*1de0*/  ULDC.64 UR4, c[0x0][0x1a8] ;  /* 0x00006a0000047ab9 */ /* 0x000fe20000000a00 */
[----:B------:R-:W-:Y:S01]  /*1df0*/  SHF.R.S32.HI R4, RZ, 0x1f, R240 ;  /* 0x0000001fff047819 */ /* 0x000fe200000114f0 */
[----:B------:R-:W-:Y:S01]  /*1e00*/  UIMAD UR4, UR11, UR4, URZ ;  /* 0x000000040b0472a4 */ /* 0x000fe2000f8e023f */
[C---:B------:R-:W-:Y:S01]  /*1e10*/  IADD3 R22, P1, R240.reuse, UR16, RZ ;  /* 0x00000010f0167c10 */ /* 0x040fe2000ff3e0ff */
[----:B------:R-:W-:Y:S01]  /*1e20*/  IMAD.IADD R0, R13, 0x1, -R0 ;  /* 0x000000010d007824 */ /* 0x000fe200078e0a00 */
[----:B------:R-:W-:Y:S01]  /*1e30*/  IADD3 R6, P0, R240, UR20, RZ ;  /* 0x00000014f0067c10 */ /* 0x000fe2000ff1e0ff */
[----:B------:R-:W-:Y:S01]  /*1e40*/  IMAD.X R13, R4, 0x1, R9, P2 ;  /* 0x00000001040d7824 */ /* 0x000fe200010e0609 */
[----:B------:R-:W-:Y:S01]  /*1e50*/  LEA.HI R11, R10, R3, RZ, 0x6 ;  /* 0x000000030a0b7211 */ /* 0x000fe200078f30ff */
[----:B------:R-:W-:Y:S01]  /*1e60*/  IMAD.SHL.U32 R5, R5, 0x40, RZ ;  /* 0x0000004005057824 */ /* 0x000fe200078e00ff */
[----:B------:R-:W-:Y:S01]  /*1e70*/  IADD3.X R23, R4, UR15, RZ, P1, !PT ;  /* 0x0000000f04177c10 */ /* 0x000fe20008ffe4ff */
[----:B------:R-:W-:Y:S01]  /*1e80*/  IMAD.WIDE.U32 R166, R16, c[0x0][0x198], R12 ;  /* 0x0000660010a67a25 */ /* 0x000fe200078e000c */
[----:B------:R-:W-:Y:S01]  /*1e90*/  IADD3.X R7, R4, UR14, RZ, P0, !PT ;  /* 0x0000000e04077c10 */ /* 0x000fe200087fe4ff */
[----:B------:R-:W-:Y:S01]  /*1ea0*/  UIMAD UR12, UR12, UR5, UR4 ;  /* 0x000000050c0c72a4 */ /* 0x000fe2000f8e0204 */
[C---:B------:R-:W-:Y:S01]  /*1eb0*/  R2P PR, R0.reuse, 0x6 ;  /* 0x0000000600007804 */ /* 0x040fe20000000000 */
[----:B------:R-:W-:Y:S01]  /*1ec0*/  IMAD.SHL.U32 R0, R0, 0x40, RZ ;  /* 0x0000004000007824 */ /* 0x000fe200078e00ff */
[----:B------:R-:W-:Y:S01]  /*1ed0*/  SHF.R.S32.HI R17, RZ, 0x1f, R16 ;  /* 0x0000001fff117819 */ /* 0x000fe20000011410 */
[----:B------:R-:W-:Y:S01]  /*1ee0*/  IMAD.SHL.U32 R11, R11, 0x8, RZ ;  /* 0x000000080b0b7824 */ /* 0x000fe200078e00ff */
[----:B------:R-:W-:Y:S01]  /*1ef0*/  IADD3 R12, P0, R16, UR10, RZ ;  /* 0x0000000a100c7c10 */ /* 0x000fe2000ff1e0ff */
[----:B-1----:R-:W-:Y:S01]  /*1f00*/  IMAD.WIDE.U32 R18, R18, c[0x0][0x1a8], R6 ;  /* 0x00006a0012127a25 */ /* 0x002fe200078e0006 */
[----:B------:R-:W-:Y:S01]  /*1f10*/  LOP3.LUT R0, R0, 0x1c0, RZ, 0xc0, !PT ;  /* 0x000001c000007812 */ /* 0x000fe200078ec0ff */
[----:B------:R-:W-:Y:S01]  /*1f20*/  ULDC.64 UR4, c[0x0][0x1a0] ;  /* 0x0000680000047ab9 */ /* 0x000fe20000000a00 */
[----:B------:R-:W-:Y:S01]  /*1f30*/  LOP3.LUT R238, R238, 0xfffffe00, R11, 0xf8, !PT ;  /* 0xfffffe00eeee7812 */ /* 0x000fe200078ef80b */
[----:B------:R-:W-:Y:S01]  /*1f40*/  IMAD.SHL.U32 R7, R233, 0x8, RZ ;  /* 0x00000008e9077824 */ /* 0x000fe200078e00ff */
[----:B------:R-:W-:Y:S01]  /*1f50*/  IADD3.X R11, R17, UR9, RZ, P0, !PT ;  /* 0x00000009110b7c10 */ /* 0x000fe200087fe4ff */
[----:B------:R-:W-:Y:S01]  /*1f60*/  IMAD.WIDE.U32 R14, R14, c[0x0][0x1b8], R22 ;  /* 0x00006e000e0e7a25 */ /* 0x000fe200078e0016 */
[----:B------:R-:W-:Y:S01]  /*1f70*/  ISETP.GE.AND P0, PT, R16, UR18, PT ;  /* 0x0000001210007c0c */ /* 0x000fe2000bf06270 */
[----:B------:R-:W-:Y:S01]  /*1f80*/  USHF.L.U64.HI UR19, UR4, UR8, UR5 ;  /* 0x0000000804137299 */ /* 0x000fe20008010205 */
[----:B------:R-:W-:Y:S01]  /*1f90*/  LOP3.LUT R7, R0, 0x8, R7, 0xf8, !PT ;  /* 0x0000000800077812 */ /* 0x000fe200078ef807 */
[----:B------:R-:W-:Y:S01]  /*1fa0*/  IMAD.IADD R9, R15, 0x1, R8 ;  /* 0x000000010f097824 */ /* 0x000fe200078e0208 */
[----:B------:R-:W-:Y:S01]  /*1fb0*/  SHF.R.U32.HI R0, RZ, 0x3, R0 ;  /* 0x00000003ff007819 */ /* 0x000fe20000011600 */
[----:B------:R-:W-:Y:S01]  /*1fc0*/  IMAD R11, R11, c[0x0][0x1a0], RZ ;  /* 0x000068000b0b7a24 */ /* 0x000fe200078e02ff */
[----:B------:R-:W-:Y:S01]  /*1fd0*/  USHF.L.U32 UR20, UR4, 0x4, URZ ;  /* 0x0000000404147899 */ /* 0x000fe2000800063f */
[----:B------:R-:W-:Y:S01]  /*1fe0*/  IMAD R165, R17, c[0x0][0x198], RZ ;  /* 0x0000660011a57a24 */ /* 0x000fe200078e02ff */
[----:B------:R-:W-:Y:S01]  /*1ff0*/  LOP3.LUT R0, R7, R0, RZ, 0x3c, !PT ;  /* 0x0000000007007212 */ /* 0x000fe200078e3cff */
[----:B------:R-:W-:Y:S01]  /*2000*/  IMAD.MOV.U32 R8, RZ, RZ, R14 ;  /* 0x000000ffff087224 */ /* 0x000fe200078e000e */
[----:B------:R-:W-:Y:S01]  /*2010*/  IADD3 R15, R19, UR12, RZ ;  /* 0x0000000c130f7c10 */ /* 0x000fe2000fffe0ff */
[----:B------:R-:W-:Y:S01]  /*2020*/  IMAD R11, R12, c[0x0][0x1a4], R11 ;  /* 0x000069000c0b7a24 */ /* 0x000fe200078e020b */
[----:B------:R-:W-:Y:S01]  /*2030*/  LOP3.LUT R0, R0, 0xfffffe00, R5, 0xf8, !PT ;  /* 0xfffffe0000007812 */ /* 0x000fe200078ef805 */
[----:B------:R-:W-:Y:S01]  /*2040*/  IMAD.MOV.U32 R7, RZ, RZ, 0x10 ;  /* 0x00000010ff077424 */ /* 0x000fe200078e00ff */
[----:B------:R-:W-:Y:S01]  /*2050*/  BSSY B0, `(.L_x_692) ;  /* 0x0000034000007945 */ /* 0x000fe20003800000 */
[----:B------:R-:W-:Y:S01]  /*2060*/  IMAD.MOV.U32 R5, RZ, RZ, 0x20 ;  /* 0x00000020ff057424 */ /* 0x000fe200078e00ff */
[----:B------:R-:W-:Y:S01]  /*2070*/  IADD3 R237, R240, 0x40, RZ ;  /* 0x00000040f0ed7810 */ /* 0x000fe20007ffe0ff */
[----:B------:R-:W-:Y:S01]  /*2080*/  IMAD R165, R16, c[0x0][0x19c], R165 ;  /* 0x0000670010a57a24 */ /* 0x000fe200078e02a5 */
[----:B------:R-:W-:Y:S01]  /*2090*/  IADD3 R236, R240, 0x80, RZ ;  /* 0x00000080f0ec7810 */ /* 0x000fe20007ffe0ff */
[----:B------:R-:W-:Y:S01]  /*20a0*/  IMAD.WIDE.U32 R12, R12, c[0x0][0x1a0], R8 ;  /* 0x000068000c0c7a25 */ /* 0x000fe200078e0008 */
[----:B------:R-:W-:-:S02]  /*20b0*/  IADD3 R235, R240, 0xc0, RZ ;  /* 0x000000c0f0eb7810 */ /* 0x000fc40007ffe0ff */
[----:B------:R-:W-:Y:S01]  /*20c0*/  SEL R7, R7, 0xfffffff0, !P1 ;  /* 0xfffffff007077807 */ /* 0x000fe20004800000 */
[----:B--2---:R-:W-:Y:S01]  /*20d0*/  IMAD.WIDE R20, R21, 0x40, R16 ;  /* 0x0000004015147825 */ /* 0x004fe200078e0210 */
[----:B------:R-:W-:-:S03]  /*20e0*/  SEL R5, R5, 0xffffffe0, !P2 ;  /* 0xffffffe005057807 */ /* 0x000fc60005000000 */
[----:B------:R-:W-:Y:S02]  /*20f0*/  IMAD.IADD R165, R167, 0x1, R165 ;  /* 0x00000001a7a57824 */ /* 0x000fe400078e02a5 */
[----:B------:R-:W-:Y:S02]  /*2100*/  IMAD.SHL.U32 R238, R238, 0x2, RZ ;  /* 0x00000002eeee7824 */ /* 0x000fe400078e00ff */
[----:B------:R-:W-:Y:S01]  /*2110*/  IMAD.IADD R11, R13, 0x1, R11 ;  /* 0x000000010d0b7824 */ /* 0x000fe200078e020b */
[----:B------:R-:W-:Y:S05]  /*2120*/  @P0 BRA `(.L_x_693) ;  /* 0x0000026000000947 */ /* 0x000fea0003800000 */
[----:B------:R-:W-:Y:S01]  /*2130*/  ISETP.GE.AND P6, PT, R240, c[0x0][0x220], PT ;  /* 0x00008800f0007a0c */ /* 0x000fe20003fc6270 */
[----:B------:R-:W-:Y:S01]  /*2140*/  IMAD R9, R21, c[0x0][0x190], RZ ;  /* 0x0000640015097a24 */ /* 0x000fe200078e02ff */
[----:B------:R-:W-:Y:S01]  /*2150*/  ISETP.GE.AND P5, PT, R237, c[0x0][0x220], PT ;  /* 0x00008800ed007a0c */ /* 0x000fe20003fa6270 */
[----:B------:R-:W-:Y:S01]  /*2160*/  IMAD.MOV.U32 R14, RZ, RZ, R18 ;  /* 0x000000ffff0e7224 */ /* 0x000fe200078e0012 */
[----:B------:R-:W-:Y:S01]  /*2170*/  ISETP.GE.AND P4, PT, R236, c[0x0][0x220], PT ;  /* 0x00008800ec007a0c */ /* 0x000fe20003f86270 */
[C---:B------:R-:W-:Y:S01]  /*2180*/  IMAD R4, R20.reuse, c[0x0][0x194], R9 ;  /* 0x0000650014047a24 */ /* 0x040fe200078e0209 */
[----:B------:R-:W-:Y:S01]  /*2190*/  ISETP.GE.AND P3, PT, R235, c[0x0][0x220], PT ;  /* 0x00008800eb007a0c */ /* 0x000fe20003f66270 */
[----:B------:R-:W-:-:S04]  /*21a0*/  IMAD.WIDE.U32 R22, R20, c[0x0][0x190], R14 ;  /* 0x0000640014167a25 */ /* 0x000fc800078e000e */
[----:B------:R-:W-:Y:S02]  /*21b0*/  IMAD.IADD R4, R23, 0x1, R4 ;  /* 0x0000000117047824 */ /* 0x000fe400078e0204 */
[C---:B------:R-:W-:Y:S01]  /*21c0*/  @!P6 LEA R26, P2, R22.reuse, c[0x0][0x160], 0x1 ;  /* 0x00005800161aea11 */ /* 0x040fe200078408ff */
[----:B------:R1:W-:Y:S01]  /*21d0*/  @P6 STS.128 [R238], RZ ;  /* 0x000000ffee006388 */ /* 0x0003e20000000c00 */
[C---:B------:R-:W-:Y:S02]  /*21e0*/  @!P5 LEA R24, P1, R22.reuse, c[0x0][0x160], 0x1 ;  /* 0x000058001618da11 */ /* 0x040fe400078208ff */
[C---:B------:R-:W-:Y:S02]  /*21f0*/  @!P4 LEA R8, P0, R22.reuse, c[0x0][0x160], 0x1 ;  /* 0x000058001608ca11 */ /* 0x040fe400078008ff */
[C-C-:B------:R-:W-:Y:S02]  /*2200*/  @!P6 LEA.HI.X R27, R22.reuse, c[0x0][0x164], R4.reuse, 0x1, P2 ;  /* 0x00005900161bea11 */ /* 0x140fe400010f0c04 */
[----:B------:R-:W-:-:S02]  /*2210*/  @!P5 LEA.HI.X R25, R22, c[0x0][0x164], R4, 0x1, P1 ;  /* 0x000059001619da11 */ /* 0x000fc400008f0c04 */
[----:B------:R-:W-:Y:S01]  /*2220*/  @!P4 LEA.HI.X R9, R22, c[0x0][0x164], R4, 0x1, P0 ;  /* 0x000059001609ca11 */ /* 0x000fe200000f0c04 */
[----:B------:R-:W-:Y:S01]  /*2230*/  @!PT LDS RZ, [RZ] ;  /* 0x00000000fffff984 */ /* 0x000fe20000000800 */
[----:B------:R-:W-:Y:S01]  /*2240*/  @!PT LDS RZ, [RZ] ;  /* 0x00000000fffff984 */ /* 0x000fe20000000800 */
[----:B------:R-:W-:Y:S01]  /*2250*/  @!PT LDS RZ, [RZ] ;  /* 0x00000000fffff984 */ /* 0x000fe20000000800 */
[----:B------:R1:W-:Y:S04]  /*2260*/  @!P6 LDGSTS.E.BYPASS.LTC128B.128 [R238], [R26.64] ;  /* 0x000000001aeeefae */ /* 0x0003e8000b901d5e */
[----:B------:R1:W-:Y:S04]  /*2270*/  @P5 STS.128 [R238+0x2000], RZ ;  /* 0x002000ffee005388 */ /* 0x0003e80000000c00 */
[----:B------:R-:W-:Y:S01]  /*2280*/  @!PT LDS RZ, [RZ] ;  /* 0x00000000fffff984 */ /* 0x000fe20000000800 */
[----:B------:R-:W-:Y:S01]  /*2290*/  @!PT LDS RZ, [RZ] ;  /* 0x00000000fffff984 */ /* 0x000fe20000000800 */
[----:B------:R-:W-:Y:S01]  /*22a0*/  @!PT LDS RZ, [RZ] ;  /* 0x00000000fffff984 */ /* 0x000fe20000000800 */
[----:B------:R1:W-:Y:S04]  /*22b0*/  @!P5 LDGSTS.E.BYPASS.LTC128B.128 [R238+0x2000], [R24.64+0x80] ;  /* 0x0200008018eedfae */ /* 0x0003e8000b901d5e */
[----:B------:R1:W-:Y:S04]  /*22c0*/  @P4 STS.128 [R238+0x4000], RZ ;  /* 0x004000ffee004388 */ /* 0x0003e80000000c00 */
[----:B------:R-:W-:Y:S01]  /*22d0*/  @!PT LDS RZ, [RZ] ;  /* 0x00000000fffff984 */ /* 0x000fe20000000800 */
[----:B------:R-:W-:Y:S01]  /*22e0*/  @!PT LDS RZ, [RZ] ;  /* 0x00000000fffff984 */ /* 0x000fe20000000800 */
[----:B------:R-:W-:Y:S01]  /*22f0*/  @!PT LDS RZ, [RZ] ;  /* 0x00000000fffff984 */ /* 0x000fe20000000800 */
[----:B------:R1:W-:Y:S04]  /*2300*/  @!P4 LDGSTS.E.BYPASS.LTC128B.128 [R238+0x4000], [R8.64+0x100] ;  /* 0x0400010008eecfae */ /* 0x0003e8000b901d5e */
[----:B------:R1:W-:Y:S01]  /*2310*/  @P3 STS.128 [R238+0x6000], RZ ;  /* 0x006000ffee003388 */ /* 0x0003e20000000c00 */
[----:B------:R-:W-:Y:S05]  /*2320*/  @P3 BRA `(.L_x_693) ;  /* 0x0000006000003947 */ /* 0x000fea0003800000 */
[----:B-1----:R-:W-:-:S04]  /*2330*/  LEA R8, P0, R22, c[0x0][0x160], 0x1 ;  /* 0x0000580016087a11 */ /* 0x002fc800078008ff */
[----:B------:R-:W-:-:S05]  /*2340*/  LEA.HI.X R9, R22, c[0x0][0x164], R4, 0x1, P0 ;  /* 0x0000590016097a11 */ /* 0x000fca00000f0c04 */
[----:B------:R-:W-:Y:S01]  /*2350*/  @!PT LDS RZ, [RZ] ;  /* 0x00000000fffff984 */ /* 0x000fe20000000800 */
[----:B------:R-:W-:Y:S01]  /*2360*/  @!PT LDS RZ, [RZ] ;  /* 0x00000000fffff984 */ /* 0x000fe20000000800 */
[----:B------:R-:W-:Y:S01]  /*2370*/  @!PT LDS RZ, [RZ] ;  /* 0x00000000fffff984 */ /* 0x000fe20000000800 */
[----:B------:R1:W-:Y:S04]  /*2380*/  LDGSTS.E.BYPASS.LTC128B.128 [R238+0x6000], [R8.64+0x180] ;  /* 0x0600018008ee7fae */ /* 0x0003e8000b901d5e */
.L_x_693:
[----:B------:R-:W-:Y:S05]  /*2390*/  BSYNC B0 ;  /* 0x0000000000007941 */ /* 0x000fea0003800000 */
.L_x_692:
[----:B-1----:R-:W-:Y:S01]  /*23a0*/  IADD3 R8, R16, 0x10, RZ ;  /* 0x0000001010087810 */ /* 0x002fe20007ffe0ff */
        /* <DEDUP_REMOVED lines=12> */
[----:B------:R-:W-:-:S04]  /*2470*/  IMAD R4, R4, c[0x0][0x190], RZ ;  /* 0x0000640004047a24 */ /* 0x000fc800078e02ff */
[----:B------:R-:W-:Y:S01]  /*2480*/  IMAD R4, R9, c[0x0][0x194], R4 ;  /* 0x0000650009047a24 */ /* 0x000fe200078e0204 */
[C---:B------:R-:W-:Y:S01]  /*2490*/  @!P5 LEA R24, P6, R22.reuse, c[0x0][0x160], 0x1 ;  /* 0x000058001618da11 */ /* 0x040fe200078c08ff */
[----:B------:R1:W-:Y:S01]  /*24a0*/  @P5 STS.128 [R238+0x800], RZ ;  /* 0x000800ffee005388 */ /* 0x0003e20000000c00 */
[C---:B------:R-:W-:Y:S01]  /*24b0*/  @!P4 LEA R28, P3, R22.reuse, c[0x0][0x160], 0x1 ;  /* 0x00005800161cca11 */ /* 0x040fe200078608ff */
[----:B------:R-:W-:Y:S01]  /*24c0*/  IMAD.IADD R4, R23, 0x1, R4 ;  /* 0x0000000117047824 */ /* 0x000fe200078e0204 */
[----:B------:R-:W-:-:S04]  /*24d0*/  @!P2 LEA R26, P1, R22, c[0x0][0x160], 0x1 ;  /* 0x00005800161aaa11 */ /* 0x000fc800078208ff */
[C-C-:B------:R-:W-:Y:S02]  /*24e0*/  @!P5 LEA.HI.X R25, R22.reuse, c[0x0][0x164], R4.reuse, 0x1, P6 ;  /* 0x000059001619da11 */ /* 0x140fe400030f0c04 */
[C-C-:B------:R-:W-:Y:S02]  /*24f0*/  @!P4 LEA.HI.X R29, R22.reuse, c[0x0][0x164], R4.reuse, 0x1, P3 ;  /* 0x00005900161dca11 */ /* 0x140fe400018f0c04 */
[----:B------:R-:W-:Y:S01]  /*2500*/  @!P2 LEA.HI.X R27, R22, c[0x0][0x164], R4, 0x1, P1 ;  /* 0x00005900161baa11 */ /* 0x000fe200008f0c04 */
[----:B------:R-:W-:Y:S01]  /*2510*/  @!PT LDS RZ, [RZ] ;  /* 0x00000000fffff984 */ /* 0x000fe20000000800 */
[----:B------:R-:W-:Y:S01]  /*2520*/  @!PT LDS RZ, [RZ] ;  /* 0x00000000fffff984 */ /* 0x000fe20000000800 */
[----:B------:R-:W-:Y:S01]  /*2530*/  @!PT LDS RZ, [RZ] ;  /* 0x00000000fffff984 */ /* 0x000fe20000000800 */
[----:B------:R1:W-:Y:S04]  /*2540*/  @!P5 LDGSTS.E.BYPASS.LTC128B.128 [R238+0x800], [R24.64] ;  /* 0x0080000018eedfae */ /* 0x0003e8000b901d5e */
        /* <DEDUP_REMOVED lines=18> */
.L_x_695:
[----:B------:R-:W-:Y:S05]  /*2670*/  BSYNC B0 ;  /* 0x0000000000007941 */ /* 0x000fea0003800000 */
.L_x_694:
        /* <DEDUP_REMOVED lines=15> */
[C---:B-1----:R-:W-:Y:S01]  /*2770*/  @!P5 LEA R24, P6, R22.reuse, c[0x0][0x160], 0x1 ;  /* 0x000058001618da11 */ /* 0x042fe200078c08ff */
        /* <DEDUP_REMOVED lines=29> */
.L_x_697:
[----:B------:R-:W-:Y:S05]  /*2950*/  BSYNC B0 ;  /* 0x0000000000007941 */ /* 0x000fea0003800000 */
.L_x_696:
        /* <DEDUP_REMOVED lines=38> */
[----:B--2---:R-:W-:-:S04]  /*2bc0*/  LEA R14, P0, R18, c[0x0][0x160], 0x1 ;  /* 0x00005800120e7a11 */ /* 0x004fc800078008ff */
[----:B------:R-:W-:-:S05]  /*2bd0*/  LEA.HI.X R15, R18, c[0x0][0x164], R9, 0x1, P0 ;  /* 0x00005900120f7a11 */ /* 0x000fca00000f0c09 */
[----:B------:R-:W-:Y:S01]  /*2be0*/  @!PT LDS RZ, [RZ] ;  /* 0x00000000fffff984 */ /* 0x000fe20000000800 */
[----:B------:R-:W-:Y:S01]  /*2bf0*/  @!PT LDS RZ, [RZ] ;  /* 0x00000000fffff984 */ /* 0x000fe20000000800 */
[----:B------:R-:W-:Y:S01]  /*2c00*/  @!PT LDS RZ, [RZ] ;  /* 0x00000000fffff984 */ /* 0x000fe20000000800 */
[----:B------:R2:W-:Y:S04]  /*2c10*/  LDGSTS.E.BYPASS.LTC128B.128 [R238+0x7800], [R14.64+0x180] ;  /* 0x078001800eee7fae */ /* 0x0005e8000b901d5e */
.L_x_699:
[----:B------:R-:W-:Y:S05]  /*2c20*/  BSYNC B0 ;  /* 0x0000000000007941 */ /* 0x000fea0003800000 */
.L_x_698:
[----:B------:R-:W-:Y:S01]  /*2c30*/  USHF.L.U32 UR10, UR26, 0x6, URZ ;  /* 0x000000061a0a7899 */ /* 0x000fe2000800063f */
[----:B------:R-:W-:Y:S03]  /*2c40*/  BSSY B0, `(.L_x_700) ;  /* 0x0000026000007945 */ /* 0x000fe60003800000 */
[----:B------:R-:W-:-:S04]  /*2c50*/  UIADD3 UR9, UR10, -0x40, URZ ;  /* 0xffffffc00a097890 */ /* 0x000fc8000fffe03f */
[----:B------:R-:W-:-:S06]  /*2c60*/  UIADD3 UR5, -UR9, UR7, URZ ;  /* 0x0000000709057290 */ /* 0x000fcc000fffe13f */
[----:B------:R-:W-:-:S13]  /*2c70*/  ISETP.GE.AND P0, PT, R16, UR5, PT ;  /* 0x0000000510007c0c */ /* 0x000fda000bf06270 */
[----:B------:R-:W-:Y:S05]  /*2c80*/  @P0 BRA `(.L_x_701) ;  /* 0x0000021000000947 */ /* 0x000fea0003800000 */
[----:B------:R-:W-:Y:S02]  /*2c90*/  ISETP.GE.AND P5, PT, R240, c[0x0][0x220], PT ;  /* 0x00008800f0007a0c */ /* 0x000fe40003fa6270 */
[----:B------:R-:W-:Y:S02]  /*2ca0*/  ISETP.GE.AND P4, PT, R237, c[0x0][0x220], PT ;  /* 0x00008800ed007a0c */ /* 0x000fe40003f86270 */
[----:B------:R-:W-:Y:S02]  /*2cb0*/  ISETP.GE.AND P2, PT, R236, c[0x0][0x220], PT ;  /* 0x00008800ec007a0c */ /* 0x000fe40003f46270 */
[----:B------:R-:W-:-:S07]  /*2cc0*/  ISETP.GE.AND P0, PT, R235, c[0x0][0x220], PT ;  /* 0x00008800eb007a0c */ /* 0x000fce0003f06270 */
[C---:B--2---:R-:W-:Y:S01]  /*2cd0*/  @!P5 LEA R20, P6, R166.reuse, c[0x0][0x168], 0x1 ;  /* 0x00005a00a614da11 */ /* 0x044fe200078c08ff */
[----:B------:R2:W-:Y:S01]  /*2ce0*/  @P5 STS.128 [R238+0x8000], RZ ;  /* 0x008000ffee005388 */ /* 0x0005e20000000c00 */
[C---:B------:R-:W-:Y:S02]  /*2cf0*/  @!P4 LEA R18, P3, R166.reuse, c[0x0][0x168], 0x1 ;  /* 0x00005a00a612ca11 */ /* 0x040fe400078608ff */
[C---:B------:R-:W-:Y:S02]  /*2d00*/  @!P2 LEA R14, P1, R166.reuse, c[0x0][0x168], 0x1 ;  /* 0x00005a00a60eaa11 */ /* 0x040fe400078208ff */
        /* <DEDUP_REMOVED lines=25> */
.L_x_701:
[----:B------:R-:W-:Y:S05]  /*2ea0*/  BSYNC B0 ;  /* 0x0000000000007941 */ /* 0x000fea0003800000 */
.L_x_700:
[----:B------:R-:W-:Y:S01]  /*2eb0*/  ISETP.GE.AND P0, PT, R8, UR5, PT ;  /* 0x0000000508007c0c */ /* 0x000fe2000bf06270 */
[----:B------:R-:W-:Y:S01]  /*2ec0*/  ULDC.64 UR22, c[0x0][0x198] ;  /* 0x0000660000167ab9 */ /* 0x000fe20000000a00 */
[----:B------:R-:W-:Y:S01]  /*2ed0*/  BSSY B0, `(.L_x_702) ;  /* 0x0000027000007945 */ /* 0x000fe20003800000 */
[----:B------:R-:W-:Y:S02]  /*2ee0*/  USHF.L.U64.HI UR23, UR22, UR8, UR23 ;  /* 0x0000000816177299 */ /* 0x000fe40008010217 */
[----:B------:R-:W-:-:S08]  /*2ef0*/  USHF.L.U32 UR24, UR22, 0x4, URZ ;  /* 0x0000000416187899 */ /* 0x000fd0000800063f */
[----:B------:R-:W-:Y:S05]  /*2f00*/  @P0 BRA `(.L_x_703) ;  /* 0x0000023000000947 */ /* 0x000fea0003800000 */
[----:B------:R-:W-:Y:S02]  /*2f10*/  ISETP.GE.AND P5, PT, R240, c[0x0][0x220], PT ;  /* 0x00008800f0007a0c */ /* 0x000fe40003fa6270 */
[----:B------:R-:W-:Y:S02]  /*2f20*/  ISETP.GE.AND P4, PT, R237, c[0x0][0x220], PT ;  /* 0x00008800ed007a0c */ /* 0x000fe40003f86270 */
[----:B------:R-:W-:Y:S02]  /*2f30*/  ISETP.GE.AND P2, PT, R236, c[0x0][0x220], PT ;  /* 0x00008800ec007a0c */ /* 0x000fe40003f46270 */
[----:B--2---:R-:W-:-:S04]  /*2f40*/  IADD3 R14, P0, R166, UR24, RZ ;  /* 0x00000018a60e7c10 */ /* 0x004fc8000ff1e0ff */
[----:B------:R-:W-:Y:S02]  /*2f50*/  IADD3.X R9, R165, UR23, RZ, P0, !PT ;  /* 0x00000017a5097c10 */ /* 0x000fe400087fe4ff */
[----:B------:R-:W-:Y:S01]  /*2f60*/  ISETP.GE.AND P0, PT, R235, c[0x0][0x220], PT ;  /* 0x00008800eb007a0c */ /* 0x000fe20003f06270 */
[----:B------:R2:W-:Y:S01]  /*2f70*/  @P5 STS.128 [R238+0x8800], RZ ;  /* 0x008800ffee005388 */ /* 0x0005e20000000c00 */
[C---:B------:R-:W-:Y:S02]  /*2f80*/  @!P5 LEA R22, P6, R14.reuse, c[0x0][0x168], 0x1 ;  /* 0x00005a000e16da11 */ /* 0x040fe400078c08ff */
[C---:B------:R-:W-:Y:S02]  /*2f90*/  @!P4 LEA R20, P3, R14.reuse, c[0x0][0x168], 0x1 ;  /* 0x00005a000e14ca11 */ /* 0x040fe400078608ff */
[C---:B------:R-:W-:Y:S02]  /*2fa0*/  @!P2 LEA R18, P1, R14.reuse, c[0x0][0x168], 0x1 ;  /* 0x00005a000e12aa11 */ /* 0x040fe400078208ff */
[----:B------:R-:W-:-:S02]  /*2fb0*/  @!P5 LEA.HI.X R23, R14, c[0x0][0x16c], R9, 0x1, P6 ;  /* 0x00005b000e17da11 */ /* 0x000fc400030f0c09 */
        /* <DEDUP_REMOVED lines=24> */
.L_x_703:
[----:B------:R-:W-:Y:S05]  /*3140*/  BSYNC B0 ;  /* 0x0000000000007941 */ /* 0x000fea0003800000 */
.L_x_702:
[----:B------:R-:W-:Y:S01]  /*3150*/  ISETP.GE.AND P0, PT, R6, UR5, PT ;  /* 0x0000000506007c0c */ /* 0x000fe2000bf06270 */
[----:B------:R-:W-:-:S12]  /*3160*/  BSSY B0, `(.L_x_704) ;  /* 0x0000027000007945 */ /* 0x000fd80003800000 */
[----:B------:R-:W-:Y:S05]  /*3170*/  @P0 BRA `(.L_x_705) ;  /* 0x0000025000000947 */ /* 0x000fea0003800000 */
[----:B------:R-:W-:Y:S01]  /*3180*/  ISETP.GE.AND P5, PT, R240, c[0x0][0x220], PT ;  /* 0x00008800f0007a0c */ /* 0x000fe20003fa6270 */
[----:B------:R-:W-:Y:S01]  /*3190*/  IMAD.MOV.U32 R9, RZ, RZ, c[0x0][0x198] ;  /* 0x00006600ff097624 */ /* 0x000fe200078e00ff */
[----:B------:R-:W-:Y:S01]  /*31a0*/  ISETP.GE.AND P4, PT, R237, c[0x0][0x220], PT ;  /* 0x00008800ed007a0c */ /* 0x000fe20003f86270 */
[----:B--2---:R-:W-:Y:S01]  /*31b0*/  IMAD.MOV.U32 R18, RZ, RZ, c[0x0][0x19c] ;  /* 0x00006700ff127624 */ /* 0x004fe200078e00ff */
[----:B------:R-:W-:Y:S02]  /*31c0*/  ISETP.GE.AND P2, PT, R236, c[0x0][0x220], PT ;  /* 0x00008800ec007a0c */ /* 0x000fe40003f46270 */
[----:B------:R-:W-:-:S04]  /*31d0*/  LEA R14, P0, R9, R166, 0x5 ;  /* 0x000000a6090e7211 */ /* 0x000fc800078028ff */
[----:B------:R-:W-:Y:S02]  /*31e0*/  LEA.HI.X R9, R9, R165, R18, 0x5, P0 ;  /* 0x000000a509097211 */ /* 0x000fe400000f2c12 */
        /* <DEDUP_REMOVED lines=30> */
.L_x_705:
[----:B------:R-:W-:Y:S05]  /*33d0*/  BSYNC B0 ;  /* 0x0000000000007941 */ /* 0x000fea0003800000 */
.L_x_704:
[----:B------:R-:W-:Y:S01]  /*33e0*/  ISETP.GE.AND P0, PT, R4, UR5, PT ;  /* 0x0000000504007c0c */ /* 0x000fe2000bf06270 */
[----:B------:R-:W-:-:S12]  /*33f0*/  BSSY B0, `(.L_x_706) ;  /* 0x0000029000007945 */ /* 0x000fd80003800000 */
[----:B------:R-:W-:Y:S05]  /*3400*/  @P0 BRA `(.L_x_707) ;  /* 0x0000027000000947 */ /* 0x000fea0003800000 */
[----:B------:R-:W-:Y:S01]  /*3410*/  ISETP.GE.AND P5, PT, R240, c[0x0][0x220], PT ;  /* 0x00008800f0007a0c */ /* 0x000fe20003fa6270 */
[----:B------:R-:W-:Y:S01]  /*3420*/  IMAD.MOV.U32 R9, RZ, RZ, c[0x0][0x198] ;  /* 0x00006600ff097624 */ /* 0x000fe200078e00ff */
[----:B------:R-:W-:Y:S01]  /*3430*/  ISETP.GE.AND P4, PT, R237, c[0x0][0x220], PT ;  /* 0x00008800ed007a0c */ /* 0x000fe20003f86270 */
[----:B------:R-:W-:Y:S01]  /*3440*/  IMAD.MOV.U32 R164, RZ, RZ, R166 ;  /* 0x000000ffffa47224 */ /* 0x000fe200078e00a6 */
[----:B------:R-:W-:Y:S01]  /*3450*/  ISETP.GE.AND P2, PT, R236, c[0x0][0x220], PT ;  /* 0x00008800ec007a0c */ /* 0x000fe20003f46270 */
[----:B------:R-:W-:Y:S01]  /*3460*/  ULDC UR8, c[0x0][0x19c] ;  /* 0x0000670000087ab9 */ /* 0x000fe20000000800 */
[----:B------:R-:W-:Y:S01]  /*3470*/  ISETP.GE.AND P0, PT, R235, c[0x0][0x220], PT ;  /* 0x00008800eb007a0c */ /* 0x000fe20003f06270 */
[----:B------:R-:W-:Y:S01]  /*3480*/  UIMAD UR8, UR8, 0x30, URZ ;  /* 0x00000030080878a4 */ /* 0x000fe2000f8e023f */
[----:B--2---:R-:W-:-:S05]  /*3490*/  IMAD.WIDE.U32 R20, R9, 0x30, R164 ;  /* 0x0000003009147825 */ /* 0x004fca00078e00a4 */
[----:B------:R-:W-:Y:S01]  /*34a0*/  IADD3 R9, R21, UR8, RZ ;  /* 0x0000000815097c10 */ /* 0x000fe2000fffe0ff */
[----:B------:R2:W-:Y:S01]  /*34b0*/  @P5 STS.128 [R238+0x9800], RZ ;  /* 0x009800ffee005388 */ /* 0x0005e20000000c00 */
[C---:B------:R-:W-:Y:S02]  /*34c0*/  @!P5 LEA R22, P6, R20.reuse, c[0x0][0x168], 0x1 ;  /* 0x00005a001416da11 */ /* 0x040fe400078c08ff */
        /* <DEDUP_REMOVED lines=27> */
.L_x_707:
[----:B------:R-:W-:Y:S05]  /*3680*/  BSYNC B0 ;  /* 0x0000000000007941 */ /* 0x000fea0003800000 */
.L_x_706:
[----:B------:R-:W0:Y:S01]  /*3690*/  LDGDEPBAR ;  /* 0x00000000000079af */ /* 0x000e220000000000 */
[----:B------:R-:W-:Y:S01]  /*36a0*/  ISETP.GE.AND P1, PT, R16, UR5, PT ;  /* 0x0000000510007c0c */ /* 0x000fe2000bf26270 */
[----:B------:R-:W-:Y:S01]  /*36b0*/  BSSY B0, `(.L_x_708) ;  /* 0x0000025000007945 */ /* 0x000fe20003800000 */
[----:B------:R-:W-:-:S04]  /*36c0*/  LEA R248, P0, R12, c[0x0][0x170], 0x1 ;  /* 0x00005c000cf87a11 */ /* 0x000fc800078008ff */
[----:B------:R-:W-:Y:S01]  /*36d0*/  LEA.HI.X R249, R12, c[0x0][0x174], R11, 0x1, P0 ;  /* 0x00005d000cf97a11 */ /* 0x000fe200000f0c0b */
[----:B------:R-:W-:-:S04]  /*36e0*/  DEPBAR.LE SB0, 0x0 ;  /* 0x000080000000791a */ /* 0x000fc80000000000 */
[----:B------:R-:W-:Y:S06]  /*36f0*/  BAR.SYNC.DEFER_BLOCKING 0x0 ;  /* 0x0000000000007b1d */ /* 0x000fec0000010000 */
[----:B------:R3:W-:Y:S04]  /*3700*/  @P1 STS.128 [R238+0x10000], RZ ;  /* 0x010000ffee001388 */ /* 0x0007e80000000c00 */
[----:B------:R3:W-:Y:S04]  /*3710*/  @P1 STS.128 [R238+0x12000], RZ ;  /* 0x012000ffee001388 */ /* 0x0007e80000000c00 */
[----:B------:R3:W-:Y:S04]  /*3720*/  @P1 STS.128 [R238+0x14000], RZ ;  /* 0x014000ffee001388 */ /* 0x0007e80000000c00 */
[----:B------:R3:W-:Y:S01]  /*3730*/  @P1 STS.128 [R238+0x16000], RZ ;  /* 0x016000ffee001388 */ /* 0x0007e20000000c00 */
[----:B------:R-:W-:Y:S05]  /*3740*/  @P1 BRA `(.L_x_709) ;  /* 0x000001b000001947 */ /* 0x000fea0003800000 */
[----:B------:R-:W-:Y:S02]  /*3750*/  ISETP.GE.AND P2, PT, R237, c[0x0][0x220], PT ;  /* 0x00008800ed007a0c */ /* 0x000fe40003f46270 */
[----:B------:R-:W-:-:S02]  /*3760*/  ISETP.GE.AND P3, PT, R240, c[0x0][0x220], PT ;  /* 0x00008800f0007a0c */ /* 0x000fc40003f66270 */
[----:B------:R-:W-:Y:S02]  /*3770*/  ISETP.GE.AND P1, PT, R236, c[0x0][0x220], PT ;  /* 0x00008800ec007a0c */ /* 0x000fe40003f26270 */
[----:B------:R-:W-:-:S07]  /*3780*/  ISETP.GE.AND P0, PT, R235, c[0x0][0x220], PT ;  /* 0x00008800eb007a0c */ /* 0x000fce0003f06270 */
[----:B--2---:R-:W-:Y:S02]  /*3790*/  @!P2 IMAD.MOV.U32 R14, RZ, RZ, R248 ;  /* 0x000000ffff0ea224 */ /* 0x004fe400078e00f8 */
[----:B------:R-:W-:Y:S01]  /*37a0*/  @!P2 IMAD.MOV.U32 R15, RZ, RZ, R249 ;  /* 0x000000ffff0fa224 */ /* 0x000fe200078e00f9 */
[----:B------:R2:W-:Y:S04]  /*37b0*/  @P3 STS.128 [R238+0x10000], RZ ;  /* 0x010000ffee003388 */ /* 0x0005e80000000c00 */
        /* <DEDUP_REMOVED lines=16> */
[----:B------:R-:W-:Y:S01]  /*38c0*/  @!PT LDS RZ, [RZ] ;  /* 0x00000000fffff984 */ /* 0x000fe20000000800 */
[----:B------:R-:W-:Y:S01]  /*38d0*/  @!PT LDS RZ, [RZ] ;  /* 0x00000000fffff984 */ /* 0x000fe20000000800 */
[----:B------:R-:W-:Y:S01]  /*38e0*/  @!PT LDS RZ, [RZ] ;  /* 0x00000000fffff984 */ /* 0x000fe20000000800 */
[----:B------:R4:W-:Y:S02]  /*38f0*/  LDGSTS.E.BYPASS.LTC128B.128 [R238+0x16000], [R248.64+0x180] ;  /* 0x16000180f8ee7fae */ /* 0x0009e4000b901d5e */
.L_x_709:
[----:B------:R-:W-:Y:S05]  /*3900*/  BSYNC B0 ;  /* 0x0000000000007941 */ /* 0x000fea0003800000 */
.L_x_708:
[----:B------:R-:W-:Y:S01]  /*3910*/  ISETP.GE.AND P0, PT, R8, UR5, PT ;  /* 0x0000000508007c0c */ /* 0x000fe2000bf06270 */
[----:B------:R-:W-:-:S12]  /*3920*/  BSSY B0, `(.L_x_710) ;  /* 0x000002c000007945 */ /* 0x000fd80003800000 */
[----:B------:R1:W-:Y:S04]  /*3930*/  @P0 STS.128 [R238+0x10800], RZ ;  /* 0x010800ffee000388 */ /* 0x0003e80000000c00 */
[----:B------:R1:W-:Y:S04]  /*3940*/  @P0 STS.128 [R238+0x12800], RZ ;  /* 0x012800ffee000388 */ /* 0x0003e80000000c00 */
[----:B------:R1:W-:Y:S04]  /*3950*/  @P0 STS.128 [R238+0x14800], RZ ;  /* 0x014800ffee000388 */ /* 0x0003e80000000c00 */
[----:B------:R1:W-:Y:S01]  /*3960*/  @P0 STS.128 [R238+0x16800], RZ ;  /* 0x016800ffee000388 */ /* 0x0003e20000000c00 */
[----:B------:R-:W-:Y:S05]  /*3970*/  @P0 BRA `(.L_x_711) ;  /* 0x0000026000000947 */ /* 0x000fea0003800000 */
[----:B------:R-:W-:Y:S01]  /*3980*/  ISETP.GE.AND P4, PT, R240, c[0x0][0x220], PT ;  /* 0x00008800f0007a0c */ /* 0x000fe20003f86270 */
[----:B--2---:R-:W-:Y:S01]  /*3990*/  IMAD.U32 R15, RZ, RZ, UR20 ;  /* 0x00000014ff0f7e24 */ /* 0x004fe2000f8e00ff */
[----:B------:R-:W-:Y:S01]  /*39a0*/  ISETP.GE.AND P3, PT, R237, c[0x0][0x220], PT ;  /* 0x00008800ed007a0c */ /* 0x000fe20003f66270 */
[----:B------:R-:W-:Y:S01]  /*39b0*/  IMAD.U32 R9, RZ, RZ, UR20 ;  /* 0x00000014ff097e24 */ /* 0x000fe2000f8e00ff */
[----:B------:R-:W-:Y:S01]  /*39c0*/  ISETP.GE.AND P2, PT, R236, c[0x0][0x220], PT ;  /* 0x00008800ec007a0c */ /* 0x000fe20003f46270 */
[----:B------:R-:W-:Y:S01]  /*39d0*/  IMAD.U32 R8, RZ, RZ, UR19 ;  /* 0x00000013ff087e24 */ /* 0x000fe2000f8e00ff */
[----:B------:R-:W-:-:S07]  /*39e0*/  IADD3 R14, P0, R12, UR20, RZ ;  /* 0x000000140c0e7c10 */ /* 0x000fce000ff1e0ff */
[----:B------:R-:W-:Y:S01]  /*39f0*/  @!P4 LEA R18, P1, R15, R248, 0x1 ;  /* 0x000000f80f12c211 */ /* 0x000fe200078208ff */
[----:B------:R2:W-:Y:S01]  /*3a00*/  @P4 STS.128 [R238+0x10800], RZ ;  /* 0x010800ffee004388 */ /* 0x0005e20000000c00 */
[C---:B------:R-:W-:Y:S02]  /*3a10*/  @!P3 LEA R22, P5, R14.reuse, c[0x0][0x170], 0x1 ;  /* 0x00005c000e16ba11 */ /* 0x040fe400078a08ff */
[----:B------:R-:W-:Y:S02]  /*3a20*/  @!P4 LEA.HI.X R19, R9, R249, R8, 0x1, P1 ;  /* 0x000000f90913c211 */ /* 0x000fe400008f0c08 */
[----:B------:R-:W-:Y:S02]  /*3a30*/  IADD3.X R9, R11, UR19, RZ, P0, !PT ;  /* 0x000000130b097c10 */ /* 0x000fe400087fe4ff */
[----:B------:R-:W-:Y:S01]  /*3a40*/  ISETP.GE.AND P0, PT, R235, c[0x0][0x220], PT ;  /* 0x00008800eb007a0c */ /* 0x000fe20003f06270 */
[----:B------:R-:W-:Y:S01]  /*3a50*/  @!PT LDS RZ, [RZ] ;  /* 0x00000000fffff984 */ /* 0x000fe20000000800 */
[----:B------:R-:W-:Y:S01]  /*3a60*/  @!PT LDS RZ, [RZ] ;  /* 0x00000000fffff984 */ /* 0x000fe20000000800 */
[----:B------:R-:W-:Y:S01]  /*3a70*/  @!PT LDS RZ, [RZ] ;  /* 0x00000000fffff984 */ /* 0x000fe20000000800 */
[----:B------:R2:W-:Y:S01]  /*3a80*/  @!P4 LDGSTS.E.BYPASS.LTC128B.128 [R238+0x10800], [R18.64] ;  /* 0x1080000012eecfae */ /* 0x0005e2000b901d5e */
[----:B------:R-:W-:-:S02]  /*3a90*/  @!P2 LEA R20, P1, R14, c[0x0][0x170], 0x1 ;  /* 0x00005c000e14aa11 */ /* 0x000fc400078208ff */
[C-C-:B------:R-:W-:Y:S01]  /*3aa0*/  @!P3 LEA.HI.X R23, R14.reuse, c[0x0][0x174], R9.reuse, 0x1, P5 ;  /* 0x00005d000e17ba11 */ /* 0x140fe200028f0c09 */
[----:B------:R2:W-:Y:S01]  /*3ab0*/  @P3 STS.128 [R238+0x12800], RZ ;  /* 0x012800ffee003388 */ /* 0x0005e20000000c00 */
[----:B------:R-:W-:-:S03]  /*3ac0*/  @!P2 LEA.HI.X R21, R14, c[0x0][0x174], R9, 0x1, P1 ;  /* 0x00005d000e15aa11 */ /* 0x000fc600008f0c09 */
        /* <DEDUP_REMOVED lines=11> */
[----:B------:R-:W-:-:S04]  /*3b80*/  LEA R8, P0, R14, c[0x0][0x170], 0x1 ;  /* 0x00005c000e087a11 */ /* 0x000fc800078008ff */
[----:B------:R-:W-:-:S05]  /*3b90*/  LEA.HI.X R9, R14, c[0x0][0x174], R9, 0x1, P0 ;  /* 0x00005d000e097a11 */ /* 0x000fca00000f0c09 */
[----:B------:R-:W-:Y:S01]  /*3ba0*/  @!PT LDS RZ, [RZ] ;  /* 0x00000000fffff984 */ /* 0x000fe20000000800 */
[----:B------:R-:W-:Y:S01]  /*3bb0*/  @!PT LDS RZ, [RZ] ;  /* 0x00000000fffff984 */ /* 0x000fe20000000800 */
[----:B------:R-:W-:Y:S01]  /*3bc0*/  @!PT LDS RZ, [RZ] ;  /* 0x00000000fffff984 */ /* 0x000fe20000000800 */
[----:B------:R1:W-:Y:S04]  /*3bd0*/  LDGSTS.E.BYPASS.LTC128B.128 [R238+0x16800], [R8.64+0x180] ;  /* 0x1680018008ee7fae */ /* 0x0003e8000b901d5e */
.L_x_711:
[----:B------:R-:W-:Y:S05]  /*3be0*/  BSYNC B0 ;  /* 0x0000000000007941 */ /* 0x000fea0003800000 */
.L_x_710:
        /* <DEDUP_REMOVED lines=8> */
[----:B------:R-:W-:Y:S01]  /*3c70*/  USHF.L.U32 UR12, UR4, 0x5, URZ ;  /* 0x00000005040c7899 */ /* 0x000fe2000800063f */
[----:B------:R-:W-:Y:S01]  /*3c80*/  ISETP.GE.AND P3, PT, R237, c[0x0][0x220], PT ;  /* 0x00008800ed007a0c */ /* 0x000fe20003f66270 */
[----:B------:R-:W-:Y:S01]  /*3c90*/  UMOV UR11, 0x5 ;  /* 0x00000005000b7882 */ /* 0x000fe20000000000 */
[----:B------:R-:W-:Y:S01]  /*3ca0*/  ISETP.GE.AND P2, PT, R236, c[0x0][0x220], PT ;  /* 0x00008800ec007a0c */ /* 0x000fe20003f46270 */
[----:B------:R-:W-:-:S02]  /*3cb0*/  ULDC UR8, c[0x0][0x1a4] ;  /* 0x0000690000087ab9 */ /* 0x000fc40000000800 */
[----:B------:R-:W-:Y:S01]  /*3cc0*/  USHF.L.U64.HI UR8, UR4, UR11, UR8 ;  /* 0x0000000b04087299 */ /* 0x000fe20008010208 */
[----:B-1----:R-:W-:Y:S01]  /*3cd0*/  IMAD.U32 R9, RZ, RZ, UR12 ;  /* 0x0000000cff097e24 */ /* 0x002fe2000f8e00ff */
[----:B------:R-:W-:-:S04]  /*3ce0*/  IADD3 R8, P0, R12, UR12, RZ ;  /* 0x0000000c0c087c10 */ /* 0x000fc8000ff1e0ff */
[----:B------:R-:W-:Y:S01]  /*3cf0*/  IMAD.U32 R6, RZ, RZ, UR8 ;  /* 0x00000008ff067e24 */ /* 0x000fe2000f8e00ff */
[C---:B--2---:R-:W-:Y:S01]  /*3d00*/  @!P4 LEA R14, P1, R9.reuse, R248, 0x1 ;  /* 0x000000f8090ec211 */ /* 0x044fe200078208ff */
        /* <DEDUP_REMOVED lines=30> */
.L_x_713:
[----:B------:R-:W-:Y:S05]  /*3ef0*/  BSYNC B0 ;  /* 0x0000000000007941 */ /* 0x000fea0003800000 */
.L_x_712:
[----:B------:R-:W-:Y:S01]  /*3f00*/  ISETP.GE.AND P0, PT, R4, UR5, PT ;  /* 0x0000000504007c0c */ /* 0x000fe2000bf06270 */
[----:B------:R-:W-:Y:S01]  /*3f10*/  BSSY B0, `(.L_x_714) ;  /* 0x0000030000007945 */ /* 0x000fe20003800000 */
[----:B-12---:R-:W-:-:S04]  /*3f20*/  LEA.HI R15, R10, R3, RZ, 0x5 ;  /* 0x000000030a0f7211 */ /* 0x006fc800078f28ff */
[----:B------:R-:W-:-:S07]  /*3f30*/  SHF.R.S32.HI R15, RZ, 0x5, R15 ;  /* 0x00000005ff0f7819 */ /* 0x000fce000001140f */
[----:B------:R1:W-:Y:S04]  /*3f40*/  @P0 STS.128 [R238+0x11800], RZ ;  /* 0x011800ffee000388 */ /* 0x0003e80000000c00 */
[----:B------:R1:W-:Y:S04]  /*3f50*/  @P0 STS.128 [R238+0x13800], RZ ;  /* 0x013800ffee000388 */ /* 0x0003e80000000c00 */
[----:B------:R1:W-:Y:S04]  /*3f60*/  @P0 STS.128 [R238+0x15800], RZ ;  /* 0x015800ffee000388 */ /* 0x0003e80000000c00 */
[----:B------:R1:W-:Y:S01]  /*3f70*/  @P0 STS.128 [R238+0x17800], RZ ;  /* 0x017800ffee000388 */ /* 0x0003e20000000c00 */
[----:B------:R-:W-:Y:S05]  /*3f80*/  @P0 BRA `(.L_x_715) ;  /* 0x0000028000000947 */ /* 0x000fea0003800000 */
[----:B------:R-:W-:Y:S01]  /*3f90*/  ISETP.GE.AND P4, PT, R240, c[0x0][0x220], PT ;  /* 0x00008800f0007a0c */ /* 0x000fe20003f86270 */
[----:B------:R-:W-:Y:S01]  /*3fa0*/  IMAD.MOV.U32 R9, RZ, RZ, c[0x0][0x1a0] ;  /* 0x00006800ff097624 */ /* 0x000fe200078e00ff */
[----:B------:R-:W-:Y:S01]  /*3fb0*/  ISETP.GE.AND P3, PT, R237, c[0x0][0x220], PT ;  /* 0x00008800ed007a0c */ /* 0x000fe20003f66270 */
[----:B------:R-:W-:Y:S01]  /*3fc0*/  IMAD.MOV.U32 R4, RZ, RZ, c[0x0][0x1a4] ;  /* 0x00006900ff047624 */ /* 0x000fe200078e00ff */
[----:B------:R-:W-:-:S02]  /*3fd0*/  ISETP.GE.AND P2, PT, R236, c[0x0][0x220], PT ;  /* 0x00008800ec007a0c */ /* 0x000fc40003f46270 */
[----:B------:R-:W-:Y:S01]  /*3fe0*/  MOV R10, R12 ;  /* 0x0000000c000a7202 */ /* 0x000fe20000000f00 */
[----:B------:R-:W-:Y:S01]  /*3ff0*/  IMAD R6, R4, 0x30, RZ ;  /* 0x0000003004067824 */ /* 0x000fe200078e02ff */
[----:B------:R-:W-:-:S03]  /*4000*/  ISETP.GE.AND P0, PT, R235, c[0x0][0x220], PT ;  /* 0x00008800eb007a0c */ /* 0x000fc60003f06270 */
[C---:B------:R-:W-:Y:S02]  /*4010*/  IMAD.WIDE.U32 R10, R9.reuse, 0x30, R10 ;  /* 0x00000030090a7825 */ /* 0x040fe400078e000a */
[----:B------:R2:W-:Y:S02]  /*4020*/  @P4 STS.128 [R238+0x11800], RZ ;  /* 0x011800ffee004388 */ /* 0x0005e40000000c00 */
[----:B------:R-:W-:Y:S01]  /*4030*/  @!P4 IMAD.WIDE.U32 R8, R9, 0x60, R248 ;  /* 0x000000600908c825 */ /* 0x000fe200078e00f8 */
[C---:B------:R-:W-:Y:S02]  /*4040*/  @!P3 LEA R18, P5, R10.reuse, c[0x0][0x170], 0x1 ;  /* 0x00005c000a12ba11 */ /* 0x040fe400078a08ff */
[----:B------:R-:W-:Y:S01]  /*4050*/  @!P2 LEA R12, P1, R10, c[0x0][0x170], 0x1 ;  /* 0x00005c000a0caa11 */ /* 0x000fe200078208ff */
[----:B------:R-:W-:Y:S02]  /*4060*/  @!P4 IMAD R4, R4, 0x60, RZ ;  /* 0x000000600404c824 */ /* 0x000fe400078e02ff */
[----:B------:R-:W-:-:S03]  /*4070*/  IMAD.IADD R6, R11, 0x1, R6 ;  /* 0x000000010b067824 */ /* 0x000fc600078e0206 */
[----:B------:R-:W-:Y:S02]  /*4080*/  @!P4 IADD3 R9, R9, R4, RZ ;  /* 0x000000040909c210 */ /* 0x000fe40007ffe0ff */
        /* <DEDUP_REMOVED lines=24> */
.L_x_715:
[----:B------:R-:W-:Y:S05]  /*4210*/  BSYNC B0 ;  /* 0x0000000000007941 */ /* 0x000fea0003800000 */
.L_x_714:
[C---:B------:R-:W-:Y:S01]  /*4220*/  IMAD.SHL.U32 R4, R2.reuse, 0x40, RZ ;  /* 0x0000004002047824 */ /* 0x040fe200078e00ff */
[----:B------:R-:W-:Y:S01]  /*4230*/  R2P PR, R2, 0x6 ;  /* 0x0000000602007804 */ /* 0x000fe20000000000 */
[----:B------:R-:W-:Y:S01]  /*4240*/  IMAD.SHL.U32 R16, R16, 0x8, RZ ;  /* 0x0000000810107824 */ /* 0x000fe200078e00ff */
[----:B------:R-:W0:Y:S01]  /*4250*/  LDGDEPBAR ;  /* 0x00000000000079af */ /* 0x000e220000000000 */
[----:B------:R-:W-:Y:S01]  /*4260*/  IMAD R234, R15, 0x400, R0 ;  /* 0x000004000fea7824 */ /* 0x000fe200078e0200 */
[----:B--2---:R-:W-:Y:S01]  /*4270*/  LOP3.LUT R9, R4, 0x1c0, RZ, 0xc0, !PT ;  /* 0x000001c004097812 */ /* 0x004fe200078ec0ff */
[----:B------:R-:W-:Y:S01]  /*4280*/  IMAD.SHL.U32 R3, R3, 0x2, RZ ;  /* 0x0000000203037824 */ /* 0x000fe200078e00ff */
[----:B------:R-:W-:Y:S01]  /*4290*/  UISETP.GE.AND UP0, UPT, UR26, 0x2, UPT ;  /* 0x000000021a00788c */ /* 0x000fe2000bf06270 */
[----:B------:R-:W-:Y:S01]  /*42a0*/  IMAD.SHL.U32 R234, R234, 0x2, RZ ;  /* 0x00000002eaea7824 */ /* 0x000fe200078e00ff */
[----:B------:R-:W-:Y:S02]  /*42b0*/  LOP3.LUT R4, R9, 0x8, R16, 0xf8, !PT ;  /* 0x0000000809047812 */ /* 0x000fe400078ef810 */
[----:B------:R-:W-:Y:S01]  /*42c0*/  SHF.R.U32.HI R9, RZ, 0x3, R9 ;  /* 0x00000003ff097819 */ /* 0x000fe20000011609 */
[--C-:B------:R-:W-:Y:S01]  /*42d0*/  IMAD R232, R7, 0x2, R234.reuse ;  /* 0x0000000207e87824 */ /* 0x100fe200078e02ea */
[----:B------:R-:W-:Y:S01]  /*42e0*/  LDSM.16.M88.4 R72, [R234] ;  /* 0x00000000ea48783b */ /* 0x000fe20000000200 */
[C---:B------:R-:W-:Y:S01]  /*42f0*/  IMAD R230, R5.reuse, 0x2, R234 ;  /* 0x0000000205e67824 */ /* 0x040fe200078e02ea */
[----:B------:R-:W-:Y:S01]  /*4300*/  LOP3.LUT R4, R4, R9, RZ, 0x3c, !PT ;  /* 0x0000000904047212 */ /* 0x000fe200078e3cff */
[----:B------:R-:W-:Y:S01]  /*4310*/  IMAD R229, R5, 0x2, R232 ;  /* 0x0000000205e57824 */ /* 0x000fe200078e02e8 */
[----:B------:R-:W-:Y:S01]  /*4320*/  LDSM.16.M88.4 R52, [R232] ;  /* 0x00000000e834783b */ /* 0x000fe20000000200 */
[----:B------:R-:W-:-:S02]  /*4330*/  LOP3.LUT R3, R3, 0x6, RZ, 0xc0, !PT ;  /* 0x0000000603037812 */ /* 0x000fc400078ec0ff */
[----:B------:R-:W-:Y:S02]  /*4340*/  IMAD R233, R233, 0x200, R4 ;  /* 0x00000200e9e97824 */ /* 0x000fe400078e0204 */
[----:B------:R-:W-:Y:S02]  /*4350*/  IMAD.U32 R4, RZ, RZ, UR26 ;  /* 0x0000001aff047e24 */ /* 0x000fe4000f8e00ff */
[----:B------:R-:W-:Y:S02]  /*4360*/  IMAD.SHL.U32 R233, R233, 0x2, RZ ;  /* 0x00000002e9e97824 */ /* 0x000fe400078e00ff */
[----:B------:R-:W-:-:S03]  /*4370*/  IMAD R4, R4, 0x40, R3 ;  /* 0x0000004004047824 */ /* 0x000fc600078e0203 */
[----:B------:R-:W2:Y:S01]  /*4380*/  LDSM.16.M88.4 R44, [R233+0x8000] ;  /* 0x00800000e92c783b */ /* 0x000ea20000000200 */
[C---:B------:R-:W-:Y:S02]  /*4390*/  IADD3 R2, R233.reuse, 0x8000, RZ ;  /* 0x00008000e9027810 */ /* 0x040fe40007ffe0ff */
[----:B------:R-:W-:Y:S01]  /*43a0*/  IADD3 R231, R233, 0x8020, RZ ;  /* 0x00008020e9e77810 */ /* 0x000fe20007ffe0ff */
[----:B------:R-:W5:Y:S01]  /*43b0*/  LDSM.16.M88.4 R36, [R233+0x8800] ;  /* 0x00880000e924783b */ /* 0x000f620000000200 */
[----:B------:R-:W-:Y:S01]  /*43c0*/  @P1 IADD3 R231, R2, -0x20, RZ ;  /* 0xffffffe002e71810 */ /* 0x000fe20007ffe0ff */
[----:B------:R-:W-:Y:S01]  /*43d0*/  IMAD.MOV.U32 R2, RZ, RZ, 0x40 ;  /* 0x00000040ff027424 */ /* 0x000fe200078e00ff */
[C---:B------:R-:W-:Y:S01]  /*43e0*/  IADD3 R6, R4.reuse, -0x3f, RZ ;  /* 0xffffffc104067810 */ /* 0x040fe20007ffe0ff */
[----:B------:R-:W1:Y:S01]  /*43f0*/  LDSM.16.M88.4 R28, [R233+0x9000] ;  /* 0x00900000e91c783b */ /* 0x000e620000000200 */
[----:B------:R-:W-:Y:S02]  /*4400*/  IADD3 R3, R4, -0x38, RZ ;  /* 0xffffffc804037810 */ /* 0x000fe40007ffe0ff */
[----:B------:R-:W-:Y:S01]  /*4410*/  SEL R2, R2, 0xffffffc0, !P2 ;  /* 0xffffffc002027807 */ /* 0x000fe20005000000 */
[----:B------:R-:W3:Y:S01]  /*4420*/  LDSM.16.M88.4 R8, [R233+0x9800] ;  /* 0x00980000e908783b */ /* 0x000ee20000000200 */
[----:B------:R-:W-:-:S02]  /*4430*/  ISETP.GE.AND P0, PT, R6, UR7, PT ;  /* 0x0000000706007c0c */ /* 0x000fc4000bf06270 */
[----:B------:R-:W-:Y:S01]  /*4440*/  IADD3 R6, R4, -0x28, RZ ;  /* 0xffffffd804067810 */ /* 0x000fe20007ffe0ff */
[----:B------:R-:W4:Y:S01]  /*4450*/  LDSM.16.M88.4 R60, [R231] ;  /* 0x00000000e73c783b */ /* 0x000f220000000200 */
[----:B------:R-:W-:Y:S01]  /*4460*/  IMAD.IADD R227, R233, 0x1, R2 ;  /* 0x00000001e9e37824 */ /* 0x000fe200078e0202 */
[----:B------:R-:W-:Y:S01]  /*4470*/  ISETP.GE.AND P6, PT, R3, UR7, PT ;  /* 0x0000000703007c0c */ /* 0x000fe2000bfc6270 */
[----:B------:R-:W-:Y:S01]  /*4480*/  IMAD.IADD R220, R2, 0x1, R231 ;  /* 0x0000000102dc7824 */ /* 0x000fe200078e02e7 */
[----:B------:R-:W1:Y:S01]  /*4490*/  LDSM.16.M88.4 R20, [R231+0x800] ;  /* 0x00080000e714783b */ /* 0x000e620000000200 */
[----:B------:R-:W-:Y:S02]  /*44a0*/  IADD3 R2, R4, -0x37, RZ ;  /* 0xffffffc904027810 */ /* 0x000fe40007ffe0ff */
[----:B------:R-:W-:Y:S01]  /*44b0*/  ISETP.GE.AND P2, PT, R6, UR7, PT ;  /* 0x0000000706007c0c */ /* 0x000fe2000bf46270 */
[----:B------:R-:W1:Y:S01]  /*44c0*/  LDSM.16.M88.4 R64, [R231+0x1000] ;  /* 0x00100000e740783b */ /* 0x000e620000000200 */
[----:B------:R-:W-:-:S02]  /*44d0*/  ISETP.GE.AND P5, PT, R2, UR7, PT ;  /* 0x0000000702007c0c */ /* 0x000fc4000bfa6270 */
[C---:B------:R-:W-:Y:S01]  /*44e0*/  IADD3 R2, R4.reuse, -0x2f, RZ ;  /* 0xffffffd104027810 */ /* 0x040fe20007ffe0ff */
[----:B------:R-:W3:Y:S01]  /*44f0*/  LDSM.16.M88.4 R56, [R231+0x1800] ;  /* 0x00180000e738783b */ /* 0x000ee20000000200 */
[C---:B------:R-:W-:Y:S02]  /*4500*/  IADD3 R3, R4.reuse, -0x30, RZ ;  /* 0xffffffd004037810 */ /* 0x040fe40007ffe0ff */
[----:B------:R-:W-:Y:S01]  /*4510*/  IADD3 R6, R4, -0x20, RZ ;  /* 0xffffffe004067810 */ /* 0x000fe20007ffe0ff */
[----:B------:R-:W-:Y:S01]  /*4520*/  LDSM.16.M88.4 R12, [R227+0x8000] ;  /* 0x00800000e30c783b */ /* 0x000fe20000000200 */
[----:B------:R-:W-:Y:S02]  /*4530*/  ISETP.GE.AND P3, PT, R2, UR7, PT ;  /* 0x0000000702007c0c */ /* 0x000fe4000bf66270 */
[----:B------:R-:W-:Y:S01]  /*4540*/  IADD3 R2, R4, -0x27, RZ ;  /* 0xffffffd904027810 */ /* 0x000fe20007ffe0ff */
[----:B------:R-:W-:Y:S01]  /*4550*/  LDSM.16.M88.4 R16, [R227+0x8800] ;  /* 0x00880000e310783b */ /* 0x000fe20000000200 */
[----:B------:R-:W-:-:S02]  /*4560*/  ISETP.GE.AND P4, PT, R3, UR7, PT ;  /* 0x0000000703007c0c */ /* 0x000fc4000bf86270 */
[C---:B------:R-:W-:Y:S01]  /*4570*/  IADD3 R223, R231.reuse, 0x800, RZ ;  /* 0x00000800e7df7810 */ /* 0x040fe20007ffe0ff */
[C---:B--2---:R-:W-:Y:S01]  /*4580*/  HMMA.16816.F32.BF16 R48, R72.reuse, R44, RZ ;  /* 0x0000002c4830723c */ /* 0x044fe200000418ff */
[----:B------:R-:W-:Y:S01]  /*4590*/  LDSM.16.M88.4 R76, [R220+0x3000] ;  /* 0x00300000dc4c783b */ /* 0x000fe20000000200 */
[C---:B------:R-:W-:Y:S02]  /*45a0*/  IADD3 R222, R231.reuse, 0x1000, RZ ;  /* 0x00001000e7de7810 */ /* 0x040fe40007ffe0ff */
[C---:B------:R-:W-:Y:S01]  /*45b0*/  IADD3 R221, R231.reuse, 0x1800, RZ ;  /* 0x00001800e7dd7810 */ /* 0x040fe20007ffe0ff */
[----:B------:R-:W-:Y:S01]  /*45c0*/  LDSM.16.M88.4 R68, [R233+0xd000] ;  /* 0x00d00000e944783b */ /* 0x000fe20000000200 */
[C---:B------:R-:W-:Y:S02]  /*45d0*/  IADD3 R219, R231.reuse, 0x2000, RZ ;  /* 0x00002000e7db7810 */ /* 0x040fe40007ffe0ff */
[----:B------:R-:W-:Y:S01]  /*45e0*/  HMMA.16816.F32.BF16 R44, R72, R46, RZ ;  /* 0x0000002e482c723c */ /* 0x000fe200000418ff */
[----:B------:R-:W-:Y:S01]  /*45f0*/  LDSM.16.M88.4 R80, [R227+0xd800] ;  /* 0x00d80000e350783b */ /* 0x000fe20000000200 */
[----:B------:R-:W-:-:S02]  /*4600*/  IADD3 R218, R231, 0x2800, RZ ;  /* 0x00002800e7da7810 */ /* 0x000fc40007ffe0ff */
[C---:B------:R-:W-:Y:S02]  /*4610*/  IADD3 R217, R231.reuse, 0x3000, RZ ;  /* 0x00003000e7d97810 */ /* 0x040fe40007ffe0ff */
[C---:B------:R-:W-:Y:S02]  /*4620*/  IADD3 R216, R231.reuse, 0x3800, RZ ;  /* 0x00003800e7d87810 */ /* 0x040fe40007ffe0ff */
[C---:B-----5:R-:W-:Y:S01]  /*4630*/  HMMA.16816.F32.BF16 R40, R72.reuse, R36, RZ ;  /* 0x000000244828723c */ /* 0x060fe200000418ff */
[C---:B------:R-:W-:Y:S02]  /*4640*/  IADD3 R215, R231.reuse, 0x4000, RZ ;  /* 0x00004000e7d77810 */ /* 0x040fe40007ffe0ff */
[C---:B------:R-:W-:Y:S02]  /*4650*/  IADD3 R214, R231.reuse, 0x4800, RZ ;  /* 0x00004800e7d67810 */ /* 0x040fe40007ffe0ff */
[C---:B------:R-:W-:Y:S02]  /*4660*/  IADD3 R213, R231.reuse, 0x5000, RZ ;  /* 0x00005000e7d57810 */ /* 0x040fe40007ffe0ff */
[C---:B------:R-:W-:Y:S01]  /*4670*/  IADD3 R212, R231.reuse, 0x5800, RZ ;  /* 0x00005800e7d47810 */ /* 0x040fe20007ffe0ff */
[----:B-1----:R-:W-:Y:S01]  /*4680*/  HMMA.16816.F32.BF16 R32, R72, R28, RZ ;  /* 0x0000001c4820723c */ /* 0x002fe200000418ff */
[----:B------:R-:W-:-:S02]  /*4690*/  IADD3 R211, R231, 0x6000, RZ ;  /* 0x00006000e7d37810 */ /* 0x000fc40007ffe0ff */
[C---:B------:R-:W-:Y:S02]  /*46a0*/  IADD3 R210, R231.reuse, 0x6800, RZ ;  /* 0x00006800e7d27810 */ /* 0x040fe40007ffe0ff */
[C---:B------:R-:W-:Y:S02]  /*46b0*/  IADD3 R209, R231.reuse, 0x7000, RZ ;  /* 0x00007000e7d17810 */ /* 0x040fe40007ffe0ff */
[----:B------:R-:W-:Y:S01]  /*46c0*/  IADD3 R208, R231, 0x7800, RZ ;  /* 0x00007800e7d07810 */ /* 0x000fe20007ffe0ff */
[C---:B------:R-:W-:Y:S08]  /*46d0*/  HMMA.16816.F32.BF16 R36, R72.reuse, R38, RZ ;  /* 0x000000264824723c */ /* 0x040ff000000418ff */
[C---:B------:R-:W-:Y:S08]  /*46e0*/  HMMA.16816.F32.BF16 R28, R72.reuse, R30, RZ ;  /* 0x0000001e481c723c */ /* 0x040ff000000418ff */
[C---:B---3--:R-:W-:Y:S08]  /*46f0*/  HMMA.16816.F32.BF16 R24, R72.reuse, R8, RZ ;  /* 0x000000084818723c */ /* 0x048ff000000418ff */
[----:B------:R-:W-:Y:S01]  /*4700*/  HMMA.16816.F32.BF16 R72, R72, R10, RZ ;  /* 0x0000000a4848723c */ /* 0x000fe200000418ff */
[----:B------:R-:W1:Y:S07]  /*4710*/  LDSM.16.M88.4 R8, [R230] ;  /* 0x00000000e608783b */ /* 0x000e6e0000000200 */
[C---:B----4-:R-:W-:Y:S08]  /*4720*/  HMMA.16816.F32.BF16 R48, R52.reuse, R60, R48 ;  /* 0x0000003c3430723c */ /* 0x050ff00000041830 */
[C---:B------:R-:W-:Y:S01]  /*4730*/  HMMA.16816.F32.BF16 R44, R52.reuse, R62, R44 ;  /* 0x0000003e342c723c */ /* 0x040fe2000004182c */
[----:B------:R-:W2:Y:S07]  /*4740*/  LDSM.16.M88.4 R60, [R227+0x9000] ;  /* 0x00900000e33c783b */ /* 0x000eae0000000200 */
[C---:B------:R-:W-:Y:S08]  /*4750*/  HMMA.16816.F32.BF16 R40, R52.reuse, R20, R40 ;  /* 0x000000143428723c */ /* 0x040ff00000041828 */
[C---:B------:R-:W-:Y:S01]  /*4760*/  HMMA.16816.F32.BF16 R36, R52.reuse, R22, R36 ;  /* 0x000000163424723c */ /* 0x040fe20000041824 */
[----:B------:R-:W3:Y:S07]  /*4770*/  LDSM.16.M88.4 R20, [R227+0x9800] ;  /* 0x00980000e314783b */ /* 0x000eee0000000200 */
[C---:B------:R-:W-:Y:S08]  /*4780*/  HMMA.16816.F32.BF16 R32, R52.reuse, R64, R32 ;  /* 0x000000403420723c */ /* 0x040ff00000041820 */
[C---:B------:R-:W-:Y:S01]  /*4790*/  HMMA.16816.F32.BF16 R28, R52.reuse, R66, R28 ;  /* 0x00000042341c723c */ /* 0x040fe2000004181c */
[----:B------:R-:W-:Y:S07]  /*47a0*/  LDSM.16.M88.4 R64, [R227+0xb800] ;  /* 0x00b80000e340783b */ /* 0x000fee0000000200 */
[C---:B------:R-:W-:Y:S08]  /*47b0*/  HMMA.16816.F32.BF16 R24, R52.reuse, R56, R24 ;  /* 0x000000383418723c */ /* 0x040ff00000041818 */
[----:B------:R-:W-:Y:S01]  /*47c0*/  HMMA.16816.F32.BF16 R72, R52, R58, R72 ;  /* 0x0000003a3448723c */ /* 0x000fe20000041848 */
[----:B------:R-:W-:Y:S04]  /*47d0*/  LDSM.16.M88.4 R52, [R229] ;  /* 0x00000000e534783b */ /* 0x000fe80000000200 */
[----:B------:R-:W-:Y:S03]  /*47e0*/  LDSM.16.M88.4 R56, [R220+0x800] ;  /* 0x00080000dc38783b */ /* 0x000fe60000000200 */
[C---:B-1----:R-:W-:Y:S08]  /*47f0*/  HMMA.16816.F32.BF16 R48, R8.reuse, R12, R48 ;  /* 0x0000000c0830723c */ /* 0x042ff00000041830 */
[C---:B------:R-:W-:Y:S01]  /*4800*/  HMMA.16816.F32.BF16 R44, R8.reuse, R14, R44 ;  /* 0x0000000e082c723c */ /* 0x040fe2000004182c */
[----:B------:R-:W1:Y:S07]  /*4810*/  LDSM.16.M88.4 R12, [R220] ;  /* 0x00000000dc0c783b */ /* 0x000e6e0000000200 */
[C---:B------:R-:W-:Y:S08]  /*4820*/  HMMA.16816.F32.BF16 R40, R8.reuse, R16, R40 ;  /* 0x000000100828723c */ /* 0x040ff00000041828 */
[C---:B------:R-:W-:Y:S01]  /*4830*/  HMMA.16816.F32.BF16 R36, R8.reuse, R18, R36 ;  /* 0x000000120824723c */ /* 0x040fe20000041824 */
[----:B------:R-:W4:Y:S07]  /*4840*/  LDSM.16.M88.4 R16, [R220+0x1000] ;  /* 0x00100000dc10783b */ /* 0x000f2e0000000200 */
[C---:B--2---:R-:W-:Y:S08]  /*4850*/  HMMA.16816.F32.BF16 R32, R8.reuse, R60, R32 ;  /* 0x0000003c0820723c */ /* 0x044ff00000041820 */
[C---:B------:R-:W-:Y:S01]  /*4860*/  HMMA.16816.F32.BF16 R28, R8.reuse, R62, R28 ;  /* 0x0000003e081c723c */ /* 0x040fe2000004181c */
[----:B------:R-:W2:Y:S07]  /*4870*/  LDSM.16.M88.4 R60, [R220+0x1800] ;  /* 0x00180000dc3c783b */ /* 0x000eae0000000200 */
[C---:B---3--:R-:W-:Y:S08]  /*4880*/  HMMA.16816.F32.BF16 R24, R8.reuse, R20, R24 ;  /* 0x000000140818723c */ /* 0x048ff00000041818 */
[----:B------:R-:W-:Y:S01]  /*4890*/  HMMA.16816.F32.BF16 R72, R8, R22, R72 ;  /* 0x000000160848723c */ /* 0x000fe20000041848 */
[----:B------:R-:W-:Y:S04]  /*48a0*/  LDSM.16.M88.4 R8, [R234+0x2000] ;  /* 0x00200000ea08783b */ /* 0x000fe80000000200 */
[----:B------:R-:W3:Y:S03]  /*48b0*/  LDSM.16.M88.4 R20, [R233+0xa000] ;  /* 0x00a00000e914783b */ /* 0x000ee60000000200 */
[C---:B-1----:R-:W-:Y:S08]  /*48c0*/  HMMA.16816.F32.BF16 R48, R52.reuse, R12, R48 ;  /* 0x0000000c3430723c */ /* 0x042ff00000041830 */
[C---:B------:R-:W-:Y:S01]  /*48d0*/  HMMA.16816.F32.BF16 R44, R52.reuse, R14, R44 ;  /* 0x0000000e342c723c */ /* 0x040fe2000004182c */
[----:B------:R-:W1:Y:S07]  /*48e0*/  LDSM.16.M88.4 R12, [R233+0xa800] ;  /* 0x00a80000e90c783b */ /* 0x000e6e0000000200 */
[C---:B------:R-:W-:Y:S08]  /*48f0*/  HMMA.16816.F32.BF16 R40, R52.reuse, R56, R40 ;  /* 0x000000383428723c */ /* 0x040ff00000041828 */
[C---:B------:R-:W-:Y:S01]  /*4900*/  HMMA.16816.F32.BF16 R36, R52.reuse, R58, R36 ;  /* 0x0000003a3424723c */ /* 0x040fe20000041824 */
[----:B------:R-:W5:Y:S07]  /*4910*/  LDSM.16.M88.4 R56, [R233+0xb000] ;  /* 0x00b00000e938783b */ /* 0x000f6e0000000200 */
[C---:B----4-:R-:W-:Y:S08]  /*4920*/  HMMA.16816.F32.BF16 R32, R52.reuse, R16, R32 ;  /* 0x000000103420723c */ /* 0x050ff00000041820 */
[C---:B------:R-:W-:Y:S01]  /*4930*/  HMMA.16816.F32.BF16 R28, R52.reuse, R18, R28 ;  /* 0x00000012341c723c */ /* 0x040fe2000004181c */
[----:B------:R-:W4:Y:S07]  /*4940*/  LDSM.16.M88.4 R16, [R233+0xb800] ;  /* 0x00b80000e910783b */ /* 0x000f2e0000000200 */
[C---:B--2---:R-:W-:Y:S08]  /*4950*/  HMMA.16816.F32.BF16 R24, R52.reuse, R60, R24 ;  /* 0x0000003c3418723c */ /* 0x044ff00000041818 */
[----:B------:R-:W-:Y:S01]  /*4960*/  HMMA.16816.F32.BF16 R72, R52, R62, R72 ;  /* 0x0000003e3448723c */ /* 0x000fe20000041848 */
[----:B------:R-:W-:Y:S04]  /*4970*/  LDSM.16.M88.4 R52, [R231+0x2000] ;  /* 0x00200000e734783b */ /* 0x000fe80000000200 */
[----:B------:R-:W-:Y:S03]  /*4980*/  LDSM.16.M88.4 R60, [R231+0x3000] ;  /* 0x00300000e73c783b */ /* 0x000fe60000000200 */
[C---:B---3--:R-:W-:Y:S08]  /*4990*/  HMMA.16816.F32.BF16 R48, R8.reuse, R20, R48 ;  /* 0x000000140830723c */ /* 0x048ff00000041830 */
[C---:B------:R-:W-:Y:S01]  /*49a0*/  HMMA.16816.F32.BF16 R44, R8.reuse, R22, R44 ;  /* 0x00000016082c723c */ /* 0x040fe2000004182c */
[----:B------:R-:W2:Y:S07]  /*49b0*/  LDSM.16.M88.4 R20, [R232+0x2000] ;  /* 0x00200000e814783b */ /* 0x000eae0000000200 */
[C---:B-1----:R-:W-:Y:S08]  /*49c0*/  HMMA.16816.F32.BF16 R40, R8.reuse, R12, R40 ;  /* 0x0000000c0828723c */ /* 0x042ff00000041828 */
[C---:B------:R-:W-:Y:S01]  /*49d0*/  HMMA.16816.F32.BF16 R36, R8.reuse, R14, R36 ;  /* 0x0000000e0824723c */ /* 0x040fe20000041824 */
[----:B------:R-:W1:Y:S07]  /*49e0*/  LDSM.16.M88.4 R12, [R231+0x2800] ;  /* 0x00280000e70c783b */ /* 0x000e6e0000000200 */
[C---:B-----5:R-:W-:Y:S08]  /*49f0*/  HMMA.16816.F32.BF16 R32, R8.reuse, R56, R32 ;  /* 0x000000380820723c */ /* 0x060ff00000041820 */
[C---:B------:R-:W-:Y:S01]  /*4a00*/  HMMA.16816.F32.BF16 R28, R8.reuse, R58, R28 ;  /* 0x0000003a081c723c */ /* 0x040fe2000004181c */
[----:B------:R-:W3:Y:S07]  /*4a10*/  LDSM.16.M88.4 R56, [R231+0x3800] ;  /* 0x00380000e738783b */ /* 0x000eee0000000200 */
[C---:B----4-:R-:W-:Y:S08]  /*4a20*/  HMMA.16816.F32.BF16 R24, R8.reuse, R16, R24 ;  /* 0x000000100818723c */ /* 0x050ff00000041818 */
[----:B------:R-:W-:Y:S01]  /*4a30*/  HMMA.16816.F32.BF16 R72, R8, R18, R72 ;  /* 0x000000120848723c */ /* 0x000fe20000041848 */
[----:B------:R-:W-:Y:S04]  /*4a40*/  LDSM.16.M88.4 R16, [R230+0x2000] ;  /* 0x00200000e610783b */ /* 0x000fe80000000200 */
[----:B------:R-:W4:Y:S03]  /*4a50*/  LDSM.16.M88.4 R8, [R227+0xa000] ;  /* 0x00a00000e308783b */ /* 0x000f260000000200 */
[C---:B--2---:R-:W-:Y:S08]  /*4a60*/  HMMA.16816.F32.BF16 R48, R20.reuse, R52, R48 ;  /* 0x000000341430723c */ /* 0x044ff00000041830 */
[C---:B------:R-:W-:Y:S01]  /*4a70*/  HMMA.16816.F32.BF16 R44, R20.reuse, R54, R44 ;  /* 0x00000036142c723c */ /* 0x040fe2000004182c */
[----:B------:R-:W2:Y:S07]  /*4a80*/  LDSM.16.M88.4 R52, [R227+0xa800] ;  /* 0x00a80000e334783b */ /* 0x000eae0000000200 */
[C---:B-1----:R-:W-:Y:S08]  /*4a90*/  HMMA.16816.F32.BF16 R40, R20.reuse, R12, R40 ;  /* 0x0000000c1428723c */ /* 0x042ff00000041828 */
[C---:B------:R-:W-:Y:S01]  /*4aa0*/  HMMA.16816.F32.BF16 R36, R20.reuse, R14, R36 ;  /* 0x0000000e1424723c */ /* 0x040fe20000041824 */
[----:B------:R-:W1:Y:S07]  /*4ab0*/  LDSM.16.M88.4 R12, [R227+0xb000] ;  /* 0x00b00000e30c783b */ /* 0x000e6e0000000200 */
[C---:B------:R-:W-:Y:S08]  /*4ac0*/  HMMA.16816.F32.BF16 R32, R20.reuse, R60, R32 ;  /* 0x0000003c1420723c */ /* 0x040ff00000041820 */
[C---:B------:R-:W-:Y:S01]  /*4ad0*/  HMMA.16816.F32.BF16 R28, R20.reuse, R62, R28 ;  /* 0x0000003e141c723c */ /* 0x040fe2000004181c */
[----:B------:R-:W-:Y:S07]  /*4ae0*/  LDSM.16.M88.4 R60, [R220+0x3800] ;  /* 0x00380000dc3c783b */ /* 0x000fee0000000200 */
[C---:B---3--:R-:W-:Y:S08]  /*4af0*/  HMMA.16816.F32.BF16 R24, R20.reuse, R56, R24 ;  /* 0x000000381418723c */ /* 0x048ff00000041818 */
[----:B------:R-:W-:Y:S01]  /*4b00*/  HMMA.16816.F32.BF16 R72, R20, R58, R72 ;  /* 0x0000003a1448723c */ /* 0x000fe20000041848 */
[----:B------:R-:W-:Y:S04]  /*4b10*/  LDSM.16.M88.4 R56, [R229+0x2000] ;  /* 0x00200000e538783b */ /* 0x000fe80000000200 */
[----:B------:R-:W3:Y:S03]  /*4b20*/  LDSM.16.M88.4 R20, [R220+0x2000] ;  /* 0x00200000dc14783b */ /* 0x000ee60000000200 */
[C---:B----4-:R-:W-:Y:S08]  /*4b30*/  HMMA.16816.F32.BF16 R48, R16.reuse, R8, R48 ;  /* 0x000000081030723c */ /* 0x050ff00000041830 */
[C---:B------:R-:W-:Y:S01]  /*4b40*/  HMMA.16816.F32.BF16 R44, R16.reuse, R10, R44 ;  /* 0x0000000a102c723c */ /* 0x040fe2000004182c */
[----:B------:R-:W4:Y:S07]  /*4b50*/  LDSM.16.M88.4 R8, [R220+0x2800] ;  /* 0x00280000dc08783b */ /* 0x000f2e0000000200 */
[C---:B--2---:R-:W-:Y:S08]  /*4b60*/  HMMA.16816.F32.BF16 R40, R16.reuse, R52, R40 ;  /* 0x000000341028723c */ /* 0x044ff00000041828 */
[C---:B------:R-:W-:Y:S01]  /*4b70*/  HMMA.16816.F32.BF16 R36, R16.reuse, R54, R36 ;  /* 0x000000361024723c */ /* 0x040fe20000041824 */
[----:B------:R-:W-:Y:S07]  /*4b80*/  LDSM.16.M88.4 R52, [R233+0xc000] ;  /* 0x00c00000e934783b */ /* 0x000fee0000000200 */
[C---:B-1----:R-:W-:Y:S08]  /*4b90*/  HMMA.16816.F32.BF16 R32, R16.reuse, R12, R32 ;  /* 0x0000000c1020723c */ /* 0x042ff00000041820 */
[C---:B------:R-:W-:Y:S01]  /*4ba0*/  HMMA.16816.F32.BF16 R28, R16.reuse, R14, R28 ;  /* 0x0000000e101c723c */ /* 0x040fe2000004181c */
[----:B------:R-:W1:Y:S07]  /*4bb0*/  LDSM.16.M88.4 R12, [R234+0x4000] ;  /* 0x00400000ea0c783b */ /* 0x000e6e0000000200 */
[C---:B------:R-:W-:Y:S08]  /*4bc0*/  HMMA.16816.F32.BF16 R24, R16.reuse, R64, R24 ;  /* 0x000000401018723c */ /* 0x040ff00000041818 */
[----:B------:R-:W-:Y:S01]  /*4bd0*/  HMMA.16816.F32.BF16 R72, R16, R66, R72 ;  /* 0x000000421048723c */ /* 0x000fe20000041848 */
[----:B------:R-:W2:Y:S04]  /*4be0*/  LDSM.16.M88.4 R16, [R233+0xc800] ;  /* 0x00c80000e910783b */ /* 0x000ea80000000200 */
[----:B------:R-:W5:Y:S03]  /*4bf0*/  LDSM.16.M88.4 R64, [R233+0xd800] ;  /* 0x00d80000e940783b */ /* 0x000f660000000200 */
[C---:B---3--:R-:W-:Y:S08]  /*4c00*/  HMMA.16816.F32.BF16 R48, R56.reuse, R20, R48 ;  /* 0x000000143830723c */ /* 0x048ff00000041830 */
[C---:B------:R-:W-:Y:S01]  /*4c10*/  HMMA.16816.F32.BF16 R44, R56.reuse, R22, R44 ;  /* 0x00000016382c723c */ /* 0x040fe2000004182c */
[----:B------:R-:W-:Y:S07]  /*4c20*/  LDSM.16.M88.4 R20, [R232+0x4000] ;  /* 0x00400000e814783b */ /* 0x000fee0000000200 */
[C---:B----4-:R-:W-:Y:S08]  /*4c30*/  HMMA.16816.F32.BF16 R40, R56.reuse, R8, R40 ;  /* 0x000000083828723c */ /* 0x050ff00000041828 */
[C---:B------:R-:W-:Y:S01]  /*4c40*/  HMMA.16816.F32.BF16 R36, R56.reuse, R10, R36 ;  /* 0x0000000a3824723c */ /* 0x040fe20000041824 */
[----:B------:R-:W3:Y:S07]  /*4c50*/  LDSM.16.M88.4 R8, [R231+0x4000] ;  /* 0x00400000e708783b */ /* 0x000eee0000000200 */
[C---:B------:R-:W-:Y:S08]  /*4c60*/  HMMA.16816.F32.BF16 R32, R56.reuse, R76, R32 ;  /* 0x0000004c3820723c */ /* 0x040ff00000041820 */
[C---:B------:R-:W-:Y:S01]  /*4c70*/  HMMA.16816.F32.BF16 R28, R56.reuse, R78, R28 ;  /* 0x0000004e381c723c */ /* 0x040fe2000004181c */
[----:B------:R-:W-:Y:S07]  /*4c80*/  LDSM.16.M88.4 R76, [R230+0x4000] ;  /* 0x00400000e64c783b */ /* 0x000fee0000000200 */
[C---:B------:R-:W-:Y:S08]  /*4c90*/  HMMA.16816.F32.BF16 R24, R56.reuse, R60, R24 ;  /* 0x0000003c3818723c */ /* 0x040ff00000041818 */
[----:B------:R-:W-:Y:S01]  /*4ca0*/  HMMA.16816.F32.BF16 R72, R56, R62, R72 ;  /* 0x0000003e3848723c */ /* 0x000fe20000041848 */
[----:B------:R-:W4:Y:S04]  /*4cb0*/  LDSM.16.M88.4 R60, [R231+0x4800] ;  /* 0x00480000e73c783b */ /* 0x000f280000000200 */
[----:B------:R-:W3:Y:S03]  /*4cc0*/  LDSM.16.M88.4 R56, [R231+0x5000] ;  /* 0x00500000e738783b */ /* 0x000ee60000000200 */
[C---:B-1----:R-:W-:Y:S08]  /*4cd0*/  HMMA.16816.F32.BF16 R48, R12.reuse, R52, R48 ;  /* 0x000000340c30723c */ /* 0x042ff00000041830 */
[C---:B------:R-:W-:Y:S01]  /*4ce0*/  HMMA.16816.F32.BF16 R44, R12.reuse, R54, R44 ;  /* 0x000000360c2c723c */ /* 0x040fe2000004182c */
[----:B------:R-:W1:Y:S07]  /*4cf0*/  LDSM.16.M88.4 R52, [R231+0x5800] ;  /* 0x00580000e734783b */ /* 0x000e6e0000000200 */
[C---:B--2---:R-:W-:Y:S08]  /*4d00*/  HMMA.16816.F32.BF16 R40, R12.reuse, R16, R40 ;  /* 0x000000100c28723c */ /* 0x044ff00000041828 */
[C---:B------:R-:W-:Y:S01]  /*4d10*/  HMMA.16816.F32.BF16 R36, R12.reuse, R18, R36 ;  /* 0x000000120c24723c */ /* 0x040fe20000041824 */
[----:B------:R-:W-:Y:S07]  /*4d20*/  LDSM.16.M88.4 R16, [R227+0xc000] ;  /* 0x00c00000e310783b */ /* 0x000fee0000000200 */
[C---:B------:R-:W-:Y:S08]  /*4d30*/  HMMA.16816.F32.BF16 R32, R12.reuse, R68, R32 ;  /* 0x000000440c20723c */ /* 0x040ff00000041820 */
[C---:B------:R-:W-:Y:S01]  /*4d40*/  HMMA.16816.F32.BF16 R28, R12.reuse, R70, R28 ;  /* 0x000000460c1c723c */ /* 0x040fe2000004181c */
[----:B------:R-:W-:Y:S07]  /*4d50*/  LDSM.16.M88.4 R68, [R229+0x4000] ;  /* 0x00400000e544783b */ /* 0x000fee0000000200 */
[C---:B-----5:R-:W-:Y:S08]  /*4d60*/  HMMA.16816.F32.BF16 R24, R12.reuse, R64, R24 ;  /* 0x000000400c18723c */ /* 0x060ff00000041818 */
[----:B------:R-:W-:Y:S01]  /*4d70*/  HMMA.16816.F32.BF16 R72, R12, R66, R72 ;  /* 0x000000420c48723c */ /* 0x000fe20000041848 */
[----:B------:R-:W2:Y:S04]  /*4d80*/  LDSM.16.M88.4 R12, [R227+0xc800] ;  /* 0x00c80000e30c783b */ /* 0x000ea80000000200 */
[----:B------:R-:W-:Y:S03]  /*4d90*/  LDSM.16.M88.4 R64, [R220+0x4000] ;  /* 0x00400000dc40783b */ /* 0x000fe60000000200 */
[C---:B---3--:R-:W-:Y:S08]  /*4da0*/  HMMA.16816.F32.BF16 R48, R20.reuse, R8, R48 ;  /* 0x000000081430723c */ /* 0x048ff00000041830 */
[C---:B------:R-:W-:Y:S01]  /*4db0*/  HMMA.16816.F32.BF16 R44, R20.reuse, R10, R44 ;  /* 0x0000000a142c723c */ /* 0x040fe2000004182c */
[----:B------:R-:W3:Y:S07]  /*4dc0*/  LDSM.16.M88.4 R8, [R227+0xd000] ;  /* 0x00d00000e308783b */ /* 0x000eee0000000200 */
[C---:B----4-:R-:W-:Y:S08]  /*4dd0*/  HMMA.16816.F32.BF16 R40, R20.reuse, R60, R40 ;  /* 0x0000003c1428723c */ /* 0x050ff00000041828 */
[C---:B------:R-:W-:Y:S01]  /*4de0*/  HMMA.16816.F32.BF16 R36, R20.reuse, R62, R36 ;  /* 0x0000003e1424723c */ /* 0x040fe20000041824 */
[----:B------:R-:W4:Y:S07]  /*4df0*/  LDSM.16.M88.4 R60, [R220+0x4800] ;  /* 0x00480000dc3c783b */ /* 0x000f2e0000000200 */
[C---:B------:R-:W-:Y:S08]  /*4e00*/  HMMA.16816.F32.BF16 R32, R20.reuse, R56, R32 ;  /* 0x000000381420723c */ /* 0x040ff00000041820 */
[C---:B------:R-:W-:Y:S01]  /*4e10*/  HMMA.16816.F32.BF16 R28, R20.reuse, R58, R28 ;  /* 0x0000003a141c723c */ /* 0x040fe2000004181c */
[----:B------:R-:W5:Y:S07]  /*4e20*/  LDSM.16.M88.4 R56, [R220+0x5000] ;  /* 0x00500000dc38783b */ /* 0x000f6e0000000200 */
[C---:B-1----:R-:W-:Y:S08]  /*4e30*/  HMMA.16816.F32.BF16 R24, R20.reuse, R52, R24 ;  /* 0x000000341418723c */ /* 0x042ff00000041818 */
[----:B------:R-:W-:Y:S01]  /*4e40*/  HMMA.16816.F32.BF16 R72, R20, R54, R72 ;  /* 0x000000361448723c */ /* 0x000fe20000041848 */
[----:B------:R-:W1:Y:S04]  /*4e50*/  LDSM.16.M88.4 R52, [R220+0x5800] ;  /* 0x00580000dc34783b */ /* 0x000e680000000200 */
[----:B------:R-:W-:Y:S03]  /*4e60*/  LDSM.16.M88.4 R20, [R234+0x6000] ;  /* 0x00600000ea14783b */ /* 0x000fe60000000200 */
[C---:B--2---:R-:W-:Y:S08]  /*4e70*/  HMMA.16816.F32.BF16 R40, R76.reuse, R12, R40 ;  /* 0x0000000c4c28723c */ /* 0x044ff00000041828 */
[C---:B------:R-:W-:Y:S01]  /*4e80*/  HMMA.16816.F32.BF16 R36, R76.reuse, R14, R36 ;  /* 0x0000000e4c24723c */ /* 0x040fe20000041824 */
[----:B------:R-:W2:Y:S07]  /*4e90*/  LDSM.16.M88.4 R12, [R233+0xe800] ;  /* 0x00e80000e90c783b */ /* 0x000eae0000000200 */
[C---:B---3--:R-:W-:Y:S08]  /*4ea0*/  HMMA.16816.F32.BF16 R32, R76.reuse, R8, R32 ;  /* 0x000000084c20723c */ /* 0x048ff00000041820 */
[C---:B------:R-:W-:Y:S01]  /*4eb0*/  HMMA.16816.F32.BF16 R28, R76.reuse, R10, R28 ;  /* 0x0000000a4c1c723c */ /* 0x040fe2000004181c */
[----:B------:R-:W3:Y:S07]  /*4ec0*/  LDSM.16.M88.4 R8, [R233+0xf000] ;  /* 0x00f00000e908783b */ /* 0x000eee0000000200 */
[C---:B------:R-:W-:Y:S08]  /*4ed0*/  HMMA.16816.F32.BF16 R48, R76.reuse, R16, R48 ;  /* 0x000000104c30723c */ /* 0x040ff00000041830 */
[C---:B------:R-:W-:Y:S01]  /*4ee0*/  HMMA.16816.F32.BF16 R44, R76.reuse, R18, R44 ;  /* 0x000000124c2c723c */ /* 0x040fe2000004182c */
[----:B------:R-:W1:Y:S07]  /*4ef0*/  LDSM.16.M88.4 R16, [R233+0xe000] ;  /* 0x00e00000e910783b */ /* 0x000e6e0000000200 */
[C---:B------:R-:W-:Y:S08]  /*4f00*/  HMMA.16816.F32.BF16 R24, R76.reuse, R80, R24 ;  /* 0x000000504c18723c */ /* 0x040ff00000041818 */
[----:B------:R-:W-:Y:S08]  /*4f10*/  HMMA.16816.F32.BF16 R72, R76, R82, R72 ;  /* 0x000000524c48723c */ /* 0x000ff00000041848 */
[C---:B----4-:R-:W-:Y:S08]  /*4f20*/  HMMA.16816.F32.BF16 R40, R68.reuse, R60, R40 ;  /* 0x0000003c4428723c */ /* 0x050ff00000041828 */
[C---:B------:R-:W-:Y:S01]  /*4f30*/  HMMA.16816.F32.BF16 R36, R68.reuse, R62, R36 ;  /* 0x0000003e4424723c */ /* 0x040fe20000041824 */
[----:B------:R-:W-:Y:S07]  /*4f40*/  LDSM.16.M88.4 R60, [R231+0x6000] ;  /* 0x00600000e73c783b */ /* 0x000fee0000000200 */
[C---:B-----5:R-:W-:Y:S08]  /*4f50*/  HMMA.16816.F32.BF16 R32, R68.reuse, R56, R32 ;  /* 0x000000384420723c */ /* 0x060ff00000041820 */
[C---:B------:R-:W-:Y:S01]  /*4f60*/  HMMA.16816.F32.BF16 R28, R68.reuse, R58, R28 ;  /* 0x0000003a441c723c */ /* 0x040fe2000004181c */
[----:B------:R-:W4:Y:S07]  /*4f70*/  LDSM.16.M88.4 R56, [R233+0xf800] ;  /* 0x00f80000e938783b */ /* 0x000f2e0000000200 */
[C---:B------:R-:W-:Y:S08]  /*4f80*/  HMMA.16816.F32.BF16 R48, R68.reuse, R64, R48 ;  /* 0x000000404430723c */ /* 0x040ff00000041830 */
[C---:B------:R-:W-:Y:S01]  /*4f90*/  HMMA.16816.F32.BF16 R44, R68.reuse, R66, R44 ;  /* 0x00000042442c723c */ /* 0x040fe2000004182c */
[----:B------:R-:W-:Y:S07]  /*4fa0*/  LDSM.16.M88.4 R64, [R232+0x6000] ;  /* 0x00600000e840783b */ /* 0x000fee0000000200 */
[C---:B-1----:R-:W-:Y:S01]  /*4fb0*/  HMMA.16816.F32.BF16 R76, R68.reuse, R52, R24 ;  /* 0x00000034444c723c */ /* 0x042fe20000041818 */
[----:B------:R-:W1:Y:S07]  /*4fc0*/  LDSM.16.M88.4 R24, [R231+0x6800] ;  /* 0x00680000e718783b */ /* 0x000e6e0000000200 */
[----:B------:R-:W-:Y:S01]  /*4fd0*/  HMMA.16816.F32.BF16 R72, R68, R54, R72 ;  /* 0x000000364448723c */ /* 0x000fe20000041848 */
[----:B------:R-:W5:Y:S07]  /*4fe0*/  LDSM.16.M88.4 R52, [R231+0x7000] ;  /* 0x00700000e734783b */ /* 0x000f6e0000000200 */
[C---:B--2---:R-:W-:Y:S08]  /*4ff0*/  HMMA.16816.F32.BF16 R40, R20.reuse, R12, R40 ;  /* 0x0000000c1428723c */ /* 0x044ff00000041828 */
[C---:B------:R-:W-:Y:S01]  /*5000*/  HMMA.16816.F32.BF16 R36, R20.reuse, R14, R36 ;  /* 0x0000000e1424723c */ /* 0x040fe20000041824 */
[----:B------:R-:W2:Y:S07]  /*5010*/  LDSM.16.M88.4 R12, [R231+0x7800] ;  /* 0x00780000e70c783b */ /* 0x000eae0000000200 */
[C---:B---3--:R-:W-:Y:S08]  /*5020*/  HMMA.16816.F32.BF16 R32, R20.reuse, R8, R32 ;  /* 0x000000081420723c */ /* 0x048ff00000041820 */
[C---:B------:R-:W-:Y:S01]  /*5030*/  HMMA.16816.F32.BF16 R28, R20.reuse, R10, R28 ;  /* 0x0000000a141c723c */ /* 0x040fe2000004181c */
[----:B------:R-:W-:Y:S07]  /*5040*/  LDSM.16.M88.4 R8, [R227+0xe000] ;  /* 0x00e00000e308783b */ /* 0x000fee0000000200 */
[C---:B------:R-:W-:Y:S08]  /*5050*/  HMMA.16816.F32.BF16 R48, R20.reuse, R16, R48 ;  /* 0x000000101430723c */ /* 0x040ff00000041830 */
[C---:B------:R-:W-:Y:S01]  /*5060*/  HMMA.16816.F32.BF16 R44, R20.reuse, R18, R44 ;  /* 0x00000012142c723c */ /* 0x040fe2000004182c */
[----:B------:R-:W3:Y:S07]  /*5070*/  LDSM.16.M88.4 R16, [R230+0x6000] ;  /* 0x00600000e610783b */ /* 0x000eee0000000200 */
[C---:B----4-:R-:W-:Y:S08]  /*5080*/  HMMA.16816.F32.BF16 R76, R20.reuse, R56, R76 ;  /* 0x00000038144c723c */ /* 0x050ff0000004184c */
[----:B------:R-:W-:Y:S01]  /*5090*/  HMMA.16816.F32.BF16 R72, R20, R58, R72 ;  /* 0x0000003a1448723c */ /* 0x000fe20000041848 */
[----:B------:R-:W-:Y:S04]  /*50a0*/  LDSM.16.M88.4 R20, [R227+0xf000] ;  /* 0x00f00000e314783b */ /* 0x000fe80000000200 */
[----:B------:R-:W-:Y:S03]  /*50b0*/  LDSM.16.M88.4 R56, [R220+0x6000] ;  /* 0x00600000dc38783b */ /* 0x000fe60000000200 */
[C---:B-1----:R-:W-:Y:S08]  /*50c0*/  HMMA.16816.F32.BF16 R40, R64.reuse, R24, R40 ;  /* 0x000000184028723c */ /* 0x042ff00000041828 */
[C---:B------:R-:W-:Y:S01]  /*50d0*/  HMMA.16816.F32.BF16 R36, R64.reuse, R26, R36 ;  /* 0x0000001a4024723c */ /* 0x040fe20000041824 */
[----:B------:R-:W1:Y:S07]  /*50e0*/  LDSM.16.M88.4 R24, [R227+0xe800] ;  /* 0x00e80000e318783b */ /* 0x000e6e0000000200 */
[C---:B-----5:R-:W-:Y:S08]  /*50f0*/  HMMA.16816.F32.BF16 R32, R64.reuse, R52, R32 ;  /* 0x000000344020723c */ /* 0x060ff00000041820 */
[C---:B------:R-:W-:Y:S01]  /*5100*/  HMMA.16816.F32.BF16 R28, R64.reuse, R54, R28 ;  /* 0x00000036401c723c */ /* 0x040fe2000004181c */
[----:B------:R-:W4:Y:S07]  /*5110*/  LDSM.16.M88.4 R52, [R227+0xf800] ;  /* 0x00f80000e334783b */ /* 0x000f2e0000000200 */
[C---:B------:R-:W-:Y:S08]  /*5120*/  HMMA.16816.F32.BF16 R48, R64.reuse, R60, R48 ;  /* 0x0000003c4030723c */ /* 0x040ff00000041830 */
[C---:B------:R-:W-:Y:S01]  /*5130*/  HMMA.16816.F32.BF16 R44, R64.reuse, R62, R44 ;  /* 0x0000003e402c723c */ /* 0x040fe2000004182c */
[----:B------:R-:W5:Y:S07]  /*5140*/  LDSM.16.M88.4 R60, [R229+0x6000] ;  /* 0x00600000e53c783b */ /* 0x000f6e0000000200 */
[C---:B--2---:R-:W-:Y:S08]  /*5150*/  HMMA.16816.F32.BF16 R76, R64.reuse, R12, R76 ;  /* 0x0000000c404c723c */ /* 0x044ff0000004184c */
[----:B------:R-:W-:Y:S01]  /*5160*/  HMMA.16816.F32.BF16 R72, R64, R14, R72 ;  /* 0x0000000e4048723c */ /* 0x000fe20000041848 */
[----:B------:R-:W2:Y:S07]  /*5170*/  LDSM.16.M88.4 R12, [R220+0x6800] ;  /* 0x00680000dc0c783b */ /* 0x000eae0000000200 */
[C---:B---3--:R-:W-:Y:S08]  /*5180*/  HMMA.16816.F32.BF16 R48, R16.reuse, R8, R48 ;  /* 0x000000081030723c */ /* 0x048ff00000041830 */
[C---:B------:R-:W-:Y:S01]  /*5190*/  HMMA.16816.F32.BF16 R44, R16.reuse, R10, R44 ;  /* 0x0000000a102c723c */ /* 0x040fe2000004182c */
[----:B------:R-:W3:Y:S07]  /*51a0*/  LDSM.16.M88.4 R8, [R220+0x7000] ;  /* 0x00700000dc08783b */ /* 0x000eee0000000200 */
[C---:B-1----:R-:W-:Y:S08]  /*51b0*/  HMMA.16816.F32.BF16 R40, R16.reuse, R24, R40 ;  /* 0x000000181028723c */ /* 0x042ff00000041828 */
[C---:B------:R-:W-:Y:S08]  /*51c0*/  HMMA.16816.F32.BF16 R36, R16.reuse, R26, R36 ;  /* 0x0000001a1024723c */ /* 0x040ff00000041824 */
[C---:B------:R-:W-:Y:S08]  /*51d0*/  HMMA.16816.F32.BF16 R32, R16.reuse, R20, R32 ;  /* 0x000000141020723c */ /* 0x040ff00000041820 */
[C---:B------:R-:W-:Y:S08]  /*51e0*/  HMMA.16816.F32.BF16 R28, R16.reuse, R22, R28 ;  /* 0x00000016101c723c */ /* 0x040ff0000004181c */
[C---:B----4-:R-:W-:Y:S08]  /*51f0*/  HMMA.16816.F32.BF16 R76, R16.reuse, R52, R76 ;  /* 0x00000034104c723c */ /* 0x050ff0000004184c */
[----:B------:R-:W-:Y:S01]  /*5200*/  HMMA.16816.F32.BF16 R72, R16, R54, R72 ;  /* 0x000000361048723c */ /* 0x000fe20000041848 */
[----:B------:R-:W1:Y:S01]  /*5210*/  LDSM.16.M88.4 R16, [R220+0x7800] ;  /* 0x00780000dc10783b */ /* 0x000e620000000200 */
[----:B------:R-:W-:-:S06]  /*5220*/  DEPBAR.LE SB0, 0x0 ;  /* 0x000080000000791a */ /* 0x000fcc0000000000 */
[C---:B-----5:R-:W-:Y:S08]  /*5230*/  HMMA.16816.F32.BF16 R48, R60.reuse, R56, R48 ;  /* 0x000000383c30723c */ /* 0x060ff00000041830 */
[C---:B--2---:R-:W-:Y:S07]  /*5240*/  HMMA.16816.F32.BF16 R40, R60.reuse, R12, R40 ;  /* 0x0000000c3c28723c */ /* 0x044fee0000041828 */
[----:B------:R-:W-:Y:S01]  /*5250*/  IADD3 R12, R4, -0x40, RZ ;  /* 0xffffffc0040c7810 */ /* 0x000fe20007ffe0ff */
[----:B------:R-:W-:Y:S03]  /*5260*/  HMMA.16816.F32.BF16 R44, R60, R58, R44 ;  /* 0x0000003a3c2c723c */ /* 0x000fe6000004182c */
[----:B------:R-:W-:-:S05]  /*5270*/  ISETP.GE.AND P1, PT, R12, UR7, PT ;  /* 0x000000070c007c0c */ /* 0x000fca000bf26270 */
[C---:B------:R-:W-:Y:S01]  /*5280*/  HMMA.16816.F32.BF16 R36, R60.reuse, R14, R36 ;  /* 0x0000000e3c24723c */ /* 0x040fe20000041824 */
[----:B------:R-:W-:Y:S02]  /*5290*/  FSEL R51, R51, -INF , !P0 ;  /* 0xff80000033337808 */ /* 0x000fe40004000000 */
[----:B------:R-:W-:Y:S02]  /*52a0*/  FSEL R49, R49, -INF , !P0 ;  /* 0xff80000031317808 */ /* 0x000fe40004000000 */
[----:B------:R-:W-:Y:S02]  /*52b0*/  ISETP.GE.AND P0, PT, R6, UR7, PT ;  /* 0x0000000706007c0c */ /* 0x000fe4000bf06270 */
[----:B------:R-:W-:Y:S01]  /*52c0*/  IADD3 R6, R4, -0x17, RZ ;  /* 0xffffffe904067810 */ /* 0x000fe20007ffe0ff */
[----:B---3--:R-:W-:Y:S01]  /*52d0*/  HMMA.16816.F32.BF16 R32, R60, R8, R32 ;  /* 0x000000083c20723c */ /* 0x008fe20000041820 */
[----:B------:R-:W-:Y:S02]  /*52e0*/  FSEL R50, R50, -INF , !P1 ;  /* 0xff80000032327808 */ /* 0x000fe40004800000 */
[----:B------:R-:W-:-:S02]  /*52f0*/  FSEL R3, R48, -INF , !P1 ;  /* 0xff80000030037808 */ /* 0x000fc40004800000 */
[----:B------:R-:W-:Y:S02]  /*5300*/  ISETP.GE.AND P1, PT, R2, UR7, PT ;  /* 0x0000000702007c0c */ /* 0x000fe4000bf26270 */
[----:B------:R-:W-:Y:S01]  /*5310*/  IADD3 R2, R4, -0x1f, RZ ;  /* 0xffffffe104027810 */ /* 0x000fe20007ffe0ff */
[C---:B-1----:R-:W-:Y:S01]  /*5320*/  HMMA.16816.F32.BF16 R72, R60.reuse, R18, R72 ;  /* 0x000000123c48723c */ /* 0x042fe20000041848 */
[----:B------:R-:W-:Y:S02]  /*5330*/  FSEL R14, R42, -INF , !P4 ;  /* 0xff8000002a0e7808 */ /* 0x000fe40006000000 */
[----:B------:R-:W-:Y:S02]  /*5340*/  IADD3 R8, R4, -0x18, RZ ;  /* 0xffffffe804087810 */ /* 0x000fe40007ffe0ff */
[----:B------:R-:W-:Y:S02]  /*5350*/  FSEL R46, R46, -INF , !P6 ;  /* 0xff8000002e2e7808 */ /* 0x000fe40007000000 */
[----:B------:R-:W-:Y:S01]  /*5360*/  FSEL R21, R44, -INF , !P6 ;  /* 0xff8000002c157808 */ /* 0x000fe20007000000 */
[----:B------:R-:W-:Y:S01]  /*5370*/  HMMA.16816.F32.BF16 R28, R60, R10, R28 ;  /* 0x0000000a3c1c723c */ /* 0x000fe2000004181c */
[----:B------:R-:W-:-:S02]  /*5380*/  ISETP.GE.AND P6, PT, R2, UR7, PT ;  /* 0x0000000702007c0c */ /* 0x000fc4000bfc6270 */
[----:B------:R-:W-:Y:S02]  /*5390*/  FSEL R2, R47, -INF , !P5 ;  /* 0xff8000002f027808 */ /* 0x000fe40006800000 */
[----:B------:R-:W-:Y:S02]  /*53a0*/  FSEL R45, R45, -INF , !P5 ;  /* 0xff8000002d2d7808 */ /* 0x000fe40006800000 */
[----:B------:R-:W-:Y:S01]  /*53b0*/  FSEL R11, R40, -INF , !P4 ;  /* 0xff800000280b7808 */ /* 0x000fe20006000000 */
[----:B------:R-:W-:Y:S01]  /*53c0*/  HMMA.16816.F32.BF16 R76, R60, R16, R76 ;  /* 0x000000103c4c723c */ /* 0x000fe2000004184c */
[----:B------:R-:W-:Y:S02]  /*53d0*/  ISETP.GE.AND P4, PT, R6, UR7, PT ;  /* 0x0000000706007c0c */ /* 0x000fe4000bf86270 */
[----:B------:R-:W-:Y:S02]  /*53e0*/  IADD3 R6, R4, -0xf, RZ ;  /* 0xfffffff104067810 */ /* 0x000fe40007ffe0ff */
[----:B------:R-:W-:-:S02]  /*53f0*/  FSEL R10, R38, -INF , !P2 ;  /* 0xff800000260a7808 */ /* 0x000fc40005000000 */
[----:B------:R-:W-:Y:S02]  /*5400*/  FSEL R9, R36, -INF , !P2 ;  /* 0xff80000024097808 */ /* 0x000fe40005000000 */
[----:B------:R-:W-:Y:S02]  /*5410*/  ISETP.GE.AND P5, PT, R8, UR7, PT ;  /* 0x0000000708007c0c */ /* 0x000fe4000bfa6270 */
[----:B------:R-:W-:Y:S02]  /*5420*/  ISETP.GE.AND P2, PT, R6, UR7, PT ;  /* 0x0000000706007c0c */ /* 0x000fe4000bf46270 */
[C---:B------:R-:W-:Y:S02]  /*5430*/  IADD3 R8, R4.reuse, -0x10, RZ ;  /* 0xfffffff004087810 */ /* 0x040fe40007ffe0ff */
[C---:B------:R-:W-:Y:S02]  /*5440*/  IADD3 R6, R4.reuse, -0x8, RZ ;  /* 0xfffffff804067810 */ /* 0x040fe40007ffe0ff */
[----:B------:R-:W-:-:S02]  /*5450*/  IADD3 R4, R4, -0x7, RZ ;  /* 0xfffffff904047810 */ /* 0x000fc40007ffe0ff */
[----:B------:R-:W-:Y:S02]  /*5460*/  FSEL R190, R34, -INF , !P0 ;  /* 0xff80000022be7808 */ /* 0x000fe40004000000 */
[----:B------:R-:W-:Y:S02]  /*5470*/  FSEL R195, R32, -INF , !P0 ;  /* 0xff80000020c37808 */ /* 0x000fe40004000000 */
[----:B------:R-:W-:Y:S02]  /*5480*/  ISETP.GE.AND P0, PT, R4, UR7, PT ;  /* 0x0000000704007c0c */ /* 0x000fe4000bf06270 */
[----:B------:R-:W-:Y:S02]  /*5490*/  FSEL R12, R43, -INF , !P3 ;  /* 0xff8000002b0c7808 */ /* 0x000fe40005800000 */
[----:B------:R-:W-:Y:S02]  /*54a0*/  FSEL R188, R75, -INF , !P0 ;  /* 0xff8000004bbc7808 */ /* 0x000fe40004000000 */
[----:B------:R-:W-:-:S02]  /*54b0*/  FSEL R197, R73, -INF , !P0 ;  /* 0xff80000049c57808 */ /* 0x000fc40004000000 */
[----:B------:R-:W-:Y:S02]  /*54c0*/  PLOP3.LUT P0, PT, PT, PT, UP0, 0x80, 0x0 ;  /* 0x000000000000781c */ /* 0x000fe40003f0f008 */
[----:B------:R-:W-:Y:S02]  /*54d0*/  FSEL R15, R41, -INF , !P3 ;  /* 0xff800000290f7808 */ /* 0x000fe40005800000 */
[----:B------:R-:W-:Y:S02]  /*54e0*/  ISETP.GE.AND P3, PT, R8, UR7, PT ;  /* 0x0000000708007c0c */ /* 0x000fe4000bf66270 */
[----:B------:R-:W-:Y:S02]  /*54f0*/  FSEL R8, R39, -INF , !P1 ;  /* 0xff80000027087808 */ /* 0x000fe40004800000 */
[----:B------:R-:W-:Y:S02]  /*5500*/  FSEL R13, R37, -INF , !P1 ;  /* 0xff800000250d7808 */ /* 0x000fe40004800000 */
[----:B------:R-:W-:-:S02]  /*5510*/  ISETP.GE.AND P1, PT, R6, UR7, PT ;  /* 0x0000000706007c0c */ /* 0x000fc4000bf26270 */
[----:B------:R-:W-:Y:S02]  /*5520*/  FSEL R204, R35, -INF , !P6 ;  /* 0xff80000023cc7808 */ /* 0x000fe40007000000 */
[----:B------:R-:W-:Y:S02]  /*5530*/  FSEL R187, R33, -INF , !P6 ;  /* 0xff80000021bb7808 */ /* 0x000fe40007000000 */
[----:B------:R-:W-:Y:S02]  /*5540*/  FSEL R192, R30, -INF , !P5 ;  /* 0xff8000001ec07808 */ /* 0x000fe40006800000 */
[----:B------:R-:W-:Y:S02]  /*5550*/  FSEL R193, R28, -INF , !P5 ;  /* 0xff8000001cc17808 */ /* 0x000fe40006800000 */
[----:B------:R-:W-:Y:S02]  /*5560*/  FSEL R202, R31, -INF , !P4 ;  /* 0xff8000001fca7808 */ /* 0x000fe40006000000 */
[----:B------:R-:W-:-:S02]  /*5570*/  FSEL R189, R29, -INF , !P4 ;  /* 0xff8000001dbd7808 */ /* 0x000fc40006000000 */
[----:B------:R-:W-:Y:S02]  /*5580*/  FSEL R198, R78, -INF , !P3 ;  /* 0xff8000004ec67808 */ /* 0x000fe40005800000 */
[----:B------:R-:W-:Y:S02]  /*5590*/  FSEL R203, R76, -INF , !P3 ;  /* 0xff8000004ccb7808 */ /* 0x000fe40005800000 */
[----:B------:R-:W-:Y:S02]  /*55a0*/  FSEL R196, R79, -INF , !P2 ;  /* 0xff8000004fc47808 */ /* 0x000fe40005000000 */
[----:B------:R-:W-:Y:S02]  /*55b0*/  FSEL R201, R77, -INF , !P2 ;  /* 0xff8000004dc97808 */ /* 0x000fe40005000000 */
[----:B------:R-:W-:Y:S02]  /*55c0*/  FSEL R194, R74, -INF , !P1 ;  /* 0xff8000004ac27808 */ /* 0x000fe40004800000 */
[----:B------:R-:W-:Y:S01]  /*55d0*/  FSEL R199, R72, -INF , !P1 ;  /* 0xff80000048c77808 */ /* 0x000fe20004800000 */
[----:B------:R-:W-:Y:S06]  /*55e0*/  BAR.SYNC.DEFER_BLOCKING 0x0 ;  /* 0x0000000000007b1d */ /* 0x000fec0000010000 */
[----:B------:R-:W-:Y:S05]  /*55f0*/  @!P0 BRA `(.L_x_716) ;  /* 0x00000ef000008947 */ /* 0x000fea0003800000 */
[----:B------:R-:W-:-:S13]  /*5600*/  PLOP3.LUT P1, PT, PT, PT, UP6, 0x80, 0x0 ;  /* 0x000000000000781c */ /* 0x000fda0003f2f068 */
[----:B------:R-:W-:Y:S05]  /*5610*/  @!P1 BRA `(.L_x_717) ;  /* 0x0000049000009947 */ /* 0x000fea0003800000 */
[----:B------:R-:W1:Y:S01]  /*5620*/  I2F.RP R17, UR6 ;  /* 0x0000000600117d06 */ /* 0x000e620008209400 */
[----:B------:R-:W-:Y:S01]  /*5630*/  UIADD3 UR10, UR10, -0x80, URZ ;  /* 0xffffff800a0a7890 */ /* 0x000fe2000fffe03f */
[----:B------:R-:W-:Y:S01]  /*5640*/  IMAD.U32 R6, RZ, RZ, UR9 ;  /* 0x00000009ff067e24 */ /* 0x000fe2000f8e00ff */
[----:B------:R-:W-:-:S04]  /*5650*/  UMOV UR12, URZ ;  /* 0x0000003f000c7c82 */ /* 0x000fc80008000000 */
[----:B------:R-:W-:Y:S02]  /*5660*/  MOV R4, UR10 ;  /* 0x0000000a00047c02 */ /* 0x000fe40008000f00 */
[----:B------:R-:W-:Y:S02]  /*5670*/  IABS R6, R6 ;  /* 0x0000000600067213 */ /* 0x000fe40000000000 */
[----:B------:R-:W-:Y:S02]  /*5680*/  IABS R4, R4 ;  /* 0x0000000400047213 */ /* 0x000fe40000000000 */
[----:B------:R-:W2:Y:S01]  /*5690*/  R2UR UR8, R6 ;  /* 0x00000000060873c2 */ /* 0x000ea200000e0000 */
[----:B-1----:R-:W1:Y:S07]  /*56a0*/  MUFU.RCP R16, R17 ;  /* 0x0000001100107308 */ /* 0x002e6e0000001000 */
[----:B------:R-:W3:Y:S01]  /*56b0*/  R2UR UR5, R4 ;  /* 0x00000000040573c2 */ /* 0x000ee200000e0000 */
[----:B-1----:R-:W-:-:S06]  /*56c0*/  IADD3 R16, R16, 0xffffffe, RZ ;  /* 0x0ffffffe10107810 */ /* 0x002fcc0007ffe0ff */
[----:B------:R-:W1:Y:S02]  /*56d0*/  F2I.FTZ.U32.TRUNC.NTZ R16, R16 ;  /* 0x0000001000107305 */ /* 0x000e64000021f000 */
[----:B-1----:R-:W1:Y:S02]  /*56e0*/  R2UR UR13, R16 ;  /* 0x00000000100d73c2 */ /* 0x002e6400000e0000 */
[----:B-1----:R-:W-:-:S04]  /*56f0*/  UIADD3 UR4, URZ, -UR13, URZ ;  /* 0x8000000d3f047290 */ /* 0x002fc8000fffe03f */
[----:B------:R-:W-:-:S04]  /*5700*/  UIMAD UR4, UR4, UR6, URZ ;  /* 0x00000006040472a4 */ /* 0x000fc8000f8e023f */
[----:B------:R-:W-:-:S04]  /*5710*/  UIMAD.WIDE.U32 UR14, UR13, UR4, UR12 ;  /* 0x000000040d0e72a5 */ /* 0x000fc8000f8e000c */
[----:B--2---:R-:W-:Y:S02]  /*5720*/  UIMAD.WIDE.U32 UR12, UR15, UR8, URZ ;  /* 0x000000080f0c72a5 */ /* 0x004fe4000f8e003f */
[----:B---3--:R-:W-:Y:S02]  /*5730*/  UIMAD.WIDE.U32 UR14, UR15, UR5, URZ ;  /* 0x000000050f0e72a5 */ /* 0x008fe4000f8e003f */
[----:B------:R-:W-:-:S04]  /*5740*/  UIADD3 UR7, -UR13, URZ, URZ ;  /* 0x0000003f0d077290 */ /* 0x000fc8000fffe13f */
[----:B------:R-:W-:Y:S02]  /*5750*/  UIMAD UR7, UR6, UR7, UR8 ;  /* 0x00000007060772a4 */ /* 0x000fe4000f8e0208 */
[----:B------:R-:W-:Y:S02]  /*5760*/  UMOV UR11, UR15 ;  /* 0x0000000f000b7c82 */ /* 0x000fe40008000000 */
[----:B------:R-:W-:Y:S02]  /*5770*/  UIADD3 UR4, -UR11, URZ, URZ ;  /* 0x0000003f0b047290 */ /* 0x000fe4000fffe13f */
[----:B------:R-:W-:Y:S02]  /*5780*/  UISETP.GT.U32.AND UP2, UPT, UR6, UR7, UPT ;  /* 0x000000070600728c */ /* 0x000fe4000bf44070 */
[----:B------:R-:W-:-:S03]  /*5790*/  UIMAD UR5, UR6, UR4, UR5 ;  /* 0x00000004060572a4 */ /* 0x000fc6000f8e0205 */
[----:B------:R-:W-:Y:S02]  /*57a0*/  ULDC UR4, c[0x0][0x2d0] ;  /* 0x0000b40000047ab9 */ /* 0x000fe40000000800 */
[----:B------:R-:W-:Y:S02]  /*57b0*/  UISETP.GT.U32.AND UP0, UPT, UR6, UR5, UPT ;  /* 0x000000050600728c */ /* 0x000fe4000bf04070 */
[----:B------:R-:W-:Y:S02]  /*57c0*/  ULOP3.LUT UR9, UR9, UR4, URZ, 0x3c, !UPT ;  /* 0x0000000409097292 */ /* 0x000fe4000f8e3c3f */
[----:B------:R-:W-:Y:S02]  /*57d0*/  @!UP2 UIADD3 UR7, UR7, -UR6, URZ ;  /* 0x800000060707a290 */ /* 0x000fe4000fffe03f */
[----:B------:R-:W-:Y:S02]  /*57e0*/  ULOP3.LUT UR10, UR10, UR4, URZ, 0x3c, !UPT ;  /* 0x000000040a0a7292 */ /* 0x000fe4000f8e3c3f */
[----:B------:R-:W-:-:S02]  /*57f0*/  UISETP.GE.U32.AND UP4, UPT, UR7, UR6, UPT ;  /* 0x000000060700728c */ /* 0x000fc4000bf86070 */
[----:B------:R-:W-:Y:S02]  /*5800*/  UISETP.GE.AND UP1, UPT, UR9, URZ, UPT ;  /* 0x0000003f0900728c */ /* 0x000fe4000bf26270 */
[----:B------:R-:W-:Y:S02]  /*5810*/  @!UP0 UIADD3 UR5, UR5, -UR6, URZ ;  /* 0x8000000605058290 */ /* 0x000fe4000fffe03f */
[----:B------:R-:W-:Y:S02]  /*5820*/  @!UP0 UIADD3 UR11, UR11, 0x1, URZ ;  /* 0x000000010b0b8890 */ /* 0x000fe4000fffe03f */
[----:B------:R-:W-:Y:S02]  /*5830*/  UISETP.GE.U32.AND UP3, UPT, UR5, UR6, UPT ;  /* 0x000000060500728c */ /* 0x000fe4000bf66070 */
[----:B------:R-:W-:Y:S02]  /*5840*/  UISETP.GE.AND UP0, UPT, UR10, URZ, UPT ;  /* 0x0000003f0a00728c */ /* 0x000fe4000bf06270 */
[----:B------:R-:W-:-:S02]  /*5850*/  @!UP2 UIADD3 UR13, UR13, 0x1, URZ ;  /* 0x000000010d0da890 */ /* 0x000fc4000fffe03f */
[----:B------:R-:W-:Y:S02]  /*5860*/  UISETP.NE.AND UP2, UPT, URZ, UR4, UPT ;  /* 0x000000043f00728c */ /* 0x000fe4000bf45270 */
[----:B------:R-:W-:Y:S02]  /*5870*/  @UP4 UIADD3 UR13, UR13, 0x1, URZ ;  /* 0x000000010d0d4890 */ /* 0x000fe4000fffe03f */
[----:B------:R-:W-:Y:S02]  /*5880*/  ULOP3.LUT UR5, URZ, UR4, URZ, 0x33, !UPT ;  /* 0x000000043f057292 */ /* 0x000fe4000f8e333f */
[----:B------:R-:W-:Y:S02]  /*5890*/  @UP3 UIADD3 UR11, UR11, 0x1, URZ ;  /* 0x000000010b0b3890 */ /* 0x000fe4000fffe03f */
[----:B------:R-:W-:Y:S02]  /*58a0*/  @!UP1 UIADD3 UR13, -UR13, URZ, URZ ;  /* 0x0000003f0d0d9290 */ /* 0x000fe4000fffe13f */
[----:B------:R-:W-:-:S02]  /*58b0*/  @!UP0 UIADD3 UR11, -UR11, URZ, URZ ;  /* 0x0000003f0b0b8290 */ /* 0x000fc4000fffe13f */
[----:B------:R-:W-:Y:S02]  /*58c0*/  USEL UR13, UR5, UR13, !UP2 ;  /* 0x0000000d050d7287 */ /* 0x000fe4000d000000 */
[----:B------:R-:W-:Y:S02]  /*58d0*/  USEL UR5, UR5, UR11, !UP2 ;  /* 0x0000000b05057287 */ /* 0x000fe4000d000000 */
[----:B------:R-:W-:Y:S02]  /*58e0*/  UIMAD.WIDE UR6, UR13, 0x4, UR28 ;  /* 0x000000040d0678a5 */ /* 0x000fe4000f8e021c */
[----:B------:R-:W-:-:S04]  /*58f0*/  UIMAD.WIDE UR8, UR5, 0x4, UR28 ;  /* 0x00000004050878a5 */ /* 0x000fc8000f8e021c */
[----:B------:R-:W-:Y:S01]  /*5900*/  MOV R17, UR7 ;  /* 0x0000000700117c02 */ /* 0x000fe20008000f00 */
[----:B------:R-:W-:Y:S01]  /*5910*/  IMAD.U32 R16, RZ, RZ, UR6 ;  /* 0x00000006ff107e24 */ /* 0x000fe2000f8e00ff */
[----:B------:R-:W-:Y:S01]  /*5920*/  MOV R19, UR9 ;  /* 0x0000000900137c02 */ /* 0x000fe20008000f00 */
[----:B------:R-:W-:-:S03]  /*5930*/  IMAD.U32 R18, RZ, RZ, UR8 ;  /* 0x00000008ff127e24 */ /* 0x000fc6000f8e00ff */
[----:B------:R1:W2:Y:S04]  /*5940*/  LDG.E R17, [R16.64] ;  /* 0x0000001e10117981 */ /* 0x0002a8000c1e1900 */
[----:B------:R-:W2:Y:S01]  /*5950*/  LDG.E R4, [R18.64] ;  /* 0x0000001e12047981 */ /* 0x000ea2000c1e1900 */
[----:B------:R-:W-:Y:S02]  /*5960*/  UIADD3 UR13, UR13, -UR5, URZ ;  /* 0x800000050d0d7290 */ /* 0x000fe4000fffe03f */
[----:B------:R-:W-:Y:S02]  /*5970*/  UMOV UR7, 0x40 ;  /* 0x0000004000077882 */ /* 0x000fe40000000000 */
[----:B------:R-:W-:-:S03]  /*5980*/  UIMAD UR7, UR13, UR4, -UR7 ;  /* 0x000000040d0772a4 */ /* 0x000fc6000f8e0a07 */
[----:B------:R-:W-:Y:S02]  /*5990*/  ULDC.64 UR4, c[0x0][0x198] ;  /* 0x0000660000047ab9 */ /* 0x000fe40000000a00 */
[----:B------:R-:W-:Y:S02]  /*59a0*/  USHF.R.S32.HI UR6, URZ, 0x1f, UR7 ;  /* 0x0000001f3f067899 */ /* 0x000fe40008011407 */
[----:B------:R-:W-:Y:S02]  /*59b0*/  UIMAD.WIDE.U32 UR8, UR7, UR4, URZ ;  /* 0x00000004070872a5 */ /* 0x000fe4000f8e003f */
[----:B------:R-:W-:-:S04]  /*59c0*/  UIMAD UR6, UR6, UR4, URZ ;  /* 0x00000004060672a4 */ /* 0x000fc8000f8e023f */
[----:B------:R-:W-:Y:S01]  /*59d0*/  UIMAD UR5, UR7, UR5, UR6 ;  /* 0x00000005070572a4 */ /* 0x000fe2000f8e0206 */
[----:B-1----:R-:W-:-:S03]  /*59e0*/  MOV R16, UR8 ;  /* 0x0000000800107c02 */ /* 0x002fc60008000f00 */
[----:B------:R-:W-:Y:S02]  /*59f0*/  UIADD3 UR5, UR9, UR5, URZ ;  /* 0x0000000509057290 */ /* 0x000fe4000fffe03f */
[----:B------:R-:W-:-:S04]  /*5a00*/  IMAD.MOV.U32 R22, RZ, RZ, R16 ;  /* 0x000000ffff167224 */ /* 0x000fc800078e0010 */
[----:B------:R-:W-:Y:S01]  /*5a10*/  MOV R23, UR5 ;  /* 0x0000000500177c02 */ /* 0x000fe20008000f00 */
[----:B--2---:R-:W-:Y:S02]  /*5a20*/  IMAD.IADD R4, R4, 0x1, -R17 ;  /* 0x0000000104047824 */ /* 0x004fe400078e0a11 */
[----:B------:R-:W-:Y:S02]  /*5a30*/  IMAD.U32 R17, RZ, RZ, UR9 ;  /* 0x00000009ff117e24 */ /* 0x000fe4000f8e00ff */
[----:B------:R-:W-:Y:S01]  /*5a40*/  IMAD.WIDE.U32 R22, R4, c[0x0][0x180], R22 ;  /* 0x0000600004167a25 */ /* 0x000fe200078e0016 */
[----:B------:R-:W-:-:S05]  /*5a50*/  SHF.R.S32.HI R6, RZ, 0x1f, R4 ;  /* 0x0000001fff067819 */ /* 0x000fca0000011404 */
[----:B------:R-:W-:-:S04]  /*5a60*/  IMAD R17, R6, c[0x0][0x180], RZ ;  /* 0x0000600006117a24 */ /* 0x000fc800078e02ff */
[----:B------:R-:W-:-:S05]  /*5a70*/  IMAD R18, R4, c[0x0][0x184], R17 ;  /* 0x0000610004127a24 */ /* 0x000fca00078e0211 */
[----:B------:R-:W-:Y:S01]  /*5a80*/  IADD3 R18, R23, R18, RZ ;  /* 0x0000001217127210 */ /* 0x000fe20007ffe0ff */
[----:B------:R-:W-:Y:S01]  /*5a90*/  IMAD.MOV.U32 R23, RZ, RZ, R22 ;  /* 0x000000ffff177224 */ /* 0x000fe200078e0016 */
[----:B------:R-:W-:Y:S05]  /*5aa0*/  BRA `(.L_x_718) ;  /* 0x0000004000007947 */ /* 0x000fea0003800000 */
.L_x_717:
[----:B------:R-:W-:-:S04]  /*5ab0*/  ULEA UR22, -UR22, URZ, 0x6 ;  /* 0x0000003f16167291 */ /* 0x000fc8000f8e313f */
[----:B------:R-:W-:Y:S02]  /*5ac0*/  USHF.R.S32.HI UR4, URZ, 0x1f, UR22 ;  /* 0x0000001f3f047899 */ /* 0x000fe40008011416 */
[----:B------:R-:W-:-:S04]  /*5ad0*/  MOV R23, UR22 ;  /* 0x0000001600177c02 */ /* 0x000fc80008000f00 */
[----:B------:R-:W-:Y:S02]  /*5ae0*/  MOV R18, UR4 ;  /* 0x0000000400127c02 */ /* 0x000fe40008000f00 */
.L_x_718:
[----:B------:R-:W-:Y:S01]  /*5af0*/  ISETP.GE.AND P6, PT, R240, c[0x0][0x220], PT ;  /* 0x00008800f0007a0c */ /* 0x000fe20003fc6270 */
[----:B------:R-:W-:Y:S01]  /*5b00*/  BSSY B0, `(.L_x_719) ;  /* 0x000009b000007945 */ /* 0x000fe20003800000 */
[----:B------:R-:W-:Y:S02]  /*5b10*/  ISETP.GE.AND P5, PT, R237, c[0x0][0x220], PT ;  /* 0x00008800ed007a0c */ /* 0x000fe40003fa6270 */
[----:B------:R-:W-:Y:S02]  /*5b20*/  ISETP.GE.AND P4, PT, R236, c[0x0][0x220], PT ;  /* 0x00008800ec007a0c */ /* 0x000fe40003f86270 */
[----:B------:R-:W-:-:S07]  /*5b30*/  ISETP.GE.AND P3, PT, R235, c[0x0][0x220], PT ;  /* 0x00008800eb007a0c */ /* 0x000fce0003f66270 */
[-C--:B------:R-:W-:Y:S01]  /*5b40*/  @!P6 IADD3 R19, P1, R23, R166.reuse, RZ ;  /* 0x000000a61713e210 */ /* 0x080fe20007f3e0ff */
[----:B------:R1:W-:Y:S03]  /*5b50*/  @P6 STS.128 [R238+0x8000], RZ ;  /* 0x008000ffee006388 */ /* 0x0003e60000000c00 */
[----:B------:R-:W-:Y:S01]  /*5b60*/  @!P6 LEA R52, P2, R19, c[0x0][0x168], 0x1 ;  /* 0x00005a001334ea11 */ /* 0x000fe200078408ff */
[----:B------:R-:W-:Y:S01]  /*5b70*/  @!P6 IMAD.X R4, R18, 0x1, R165, P1 ;  /* 0x000000011204e824 */ /* 0x000fe200008e06a5 */
[----:B------:R-:W-:-:S04]  /*5b80*/  @!P5 IADD3 R17, P1, R23, R166, RZ ;  /* 0x000000a61711d210 */ /* 0x000fc80007f3e0ff */
[----:B------:R-:W-:Y:S01]  /*5b90*/  @!P6 LEA.HI.X R53, R19, c[0x0][0x16c], R4, 0x1, P2 ;  /* 0x00005b001335ea11 */ /* 0x000fe200010f0c04 */
[C-C-:B------:R-:W-:Y:S01]  /*5ba0*/  @!P5 IMAD.X R4, R18.reuse, 0x1, R165.reuse, P1 ;  /* 0x000000011204d824 */ /* 0x140fe200008e06a5 */
[----:B------:R-:W-:Y:S02]  /*5bb0*/  @!P5 LEA R36, P2, R17, c[0x0][0x168], 0x1 ;  /* 0x00005a001124da11 */ /* 0x000fe400078408ff */
[-C--:B------:R-:W-:Y:S01]  /*5bc0*/  @!P4 IADD3 R19, P1, R23, R166.reuse, RZ ;  /* 0x000000a61713c210 */ /* 0x080fe20007f3e0ff */
[----:B------:R-:W-:Y:S01]  /*5bd0*/  @!PT LDS RZ, [RZ] ;  /* 0x00000000fffff984 */ /* 0x000fe20000000800 */
[----:B------:R-:W-:Y:S01]  /*5be0*/  @!PT LDS RZ, [RZ] ;  /* 0x00000000fffff984 */ /* 0x000fe20000000800 */
[----:B------:R-:W-:Y:S01]  /*5bf0*/  @!PT LDS RZ, [RZ] ;  /* 0x00000000fffff984 */ /* 0x000fe20000000800 */
[----:B------:R1:W-:Y:S01]  /*5c00*/  @!P6 LDGSTS.E.BYPASS.LTC128B.128 [R238+0x8000], [R52.64] ;  /* 0x0800000034eeefae */ /* 0x0003e2000b901d5e */
[----:B------:R-:W-:Y:S02]  /*5c10*/  @!P5 LEA.HI.X R37, R17, c[0x0][0x16c], R4, 0x1, P2 ;  /* 0x00005b001125da11 */ /* 0x000fe400010f0c04 */
[----:B------:R-:W-:Y:S01]  /*5c20*/  @!P4 LEA R34, P2, R19, c[0x0][0x168], 0x1 ;  /* 0x00005a001322ca11 */ /* 0x000fe200078408ff */
[C-C-:B------:R-:W-:Y:S01]  /*5c30*/  @!P4 IMAD.X R4, R18.reuse, 0x1, R165.reuse, P1 ;  /* 0x000000011204c824 */ /* 0x140fe200008e06a5 */
[----:B------:R-:W-:Y:S01]  /*5c40*/  @!P3 IADD3 R17, P1, R23, R166, RZ ;  /* 0x000000a61711b210 */ /* 0x000fe20007f3e0ff */
[----:B------:R1:W-:Y:S03]  /*5c50*/  @P5 STS.128 [R238+0xa000], RZ ;  /* 0x00a000ffee005388 */ /* 0x0003e60000000c00 */
[----:B------:R-:W-:Y:S01]  /*5c60*/  @!P4 LEA.HI.X R35, R19, c[0x0][0x16c], R4, 0x1, P2 ;  /* 0x00005b001323ca11 */ /* 0x000fe200010f0c04 */
[----:B------:R-:W-:Y:S01]  /*5c70*/  @!P3 IMAD.X R4, R18, 0x1, R165, P1 ;  /* 0x000000011204b824 */ /* 0x000fe200008e06a5 */
[----:B------:R-:W-:Y:S01]  /*5c80*/  @!P3 LEA R32, P1, R17, c[0x0][0x168], 0x1 ;  /* 0x00005a001120ba11 */ /* 0x000fe200078208ff */
[----:B------:R-:W-:Y:S01]  /*5c90*/  @!PT LDS RZ, [RZ] ;  /* 0x00000000fffff984 */ /* 0x000fe20000000800 */
[----:B------:R-:W-:Y:S01]  /*5ca0*/  @!PT LDS RZ, [RZ] ;  /* 0x00000000fffff984 */ /* 0x000fe20000000800 */
[----:B------:R-:W-:Y:S01]  /*5cb0*/  @!PT LDS RZ, [RZ] ;  /* 0x00000000fffff984 */ /* 0x000fe20000000800 */
[----:B------:R1:W-:Y:S01]  /*5cc0*/  @!P5 LDGSTS.E.BYPASS.LTC128B.128 [R238+0xa000], [R36.64+0x80] ;  /* 0x0a00008024eedfae */ /* 0x0003e2000b901d5e */
[----:B------:R-:W-:-:S02]  /*5cd0*/  IADD3 R19, P2, R23, UR24, RZ ;  /* 0x0000001817137c10 */ /* 0x000fc4000ff5e0ff */
[----:B------:R-:W-:Y:S01]  /*5ce0*/  @!P3 LEA.HI.X R33, R17, c[0x0][0x16c], R4, 0x1, P1 ;  /* 0x00005b001121ba11 */ /* 0x000fe200008f0c04 */
[----:B------:R1:W-:Y:S01]  /*5cf0*/  @P4 STS.128 [R238+0xc000], RZ ;  /* 0x00c000ffee004388 */ /* 0x0003e20000000c00 */
[----:B------:R-:W-:Y:S02]  /*5d00*/  IADD3.X R16, R18, UR23, RZ, P2, !PT ;  /* 0x0000001712107c10 */ /* 0x000fe400097fe4ff */
[-C--:B------:R-:W-:Y:S01]  /*5d10*/  @!P6 IADD3 R25, P1, R19, R166.reuse, RZ ;  /* 0x000000a61319e210 */ /* 0x080fe20007f3e0ff */
[----:B------:R-:W-:Y:S01]  /*5d20*/  @!PT LDS RZ, [RZ] ;  /* 0x00000000fffff984 */ /* 0x000fe20000000800 */
[----:B------:R-:W-:Y:S01]  /*5d30*/  @!PT LDS RZ, [RZ] ;  /* 0x00000000fffff984 */ /* 0x000fe20000000800 */
[----:B------:R-:W-:Y:S01]  /*5d40*/  @!PT LDS RZ, [RZ] ;  /* 0x00000000fffff984 */ /* 0x000fe20000000800 */
[----:B------:R1:W-:Y:S03]  /*5d50*/  @!P4 LDGSTS.E.BYPASS.LTC128B.128 [R238+0xc000], [R34.64+0x100] ;  /* 0x0c00010022eecfae */ /* 0x0003e6000b901d5e */
[----:B------:R-:W-:Y:S01]  /*5d60*/  @!P6 LEA R40, P2, R25, c[0x0][0x168], 0x1 ;  /* 0x00005a001928ea11 */ /* 0x000fe200078408ff */
[C-C-:B------:R-:W-:Y:S01]  /*5d70*/  @!P6 IMAD.X R4, R16.reuse, 0x1, R165.reuse, P1 ;  /* 0x000000011004e824 */ /* 0x140fe200008e06a5 */
[-C--:B------:R-:W-:Y:S01]  /*5d80*/  @!P5 IADD3 R17, P1, R19, R166.reuse, RZ ;  /* 0x000000a61311d210 */ /* 0x080fe20007f3e0ff */
        /* <DEDUP_REMOVED lines=8> */
[----:B------:R-:W-:-:S02]  /*5e10*/  @!P4 IADD3 R25, P1, R19, R166, RZ ;  /* 0x000000a61319c210 */ /* 0x000fc40007f3e0ff */
[----:B------:R-:W-:Y:S01]  /*5e20*/  @!P5 LEA.HI.X R31, R17, c[0x0][0x16c], R4, 0x1, P2 ;  /* 0x00005b00111fda11 */ /* 0x000fe200010f0c04 */
[----:B------:R1:W-:Y:S01]  /*5e30*/  @P6 STS.128 [R238+0x8800], RZ ;  /* 0x008800ffee006388 */ /* 0x0003e20000000c00 */
[----:B------:R-:W-:Y:S01]  /*5e40*/  @!P4 LEA R28, P2, R25, c[0x0][0x168], 0x1 ;  /* 0x00005a00191cca11 */ /* 0x000fe200078408ff */
[C-C-:B------:R-:W-:Y:S01]  /*5e50*/  @!P4 IMAD.X R4, R16.reuse, 0x1, R165.reuse, P1 ;  /* 0x000000011004c824 */ /* 0x140fe200008e06a5 */
[----:B------:R-:W-:Y:S01]  /*5e60*/  @!P3 IADD3 R17, P1, R19, R166, RZ ;  /* 0x000000a61311b210 */ /* 0x000fe20007f3e0ff */
[----:B------:R-:W-:Y:S01]  /*5e70*/  @!PT LDS RZ, [RZ] ;  /* 0x00000000fffff984 */ /* 0x000fe20000000800 */
[----:B------:R-:W-:Y:S01]  /*5e80*/  @!PT LDS RZ, [RZ] ;  /* 0x00000000fffff984 */ /* 0x000fe20000000800 */
[----:B------:R-:W-:Y:S01]  /*5e90*/  @!PT LDS RZ, [RZ] ;  /* 0x00000000fffff984 */ /* 0x000fe20000000800 */
[----:B------:R1:W-:Y:S03]  /*5ea0*/  @!P6 LDGSTS.E.BYPASS.LTC128B.128 [R238+0x8800], [R40.64] ;  /* 0x0880000028eeefae */ /* 0x0003e6000b901d5e */
[----:B------:R-:W-:Y:S01]  /*5eb0*/  @!P4 LEA.HI.X R29, R25, c[0x0][0x16c], R4, 0x1, P2 ;  /* 0x00005b00191dca11 */ /* 0x000fe200010f0c04 */
[----:B------:R-:W-:Y:S01]  /*5ec0*/  @!P3 IMAD.X R4, R16, 0x1, R165, P1 ;  /* 0x000000011004b824 */ /* 0x000fe200008e06a5 */
[----:B------:R-:W-:Y:S01]  /*5ed0*/  @!P3 LEA R26, P1, R17, c[0x0][0x168], 0x1 ;  /* 0x00005a00111aba11 */ /* 0x000fe200078208ff */
[----:B------:R1:W-:Y:S01]  /*5ee0*/  @P5 STS.128 [R238+0xa800], RZ ;  /* 0x00a800ffee005388 */ /* 0x0003e20000000c00 */
[----:B------:R-:W-:-:S02]  /*5ef0*/  IADD3 R19, P2, R19, UR24, RZ ;  /* 0x0000001813137c10 */ /* 0x000fc4000ff5e0ff */
[----:B------:R-:W-:Y:S01]  /*5f00*/  @!P3 LEA.HI.X R27, R17, c[0x0][0x16c], R4, 0x1, P1 ;  /* 0x00005b00111bba11 */ /* 0x000fe200008f0c04 */
[----:B------:R-:W-:Y:S01]  /*5f10*/  @!PT LDS RZ, [RZ] ;  /* 0x00000000fffff984 */ /* 0x000fe20000000800 */
[----:B------:R-:W-:Y:S01]  /*5f20*/  @!PT LDS RZ, [RZ] ;  /* 0x00000000fffff984 */ /* 0x000fe20000000800 */
[----:B------:R-:W-:Y:S01]  /*5f30*/  @!PT LDS RZ, [RZ] ;  /* 0x00000000fffff984 */ /* 0x000fe20000000800 */
[----:B------:R1:W-:Y:S01]  /*5f40*/  @!P5 LDGSTS.E.BYPASS.LTC128B.128 [R238+0xa800], [R30.64+0x80] ;  /* 0x0a8000801eeedfae */ /* 0x0003e2000b901d5e */
[----:B------:R-:W-:Y:S02]  /*5f50*/  IADD3.X R16, R16, UR23, RZ, P2, !PT ;  /* 0x0000001710107c10 */ /* 0x000fe400097fe4ff */
[-C--:B------:R-:W-:Y:S01]  /*5f60*/  @!P6 IADD3 R17, P1, R19, R166.reuse, RZ ;  /* 0x000000a61311e210 */ /* 0x080fe20007f3e0ff */
[----:B------:R1:W-:Y:S03]  /*5f70*/  @P4 STS.128 [R238+0xc800], RZ ;  /* 0x00c800ffee004388 */ /* 0x0003e60000000c00 */
[----:B------:R-:W-:Y:S01]  /*5f80*/  @!P6 LEA R38, P2, R17, c[0x0][0x168], 0x1 ;  /* 0x00005a001126ea11 */ /* 0x000fe200078408ff */
[C-C-:B------:R-:W-:Y:S01]  /*5f90*/  @!P6 IMAD.X R4, R16.reuse, 0x1, R165.reuse, P1 ;  /* 0x000000011004e824 */ /* 0x140fe200008e06a5 */
[-C--:B------:R-:W-:Y:S01]  /*5fa0*/  @!P5 IADD3 R25, P1, R19, R166.reuse, RZ ;  /* 0x000000a61319d210 */ /* 0x080fe20007f3e0ff */
[----:B------:R-:W-:Y:S01]  /*5fb0*/  @!PT LDS RZ, [RZ] ;  /* 0x00000000fffff984 */ /* 0x000fe20000000800 */
[----:B------:R-:W-:Y:S01]  /*5fc0*/  @!PT LDS RZ, [RZ] ;  /* 0x00000000fffff984 */ /* 0x000fe20000000800 */
[----:B------:R-:W-:Y:S01]  /*5fd0*/  @!PT LDS RZ, [RZ] ;  /* 0x00000000fffff984 */ /* 0x000fe20000000800 */
[----:B------:R1:W-:Y:S03]  /*5fe0*/  @!P4 LDGSTS.E.BYPASS.LTC128B.128 [R238+0xc800], [R28.64+0x100] ;  /* 0x0c8001001ceecfae */ /* 0x0003e6000b901d5e */
[----:B------:R-:W-:Y:S01]  /*5ff0*/  @!P6 LEA.HI.X R39, R17, c[0x0][0x16c], R4, 0x1, P2 ;  /* 0x00005b001127ea11 */ /* 0x000fe200010f0c04 */
[----:B------:R-:W-:Y:S01]  /*6000*/  @!P5 IMAD.X R4, R16, 0x1, R165, P1 ;  /* 0x000000011004d824 */ /* 0x000fe200008e06a5 */
[----:B------:R-:W-:Y:S01]  /*6010*/  @!P4 IADD3 R17, P1, R19, R166, RZ ;  /* 0x000000a61311c210 */ /* 0x000fe20007f3e0ff */
[----:B------:R1:W-:Y:S01]  /*6020*/  @P3 STS.128 [R238+0xe800], RZ ;  /* 0x00e800ffee003388 */ /* 0x0003e20000000c00 */
[----:B------:R-:W-:-:S03]  /*6030*/  @!P5 LEA R24, P2, R25, c[0x0][0x168], 0x1 ;  /* 0x00005a001918da11 */ /* 0x000fc600078408ff */
[C-C-:B------:R-:W-:Y:S01]  /*6040*/  @!P4 IMAD.X R6, R16.reuse, 0x1, R165.reuse, P1 ;  /* 0x000000011006c824 */ /* 0x140fe200008e06a5 */
[----:B------:R-:W-:Y:S01]  /*6050*/  @!P5 LEA.HI.X R25, R25, c[0x0][0x16c], R4, 0x1, P2 ;  /* 0x00005b001919da11 */ /* 0x000fe200010f0c04 */
[----:B------:R-:W-:Y:S01]  /*6060*/  @!PT LDS RZ, [RZ] ;  /* 0x00000000fffff984 */ /* 0x000fe20000000800 */
[----:B------:R-:W-:Y:S01]  /*6070*/  @!PT LDS RZ, [RZ] ;  /* 0x00000000fffff984 */ /* 0x000fe20000000800 */
[----:B------:R-:W-:Y:S01]  /*6080*/  @!PT LDS RZ, [RZ] ;  /* 0x00000000fffff984 */ /* 0x000fe20000000800 */
[----:B------:R1:W-:Y:S01]  /*6090*/  @!P3 LDGSTS.E.BYPASS.LTC128B.128 [R238+0xe800], [R26.64+0x180] ;  /* 0x0e8001801aeebfae */ /* 0x0003e2000b901d5e */
[----:B------:R-:W-:Y:S02]  /*60a0*/  @!P4 LEA R54, P2, R17, c[0x0][0x168], 0x1 ;  /* 0x00005a001136ca11 */ /* 0x000fe400078408ff */
[----:B------:R-:W-:Y:S01]  /*60b0*/  @!P3 IADD3 R4, P1, R19, R166, RZ ;  /* 0x000000a61304b210 */ /* 0x000fe20007f3e0ff */
[----:B------:R1:W-:Y:S01]  /*60c0*/  @P6 STS.128 [R238+0x9000], RZ ;  /* 0x009000ffee006388 */ /* 0x0003e20000000c00 */
[----:B------:R-:W-:Y:S02]  /*60d0*/  @!P4 LEA.HI.X R55, R17, c[0x0][0x16c], R6, 0x1, P2 ;  /* 0x00005b001137ca11 */ /* 0x000fe400010f0c06 */
[----:B------:R-:W-:Y:S01]  /*60e0*/  IADD3 R19, P2, R19, UR24, RZ ;  /* 0x0000001813137c10 */ /* 0x000fe2000ff5e0ff */
[----:B------:R-:W-:Y:S01]  /*60f0*/  @!P3 IMAD.X R17, R16, 0x1, R165, P1 ;  /* 0x000000011011b824 */ /* 0x000fe200008e06a5 */
[----:B------:R-:W-:Y:S01]  /*6100*/  @!P3 LEA R56, P1, R4, c[0x0][0x168], 0x1 ;  /* 0x00005a000438ba11 */ /* 0x000fe200078208ff */
[----:B------:R-:W-:Y:S01]  /*6110*/  @!PT LDS RZ, [RZ] ;  /* 0x00000000fffff984 */ /* 0x000fe20000000800 */
[----:B------:R-:W-:Y:S01]  /*6120*/  @!PT LDS RZ, [RZ] ;  /* 0x00000000fffff984 */ /* 0x000fe20000000800 */
[----:B------:R-:W-:Y:S01]  /*6130*/  @!PT LDS RZ, [RZ] ;  /* 0x00000000fffff984 */ /* 0x000fe20000000800 */
[----:B------:R1:W-:Y:S01]  /*6140*/  @!P6 LDGSTS.E.BYPASS.LTC128B.128 [R238+0x9000], [R38.64] ;  /* 0x0900000026eeefae */ /* 0x0003e2000b901d5e */
[----:B------:R-:W-:-:S02]  /*6150*/  IADD3.X R16, R16, UR23, RZ, P2, !PT ;  /* 0x0000001710107c10 */ /* 0x000fc400097fe4ff */
[----:B------:R-:W-:Y:S01]  /*6160*/  @!P3 LEA.HI.X R57, R4, c[0x0][0x16c], R17, 0x1, P1 ;  /* 0x00005b000439ba11 */ /* 0x000fe200008f0c11 */
[----:B------:R1:W-:Y:S01]  /*6170*/  @P5 STS.128 [R238+0xb000], RZ ;  /* 0x00b000ffee005388 */ /* 0x0003e20000000c00 */
[----:B------:R-:W-:-:S03]  /*6180*/  @!P6 IADD3 R43, P1, R19, R166, RZ ;  /* 0x000000a6132be210 */ /* 0x000fc60007f3e0ff */
[----:B------:R-:W-:Y:S01]  /*6190*/  @!PT LDS RZ, [RZ] ;  /* 0x00000000fffff984 */ /* 0x000fe20000000800 */
[----:B------:R-:W-:Y:S01]  /*61a0*/  @!PT LDS RZ, [RZ] ;  /* 0x00000000fffff984 */ /* 0x000fe20000000800 */
[----:B------:R-:W-:Y:S01]  /*61b0*/  @!PT LDS RZ, [RZ] ;  /* 0x00000000fffff984 */ /* 0x000fe20000000800 */
[----:B------:R1:W-:Y:S01]  /*61c0*/  @!P5 LDGSTS.E.BYPASS.LTC128B.128 [R238+0xb000], [R24.64+0x80] ;  /* 0x0b00008018eedfae */ /* 0x0003e2000b901d5e */
        /* <DEDUP_REMOVED lines=13> */
[----:B------:R1:W-:Y:S02]  /*62a0*/  @P3 STS.128 [R238+0xf000], RZ ;  /* 0x00f000ffee003388 */ /* 0x0003e40000000c00 */
[----:B------:R-:W-:Y:S01]  /*62b0*/  @!P4 IMAD.X R17, R16, 0x1, R165, P1 ;  /* 0x000000011011c824 */ /* 0x000fe200008e06a5 */
[C---:B------:R-:W-:Y:S01]  /*62c0*/  @!P4 LEA R60, P1, R4.reuse, c[0x0][0x168], 0x1 ;  /* 0x00005a00043cca11 */ /* 0x040fe200078208ff */
[----:B------:R-:W-:Y:S01]  /*62d0*/  @!PT LDS RZ, [RZ] ;  /* 0x00000000fffff984 */ /* 0x000fe20000000800 */
[----:B------:R-:W-:Y:S01]  /*62e0*/  @!PT LDS RZ, [RZ] ;  /* 0x00000000fffff984 */ /* 0x000fe20000000800 */
[----:B------:R-:W-:Y:S01]  /*62f0*/  @!PT LDS RZ, [RZ] ;  /* 0x00000000fffff984 */ /* 0x000fe20000000800 */
[----:B------:R1:W-:Y:S03]  /*6300*/  @!P3 LDGSTS.E.BYPASS.LTC128B.128 [R238+0xf000], [R56.64+0x180] ;  /* 0x0f00018038eebfae */ /* 0x0003e6000b901d5e */
[----:B------:R-:W-:Y:S01]  /*6310*/  @!P4 LEA.HI.X R61, R4, c[0x0][0x16c], R17, 0x1, P1 ;  /* 0x00005b00043dca11 */ /* 0x000fe200008f0c11 */
        /* <DEDUP_REMOVED lines=17> */
[----:B------:R-:W-:-:S05]  /*6430*/  IADD3 R19, P1, R19, R166, RZ ;  /* 0x000000a613137210 */ /* 0x000fca0007f3e0ff */
[----:B------:R-:W-:Y:S01]  /*6440*/  IMAD.X R16, R16, 0x1, R165, P1 ;  /* 0x0000000110107824 */ /* 0x000fe200008e06a5 */
[----:B-1----:R-:W-:-:S04]  /*6450*/  LEA R24, P1, R19, c[0x0][0x168], 0x1 ;  /* 0x00005a0013187a11 */ /* 0x002fc800078208ff */
[----:B------:R-:W-:-:S05]  /*6460*/  LEA.HI.X R25, R19, c[0x0][0x16c], R16, 0x1, P1 ;  /* 0x00005b0013197a11 */ /* 0x000fca00008f0c10 */
[----:B------:R-:W-:Y:S01]  /*6470*/  @!PT LDS RZ, [RZ] ;  /* 0x00000000fffff984 */ /* 0x000fe20000000800 */
[----:B------:R-:W-:Y:S01]  /*6480*/  @!PT LDS RZ, [RZ] ;  /* 0x00000000fffff984 */ /* 0x000fe20000000800 */
[----:B------:R-:W-:Y:S01]  /*6490*/  @!PT LDS RZ, [RZ] ;  /* 0x00000000fffff984 */ /* 0x000fe20000000800 */
[----:B------:R1:W-:Y:S04]  /*64a0*/  LDGSTS.E.BYPASS.LTC128B.128 [R238+0xf800], [R24.64+0x180] ;  /* 0x0f80018018ee7fae */ /* 0x0003e8000b901d5e */
.L_x_720:
[----:B------:R-:W-:Y:S05]  /*64b0*/  BSYNC B0 ;  /* 0x0000000000007941 */ /* 0x000fea0003800000 */
.L_x_719:
[----:B------:R-:W0:Y:S01]  /*64c0*/  LDGDEPBAR ;  /* 0x00000000000079af */ /* 0x000e220000000000 */
[----:B------:R-:W-:-:S04]  /*64d0*/  IADD3 R166, P1, R23, R166, RZ ;  /* 0x000000a617a67210 */ /* 0x000fc80007f3e0ff */
[----:B------:R-:W-:Y:S02]  /*64e0*/  IADD3.X R165, R18, R165, RZ, P1, !PT ;  /* 0x000000a512a57210 */ /* 0x000fe40000ffe4ff */
.L_x_716:
[----:B------:R-:W-:Y:S02]  /*64f0*/  FMNMX.FTZ R16, R3, R49, !PT ;  /* 0x0000003103107209 */ /* 0x000fe40007810000 */
[----:B------:R-:W-:Y:S02]  /*6500*/  FMNMX.FTZ R17, R50, R51, !PT ;  /* 0x0000003332117209 */ /* 0x000fe40007810000 */
[----:B------:R-:W-:Y:S02]  /*6510*/  FMNMX.FTZ R16, R21, R16, !PT ;  /* 0x0000001015107209 */ /* 0x000fe40007810000 */
[----:B------:R-:W-:Y:S02]  /*6520*/  FMNMX.FTZ R17, R46, R17, !PT ;  /* 0x000000112e117209 */ /* 0x000fe40007810000 */
[----:B------:R-:W-:Y:S02]  /*6530*/  FMNMX.FTZ R16, R45, R16, !PT ;  /* 0x000000102d107209 */ /* 0x000fe40007810000 */
[----:B------:R-:W-:-:S02]  /*6540*/  FMNMX.FTZ R17, R2, R17, !PT ;  /* 0x0000001102117209 */ /* 0x000fc40007810000 */
        /* <DEDUP_REMOVED lines=24> */
[----:B------:R-:W-:Y:S01]  /*66d0*/  SHF.L.U32 R228, R0, 0x1, RZ ;  /* 0x0000000100e47819 */ /* 0x000fe200000006ff */
[----:B------:R-:W2:Y:S03]  /*66e0*/  SHFL.BFLY PT, R19, R16, 0x2, 0x1f ;  /* 0x0c401f0010137f89 */ /* 0x000ea600000e0000 */
[-C--:B------:R-:W-:Y:S01]  /*66f0*/  LEA R226, R7, R228.reuse, 0x1 ;  /* 0x000000e407e27211 */ /* 0x080fe200078e08ff */
[----:B------:R-:W3:Y:S01]  /*6700*/  SHFL.BFLY PT, R17, R6, 0x2, 0x1f ;  /* 0x0c401f0006117f89 */ /* 0x000ee200000e0000 */
[C---:B------:R-:W-:Y:S02]  /*6710*/  LEA R225, R5.reuse, R228, 0x1 ;  /* 0x000000e405e17211 */ /* 0x040fe400078e08ff */
[----:B------:R-:W-:Y:S01]  /*6720*/  LEA R224, R5, R226, 0x1 ;  /* 0x000000e205e07211 */ /* 0x000fe200078e08ff */
[----:B-1----:R-:W-:Y:S04]  /*6730*/  LDSM.16.MT88.4 R36, [R228+0x10000] ;  /* 0x01000000e424783b */ /* 0x002fe80000004200 */
[----:B------:R-:W-:Y:S04]  /*6740*/  LDSM.16.MT88.4 R52, [R225+0x10000] ;  /* 0x01000000e134783b */ /* 0x000fe80000004200 */
[----:B------:R-:W-:Y:S04]  /*6750*/  LDSM.16.MT88.4 R60, [R224+0x10000] ;  /* 0x01000000e03c783b */ /* 0x000fe80000004200 */
[----:B------:R-:W-:Y:S01]  /*6760*/  LDSM.16.MT88.4 R68, [R228+0x12000] ;  /* 0x01200000e444783b */ /* 0x000fe20000004200 */
[----:B--2---:R-:W-:-:S03]  /*6770*/  FMNMX.FTZ R19, R16, R19, !PT ;  /* 0x0000001310137209 */ /* 0x004fc60007810000 */
[----:B------:R-:W-:Y:S01]  /*6780*/  LDSM.16.MT88.4 R76, [R226+0x12000] ;  /* 0x01200000e24c783b */ /* 0x000fe20000004200 */
[----:B---3--:R-:W-:-:S03]  /*6790*/  FMNMX.FTZ R17, R6, R17, !PT ;  /* 0x0000001106117209 */ /* 0x008fc60007810000 */
[----:B------:R-:W1:Y:S04]  /*67a0*/  SHFL.BFLY PT, R164, R19, 0x1, 0x1f ;  /* 0x0c201f0013a47f89 */ /* 0x000e6800000e0000 */
[----:B------:R-:W2:Y:S04]  /*67b0*/  SHFL.BFLY PT, R4, R17, 0x1, 0x1f ;  /* 0x0c201f0011047f89 */ /* 0x000ea800000e0000 */
[----:B------:R-:W-:Y:S04]  /*67c0*/  LDSM.16.MT88.4 R84, [R225+0x12000] ;  /* 0x01200000e154783b */ /* 0x000fe80000004200 */
[----:B------:R-:W-:Y:S04]  /*67d0*/  LDSM.16.MT88.4 R92, [R224+0x12000] ;  /* 0x01200000e05c783b */ /* 0x000fe80000004200 */
[----:B------:R-:W-:Y:S04]  /*67e0*/  LDSM.16.MT88.4 R100, [R228+0x14000] ;  /* 0x01400000e464783b */ /* 0x000fe80000004200 */
[----:B------:R-:W-:Y:S01]  /*67f0*/  LDSM.16.MT88.4 R108, [R226+0x14000] ;  /* 0x01400000e26c783b */ /* 0x000fe20000004200 */
[----:B-1----:R-:W-:-:S03]  /*6800*/  FMNMX.FTZ R164, R19, R164, !PT ;  /* 0x000000a413a47209 */ /* 0x002fc60007810000 */
[----:B------:R-:W-:Y:S01]  /*6810*/  LDSM.16.MT88.4 R116, [R225+0x14000] ;  /* 0x01400000e174783b */ /* 0x000fe20000004200 */
[C---:B------:R-:W-:Y:S01]  /*6820*/  FSETP.NEU.FTZ.AND P1, PT, R164.reuse, -INF , PT ;  /* 0xff800000a400780b */ /* 0x040fe20003f3d000 */
[----:B------:R-:W-:Y:S02]  /*6830*/  FMUL.FTZ R200, R164, c[0x0][0x23c] ;  /* 0x00008f00a4c87a20 */ /* 0x000fe40000410000 */
[----:B------:R-:W-:Y:S03]  /*6840*/  LDSM.16.MT88.4 R124, [R224+0x14000] ;  /* 0x01400000e07c783b */ /* 0x000fe60000004200 */
[----:B------:R-:W-:Y:S01]  /*6850*/  FSEL R200, R200, RZ, P1 ;  /* 0x000000ffc8c87208 */ /* 0x000fe20000800000 */
[----:B------:R-:W-:Y:S04]  /*6860*/  LDSM.16.MT88.4 R132, [R228+0x16000] ;  /* 0x01600000e484783b */ /* 0x000fe80000004200 */
[--C-:B------:R-:W-:Y:S01]  /*6870*/  FFMA.FTZ R181, R3, c[0x0][0x23c], -R200.reuse ;  /* 0x00008f0003b57a23 */ /* 0x100fe200000108c8 */
[----:B--2---:R-:W-:Y:S01]  /*6880*/  FMNMX.FTZ R3, R17, R4, !PT ;  /* 0x0000000411037209 */ /* 0x004fe20007810000 */
[--C-:B------:R-:W-:Y:S01]  /*6890*/  FFMA.FTZ R175, R45, c[0x0][0x23c], -R200.reuse ;  /* 0x00008f002daf7a23 */ /* 0x100fe200000108c8 */
[----:B------:R-:W-:Y:S01]  /*68a0*/  LDSM.16.MT88.4 R156, [R226+0x16000] ;  /* 0x01600000e29c783b */ /* 0x000fe20000004200 */
[--C-:B------:R-:W-:Y:S01]  /*68b0*/  FFMA.FTZ R180, R49, c[0x0][0x23c], -R200.reuse ;  /* 0x00008f0031b47a23 */ /* 0x100fe200000108c8 */
[C---:B------:R-:W-:Y:S01]  /*68c0*/  FSETP.NEU.FTZ.AND P1, PT, R3.reuse, -INF , PT ;  /* 0xff8000000300780b */ /* 0x040fe20003f3d000 */
[----:B------:R-:W-:Y:S01]  /*68d0*/  FMUL.FTZ R191, R3, c[0x0][0x23c] ;  /* 0x00008f0003bf7a20 */ /* 0x000fe20000410000 */
[----:B------:R-:W-:Y:S01]  /*68e0*/  LDSM.16.MT88.4 R144, [R225+0x16000] ;  /* 0x01600000e190783b */ /* 0x000fe20000004200 */
[--C-:B------:R-:W-:Y:S01]  /*68f0*/  FFMA.FTZ R178, R21, c[0x0][0x23c], -R200.reuse ;  /* 0x00008f0015b27a23 */ /* 0x100fe200000108c8 */
[----:B------:R-:W-:Y:S01]  /*6900*/  MUFU.EX2 R181, R181 ;  /* 0x000000b500b57308 */ /* 0x000fe20000000800 */
[--C-:B------:R-:W-:Y:S01]  /*6910*/  FFMA.FTZ R179, R11, c[0x0][0x23c], -R200.reuse ;  /* 0x00008f000bb37a23 */ /* 0x100fe200000108c8 */
[----:B------:R-:W-:Y:S01]  /*6920*/  FSEL R191, R191, RZ, P1 ;  /* 0x000000ffbfbf7208 */ /* 0x000fe20000800000 */
[----:B------:R-:W-:Y:S01]  /*6930*/  LDSM.16.MT88.4 R4, [R224+0x16000] ;  /* 0x01600000e004783b */ /* 0x000fe20000004200 */
[--C-:B------:R-:W-:Y:S01]  /*6940*/  FFMA.FTZ R174, R15, c[0x0][0x23c], -R200.reuse ;  /* 0x00008f000fae7a23 */ /* 0x100fe200000108c8 */
[----:B------:R-:W-:Y:S01]  /*6950*/  LEA R244, P1, R166, c[0x0][0x168], 0x1 ;  /* 0x00005a00a6f47a11 */ /* 0x000fe200078208ff */
[--C-:B------:R-:W-:Y:S01]  /*6960*/  FFMA.FTZ R173, R9, c[0x0][0x23c], -R200.reuse ;  /* 0x00008f0009ad7a23 */ /* 0x100fe200000108c8 */
[----:B------:R-:W-:Y:S01]  /*6970*/  LDSM.16.MT88.4 R16, [R226+0x10800] ;  /* 0x01080000e210783b */ /* 0x000fe20000004200 */
[--C-:B------:R-:W-:Y:S01]  /*6980*/  FFMA.FTZ R185, R46, c[0x0][0x23c], -R191.reuse ;  /* 0x00008f002eb97a23 */ /* 0x100fe200000108bf */
[----:B------:R-:W1:Y:S01]  /*6990*/  MUFU.EX2 R180, R180 ;  /* 0x000000b400b47308 */ /* 0x000e620000000800 */
[--C-:B------:R-:W-:Y:S01]  /*69a0*/  FFMA.FTZ R183, R50, c[0x0][0x23c], -R191.reuse ;  /* 0x00008f0032b77a23 */ /* 0x100fe200000108bf */
[----:B------:R-:W2:Y:S01]  /*69b0*/  LDSM.16.MT88.4 R44, [R226+0x10000] ;  /* 0x01000000e22c783b */ /* 0x000ea20000004200 */
[----:B------:R-:W-:Y:S01]  /*69c0*/  FFMA.FTZ R182, R51, c[0x0][0x23c], -R191 ;  /* 0x00008f0033b67a23 */ /* 0x000fe200000108bf */
[----:B------:R-:W-:Y:S01]  /*69d0*/  LEA.HI.X R243, R166, c[0x0][0x16c], R165, 0x1, P1 ;  /* 0x00005b00a6f37a11 */ /* 0x000fe200008f0ca5 */
[--C-:B------:R-:W-:Y:S01]  /*69e0*/  FFMA.FTZ R176, R2, c[0x0][0x23c], -R191.reuse ;  /* 0x00008f0002b07a23 */ /* 0x100fe200000108bf */
[----:B------:R-:W-:Y:S01]  /*69f0*/  LDSM.16.MT88.4 R24, [R228+0x10800] ;  /* 0x01080000e418783b */ /* 0x000fe20000004200 */
[----:B------:R-:W-:Y:S01]  /*6a00*/  FFMA.FTZ R2, R13, c[0x0][0x23c], -R200 ;  /* 0x00008f000d027a23 */ /* 0x000fe200000108c8 */
[----:B------:R-:W-:Y:S01]  /*6a10*/  MUFU.EX2 R178, R178 ;  /* 0x000000b200b27308 */ /* 0x000fe20000000800 */
[--C-:B------:R-:W-:Y:S01]  /*6a20*/  FFMA.FTZ R177, R14, c[0x0][0x23c], -R191.reuse ;  /* 0x00008f000eb17a23 */ /* 0x100fe200000108bf */
[----:B------:R-:W-:Y:S01]  /*6a30*/  LDSM.16.MT88.4 R20, [R228+0x12800] ;  /* 0x01280000e414783b */ /* 0x000fe20000004200 */
[----:B------:R-:W-:-:S02]  /*6a40*/  FFMA.FTZ R172, R12, c[0x0][0x23c], -R191 ;  /* 0x00008f000cac7a23 */ /* 0x000fc400000108bf */
[--C-:B------:R-:W-:Y:S01]  /*6a50*/  FFMA.FTZ R167, R10, c[0x0][0x23c], -R191.reuse ;  /* 0x00008f000aa77a23 */ /* 0x100fe200000108bf */
[----:B------:R-:W3:Y:S01]  /*6a60*/  LDSM.16.MT88.4 R12, [R225+0x10800] ;  /* 0x01080000e10c783b */ /* 0x000ee20000004200 */
[--C-:B------:R-:W-:Y:S01]  /*6a70*/  FFMA.FTZ R0, R8, c[0x0][0x23c], -R191.reuse ;  /* 0x00008f0008007a23 */ /* 0x100fe200000108bf */
[----:B------:R-:W4:Y:S01]  /*6a80*/  MUFU.EX2 R175, R175 ;  /* 0x000000af00af7308 */ /* 0x000f220000000800 */
[----:B-1----:R-:W-:Y:S01]  /*6a90*/  F2FP.BF16.PACK_AB R148, R180, R181 ;  /* 0x000000b5b494723e */ /* 0x002fe200000010ff */
[----:B------:R-:W1:Y:S01]  /*6aa0*/  LDSM.16.MT88.4 R8, [R224+0x10800] ;  /* 0x01080000e008783b */ /* 0x000e620000004200 */
[--C-:B------:R-:W-:Y:S02]  /*6ab0*/  FFMA.FTZ R184, R195, c[0x0][0x23c], -R200.reuse ;  /* 0x00008f00c3b87a23 */ /* 0x100fe400000108c8 */
[--C-:B------:R-:W-:Y:S01]  /*6ac0*/  FFMA.FTZ R186, R193, c[0x0][0x23c], -R200.reuse ;  /* 0x00008f00c1ba7a23 */ /* 0x100fe200000108c8 */
[----:B------:R-:W-:Y:S01]  /*6ad0*/  LDSM.16.MT88.4 R168, [R226+0x12800] ;  /* 0x01280000e2a8783b */ /* 0x000fe20000004200 */
[--C-:B------:R-:W-:Y:S01]  /*6ae0*/  FFMA.FTZ R187, R187, c[0x0][0x23c], -R200.reuse ;  /* 0x00008f00bbbb7a23 */ /* 0x100fe200000108c8 */
[----:B------:R-:W-:Y:S01]  /*6af0*/  MUFU.EX2 R183, R183 ;  /* 0x000000b700b77308 */ /* 0x000fe20000000800 */
[----:B------:R-:W-:Y:S01]  /*6b00*/  FFMA.FTZ R189, R189, c[0x0][0x23c], -R200 ;  /* 0x00008f00bdbd7a23 */ /* 0x000fe200000108c8 */
[----:B------:R-:W-:Y:S01]  /*6b10*/  LDSM.16.MT88.4 R32, [R225+0x12800] ;  /* 0x01280000e120783b */ /* 0x000fe20000004200 */
[----:B------:R-:W-:-:S02]  /*6b20*/  FFMA.FTZ R190, R190, c[0x0][0x23c], -R191 ;  /* 0x00008f00bebe7a23 */ /* 0x000fc400000108bf */
[--C-:B------:R-:W-:Y:S01]  /*6b30*/  FFMA.FTZ R193, R204, c[0x0][0x23c], -R191.reuse ;  /* 0x00008f00ccc17a23 */ /* 0x100fe200000108bf */
[----:B------:R-:W-:Y:S01]  /*6b40*/  LDSM.16.MT88.4 R28, [R224+0x12800] ;  /* 0x01280000e01c783b */ /* 0x000fe20000004200 */
[--C-:B------:R-:W-:Y:S01]  /*6b50*/  FFMA.FTZ R192, R192, c[0x0][0x23c], -R191.reuse ;  /* 0x00008f00c0c07a23 */ /* 0x100fe200000108bf */
[----:B------:R-:W5:Y:S01]  /*6b60*/  MUFU.EX2 R182, R182 ;  /* 0x000000b600b67308 */ /* 0x000f620000000800 */
[----:B----4-:R-:W-:Y:S01]  /*6b70*/  F2FP.BF16.PACK_AB R150, R175, R178 ;  /* 0x000000b2af96723e */ /* 0x010fe200000010ff */
[----:B------:R-:W-:Y:S02]  /*6b80*/  FFMA.FTZ R195, R202, c[0x0][0x23c], -R191 ;  /* 0x00008f00cac37a23 */ /* 0x000fe400000108bf */
[--C-:B------:R-:W-:Y:S02]  /*6b90*/  FFMA.FTZ R202, R203, c[0x0][0x23c], -R200.reuse ;  /* 0x00008f00cbca7a23 */ /* 0x100fe400000108c8 */
[--C-:B------:R-:W-:Y:S02]  /*6ba0*/  FFMA.FTZ R201, R201, c[0x0][0x23c], -R200.reuse ;  /* 0x00008f00c9c97a23 */ /* 0x100fe400000108c8 */
[----:B------:R-:W-:Y:S01]  /*6bb0*/  MUFU.EX2 R185, R185 ;  /* 0x000000b900b97308 */ /* 0x000fe20000000800 */
[----:B------:R-:W-:-:S02]  /*6bc0*/  FFMA.FTZ R199, R199, c[0x0][0x23c], -R200 ;  /* 0x00008f00c7c77a23 */ /* 0x000fc400000108c8 */
[----:B------:R-:W-:Y:S02]  /*6bd0*/  FFMA.FTZ R200, R197, c[0x0][0x23c], -R200 ;  /* 0x00008f00c5c87a23 */ /* 0x000fe400000108c8 */
[--C-:B------:R-:W-:Y:S02]  /*6be0*/  FFMA.FTZ R197, R198, c[0x0][0x23c], -R191.reuse ;  /* 0x00008f00c6c57a23 */ /* 0x100fe400000108bf */
[--C-:B------:R-:W-:Y:S01]  /*6bf0*/  FFMA.FTZ R196, R196, c[0x0][0x23c], -R191.reuse ;  /* 0x00008f00c4c47a23 */ /* 0x100fe200000108bf */
[----:B------:R-:W4:Y:S01]  /*6c00*/  MUFU.EX2 R176, R176 ;  /* 0x000000b000b07308 */ /* 0x000f220000000800 */
[----:B-----5:R-:W-:Y:S01]  /*6c10*/  F2FP.BF16.PACK_AB R149, R182, R183 ;  /* 0x000000b7b695723e */ /* 0x020fe200000010ff */
[--C-:B------:R-:W-:Y:S02]  /*6c20*/  FFMA.FTZ R194, R194, c[0x0][0x23c], -R191.reuse ;  /* 0x00008f00c2c27a23 */ /* 0x100fe400000108bf */
[----:B------:R-:W-:Y:S02]  /*6c30*/  FFMA.FTZ R245, R188, c[0x0][0x23c], -R191 ;  /* 0x00008f00bcf57a23 */ /* 0x000fe400000108bf */
[----:B------:R-:W-:-:S02]  /*6c40*/  FADD.FTZ R181, R181, R180 ;  /* 0x000000b4b5b57221 */ /* 0x000fc40000010000 */
[----:B------:R-:W-:Y:S01]  /*6c50*/  MUFU.EX2 R179, R179 ;  /* 0x000000b300b37308 */ /* 0x000fe20000000800 */
[----:B------:R-:W-:Y:S02]  /*6c60*/  FADD.FTZ R182, R183, R182 ;  /* 0x000000b6b7b67221 */ /* 0x000fe40000010000 */
[----:B------:R-:W-:-:S04]  /*6c70*/  FADD.FTZ R178, R178, R181 ;  /* 0x000000b5b2b27221 */ /* 0x000fc80000010000 */
[----:B------:R-:W-:Y:S01]  /*6c80*/  FADD.FTZ R178, R175, R178 ;  /* 0x000000b2afb27221 */ /* 0x000fe20000010000 */
[----:B----4-:R-:W-:Y:S01]  /*6c90*/  F2FP.BF16.PACK_AB R151, R176, R185 ;  /* 0x000000b9b097723e */ /* 0x010fe200000010ff */
[----:B------:R-:W4:Y:S01]  /*6ca0*/  MUFU.EX2 R174, R174 ;  /* 0x000000ae00ae7308 */ /* 0x000f220000000800 */
[----:B------:R-:W-:-:S04]  /*6cb0*/  FADD.FTZ R185, R185, R182 ;  /* 0x000000b6b9b97221 */ /* 0x000fc80000010000 */
[----:B------:R-:W-:Y:S01]  /*6cc0*/  FADD.FTZ R176, R176, R185 ;  /* 0x000000b9b0b07221 */ /* 0x000fe20000010000 */
[C---:B--2---:R-:W-:Y:S02]  /*6cd0*/  HMMA.16816.F32.BF16 R40, R148.reuse, R44, RZ ;  /* 0x0000002c9428723c */ /* 0x044fe400000418ff */
[----:B------:R-:W-:Y:S06]  /*6ce0*/  MUFU.EX2 R173, R173 ;  /* 0x000000ad00ad7308 */ /* 0x000fec0000000800 */
[C---:B------:R-:W-:Y:S02]  /*6cf0*/  HMMA.16816.F32.BF16 R48, R148.reuse, R52, RZ ;  /* 0x000000349430723c */ /* 0x040fe400000418ff */
[----:B------:R-:W-:Y:S06]  /*6d00*/  MUFU.EX2 R2, R2 ;  /* 0x0000000200027308 */ /* 0x000fec0000000800 */
[C---:B------:R-:W-:Y:S02]  /*6d10*/  HMMA.16816.F32.BF16 R56, R148.reuse, R60, RZ ;  /* 0x0000003c9438723c */ /* 0x040fe400000418ff */
[----:B------:R-:W-:Y:S06]  /*6d20*/  MUFU.EX2 R177, R177 ;  /* 0x000000b100b17308 */ /* 0x000fec0000000800 */
[C---:B------:R-:W-:Y:S02]  /*6d30*/  HMMA.16816.F32.BF16 R44, R148.reuse, R46, RZ ;  /* 0x0000002e942c723c */ /* 0x040fe400000418ff */
[----:B------:R-:W2:Y:S06]  /*6d40*/  MUFU.EX2 R172, R172 ;  /* 0x000000ac00ac7308 */ /* 0x000eac0000000800 */
[C---:B------:R-:W-:Y:S02]  /*6d50*/  HMMA.16816.F32.BF16 R52, R148.reuse, R54, RZ ;  /* 0x000000369434723c */ /* 0x040fe400000418ff */
[----:B------:R-:W-:Y:S06]  /*6d60*/  MUFU.EX2 R167, R167 ;  /* 0x000000a700a77308 */ /* 0x000fec0000000800 */
[C---:B------:R-:W-:Y:S02]  /*6d70*/  HMMA.16816.F32.BF16 R60, R148.reuse, R62, RZ ;  /* 0x0000003e943c723c */ /* 0x040fe400000418ff */
[----:B------:R-:W5:Y:S06]  /*6d80*/  MUFU.EX2 R0, R0 ;  /* 0x0000000000007308 */ /* 0x000f6c0000000800 */
[C---:B------:R-:W-:Y:S02]  /*6d90*/  HMMA.16816.F32.BF16 R160, R148.reuse, R36, RZ ;  /* 0x0000002494a0723c */ /* 0x040fe400000418ff */
[----:B------:R-:W-:Y:S06]  /*6da0*/  MUFU.EX2 R184, R184 ;  /* 0x000000b800b87308 */ /* 0x000fec0000000800 */
[C---:B------:R-:W-:Y:S02]  /*6db0*/  HMMA.16816.F32.BF16 R64, R148.reuse, R68, RZ ;  /* 0x000000449440723c */ /* 0x040fe400000418ff */
[----:B------:R-:W1:Y:S06]  /*6dc0*/  MUFU.EX2 R187, R187 ;  /* 0x000000bb00bb7308 */ /* 0x000e6c0000000800 */
[C---:B------:R-:W-:Y:S02]  /*6dd0*/  HMMA.16816.F32.BF16 R72, R148.reuse, R76, RZ ;  /* 0x0000004c9448723c */ /* 0x040fe400000418ff */
[----:B------:R-:W-:Y:S06]  /*6de0*/  MUFU.EX2 R186, R186 ;  /* 0x000000ba00ba7308 */ /* 0x000fec0000000800 */
[C---:B------:R-:W-:Y:S02]  /*6df0*/  HMMA.16816.F32.BF16 R80, R148.reuse, R84, RZ ;  /* 0x000000549450723c */ /* 0x040fe400000418ff */
[----:B------:R-:W-:Y:S06]  /*6e00*/  MUFU.EX2 R189, R189 ;  /* 0x000000bd00bd7308 */ /* 0x000fec0000000800 */
[C---:B------:R-:W-:Y:S02]  /*6e10*/  HMMA.16816.F32.BF16 R88, R148.reuse, R92, RZ ;  /* 0x0000005c9458723c */ /* 0x040fe400000418ff */
[----:B------:R-:W-:Y:S06]  /*6e20*/  MUFU.EX2 R190, R190 ;  /* 0x000000be00be7308 */ /* 0x000fec0000000800 */
[C---:B------:R-:W-:Y:S02]  /*6e30*/  HMMA.16816.F32.BF16 R96, R148.reuse, R100, RZ ;  /* 0x000000649460723c */ /* 0x040fe400000418ff */
[----:B------:R-:W1:Y:S06]  /*6e40*/  MUFU.EX2 R193, R193 ;  /* 0x000000c100c17308 */ /* 0x000e6c0000000800 */
        /* <DEDUP_REMOVED lines=20> */
[C---:B------:R-:W-:Y:S08]  /*6f90*/  HMMA.16816.F32.BF16 R92, R148.reuse, R94, RZ ;  /* 0x0000005e945c723c */ /* 0x040ff000000418ff */
[C---:B------:R-:W-:Y:S08]  /*6fa0*/  HMMA.16816.F32.BF16 R100, R148.reuse, R102, RZ ;  /* 0x000000669464723c */ /* 0x040ff000000418ff */
[C---:B------:R-:W-:Y:S08]  /*6fb0*/  HMMA.16816.F32.BF16 R108, R148.reuse, R110, RZ ;  /* 0x0000006e946c723c */ /* 0x040ff000000418ff */
[C---:B------:R-:W-:Y:S08]  /*6fc0*/  HMMA.16816.F32.BF16 R116, R148.reuse, R118, RZ ;  /* 0x000000769474723c */ /* 0x040ff000000418ff */
[C---:B------:R-:W-:Y:S08]  /*6fd0*/  HMMA.16816.F32.BF16 R124, R148.reuse, R126, RZ ;  /* 0x0000007e947c723c */ /* 0x040ff000000418ff */
[C---:B------:R-:W-:Y:S08]  /*6fe0*/  HMMA.16816.F32.BF16 R132, R148.reuse, R134, RZ ;  /* 0x000000869484723c */ /* 0x040ff000000418ff */
[C---:B------:R-:W-:Y:S08]  /*6ff0*/  HMMA.16816.F32.BF16 R156, R148.reuse, R158, RZ ;  /* 0x0000009e949c723c */ /* 0x040ff000000418ff */
[C---:B------:R-:W-:Y:S08]  /*7000*/  HMMA.16816.F32.BF16 R144, R148.reuse, R146, RZ ;  /* 0x000000929490723c */ /* 0x040ff000000418ff */
[C---:B------:R-:W-:Y:S07]  /*7010*/  HMMA.16816.F32.BF16 R152, R148.reuse, R4, RZ ;  /* 0x000000049498723c */ /* 0x040fee00000418ff */
[----:B----4-:R-:W-:Y:S01]  /*7020*/  F2FP.BF16.PACK_AB R4, R174, R179 ;  /* 0x000000b3ae04723e */ /* 0x010fe200000010ff */
[----:B------:R-:W-:Y:S01]  /*7030*/  HMMA.16816.F32.BF16 R148, R148, R6, RZ ;  /* 0x000000069494723c */ /* 0x000fe200000418ff */
[----:B--2---:R-:W-:Y:S01]  /*7040*/  F2FP.BF16.PACK_AB R5, R172, R177 ;  /* 0x000000b1ac05723e */ /* 0x004fe200000010ff */
[----:B------:R-:W-:-:S02]  /*7050*/  FADD.FTZ R179, R179, R178 ;  /* 0x000000b2b3b37221 */ /* 0x000fc40000010000 */
[----:B------:R-:W-:Y:S02]  /*7060*/  FADD.FTZ R177, R177, R176 ;  /* 0x000000b0b1b17221 */ /* 0x000fe40000010000 */
[----:B------:R-:W-:Y:S01]  /*7070*/  FADD.FTZ R174, R174, R179 ;  /* 0x000000b3aeae7221 */ /* 0x000fe20000010000 */
[----:B------:R-:W-:Y:S01]  /*7080*/  F2FP.BF16.PACK_AB R6, R2, R173 ;  /* 0x000000ad0206723e */ /* 0x000fe200000010ff */
[----:B------:R-:W-:Y:S01]  /*7090*/  FADD.FTZ R172, R172, R177 ;  /* 0x000000b1acac7221 */ /* 0x000fe20000010000 */
[----:B-----5:R-:W-:Y:S01]  /*70a0*/  F2FP.BF16.PACK_AB R7, R0, R167 ;  /* 0x000000a70007723e */ /* 0x020fe200000010ff */
[----:B------:R-:W-:Y:S02]  /*70b0*/  FADD.FTZ R173, R173, R174 ;  /* 0x000000aeadad7221 */ /* 0x000fe40000010000 */
[----:B------:R-:W-:Y:S02]  /*70c0*/  FADD.FTZ R167, R167, R172 ;  /* 0x000000aca7a77221 */ /* 0x000fe40000010000 */
[----:B------:R-:W-:-:S02]  /*70d0*/  FADD.FTZ R173, R2, R173 ;  /* 0x000000ad02ad7221 */ /* 0x000fc40000010000 */
[----:B------:R-:W-:Y:S01]  /*70e0*/  HMMA.16816.F32.BF16 R40, R4, R16, R40 ;  /* 0x000000100428723c */ /* 0x000fe20000041828 */
[----:B------:R-:W-:-:S07]  /*70f0*/  FADD.FTZ R167, R0, R167 ;  /* 0x000000a700a77221 */ /* 0x000fce0000010000 */
[C---:B------:R-:W-:Y:S01]  /*7100*/  HMMA.16816.F32.BF16 R44, R4.reuse, R18, R44 ;  /* 0x00000012042c723c */ /* 0x040fe2000004182c */
[----:B------:R-:W2:Y:S07]  /*7110*/  LDSM.16.MT88.4 R16, [R228+0x14800] ;  /* 0x01480000e410783b */ /* 0x000eae0000004200 */
[C---:B---3--:R-:W-:Y:S08]  /*7120*/  HMMA.16816.F32.BF16 R48, R4.reuse, R12, R48 ;  /* 0x0000000c0430723c */ /* 0x048ff00000041830 */
[C---:B------:R-:W-:Y:S01]  /*7130*/  HMMA.16816.F32.BF16 R52, R4.reuse, R14, R52 ;  /* 0x0000000e0434723c */ /* 0x040fe20000041834 */
[----:B------:R-:W3:Y:S07]  /*7140*/  LDSM.16.MT88.4 R12, [R225+0x14800] ;  /* 0x01480000e10c783b */ /* 0x000eee0000004200 */
[C---:B-1----:R-:W-:Y:S08]  /*7150*/  HMMA.16816.F32.BF16 R56, R4.reuse, R8, R56 ;  /* 0x000000080438723c */ /* 0x042ff00000041838 */
[C---:B------:R-:W-:Y:S01]  /*7160*/  HMMA.16816.F32.BF16 R60, R4.reuse, R10, R60 ;  /* 0x0000000a043c723c */ /* 0x040fe2000004183c */
[----:B------:R-:W1:Y:S07]  /*7170*/  LDSM.16.MT88.4 R8, [R224+0x14800] ;  /* 0x01480000e008783b */ /* 0x000e6e0000004200 */
[C---:B------:R-:W-:Y:S08]  /*7180*/  HMMA.16816.F32.BF16 R160, R4.reuse, R24, R160 ;  /* 0x0000001804a0723c */ /* 0x040ff000000418a0 */
[C---:B--2---:R-:W-:Y:S08]  /*7190*/  HMMA.16816.F32.BF16 R96, R4.reuse, R16, R96 ;  /* 0x000000100460723c */ /* 0x044ff00000041860 */
        /* <DEDUP_REMOVED lines=8> */
[C---:B------:R-:W-:Y:S01]  /*7220*/  HMMA.16816.F32.BF16 R36, R4.reuse, R26, R36 ;  /* 0x0000001a0424723c */ /* 0x040fe20000041824 */
[----:B------:R-:W4:Y:S07]  /*7230*/  LDSM.16.MT88.4 R24, [R226+0x14800] ;  /* 0x01480000e218783b */ /* 0x000f2e0000004200 */
[C---:B------:R-:W-:Y:S08]  /*7240*/  HMMA.16816.F32.BF16 R64, R4.reuse, R20, R64 ;  /* 0x000000140440723c */ /* 0x040ff00000041840 */
[C---:B------:R-:W-:Y:S01]  /*7250*/  HMMA.16816.F32.BF16 R68, R4.reuse, R22, R68 ;  /* 0x000000160444723c */ /* 0x040fe20000041844 */
[----:B------:R-:W5:Y:S07]  /*7260*/  LDSM.16.MT88.4 R20, [R228+0x16800] ;  /* 0x01680000e414783b */ /* 0x000f6e0000004200 */
[C---:B--2---:R-:W-:Y:S08]  /*7270*/  HMMA.16816.F32.BF16 R136, R4.reuse, R16, R136 ;  /* 0x000000100488723c */ /* 0x044ff00000041888 */
[C---:B------:R-:W-:Y:S01]  /*7280*/  HMMA.16816.F32.BF16 R156, R4.reuse, R18, R156 ;  /* 0x00000012049c723c */ /* 0x040fe2000004189c */
[----:B------:R-:W-:Y:S07]  /*7290*/  LDSM.16.MT88.4 R16, [R228+0x13000] ;  /* 0x01300000e410783b */ /* 0x000fee0000004200 */
[C---:B---3--:R-:W-:Y:S08]  /*72a0*/  HMMA.16816.F32.BF16 R140, R4.reuse, R12, R140 ;  /* 0x0000000c048c723c */ /* 0x048ff0000004188c */
[C---:B------:R-:W-:Y:S01]  /*72b0*/  HMMA.16816.F32.BF16 R144, R4.reuse, R14, R144 ;  /* 0x0000000e0490723c */ /* 0x040fe20000041890 */
[----:B------:R-:W2:Y:S07]  /*72c0*/  LDSM.16.MT88.4 R12, [R226+0x11000] ;  /* 0x01100000e20c783b */ /* 0x000eae0000004200 */
[C---:B-1----:R-:W-:Y:S08]  /*72d0*/  HMMA.16816.F32.BF16 R152, R4.reuse, R8, R152 ;  /* 0x000000080498723c */ /* 0x042ff00000041898 */
[C---:B------:R-:W-:Y:S01]  /*72e0*/  HMMA.16816.F32.BF16 R148, R4.reuse, R10, R148 ;  /* 0x0000000a0494723c */ /* 0x040fe20000041894 */
[----:B------:R-:W1:Y:S07]  /*72f0*/  LDSM.16.MT88.4 R8, [R224+0x11000] ;  /* 0x01100000e008783b */ /* 0x000e6e0000004200 */
[C---:B------:R-:W-:Y:S08]  /*7300*/  HMMA.16816.F32.BF16 R72, R4.reuse, R168, R72 ;  /* 0x000000a80448723c */ /* 0x040ff00000041848 */
[C---:B------:R-:W-:Y:S01]  /*7310*/  HMMA.16816.F32.BF16 R76, R4.reuse, R170, R76 ;  /* 0x000000aa044c723c */ /* 0x040fe2000004184c */
[----:B------:R-:W-:Y:S07]  /*7320*/  LDSM.16.MT88.4 R168, [R225+0x13800] ;  /* 0x01380000e1a8783b */ /* 0x000fee0000004200 */
[C---:B------:R-:W-:Y:S08]  /*7330*/  HMMA.16816.F32.BF16 R80, R4.reuse, R32, R80 ;  /* 0x000000200450723c */ /* 0x040ff00000041850 */
[C---:B------:R-:W-:Y:S01]  /*7340*/  HMMA.16816.F32.BF16 R84, R4.reuse, R34, R84 ;  /* 0x000000220454723c */ /* 0x040fe20000041854 */
[----:B------:R-:W-:Y:S07]  /*7350*/  LDSM.16.MT88.4 R32, [R226+0x13000] ;  /* 0x01300000e220783b */ /* 0x000fee0000004200 */
[C---:B------:R-:W-:Y:S08]  /*7360*/  HMMA.16816.F32.BF16 R88, R4.reuse, R28, R88 ;  /* 0x0000001c0458723c */ /* 0x040ff00000041858 */
[C---:B------:R-:W-:Y:S01]  /*7370*/  HMMA.16816.F32.BF16 R92, R4.reuse, R30, R92 ;  /* 0x0000001e045c723c */ /* 0x040fe2000004185c */
[----:B------:R-:W-:Y:S07]  /*7380*/  LDSM.16.MT88.4 R28, [R224+0x13000] ;  /* 0x01300000e01c783b */ /* 0x000fee0000004200 */
[C---:B----4-:R-:W-:Y:S08]  /*7390*/  HMMA.16816.F32.BF16 R104, R4.reuse, R24, R104 ;  /* 0x000000180468723c */ /* 0x050ff00000041868 */
[C---:B------:R-:W-:Y:S01]  /*73a0*/  HMMA.16816.F32.BF16 R108, R4.reuse, R26, R108 ;  /* 0x0000001a046c723c */ /* 0x040fe2000004186c */
[----:B------:R-:W3:Y:S07]  /*73b0*/  LDSM.16.MT88.4 R24, [R228+0x11000] ;  /* 0x01100000e418783b */ /* 0x000eee0000004200 */
[C---:B-----5:R-:W-:Y:S08]  /*73c0*/  HMMA.16816.F32.BF16 R128, R4.reuse, R20, R128 ;  /* 0x000000140480723c */ /* 0x060ff00000041880 */
[----:B------:R-:W-:Y:S01]  /*73d0*/  HMMA.16816.F32.BF16 R132, R4, R22, R132 ;  /* 0x000000160484723c */ /* 0x000fe20000041884 */
[----:B------:R-:W-:Y:S06]  /*73e0*/  LDSM.16.MT88.4 R20, [R225+0x11000] ;  /* 0x01100000e114783b */ /* 0x000fec0000004200 */
[----:B------:R-:W-:Y:S01]  /*73f0*/  F2FP.BF16.PACK_AB R4, R187, R184 ;  /* 0x000000b8bb04723e */ /* 0x000fe200000010ff */
[----:B------:R-:W-:Y:S01]  /*7400*/  FADD.FTZ R184, R184, R173 ;  /* 0x000000adb8b87221 */ /* 0x000fe20000010000 */
[----:B------:R-:W-:Y:S01]  /*7410*/  F2FP.BF16.PACK_AB R5, R193, R190 ;  /* 0x000000bec105723e */ /* 0x000fe200000010ff */
[----:B------:R-:W-:Y:S01]  /*7420*/  FADD.FTZ R190, R190, R167 ;  /* 0x000000a7bebe7221 */ /* 0x000fe20000010000 */
[----:B------:R-:W-:Y:S01]  /*7430*/  F2FP.BF16.PACK_AB R6, R189, R186 ;  /* 0x000000babd06723e */ /* 0x000fe200000010ff */
[----:B------:R-:W-:Y:S01]  /*7440*/  FADD.FTZ R187, R187, R184 ;  /* 0x000000b8bbbb7221 */ /* 0x000fe20000010000 */
[----:B------:R-:W-:Y:S01]  /*7450*/  F2FP.BF16.PACK_AB R7, R195, R192 ;  /* 0x000000c0c307723e */ /* 0x000fe200000010ff */
[----:B------:R-:W-:-:S02]  /*7460*/  FADD.FTZ R193, R193, R190 ;  /* 0x000000bec1c17221 */ /* 0x000fc40000010000 */
[----:B------:R-:W-:Y:S02]  /*7470*/  FADD.FTZ R186, R186, R187 ;  /* 0x000000bbbaba7221 */ /* 0x000fe40000010000 */
[----:B------:R-:W-:Y:S02]  /*7480*/  FADD.FTZ R192, R192, R193 ;  /* 0x000000c1c0c07221 */ /* 0x000fe40000010000 */
[----:B--2---:R-:W-:Y:S01]  /*7490*/  HMMA.16816.F32.BF16 R40, R4, R12, R40 ;  /* 0x0000000c0428723c */ /* 0x004fe20000041828 */
[----:B------:R-:W-:Y:S02]  /*74a0*/  FADD.FTZ R189, R189, R186 ;  /* 0x000000babdbd7221 */ /* 0x000fe40000010000 */
[----:B------:R-:W-:-:S05]  /*74b0*/  FADD.FTZ R192, R195, R192 ;  /* 0x000000c0c3c07221 */ /* 0x000fca0000010000 */
[C---:B------:R-:W-:Y:S01]  /*74c0*/  HMMA.16816.F32.BF16 R44, R4.reuse, R14, R44 ;  /* 0x0000000e042c723c */ /* 0x040fe2000004182c */
[----:B------:R-:W2:Y:S07]  /*74d0*/  LDSM.16.MT88.4 R12, [R225+0x13000] ;  /* 0x01300000e10c783b */ /* 0x000eae0000004200 */
[C---:B-1----:R-:W-:Y:S08]  /*74e0*/  HMMA.16816.F32.BF16 R56, R4.reuse, R8, R56 ;  /* 0x000000080438723c */ /* 0x042ff00000041838 */
[C---:B------:R-:W-:Y:S01]  /*74f0*/  HMMA.16816.F32.BF16 R60, R4.reuse, R10, R60 ;  /* 0x0000000a043c723c */ /* 0x040fe2000004183c */
[----:B------:R-:W1:Y:S07]  /*7500*/  LDSM.16.MT88.4 R8, [R226+0x15000] ;  /* 0x01500000e208783b */ /* 0x000e6e0000004200 */
[C---:B------:R-:W-:Y:S08]  /*7510*/  HMMA.16816.F32.BF16 R64, R4.reuse, R16, R64 ;  /* 0x000000100440723c */ /* 0x040ff00000041840 */
[C---:B------:R-:W-:Y:S01]  /*7520*/  HMMA.16816.F32.BF16 R68, R4.reuse, R18, R68 ;  /* 0x000000120444723c */ /* 0x040fe20000041844 */
[----:B------:R-:W4:Y:S07]  /*7530*/  LDSM.16.MT88.4 R16, [R225+0x15000] ;  /* 0x01500000e110783b */ /* 0x000f2e0000004200 */
[C---:B---3--:R-:W-:Y:S08]  /*7540*/  HMMA.16816.F32.BF16 R160, R4.reuse, R24, R160 ;  /* 0x0000001804a0723c */ /* 0x048ff000000418a0 */
[C---:B--2---:R-:W-:Y:S08]  /*7550*/  HMMA.16816.F32.BF16 R80, R4.reuse, R12, R80 ;  /* 0x0000000c0450723c */ /* 0x044ff00000041850 */
[C---:B------:R-:W-:Y:S01]  /*7560*/  HMMA.16816.F32.BF16 R84, R4.reuse, R14, R84 ;  /* 0x0000000e0454723c */ /* 0x040fe20000041854 */
[----:B------:R-:W2:Y:S07]  /*7570*/  LDSM.16.MT88.4 R12, [R228+0x17000] ;  /* 0x01700000e40c783b */ /* 0x000eae0000004200 */
[C---:B-1----:R-:W-:Y:S08]  /*7580*/  HMMA.16816.F32.BF16 R104, R4.reuse, R8, R104 ;  /* 0x000000080468723c */ /* 0x042ff00000041868 */
[C---:B------:R-:W-:Y:S01]  /*7590*/  HMMA.16816.F32.BF16 R108, R4.reuse, R10, R108 ;  /* 0x0000000a046c723c */ /* 0x040fe2000004186c */
[----:B------:R-:W1:Y:S07]  /*75a0*/  LDSM.16.MT88.4 R8, [R226+0x17000] ;  /* 0x01700000e208783b */ /* 0x000e6e0000004200 */
[C---:B----4-:R-:W-:Y:S08]  /*75b0*/  HMMA.16816.F32.BF16 R112, R4.reuse, R16, R112 ;  /* 0x000000100470723c */ /* 0x050ff00000041870 */
[C---:B------:R-:W-:Y:S01]  /*75c0*/  HMMA.16816.F32.BF16 R116, R4.reuse, R18, R116 ;  /* 0x000000120474723c */ /* 0x040fe20000041874 */
[----:B------:R-:W3:Y:S07]  /*75d0*/  LDSM.16.MT88.4 R16, [R225+0x17000] ;  /* 0x01700000e110783b */ /* 0x000eee0000004200 */
[C---:B------:R-:W-:Y:S01]  /*75e0*/  HMMA.16816.F32.BF16 R36, R4.reuse, R26, R36 ;  /* 0x0000001a0424723c */ /* 0x040fe20000041824 */
[----:B------:R-:W4:Y:S07]  /*75f0*/  LDSM.16.MT88.4 R24, [R228+0x15000] ;  /* 0x01500000e418783b */ /* 0x000f2e0000004200 */
[C---:B------:R-:W-:Y:S08]  /*7600*/  HMMA.16816.F32.BF16 R48, R4.reuse, R20, R48 ;  /* 0x000000140430723c */ /* 0x040ff00000041830 */
[C---:B------:R-:W-:Y:S01]  /*7610*/  HMMA.16816.F32.BF16 R52, R4.reuse, R22, R52 ;  /* 0x000000160434723c */ /* 0x040fe20000041834 */
[----:B------:R-:W5:Y:S07]  /*7620*/  LDSM.16.MT88.4 R20, [R224+0x15000] ;  /* 0x01500000e014783b */ /* 0x000f6e0000004200 */
[C---:B------:R-:W-:Y:S08]  /*7630*/  HMMA.16816.F32.BF16 R88, R4.reuse, R28, R88 ;  /* 0x0000001c0458723c */ /* 0x040ff00000041858 */
[C---:B------:R-:W-:Y:S01]  /*7640*/  HMMA.16816.F32.BF16 R92, R4.reuse, R30, R92 ;  /* 0x0000001e045c723c */ /* 0x040fe2000004185c */
[----:B------:R-:W4:Y:S07]  /*7650*/  LDSM.16.MT88.4 R28, [R224+0x17000] ;  /* 0x01700000e01c783b */ /* 0x000f2e0000004200 */
[C---:B--2---:R-:W-:Y:S08]  /*7660*/  HMMA.16816.F32.BF16 R128, R4.reuse, R12, R128 ;  /* 0x0000000c0480723c */ /* 0x044ff00000041880 */
[C---:B------:R-:W-:Y:S01]  /*7670*/  HMMA.16816.F32.BF16 R132, R4.reuse, R14, R132 ;  /* 0x0000000e0484723c */ /* 0x040fe20000041884 */
[----:B------:R-:W2:Y:S07]  /*7680*/  LDSM.16.MT88.4 R12, [R228+0x11800] ;  /* 0x01180000e40c783b */ /* 0x000eae0000004200 */
[C---:B-1----:R-:W-:Y:S08]  /*7690*/  HMMA.16816.F32.BF16 R136, R4.reuse, R8, R136 ;  /* 0x000000080488723c */ /* 0x042ff00000041888 */
[C---:B------:R-:W-:Y:S01]  /*76a0*/  HMMA.16816.F32.BF16 R156, R4.reuse, R10, R156 ;  /* 0x0000000a049c723c */ /* 0x040fe2000004189c */
[----:B------:R-:W1:Y:S07]  /*76b0*/  LDSM.16.MT88.4 R8, [R225+0x11800] ;  /* 0x01180000e108783b */ /* 0x000e6e0000004200 */
[C---:B---3--:R-:W-:Y:S08]  /*76c0*/  HMMA.16816.F32.BF16 R140, R4.reuse, R16, R140 ;  /* 0x00000010048c723c */ /* 0x048ff0000004188c */
[C---:B------:R-:W-:Y:S01]  /*76d0*/  HMMA.16816.F32.BF16 R144, R4.reuse, R18, R144 ;  /* 0x000000120490723c */ /* 0x040fe20000041890 */
[----:B------:R-:W3:Y:S07]  /*76e0*/  LDSM.16.MT88.4 R16, [R228+0x13800] ;  /* 0x01380000e410783b */ /* 0x000eee0000004200 */
[C---:B------:R-:W-:Y:S08]  /*76f0*/  HMMA.16816.F32.BF16 R72, R4.reuse, R32, R72 ;  /* 0x000000200448723c */ /* 0x040ff00000041848 */
[C---:B------:R-:W-:Y:S01]  /*7700*/  HMMA.16816.F32.BF16 R76, R4.reuse, R34, R76 ;  /* 0x00000022044c723c */ /* 0x040fe2000004184c */
[----:B------:R-:W-:Y:S07]  /*7710*/  LDSM.16.MT88.4 R32, [R224+0x13800] ;  /* 0x01380000e020783b */ /* 0x000fee0000004200 */
[C---:B----4-:R-:W-:Y:S08]  /*7720*/  HMMA.16816.F32.BF16 R96, R4.reuse, R24, R96 ;  /* 0x000000180460723c */ /* 0x050ff00000041860 */
[C---:B------:R-:W-:Y:S01]  /*7730*/  HMMA.16816.F32.BF16 R100, R4.reuse, R26, R100 ;  /* 0x0000001a0464723c */ /* 0x040fe20000041864 */
[----:B------:R-:W4:Y:S07]  /*7740*/  LDSM.16.MT88.4 R24, [R226+0x11800] ;  /* 0x01180000e218783b */ /* 0x000f2e0000004200 */
[C---:B-----5:R-:W-:Y:S08]  /*7750*/  HMMA.16816.F32.BF16 R120, R4.reuse, R20, R120 ;  /* 0x000000140478723c */ /* 0x060ff00000041878 */
[C---:B------:R-:W-:Y:S01]  /*7760*/  HMMA.16816.F32.BF16 R124, R4.reuse, R22, R124 ;  /* 0x00000016047c723c */ /* 0x040fe2000004187c */
[----:B------:R-:W5:Y:S07]  /*7770*/  LDSM.16.MT88.4 R20, [R224+0x11800] ;  /* 0x01180000e014783b */ /* 0x000f6e0000004200 */
[C---:B------:R-:W-:Y:S08]  /*7780*/  HMMA.16816.F32.BF16 R152, R4.reuse, R28, R152 ;  /* 0x0000001c0498723c */ /* 0x040ff00000041898 */
        /* <DEDUP_REMOVED lines=23> */
[C---:B----4-:R-:W-:Y:S08]  /*7900*/  HMMA.16816.F32.BF16 R40, R4.reuse, R24, R40 ;  /* 0x000000180428723c */ /* 0x050ff00000041828 */
[C---:B------:R-:W-:Y:S01]  /*7910*/  HMMA.16816.F32.BF16 R44, R4.reuse, R26, R44 ;  /* 0x0000001a042c723c */ /* 0x040fe2000004182c */
[----:B------:R-:W4:Y:S07]  /*7920*/  LDSM.16.MT88.4 R24, [R225+0x15800] ;  /* 0x01580000e118783b */ /* 0x000f2e0000004200 */
[C---:B-----5:R-:W-:Y:S08]  /*7930*/  HMMA.16816.F32.BF16 R56, R4.reuse, R20, R56 ;  /* 0x000000140438723c */ /* 0x060ff00000041838 */
[C---:B------:R-:W-:Y:S01]  /*7940*/  HMMA.16816.F32.BF16 R60, R4.reuse, R22, R60 ;  /* 0x00000016043c723c */ /* 0x040fe2000004183c */
[----:B------:R-:W5:Y:S07]  /*7950*/  LDSM.16.MT88.4 R20, [R224+0x15800] ;  /* 0x01580000e014783b */ /* 0x000f6e0000004200 */
        /* <DEDUP_REMOVED lines=10> */
[C---:B------:R-:W-:Y:S08]  /*7a00*/  HMMA.16816.F32.BF16 R84, R4.reuse, R170, R84 ;  /* 0x000000aa0454723c */ /* 0x040ff00000041854 */
[C---:B------:R-:W-:Y:S08]  /*7a10*/  HMMA.16816.F32.BF16 R88, R4.reuse, R32, R88 ;  /* 0x000000200458723c */ /* 0x040ff00000041858 */
[C---:B------:R-:W-:Y:S08]  /*7a20*/  HMMA.16816.F32.BF16 R92, R4.reuse, R34, R92 ;  /* 0x00000022045c723c */ /* 0x040ff0000004185c */
[C---:B------:R-:W-:Y:S08]  /*7a30*/  HMMA.16816.F32.BF16 R104, R4.reuse, R28, R104 ;  /* 0x0000001c0468723c */ /* 0x040ff00000041868 */
[C---:B------:R-:W-:Y:S08]  /*7a40*/  HMMA.16816.F32.BF16 R108, R4.reuse, R30, R108 ;  /* 0x0000001e046c723c */ /* 0x040ff0000004186c */
[C---:B----4-:R-:W-:Y:S08]  /*7a50*/  HMMA.16816.F32.BF16 R112, R4.reuse, R24, R112 ;  /* 0x000000180470723c */ /* 0x050ff00000041870 */
[C---:B------:R-:W-:Y:S08]  /*7a60*/  HMMA.16816.F32.BF16 R116, R4.reuse, R26, R116 ;  /* 0x0000001a0474723c */ /* 0x040ff00000041874 */
[C---:B-----5:R-:W-:Y:S08]  /*7a70*/  HMMA.16816.F32.BF16 R120, R4.reuse, R20, R120 ;  /* 0x000000140478723c */ /* 0x060ff00000041878 */
[C---:B------:R-:W-:Y:S08]  /*7a80*/  HMMA.16816.F32.BF16 R124, R4.reuse, R22, R124 ;  /* 0x00000016047c723c */ /* 0x040ff0000004187c */
[C---:B--2---:R-:W-:Y:S08]  /*7a90*/  HMMA.16816.F32.BF16 R136, R4.reuse, R12, R136 ;  /* 0x0000000c0488723c */ /* 0x044ff00000041888 */
[C---:B------:R-:W-:Y:S08]  /*7aa0*/  HMMA.16816.F32.BF16 R156, R4.reuse, R14, R156 ;  /* 0x0000000e049c723c */ /* 0x040ff0000004189c */
[C---:B-1----:R-:W-:Y:S08]  /*7ab0*/  HMMA.16816.F32.BF16 R140, R4.reuse, R8, R140 ;  /* 0x00000008048c723c */ /* 0x042ff0000004188c */
[C---:B------:R-:W-:Y:S08]  /*7ac0*/  HMMA.16816.F32.BF16 R144, R4.reuse, R10, R144 ;  /* 0x0000000a0490723c */ /* 0x040ff00000041890 */
[C---:B---3--:R-:W-:Y:S08]  /*7ad0*/  HMMA.16816.F32.BF16 R152, R4.reuse, R16, R152 ;  /* 0x000000100498723c */ /* 0x048ff00000041898 */
[----:B------:R-:W-:Y:S01]  /*7ae0*/  HMMA.16816.F32.BF16 R148, R4, R18, R148 ;  /* 0x000000120494723c */ /* 0x000fe20000041894 */
[----:B------:R-:W-:Y:S07]  /*7af0*/  @!P0 BRA `(.L_x_721) ;  /* 0x0000472000008947 */ /* 0x000fee0003800000 */
[----:B------:R-:W-:Y:S01]  /*7b00*/  IABS R0, c[0x0][0x2d0] ;  /* 0x0000b40000007a13 */ /* 0x000fe20000000000 */
[----:B------:R-:W-:Y:S01]  /*7b10*/  ULDC.64 UR4, c[0x0][0x1a0] ;  /* 0x0000680000047ab9 */ /* 0x000fe20000000a00 */
[----:B------:R-:W-:Y:S01]  /*7b20*/  IABS R4, c[0x0][0x2d0] ;  /* 0x0000b40000047a13 */ /* 0x000fe20000000000 */
[----:B------:R-:W-:Y:S01]  /*7b30*/  ULEA UR8, -UR4, URZ, 0x6 ;  /* 0x0000003f04087291 */ /* 0x000fe2000f8e313f */
[----:B------:R-:W-:Y:S01]  /*7b40*/  MOV R165, R164 ;  /* 0x000000a400a57202 */ /* 0x000fe20000000f00 */
[----:B------:R-:W-:Y:S01]  /*7b50*/  IMAD.MOV.U32 R7, RZ, RZ, R0 ;  /* 0x000000ffff077224 */ /* 0x000fe200078e0000 */
[----:B------:R-:W1:Y:S01]  /*7b60*/  R2UR UR16, R4 ;  /* 0x00000000041073c2 */ /* 0x000e6200000e0000 */
[----:B------:R-:W-:-:S02]  /*7b70*/  UMOV UR34, URZ ;  /* 0x0000003f00227c82 */ /* 0x000fc40008000000 */
[----:B------:R-:W-:Y:S01]  /*7b80*/  UMOV UR32, URZ ;  /* 0x0000003f00207c82 */ /* 0x000fe20008000000 */
[----:B------:R-:W-:Y:S01]  /*7b90*/  IMAD.U32 R242, RZ, RZ, UR8 ;  /* 0x00000008fff27e24 */ /* 0x000fe2000f8e00ff */
[----:B------:R-:W-:Y:S02]  /*7ba0*/  USHF.R.S32.HI UR9, URZ, 0x1f, UR8 ;  /* 0x0000001f3f097899 */ /* 0x000fe40008011408 */
[----:B------:R-:W-:Y:S01]  /*7bb0*/  ULDC UR11, c[0x0][0x2d0] ;  /* 0x0000b400000b7ab9 */ /* 0x000fe20000000800 */
[----:B------:R-:W2:Y:S01]  /*7bc0*/  R2UR UR14, R7 ;  /* 0x00000000070e73c2 */ /* 0x000ea200000e0000 */
[----:B------:R-:W-:Y:S02]  /*7bd0*/  ULDC UR10, c[0x0][0x2d0] ;  /* 0x0000b400000a7ab9 */ /* 0x000fe40000000800 */
[----:B------:R-:W-:Y:S01]  /*7be0*/  MOV R239, UR9 ;  /* 0x0000000900ef7c02 */ /* 0x000fe20008000f00 */
[----:B------:R-:W-:Y:S02]  /*7bf0*/  UIADD3 UR26, UR26, -0x2, URZ ;  /* 0xfffffffe1a1a7890 */ /* 0x000fe4000fffe03f */
[----:B------:R-:W-:-:S02]  /*7c00*/  UISETP.NE.AND UP1, UPT, URZ, UR11, UPT ;  /* 0x0000000b3f00728c */ /* 0x000fc4000bf25270 */
[----:B------:R-:W-:Y:S02]  /*7c10*/  ULOP3.LUT UR15, URZ, UR11, URZ, 0x33, !UPT ;  /* 0x0000000b3f0f7292 */ /* 0x000fe4000f8e333f */
[----:B------:R-:W-:Y:S02]  /*7c20*/  UISETP.NE.AND UP0, UPT, URZ, UR10, UPT ;  /* 0x0000000a3f00728c */ /* 0x000fe4000bf05270 */
[----:B------:R-:W-:Y:S02]  /*7c30*/  ULOP3.LUT UR12, URZ, UR10, URZ, 0x33, !UPT ;  /* 0x0000000a3f0c7292 */ /* 0x000fe4000f8e333f */
[----:B------:R-:W-:Y:S01]  /*7c40*/  ULDC.64 UR8, c[0x0][0x1a0] ;  /* 0x0000680000087ab9 */ /* 0x000fe20000000a00 */
[----:B-1----:R-:W1:Y:S08]  /*7c50*/  I2F.RP R6, UR16 ;  /* 0x0000001000067d06 */ /* 0x002e700008209400 */
[----:B--2---:R-:W2:Y:S08]  /*7c60*/  I2F.RP R5, UR14 ;  /* 0x0000000e00057d06 */ /* 0x004eb00008209400 */
[----:B-1----:R-:W1:Y:S08]  /*7c70*/  MUFU.RCP R2, R6 ;  /* 0x0000000600027308 */ /* 0x002e700000001000 */
[----:B--2---:R-:W2:Y:S01]  /*7c80*/  MUFU.RCP R0, R5 ;  /* 0x0000000500007308 */ /* 0x004ea20000001000 */
[----:B-1----:R-:W-:-:S07]  /*7c90*/  IADD3 R2, R2, 0xffffffe, RZ ;  /* 0x0ffffffe02027810 */ /* 0x002fce0007ffe0ff */
[----:B------:R-:W1:Y:S01]  /*7ca0*/  F2I.FTZ.U32.TRUNC.NTZ R2, R2 ;  /* 0x0000000200027305 */ /* 0x000e62000021f000 */
[----:B--2---:R-:W-:-:S07]  /*7cb0*/  IADD3 R0, R0, 0xffffffe, RZ ;  /* 0x0ffffffe00007810 */ /* 0x004fce0007ffe0ff */
[----:B------:R-:W2:Y:S01]  /*7cc0*/  F2I.FTZ.U32.TRUNC.NTZ R0, R0 ;  /* 0x0000000000007305 */ /* 0x000ea2000021f000 */
[----:B-1----:R-:W1:Y:S08]  /*7cd0*/  R2UR UR35, R2 ;  /* 0x00000000022373c2 */ /* 0x002e7000000e0000 */
[----:B--2---:R2:W3:Y:S01]  /*7ce0*/  R2UR UR33, R0 ;  /* 0x00000000002173c2 */ /* 0x0044e200000e0000 */
[----:B-1----:R-:W-:-:S04]  /*7cf0*/  UIADD3 UR7, URZ, -UR35, URZ ;  /* 0x800000233f077290 */ /* 0x002fc8000fffe03f */
[----:B------:R-:W-:Y:S01]  /*7d00*/  UIMAD UR7, UR7, UR16, URZ ;  /* 0x00000010070772a4 */ /* 0x000fe2000f8e023f */
[----:B--2---:R-:W-:Y:S01]  /*7d10*/  IMAD.MOV.U32 R0, RZ, RZ, R3 ;  /* 0x000000ffff007224 */ /* 0x004fe200078e0003 */
[----:B---3--:R-:W-:Y:S02]  /*7d20*/  UIADD3 UR6, URZ, -UR33, URZ ;  /* 0x800000213f067290 */ /* 0x008fe4000fffe03f */
[----:B------:R-:W-:Y:S02]  /*7d30*/  UIMAD.WIDE.U32 UR34, UR35, UR7, UR34 ;  /* 0x00000007232272a5 */ /* 0x000fe4000f8e0022 */
[----:B------:R-:W-:-:S04]  /*7d40*/  UIMAD UR6, UR6, UR14, URZ ;  /* 0x0000000e060672a4 */ /* 0x000fc8000f8e023f */
[----:B------:R-:W-:Y:S02]  /*7d50*/  UIMAD.WIDE.U32 UR32, UR33, UR6, UR32 ;  /* 0x00000006212072a5 */ /* 0x000fe4000f8e0020 */
[----:B------:R-:W-:Y:S02]  /*7d60*/  UMOV UR17, UR35 ;  /* 0x0000002300117c82 */ /* 0x000fe40008000000 */
[----:B------:R-:W-:-:S03]  /*7d70*/  ULDC.64 UR6, c[0x0][0x198] ;  /* 0x0000660000067ab9 */ /* 0x000fc60000000a00 */
[----:B------:R-:W-:Y:S02]  /*7d80*/  UMOV UR13, UR33 ;  /* 0x00000021000d7c82 */ /* 0x000fe40008000000 */
.L_x_725:
[----:B------:R-:W-:Y:S04]  /*7d90*/  DEPBAR.LE SB0, 0x0 ;  /* 0x000080000000791a */ /* 0x000fe80000000000 */
[----:B------:R-:W-:Y:S01]  /*7da0*/  BAR.SYNC.DEFER_BLOCKING 0x0 ;  /* 0x0000000000007b1d */ /* 0x000fe20000010000 */
[----:B------:R-:W-:Y:S01]  /*7db0*/  PLOP3.LUT P0, PT, PT, PT, UP6, 0x80, 0x0 ;  /* 0x000000000000781c */ /* 0x000fe20003f0f068 */
[----:B------:R-:W-:Y:S01]  /*7dc0*/  IMAD.MOV.U32 R3, RZ, RZ, R242 ;  /* 0x000000ffff037224 */ /* 0x000fe200078e00f2 */
[----:B------:R-:W-:Y:S03]  /*7dd0*/  MOV R164, R239 ;  /* 0x000000ef00a47202 */ /* 0x000fe60000000f00 */
[----:B------:R-:W-:Y:S02]  /*7de0*/  UMOV UR21, UR5 ;  /* 0x0000000500157c82 */ /* 0x000fe40008000000 */
[----:B------:R-:W-:Y:S06]  /*7df0*/  UMOV UR22, UR4 ;  /* 0x0000000400167c82 */ /* 0x000fec0008000000 */
[----:B------:R-:W-:-:S05]  /*7e00*/  @!P0 BRA `(.L_x_722) ;  /* 0x0000047000008947 */ /* 0x000fca0003800000 */
[----:B------:R-:W-:Y:S04]  /*7e10*/  USHF.L.U32 UR21, UR26, 0x6, URZ ;  /* 0x000000061a157899 */ /* 0x000fe8000800063f */
[----:B------:R-:W-:Y:S02]  /*7e20*/  UIADD3 UR36, UR21, 0x40, URZ ;  /* 0x0000004015247890 */ /* 0x000fe4000fffe03f */
[----:B------:R-:W-:Y:S01]  /*7e30*/  IMAD.U32 R5, RZ, RZ, UR21 ;  /* 0x00000015ff057e24 */ /* 0x000fe2000f8e00ff */
[----:B------:R-:W-:Y:S03]  /*7e40*/  ULOP3.LUT UR21, UR21, UR11, URZ, 0x3c, !UPT ;  /* 0x0000000b15157292 */ /* 0x000fe6000f8e3c3f */
[----:B------:R-:W-:Y:S01]  /*7e50*/  IMAD.U32 R4, RZ, RZ, UR36 ;  /* 0x00000024ff047e24 */ /* 0x000fe2000f8e00ff */
[----:B------:R-:W-:Y:S01]  /*7e60*/  ULOP3.LUT UR36, UR36, UR11, URZ, 0x3c, !UPT ;  /* 0x0000000b24247292 */ /* 0x000fe2000f8e3c3f */
[----:B------:R-:W-:Y:S03]  /*7e70*/  IABS R2, R5 ;  /* 0x0000000500027213 */ /* 0x000fe60000000000 */
[----:B------:R-:W-:Y:S01]  /*7e80*/  IABS R3, R4 ;  /* 0x0000000400037213 */ /* 0x000fe20000000000 */
[----:B------:R-:W1:Y:S08]  /*7e90*/  R2UR UR32, R2 ;  /* 0x00000000022073c2 */ /* 0x000e7000000e0000 */
[----:B------:R-:W2:Y:S01]  /*7ea0*/  R2UR UR34, R3 ;  /* 0x00000000032273c2 */ /* 0x000ea200000e0000 */
[----:B-1----:R-:W-:Y:S07]  /*7eb0*/  UIMAD.WIDE.U32 UR40, UR17, UR32, URZ ;  /* 0x00000020112872a5 */ /* 0x002fee000f8e003f */
[----:B------:R-:W-:Y:S02]  /*7ec0*/  UMOV UR35, UR41 ;  /* 0x0000002900237c82 */ /* 0x000fe40008000000 */
[----:B--2---:R-:W-:Y:S02]  /*7ed0*/  UIMAD.WIDE.U32 UR38, UR17, UR34, URZ ;  /* 0x00000022112672a5 */ /* 0x004fe4000f8e003f */
[----:B------:R-:W-:Y:S04]  /*7ee0*/  UIADD3 UR22, -UR35, URZ, URZ ;  /* 0x0000003f23167290 */ /* 0x000fe8000fffe13f */
[----:B------:R-:W-:Y:S02]  /*7ef0*/  UIMAD UR32, UR16, UR22, UR32 ;  /* 0x00000016102072a4 */ /* 0x000fe4000f8e0220 */
[----:B------:R-:W-:Y:S02]  /*7f00*/  UMOV UR37, UR39 ;  /* 0x0000002700257c82 */ /* 0x000fe40008000000 */
[----:B------:R-:W-:Y:S02]  /*7f10*/  UIADD3 UR33, -UR37, URZ, URZ ;  /* 0x0000003f25217290 */ /* 0x000fe4000fffe13f */
[----:B------:R-:W-:Y:S02]  /*7f20*/  UISETP.GT.U32.AND UP2, UPT, UR16, UR32, UPT ;  /* 0x000000201000728c */ /* 0x000fe4000bf44070 */
[----:B------:R-:W-:Y:S04]  /*7f30*/  UIMAD UR34, UR16, UR33, UR34 ;  /* 0x00000021102272a4 */ /* 0x000fe8000f8e0222 */
[----:B------:R-:W-:Y:S05]  /*7f40*/  UISETP.GT.U32.AND UP3, UPT, UR16, UR34, UPT ;  /* 0x000000221000728c */ /* 0x000fea000bf64070 */
[----:B------:R-:W-:Y:S02]  /*7f50*/  @!UP2 UIADD3 UR32, UR32, -UR16, URZ ;  /* 0x800000102020a290 */ /* 0x000fe4000fffe03f */
[----:B------:R-:W-:Y:S02]  /*7f60*/  @!UP2 UIADD3 UR35, UR35, 0x1, URZ ;  /* 0x000000012323a890 */ /* 0x000fe4000fffe03f */
[----:B------:R-:W-:Y:S02]  /*7f70*/  UISETP.GE.U32.AND UP4, UPT, UR32, UR16, UPT ;  /* 0x000000102000728c */ /* 0x000fe4000bf86070 */
[----:B------:R-:W-:Y:S02]  /*7f80*/  @!UP3 UIADD3 UR34, UR34, -UR16, URZ ;  /* 0x800000102222b290 */ /* 0x000fe4000fffe03f */
[----:B------:R-:W-:Y:S02]  /*7f90*/  @!UP3 UIADD3 UR37, UR37, 0x1, URZ ;  /* 0x000000012525b890 */ /* 0x000fe4000fffe03f */
[----:B------:R-:W-:Y:S02]  /*7fa0*/  UISETP.GE.U32.AND UP5, UPT, UR34, UR16, UPT ;  /* 0x000000102200728c */ /* 0x000fe4000bfa6070 */
[----:B------:R-:W-:Y:S02]  /*7fb0*/  UISETP.GE.AND UP3, UPT, UR36, URZ, UPT ;  /* 0x0000003f2400728c */ /* 0x000fe4000bf66270 */
[----:B------:R-:W-:Y:S02]  /*7fc0*/  UISETP.GE.AND UP2, UPT, UR21, URZ, UPT ;  /* 0x0000003f1500728c */ /* 0x000fe4000bf46270 */
[----:B------:R-:W-:Y:S05]  /*7fd0*/  @UP4 UIADD3 UR35, UR35, 0x1, URZ ;  /* 0x0000000123234890 */ /* 0x000fea000fffe03f */
[----:B------:R-:W-:Y:S04]  /*7fe0*/  @UP5 UIADD3 UR37, UR37, 0x1, URZ ;  /* 0x0000000125255890 */ /* 0x000fe8000fffe03f */
[----:B------:R-:W-:Y:S02]  /*7ff0*/  @!UP3 UIADD3 UR37, -UR37, URZ, URZ ;  /* 0x0000003f2525b290 */ /* 0x000fe4000fffe13f */
[----:B------:R-:W-:Y:S02]  /*8000*/  @!UP2 UIADD3 UR35, -UR35, URZ, URZ ;  /* 0x0000003f2323a290 */ /* 0x000fe4000fffe13f */
[----:B------:R-:W-:Y:S02]  /*8010*/  USEL UR37, UR15, UR37, !UP1 ;  /* 0x000000250f257287 */ /* 0x000fe4000c800000 */
[----:B------:R-:W-:Y:S04]  /*8020*/  USEL UR35, UR15, UR35, !UP1 ;  /* 0x000000230f237287 */ /* 0x000fe8000c800000 */
[----:B------:R-:W-:Y:S02]  /*8030*/  IMAD.U32 R3, RZ, RZ, UR37 ;  /* 0x00000025ff037e24 */ /* 0x000fe4000f8e00ff */
[----:B------:R-:W-:Y:S01]  /*8040*/  MOV R2, UR35 ;  /* 0x0000002300027c02 */ /* 0x000fe20008000f00 */
[----:B------:R-:W-:Y:S02]  /*8050*/  IMAD.U32 R4, RZ, RZ, UR35 ;  /* 0x00000023ff047e24 */ /* 0x000fe4000f8e00ff */
[----:B------:R-:W-:Y:S02]  /*8060*/  LEA R8, P0, R3, UR28, 0x2 ;  /* 0x0000001c03087c11 */ /* 0x000fe4000f8010ff */
[----:B------:R-:W-:Y:S02]  /*8070*/  LEA R6, P1, R2, UR28, 0x2 ;  /* 0x0000001c02067c11 */ /* 0x000fe4000f8210ff */
[----:B------:R-:W1:Y:S01]  /*8080*/  R2UR UR32, R8 ;  /* 0x00000000082073c2 */ /* 0x000e6200000e0000 */
[----:B------:R-:W-:Y:S02]  /*8090*/  MOV R2, UR37 ;  /* 0x0000002500027c02 */ /* 0x000fe40008000f00 */
[----:B------:R-:W-:Y:S02]  /*80a0*/  LEA.HI.X.SX32 R7, R4, UR29, 0x2, P1 ;  /* 0x0000001d04077c11 */ /* 0x000fe400088f16ff */
[----:B------:R-:W-:Y:S03]  /*80b0*/  LEA.HI.X.SX32 R9, R2, UR29, 0x2, P0 ;  /* 0x0000001d02097c11 */ /* 0x000fe600080f16ff */
[----:B------:R-:W2:Y:S08]  /*80c0*/  R2UR UR38, R6 ;  /* 0x00000000062673c2 */ /* 0x000eb000000e0000 */
[----:B------:R-:W3:Y:S08]  /*80d0*/  R2UR UR39, R7 ;  /* 0x00000000072773c2 */ /* 0x000ef000000e0000 */
[----:B------:R-:W4:Y:S01]  /*80e0*/  R2UR UR33, R9 ;  /* 0x00000000092173c2 */ /* 0x000f2200000e0000 */
[----:B-1----:R-:W-:Y:S01]  /*80f0*/  IMAD.U32 R10, RZ, RZ, UR32 ;  /* 0x00000020ff0a7e24 */ /* 0x002fe2000f8e00ff */
[----:B------:R-:W-:Y:S04]  /*8100*/  UIADD3 UR32, UR37, -UR35, URZ ;  /* 0x8000002325207290 */ /* 0x000fe8000fffe03f */
[----:B------:R-:W-:Y:S01]  /*8110*/  UIMAD UR32, UR32, UR11, -0x40 ;  /* 0xffffffc0202074a4 */ /* 0x000fe2000f8e020b */
[----:B--2---:R-:W-:Y:S03]  /*8120*/  IMAD.U32 R12, RZ, RZ, UR38 ;  /* 0x00000026ff0c7e24 */ /* 0x004fe6000f8e00ff */
[----:B------:R-:W-:Y:S02]  /*8130*/  USHF.R.S32.HI UR22, URZ, 0x1f, UR32 ;  /* 0x0000001f3f167899 */ /* 0x000fe40008011420 */
[----:B------:R-:W-:Y:S01]  /*8140*/  UIMAD UR21, UR9, UR32, URZ ;  /* 0x00000020091572a4 */ /* 0x000fe2000f8e023f */
[----:B---3--:R-:W-:Y:S03]  /*8150*/  MOV R13, UR39 ;  /* 0x00000027000d7c02 */ /* 0x008fe60008000f00 */
[----:B------:R-:W-:Y:S03]  /*8160*/  UIMAD UR21, UR22, UR8, UR21 ;  /* 0x00000008161572a4 */ /* 0x000fe6000f8e0215 */
[----:B------:R-:W-:Y:S01]  /*8170*/  UMOV UR22, UR8 ;  /* 0x0000000800167c82 */ /* 0x000fe20008000000 */
[----:B------:R-:W2:Y:S01]  /*8180*/  LDG.E R3, [R12.64] ;  /* 0x0000001e0c037981 */ /* 0x000ea2000c1e1900 */
[----:B----4-:R-:W-:Y:S01]  /*8190*/  MOV R11, UR33 ;  /* 0x00000021000b7c02 */ /* 0x010fe20008000f00 */
[----:B------:R-:W-:Y:S04]  /*81a0*/  UIMAD.WIDE.U32 UR32, UR8, UR32, URZ ;  /* 0x00000020082072a5 */ /* 0x000fe8000f8e003f */
[----:B------:R-:W2:Y:S01]  /*81b0*/  LDG.E R2, [R10.64] ;  /* 0x0000001e0a027981 */ /* 0x000ea2000c1e1900 */
[----:B------:R-:W-:Y:S01]  /*81c0*/  UIADD3 UR21, UR33, UR21, URZ ;  /* 0x0000001521157290 */ /* 0x000fe2000fffe03f */
[----:B------:R-:W-:Y:S01]  /*81d0*/  IMAD.U32 R5, RZ, RZ, UR33 ;  /* 0x00000021ff057e24 */ /* 0x000fe2000f8e00ff */
[----:B------:R-:W-:Y:S04]  /*81e0*/  MOV R4, UR32 ;  /* 0x0000002000047c02 */ /* 0x000fe80008000f00 */
[----:B------:R-:W-:Y:S01]  /*81f0*/  MOV R5, UR21 ;  /* 0x0000001500057c02 */ /* 0x000fe20008000f00 */
[----:B------:R-:W-:Y:S01]  /*8200*/  UMOV UR21, UR9 ;  /* 0x0000000900157c82 */ /* 0x000fe20008000000 */
[----:B--2---:R-:W-:Y:S04]  /*8210*/  IMAD.IADD R3, R3, 0x1, -R2 ;  /* 0x0000000103037824 */ /* 0x004fe800078e0a02 */
[C---:B------:R-:W-:Y:S01]  /*8220*/  IMAD.WIDE.U32 R4, R3.reuse, c[0x0][0x188], R4 ;  /* 0x0000620003047a25 */ /* 0x040fe200078e0004 */
[----:B------:R-:W-:Y:S05]  /*8230*/  SHF.R.S32.HI R164, RZ, 0x1f, R3 ;  /* 0x0000001fffa47819 */ /* 0x000fea0000011403 */
[----:B------:R-:W-:Y:S04]  /*8240*/  IMAD R164, R164, c[0x0][0x188], RZ ;  /* 0x00006200a4a47a24 */ /* 0x000fe800078e02ff */
[----:B------:R-:W-:Y:S02]  /*8250*/  IMAD R164, R3, c[0x0][0x18c], R164 ;  /* 0x0000630003a47a24 */ /* 0x000fe400078e02a4 */
[----:B------:R-:W-:Y:S03]  /*8260*/  IMAD.MOV.U32 R3, RZ, RZ, R4 ;  /* 0x000000ffff037224 */ /* 0x000fe600078e0004 */
[----:B------:R-:W-:Y:S02]  /*8270*/  IADD3 R164, R5, R164, RZ ;  /* 0x000000a405a47210 */ /* 0x000fe40007ffe0ff */
.L_x_722:
[----:B------:R-:W-:Y:S01]  /*8280*/  ISETP.GE.AND P6, PT, R240, c[0x0][0x220], PT ;  /* 0x00008800f0007a0c */ /* 0x000fe20003fc6270 */
[----:B------:R-:W-:Y:S01]  /*8290*/  UISETP.GE.AND UP2, UPT, UR26, 0x1, UPT ;  /* 0x000000011a00788c */ /* 0x000fe2000bf46270 */
[----:B------:R-:W-:Y:S02]  /*82a0*/  ISETP.GE.AND P5, PT, R237, c[0x0][0x220], PT ;  /* 0x00008800ed007a0c */ /* 0x000fe40003fa6270 */
[CC--:B------:R-:W-:Y:S02]  /*82b0*/  LEA R2, P0, R3.reuse, R248.reuse, 0x1 ;  /* 0x000000f803027211 */ /* 0x0c0fe400078008ff */
[C---:B------:R-:W-:Y:S02]  /*82c0*/  IADD3 R251, P1, R3.reuse, UR20, RZ ;  /* 0x0000001403fb7c10 */ /* 0x040fe4000ff3e0ff */
[-C--:B------:R-:W-:Y:S02]  /*82d0*/  LEA.HI.X R3, R3, R249.reuse, R164, 0x1, P0 ;  /* 0x000000f903037211 */ /* 0x080fe400000f0ca4 */
[----:B------:R-:W-:Y:S02]  /*82e0*/  ISETP.GE.AND P4, PT, R236, c[0x0][0x220], PT ;  /* 0x00008800ec007a0c */ /* 0x000fe40003f86270 */
[----:B------:R-:W-:Y:S01]  /*82f0*/  ISETP.GE.AND P3, PT, R235, c[0x0][0x220], PT ;  /* 0x00008800eb007a0c */ /* 0x000fe20003f66270 */
[----:B------:R-:W-:Y:S01]  /*8300*/  @P6 STS.128 [R238+0x10000], RZ ;  /* 0x010000ffee006388 */ /* 0x000fe20000000c00 */
[----:B------:R-:W-:Y:S02]  /*8310*/  IADD3.X R166, R164, UR19, RZ, P1, !PT ;  /* 0x00000013a4a67c10 */ /* 0x000fe40008ffe4ff */
[CC--:B------:R-:W-:Y:S01]  /*8320*/  @!P6 LEA R26, P1, R251.reuse, R248.reuse, 0x1 ;  /* 0x000000f8fb1ae211 */ /* 0x0c0fe200078208ff */
[----:B------:R-:W-:Y:S01]  /*8330*/  @!PT LDS RZ, [RZ] ;  /* 0x00000000fffff984 */ /* 0x000fe20000000800 */
[----:B------:R-:W-:Y:S01]  /*8340*/  @!PT LDS RZ, [RZ] ;  /* 0x00000000fffff984 */ /* 0x000fe20000000800 */
[----:B------:R-:W-:Y:S01]  /*8350*/  @!PT LDS RZ, [RZ] ;  /* 0x00000000fffff984 */ /* 0x000fe20000000800 */
[----:B------:R1:W-:Y:S01]  /*8360*/  @!P6 LDGSTS.E.BYPASS.LTC128B.128 [R238+0x10000], [R2.64] ;  /* 0x1000000002eeefae */ /* 0x0003e2000b901d5e */
[CC--:B------:R-:W-:Y:S02]  /*8370*/  @!P5 LEA R18, P0, R251.reuse, R248.reuse, 0x1 ;  /* 0x000000f8fb12d211 */ /* 0x0c0fe400078008ff */
[CCC-:B------:R-:W-:Y:S01]  /*8380*/  @!P6 LEA.HI.X R27, R251.reuse, R249.reuse, R166.reuse, 0x1, P1 ;  /* 0x000000f9fb1be211 */ /* 0x1c0fe200008f0ca6 */
[----:B------:R-:W-:Y:S01]  /*8390*/  @P5 STS.128 [R238+0x12000], RZ ;  /* 0x012000ffee005388 */ /* 0x000fe20000000c00 */
[CCC-:B------:R-:W-:Y:S02]  /*83a0*/  @!P5 LEA.HI.X R19, R251.reuse, R249.reuse, R166.reuse, 0x1, P0 ;  /* 0x000000f9fb13d211 */ /* 0x1c0fe400000f0ca6 */
[C---:B------:R-:W-:Y:S01]  /*83b0*/  IADD3 R167, P2, R251.reuse, UR20, RZ ;  /* 0x00000014fba77c10 */ /* 0x040fe2000ff5e0ff */
[----:B------:R-:W-:Y:S01]  /*83c0*/  @!PT LDS RZ, [RZ] ;  /* 0x00000000fffff984 */ /* 0x000fe20000000800 */
[----:B------:R-:W-:Y:S01]  /*83d0*/  @!PT LDS RZ, [RZ] ;  /* 0x00000000fffff984 */ /* 0x000fe20000000800 */
[----:B------:R-:W-:Y:S01]  /*83e0*/  @!PT LDS RZ, [RZ] ;  /* 0x00000000fffff984 */ /* 0x000fe20000000800 */
[----:B------:R1:W-:Y:S01]  /*83f0*/  @!P5 LDGSTS.E.BYPASS.LTC128B.128 [R238+0x12000], [R2.64+0x80] ;  /* 0x1200008002eedfae */ /* 0x0003e2000b901d5e */
[CC--:B------:R-:W-:Y:S02]  /*8400*/  @!P3 LEA R250, P1, R251.reuse, R248.reuse, 0x1 ;  /* 0x000000f8fbfab211 */ /* 0x0c0fe400078208ff */
[----:B------:R-:W-:Y:S01]  /*8410*/  IADD3.X R164, R166, UR19, RZ, P2, !PT ;  /* 0x00000013a6a47c10 */ /* 0x000fe200097fe4ff */
[----:B------:R-:W-:Y:S01]  /*8420*/  @P4 STS.128 [R238+0x14000], RZ ;  /* 0x014000ffee004388 */ /* 0x000fe20000000c00 */
[-C--:B------:R-:W-:Y:S02]  /*8430*/  @!P4 LEA R14, P2, R251, R248.reuse, 0x1 ;  /* 0x000000f8fb0ec211 */ /* 0x080fe400078408ff */
[-C--:B------:R-:W-:Y:S01]  /*8440*/  @!P6 LEA R22, P0, R167, R248.reuse, 0x1 ;  /* 0x000000f8a716e211 */ /* 0x080fe200078008ff */
[----:B------:R-:W-:Y:S01]  /*8450*/  @!PT LDS RZ, [RZ] ;  /* 0x00000000fffff984 */ /* 0x000fe20000000800 */
[----:B------:R-:W-:Y:S01]  /*8460*/  @!PT LDS RZ, [RZ] ;  /* 0x00000000fffff984 */ /* 0x000fe20000000800 */
[----:B------:R-:W-:Y:S01]  /*8470*/  @!PT LDS RZ, [RZ] ;  /* 0x00000000fffff984 */ /* 0x000fe20000000800 */
[----:B------:R1:W-:Y:S01]  /*8480*/  @!P4 LDGSTS.E.BYPASS.LTC128B.128 [R238+0x14000], [R2.64+0x100] ;  /* 0x1400010002eecfae */ /* 0x0003e2000b901d5e */
[CCC-:B------:R-:W-:Y:S02]  /*8490*/  @!P4 LEA.HI.X R15, R251.reuse, R249.reuse, R166.reuse, 0x1, P2 ;  /* 0x000000f9fb0fc211 */ /* 0x1c0fe400010f0ca6 */
[-C--:B------:R-:W-:Y:S01]  /*84a0*/  @!P3 LEA.HI.X R251, R251, R249.reuse, R166, 0x1, P1 ;  /* 0x000000f9fbfbb211 */ /* 0x080fe200008f0ca6 */
[----:B------:R-:W-:Y:S01]  /*84b0*/  @P3 STS.128 [R238+0x16000], RZ ;  /* 0x016000ffee003388 */ /* 0x000fe20000000c00 */
[CCC-:B------:R-:W-:Y:S02]  /*84c0*/  @!P6 LEA.HI.X R23, R167.reuse, R249.reuse, R164.reuse, 0x1, P0 ;  /* 0x000000f9a717e211 */ /* 0x1c0fe400000f0ca4 */
[CC--:B------:R-:W-:Y:S01]  /*84d0*/  @!P5 LEA R198, P2, R167.reuse, R248.reuse, 0x1 ;  /* 0x000000f8a7c6d211 */ /* 0x0c0fe200078408ff */
[----:B------:R-:W-:Y:S01]  /*84e0*/  @!PT LDS RZ, [RZ] ;  /* 0x00000000fffff984 */ /* 0x000fe20000000800 */
[----:B------:R-:W-:Y:S01]  /*84f0*/  @!PT LDS RZ, [RZ] ;  /* 0x00000000fffff984 */ /* 0x000fe20000000800 */
[----:B------:R-:W-:Y:S01]  /*8500*/  @!PT LDS RZ, [RZ] ;  /* 0x00000000fffff984 */ /* 0x000fe20000000800 */
[----:B------:R1:W-:Y:S01]  /*8510*/  @!P3 LDGSTS.E.BYPASS.LTC128B.128 [R238+0x16000], [R2.64+0x180] ;  /* 0x1600018002eebfae */ /* 0x0003e2000b901d5e */
[CC--:B------:R-:W-:Y:S02]  /*8520*/  @!P4 LEA R34, P1, R167.reuse, R248.reuse, 0x1 ;  /* 0x000000f8a722c211 */ /* 0x0c0fe400078208ff */
[CCC-:B------:R-:W-:Y:S01]  /*8530*/  @!P5 LEA.HI.X R199, R167.reuse, R249.reuse, R164.reuse, 0x1, P2 ;  /* 0x000000f9a7c7d211 */ /* 0x1c0fe200010f0ca4 */
[----:B------:R-:W-:Y:S01]  /*8540*/  @P6 STS.128 [R238+0x10800], RZ ;  /* 0x010800ffee006388 */ /* 0x000fe20000000c00 */
[CCC-:B------:R-:W-:Y:S02]  /*8550*/  @!P4 LEA.HI.X R35, R167.reuse, R249.reuse, R164.reuse, 0x1, P1 ;  /* 0x000000f9a723c211 */ /* 0x1c0fe400008f0ca4 */
[CC--:B------:R-:W-:Y:S01]  /*8560*/  @!P3 LEA R30, P0, R167.reuse, R248.reuse, 0x1 ;  /* 0x000000f8a71eb211 */ /* 0x0c0fe200078008ff */
[----:B------:R-:W-:Y:S01]  /*8570*/  @!PT LDS RZ, [RZ] ;  /* 0x00000000fffff984 */ /* 0x000fe20000000800 */
[----:B------:R-:W-:Y:S01]  /*8580*/  @!PT LDS RZ, [RZ] ;  /* 0x00000000fffff984 */ /* 0x000fe20000000800 */
[----:B------:R-:W-:Y:S01]  /*8590*/  @!PT LDS RZ, [RZ] ;  /* 0x00000000fffff984 */ /* 0x000fe20000000800 */
[----:B------:R2:W-:Y:S01]  /*85a0*/  @!P6 LDGSTS.E.BYPASS.LTC128B.128 [R238+0x10800], [R26.64] ;  /* 0x108000001aeeefae */ /* 0x0005e2000b901d5e */
[C---:B------:R-:W-:Y:S02]  /*85b0*/  IADD3 R166, P2, R167.reuse, UR20, RZ ;  /* 0x00000014a7a67c10 */ /* 0x040fe4000ff5e0ff */
[-C--:B------:R-:W-:Y:S01]  /*85c0*/  @!P3 LEA.HI.X R31, R167, R249.reuse, R164, 0x1, P0 ;  /* 0x000000f9a71fb211 */ /* 0x080fe200000f0ca4 */
[----:B------:R-:W-:Y:S01]  /*85d0*/  @P5 STS.128 [R238+0x12800], RZ ;  /* 0x012800ffee005388 */ /* 0x000fe20000000c00 */
[-C--:B------:R-:W-:Y:S02]  /*85e0*/  @!P6 LEA R194, P0, R166, R248.reuse, 0x1 ;  /* 0x000000f8a6c2e211 */ /* 0x080fe400078008ff */
[----:B------:R-:W-:Y:S01]  /*85f0*/  IADD3.X R164, R164, UR19, RZ, P2, !PT ;  /* 0x00000013a4a47c10 */ /* 0x000fe200097fe4ff */
        /* <DEDUP_REMOVED lines=12> */
[----:B------:R4:W-:Y:S01]  /*86c0*/  @!P4 LDGSTS.E.BYPASS.LTC128B.128 [R238+0x14800], [R14.64+0x100] ;  /* 0x148001000eeecfae */ /* 0x0009e2000b901d5e */
[C---:B------:R-:W-:Y:S02]  /*86d0*/  @!P3 LEA R248, P0, R166.reuse, R248, 0x1 ;  /* 0x000000f8a6f8b211 */ /* 0x040fe400078008ff */
[CCC-:B------:R-:W-:Y:S01]  /*86e0*/  @!P4 LEA.HI.X R203, R166.reuse, R249.reuse, R164.reuse, 0x1, P1 ;  /* 0x000000f9a6cbc211 */ /* 0x1c0fe200008f0ca4 */
[----:B------:R-:W-:Y:S01]  /*86f0*/  @P3 STS.128 [R238+0x16800], RZ ;  /* 0x016800ffee003388 */ /* 0x000fe20000000c00 */
[----:B------:R-:W-:Y:S02]  /*8700*/  @!P3 LEA.HI.X R249, R166, R249, R164, 0x1, P0 ;  /* 0x000000f9a6f9b211 */ /* 0x000fe400000f0ca4 */
[----:B------:R-:W-:Y:S01]  /*8710*/  PLOP3.LUT P0, PT, PT, PT, UP2, 0x80, 0x0 ;  /* 0x000000000000781c */ /* 0x000fe20003f0f028 */
[----:B------:R-:W-:Y:S01]  /*8720*/  @!PT LDS RZ, [RZ] ;  /* 0x00000000fffff984 */ /* 0x000fe20000000800 */
[----:B------:R-:W-:Y:S01]  /*8730*/  @!PT LDS RZ, [RZ] ;  /* 0x00000000fffff984 */ /* 0x000fe20000000800 */
[----:B------:R-:W-:Y:S01]  /*8740*/  @!PT LDS RZ, [RZ] ;  /* 0x00000000fffff984 */ /* 0x000fe20000000800 */
[----:B------:R1:W-:Y:S04]  /*8750*/  @!P3 LDGSTS.E.BYPASS.LTC128B.128 [R238+0x16800], [R250.64+0x180] ;  /* 0x16800180faeebfae */ /* 0x0003e8000b901d5e */
[----:B------:R-:W-:Y:S04]  /*8760*/  @P6 STS.128 [R238+0x11000], RZ ;  /* 0x011000ffee006388 */ /* 0x000fe80000000c00 */
[----:B------:R-:W-:Y:S01]  /*8770*/  @!PT LDS RZ, [RZ] ;  /* 0x00000000fffff984 */ /* 0x000fe20000000800 */
[----:B------:R-:W-:Y:S01]  /*8780*/  @!PT LDS RZ, [RZ] ;  /* 0x00000000fffff984 */ /* 0x000fe20000000800 */
[----:B------:R-:W-:Y:S01]  /*8790*/  @!PT LDS RZ, [RZ] ;  /* 0x00000000fffff984 */ /* 0x000fe20000000800 */
[----:B------:R5:W-:Y:S04]  /*87a0*/  @!P6 LDGSTS.E.BYPASS.LTC128B.128 [R238+0x11000], [R22.64] ;  /* 0x1100000016eeefae */ /* 0x000be8000b901d5e */
[----:B------:R-:W-:Y:S04]  /*87b0*/  @P5 STS.128 [R238+0x13000], RZ ;  /* 0x013000ffee005388 */ /* 0x000fe80000000c00 */
        /* <DEDUP_REMOVED lines=34> */
[----:B------:R-:W-:Y:S04]  /*89e0*/  LDSM.16.M88.4 R168, [R234] ;  /* 0x00000000eaa8783b */ /* 0x000fe80000000200 */
[----:B------:R-:W2:Y:S04]  /*89f0*/  LDSM.16.M88.4 R172, [R233+0x8000] ;  /* 0x00800000e9ac783b */ /* 0x000ea80000000200 */
[----:B------:R-:W4:Y:S04]  /*8a00*/  LDSM.16.M88.4 R176, [R233+0x8800] ;  /* 0x00880000e9b0783b */ /* 0x000f280000000200 */
[----:B------:R-:W5:Y:S04]  /*8a10*/  LDSM.16.M88.4 R180, [R233+0x9000] ;  /* 0x00900000e9b4783b */ /* 0x000f680000000200 */
[----:B------:R-:W0:Y:S04]  /*8a20*/  LDGDEPBAR ;  /* 0x00000000000079af */ /* 0x000e280000000000 */
[----:B------:R-:W3:Y:S01]  /*8a30*/  LDSM.16.M88.4 R184, [R233+0x9800] ;  /* 0x00980000e9b8783b */ /* 0x000ee20000000200 */
[----:B-1----:R-:W-:Y:S03]  /*8a40*/  IMAD.MOV.U32 R248, RZ, RZ, R2 ;  /* 0x000000fffff87224 */ /* 0x002fe600078e0002 */
[----:B------:R-:W-:Y:S01]  /*8a50*/  LDSM.16.M88.4 R188, [R232] ;  /* 0x00000000e8bc783b */ /* 0x000fe20000000200 */
[----:B------:R-:W-:Y:S03]  /*8a60*/  IMAD.MOV.U32 R249, RZ, RZ, R3 ;  /* 0x000000fffff97224 */ /* 0x000fe600078e0003 */
[----:B------:R-:W1:Y:S04]  /*8a70*/  LDSM.16.M88.4 R192, [R231] ;  /* 0x00000000e7c0783b */ /* 0x000e680000000200 */
[----:B------:R-:W1:Y:S04]  /*8a80*/  LDSM.16.M88.4 R196, [R223] ;  /* 0x00000000dfc4783b */ /* 0x000e680000000200 */
[----:B------:R-:W1:Y:S04]  /*8a90*/  LDSM.16.M88.4 R200, [R222] ;  /* 0x00000000dec8783b */ /* 0x000e680000000200 */
[----:B------:R-:W1:Y:S01]  /*8aa0*/  LDSM.16.M88.4 R204, [R221] ;  /* 0x00000000ddcc783b */ /* 0x000e620000000200 */
[C---:B--2---:R-:W-:Y:S08]  /*8ab0*/  HMMA.16816.F32.BF16 R4, R168.reuse, R172, RZ ;  /* 0x000000aca804723c */ /* 0x044ff000000418ff */
[C---:B------:R-:W-:Y:S01]  /*8ac0*/  HMMA.16816.F32.BF16 R8, R168.reuse, R174, RZ ;  /* 0x000000aea808723c */ /* 0x040fe200000418ff */
[----:B------:R-:W-:Y:S07]  /*8ad0*/  LDSM.16.M88.4 R172, [R230] ;  /* 0x00000000e6ac783b */ /* 0x000fee0000000200 */
[C---:B----4-:R-:W-:Y:S08]  /*8ae0*/  HMMA.16816.F32.BF16 R12, R168.reuse, R176, RZ ;  /* 0x000000b0a80c723c */ /* 0x050ff000000418ff */
[C---:B---3--:R-:W-:Y:S01]  /*8af0*/  HMMA.16816.F32.BF16 R16, R168.reuse, R178, RZ ;  /* 0x000000b2a810723c */ /* 0x048fe200000418ff */
[----:B------:R-:W2:Y:S07]  /*8b00*/  LDSM.16.M88.4 R176, [R227+0x8000] ;  /* 0x00800000e3b0783b */ /* 0x000eae0000000200 */
[C---:B-----5:R-:W-:Y:S08]  /*8b10*/  HMMA.16816.F32.BF16 R20, R168.reuse, R180, RZ ;  /* 0x000000b4a814723c */ /* 0x060ff000000418ff */
[C---:B------:R-:W-:Y:S01]  /*8b20*/  HMMA.16816.F32.BF16 R24, R168.reuse, R182, RZ ;  /* 0x000000b6a818723c */ /* 0x040fe200000418ff */
[----:B------:R-:W3:Y:S07]  /*8b30*/  LDSM.16.M88.4 R180, [R227+0x8800] ;  /* 0x00880000e3b4783b */ /* 0x000eee0000000200 */
[C---:B------:R-:W-:Y:S08]  /*8b40*/  HMMA.16816.F32.BF16 R28, R168.reuse, R184, RZ ;  /* 0x000000b8a81c723c */ /* 0x040ff000000418ff */
[----:B------:R-:W-:Y:S01]  /*8b50*/  HMMA.16816.F32.BF16 R32, R168, R186, RZ ;  /* 0x000000baa820723c */ /* 0x000fe200000418ff */
[----:B------:R-:W4:Y:S04]  /*8b60*/  LDSM.16.M88.4 R168, [R227+0x9000] ;  /* 0x00900000e3a8783b */ /* 0x000f280000000200 */
[----:B------:R-:W5:Y:S03]  /*8b70*/  LDSM.16.M88.4 R184, [R227+0x9800] ;  /* 0x00980000e3b8783b */ /* 0x000f660000000200 */
[C---:B-1----:R-:W-:Y:S08]  /*8b80*/  HMMA.16816.F32.BF16 R4, R188.reuse, R192, R4 ;  /* 0x000000c0bc04723c */ /* 0x042ff00000041804 */
[C---:B------:R-:W-:Y:S01]  /*8b90*/  HMMA.16816.F32.BF16 R8, R188.reuse, R194, R8 ;  /* 0x000000c2bc08723c */ /* 0x040fe20000041808 */
[----:B------:R-:W-:Y:S07]  /*8ba0*/  LDSM.16.M88.4 R192, [R229] ;  /* 0x00000000e5c0783b */ /* 0x000fee0000000200 */
[C---:B------:R-:W-:Y:S08]  /*8bb0*/  HMMA.16816.F32.BF16 R12, R188.reuse, R196, R12 ;  /* 0x000000c4bc0c723c */ /* 0x040ff0000004180c */
[C---:B------:R-:W-:Y:S01]  /*8bc0*/  HMMA.16816.F32.BF16 R16, R188.reuse, R198, R16 ;  /* 0x000000c6bc10723c */ /* 0x040fe20000041810 */
[----:B------:R-:W1:Y:S07]  /*8bd0*/  LDSM.16.M88.4 R196, [R220] ;  /* 0x00000000dcc4783b */ /* 0x000e6e0000000200 */
[C---:B------:R-:W-:Y:S08]  /*8be0*/  HMMA.16816.F32.BF16 R20, R188.reuse, R200, R20 ;  /* 0x000000c8bc14723c */ /* 0x040ff00000041814 */
[C---:B------:R-:W-:Y:S01]  /*8bf0*/  HMMA.16816.F32.BF16 R24, R188.reuse, R202, R24 ;  /* 0x000000cabc18723c */ /* 0x040fe20000041818 */
[----:B------:R-:W1:Y:S07]  /*8c00*/  LDSM.16.M88.4 R200, [R220+0x800] ;  /* 0x00080000dcc8783b */ /* 0x000e6e0000000200 */
[C---:B------:R-:W-:Y:S08]  /*8c10*/  HMMA.16816.F32.BF16 R28, R188.reuse, R204, R28 ;  /* 0x000000ccbc1c723c */ /* 0x040ff0000004181c */
[----:B------:R-:W-:Y:S01]  /*8c20*/  HMMA.16816.F32.BF16 R32, R188, R206, R32 ;  /* 0x000000cebc20723c */ /* 0x000fe20000041820 */
[----:B------:R-:W1:Y:S04]  /*8c30*/  LDSM.16.M88.4 R188, [R220+0x1000] ;  /* 0x00100000dcbc783b */ /* 0x000e680000000200 */
[----:B------:R-:W1:Y:S03]  /*8c40*/  LDSM.16.M88.4 R204, [R220+0x1800] ;  /* 0x00180000dccc783b */ /* 0x000e660000000200 */
[C---:B--2---:R-:W-:Y:S08]  /*8c50*/  HMMA.16816.F32.BF16 R4, R172.reuse, R176, R4 ;  /* 0x000000b0ac04723c */ /* 0x044ff00000041804 */
[C---:B------:R-:W-:Y:S01]  /*8c60*/  HMMA.16816.F32.BF16 R8, R172.reuse, R178, R8 ;  /* 0x000000b2ac08723c */ /* 0x040fe20000041808 */
[----:B------:R-:W-:Y:S07]  /*8c70*/  LDSM.16.M88.4 R176, [R233+0xa000] ;  /* 0x00a00000e9b0783b */ /* 0x000fee0000000200 */
[C---:B---3--:R-:W-:Y:S08]  /*8c80*/  HMMA.16816.F32.BF16 R12, R172.reuse, R180, R12 ;  /* 0x000000b4ac0c723c */ /* 0x048ff0000004180c */
[C---:B------:R-:W-:Y:S01]  /*8c90*/  HMMA.16816.F32.BF16 R16, R172.reuse, R182, R16 ;  /* 0x000000b6ac10723c */ /* 0x040fe20000041810 */
[----:B------:R-:W-:Y:S07]  /*8ca0*/  LDSM.16.M88.4 R180, [R233+0xa800] ;  /* 0x00a80000e9b4783b */ /* 0x000fee0000000200 */
[C---:B----4-:R-:W-:Y:S08]  /*8cb0*/  HMMA.16816.F32.BF16 R20, R172.reuse, R168, R20 ;  /* 0x000000a8ac14723c */ /* 0x050ff00000041814 */
[C---:B------:R-:W-:Y:S01]  /*8cc0*/  HMMA.16816.F32.BF16 R24, R172.reuse, R170, R24 ;  /* 0x000000aaac18723c */ /* 0x040fe20000041818 */
[----:B------:R-:W2:Y:S07]  /*8cd0*/  LDSM.16.M88.4 R168, [R234+0x2000] ;  /* 0x00200000eaa8783b */ /* 0x000eae0000000200 */
[C---:B-----5:R-:W-:Y:S08]  /*8ce0*/  HMMA.16816.F32.BF16 R28, R172.reuse, R184, R28 ;  /* 0x000000b8ac1c723c */ /* 0x060ff0000004181c */
[----:B------:R-:W-:Y:S01]  /*8cf0*/  HMMA.16816.F32.BF16 R32, R172, R186, R32 ;  /* 0x000000baac20723c */ /* 0x000fe20000041820 */
[----:B------:R-:W3:Y:S04]  /*8d00*/  LDSM.16.M88.4 R172, [R233+0xb000] ;  /* 0x00b00000e9ac783b */ /* 0x000ee80000000200 */
[----:B------:R-:W4:Y:S03]  /*8d10*/  LDSM.16.M88.4 R184, [R233+0xb800] ;  /* 0x00b80000e9b8783b */ /* 0x000f260000000200 */
[C---:B-1----:R-:W-:Y:S08]  /*8d20*/  HMMA.16816.F32.BF16 R4, R192.reuse, R196, R4 ;  /* 0x000000c4c004723c */ /* 0x042ff00000041804 */
[C---:B------:R-:W-:Y:S01]  /*8d30*/  HMMA.16816.F32.BF16 R8, R192.reuse, R198, R8 ;  /* 0x000000c6c008723c */ /* 0x040fe20000041808 */
[----:B------:R-:W-:Y:S07]  /*8d40*/  LDSM.16.M88.4 R196, [R219] ;  /* 0x00000000dbc4783b */ /* 0x000fee0000000200 */
[C---:B------:R-:W-:Y:S08]  /*8d50*/  HMMA.16816.F32.BF16 R12, R192.reuse, R200, R12 ;  /* 0x000000c8c00c723c */ /* 0x040ff0000004180c */
[C---:B------:R-:W-:Y:S01]  /*8d60*/  HMMA.16816.F32.BF16 R16, R192.reuse, R202, R16 ;  /* 0x000000cac010723c */ /* 0x040fe20000041810 */
[----:B------:R-:W-:Y:S07]  /*8d70*/  LDSM.16.M88.4 R200, [R218] ;  /* 0x00000000dac8783b */ /* 0x000fee0000000200 */
[C---:B------:R-:W-:Y:S08]  /*8d80*/  HMMA.16816.F32.BF16 R20, R192.reuse, R188, R20 ;  /* 0x000000bcc014723c */ /* 0x040ff00000041814 */
[C---:B------:R-:W-:Y:S01]  /*8d90*/  HMMA.16816.F32.BF16 R24, R192.reuse, R190, R24 ;  /* 0x000000bec018723c */ /* 0x040fe20000041818 */
[----:B------:R-:W1:Y:S07]  /*8da0*/  LDSM.16.M88.4 R188, [R232+0x2000] ;  /* 0x00200000e8bc783b */ /* 0x000e6e0000000200 */
[C---:B------:R-:W-:Y:S08]  /*8db0*/  HMMA.16816.F32.BF16 R28, R192.reuse, R204, R28 ;  /* 0x000000ccc01c723c */ /* 0x040ff0000004181c */
[----:B------:R-:W-:Y:S01]  /*8dc0*/  HMMA.16816.F32.BF16 R32, R192, R206, R32 ;  /* 0x000000cec020723c */ /* 0x000fe20000041820 */
[----:B------:R-:W5:Y:S04]  /*8dd0*/  LDSM.16.M88.4 R192, [R217] ;  /* 0x00000000d9c0783b */ /* 0x000f680000000200 */
[----:B------:R-:W1:Y:S03]  /*8de0*/  LDSM.16.M88.4 R204, [R216] ;  /* 0x00000000d8cc783b */ /* 0x000e660000000200 */
[C---:B--2---:R-:W-:Y:S08]  /*8df0*/  HMMA.16816.F32.BF16 R4, R168.reuse, R176, R4 ;  /* 0x000000b0a804723c */ /* 0x044ff00000041804 */
[C---:B------:R-:W-:Y:S01]  /*8e00*/  HMMA.16816.F32.BF16 R8, R168.reuse, R178, R8 ;  /* 0x000000b2a808723c */ /* 0x040fe20000041808 */
[----:B------:R-:W-:Y:S07]  /*8e10*/  LDSM.16.M88.4 R176, [R227+0xa000] ;  /* 0x00a00000e3b0783b */ /* 0x000fee0000000200 */
[C---:B------:R-:W-:Y:S08]  /*8e20*/  HMMA.16816.F32.BF16 R12, R168.reuse, R180, R12 ;  /* 0x000000b4a80c723c */ /* 0x040ff0000004180c */
[C---:B------:R-:W-:Y:S01]  /*8e30*/  HMMA.16816.F32.BF16 R16, R168.reuse, R182, R16 ;  /* 0x000000b6a810723c */ /* 0x040fe20000041810 */
[----:B------:R-:W-:Y:S07]  /*8e40*/  LDSM.16.M88.4 R180, [R227+0xa800] ;  /* 0x00a80000e3b4783b */ /* 0x000fee0000000200 */
[C---:B---3--:R-:W-:Y:S08]  /*8e50*/  HMMA.16816.F32.BF16 R20, R168.reuse, R172, R20 ;  /* 0x000000aca814723c */ /* 0x048ff00000041814 */
[C---:B------:R-:W-:Y:S01]  /*8e60*/  HMMA.16816.F32.BF16 R24, R168.reuse, R174, R24 ;  /* 0x000000aea818723c */ /* 0x040fe20000041818 */
[----:B------:R-:W2:Y:S07]  /*8e70*/  LDSM.16.M88.4 R172, [R230+0x2000] ;  /* 0x00200000e6ac783b */ /* 0x000eae0000000200 */
[C---:B----4-:R-:W-:Y:S08]  /*8e80*/  HMMA.16816.F32.BF16 R28, R168.reuse, R184, R28 ;  /* 0x000000b8a81c723c */ /* 0x050ff0000004181c */
[----:B------:R-:W-:Y:S01]  /*8e90*/  HMMA.16816.F32.BF16 R32, R168, R186, R32 ;  /* 0x000000baa820723c */ /* 0x000fe20000041820 */
[----:B------:R-:W3:Y:S04]  /*8ea0*/  LDSM.16.M88.4 R168, [R227+0xb000] ;  /* 0x00b00000e3a8783b */ /* 0x000ee80000000200 */
[----:B------:R-:W4:Y:S03]  /*8eb0*/  LDSM.16.M88.4 R184, [R227+0xb800] ;  /* 0x00b80000e3b8783b */ /* 0x000f260000000200 */
[C---:B-1----:R-:W-:Y:S08]  /*8ec0*/  HMMA.16816.F32.BF16 R4, R188.reuse, R196, R4 ;  /* 0x000000c4bc04723c */ /* 0x042ff00000041804 */
[C---:B------:R-:W-:Y:S01]  /*8ed0*/  HMMA.16816.F32.BF16 R8, R188.reuse, R198, R8 ;  /* 0x000000c6bc08723c */ /* 0x040fe20000041808 */
[----:B------:R-:W-:Y:S07]  /*8ee0*/  LDSM.16.M88.4 R196, [R220+0x2000] ;  /* 0x00200000dcc4783b */ /* 0x000fee0000000200 */
[C---:B------:R-:W-:Y:S08]  /*8ef0*/  HMMA.16816.F32.BF16 R12, R188.reuse, R200, R12 ;  /* 0x000000c8bc0c723c */ /* 0x040ff0000004180c */
[C---:B------:R-:W-:Y:S01]  /*8f00*/  HMMA.16816.F32.BF16 R16, R188.reuse, R202, R16 ;  /* 0x000000cabc10723c */ /* 0x040fe20000041810 */
[----:B------:R-:W-:Y:S07]  /*8f10*/  LDSM.16.M88.4 R200, [R220+0x2800] ;  /* 0x00280000dcc8783b */ /* 0x000fee0000000200 */
[C---:B-----5:R-:W-:Y:S08]  /*8f20*/  HMMA.16816.F32.BF16 R20, R188.reuse, R192, R20 ;  /* 0x000000c0bc14723c */ /* 0x060ff00000041814 */
[C---:B------:R-:W-:Y:S01]  /*8f30*/  HMMA.16816.F32.BF16 R24, R188.reuse, R194, R24 ;  /* 0x000000c2bc18723c */ /* 0x040fe20000041818 */
[----:B------:R-:W1:Y:S07]  /*8f40*/  LDSM.16.M88.4 R192, [R229+0x2000] ;  /* 0x00200000e5c0783b */ /* 0x000e6e0000000200 */
[C---:B------:R-:W-:Y:S08]  /*8f50*/  HMMA.16816.F32.BF16 R28, R188.reuse, R204, R28 ;  /* 0x000000ccbc1c723c */ /* 0x040ff0000004181c */
[----:B------:R-:W-:Y:S01]  /*8f60*/  HMMA.16816.F32.BF16 R32, R188, R206, R32 ;  /* 0x000000cebc20723c */ /* 0x000fe20000041820 */
[----:B------:R-:W5:Y:S04]  /*8f70*/  LDSM.16.M88.4 R188, [R220+0x3000] ;  /* 0x00300000dcbc783b */ /* 0x000f680000000200 */
[----:B------:R-:W1:Y:S03]  /*8f80*/  LDSM.16.M88.4 R204, [R220+0x3800] ;  /* 0x00380000dccc783b */ /* 0x000e660000000200 */
        /* <DEDUP_REMOVED lines=19> */
[C---:B-----5:R-:W-:Y:S08]  /*90c0*/  HMMA.16816.F32.BF16 R20, R192.reuse, R188, R20 ;  /* 0x000000bcc014723c */ /* 0x060ff00000041814 */
        /* <DEDUP_REMOVED lines=84> */
[C---:B--2---:R-:W-:Y:S01]  /*9610*/  HMMA.16816.F32.BF16 R4, R172.reuse, R176, R4 ;  /* 0x000000b0ac04723c */ /* 0x044fe20000041804 */
[----:B------:R-:W-:Y:S04]  /*9620*/  DEPBAR.LE SB0, 0x0 ;  /* 0x000080000000791a */ /* 0x000fe80000000000 */
[----:B------:R-:W-:Y:S03]  /*9630*/  BAR.SYNC.DEFER_BLOCKING 0x0 ;  /* 0x0000000000007b1d */ /* 0x000fe60000010000 */
[C---:B------:R-:W-:Y:S08]  /*9640*/  HMMA.16816.F32.BF16 R8, R172.reuse, R178, R8 ;  /* 0x000000b2ac08723c */ /* 0x040ff00000041808 */
[C---:B------:R-:W-:Y:S08]  /*9650*/  HMMA.16816.F32.BF16 R12, R172.reuse, R180, R12 ;  /* 0x000000b4ac0c723c */ /* 0x040ff0000004180c */
[C---:B------:R-:W-:Y:S08]  /*9660*/  HMMA.16816.F32.BF16 R16, R172.reuse, R182, R16 ;  /* 0x000000b6ac10723c */ /* 0x040ff00000041810 */
[C---:B---3--:R-:W-:Y:S08]  /*9670*/  HMMA.16816.F32.BF16 R20, R172.reuse, R168, R20 ;  /* 0x000000a8ac14723c */ /* 0x048ff00000041814 */
[C---:B------:R-:W-:Y:S08]  /*9680*/  HMMA.16816.F32.BF16 R24, R172.reuse, R170, R24 ;  /* 0x000000aaac18723c */ /* 0x040ff00000041818 */
[C---:B----4-:R-:W-:Y:S08]  /*9690*/  HMMA.16816.F32.BF16 R28, R172.reuse, R184, R28 ;  /* 0x000000b8ac1c723c */ /* 0x050ff0000004181c */
[----:B------:R-:W-:Y:S08]  /*96a0*/  HMMA.16816.F32.BF16 R32, R172, R186, R32 ;  /* 0x000000baac20723c */ /* 0x000ff00000041820 */
[C---:B-1----:R-:W-:Y:S08]  /*96b0*/  HMMA.16816.F32.BF16 R4, R192.reuse, R196, R4 ;  /* 0x000000c4c004723c */ /* 0x042ff00000041804 */
[C---:B------:R-:W-:Y:S08]  /*96c0*/  HMMA.16816.F32.BF16 R8, R192.reuse, R198, R8 ;  /* 0x000000c6c008723c */ /* 0x040ff00000041808 */
[C---:B------:R-:W-:Y:S08]  /*96d0*/  HMMA.16816.F32.BF16 R12, R192.reuse, R200, R12 ;  /* 0x000000c8c00c723c */ /* 0x040ff0000004180c */
[C---:B------:R-:W-:Y:S08]  /*96e0*/  HMMA.16816.F32.BF16 R16, R192.reuse, R202, R16 ;  /* 0x000000cac010723c */ /* 0x040ff00000041810 */
[C---:B-----5:R-:W-:Y:S08]  /*96f0*/  HMMA.16816.F32.BF16 R20, R192.reuse, R188, R20 ;  /* 0x000000bcc014723c */ /* 0x060ff00000041814 */
[C---:B------:R-:W-:Y:S08]  /*9700*/  HMMA.16816.F32.BF16 R24, R192.reuse, R190, R24 ;  /* 0x000000bec018723c */ /* 0x040ff00000041818 */
[C---:B------:R-:W-:Y:S08]  /*9710*/  HMMA.16816.F32.BF16 R28, R192.reuse, R204, R28 ;  /* 0x000000ccc01c723c */ /* 0x040ff0000004181c */
[----:B------:R-:W-:Y:S01]  /*9720*/  HMMA.16816.F32.BF16 R32, R192, R206, R32 ;  /* 0x000000cec020723c */ /* 0x000fe20000041820 */
[----:B------:R-:W-:-:S07]  /*9730*/  @!P0 BRA `(.L_x_723) ;  /* 0x00000c2000008947 */ /* 0x000fce0003800000 */
[----:B------:R-:W-:Y:S01]  /*9740*/  ULDC.64 UR8, c[0x0][0x198] ;  /* 0x0000660000087ab9 */ /* 0x000fe20000000a00 */
[----:B------:R-:W-:Y:S05]  /*9750*/  PLOP3.LUT P0, PT, PT, PT, UP6, 0x80, 0x0 ;  /* 0x000000000000781c */ /* 0x000fea0003f0f068 */
[----:B------:R-:W-:Y:S04]  /*9760*/  ULEA UR33, -UR8, URZ, 0x6 ;  /* 0x0000003f08217291 */ /* 0x000fe8000f8e313f */
[----:B------:R-:W-:Y:S02]  /*9770*/  USHF.R.S32.HI UR32, URZ, 0x1f, UR33 ;  /* 0x0000001f3f207899 */ /* 0x000fe40008011421 */
[----:B------:R-:W-:Y:S04]  /*9780*/  IMAD.U32 R166, RZ, RZ, UR33 ;  /* 0x00000021ffa67e24 */ /* 0x000fe8000f8e00ff */
[----:B------:R-:W-:Y:S01]  /*9790*/  MOV R2, UR32 ;  /* 0x0000002000027c02 */ /* 0x000fe20008000f00 */
[----:B------:R-:W-:-:S05]  /*97a0*/  @!P0 BRA `(.L_x_724) ;  /* 0x0000046000008947 */ /* 0x000fca0003800000 */
[----:B------:R-:W-:Y:S04]  /*97b0*/  USHF.L.U32 UR8, UR26, 0x6, URZ ;  /* 0x000000061a087899 */ /* 0x000fe8000800063f */
[----:B------:R-:W-:Y:S02]  /*97c0*/  UIADD3 UR36, UR8, -0x40, URZ ;  /* 0xffffffc008247890 */ /* 0x000fe4000fffe03f */
        /* <DEDUP_REMOVED lines=22> */
[----:B------:R-:W-:Y:S02]  /*9930*/  UISETP.GE.AND UP3, UPT, UR8, URZ, UPT ;  /* 0x0000003f0800728c */ /* 0x000fe4000bf66270 */
[----:B------:R-:W-:Y:S02]  /*9940*/  UISETP.GE.U32.AND UP4, UPT, UR32, UR14, UPT ;  /* 0x0000000e2000728c */ /* 0x000fe4000bf86070 */
[----:B------:R-:W-:Y:S02]  /*9950*/  @!UP2 UIADD3 UR35, UR35, 0x1, URZ ;  /* 0x000000012323a890 */ /* 0x000fe4000fffe03f */
[----:B------:R-:W-:Y:S02]  /*9960*/  UISETP.GE.AND UP2, UPT, UR36, URZ, UPT ;  /* 0x0000003f2400728c */ /* 0x000fe4000bf46270 */
[----:B------:R-:W-:Y:S04]  /*9970*/  @UP5 UIADD3 UR37, UR37, 0x1, URZ ;  /* 0x0000000125255890 */ /* 0x000fe8000fffe03f */
[----:B------:R-:W-:Y:S02]  /*9980*/  @!UP3 UIADD3 UR37, -UR37, URZ, URZ ;  /* 0x0000003f2525b290 */ /* 0x000fe4000fffe13f */
[----:B------:R-:W-:Y:S02]  /*9990*/  @UP4 UIADD3 UR35, UR35, 0x1, URZ ;  /* 0x0000000123234890 */ /* 0x000fe4000fffe03f */
[----:B------:R-:W-:Y:S02]  /*99a0*/  USEL UR37, UR12, UR37, !UP0 ;  /* 0x000000250c257287 */ /* 0x000fe4000c000000 */
[----:B------:R-:W-:Y:S04]  /*99b0*/  @!UP2 UIADD3 UR35, -UR35, URZ, URZ ;  /* 0x0000003f2323a290 */ /* 0x000fe8000fffe13f */
[----:B------:R-:W-:Y:S01]  /*99c0*/  USEL UR35, UR12, UR35, !UP0 ;  /* 0x000000230c237287 */ /* 0x000fe2000c000000 */
[----:B------:R-:W-:Y:S02]  /*99d0*/  MOV R3, UR37 ;  /* 0x0000002500037c02 */ /* 0x000fe40008000f00 */
[----:B------:R-:W-:Y:S02]  /*99e0*/  MOV R2, UR37 ;  /* 0x0000002500027c02 */ /* 0x000fe40008000f00 */
[----:B------:R-:W-:Y:S01]  /*99f0*/  LEA R166, P0, R3, UR28, 0x2 ;  /* 0x0000001c03a67c11 */ /* 0x000fe2000f8010ff */
[----:B------:R-:W-:Y:S02]  /*9a00*/  IMAD.U32 R164, RZ, RZ, UR35 ;  /* 0x00000023ffa47e24 */ /* 0x000fe4000f8e00ff */
[----:B------:R-:W-:Y:S01]  /*9a10*/  IMAD.U32 R3, RZ, RZ, UR35 ;  /* 0x00000023ff037e24 */ /* 0x000fe2000f8e00ff */
[----:B------:R-:W1:Y:S01]  /*9a20*/  R2UR UR8, R166 ;  /* 0x00000000a60873c2 */ /* 0x000e6200000e0000 */
[----:B------:R-:W-:Y:S02]  /*9a30*/  LEA.HI.X.SX32 R167, R2, UR29, 0x2, P0 ;  /* 0x0000001d02a77c11 */ /* 0x000fe400080f16ff */
[----:B------:R-:W-:Y:S04]  /*9a40*/  LEA R168, P1, R164, UR28, 0x2 ;  /* 0x0000001ca4a87c11 */ /* 0x000fe8000f8210ff */
[----:B------:R-:W-:Y:S01]  /*9a50*/  LEA.HI.X.SX32 R169, R3, UR29, 0x2, P1 ;  /* 0x0000001d03a97c11 */ /* 0x000fe200088f16ff */
[----:B------:R-:W2:Y:S08]  /*9a60*/  R2UR UR9, R167 ;  /* 0x00000000a70973c2 */ /* 0x000eb000000e0000 */
[----:B------:R-:W3:Y:S08]  /*9a70*/  R2UR UR32, R168 ;  /* 0x00000000a82073c2 */ /* 0x000ef000000e0000 */
[----:B------:R-:W4:Y:S01]  /*9a80*/  R2UR UR33, R169 ;  /* 0x00000000a92173c2 */ /* 0x000f2200000e0000 */
[----:B-1----:R-:W-:Y:S01]  /*9a90*/  MOV R172, UR8 ;  /* 0x0000000800ac7c02 */ /* 0x002fe20008000f00 */
[----:B--2---:R-:W-:Y:S05]  /*9aa0*/  IMAD.U32 R173, RZ, RZ, UR9 ;  /* 0x00000009ffad7e24 */ /* 0x004fea000f8e00ff */
[----:B------:R-:W2:Y:S01]  /*9ab0*/  LDG.E R3, [R172.64] ;  /* 0x0000001eac037981 */ /* 0x000ea2000c1e1900 */
[----:B---3--:R-:W-:Y:S01]  /*9ac0*/  MOV R170, UR32 ;  /* 0x0000002000aa7c02 */ /* 0x008fe20008000f00 */
[----:B------:R-:W-:Y:S04]  /*9ad0*/  UIADD3 UR32, UR37, -UR35, URZ ;  /* 0x8000002325207290 */ /* 0x000fe8000fffe03f */
[----:B------:R-:W-:Y:S01]  /*9ae0*/  UIMAD UR32, UR32, UR10, -0x40 ;  /* 0xffffffc0202074a4 */ /* 0x000fe2000f8e020a */
[----:B----4-:R-:W-:Y:S03]  /*9af0*/  IMAD.U32 R171, RZ, RZ, UR33 ;  /* 0x00000021ffab7e24 */ /* 0x010fe6000f8e00ff */
[----:B------:R-:W-:Y:S02]  /*9b00*/  USHF.R.S32.HI UR9, URZ, 0x1f, UR32 ;  /* 0x0000001f3f097899 */ /* 0x000fe40008011420 */
[----:B------:R-:W-:Y:S01]  /*9b10*/  UIMAD UR8, UR7, UR32, URZ ;  /* 0x00000020070872a4 */ /* 0x000fe2000f8e023f */
[----:B------:R-:W2:Y:S01]  /*9b20*/  LDG.E R2, [R170.64] ;  /* 0x0000001eaa027981 */ /* 0x000ea2000c1e1900 */
[----:B------:R-:W-:Y:S02]  /*9b30*/  UIMAD.WIDE.U32 UR32, UR6, UR32, URZ ;  /* 0x00000020062072a5 */ /* 0x000fe4000f8e003f */
[----:B------:R-:W-:Y:S03]  /*9b40*/  UIMAD UR8, UR9, UR6, UR8 ;  /* 0x00000006090872a4 */ /* 0x000fe6000f8e0208 */
[----:B------:R-:W-:Y:S01]  /*9b50*/  UMOV UR9, UR7 ;  /* 0x0000000700097c82 */ /* 0x000fe20008000000 */
[----:B------:R-:W-:Y:S01]  /*9b60*/  IMAD.U32 R166, RZ, RZ, UR32 ;  /* 0x00000020ffa67e24 */ /* 0x000fe2000f8e00ff */
[----:B------:R-:W-:Y:S01]  /*9b70*/  UIADD3 UR8, UR33, UR8, URZ ;  /* 0x0000000821087290 */ /* 0x000fe2000fffe03f */
[----:B------:R-:W-:Y:S05]  /*9b80*/  MOV R167, UR33 ;  /* 0x0000002100a77c02 */ /* 0x000fea0008000f00 */
[----:B------:R-:W-:Y:S01]  /*9b90*/  IMAD.U32 R167, RZ, RZ, UR8 ;  /* 0x00000008ffa77e24 */ /* 0x000fe2000f8e00ff */
[----:B------:R-:W-:Y:S01]  /*9ba0*/  UMOV UR8, UR6 ;  /* 0x0000000600087c82 */ /* 0x000fe20008000000 */
[----:B--2---:R-:W-:Y:S04]  /*9bb0*/  IADD3 R2, -R3, R2, RZ ;  /* 0x0000000203027210 */ /* 0x004fe80007ffe1ff */
[----:B------:R-:W-:Y:S01]  /*9bc0*/  SHF.R.S32.HI R3, RZ, 0x1f, R2 ;  /* 0x0000001fff037819 */ /* 0x000fe20000011402 */
[C---:B------:R-:W-:Y:S04]  /*9bd0*/  IMAD.WIDE.U32 R166, R2.reuse, c[0x0][0x180], R166 ;  /* 0x0000600002a67a25 */ /* 0x040fe800078e00a6 */
[----:B------:R-:W-:Y:S04]  /*9be0*/  IMAD R3, R3, c[0x0][0x180], RZ ;  /* 0x0000600003037a24 */ /* 0x000fe800078e02ff */
[----:B------:R-:W-:Y:S05]  /*9bf0*/  IMAD R3, R2, c[0x0][0x184], R3 ;  /* 0x0000610002037a24 */ /* 0x000fea00078e0203 */
[----:B------:R-:W-:Y:S02]  /*9c00*/  IADD3 R2, R167, R3, RZ ;  /* 0x00000003a7027210 */ /* 0x000fe40007ffe0ff */
.L_x_724:
[----:B------:R1:W-:Y:S01]  /*9c10*/  @P6 STS.128 [R238+0x8000], RZ ;  /* 0x008000ffee006388 */ /* 0x0003e20000000c00 */
[CC--:B------:R-:W-:Y:S01]  /*9c20*/  LEA R176, P0, R166.reuse, R244.reuse, 0x1 ;  /* 0x000000f4a6b07211 */ /* 0x0c0fe200078008ff */
[----:B------:R-:W-:Y:S01]  /*9c30*/  UMOV UR6, UR8 ;  /* 0x0000000800067c82 */ /* 0x000fe20008000000 */
[C---:B------:R-:W-:Y:S01]  /*9c40*/  IADD3 R167, P1, R166.reuse, UR24, RZ ;  /* 0x00000018a6a77c10 */ /* 0x040fe2000ff3e0ff */
[----:B------:R-:W-:Y:S01]  /*9c50*/  UMOV UR7, UR9 ;  /* 0x0000000900077c82 */ /* 0x000fe20008000000 */
[-C--:B------:R-:W-:Y:S02]  /*9c60*/  LEA.HI.X R177, R166, R243.reuse, R2, 0x1, P0 ;  /* 0x000000f3a6b17211 */ /* 0x080fe400000f0c02 */
[CC--:B------:R-:W-:Y:S02]  /*9c70*/  @!P5 LEA R170, P0, R167.reuse, R244.reuse, 0x1 ;  /* 0x000000f4a7aad211 */ /* 0x0c0fe400078008ff */
[----:B------:R-:W-:Y:S01]  /*9c80*/  IADD3.X R164, R2, UR23, RZ, P1, !PT ;  /* 0x0000001702a47c10 */ /* 0x000fe20008ffe4ff */
[----:B------:R-:W-:Y:S01]  /*9c90*/  @!PT LDS RZ, [RZ] ;  /* 0x00000000fffff984 */ /* 0x000fe20000000800 */
[----:B------:R-:W-:Y:S01]  /*9ca0*/  @!PT LDS RZ, [RZ] ;  /* 0x00000000fffff984 */ /* 0x000fe20000000800 */
[----:B------:R-:W-:Y:S01]  /*9cb0*/  @!PT LDS RZ, [RZ] ;  /* 0x00000000fffff984 */ /* 0x000fe20000000800 */
[----:B------:R1:W-:Y:S01]  /*9cc0*/  @!P6 LDGSTS.E.BYPASS.LTC128B.128 [R238+0x8000], [R176.64] ;  /* 0x08000000b0eeefae */ /* 0x0003e2000b901d5e */
[CC--:B------:R-:W-:Y:S02]  /*9cd0*/  @!P6 LEA R174, P1, R167.reuse, R244.reuse, 0x1 ;  /* 0x000000f4a7aee211 */ /* 0x0c0fe400078208ff */
[CCC-:B------:R-:W-:Y:S01]  /*9ce0*/  @!P5 LEA.HI.X R171, R167.reuse, R243.reuse, R164.reuse, 0x1, P0 ;  /* 0x000000f3a7abd211 */ /* 0x1c0fe200000f0ca4 */
[----:B------:R1:W-:Y:S01]  /*9cf0*/  @P5 STS.128 [R238+0xa000], RZ ;  /* 0x00a000ffee005388 */ /* 0x0003e20000000c00 */
[CC--:B------:R-:W-:Y:S02]  /*9d00*/  @!P6 LEA.HI.X R175, R167.reuse, R243.reuse, R164, 0x1, P1 ;  /* 0x000000f3a7afe211 */ /* 0x0c0fe400008f0ca4 */
[CC--:B------:R-:W-:Y:S01]  /*9d10*/  @!P3 LEA R166, P1, R167.reuse, R244.reuse, 0x1 ;  /* 0x000000f4a7a6b211 */ /* 0x0c0fe200078208ff */
[----:B------:R-:W-:Y:S01]  /*9d20*/  @!PT LDS RZ, [RZ] ;  /* 0x00000000fffff984 */ /* 0x000fe20000000800 */
[----:B------:R-:W-:Y:S01]  /*9d30*/  @!PT LDS RZ, [RZ] ;  /* 0x00000000fffff984 */ /* 0x000fe20000000800 */
[----:B------:R-:W-:Y:S01]  /*9d40*/  @!PT LDS RZ, [RZ] ;  /* 0x00000000fffff984 */ /* 0x000fe20000000800 */
[----:B------:R1:W-:Y:S01]  /*9d50*/  @!P5 LDGSTS.E.BYPASS.LTC128B.128 [R238+0xa000], [R176.64+0x80] ;  /* 0x0a000080b0eedfae */ /* 0x0003e2000b901d5e */
[----:B------:R-:W-:Y:S03]  /*9d60*/  IADD3 R3, P2, R167, UR24, RZ ;  /* 0x00000018a7037c10 */ /* 0x000fe6000ff5e0ff */
[----:B------:R1:W-:Y:S01]  /*9d70*/  @P4 STS.128 [R238+0xc000], RZ ;  /* 0x00c000ffee004388 */ /* 0x0003e20000000c00 */
[-C--:B------:R-:W-:Y:S02]  /*9d80*/  @!P6 LEA R172, P0, R3, R244.reuse, 0x1 ;  /* 0x000000f403ace211 */ /* 0x080fe400078008ff */
[----:B------:R-:W-:Y:S01]  /*9d90*/  IADD3.X R2, R164, UR23, RZ, P2, !PT ;  /* 0x00000017a4027c10 */ /* 0x000fe200097fe4ff */
[----:B------:R-:W-:Y:S01]  /*9da0*/  @!PT LDS RZ, [RZ] ;  /* 0x00000000fffff984 */ /* 0x000fe20000000800 */
[----:B------:R-:W-:Y:S01]  /*9db0*/  @!PT LDS RZ, [RZ] ;  /* 0x00000000fffff984 */ /* 0x000fe20000000800 */
[----:B------:R-:W-:Y:S01]  /*9dc0*/  @!PT LDS RZ, [RZ] ;  /* 0x00000000fffff984 */ /* 0x000fe20000000800 */
[----:B------:R1:W-:Y:S01]  /*9dd0*/  @!P4 LDGSTS.E.BYPASS.LTC128B.128 [R238+0xc000], [R176.64+0x100] ;  /* 0x0c000100b0eecfae */ /* 0x0003e2000b901d5e */
[-C--:B------:R-:W-:Y:S02]  /*9de0*/  @!P4 LEA R168, P2, R167, R244.reuse, 0x1 ;  /* 0x000000f4a7a8c211 */ /* 0x080fe400078408ff */
[-C--:B------:R-:W-:Y:S01]  /*9df0*/  @!P6 LEA.HI.X R173, R3, R243.reuse, R2, 0x1, P0 ;  /* 0x000000f303ade211 */ /* 0x080fe200000f0c02 */
[----:B------:R1:W-:Y:S01]  /*9e00*/  @P3 STS.128 [R238+0xe000], RZ ;  /* 0x00e000ffee003388 */ /* 0x0003e20000000c00 */
[CCC-:B------:R-:W-:Y:S02]  /*9e10*/  @!P4 LEA.HI.X R169, R167.reuse, R243.reuse, R164.reuse, 0x1, P2 ;  /* 0x000000f3a7a9c211 */ /* 0x1c0fe400010f0ca4 */
[-C--:B------:R-:W-:Y:S01]  /*9e20*/  @!P3 LEA.HI.X R167, R167, R243.reuse, R164, 0x1, P1 ;  /* 0x000000f3a7a7b211 */ /* 0x080fe200008f0ca4 */
[----:B------:R-:W-:Y:S01]  /*9e30*/  @!PT LDS RZ, [RZ] ;  /* 0x00000000fffff984 */ /* 0x000fe20000000800 */
[----:B------:R-:W-:Y:S01]  /*9e40*/  @!PT LDS RZ, [RZ] ;  /* 0x00000000fffff984 */ /* 0x000fe20000000800 */
[----:B------:R-:W-:Y:S01]  /*9e50*/  @!PT LDS RZ, [RZ] ;  /* 0x00000000fffff984 */ /* 0x000fe20000000800 */
[----:B------:R1:W-:Y:S01]  /*9e60*/  @!P3 LDGSTS.E.BYPASS.LTC128B.128 [R238+0xe000], [R176.64+0x180] ;  /* 0x0e000180b0eebfae */ /* 0x0003e2000b901d5e */
[CC--:B------:R-:W-:Y:S02]  /*9e70*/  @!P5 LEA R182, P2, R3.reuse, R244.reuse, 0x1 ;  /* 0x000000f403b6d211 */ /* 0x0c0fe400078408ff */
[CC--:B------:R-:W-:Y:S01]  /*9e80*/  @!P4 LEA R180, P1, R3.reuse, R244.reuse, 0x1 ;  /* 0x000000f403b4c211 */ /* 0x0c0fe200078208ff */
[----:B------:R1:W-:Y:S01]  /*9e90*/  @P6 STS.128 [R238+0x8800], RZ ;  /* 0x008800ffee006388 */ /* 0x0003e20000000c00 */
[CCC-:B------:R-:W-:Y:S02]  /*9ea0*/  @!P5 LEA.HI.X R183, R3.reuse, R243.reuse, R2.reuse, 0x1, P2 ;  /* 0x000000f303b7d211 */ /* 0x1c0fe400010f0c02 */
[CCC-:B------:R-:W-:Y:S01]  /*9eb0*/  @!P4 LEA.HI.X R181, R3.reuse, R243.reuse, R2.reuse, 0x1, P1 ;  /* 0x000000f303b5c211 */ /* 0x1c0fe200008f0c02 */
[----:B------:R-:W-:Y:S01]  /*9ec0*/  @!PT LDS RZ, [RZ] ;  /* 0x00000000fffff984 */ /* 0x000fe20000000800 */
[----:B------:R-:W-:Y:S01]  /*9ed0*/  @!PT LDS RZ, [RZ] ;  /* 0x00000000fffff984 */ /* 0x000fe20000000800 */
[----:B------:R-:W-:Y:S01]  /*9ee0*/  @!PT LDS RZ, [RZ] ;  /* 0x00000000fffff984 */ /* 0x000fe20000000800 */
[----:B------:R1:W-:Y:S01]  /*9ef0*/  @!P6 LDGSTS.E.BYPASS.LTC128B.128 [R238+0x8800], [R174.64] ;  /* 0x08800000aeeeefae */ /* 0x0003e2000b901d5e */
[CC--:B------:R-:W-:Y:S02]  /*9f00*/  @!P3 LEA R178, P0, R3.reuse, R244.reuse, 0x1 ;  /* 0x000000f403b2b211 */ /* 0x0c0fe400078008ff */
[C---:B------:R-:W-:Y:S01]  /*9f10*/  IADD3 R164, P2, R3.reuse, UR24, RZ ;  /* 0x0000001803a47c10 */ /* 0x040fe2000ff5e0ff */
[----:B------:R1:W-:Y:S01]  /*9f20*/  @P5 STS.128 [R238+0xa800], RZ ;  /* 0x00a800ffee005388 */ /* 0x0003e20000000c00 */
[-C--:B------:R-:W-:Y:S02]  /*9f30*/  @!P3 LEA.HI.X R179, R3, R243.reuse, R2, 0x1, P0 ;  /* 0x000000f303b3b211 */ /* 0x080fe400000f0c02 */
[CC--:B------:R-:W-:Y:S01]  /*9f40*/  @!P6 LEA R188, P0, R164.reuse, R244.reuse, 0x1 ;  /* 0x000000f4a4bce211 */ /* 0x0c0fe200078008ff */
[----:B------:R-:W-:Y:S01]  /*9f50*/  @!PT LDS RZ, [RZ] ;  /* 0x00000000fffff984 */ /* 0x000fe20000000800 */
[----:B------:R-:W-:Y:S01]  /*9f60*/  @!PT LDS RZ, [RZ] ;  /* 0x00000000fffff984 */ /* 0x000fe20000000800 */
[----:B------:R-:W-:Y:S01]  /*9f70*/  @!PT LDS RZ, [RZ] ;  /* 0x00000000fffff984 */ /* 0x000fe20000000800 */
[----:B------:R1:W-:Y:S01]  /*9f80*/  @!P5 LDGSTS.E.BYPASS.LTC128B.128 [R238+0xa800], [R170.64+0x80] ;  /* 0x0a800080aaeedfae */ /* 0x0003e2000b901d5e */
[-C--:B------:R-:W-:Y:S02]  /*9f90*/  @!P4 LEA R184, P1, R164, R244.reuse, 0x1 ;  /* 0x000000f4a4b8c211 */ /* 0x080fe400078208ff */
[----:B------:R-:W-:Y:S01]  /*9fa0*/  IADD3.X R2, R2, UR23, RZ, P2, !PT ;  /* 0x0000001702027c10 */ /* 0x000fe200097fe4ff */
[----:B------:R1:W-:Y:S01]  /*9fb0*/  @P4 STS.128 [R238+0xc800], RZ ;  /* 0x00c800ffee004388 */ /* 0x0003e20000000c00 */
[CC--:B------:R-:W-:Y:S02]  /*9fc0*/  @!P5 LEA R186, P2, R164.reuse, R244.reuse, 0x1 ;  /* 0x000000f4a4bad211 */ /* 0x0c0fe400078408ff */
[CCC-:B------:R-:W-:Y:S01]  /*9fd0*/  @!P6 LEA.HI.X R189, R164.reuse, R243.reuse, R2.reuse, 0x1, P0 ;  /* 0x000000f3a4bde211 */ /* 0x1c0fe200000f0c02 */
[----:B------:R-:W-:Y:S01]  /*9fe0*/  @!PT LDS RZ, [RZ] ;  /* 0x00000000fffff984 */ /* 0x000fe20000000800 */
[----:B------:R-:W-:Y:S01]  /*9ff0*/  @!PT LDS RZ, [RZ] ;  /* 0x00000000fffff984 */ /* 0x000fe20000000800 */
[----:B------:R-:W-:Y:S01]  /*a000*/  @!PT LDS RZ, [RZ] ;  /* 0x00000000fffff984 */ /* 0x000fe20000000800 */
[----:B------:R1:W-:Y:S01]  /*a010*/  @!P4 LDGSTS.E.BYPASS.LTC128B.128 [R238+0xc800], [R168.64+0x100] ;  /* 0x0c800100a8eecfae */ /* 0x0003e2000b901d5e */
[CCC-:B------:R-:W-:Y:S02]  /*a020*/  @!P5 LEA.HI.X R187, R164.reuse, R243.reuse, R2.reuse, 0x1, P2 ;  /* 0x000000f3a4bbd211 */ /* 0x1c0fe400010f0c02 */
[CC--:B------:R-:W-:Y:S01]  /*a030*/  @!P4 LEA.HI.X R185, R164.reuse, R243.reuse, R2, 0x1, P1 ;  /* 0x000000f3a4b9c211 */ /* 0x0c0fe200008f0c02 */
[----:B------:R1:W-:Y:S01]  /*a040*/  @P3 STS.128 [R238+0xe800], RZ ;  /* 0x00e800ffee003388 */ /* 0x0003e20000000c00 */
[C---:B------:R-:W-:Y:S01]  /*a050*/  @!P3 LEA R190, P0, R164.reuse, R244, 0x1 ;  /* 0x000000f4a4beb211 */ /* 0x040fe200078008ff */
[----:B------:R-:W-:Y:S02]  /*a060*/  IMAD.MOV.U32 R244, RZ, RZ, R176 ;  /* 0x000000fffff47224 */ /* 0x000fe400078e00b0 */
[----:B------:R-:W-:Y:S01]  /*a070*/  @!PT LDS RZ, [RZ] ;  /* 0x00000000fffff984 */ /* 0x000fe20000000800 */
[----:B------:R-:W-:Y:S01]  /*a080*/  @!PT LDS RZ, [RZ] ;  /* 0x00000000fffff984 */ /* 0x000fe20000000800 */
[----:B------:R-:W-:Y:S01]  /*a090*/  @!PT LDS RZ, [RZ] ;  /* 0x00000000fffff984 */ /* 0x000fe20000000800 */
[----:B------:R1:W-:Y:S01]  /*a0a0*/  @!P3 LDGSTS.E.BYPASS.LTC128B.128 [R238+0xe800], [R166.64+0x180] ;  /* 0x0e800180a6eebfae */ /* 0x0003e2000b901d5e */
[----:B------:R-:W-:Y:S01]  /*a0b0*/  @!P3 LEA.HI.X R191, R164, R243, R2, 0x1, P0 ;  /* 0x000000f3a4bfb211 */ /* 0x000fe200000f0c02 */
[----:B------:R-:W-:Y:S02]  /*a0c0*/  IMAD.MOV.U32 R243, RZ, RZ, R177 ;  /* 0x000000fffff37224 */ /* 0x000fe400078e00b1 */
        /* <DEDUP_REMOVED lines=40> */
[----:B------:R-:W0:Y:S02]  /*a350*/  LDGDEPBAR ;  /* 0x00000000000079af */ /* 0x000e240000000000 */
.L_x_723:
[----:B------:R-:W-:Y:S01]  /*a360*/  FMNMX.FTZ R2, R4, R165, !PT ;  /* 0x000000a504027209 */ /* 0x000fe20007810000 */
[----:B-1----:R-:W-:Y:S01]  /*a370*/  LDSM.16.MT88.4 R172, [R226+0x10000] ;  /* 0x01000000e2ac783b */ /* 0x002fe20000004200 */
[----:B------:R-:W-:Y:S01]  /*a380*/  FMNMX.FTZ R164, R6, R0, !PT ;  /* 0x0000000006a47209 */ /* 0x000fe20007810000 */
[----:B------:R-:W-:Y:S01]  /*a390*/  UIADD3 UR32, UR26, -0x1, URZ ;  /* 0xffffffff1a207890 */ /* 0x000fe2000fffe03f */
[----:B------:R-:W-:Y:S01]  /*a3a0*/  FMNMX.FTZ R3, R5, R2, !PT ;  /* 0x0000000205037209 */ /* 0x000fe20007810000 */
[----:B------:R-:W-:Y:S01]  /*a3b0*/  UMOV UR8, UR22 ;  /* 0x0000001600087c82 */ /* 0x000fe20008000000 */
[----:B------:R-:W-:Y:S01]  /*a3c0*/  FMNMX.FTZ R167, R7, R164, !PT ;  /* 0x000000a407a77209 */ /* 0x000fe20007810000 */
[----:B------:R-:W-:Y:S01]  /*a3d0*/  UMOV UR9, UR21 ;  /* 0x0000001500097c82 */ /* 0x000fe20008000000 */
[----:B------:R-:W-:Y:S01]  /*a3e0*/  FMNMX.FTZ R2, R8, R3, !PT ;  /* 0x0000000308027209 */ /* 0x000fe20007810000 */
[----:B------:R-:W-:Y:S01]  /*a3f0*/  LDSM.16.MT88.4 R176, [R225+0x10000] ;  /* 0x01000000e1b0783b */ /* 0x000fe20000004200 */
[----:B------:R-:W-:Y:S02]  /*a400*/  FMNMX.FTZ R164, R10, R167, !PT ;  /* 0x000000a70aa47209 */ /* 0x000fe40007810000 */
[----:B------:R-:W-:Y:S02]  /*a410*/  FMNMX.FTZ R3, R9, R2, !PT ;  /* 0x0000000209037209 */ /* 0x000fe40007810000 */
[----:B------:R-:W-:Y:S02]  /*a420*/  FMNMX.FTZ R167, R11, R164, !PT ;  /* 0x000000a40ba77209 */ /* 0x000fe40007810000 */
        /* <DEDUP_REMOVED lines=20> */
[----:B------:R-:W-:Y:S02]  /*a570*/  FMNMX.FTZ R2, R28, R3, !PT ;  /* 0x000000031c027209 */ /* 0x000fe40007810000 */
[----:B------:R-:W-:Y:S02]  /*a580*/  FMNMX.FTZ R164, R30, R167, !PT ;  /* 0x000000a71ea47209 */ /* 0x000fe40007810000 */
[----:B------:R-:W-:Y:S04]  /*a590*/  FMNMX.FTZ R3, R29, R2, !PT ;  /* 0x000000021d037209 */ /* 0x000fe80007810000 */
[----:B------:R-:W-:Y:S02]  /*a5a0*/  FMNMX.FTZ R2, R32, R3, !PT ;  /* 0x0000000320027209 */ /* 0x000fe40007810000 */
[----:B------:R-:W-:Y:S02]  /*a5b0*/  FMNMX.FTZ R3, R31, R164, !PT ;  /* 0x000000a41f037209 */ /* 0x000fe40007810000 */
[----:B------:R-:W-:Y:S02]  /*a5c0*/  FMNMX.FTZ R168, R33, R2, !PT ;  /* 0x0000000221a87209 */ /* 0x000fe40007810000 */
[----:B------:R-:W-:Y:S03]  /*a5d0*/  FMNMX.FTZ R2, R34, R3, !PT ;  /* 0x0000000322027209 */ /* 0x000fe60007810000 */
[----:B------:R-:W-:Y:S01]  /*a5e0*/  SHFL.BFLY PT, R3, R168, 0x2, 0x1f ;  /* 0x0c401f00a8037f89 */ /* 0x000fe200000e0000 */
[----:B------:R-:W-:Y:S07]  /*a5f0*/  FMNMX.FTZ R169, R35, R2, !PT ;  /* 0x0000000223a97209 */ /* 0x000fee0007810000 */
[----:B------:R-:W1:Y:S02]  /*a600*/  SHFL.BFLY PT, R2, R169, 0x2, 0x1f ;  /* 0x0c401f00a9027f89 */ /* 0x000e6400000e0000 */
[----:B-1----:R-:W-:Y:S02]  /*a610*/  FMNMX.FTZ R166, R169, R2, !PT ;  /* 0x00000002a9a67209 */ /* 0x002fe40007810000 */
[----:B------:R-:W-:Y:S04]  /*a620*/  FMNMX.FTZ R171, R168, R3, !PT ;  /* 0x00000003a8ab7209 */ /* 0x000fe80007810000 */
[----:B------:R-:W1:Y:S08]  /*a630*/  SHFL.BFLY PT, R3, R166, 0x1, 0x1f ;  /* 0x0c201f00a6037f89 */ /* 0x000e7000000e0000 */
[----:B------:R-:W2:Y:S01]  /*a640*/  SHFL.BFLY PT, R164, R171, 0x1, 0x1f ;  /* 0x0c201f00aba47f89 */ /* 0x000ea200000e0000 */
[----:B-1----:R-:W-:Y:S05]  /*a650*/  FMNMX.FTZ R3, R166, R3, !PT ;  /* 0x00000003a6037209 */ /* 0x002fea0007810000 */
[----:B------:R-:W-:Y:S01]  /*a660*/  FMUL.FTZ R199, R3, c[0x0][0x23c] ;  /* 0x00008f0003c77a20 */ /* 0x000fe20000410000 */
[----:B--2---:R-:W-:Y:S02]  /*a670*/  FMNMX.FTZ R164, R171, R164, !PT ;  /* 0x000000a4aba47209 */ /* 0x004fe40007810000 */
[----:B------:R-:W1:Y:S02]  /*a680*/  LDSM.16.MT88.4 R168, [R228+0x10000] ;  /* 0x01000000e4a8783b */ /* 0x000e640000004200 */
[C---:B------:R-:W-:Y:S01]  /*a690*/  FSETP.NEU.FTZ.AND P0, PT, R164.reuse, -INF , PT ;  /* 0xff800000a400780b */ /* 0x040fe20003f1d000 */
[C---:B------:R-:W-:Y:S02]  /*a6a0*/  FADD.FTZ R2, -R164.reuse, R165 ;  /* 0x000000a5a4027221 */ /* 0x040fe40000010100 */
[----:B------:R-:W-:Y:S02]  /*a6b0*/  FMUL.FTZ R200, R164, c[0x0][0x23c] ;  /* 0x00008f00a4c87a20 */ /* 0x000fe40000410000 */
[----:B------:R-:W-:Y:S02]  /*a6c0*/  FMUL.FTZ R167, R2, c[0x0][0x23c] ;  /* 0x00008f0002a77a20 */ /* 0x000fe40000410000 */
[C---:B------:R-:W-:Y:S01]  /*a6d0*/  FADD.FTZ R165, -R3.reuse, R0 ;  /* 0x0000000003a57221 */ /* 0x040fe20000010100 */
[----:B------:R-:W-:Y:S01]  /*a6e0*/  FSEL R200, R200, RZ, P0 ;  /* 0x000000ffc8c87208 */ /* 0x000fe20000000000 */
[----:B------:R2:W3:Y:S01]  /*a6f0*/  MUFU.EX2 R2, R167 ;  /* 0x000000a700027308 */ /* 0x0004e20000000800 */
[----:B------:R-:W-:Y:S01]  /*a700*/  FSETP.NEU.FTZ.AND P0, PT, R3, -INF , PT ;  /* 0xff8000000300780b */ /* 0x000fe20003f1d000 */
[----:B------:R-:W-:Y:S01]  /*a710*/  FMUL.FTZ R0, R165, c[0x0][0x23c] ;  /* 0x00008f00a5007a20 */ /* 0x000fe20000410000 */
[----:B------:R-:W-:Y:S01]  /*a720*/  MOV R165, R164 ;  /* 0x000000a400a57202 */ /* 0x000fe20000000f00 */
[--C-:B------:R-:W-:Y:S01]  /*a730*/  FFMA.FTZ R166, R4, c[0x0][0x23c], -R200.reuse ;  /* 0x00008f0004a67a23 */ /* 0x100fe200000108c8 */
[----:B------:R-:W-:Y:S01]  /*a740*/  FSEL R199, R199, RZ, P0 ;  /* 0x000000ffc7c77208 */ /* 0x000fe20000000000 */
[--C-:B------:R-:W-:Y:S01]  /*a750*/  FFMA.FTZ R5, R5, c[0x0][0x23c], -R200.reuse ;  /* 0x00008f0005057a23 */ /* 0x100fe200000108c8 */
[----:B------:R-:W-:Y:S01]  /*a760*/  ISETP.LT.AND P0, PT, RZ, UR26, PT ;  /* 0x0000001aff007c0c */ /* 0x000fe2000bf01270 */
[--C-:B------:R-:W-:Y:S01]  /*a770*/  FFMA.FTZ R196, R9, c[0x0][0x23c], -R200.reuse ;  /* 0x00008f0009c47a23 */ /* 0x100fe200000108c8 */
[----:B------:R-:W-:Y:S01]  /*a780*/  UMOV UR26, UR32 ;  /* 0x00000020001a7c82 */ /* 0x000fe20008000000 */
[--C-:B------:R-:W-:Y:S01]  /*a790*/  FFMA.FTZ R197, R6, c[0x0][0x23c], -R199.reuse ;  /* 0x00008f0006c57a23 */ /* 0x100fe200000108c7 */
[----:B------:R-:W4:Y:S01]  /*a7a0*/  MUFU.EX2 R0, R0 ;  /* 0x0000000000007308 */ /* 0x000f220000000800 */
[--C-:B------:R-:W-:Y:S02]  /*a7b0*/  FFMA.FTZ R6, R7, c[0x0][0x23c], -R199.reuse ;  /* 0x00008f0007067a23 */ /* 0x100fe400000108c7 */
[--C-:B------:R-:W-:Y:S02]  /*a7c0*/  FFMA.FTZ R7, R8, c[0x0][0x23c], -R200.reuse ;  /* 0x00008f0008077a23 */ /* 0x100fe400000108c8 */
[--C-:B------:R-:W-:Y:S02]  /*a7d0*/  FFMA.FTZ R198, R11, c[0x0][0x23c], -R199.reuse ;  /* 0x00008f000bc67a23 */ /* 0x100fe400000108c7 */
[--C-:B------:R-:W-:Y:S02]  /*a7e0*/  FFMA.FTZ R201, R12, c[0x0][0x23c], -R200.reuse ;  /* 0x00008f000cc97a23 */ /* 0x100fe400000108c8 */
[--C-:B------:R-:W-:Y:S01]  /*a7f0*/  FFMA.FTZ R202, R13, c[0x0][0x23c], -R200.reuse ;  /* 0x00008f000dca7a23 */ /* 0x100fe200000108c8 */
[----:B------:R-:W-:Y:S01]  /*a800*/  MUFU.EX2 R166, R166 ;  /* 0x000000a600a67308 */ /* 0x000fe20000000800 */
[--C-:B------:R-:W-:Y:S02]  /*a810*/  FFMA.FTZ R203, R14, c[0x0][0x23c], -R199.reuse ;  /* 0x00008f000ecb7a23 */ /* 0x100fe400000108c7 */
[--C-:B--2---:R-:W-:Y:S02]  /*a820*/  FFMA.FTZ R167, R10, c[0x0][0x23c], -R199.reuse ;  /* 0x00008f000aa77a23 */ /* 0x104fe400000108c7 */
[C---:B---3--:R-:W-:Y:S02]  /*a830*/  FMUL.FTZ R8, R2.reuse, R160 ;  /* 0x000000a002087220 */ /* 0x048fe40000410000 */
[C---:B------:R-:W-:Y:S02]  /*a840*/  FMUL.FTZ R9, R2.reuse, R161 ;  /* 0x000000a102097220 */ /* 0x040fe40000410000 */
[C---:B------:R-:W-:Y:S01]  /*a850*/  FMUL.FTZ R36, R2.reuse, R36 ;  /* 0x0000002402247220 */ /* 0x040fe20000410000 */
[----:B------:R-:W2:Y:S01]  /*a860*/  MUFU.EX2 R5, R5 ;  /* 0x0000000500057308 */ /* 0x000ea20000000800 */
[C---:B------:R-:W-:Y:S02]  /*a870*/  FMUL.FTZ R37, R2.reuse, R37 ;  /* 0x0000002502257220 */ /* 0x040fe40000410000 */
[----:B------:R-:W-:Y:S02]  /*a880*/  FMUL.FTZ R40, R2, R40 ;  /* 0x0000002802287220 */ /* 0x000fe40000410000 */
[C---:B----4-:R-:W-:Y:S02]  /*a890*/  FMUL.FTZ R10, R0.reuse, R162 ;  /* 0x000000a2000a7220 */ /* 0x050fe40000410000 */
[C---:B------:R-:W-:Y:S02]  /*a8a0*/  FMUL.FTZ R11, R0.reuse, R163 ;  /* 0x000000a3000b7220 */ /* 0x040fe40000410000 */
[C---:B------:R-:W-:Y:S01]  /*a8b0*/  FMUL.FTZ R38, R0.reuse, R38 ;  /* 0x0000002600267220 */ /* 0x040fe20000410000 */
[----:B------:R-:W-:Y:S01]  /*a8c0*/  MUFU.EX2 R197, R197 ;  /* 0x000000c500c57308 */ /* 0x000fe20000000800 */
[----:B------:R-:W-:Y:S02]  /*a8d0*/  FMUL.FTZ R39, R0, R39 ;  /* 0x0000002700277220 */ /* 0x000fe40000410000 */
[----:B------:R-:W-:Y:S02]  /*a8e0*/  FMUL.FTZ R41, R2, R41 ;  /* 0x0000002902297220 */ /* 0x000fe40000410000 */
[C---:B------:R-:W-:Y:S02]  /*a8f0*/  FMUL.FTZ R42, R0.reuse, R42 ;  /* 0x0000002a002a7220 */ /* 0x040fe40000410000 */
[----:B------:R-:W-:Y:S02]  /*a900*/  FMUL.FTZ R43, R0, R43 ;  /* 0x0000002b002b7220 */ /* 0x000fe40000410000 */
[C---:B------:R-:W-:Y:S01]  /*a910*/  FMUL.FTZ R44, R2.reuse, R44 ;  /* 0x0000002c022c7220 */ /* 0x040fe20000410000 */
[----:B------:R-:W3:Y:S01]  /*a920*/  MUFU.EX2 R6, R6 ;  /* 0x0000000600067308 */ /* 0x000ee20000000800 */
[----:B------:R-:W-:Y:S02]  /*a930*/  FMUL.FTZ R45, R2, R45 ;  /* 0x0000002d022d7220 */ /* 0x000fe40000410000 */
[C---:B------:R-:W-:Y:S01]  /*a940*/  FMUL.FTZ R46, R0.reuse, R46 ;  /* 0x0000002e002e7220 */ /* 0x040fe20000410000 */
[----:B--2---:R-:W-:Y:S01]  /*a950*/  F2FP.BF16.PACK_AB R160, R5, R166 ;  /* 0x000000a605a0723e */ /* 0x004fe200000010ff */
[----:B------:R-:W-:Y:S02]  /*a960*/  FMUL.FTZ R47, R0, R47 ;  /* 0x0000002f002f7220 */ /* 0x000fe40000410000 */
[C---:B------:R-:W-:Y:S02]  /*a970*/  FMUL.FTZ R48, R2.reuse, R48 ;  /* 0x0000003002307220 */ /* 0x040fe40000410000 */
[----:B------:R-:W-:Y:S01]  /*a980*/  FMUL.FTZ R49, R2, R49 ;  /* 0x0000003102317220 */ /* 0x000fe20000410000 */
[----:B------:R-:W-:Y:S01]  /*a990*/  MUFU.EX2 R7, R7 ;  /* 0x0000000700077308 */ /* 0x000fe20000000800 */
[C---:B------:R-:W-:Y:S02]  /*a9a0*/  FMUL.FTZ R50, R0.reuse, R50 ;  /* 0x0000003200327220 */ /* 0x040fe40000410000 */
[----:B------:R-:W-:Y:S02]  /*a9b0*/  FMUL.FTZ R51, R0, R51 ;  /* 0x0000003300337220 */ /* 0x000fe40000410000 */
[C---:B------:R-:W-:Y:S02]  /*a9c0*/  FMUL.FTZ R12, R2.reuse, R156 ;  /* 0x0000009c020c7220 */ /* 0x040fe40000410000 */
[----:B------:R-:W-:Y:S02]  /*a9d0*/  FMUL.FTZ R13, R2, R157 ;  /* 0x0000009d020d7220 */ /* 0x000fe40000410000 */
[----:B------:R-:W-:Y:S01]  /*a9e0*/  FMUL.FTZ R14, R0, R158 ;  /* 0x0000009e000e7220 */ /* 0x000fe20000410000 */
[----:B------:R-:W2:Y:S01]  /*a9f0*/  MUFU.EX2 R196, R196 ;  /* 0x000000c400c47308 */ /* 0x000ea20000000800 */
[C---:B------:R-:W-:Y:S02]  /*aa00*/  FMUL.FTZ R52, R2.reuse, R52 ;  /* 0x0000003402347220 */ /* 0x040fe40000410000 */
[----:B------:R-:W-:Y:S01]  /*aa10*/  FMUL.FTZ R53, R2, R53 ;  /* 0x0000003502357220 */ /* 0x000fe20000410000 */
[----:B---3--:R-:W-:Y:S01]  /*aa20*/  F2FP.BF16.PACK_AB R161, R6, R197 ;  /* 0x000000c506a1723e */ /* 0x008fe200000010ff */
[C---:B------:R-:W-:Y:S02]  /*aa30*/  FMUL.FTZ R54, R0.reuse, R54 ;  /* 0x0000003600367220 */ /* 0x040fe40000410000 */
[----:B------:R-:W-:Y:S02]  /*aa40*/  FMUL.FTZ R55, R0, R55 ;  /* 0x0000003700377220 */ /* 0x000fe40000410000 */
[C---:B------:R-:W-:Y:S01]  /*aa50*/  FMUL.FTZ R56, R2.reuse, R56 ;  /* 0x0000003802387220 */ /* 0x040fe20000410000 */
[----:B------:R-:W-:Y:S01]  /*aa60*/  MUFU.EX2 R167, R167 ;  /* 0x000000a700a77308 */ /* 0x000fe20000000800 */
[----:B------:R-:W-:Y:S02]  /*aa70*/  FMUL.FTZ R57, R2, R57 ;  /* 0x0000003902397220 */ /* 0x000fe40000410000 */
[C---:B------:R-:W-:Y:S02]  /*aa80*/  FMUL.FTZ R58, R0.reuse, R58 ;  /* 0x0000003a003a7220 */ /* 0x040fe40000410000 */
[----:B------:R-:W-:Y:S02]  /*aa90*/  FMUL.FTZ R59, R0, R59 ;  /* 0x0000003b003b7220 */ /* 0x000fe40000410000 */
[C---:B------:R-:W-:Y:S02]  /*aaa0*/  FMUL.FTZ R60, R2.reuse, R60 ;  /* 0x0000003c023c7220 */ /* 0x040fe40000410000 */
[----:B------:R-:W-:Y:S01]  /*aab0*/  FMUL.FTZ R61, R2, R61 ;  /* 0x0000003d023d7220 */ /* 0x000fe20000410000 */
[----:B------:R-:W3:Y:S01]  /*aac0*/  MUFU.EX2 R198, R198 ;  /* 0x000000c600c67308 */ /* 0x000ee20000000800 */
[C---:B------:R-:W-:Y:S02]  /*aad0*/  FMUL.FTZ R62, R0.reuse, R62 ;  /* 0x0000003e003e7220 */ /* 0x040fe40000410000 */
[----:B------:R-:W-:Y:S01]  /*aae0*/  FMUL.FTZ R63, R0, R63 ;  /* 0x0000003f003f7220 */ /* 0x000fe20000410000 */
[----:B--2---:R-:W-:Y:S01]  /*aaf0*/  F2FP.BF16.PACK_AB R162, R196, R7 ;  /* 0x00000007c4a2723e */ /* 0x004fe200000010ff */
        /* <DEDUP_REMOVED lines=17> */
[C---:B-1----:R-:W-:Y:S05]  /*ac10*/  HMMA.16816.F32.BF16 R8, R160.reuse, R168, R8 ;  /* 0x000000a8a008723c */ /* 0x042fea0000041808 */
[----:B------:R-:W-:Y:S02]  /*ac20*/  FMUL.FTZ R77, R2, R77 ;  /* 0x0000004d024d7220 */ /* 0x000fe40000410000 */
[C---:B------:R-:W-:Y:S01]  /*ac30*/  FMUL.FTZ R78, R0.reuse, R78 ;  /* 0x0000004e004e7220 */ /* 0x040fe20000410000 */
[C---:B------:R-:W-:Y:S01]  /*ac40*/  HMMA.16816.F32.BF16 R36, R160.reuse, R170, R36 ;  /* 0x000000aaa024723c */ /* 0x040fe20000041824 */
[----:B------:R-:W1:Y:S03]  /*ac50*/  LDSM.16.MT88.4 R168, [R224+0x10000] ;  /* 0x01000000e0a8783b */ /* 0x000e660000004200 */
[----:B------:R-:W-:Y:S02]  /*ac60*/  FMUL.FTZ R79, R0, R79 ;  /* 0x0000004f004f7220 */ /* 0x000fe40000410000 */
[C---:B------:R-:W-:Y:S02]  /*ac70*/  FMUL.FTZ R80, R2.reuse, R80 ;  /* 0x0000005002507220 */ /* 0x040fe40000410000 */
[C---:B------:R-:W-:Y:S04]  /*ac80*/  HMMA.16816.F32.BF16 R40, R160.reuse, R172, R40 ;  /* 0x000000aca028723c */ /* 0x040fe80000041828 */
[----:B------:R-:W-:Y:S02]  /*ac90*/  FMUL.FTZ R81, R2, R81 ;  /* 0x0000005102517220 */ /* 0x000fe40000410000 */
[C---:B------:R-:W-:Y:S02]  /*aca0*/  FMUL.FTZ R82, R0.reuse, R82 ;  /* 0x0000005200527220 */ /* 0x040fe40000410000 */
[C---:B------:R-:W-:Y:S01]  /*acb0*/  HMMA.16816.F32.BF16 R44, R160.reuse, R174, R44 ;  /* 0x000000aea02c723c */ /* 0x040fe2000004182c */
[----:B------:R-:W3:Y:S03]  /*acc0*/  LDSM.16.MT88.4 R172, [R228+0x12000] ;  /* 0x01200000e4ac783b */ /* 0x000ee60000004200 */
[----:B------:R-:W-:Y:S02]  /*acd0*/  FMUL.FTZ R83, R0, R83 ;  /* 0x0000005300537220 */ /* 0x000fe40000410000 */
[C---:B------:R-:W-:Y:S02]  /*ace0*/  FMUL.FTZ R84, R2.reuse, R84 ;  /* 0x0000005402547220 */ /* 0x040fe40000410000 */
[C---:B------:R-:W-:Y:S04]  /*acf0*/  HMMA.16816.F32.BF16 R48, R160.reuse, R176, R48 ;  /* 0x000000b0a030723c */ /* 0x040fe80000041830 */
[----:B------:R-:W-:Y:S02]  /*ad00*/  FMUL.FTZ R85, R2, R85 ;  /* 0x0000005502557220 */ /* 0x000fe40000410000 */
[C---:B------:R-:W-:Y:S02]  /*ad10*/  FMUL.FTZ R86, R0.reuse, R86 ;  /* 0x0000005600567220 */ /* 0x040fe40000410000 */
[C---:B------:R-:W-:Y:S01]  /*ad20*/  HMMA.16816.F32.BF16 R52, R160.reuse, R178, R52 ;  /* 0x000000b2a034723c */ /* 0x040fe20000041834 */
[----:B------:R-:W4:Y:S03]  /*ad30*/  LDSM.16.MT88.4 R176, [R226+0x12000] ;  /* 0x01200000e2b0783b */ /* 0x000f260000004200 */
[----:B------:R-:W-:Y:S02]  /*ad40*/  FMUL.FTZ R87, R0, R87 ;  /* 0x0000005700577220 */ /* 0x000fe40000410000 */
[C---:B------:R-:W-:Y:S02]  /*ad50*/  FMUL.FTZ R88, R2.reuse, R88 ;  /* 0x0000005802587220 */ /* 0x040fe40000410000 */
[----:B------:R-:W-:Y:S01]  /*ad60*/  FMUL.FTZ R89, R2, R89 ;  /* 0x0000005902597220 */ /* 0x000fe20000410000 */
[C---:B-1----:R-:W-:Y:S03]  /*ad70*/  HMMA.16816.F32.BF16 R56, R160.reuse, R168, R56 ;  /* 0x000000a8a038723c */ /* 0x042fe60000041838 */
[C---:B------:R-:W-:Y:S02]  /*ad80*/  FMUL.FTZ R90, R0.reuse, R90 ;  /* 0x0000005a005a7220 */ /* 0x040fe40000410000 */
[----:B------:R-:W-:Y:S02]  /*ad90*/  FMUL.FTZ R91, R0, R91 ;  /* 0x0000005b005b7220 */ /* 0x000fe40000410000 */
[C---:B------:R-:W-:Y:S01]  /*ada0*/  FMUL.FTZ R92, R2.reuse, R92 ;  /* 0x0000005c025c7220 */ /* 0x040fe20000410000 */
[C---:B------:R-:W-:Y:S01]  /*adb0*/  HMMA.16816.F32.BF16 R60, R160.reuse, R170, R60 ;  /* 0x000000aaa03c723c */ /* 0x040fe2000004183c */
[----:B------:R-:W1:Y:S03]  /*adc0*/  LDSM.16.MT88.4 R168, [R225+0x12000] ;  /* 0x01200000e1a8783b */ /* 0x000e660000004200 */
[----:B------:R-:W-:Y:S02]  /*add0*/  FMUL.FTZ R93, R2, R93 ;  /* 0x0000005d025d7220 */ /* 0x000fe40000410000 */
[C---:B------:R-:W-:Y:S02]  /*ade0*/  FMUL.FTZ R94, R0.reuse, R94 ;  /* 0x0000005e005e7220 */ /* 0x040fe40000410000 */
[C---:B---3--:R-:W-:Y:S04]  /*adf0*/  HMMA.16816.F32.BF16 R64, R160.reuse, R172, R64 ;  /* 0x000000aca040723c */ /* 0x048fe80000041840 */
[----:B------:R-:W-:Y:S02]  /*ae00*/  FMUL.FTZ R95, R0, R95 ;  /* 0x0000005f005f7220 */ /* 0x000fe40000410000 */
[C---:B------:R-:W-:Y:S02]  /*ae10*/  FMUL.FTZ R96, R2.reuse, R96 ;  /* 0x0000006002607220 */ /* 0x040fe40000410000 */
[C---:B------:R-:W-:Y:S01]  /*ae20*/  HMMA.16816.F32.BF16 R68, R160.reuse, R174, R68 ;  /* 0x000000aea044723c */ /* 0x040fe20000041844 */
[----:B------:R-:W3:Y:S03]  /*ae30*/  LDSM.16.MT88.4 R172, [R224+0x12000] ;  /* 0x01200000e0ac783b */ /* 0x000ee60000004200 */
[----:B------:R-:W-:Y:S02]  /*ae40*/  FMUL.FTZ R97, R2, R97 ;  /* 0x0000006102617220 */ /* 0x000fe40000410000 */
[C---:B------:R-:W-:Y:S02]  /*ae50*/  FMUL.FTZ R98, R0.reuse, R98 ;  /* 0x0000006200627220 */ /* 0x040fe40000410000 */
[C---:B----4-:R-:W-:Y:S04]  /*ae60*/  HMMA.16816.F32.BF16 R72, R160.reuse, R176, R72 ;  /* 0x000000b0a048723c */ /* 0x050fe80000041848 */
        /* <DEDUP_REMOVED lines=48> */
[----:B------:R-:W-:Y:S03]  /*b170*/  FMUL.FTZ R129, R2, R129 ;  /* 0x0000008102817220 */ /* 0x000fe60000410000 */
[C---:B------:R-:W-:Y:S01]  /*b180*/  HMMA.16816.F32.BF16 R124, R160.reuse, R178, R124 ;  /* 0x000000b2a07c723c */ /* 0x040fe2000004187c */
[----:B------:R-:W4:Y:S02]  /*b190*/  LDSM.16.MT88.4 R176, [R225+0x16000] ;  /* 0x01600000e1b0783b */ /* 0x000f240000004200 */
[C---:B------:R-:W-:Y:S02]  /*b1a0*/  FMUL.FTZ R130, R0.reuse, R130 ;  /* 0x0000008200827220 */ /* 0x040fe40000410000 */
[----:B------:R-:W-:Y:S02]  /*b1b0*/  FMUL.FTZ R131, R0, R131 ;  /* 0x0000008300837220 */ /* 0x000fe40000410000 */
[C---:B------:R-:W-:Y:S02]  /*b1c0*/  FMUL.FTZ R132, R2.reuse, R132 ;  /* 0x0000008402847220 */ /* 0x040fe40000410000 */
[----:B------:R-:W-:Y:S03]  /*b1d0*/  FMUL.FTZ R133, R2, R133 ;  /* 0x0000008502857220 */ /* 0x000fe60000410000 */
[C---:B-1----:R-:W-:Y:S03]  /*b1e0*/  HMMA.16816.F32.BF16 R128, R160.reuse, R168, R128 ;  /* 0x000000a8a080723c */ /* 0x042fe60000041880 */
[C---:B------:R-:W-:Y:S02]  /*b1f0*/  FMUL.FTZ R134, R0.reuse, R134 ;  /* 0x0000008600867220 */ /* 0x040fe40000410000 */
[C---:B------:R-:W-:Y:S02]  /*b200*/  FMUL.FTZ R135, R0.reuse, R135 ;  /* 0x0000008700877220 */ /* 0x040fe40000410000 */
[--C-:B------:R-:W-:Y:S02]  /*b210*/  FFMA.FTZ R204, R15, c[0x0][0x23c], -R199.reuse ;  /* 0x00008f000fcc7a23 */ /* 0x100fe400000108c7 */
[----:B------:R-:W-:Y:S02]  /*b220*/  FMUL.FTZ R15, R0, R159 ;  /* 0x0000009f000f7220 */ /* 0x000fe40000410000 */
[----:B------:R-:W1:Y:S01]  /*b230*/  LDSM.16.MT88.4 R156, [R224+0x16000] ;  /* 0x01600000e09c783b */ /* 0x000e620000004200 */
[C---:B------:R-:W-:Y:S01]  /*b240*/  HMMA.16816.F32.BF16 R132, R160.reuse, R170, R132 ;  /* 0x000000aaa084723c */ /* 0x040fe20000041884 */
[----:B------:R-:W5:Y:S02]  /*b250*/  MUFU.EX2 R204, R204 ;  /* 0x000000cc00cc7308 */ /* 0x000f640000000800 */
[C---:B------:R-:W-:Y:S02]  /*b260*/  FMUL.FTZ R136, R2.reuse, R136 ;  /* 0x0000008802887220 */ /* 0x040fe40000410000 */
[----:B------:R-:W-:Y:S02]  /*b270*/  FMUL.FTZ R137, R2, R137 ;  /* 0x0000008902897220 */ /* 0x000fe40000410000 */
[C---:B------:R-:W-:Y:S01]  /*b280*/  FMUL.FTZ R138, R0.reuse, R138 ;  /* 0x0000008a008a7220 */ /* 0x040fe20000410000 */
[----:B------:R-:W1:Y:S01]  /*b290*/  LDSM.16.MT88.4 R168, [R228+0x10800] ;  /* 0x01080000e4a8783b */ /* 0x000e620000004200 */
[----:B------:R-:W-:Y:S03]  /*b2a0*/  FMUL.FTZ R139, R0, R139 ;  /* 0x0000008b008b7220 */ /* 0x000fe60000410000 */
[C---:B------:R-:W-:Y:S02]  /*b2b0*/  FMUL.FTZ R140, R2.reuse, R140 ;  /* 0x0000008c028c7220 */ /* 0x040fe40000410000 */
[----:B------:R-:W-:Y:S02]  /*b2c0*/  FMUL.FTZ R141, R2, R141 ;  /* 0x0000008d028d7220 */ /* 0x000fe40000410000 */
[C---:B---3--:R-:W-:Y:S03]  /*b2d0*/  HMMA.16816.F32.BF16 R136, R160.reuse, R172, R136 ;  /* 0x000000aca088723c */ /* 0x048fe60000041888 */
[C---:B------:R-:W-:Y:S02]  /*b2e0*/  FMUL.FTZ R142, R0.reuse, R142 ;  /* 0x0000008e008e7220 */ /* 0x040fe40000410000 */
[----:B------:R-:W-:Y:S02]  /*b2f0*/  FMUL.FTZ R143, R0, R143 ;  /* 0x0000008f008f7220 */ /* 0x000fe40000410000 */
[--C-:B------:R-:W-:Y:S01]  /*b300*/  FFMA.FTZ R205, R16, c[0x0][0x23c], -R200.reuse ;  /* 0x00008f0010cd7a23 */ /* 0x100fe200000108c8 */
[C---:B------:R-:W-:Y:S01]  /*b310*/  HMMA.16816.F32.BF16 R12, R160.reuse, R174, R12 ;  /* 0x000000aea00c723c */ /* 0x040fe2000004180c */
[----:B------:R-:W3:Y:S03]  /*b320*/  LDSM.16.MT88.4 R172, [R226+0x10800] ;  /* 0x01080000e2ac783b */ /* 0x000ee60000004200 */
[----:B------:R-:W-:Y:S01]  /*b330*/  FFMA.FTZ R206, R17, c[0x0][0x23c], -R200 ;  /* 0x00008f0011ce7a23 */ /* 0x000fe200000108c8 */
[----:B------:R-:W-:Y:S01]  /*b340*/  MUFU.EX2 R205, R205 ;  /* 0x000000cd00cd7308 */ /* 0x000fe20000000800 */
[--C-:B------:R-:W-:Y:S02]  /*b350*/  FFMA.FTZ R207, R18, c[0x0][0x23c], -R199.reuse ;  /* 0x00008f0012cf7a23 */ /* 0x100fe400000108c7 */
[C---:B----4-:R-:W-:Y:S04]  /*b360*/  HMMA.16816.F32.BF16 R140, R160.reuse, R176, R140 ;  /* 0x000000b0a08c723c */ /* 0x050fe8000004188c */
[----:B------:R-:W-:Y:S02]  /*b370*/  FFMA.FTZ R246, R19, c[0x0][0x23c], -R199 ;  /* 0x00008f0013f67a23 */ /* 0x000fe400000108c7 */
[C---:B------:R-:W-:Y:S01]  /*b380*/  FMUL.FTZ R144, R2.reuse, R144 ;  /* 0x0000009002907220 */ /* 0x040fe20000410000 */
[----:B------:R-:W4:Y:S01]  /*b390*/  MUFU.EX2 R206, R206 ;  /* 0x000000ce00ce7308 */ /* 0x000f220000000800 */
[----:B------:R-:W-:Y:S04]  /*b3a0*/  FMUL.FTZ R145, R2, R145 ;  /* 0x0000009102917220 */ /* 0x000fe80000410000 */
[C---:B------:R-:W-:Y:S02]  /*b3b0*/  FMUL.FTZ R146, R0.reuse, R146 ;  /* 0x0000009200927220 */ /* 0x040fe40000410000 */
[----:B------:R-:W-:Y:S02]  /*b3c0*/  FMUL.FTZ R147, R0, R147 ;  /* 0x0000009300937220 */ /* 0x000fe40000410000 */
[----:B------:R-:W-:Y:S01]  /*b3d0*/  FMUL.FTZ R16, R2, R152 ;  /* 0x0000009802107220 */ /* 0x000fe20000410000 */
[----:B------:R-:W-:Y:S01]  /*b3e0*/  MUFU.EX2 R207, R207 ;  /* 0x000000cf00cf7308 */ /* 0x000fe20000000800 */
[----:B--2---:R-:W-:Y:S01]  /*b3f0*/  F2FP.BF16.PACK_AB R152, R202, R201 ;  /* 0x000000c9ca98723e */ /* 0x004fe200000010ff */
[----:B------:R-:W-:Y:S01]  /*b400*/  FMUL.FTZ R17, R2, R153 ;  /* 0x0000009902117220 */ /* 0x000fe20000410000 */
[----:B-----5:R-:W-:Y:S01]  /*b410*/  F2FP.BF16.PACK_AB R153, R204, R203 ;  /* 0x000000cbcc99723e */ /* 0x020fe200000010ff */
[C---:B------:R-:W-:Y:S01]  /*b420*/  HMMA.16816.F32.BF16 R144, R160.reuse, R178, R144 ;  /* 0x000000b2a090723c */ /* 0x040fe20000041890 */
[----:B------:R-:W2:Y:S02]  /*b430*/  LDSM.16.MT88.4 R176, [R225+0x10800] ;  /* 0x01080000e1b0783b */ /* 0x000ea40000004200 */
[C---:B------:R-:W-:Y:S02]  /*b440*/  FMUL.FTZ R18, R0.reuse, R154 ;  /* 0x0000009a00127220 */ /* 0x040fe40000410000 */
[----:B------:R-:W-:Y:S01]  /*b450*/  FMUL.FTZ R19, R0, R155 ;  /* 0x0000009b00137220 */ /* 0x000fe20000410000 */
[----:B------:R-:W5:Y:S01]  /*b460*/  MUFU.EX2 R246, R246 ;  /* 0x000000f600f67308 */ /* 0x000f620000000800 */
[C---:B------:R-:W-:Y:S02]  /*b470*/  FMUL.FTZ R148, R2.reuse, R148 ;  /* 0x0000009402947220 */ /* 0x040fe40000410000 */
[----:B------:R-:W-:Y:S03]  /*b480*/  FMUL.FTZ R149, R2, R149 ;  /* 0x0000009502957220 */ /* 0x000fe60000410000 */
[C---:B-1----:R-:W-:Y:S03]  /*b490*/  HMMA.16816.F32.BF16 R16, R160.reuse, R156, R16 ;  /* 0x0000009ca010723c */ /* 0x042fe60000041810 */
[----:B------:R-:W-:Y:S01]  /*b4a0*/  FMUL.FTZ R150, R0, R150 ;  /* 0x0000009600967220 */ /* 0x000fe20000410000 */
[----:B----4-:R-:W-:Y:S01]  /*b4b0*/  F2FP.BF16.PACK_AB R154, R206, R205 ;  /* 0x000000cdce9a723e */ /* 0x010fe200000010ff */
[----:B------:R-:W-:Y:S02]  /*b4c0*/  FMUL.FTZ R151, R0, R151 ;  /* 0x0000009700977220 */ /* 0x000fe40000410000 */
[----:B------:R-:W-:Y:S02]  /*b4d0*/  FFMA.FTZ R166, R2, R247, R166 ;  /* 0x000000f702a67223 */ /* 0x000fe400000100a6 */
[----:B------:R-:W-:Y:S03]  /*b4e0*/  FFMA.FTZ R197, R0, R245, R197 ;  /* 0x000000f500c57223 */ /* 0x000fe600000100c5 */
[----:B------:R-:W-:Y:S01]  /*b4f0*/  HMMA.16816.F32.BF16 R148, R160, R158, R148 ;  /* 0x0000009ea094723c */ /* 0x000fe20000041894 */
[----:B------:R-:W1:Y:S02]  /*b500*/  LDSM.16.MT88.4 R156, [R228+0x12800] ;  /* 0x01280000e49c783b */ /* 0x000e640000004200 */
[----:B------:R-:W-:Y:S01]  /*b510*/  MOV R0, R3 ;  /* 0x0000000300007202 */ /* 0x000fe20000000f00 */
[----:B------:R-:W-:Y:S01]  /*b520*/  FADD.FTZ R166, R5, R166 ;  /* 0x000000a605a67221 */ /* 0x000fe20000010000 */
[----:B-----5:R-:W-:Y:S01]  /*b530*/  F2FP.BF16.PACK_AB R155, R246, R207 ;  /* 0x000000cff69b723e */ /* 0x020fe200000010ff */
[----:B------:R-:W-:Y:S03]  /*b540*/  FADD.FTZ R6, R6, R197 ;  /* 0x000000c506067221 */ /* 0x000fe60000010000 */
[----:B------:R-:W4:Y:S03]  /*b550*/  LDSM.16.MT88.4 R160, [R226+0x12800] ;  /* 0x01280000e2a0783b */ /* 0x000f260000004200 */
[----:B------:R-:W-:Y:S01]  /*b560*/  FADD.FTZ R7, R7, R166 ;  /* 0x000000a607077221 */ /* 0x000fe20000010000 */
[C---:B------:R-:W-:Y:S05]  /*b570*/  HMMA.16816.F32.BF16 R8, R152.reuse, R168, R8 ;  /* 0x000000a89808723c */ /* 0x040fea0000041808 */
[----:B------:R-:W-:Y:S02]  /*b580*/  FADD.FTZ R167, R167, R6 ;  /* 0x00000006a7a77221 */ /* 0x000fe40000010000 */
[----:B------:R-:W-:Y:S01]  /*b590*/  FADD.FTZ R196, R196, R7 ;  /* 0x00000007c4c47221 */ /* 0x000fe20000010000 */
[C---:B------:R-:W-:Y:S01]  /*b5a0*/  HMMA.16816.F32.BF16 R36, R152.reuse, R170, R36 ;  /* 0x000000aa9824723c */ /* 0x040fe20000041824 */
[----:B------:R-:W5:Y:S03]  /*b5b0*/  LDSM.16.MT88.4 R168, [R226+0x14800] ;  /* 0x01480000e2a8783b */ /* 0x000f660000004200 */
[----:B------:R-:W-:Y:S02]  /*b5c0*/  FADD.FTZ R198, R198, R167 ;  /* 0x000000a7c6c67221 */ /* 0x000fe40000010000 */
[----:B------:R-:W-:Y:S02]  /*b5d0*/  FADD.FTZ R201, R201, R196 ;  /* 0x000000c4c9c97221 */ /* 0x000fe40000010000 */
[C---:B---3--:R-:W-:Y:S04]  /*b5e0*/  HMMA.16816.F32.BF16 R40, R152.reuse, R172, R40 ;  /* 0x000000ac9828723c */ /* 0x048fe80000041828 */
[----:B------:R-:W-:Y:S02]  /*b5f0*/  FADD.FTZ R203, R203, R198 ;  /* 0x000000c6cbcb7221 */ /* 0x000fe40000010000 */
[----:B------:R-:W-:Y:S02]  /*b600*/  FADD.FTZ R202, R202, R201 ;  /* 0x000000c9caca7221 */ /* 0x000fe40000010000 */
[C---:B------:R-:W-:Y:S01]  /*b610*/  HMMA.16816.F32.BF16 R44, R152.reuse, R174, R44 ;  /* 0x000000ae982c723c */ /* 0x040fe2000004182c */
[----:B------:R-:W3:Y:S03]  /*b620*/  LDSM.16.MT88.4 R172, [R225+0x14800] ;  /* 0x01480000e1ac783b */ /* 0x000ee60000004200 */
[----:B------:R-:W-:Y:S02]  /*b630*/  FADD.FTZ R204, R204, R203 ;  /* 0x000000cbcccc7221 */ /* 0x000fe40000010000 */
[----:B------:R-:W-:Y:S02]  /*b640*/  FADD.FTZ R205, R205, R202 ;  /* 0x000000cacdcd7221 */ /* 0x000fe40000010000 */
[C---:B--2---:R-:W-:Y:S04]  /*b650*/  HMMA.16816.F32.BF16 R48, R152.reuse, R176, R48 ;  /* 0x000000b09830723c */ /* 0x044fe80000041830 */
[----:B------:R-:W-:Y:S02]  /*b660*/  FADD.FTZ R207, R207, R204 ;  /* 0x000000cccfcf7221 */ /* 0x000fe40000010000 */
[----:B------:R-:W-:Y:S02]  /*b670*/  FADD.FTZ R205, R206, R205 ;  /* 0x000000cdcecd7221 */ /* 0x000fe40000010000 */
[C---:B------:R-:W-:Y:S01]  /*b680*/  HMMA.16816.F32.BF16 R52, R152.reuse, R178, R52 ;  /* 0x000000b29834723c */ /* 0x040fe20000041834 */
[----:B------:R-:W-:Y:S03]  /*b690*/  LDSM.16.MT88.4 R176, [R226+0x15000] ;  /* 0x01500000e2b0783b */ /* 0x000fe60000004200 */
[----:B------:R-:W-:Y:S04]  /*b6a0*/  FADD.FTZ R207, R246, R207 ;  /* 0x000000cff6cf7221 */ /* 0x000fe80000010000 */
[C---:B------:R-:W-:Y:S07]  /*b6b0*/  HMMA.16816.F32.BF16 R56, R152.reuse, R180, R56 ;  /* 0x000000b49838723c */ /* 0x040fee0000041838 */
[--C-:B------:R-:W-:Y:S01]  /*b6c0*/  FFMA.FTZ R180, R20, c[0x0][0x23c], -R200.reuse ;  /* 0x00008f0014b47a23 */ /* 0x100fe200000108c8 */
[C---:B------:R-:W-:Y:S04]  /*b6d0*/  HMMA.16816.F32.BF16 R60, R152.reuse, R182, R60 ;  /* 0x000000b6983c723c */ /* 0x040fe8000004183c */
[--C-:B------:R-:W-:Y:S01]  /*b6e0*/  FFMA.FTZ R181, R21, c[0x0][0x23c], -R200.reuse ;  /* 0x00008f0015b57a23 */ /* 0x100fe200000108c8 */
[----:B------:R-:W-:Y:S02]  /*b6f0*/  MUFU.EX2 R180, R180 ;  /* 0x000000b400b47308 */ /* 0x000fe40000000800 */
[--C-:B------:R-:W-:Y:S01]  /*b700*/  FFMA.FTZ R182, R22, c[0x0][0x23c], -R199.reuse ;  /* 0x00008f0016b67a23 */ /* 0x100fe200000108c7 */
[C---:B-1----:R-:W-:Y:S04]  /*b710*/  HMMA.16816.F32.BF16 R64, R152.reuse, R156, R64 ;  /* 0x0000009c9840723c */ /* 0x042fe80000041840 */
[--C-:B------:R-:W-:Y:S02]  /*b720*/  FFMA.FTZ R183, R23, c[0x0][0x23c], -R199.reuse ;  /* 0x00008f0017b77a23 */ /* 0x100fe400000108c7 */
[----:B------:R-:W-:Y:S01]  /*b730*/  LDSM.16.MT88.4 R20, [R224+0x16800] ;  /* 0x01680000e014783b */ /* 0x000fe20000004200 */
[----:B------:R-:W1:Y:S01]  /*b740*/  MUFU.EX2 R181, R181 ;  /* 0x000000b500b57308 */ /* 0x000e620000000800 */
[C---:B------:R-:W-:Y:S06]  /*b750*/  HMMA.16816.F32.BF16 R68, R152.reuse, R158, R68 ;  /* 0x0000009e9844723c */ /* 0x040fec0000041844 */
[----:B------:R-:W2:Y:S02]  /*b760*/  LDSM.16.MT88.4 R156, [R224+0x14800] ;  /* 0x01480000e09c783b */ /* 0x000ea40000004200 */
[C---:B----4-:R-:W-:Y:S01]  /*b770*/  HMMA.16816.F32.BF16 R72, R152.reuse, R160, R72 ;  /* 0x000000a09848723c */ /* 0x050fe20000041848 */
[----:B------:R-:W-:Y:S07]  /*b780*/  MUFU.EX2 R182, R182 ;  /* 0x000000b600b67308 */ /* 0x000fee0000000800 */
[C---:B------:R-:W-:Y:S01]  /*b790*/  HMMA.16816.F32.BF16 R76, R152.reuse, R162, R76 ;  /* 0x000000a2984c723c */ /* 0x040fe2000004184c */
[----:B------:R-:W4:Y:S02]  /*b7a0*/  LDSM.16.MT88.4 R160, [R228+0x16800] ;  /* 0x01680000e4a0783b */ /* 0x000f240000004200 */
[----:B------:R-:W1:Y:S05]  /*b7b0*/  MUFU.EX2 R183, R183 ;  /* 0x000000b700b77308 */ /* 0x000e6a0000000800 */
[C---:B------:R-:W-:Y:S07]  /*b7c0*/  HMMA.16816.F32.BF16 R80, R152.reuse, R184, R80 ;  /* 0x000000b89850723c */ /* 0x040fee0000041850 */
[--C-:B------:R-:W-:Y:S01]  /*b7d0*/  FFMA.FTZ R184, R24, c[0x0][0x23c], -R200.reuse ;  /* 0x00008f0018b87a23 */ /* 0x100fe200000108c8 */
[C---:B------:R-:W-:Y:S04]  /*b7e0*/  HMMA.16816.F32.BF16 R84, R152.reuse, R186, R84 ;  /* 0x000000ba9854723c */ /* 0x040fe80000041854 */
[--C-:B------:R-:W-:Y:S01]  /*b7f0*/  FFMA.FTZ R185, R25, c[0x0][0x23c], -R200.reuse ;  /* 0x00008f0019b97a23 */ /* 0x100fe200000108c8 */
[----:B------:R-:W-:Y:S02]  /*b800*/  MUFU.EX2 R184, R184 ;  /* 0x000000b800b87308 */ /* 0x000fe40000000800 */
[--C-:B------:R-:W-:Y:S01]  /*b810*/  FFMA.FTZ R186, R26, c[0x0][0x23c], -R199.reuse ;  /* 0x00008f001aba7a23 */ /* 0x100fe200000108c7 */
[C---:B------:R-:W-:Y:S04]  /*b820*/  HMMA.16816.F32.BF16 R88, R152.reuse, R188, R88 ;  /* 0x000000bc9858723c */ /* 0x040fe80000041858 */
[--C-:B------:R-:W-:Y:S02]  /*b830*/  FFMA.FTZ R187, R27, c[0x0][0x23c], -R199.reuse ;  /* 0x00008f001bbb7a23 */ /* 0x100fe400000108c7 */
[----:B------:R-:W-:Y:S01]  /*b840*/  LDSM.16.MT88.4 R24, [R226+0x11000] ;  /* 0x01100000e218783b */ /* 0x000fe20000004200 */
[--C-:B------:R-:W-:Y:S01]  /*b850*/  FFMA.FTZ R188, R28, c[0x0][0x23c], -R200.reuse ;  /* 0x00008f001cbc7a23 */ /* 0x100fe200000108c8 */
[C---:B------:R-:W-:Y:S01]  /*b860*/  HMMA.16816.F32.BF16 R92, R152.reuse, R190, R92 ;  /* 0x000000be985c723c */ /* 0x040fe2000004185c */
[----:B------:R-:W1:Y:S03]  /*b870*/  MUFU.EX2 R185, R185 ;  /* 0x000000b900b97308 */ /* 0x000e660000000800 */
[--C-:B------:R-:W-:Y:S03]  /*b880*/  FFMA.FTZ R189, R29, c[0x0][0x23c], -R200.reuse ;  /* 0x00008f001dbd7a23 */ /* 0x100fe600000108c8 */
[--C-:B------:R-:W-:Y:S01]  /*b890*/  FFMA.FTZ R190, R30, c[0x0][0x23c], -R199.reuse ;  /* 0x00008f001ebe7a23 */ /* 0x100fe200000108c7 */
[C---:B------:R-:W-:Y:S03]  /*b8a0*/  HMMA.16816.F32.BF16 R96, R152.reuse, R192, R96 ;  /* 0x000000c09860723c */ /* 0x040fe60000041860 */
[----:B------:R-:W-:Y:S01]  /*b8b0*/  MUFU.EX2 R186, R186 ;  /* 0x000000ba00ba7308 */ /* 0x000fe20000000800 */
[--C-:B------:R-:W-:Y:S02]  /*b8c0*/  FFMA.FTZ R191, R31, c[0x0][0x23c], -R199.reuse ;  /* 0x00008f001fbf7a23 */ /* 0x100fe400000108c7 */
[----:B------:R-:W-:Y:S01]  /*b8d0*/  LDSM.16.MT88.4 R28, [R225+0x17000] ;  /* 0x01700000e11c783b */ /* 0x000fe20000004200 */
[--C-:B------:R-:W-:Y:S01]  /*b8e0*/  FFMA.FTZ R192, R32, c[0x0][0x23c], -R200.reuse ;  /* 0x00008f0020c07a23 */ /* 0x100fe200000108c8 */
[C---:B------:R-:W-:Y:S04]  /*b8f0*/  HMMA.16816.F32.BF16 R100, R152.reuse, R194, R100 ;  /* 0x000000c29864723c */ /* 0x040fe80000041864 */
[----:B------:R-:W-:Y:S01]  /*b900*/  FFMA.FTZ R200, R33, c[0x0][0x23c], -R200 ;  /* 0x00008f0021c87a23 */ /* 0x000fe200000108c8 */
[----:B------:R-:W1:Y:S02]  /*b910*/  MUFU.EX2 R187, R187 ;  /* 0x000000bb00bb7308 */ /* 0x000e640000000800 */
[--C-:B------:R-:W-:Y:S01]  /*b920*/  FFMA.FTZ R194, R34, c[0x0][0x23c], -R199.reuse ;  /* 0x00008f0022c27a23 */ /* 0x100fe200000108c7 */
[C---:B-----5:R-:W-:Y:S04]  /*b930*/  HMMA.16816.F32.BF16 R104, R152.reuse, R168, R104 ;  /* 0x000000a89868723c */ /* 0x060fe80000041868 */
[----:B------:R-:W-:Y:S02]  /*b940*/  FFMA.FTZ R199, R35, c[0x0][0x23c], -R199 ;  /* 0x00008f0023c77a23 */ /* 0x000fe400000108c7 */
[----:B------:R-:W-:Y:S01]  /*b950*/  LDSM.16.MT88.4 R32, [R226+0x11800] ;  /* 0x01180000e220783b */ /* 0x000fe20000004200 */
[----:B------:R-:W-:Y:S01]  /*b960*/  MUFU.EX2 R188, R188 ;  /* 0x000000bc00bc7308 */ /* 0x000fe20000000800 */
[C---:B------:R-:W-:Y:S06]  /*b970*/  HMMA.16816.F32.BF16 R108, R152.reuse, R170, R108 ;  /* 0x000000aa986c723c */ /* 0x040fec000004186c */
[----:B------:R-:W5:Y:S02]  /*b980*/  LDSM.16.MT88.4 R168, [R226+0x16800] ;  /* 0x01680000e2a8783b */ /* 0x000f640000004200 */
[C---:B---3--:R-:W-:Y:S01]  /*b990*/  HMMA.16816.F32.BF16 R112, R152.reuse, R172, R112 ;  /* 0x000000ac9870723c */ /* 0x048fe20000041870 */
[----:B------:R-:W3:Y:S07]  /*b9a0*/  MUFU.EX2 R189, R189 ;  /* 0x000000bd00bd7308 */ /* 0x000eee0000000800 */
[C---:B------:R-:W-:Y:S01]  /*b9b0*/  HMMA.16816.F32.BF16 R116, R152.reuse, R174, R116 ;  /* 0x000000ae9874723c */ /* 0x040fe20000041874 */
[----:B------:R-:W1:Y:S02]  /*b9c0*/  LDSM.16.MT88.4 R172, [R225+0x16800] ;  /* 0x01680000e1ac783b */ /* 0x000e640000004200 */
[----:B------:R-:W-:Y:S05]  /*b9d0*/  MUFU.EX2 R190, R190 ;  /* 0x000000be00be7308 */ /* 0x000fea0000000800 */
[C---:B--2---:R-:W-:Y:S05]  /*b9e0*/  HMMA.16816.F32.BF16 R120, R152.reuse, R156, R120 ;  /* 0x0000009c9878723c */ /* 0x044fea0000041878 */
[----:B------:R-:W2:Y:S03]  /*b9f0*/  MUFU.EX2 R191, R191 ;  /* 0x000000bf00bf7308 */ /* 0x000ea60000000800 */
[C---:B------:R-:W-:Y:S01]  /*ba00*/  HMMA.16816.F32.BF16 R124, R152.reuse, R158, R124 ;  /* 0x0000009e987c723c */ /* 0x040fe2000004187c */
[----:B------:R-:W2:Y:S06]  /*ba10*/  LDSM.16.MT88.4 R156, [R228+0x11000] ;  /* 0x01100000e49c783b */ /* 0x000eac0000004200 */
[----:B------:R-:W-:Y:S01]  /*ba20*/  MUFU.EX2 R192, R192 ;  /* 0x000000c000c07308 */ /* 0x000fe20000000800 */
[C---:B----4-:R-:W-:Y:S08]  /*ba30*/  HMMA.16816.F32.BF16 R128, R152.reuse, R160, R128 ;  /* 0x000000a09880723c */ /* 0x050ff00000041880 */
[C---:B------:R-:W-:Y:S01]  /*ba40*/  HMMA.16816.F32.BF16 R132, R152.reuse, R162, R132 ;  /* 0x000000a29884723c */ /* 0x040fe20000041884 */
[----:B------:R-:W4:Y:S01]  /*ba50*/  LDSM.16.MT88.4 R160, [R225+0x11000] ;  /* 0x01100000e1a0783b */ /* 0x000f220000004200 */
[----:B------:R-:W2:Y:S06]  /*ba60*/  MUFU.EX2 R193, R200 ;  /* 0x000000c800c17308 */ /* 0x000eac0000000800 */
[C---:B-----5:R-:W-:Y:S04]  /*ba70*/  HMMA.16816.F32.BF16 R136, R152.reuse, R168, R136 ;  /* 0x000000a89888723c */ /* 0x060fe80000041888 */
[----:B------:R-:W-:Y:S04]  /*ba80*/  MUFU.EX2 R194, R194 ;  /* 0x000000c200c27308 */ /* 0x000fe80000000800 */
[C---:B------:R-:W-:Y:S01]  /*ba90*/  HMMA.16816.F32.BF16 R12, R152.reuse, R170, R12 ;  /* 0x000000aa980c723c */ /* 0x040fe2000004180c */
[----:B------:R-:W-:Y:S05]  /*baa0*/  LDSM.16.MT88.4 R168, [R228+0x13000] ;  /* 0x01300000e4a8783b */ /* 0x000fea0000004200 */
[----:B------:R-:W5:Y:S02]  /*bab0*/  MUFU.EX2 R199, R199 ;  /* 0x000000c700c77308 */ /* 0x000f640000000800 */
[C---:B-1----:R-:W-:Y:S08]  /*bac0*/  HMMA.16816.F32.BF16 R140, R152.reuse, R172, R140 ;  /* 0x000000ac988c723c */ /* 0x042ff0000004188c */
[C---:B------:R-:W-:Y:S01]  /*bad0*/  HMMA.16816.F32.BF16 R144, R152.reuse, R174, R144 ;  /* 0x000000ae9890723c */ /* 0x040fe20000041890 */
[----:B------:R-:W-:Y:S07]  /*bae0*/  LDSM.16.MT88.4 R172, [R226+0x13000] ;  /* 0x01300000e2ac783b */ /* 0x000fee0000004200 */
[C---:B------:R-:W-:Y:S07]  /*baf0*/  HMMA.16816.F32.BF16 R16, R152.reuse, R20, R16 ;  /* 0x000000149810723c */ /* 0x040fee0000041810 */
[----:B------:R-:W-:Y:S01]  /*bb00*/  F2FP.BF16.PACK_AB R20, R181, R180 ;  /* 0x000000b4b514723e */ /* 0x000fe200000010ff */
[----:B------:R-:W-:Y:S01]  /*bb10*/  HMMA.16816.F32.BF16 R148, R152, R22, R148 ;  /* 0x000000169894723c */ /* 0x000fe20000041894 */
[----:B------:R-:W1:Y:S03]  /*bb20*/  LDSM.16.MT88.4 R152, [R224+0x11000] ;  /* 0x01100000e098783b */ /* 0x000e660000004200 */
[----:B------:R-:W-:Y:S01]  /*bb30*/  F2FP.BF16.PACK_AB R21, R183, R182 ;  /* 0x000000b6b715723e */ /* 0x000fe200000010ff */
[----:B------:R-:W-:Y:S02]  /*bb40*/  FADD.FTZ R180, R180, R205 ;  /* 0x000000cdb4b47221 */ /* 0x000fe40000010000 */
[----:B------:R-:W-:Y:S01]  /*bb50*/  F2FP.BF16.PACK_AB R22, R185, R184 ;  /* 0x000000b8b916723e */ /* 0x000fe200000010ff */
[----:B------:R-:W-:Y:S01]  /*bb60*/  FADD.FTZ R182, R182, R207 ;  /* 0x000000cfb6b67221 */ /* 0x000fe20000010000 */
[----:B------:R-:W-:Y:S03]  /*bb70*/  F2FP.BF16.PACK_AB R23, R187, R186 ;  /* 0x000000babb17723e */ /* 0x000fe600000010ff */
[----:B------:R-:W-:Y:S02]  /*bb80*/  FADD.FTZ R181, R181, R180 ;  /* 0x000000b4b5b57221 */ /* 0x000fe40000010000 */
[----:B------:R-:W-:Y:S02]  /*bb90*/  FADD.FTZ R183, R183, R182 ;  /* 0x000000b6b7b77221 */ /* 0x000fe40000010000 */
[C---:B--2---:R-:W-:Y:S05]  /*bba0*/  HMMA.16816.F32.BF16 R8, R20.reuse, R156, R8 ;  /* 0x0000009c1408723c */ /* 0x044fea0000041808 */
[----:B------:R-:W-:Y:S02]  /*bbb0*/  FADD.FTZ R184, R184, R181 ;  /* 0x000000b5b8b87221 */ /* 0x000fe40000010000 */
[----:B------:R-:W-:Y:S01]  /*bbc0*/  FADD.FTZ R186, R186, R183 ;  /* 0x000000b7baba7221 */ /* 0x000fe20000010000 */
[C---:B------:R-:W-:Y:S01]  /*bbd0*/  HMMA.16816.F32.BF16 R36, R20.reuse, R158, R36 ;  /* 0x0000009e1424723c */ /* 0x040fe20000041824 */
[----:B------:R-:W2:Y:S03]  /*bbe0*/  LDSM.16.MT88.4 R156, [R225+0x13000] ;  /* 0x01300000e19c783b */ /* 0x000ea60000004200 */
[----:B------:R-:W-:Y:S02]  /*bbf0*/  FADD.FTZ R185, R185, R184 ;  /* 0x000000b8b9b97221 */ /* 0x000fe40000010000 */
[----:B------:R-:W-:Y:S02]  /*bc00*/  FADD.FTZ R187, R187, R186 ;  /* 0x000000babbbb7221 */ /* 0x000fe40000010000 */
[C---:B------:R-:W-:Y:S08]  /*bc10*/  HMMA.16816.F32.BF16 R40, R20.reuse, R24, R40 ;  /* 0x000000181428723c */ /* 0x040ff00000041828 */
[C---:B------:R-:W-:Y:S01]  /*bc20*/  HMMA.16816.F32.BF16 R44, R20.reuse, R26, R44 ;  /* 0x0000001a142c723c */ /* 0x040fe2000004182c */
[----:B------:R-:W2:Y:S07]  /*bc30*/  LDSM.16.MT88.4 R24, [R224+0x13000] ;  /* 0x01300000e018783b */ /* 0x000eae0000004200 */
[C---:B----4-:R-:W-:Y:S08]  /*bc40*/  HMMA.16816.F32.BF16 R48, R20.reuse, R160, R48 ;  /* 0x000000a01430723c */ /* 0x050ff00000041830 */
[C---:B------:R-:W-:Y:S01]  /*bc50*/  HMMA.16816.F32.BF16 R52, R20.reuse, R162, R52 ;  /* 0x000000a21434723c */ /* 0x040fe20000041834 */
[----:B------:R-:W4:Y:S07]  /*bc60*/  LDSM.16.MT88.4 R160, [R228+0x15000] ;  /* 0x01500000e4a0783b */ /* 0x000f2e0000004200 */
        /* <DEDUP_REMOVED lines=9> */
[C---:B--2---:R-:W-:Y:S08]  /*bd00*/  HMMA.16816.F32.BF16 R80, R20.reuse, R156, R80 ;  /* 0x0000009c1450723c */ /* 0x044ff00000041850 */
[C---:B------:R-:W-:Y:S01]  /*bd10*/  HMMA.16816.F32.BF16 R84, R20.reuse, R158, R84 ;  /* 0x0000009e1454723c */ /* 0x040fe20000041854 */
[----:B------:R-:W2:Y:S07]  /*bd20*/  LDSM.16.MT88.4 R156, [R224+0x15000] ;  /* 0x01500000e09c783b */ /* 0x000eae0000004200 */
[C---:B------:R-:W-:Y:S08]  /*bd30*/  HMMA.16816.F32.BF16 R88, R20.reuse, R24, R88 ;  /* 0x000000181458723c */ /* 0x040ff00000041858 */
[C---:B------:R-:W-:Y:S01]  /*bd40*/  HMMA.16816.F32.BF16 R92, R20.reuse, R26, R92 ;  /* 0x0000001a145c723c */ /* 0x040fe2000004185c */
[----:B------:R-:W2:Y:S07]  /*bd50*/  LDSM.16.MT88.4 R24, [R228+0x17000] ;  /* 0x01700000e418783b */ /* 0x000eae0000004200 */
[C---:B----4-:R-:W-:Y:S08]  /*bd60*/  HMMA.16816.F32.BF16 R96, R20.reuse, R160, R96 ;  /* 0x000000a01460723c */ /* 0x050ff00000041860 */
[C---:B------:R-:W-:Y:S01]  /*bd70*/  HMMA.16816.F32.BF16 R100, R20.reuse, R162, R100 ;  /* 0x000000a21464723c */ /* 0x040fe20000041864 */
[----:B------:R-:W4:Y:S07]  /*bd80*/  LDSM.16.MT88.4 R160, [R226+0x17000] ;  /* 0x01700000e2a0783b */ /* 0x000f2e0000004200 */
[C---:B------:R-:W-:Y:S08]  /*bd90*/  HMMA.16816.F32.BF16 R104, R20.reuse, R176, R104 ;  /* 0x000000b01468723c */ /* 0x040ff00000041868 */
[C---:B------:R-:W-:Y:S01]  /*bda0*/  HMMA.16816.F32.BF16 R108, R20.reuse, R178, R108 ;  /* 0x000000b2146c723c */ /* 0x040fe2000004186c */
[----:B------:R-:W-:Y:S07]  /*bdb0*/  LDSM.16.MT88.4 R176, [R224+0x15800] ;  /* 0x01580000e0b0783b */ /* 0x000fee0000004200 */
[C---:B-1----:R-:W-:Y:S08]  /*bdc0*/  HMMA.16816.F32.BF16 R112, R20.reuse, R152, R112 ;  /* 0x000000981470723c */ /* 0x042ff00000041870 */
[C---:B------:R-:W-:Y:S01]  /*bdd0*/  HMMA.16816.F32.BF16 R116, R20.reuse, R154, R116 ;  /* 0x0000009a1474723c */ /* 0x040fe20000041874 */
[----:B------:R-:W1:Y:S07]  /*bde0*/  LDSM.16.MT88.4 R152, [R224+0x17000] ;  /* 0x01700000e098783b */ /* 0x000e6e0000004200 */
[C---:B--2---:R-:W-:Y:S08]  /*bdf0*/  HMMA.16816.F32.BF16 R120, R20.reuse, R156, R120 ;  /* 0x0000009c1478723c */ /* 0x044ff00000041878 */
[C---:B------:R-:W-:Y:S01]  /*be00*/  HMMA.16816.F32.BF16 R124, R20.reuse, R158, R124 ;  /* 0x0000009e147c723c */ /* 0x040fe2000004187c */
[----:B------:R-:W-:Y:S07]  /*be10*/  LDSM.16.MT88.4 R156, [R225+0x11800] ;  /* 0x01180000e19c783b */ /* 0x000fee0000004200 */
[C---:B------:R-:W-:Y:S08]  /*be20*/  HMMA.16816.F32.BF16 R128, R20.reuse, R24, R128 ;  /* 0x000000181480723c */ /* 0x040ff00000041880 */
[C---:B------:R-:W-:Y:S01]  /*be30*/  HMMA.16816.F32.BF16 R132, R20.reuse, R26, R132 ;  /* 0x0000001a1484723c */ /* 0x040fe20000041884 */
[----:B------:R-:W2:Y:S07]  /*be40*/  LDSM.16.MT88.4 R24, [R228+0x11800] ;  /* 0x01180000e418783b */ /* 0x000eae0000004200 */
[C---:B----4-:R-:W-:Y:S08]  /*be50*/  HMMA.16816.F32.BF16 R136, R20.reuse, R160, R136 ;  /* 0x000000a01488723c */ /* 0x050ff00000041888 */
[C---:B------:R-:W-:Y:S08]  /*be60*/  HMMA.16816.F32.BF16 R12, R20.reuse, R162, R12 ;  /* 0x000000a2140c723c */ /* 0x040ff0000004180c */
[C---:B------:R-:W-:Y:S08]  /*be70*/  HMMA.16816.F32.BF16 R140, R20.reuse, R28, R140 ;  /* 0x0000001c148c723c */ /* 0x040ff0000004188c */
[C---:B------:R-:W-:Y:S01]  /*be80*/  HMMA.16816.F32.BF16 R144, R20.reuse, R30, R144 ;  /* 0x0000001e1490723c */ /* 0x040fe20000041890 */
[----:B------:R-:W4:Y:S07]  /*be90*/  LDSM.16.MT88.4 R28, [R224+0x11800] ;  /* 0x01180000e01c783b */ /* 0x000f2e0000004200 */
[C---:B-1----:R-:W-:Y:S08]  /*bea0*/  HMMA.16816.F32.BF16 R16, R20.reuse, R152, R16 ;  /* 0x000000981410723c */ /* 0x042ff00000041810 */
[----:B------:R-:W-:Y:S01]  /*beb0*/  HMMA.16816.F32.BF16 R148, R20, R154, R148 ;  /* 0x0000009a1494723c */ /* 0x000fe20000041894 */
[----:B------:R-:W-:Y:S06]  /*bec0*/  LDSM.16.MT88.4 R152, [R224+0x13800] ;  /* 0x01380000e098783b */ /* 0x000fec0000004200 */
[----:B---3--:R-:W-:Y:S01]  /*bed0*/  F2FP.BF16.PACK_AB R20, R189, R188 ;  /* 0x000000bcbd14723e */ /* 0x008fe200000010ff */
[----:B------:R-:W-:Y:S01]  /*bee0*/  FADD.FTZ R188, R188, R185 ;  /* 0x000000b9bcbc7221 */ /* 0x000fe20000010000 */
[----:B------:R-:W-:Y:S03]  /*bef0*/  F2FP.BF16.PACK_AB R21, R191, R190 ;  /* 0x000000bebf15723e */ /* 0x000fe600000010ff */
[----:B------:R-:W-:Y:S01]  /*bf00*/  F2FP.BF16.PACK_AB R22, R193, R192 ;  /* 0x000000c0c116723e */ /* 0x000fe200000010ff */
[----:B------:R-:W-:Y:S01]  /*bf10*/  FADD.FTZ R190, R190, R187 ;  /* 0x000000bbbebe7221 */ /* 0x000fe20000010000 */
[----:B-----5:R-:W-:Y:S01]  /*bf20*/  F2FP.BF16.PACK_AB R23, R199, R194 ;  /* 0x000000c2c717723e */ /* 0x020fe200000010ff */
[----:B------:R-:W-:Y:S02]  /*bf30*/  FADD.FTZ R189, R189, R188 ;  /* 0x000000bcbdbd7221 */ /* 0x000fe40000010000 */
[----:B------:R-:W-:Y:S02]  /*bf40*/  FADD.FTZ R191, R191, R190 ;  /* 0x000000bebfbf7221 */ /* 0x000fe40000010000 */
[----:B------:R-:W-:Y:S02]  /*bf50*/  FADD.FTZ R192, R192, R189 ;  /* 0x000000bdc0c07221 */ /* 0x000fe40000010000 */
[C---:B--2---:R-:W-:Y:S01]  /*bf60*/  HMMA.16816.F32.BF16 R160, R20.reuse, R24, R8 ;  /* 0x0000001814a0723c */ /* 0x044fe20000041808 */
[----:B------:R-:W1:Y:S02]  /*bf70*/  LDSM.16.MT88.4 R8, [R228+0x13800] ;  /* 0x01380000e408783b */ /* 0x000e640000004200 */
[----:B------:R-:W-:Y:S02]  /*bf80*/  FADD.FTZ R194, R194, R191 ;  /* 0x000000bfc2c27221 */ /* 0x000fe40000010000 */
[----:B------:R-:W-:Y:S02]  /*bf90*/  FADD.FTZ R247, R193, R192 ;  /* 0x000000c0c1f77221 */ /* 0x000fe40000010000 */
[----:B------:R-:W-:Y:S01]  /*bfa0*/  FADD.FTZ R245, R199, R194 ;  /* 0x000000c2c7f57221 */ /* 0x000fe20000010000 */
[C---:B------:R-:W-:Y:S01]  /*bfb0*/  HMMA.16816.F32.BF16 R36, R20.reuse, R26, R36 ;  /* 0x0000001a1424723c */ /* 0x040fe20000041824 */
[----:B------:R-:W2:Y:S07]  /*bfc0*/  LDSM.16.MT88.4 R24, [R226+0x13800] ;  /* 0x01380000e218783b */ /* 0x000eae0000004200 */
[C---:B------:R-:W-:Y:S08]  /*bfd0*/  HMMA.16816.F32.BF16 R40, R20.reuse, R32, R40 ;  /* 0x000000201428723c */ /* 0x040ff00000041828 */
[C---:B------:R-:W-:Y:S01]  /*bfe0*/  HMMA.16816.F32.BF16 R44, R20.reuse, R34, R44 ;  /* 0x00000022142c723c */ /* 0x040fe2000004182c */
[----:B------:R-:W3:Y:S07]  /*bff0*/  LDSM.16.MT88.4 R32, [R225+0x13800] ;  /* 0x01380000e120783b */ /* 0x000eee0000004200 */
[C---:B------:R-:W-:Y:S08]  /*c000*/  HMMA.16816.F32.BF16 R48, R20.reuse, R156, R48 ;  /* 0x0000009c1430723c */ /* 0x040ff00000041830 */
[C---:B------:R-:W-:Y:S01]  /*c010*/  HMMA.16816.F32.BF16 R52, R20.reuse, R158, R52 ;  /* 0x0000009e1434723c */ /* 0x040fe20000041834 */
[----:B------:R-:W5:Y:S07]  /*c020*/  LDSM.16.MT88.4 R156, [R225+0x15800] ;  /* 0x01580000e19c783b */ /* 0x000f6e0000004200 */
[C---:B----4-:R-:W-:Y:S08]  /*c030*/  HMMA.16816.F32.BF16 R56, R20.reuse, R28, R56 ;  /* 0x0000001c1438723c */ /* 0x050ff00000041838 */
[C---:B------:R-:W-:Y:S01]  /*c040*/  HMMA.16816.F32.BF16 R60, R20.reuse, R30, R60 ;  /* 0x0000001e143c723c */ /* 0x040fe2000004183c */
[----:B------:R-:W4:Y:S07]  /*c050*/  LDSM.16.MT88.4 R28, [R228+0x17800] ;  /* 0x01780000e41c783b */ /* 0x000f2e0000004200 */
[C---:B-1----:R-:W-:Y:S08]  /*c060*/  HMMA.16816.F32.BF16 R64, R20.reuse, R8, R64 ;  /* 0x000000081440723c */ /* 0x042ff00000041840 */
[C---:B------:R-:W-:Y:S01]  /*c070*/  HMMA.16816.F32.BF16 R68, R20.reuse, R10, R68 ;  /* 0x0000000a1444723c */ /* 0x040fe20000041844 */
[----:B------:R-:W1:Y:S07]  /*c080*/  LDSM.16.MT88.4 R8, [R226+0x17800] ;  /* 0x01780000e208783b */ /* 0x000e6e0000004200 */
[C---:B--2---:R-:W-:Y:S08]  /*c090*/  HMMA.16816.F32.BF16 R72, R20.reuse, R24, R72 ;  /* 0x000000181448723c */ /* 0x044ff00000041848 */
[C---:B------:R-:W-:Y:S01]  /*c0a0*/  HMMA.16816.F32.BF16 R76, R20.reuse, R26, R76 ;  /* 0x0000001a144c723c */ /* 0x040fe2000004184c */
[----:B------:R-:W2:Y:S07]  /*c0b0*/  LDSM.16.MT88.4 R24, [R225+0x17800] ;  /* 0x01780000e118783b */ /* 0x000eae0000004200 */
[C---:B---3--:R-:W-:Y:S08]  /*c0c0*/  HMMA.16816.F32.BF16 R80, R20.reuse, R32, R80 ;  /* 0x000000201450723c */ /* 0x048ff00000041850 */
[C---:B------:R-:W-:Y:S08]  /*c0d0*/  HMMA.16816.F32.BF16 R84, R20.reuse, R34, R84 ;  /* 0x000000221454723c */ /* 0x040ff00000041854 */
[C---:B------:R-:W-:Y:S08]  /*c0e0*/  HMMA.16816.F32.BF16 R88, R20.reuse, R152, R88 ;  /* 0x000000981458723c */ /* 0x040ff00000041858 */
[C---:B------:R-:W-:Y:S08]  /*c0f0*/  HMMA.16816.F32.BF16 R92, R20.reuse, R154, R92 ;  /* 0x0000009a145c723c */ /* 0x040ff0000004185c */
[C---:B------:R-:W-:Y:S08]  /*c100*/  HMMA.16816.F32.BF16 R96, R20.reuse, R168, R96 ;  /* 0x000000a81460723c */ /* 0x040ff00000041860 */
[C---:B------:R-:W-:Y:S08]  /*c110*/  HMMA.16816.F32.BF16 R100, R20.reuse, R170, R100 ;  /* 0x000000aa1464723c */ /* 0x040ff00000041864 */
[C---:B------:R-:W-:Y:S08]  /*c120*/  HMMA.16816.F32.BF16 R104, R20.reuse, R172, R104 ;  /* 0x000000ac1468723c */ /* 0x040ff00000041868 */
[C---:B------:R-:W-:Y:S08]  /*c130*/  HMMA.16816.F32.BF16 R108, R20.reuse, R174, R108 ;  /* 0x000000ae146c723c */ /* 0x040ff0000004186c */
[C---:B-----5:R-:W-:Y:S08]  /*c140*/  HMMA.16816.F32.BF16 R112, R20.reuse, R156, R112 ;  /* 0x0000009c1470723c */ /* 0x060ff00000041870 */
[C---:B------:R-:W-:Y:S08]  /*c150*/  HMMA.16816.F32.BF16 R116, R20.reuse, R158, R116 ;  /* 0x0000009e1474723c */ /* 0x040ff00000041874 */
[C---:B------:R-:W-:Y:S08]  /*c160*/  HMMA.16816.F32.BF16 R120, R20.reuse, R176, R120 ;  /* 0x000000b01478723c */ /* 0x040ff00000041878 */
[C---:B------:R-:W-:Y:S08]  /*c170*/  HMMA.16816.F32.BF16 R124, R20.reuse, R178, R124 ;  /* 0x000000b2147c723c */ /* 0x040ff0000004187c */
[C---:B----4-:R-:W-:Y:S08]  /*c180*/  HMMA.16816.F32.BF16 R128, R20.reuse, R28, R128 ;  /* 0x0000001c1480723c */ /* 0x050ff00000041880 */
[C---:B------:R-:W-:Y:S01]  /*c190*/  HMMA.16816.F32.BF16 R132, R20.reuse, R30, R132 ;  /* 0x0000001e1484723c */ /* 0x040fe20000041884 */
[----:B------:R-:W3:Y:S07]  /*c1a0*/  LDSM.16.MT88.4 R28, [R224+0x17800] ;  /* 0x01780000e01c783b */ /* 0x000eee0000004200 */
[C---:B-1----:R-:W-:Y:S08]  /*c1b0*/  HMMA.16816.F32.BF16 R136, R20.reuse, R8, R136 ;  /* 0x000000081488723c */ /* 0x042ff00000041888 */
[C---:B------:R-:W-:Y:S08]  /*c1c0*/  HMMA.16816.F32.BF16 R156, R20.reuse, R10, R12 ;  /* 0x0000000a149c723c */ /* 0x040ff0000004180c */
[C---:B--2---:R-:W-:Y:S08]  /*c1d0*/  HMMA.16816.F32.BF16 R140, R20.reuse, R24, R140 ;  /* 0x00000018148c723c */ /* 0x044ff0000004188c */
[C---:B------:R-:W-:Y:S08]  /*c1e0*/  HMMA.16816.F32.BF16 R144, R20.reuse, R26, R144 ;  /* 0x0000001a1490723c */ /* 0x040ff00000041890 */
[C---:B---3--:R-:W-:Y:S08]  /*c1f0*/  HMMA.16816.F32.BF16 R152, R20.reuse, R28, R16 ;  /* 0x0000001c1498723c */ /* 0x048ff00000041810 */
[----:B------:R-:W-:Y:S01]  /*c200*/  HMMA.16816.F32.BF16 R148, R20, R30, R148 ;  /* 0x0000001e1494723c */ /* 0x000fe20000041894 */
[----:B------:R-:W-:-:S07]  /*c210*/  @P0 BRA `(.L_x_725) ;  /* 0xffffbb7000000947 */ /* 0x000fce000383ffff */
.L_x_721:
[----:B------:R-:W1:Y:S01]  /*c220*/  SHFL.BFLY PT, R2, R247, 0x2, 0x1f ;  /* 0x0c401f00f7027f89 */ /* 0x000e6200000e0000 */
[----:B------:R-:W-:Y:S01]  /*c230*/  MOV R4, 0x3f800000 ;  /* 0x3f80000000047802 */ /* 0x000fe20000000f00 */
[----:B------:R-:W2:Y:S01]  /*c240*/  S2UR UR6, SR_CTAID.Y ;  /* 0x00000000000679c3 */ /* 0x000ea20000002600 */
[----:B------:R-:W-:Y:S01]  /*c250*/  MOV R5, 0x3f800000 ;  /* 0x3f80000000057802 */ /* 0x000fe20000000f00 */
[----:B------:R-:W3:Y:S01]  /*c260*/  SHFL.BFLY PT, R0, R245, 0x2, 0x1f ;  /* 0x0c401f00f5007f89 */ /* 0x000ee200000e0000 */
[----:B------:R-:W-:Y:S01]  /*c270*/  UISETP.NE.AND UP1, UPT, UR25, -0x1, UPT ;  /* 0xffffffff1900788c */ /* 0x000fe2000bf25270 */
[----:B------:R-:W-:Y:S01]  /*c280*/  BSSY B0, `(.L_x_726) ;  /* 0x0000174000007945 */ /* 0x000fe20003800000 */
[----:B------:R-:W-:-:S03]  /*c290*/  ULDC.64 UR4, c[0x0][0x1e8] ;  /* 0x00007a0000047ab9 */ /* 0x000fc60000000a00 */
[----:B------:R-:W4:Y:S06]  /*c2a0*/  S2UR UR10, SR_CTAID.Z ;  /* 0x00000000000a79c3 */ /* 0x000f2c0000002700 */
[----:B------:R-:W-:-:S04]  /*c2b0*/  @UP1 UIMAD.WIDE.U32 UR8, UR25, UR4, URZ ;  /* 0x00000004190812a5 */ /* 0x000fc8000f8e003f */
[----:B------:R-:W-:-:S03]  /*c2c0*/  @UP1 UIMAD UR7, UR25, UR5, UR9 ;  /* 0x00000005190712a4 */ /* 0x000fc6000f8e0209 */
[----:B------:R-:W-:Y:S01]  /*c2d0*/  ULDC.64 UR4, c[0x0][0x1e0] ;  /* 0x0000780000047ab9 */ /* 0x000fe20000000a00 */
[----:B-1----:R-:W-:Y:S01]  /*c2e0*/  FADD.FTZ R9, R2, R247 ;  /* 0x000000f702097221 */ /* 0x002fe20000010000 */
[----:B------:R-:W-:Y:S02]  /*c2f0*/  ULDC UR9, c[0x0][0x214] ;  /* 0x0000850000097ab9 */ /* 0x000fe40000000800 */
[----:B--2---:R-:W-:Y:S01]  /*c300*/  @!UP1 USHF.R.S32.HI UR12, URZ, 0x1f, UR6 ;  /* 0x0000001f3f0c9899 */ /* 0x004fe20008011406 */
[----:B---3--:R-:W-:Y:S01]  /*c310*/  FADD.FTZ R7, R0, R245 ;  /* 0x000000f500077221 */ /* 0x008fe20000010000 */
[----:B------:R-:W1:Y:S01]  /*c320*/  SHFL.BFLY PT, R2, R9, 0x1, 0x1f ;  /* 0x0c201f0009027f89 */ /* 0x000e6200000e0000 */
[----:B------:R-:W-:Y:S02]  /*c330*/  @!UP1 UIMAD.WIDE.U32 UR14, UR6, UR4, URZ ;  /* 0x00000004060e92a5 */ /* 0x000fe4000f8e003f */
[----:B------:R-:W-:Y:S01]  /*c340*/  @!UP1 UIMAD UR12, UR12, UR4, URZ ;  /* 0x000000040c0c92a4 */ /* 0x000fe2000f8e023f */
[----:B------:R-:W2:Y:S02]  /*c350*/  SHFL.BFLY PT, R0, R7, 0x1, 0x1f ;  /* 0x0c201f0007007f89 */ /* 0x000ea400000e0000 */
[----:B------:R-:W-:-:S02]  /*c360*/  ULDC.U8 UR4, c[0x0][0x328] ;  /* 0x0000ca0000047ab9 */ /* 0x000fc40000000000 */
[----:B------:R-:W-:Y:S02]  /*c370*/  UISETP.NE.AND UP2, UPT, UR4, URZ, UPT ;  /* 0x0000003f0400728c */ /* 0x000fe4000bf45270 */
[----:B------:R-:W-:Y:S02]  /*c380*/  @!UP1 UIMAD UR12, UR6, UR5, UR12 ;  /* 0x00000005060c92a4 */ /* 0x000fe4000f8e020c */
[----:B------:R-:W-:Y:S02]  /*c390*/  UISETP.NE.OR UP0, UPT, UR25, -0x1, !UP2 ;  /* 0xffffffff1900788c */ /* 0x000fe4000d705670 */
[----:B------:R-:W-:Y:S02]  /*c3a0*/  ULDC UR5, c[0x0][0x234] ;  /* 0x00008d0000057ab9 */ /* 0x000fe40000000800 */
[----:B------:R-:W-:Y:S02]  /*c3b0*/  ULDC UR4, c[0x0][0x1c0] ;  /* 0x0000700000047ab9 */ /* 0x000fe40000000800 */
[----:B------:R-:W-:-:S02]  /*c3c0*/  @!UP1 UIADD3 UR7, UR15, UR12, URZ ;  /* 0x0000000c0f079290 */ /* 0x000fc4000fffe03f */
[----:B----4-:R-:W-:Y:S02]  /*c3d0*/  @UP2 UMOV UR11, UR10 ;  /* 0x0000000a000b2c82 */ /* 0x010fe40008000000 */
[----:B------:R-:W-:Y:S01]  /*c3e0*/  @!UP1 UMOV UR8, UR14 ;  /* 0x0000000e00089c82 */ /* 0x000fe20008000000 */
[----:B-1----:R-:W-:Y:S01]  /*c3f0*/  FADD.FTZ R2, R9, R2 ;  /* 0x0000000209027221 */ /* 0x002fe20000010000 */
[----:B------:R-:W-:Y:S01]  /*c400*/  @!UP0 UIMAD UR25, UR6, UR9, URZ ;  /* 0x00000009061982a4 */ /* 0x000fe2000f8e023f */
[----:B--2---:R-:W-:-:S03]  /*c410*/  FADD.FTZ R0, R7, R0 ;  /* 0x0000000007007221 */ /* 0x004fc60000010000 */
[----:B------:R-:W-:Y:S01]  /*c420*/  FSETP.NE.FTZ.AND P4, PT, R2, RZ, PT ;  /* 0x000000ff0200720b */ /* 0x000fe20003f95000 */
[----:B------:R-:W-:Y:S01]  /*c430*/  @UP2 UIMAD UR5, UR11, UR5, UR25 ;  /* 0x000000050b0522a4 */ /* 0x000fe2000f8e0219 */
[----:B------:R-:W-:Y:S02]  /*c440*/  FSETP.NE.FTZ.AND P3, PT, R0, RZ, PT ;  /* 0x000000ff0000720b */ /* 0x000fe40003f75000 */
[----:B------:R-:W-:Y:S02]  /*c450*/  @!UP2 UMOV UR11, UR10 ;  /* 0x0000000a000bac82 */ /* 0x000fe40008000000 */
[----:B------:R-:W-:-:S04]  /*c460*/  @!UP2 UIMAD UR4, UR6, UR4, UR11 ;  /* 0x000000040604a2a4 */ /* 0x000fc8000f8e020b */
[----:B------:R-:W-:-:S03]  /*c470*/  @!UP2 UIMAD UR5, UR4, UR9, URZ ;  /* 0x000000090405a2a4 */ /* 0x000fc6000f8e023f */
[----:B------:R-:W1:Y:S08]  /*c480*/  @P4 MUFU.RCP R4, R2 ;  /* 0x0000000200044308 */ /* 0x000e700000001000 */
[----:B------:R-:W2:Y:S01]  /*c490*/  @P3 MUFU.RCP R5, R0 ;  /* 0x0000000000053308 */ /* 0x000ea20000001000 */
[----:B-1----:R-:W-:-:S07]  /*c4a0*/  FMUL.FTZ R160, R4, R160 ;  /* 0x000000a004a07220 */ /* 0x002fce0000410000 */
[----:B------:R-:W1:Y:S01]  /*c4b0*/  @P4 MUFU.LG2 R2, R2 ;  /* 0x0000000200024308 */ /* 0x000e620000000c00 */
[C---:B------:R-:W-:Y:S02]  /*c4c0*/  FMUL.FTZ R161, R4.reuse, R161 ;  /* 0x000000a104a17220 */ /* 0x040fe40000410000 */
[C---:B------:R-:W-:Y:S02]  /*c4d0*/  FMUL.FTZ R36, R4.reuse, R36 ;  /* 0x0000002404247220 */ /* 0x040fe40000410000 */
[C---:B------:R-:W-:Y:S01]  /*c4e0*/  FMUL.FTZ R37, R4.reuse, R37 ;  /* 0x0000002504257220 */ /* 0x040fe20000410000 */
[----:B------:R-:W-:Y:S01]  /*c4f0*/  F2FP.BF16.PACK_AB R160, R161, R160 ;  /* 0x000000a0a1a0723e */ /* 0x000fe200000010ff */
[C---:B------:R-:W-:Y:S01]  /*c500*/  FMUL.FTZ R40, R4.reuse, R40 ;  /* 0x0000002804287220 */ /* 0x040fe20000410000 */
[----:B------:R-:W3:Y:S01]  /*c510*/  @P3 MUFU.LG2 R0, R0 ;  /* 0x0000000000003308 */ /* 0x000ee20000000c00 */
[C---:B------:R-:W-:Y:S01]  /*c520*/  FMUL.FTZ R41, R4.reuse, R41 ;  /* 0x0000002904297220 */ /* 0x040fe20000410000 */
[----:B------:R-:W-:Y:S01]  /*c530*/  F2FP.BF16.PACK_AB R36, R37, R36 ;  /* 0x000000242524723e */ /* 0x000fe200000010ff */
[----:B------:R-:W-:-:S02]  /*c540*/  FMUL.FTZ R44, R4, R44 ;  /* 0x0000002c042c7220 */ /* 0x000fc40000410000 */
[C---:B------:R-:W-:Y:S01]  /*c550*/  FMUL.FTZ R45, R4.reuse, R45 ;  /* 0x0000002d042d7220 */ /* 0x040fe20000410000 */
[----:B------:R-:W-:Y:S01]  /*c560*/  F2FP.BF16.PACK_AB R40, R41, R40 ;  /* 0x000000282928723e */ /* 0x000fe200000010ff */
[C---:B------:R-:W-:Y:S02]  /*c570*/  FMUL.FTZ R48, R4.reuse, R48 ;  /* 0x0000003004307220 */ /* 0x040fe40000410000 */
[C---:B------:R-:W-:Y:S01]  /*c580*/  FMUL.FTZ R49, R4.reuse, R49 ;  /* 0x0000003104317220 */ /* 0x040fe20000410000 */
[----:B------:R-:W-:Y:S01]  /*c590*/  F2FP.BF16.PACK_AB R44, R45, R44 ;  /* 0x0000002c2d2c723e */ /* 0x000fe200000010ff */
[C---:B------:R-:W-:Y:S02]  /*c5a0*/  FMUL.FTZ R52, R4.reuse, R52 ;  /* 0x0000003404347220 */ /* 0x040fe40000410000 */
        /* <DEDUP_REMOVED lines=78> */
[----:B------:R-:W-:Y:S01]  /*ca90*/  FMUL.FTZ R149, R4, R149 ;  /* 0x0000009504957220 */ /* 0x000fe20000410000 */
[----:B------:R-:W-:Y:S01]  /*caa0*/  F2FP.BF16.PACK_AB R152, R153, R152 ;  /* 0x000000989998723e */ /* 0x000fe200000010ff */
[----:B------:R-:W4:Y:S01]  /*cab0*/  S2R R4, SR_TID.X ;  /* 0x0000000000047919 */ /* 0x000f220000002100 */
[C---:B--2---:R-:W-:Y:S02]  /*cac0*/  FMUL.FTZ R163, R5.reuse, R163 ;  /* 0x000000a305a37220 */ /* 0x044fe40000410000 */
[----:B------:R-:W-:Y:S01]  /*cad0*/  FMUL.FTZ R162, R5, R162 ;  /* 0x000000a205a27220 */ /* 0x000fe20000410000 */
[----:B------:R-:W-:Y:S01]  /*cae0*/  F2FP.BF16.PACK_AB R148, R149, R148 ;  /* 0x000000949594723e */ /* 0x000fe200000010ff */
[----:B------:R-:W-:-:S02]  /*caf0*/  FMUL.FTZ R39, R5, R39 ;  /* 0x0000002705277220 */ /* 0x000fc40000410000 */
[----:B------:R-:W-:Y:S01]  /*cb00*/  FMUL.FTZ R38, R5, R38 ;  /* 0x0000002605267220 */ /* 0x000fe20000410000 */
[----:B------:R-:W-:Y:S01]  /*cb10*/  F2FP.BF16.PACK_AB R162, R163, R162 ;  /* 0x000000a2a3a2723e */ /* 0x000fe200000010ff */
[C---:B------:R-:W-:Y:S02]  /*cb20*/  FMUL.FTZ R43, R5.reuse, R43 ;  /* 0x0000002b052b7220 */ /* 0x040fe40000410000 */
[----:B------:R-:W-:Y:S01]  /*cb30*/  FMUL.FTZ R42, R5, R42 ;  /* 0x0000002a052a7220 */ /* 0x000fe20000410000 */
[----:B------:R-:W-:Y:S01]  /*cb40*/  F2FP.BF16.PACK_AB R38, R39, R38 ;  /* 0x000000262726723e */ /* 0x000fe200000010ff */
[C---:B------:R-:W-:Y:S02]  /*cb50*/  FMUL.FTZ R47, R5.reuse, R47 ;  /* 0x0000002f052f7220 */ /* 0x040fe40000410000 */
[----:B------:R-:W-:Y:S01]  /*cb60*/  FMUL.FTZ R46, R5, R46 ;  /* 0x0000002e052e7220 */ /* 0x000fe20000410000 */
[----:B------:R-:W-:Y:S01]  /*cb70*/  F2FP.BF16.PACK_AB R42, R43, R42 ;  /* 0x0000002a2b2a723e */ /* 0x000fe200000010ff */
[----:B------:R-:W-:-:S02]  /*cb80*/  FMUL.FTZ R51, R5, R51 ;  /* 0x0000003305337220 */ /* 0x000fc40000410000 */
[----:B------:R-:W-:Y:S01]  /*cb90*/  FMUL.FTZ R50, R5, R50 ;  /* 0x0000003205327220 */ /* 0x000fe20000410000 */
[----:B------:R-:W-:Y:S01]  /*cba0*/  F2FP.BF16.PACK_AB R46, R47, R46 ;  /* 0x0000002e2f2e723e */ /* 0x000fe200000010ff */
[C---:B------:R-:W-:Y:S02]  /*cbb0*/  FMUL.FTZ R55, R5.reuse, R55 ;  /* 0x0000003705377220 */ /* 0x040fe40000410000 */
[C---:B------:R-:W-:Y:S01]  /*cbc0*/  FMUL.FTZ R54, R5.reuse, R54 ;  /* 0x0000003605367220 */ /* 0x040fe20000410000 */
[----:B----4-:R-:W-:Y:S01]  /*cbd0*/  SHF.R.S32.HI R7, RZ, 0x1f, R4 ;  /* 0x0000001fff077819 */ /* 0x010fe20000011404 */
[----:B------:R-:W-:Y:S01]  /*cbe0*/  FMUL.FTZ R59, R5, R59 ;  /* 0x0000003b053b7220 */ /* 0x000fe20000410000 */
[----:B------:R-:W-:Y:S01]  /*cbf0*/  F2FP.BF16.PACK_AB R50, R51, R50 ;  /* 0x000000323332723e */ /* 0x000fe200000010ff */
[----:B------:R-:W-:Y:S01]  /*cc00*/  FMUL.FTZ R58, R5, R58 ;  /* 0x0000003a053a7220 */ /* 0x000fe20000410000 */
[----:B------:R-:W-:Y:S01]  /*cc10*/  LEA.HI R6, R7, R4, RZ, 0x2 ;  /* 0x0000000407067211 */ /* 0x000fe200078f10ff */
[----:B------:R-:W-:Y:S01]  /*cc20*/  FMUL.FTZ R63, R5, R63 ;  /* 0x0000003f053f7220 */ /* 0x000fe20000410000 */
[----:B------:R-:W-:Y:S01]  /*cc30*/  F2FP.BF16.PACK_AB R54, R55, R54 ;  /* 0x000000363736723e */ /* 0x000fe200000010ff */
[C---:B------:R-:W-:Y:S01]  /*cc40*/  FMUL.FTZ R62, R5.reuse, R62 ;  /* 0x0000003e053e7220 */ /* 0x040fe20000410000 */
[--C-:B------:R-:W-:Y:S01]  /*cc50*/  SHF.R.S32.HI R9, RZ, 0x2, R6.reuse ;  /* 0x00000002ff097819 */ /* 0x100fe20000011406 */
[C---:B------:R-:W-:Y:S01]  /*cc60*/  FMUL.FTZ R67, R5.reuse, R67 ;  /* 0x0000004305437220 */ /* 0x040fe20000410000 */
[----:B------:R-:W-:Y:S01]  /*cc70*/  SHF.R.S32.HI R8, RZ, 0x1f, R6 ;  /* 0x0000001fff087819 */ /* 0x000fe20000011406 */
[----:B------:R-:W-:Y:S01]  /*cc80*/  FMUL.FTZ R66, R5, R66 ;  /* 0x0000004205427220 */ /* 0x000fe20000410000 */
[----:B------:R-:W-:Y:S01]  /*cc90*/  F2FP.BF16.PACK_AB R58, R59, R58 ;  /* 0x0000003a3b3a723e */ /* 0x000fe200000010ff */
[C---:B------:R-:W-:Y:S01]  /*cca0*/  FMUL.FTZ R71, R5.reuse, R71 ;  /* 0x0000004705477220 */ /* 0x040fe20000410000 */
[----:B------:R-:W-:Y:S01]  /*ccb0*/  LEA.HI R8, R8, R9, RZ, 0x3 ;  /* 0x0000000908087211 */ /* 0x000fe200078f18ff */
[----:B------:R-:W-:Y:S01]  /*ccc0*/  FMUL.FTZ R70, R5, R70 ;  /* 0x0000004605467220 */ /* 0x000fe20000410000 */
[----:B------:R-:W-:Y:S01]  /*ccd0*/  F2FP.BF16.PACK_AB R62, R63, R62 ;  /* 0x0000003e3f3e723e */ /* 0x000fe200000010ff */
[C---:B------:R-:W-:Y:S01]  /*cce0*/  FMUL.FTZ R75, R5.reuse, R75 ;  /* 0x0000004b054b7220 */ /* 0x040fe20000410000 */
[----:B------:R-:W-:Y:S01]  /*ccf0*/  LOP3.LUT R8, R8, 0xfffffff8, RZ, 0xc0, !PT ;  /* 0xfffffff808087812 */ /* 0x000fe200078ec0ff */
[----:B------:R-:W-:Y:S01]  /*cd00*/  FMUL.FTZ R74, R5, R74 ;  /* 0x0000004a054a7220 */ /* 0x000fe20000410000 */
[----:B------:R-:W-:Y:S01]  /*cd10*/  F2FP.BF16.PACK_AB R66, R67, R66 ;  /* 0x000000424342723e */ /* 0x000fe200000010ff */
[----:B------:R-:W-:Y:S01]  /*cd20*/  FMUL.FTZ R79, R5, R79 ;  /* 0x0000004f054f7220 */ /* 0x000fe20000410000 */
[----:B------:R-:W-:Y:S01]  /*cd30*/  IADD3 R8, R9, -R8, RZ ;  /* 0x8000000809087210 */ /* 0x000fe20007ffe0ff */
[C---:B------:R-:W-:Y:S01]  /*cd40*/  FMUL.FTZ R78, R5.reuse, R78 ;  /* 0x0000004e054e7220 */ /* 0x040fe20000410000 */
[----:B------:R-:W-:Y:S01]  /*cd50*/  LOP3.LUT R9, R6, 0x3ffffffc, RZ, 0xc0, !PT ;  /* 0x3ffffffc06097812 */ /* 0x000fe200078ec0ff */
[C---:B------:R-:W-:Y:S01]  /*cd60*/  FMUL.FTZ R83, R5.reuse, R83 ;  /* 0x0000005305537220 */ /* 0x040fe20000410000 */
[----:B------:R-:W-:Y:S01]  /*cd70*/  SHF.L.U32 R10, R8, 0x6, RZ ;  /* 0x00000006080a7819 */ /* 0x000fe200000006ff */
[----:B------:R-:W-:Y:S01]  /*cd80*/  FMUL.FTZ R82, R5, R82 ;  /* 0x0000005205527220 */ /* 0x000fe20000410000 */
[----:B------:R-:W-:Y:S01]  /*cd90*/  IADD3 R9, -R9, R4, RZ ;  /* 0x0000000409097210 */ /* 0x000fe20007ffe1ff */
[C---:B------:R-:W-:Y:S01]  /*cda0*/  FMUL.FTZ R87, R5.reuse, R87 ;  /* 0x0000005705577220 */ /* 0x040fe20000410000 */
[----:B------:R-:W-:Y:S01]  /*cdb0*/  LOP3.LUT R10, R10, 0x1c0, RZ, 0xc0, !PT ;  /* 0x000001c00a0a7812 */ /* 0x000fe200078ec0ff */
[C---:B------:R-:W-:Y:S01]  /*cdc0*/  FMUL.FTZ R86, R5.reuse, R86 ;  /* 0x0000005605567220 */ /* 0x040fe20000410000 */
[----:B------:R-:W-:Y:S01]  /*cdd0*/  LOP3.LUT R11, R8, 0x1, RZ, 0xc0, !PT ;  /* 0x00000001080b7812 */ /* 0x000fe200078ec0ff */
[C---:B------:R-:W-:Y:S01]  /*cde0*/  FMUL.FTZ R91, R5.reuse, R91 ;  /* 0x0000005b055b7220 */ /* 0x040fe20000410000 */
[----:B------:R-:W-:Y:S01]  /*cdf0*/  LEA.HI R10, R10, R10, RZ, 0x1d ;  /* 0x0000000a0a0a7211 */ /* 0x000fe200078fe8ff */
[----:B------:R-:W-:Y:S01]  /*ce00*/  FMUL.FTZ R90, R5, R90 ;  /* 0x0000005a055a7220 */ /* 0x000fe20000410000 */
[----:B------:R-:W-:Y:S01]  /*ce10*/  ISETP.NE.U32.AND P0, PT, R11, 0x1, PT ;  /* 0x000000010b00780c */ /* 0x000fe20003f05070 */
[----:B------:R-:W-:Y:S01]  /*ce20*/  FMUL.FTZ R95, R5, R95 ;  /* 0x0000005f055f7220 */ /* 0x000fe20000410000 */
[----:B------:R-:W-:Y:S01]  /*ce30*/  F2FP.BF16.PACK_AB R70, R71, R70 ;  /* 0x000000464746723e */ /* 0x000fe200000010ff */
[C---:B------:R-:W-:Y:S01]  /*ce40*/  FMUL.FTZ R94, R5.reuse, R94 ;  /* 0x0000005e055e7220 */ /* 0x040fe20000410000 */
[----:B------:R-:W-:Y:S01]  /*ce50*/  R2P PR, R8, 0x6 ;  /* 0x0000000608007804 */ /* 0x000fe20000000000 */
[C---:B------:R-:W-:Y:S01]  /*ce60*/  FMUL.FTZ R99, R5.reuse, R99 ;  /* 0x0000006305637220 */ /* 0x040fe20000410000 */
[----:B------:R-:W-:Y:S01]  /*ce70*/  MOV R8, 0x20 ;  /* 0x0000002000087802 */ /* 0x000fe20000000f00 */
[----:B------:R-:W-:Y:S01]  /*ce80*/  FMUL.FTZ R98, R5, R98 ;  /* 0x0000006205627220 */ /* 0x000fe20000410000 */
[----:B------:R-:W-:Y:S01]  /*ce90*/  F2FP.BF16.PACK_AB R74, R75, R74 ;  /* 0x0000004a4b4a723e */ /* 0x000fe200000010ff */
[C---:B------:R-:W-:Y:S01]  /*cea0*/  FMUL.FTZ R103, R5.reuse, R103 ;  /* 0x0000006705677220 */ /* 0x040fe20000410000 */
[----:B------:R-:W-:Y:S01]  /*ceb0*/  SEL R8, R8, 0xffffffe0, !P1 ;  /* 0xffffffe008087807 */ /* 0x000fe20004800000 */
[----:B------:R-:W-:Y:S01]  /*cec0*/  FMUL.FTZ R102, R5, R102 ;  /* 0x0000006605667220 */ /* 0x000fe20000410000 */
[----:B------:R-:W-:Y:S01]  /*ced0*/  F2FP.BF16.PACK_AB R78, R79, R78 ;  /* 0x0000004e4f4e723e */ /* 0x000fe200000010ff */
        /* <DEDUP_REMOVED lines=46> */
[----:B------:R-:W-:Y:S01]  /*d1c0*/  LEA.HI R5, R7, R4, RZ, 0x5 ;  /* 0x0000000407057211 */ /* 0x000fe200078f28ff */
[----:B-1----:R-:W-:Y:S01]  /*d1d0*/  @P4 FMUL.FTZ R75, R2, 0.69314718246459960938 ;  /* 0x3f317218024b4820 */ /* 0x002fe20000410000 */
[----:B------:R-:W-:Y:S01]  /*d1e0*/  F2FP.BF16.PACK_AB R154, R155, R154 ;  /* 0x0000009a9b9a723e */ /* 0x000fe200000010ff */
[----:B---3--:R-:W-:Y:S01]  /*d1f0*/  @P3 FMUL.FTZ R0, R0, 0.69314718246459960938 ;  /* 0x3f31721800003820 */ /* 0x008fe20000410000 */
[----:B------:R-:W-:-:S02]  /*d200*/  SHF.R.S32.HI R6, RZ, 0x5, R5 ;  /* 0x00000005ff067819 */ /* 0x000fc40000011405 */
[----:B------:R-:W-:Y:S02]  /*d210*/  F2FP.BF16.PACK_AB R150, R151, R150 ;  /* 0x000000969796723e */ /* 0x000fe400000010ff */
[----:B------:R-:W-:Y:S02]  /*d220*/  LEA R9, R6, R9, 0x9 ;  /* 0x0000000906097211 */ /* 0x000fe400078e48ff */
[----:B------:R-:W-:Y:S02]  /*d230*/  LOP3.LUT R5, R5, 0xffffffe0, RZ, 0xc0, !PT ;  /* 0xffffffe005057812 */ /* 0x000fe400078ec0ff */
[----:B------:R-:W-:Y:S02]  /*d240*/  LEA R9, R9, R10, 0x1 ;  /* 0x0000000a09097211 */ /* 0x000fe400078e08ff */
[----:B------:R-:W-:Y:S02]  /*d250*/  MOV R10, 0x40 ;  /* 0x00000040000a7802 */ /* 0x000fe40000000f00 */
[----:B------:R-:W-:-:S02]  /*d260*/  SHF.L.U32 R9, R9, 0x1, RZ ;  /* 0x0000000109097819 */ /* 0x000fc400000006ff */
[----:B------:R-:W-:Y:S02]  /*d270*/  SEL R10, R10, 0xffffffc0, !P2 ;  /* 0xffffffc00a0a7807 */ /* 0x000fe40005000000 */
[C---:B------:R-:W-:Y:S01]  /*d280*/  IADD3 R11, R9.reuse, -0x10, RZ ;  /* 0xfffffff0090b7810 */ /* 0x040fe20007ffe0ff */
[----:B------:R-:W-:Y:S01]  /*d290*/  STS [R9], R160 ;  /* 0x000000a009007388 */ /* 0x000fe20000000800 */
[C---:B------:R-:W-:Y:S02]  /*d2a0*/  @P0 IADD3 R11, R9.reuse, 0x10, RZ ;  /* 0x00000010090b0810 */ /* 0x040fe40007ffe0ff */
[C---:B------:R-:W-:Y:S01]  /*d2b0*/  IADD3 R13, R9.reuse, R8, RZ ;  /* 0x00000008090d7210 */ /* 0x040fe20007ffe0ff */
[----:B------:R-:W-:Y:S01]  /*d2c0*/  STS [R9+0x400], R162 ;  /* 0x000400a209007388 */ /* 0x000fe20000000800 */
[-C--:B------:R-:W-:Y:S02]  /*d2d0*/  IADD3 R15, R8, R11.reuse, RZ ;  /* 0x0000000b080f7210 */ /* 0x080fe40007ffe0ff */
[----:B------:R-:W-:Y:S01]  /*d2e0*/  IADD3 R17, R9, R10, RZ ;  /* 0x0000000a09117210 */ /* 0x000fe20007ffe0ff */
[----:B------:R-:W-:Y:S01]  /*d2f0*/  STS [R11], R36 ;  /* 0x000000240b007388 */ /* 0x000fe20000000800 */
[----:B------:R-:W-:-:S02]  /*d300*/  IADD3 R19, R10, R11, RZ ;  /* 0x0000000b0a137210 */ /* 0x000fc40007ffe0ff */
[-C--:B------:R-:W-:Y:S01]  /*d310*/  IADD3 R21, R13, R10.reuse, RZ ;  /* 0x0000000a0d157210 */ /* 0x080fe20007ffe0ff */
[----:B------:R-:W-:Y:S01]  /*d320*/  STS [R11+0x400], R38 ;  /* 0x000400260b007388 */ /* 0x000fe20000000800 */
[----:B------:R-:W-:Y:S02]  /*d330*/  IADD3 R23, R15, R10, RZ ;  /* 0x0000000a0f177210 */ /* 0x000fe40007ffe0ff */
[----:B------:R-:W-:Y:S01]  /*d340*/  IADD3 R5, -R5, R4, RZ ;  /* 0x0000000405057210 */ /* 0x000fe20007ffe1ff */
[----:B------:R-:W-:Y:S01]  /*d350*/  STS [R13], R40 ;  /* 0x000000280d007388 */ /* 0x000fe20000000800 */
[----:B------:R-:W-:Y:S02]  /*d360*/  SHF.R.S32.HI R73, RZ, 0x1f, R6 ;  /* 0x0000001fff497819 */ /* 0x000fe40000011406 */
[----:B------:R-:W-:Y:S01]  /*d370*/  LOP3.LUT P0, RZ, R5, 0x3, RZ, 0xc0, !PT ;  /* 0x0000000305ff7812 */ /* 0x000fe2000780c0ff */
[----:B------:R-:W-:Y:S01]  /*d380*/  STS [R13+0x400], R42 ;  /* 0x0004002a0d007388 */ /* 0x000fe20000000800 */
[----:B------:R-:W-:-:S03]  /*d390*/  LEA.HI R73, R73, R6, RZ, 0x2 ;  /* 0x0000000649497211 */ /* 0x000fc600078f10ff */
[----:B------:R-:W-:Y:S01]  /*d3a0*/  STS [R15], R44 ;  /* 0x0000002c0f007388 */ /* 0x000fe20000000800 */
[----:B------:R-:W-:-:S03]  /*d3b0*/  LOP3.LUT R73, R73, 0xffffffc, RZ, 0xc0, !PT ;  /* 0x0ffffffc49497812 */ /* 0x000fc600078ec0ff */
[----:B------:R-:W-:Y:S01]  /*d3c0*/  STS [R15+0x400], R46 ;  /* 0x0004002e0f007388 */ /* 0x000fe20000000800 */
[----:B------:R-:W-:Y:S02]  /*d3d0*/  IADD3 R6, -R73, R6, RZ ;  /* 0x0000000649067210 */ /* 0x000fe40007ffe1ff */
[----:B------:R-:W-:Y:S01]  /*d3e0*/  MOV R73, 0x7f800000 ;  /* 0x7f80000000497802 */ /* 0x000fe20000000f00 */
[----:B------:R-:W-:Y:S01]  /*d3f0*/  STS [R17], R48 ;  /* 0x0000003011007388 */ /* 0x000fe20000000800 */
[----:B------:R-:W-:-:S03]  /*d400*/  @P3 FFMA.FTZ R73, R3, c[0x0][0x238], R0 ;  /* 0x00008e0003493a23 */ /* 0x000fc60000010000 */
[----:B------:R-:W-:Y:S04]  /*d410*/  STS [R17+0x400], R50 ;  /* 0x0004003211007388 */ /* 0x000fe80000000800 */
[----:B------:R-:W-:Y:S04]  /*d420*/  STS [R19], R52 ;  /* 0x0000003413007388 */ /* 0x000fe80000000800 */
[----:B------:R-:W-:Y:S04]  /*d430*/  STS [R19+0x400], R54 ;  /* 0x0004003613007388 */ /* 0x000fe80000000800 */
[----:B------:R-:W-:Y:S04]  /*d440*/  STS [R21], R56 ;  /* 0x0000003815007388 */ /* 0x000fe80000000800 */
[----:B------:R-:W-:Y:S04]  /*d450*/  STS [R21+0x400], R58 ;  /* 0x0004003a15007388 */ /* 0x000fe80000000800 */
[----:B------:R-:W-:Y:S04]  /*d460*/  STS [R23], R60 ;  /* 0x0000003c17007388 */ /* 0x000fe80000000800 */
[----:B------:R-:W-:Y:S04]  /*d470*/  STS [R23+0x400], R62 ;  /* 0x0004003e17007388 */ /* 0x000fe80000000800 */
[----:B------:R-:W-:Y:S04]  /*d480*/  STS [R9+0x2000], R64 ;  /* 0x0020004009007388 */ /* 0x000fe80000000800 */
[----:B------:R-:W-:Y:S04]  /*d490*/  STS [R9+0x2400], R66 ;  /* 0x0024004209007388 */ /* 0x000fe80000000800 */
[----:B------:R-:W-:Y:S04]  /*d4a0*/  STS [R11+0x2000], R68 ;  /* 0x002000440b007388 */ /* 0x000fe80000000800 */
[----:B------:R-:W-:Y:S04]  /*d4b0*/  STS [R11+0x2400], R70 ;  /* 0x002400460b007388 */ /* 0x000fe80000000800 */
[----:B------:R1:W-:Y:S04]  /*d4c0*/  STS [R13+0x2000], R72 ;  /* 0x002000480d007388 */ /* 0x0003e80000000800 */
[----:B------:R2:W-:Y:S04]  /*d4d0*/  STS [R13+0x2400], R74 ;  /* 0x0024004a0d007388 */ /* 0x0005e80000000800 */
[----:B------:R2:W-:Y:S04]  /*d4e0*/  STS [R15+0x2000], R76 ;  /* 0x0020004c0f007388 */ /* 0x0005e80000000800 */
[----:B------:R2:W-:Y:S04]  /*d4f0*/  STS [R15+0x2400], R78 ;  /* 0x0024004e0f007388 */ /* 0x0005e80000000800 */
[----:B------:R2:W-:Y:S04]  /*d500*/  STS [R17+0x2000], R80 ;  /* 0x0020005011007388 */ /* 0x0005e80000000800 */
[----:B------:R2:W-:Y:S04]  /*d510*/  STS [R17+0x2400], R82 ;  /* 0x0024005211007388 */ /* 0x0005e80000000800 */
[----:B------:R2:W-:Y:S01]  /*d520*/  STS [R19+0x2000], R84 ;  /* 0x0020005413007388 */ /* 0x0005e20000000800 */
[----:B-1----:R-:W-:-:S03]  /*d530*/  SHF.R.S32.HI R72, RZ, 0x1f, R5 ;  /* 0x0000001fff487819 */ /* 0x002fc60000011405 */
[----:B------:R2:W-:Y:S01]  /*d540*/  STS [R19+0x2400], R86 ;  /* 0x0024005613007388 */ /* 0x0005e20000000800 */
[----:B------:R-:W-:Y:S02]  /*d550*/  LEA.HI R5, R72, R5, RZ, 0x2 ;  /* 0x0000000548057211 */ /* 0x000fe400078f10ff */
[----:B------:R-:W-:Y:S01]  /*d560*/  MOV R72, 0x7f800000 ;  /* 0x7f80000000487802 */ /* 0x000fe20000000f00 */
[----:B------:R2:W-:Y:S01]  /*d570*/  STS [R21+0x2000], R88 ;  /* 0x0020005815007388 */ /* 0x0005e20000000800 */
[----:B------:R-:W-:Y:S01]  /*d580*/  SHF.R.S32.HI R5, RZ, 0x2, R5 ;  /* 0x00000002ff057819 */ /* 0x000fe20000011405 */
[----:B------:R-:W-:Y:S02]  /*d590*/  @P4 FFMA.FTZ R72, R164, c[0x0][0x238], R75 ;  /* 0x00008e00a4484a23 */ /* 0x000fe4000001004b */
[----:B------:R2:W-:Y:S01]  /*d5a0*/  STS [R21+0x2400], R90 ;  /* 0x0024005a15007388 */ /* 0x0005e20000000800 */
[----:B------:R-:W-:-:S03]  /*d5b0*/  LEA R5, R6, R5, 0x4 ;  /* 0x0000000506057211 */ /* 0x000fc600078e20ff */
[----:B------:R2:W-:Y:S04]  /*d5c0*/  STS [R23+0x2000], R92 ;  /* 0x0020005c17007388 */ /* 0x0005e80000000800 */
        /* <DEDUP_REMOVED lines=33> */
[----:B------:R-:W-:Y:S06]  /*d7e0*/  BAR.SYNC.DEFER_BLOCKING 0x0 ;  /* 0x0000000000007b1d */ /* 0x000fec0000010000 */
[----:B------:R2:W1:Y:S04]  /*d7f0*/  LDS.128 R64, [R238] ;  /* 0x00000000ee407984 */ /* 0x0004680000000c00 */
[----:B------:R2:W3:Y:S04]  /*d800*/  LDS.128 R60, [R238+0x800] ;  /* 0x00080000ee3c7984 */ /* 0x0004e80000000c00 */
[----:B------:R2:W4:Y:S04]  /*d810*/  LDS.128 R56, [R238+0x1000] ;  /* 0x00100000ee387984 */ /* 0x0005280000000c00 */
[----:B------:R2:W1:Y:S04]  /*d820*/  LDS.128 R52, [R238+0x1800] ;  /* 0x00180000ee347984 */ /* 0x0004680000000c00 */
        /* <DEDUP_REMOVED lines=11> */
[----:B------:R2:W1:Y:S01]  /*d8e0*/  LDS.128 R68, [R238+0x7800] ;  /* 0x00780000ee447984 */ /* 0x0004620000000c00 */
[----:B------:R-:W-:Y:S05]  /*d8f0*/  @P0 BRA `(.L_x_727) ;  /* 0x000000c000000947 */ /* 0x000fea0003800000 */
[----:B---34-:R-:W3:Y:S01]  /*d900*/  S2UR UR6, SR_CTAID.X ;  /* 0x00000000000679c3 */ /* 0x018ee20000002500 */
[----:B------:R-:W-:-:S02]  /*d910*/  IADD3 R2, R5, 0x8, RZ ;  /* 0x0000000805027810 */ /* 0x000fc40007ffe0ff */
[----:B------:R-:W-:Y:S02]  /*d920*/  ISETP.GE.AND P2, PT, R5, UR18, PT ;  /* 0x0000001205007c0c */ /* 0x000fe4000bf46270 */
[----:B------:R-:W-:Y:S01]  /*d930*/  ISETP.GE.AND P1, PT, R2, UR18, PT ;  /* 0x0000001202007c0c */ /* 0x000fe2000bf26270 */
[----:B---3--:R-:W-:-:S04]  /*d940*/  ULEA UR6, UR6, UR5, 0x6 ;  /* 0x0000000506067291 */ /* 0x008fc8000f8e303f */
[----:B------:R-:W-:Y:S02]  /*d950*/  USHF.R.S32.HI UR4, URZ, 0x1f, UR6 ;  /* 0x0000001f3f047899 */ /* 0x000fe40008011406 */
[----:B------:R-:W-:-:S04]  /*d960*/  IADD3 R0, P0, R5, UR6, RZ ;  /* 0x0000000605007c10 */ /* 0x000fc8000ff1e0ff */
[----:B------:R-:W-:Y:S02]  /*d970*/  LEA.HI.X.SX32 R5, R5, UR4, 0x1, P0 ;  /* 0x0000000405057c11 */ /* 0x000fe400080f0eff */
[----:B------:R-:W-:-:S04]  /*d980*/  LEA R2, P0, R0, c[0x0][0x200], 0x2 ;  /* 0x0000800000027a11 */ /* 0x000fc800078010ff */
[----:B------:R-:W-:-:S05]  /*d990*/  LEA.HI.X R3, R0, c[0x0][0x204], R5, 0x2, P0 ;  /* 0x0000810000037a11 */ /* 0x000fca00000f1405 */
[----:B------:R3:W-:Y:S04]  /*d9a0*/  @!P2 STG.E [R2.64], R72 ;  /* 0x000000480200a986 */ /* 0x0007e8000c10191e */
[----:B------:R3:W-:Y:S02]  /*d9b0*/  @!P1 STG.E [R2.64+0x20], R73 ;  /* 0x0000204902009986 */ /* 0x0007e4000c10191e */
.L_x_727:
[----:B---34-:R-:W-:Y:S05]  /*d9c0*/  BSYNC B0 ;  /* 0x0000000000007941 */ /* 0x018fea0003800000 */
.L_x_726:
[----:B------:R-:W3:Y:S01]  /*d9d0*/  S2R R3, SR_CTAID.X ;  /* 0x0000000000037919 */ /* 0x000ee20000002500 */
[----:B------:R-:W-:Y:S01]  /*d9e0*/  SHF.R.S32.HI R241, RZ, 0x1f, R240 ;  /* 0x0000001ffff17819 */ /* 0x000fe200000114f0 */
[----:B------:R-:W-:Y:S01]  /*d9f0*/  USHF.R.S32.HI UR6, URZ, 0x1f, UR11 ;  /* 0x0000001f3f067899 */ /* 0x000fe2000801140b */
[----:B------:R-:W-:Y:S01]  /*da00*/  LEA.HI R4, R7, R4, RZ, 0x3 ;  /* 0x0000000407047211 */ /* 0x000fe200078f18ff */
[----:B------:R-:W4:Y:S01]  /*da10*/  S2R R0, SR_TID.X ;  /* 0x0000000000007919 */ /* 0x000f220000002100 */
[----:B------:R-:W-:Y:S01]  /*da20*/  ULDC.64 UR4, c[0x0][0x1f0] ;  /* 0x00007c0000047ab9 */ /* 0x000fe20000000a00 */
[----:B------:R-:W-:Y:S01]  /*da30*/  BSSY B0, `(.L_x_728) ;  /* 0x0000024000007945 */ /* 0x000fe20003800000 */
[----:B------:R-:W-:Y:S01]  /*da40*/  SHF.R.S32.HI R4, RZ, 0x3, R4 ;  /* 0x00000003ff047819 */ /* 0x000fe20000011404 */
[----:B------:R-:W-:-:S04]  /*da50*/  UIMAD UR4, UR6, UR4, URZ ;  /* 0x00000004060472a4 */ /* 0x000fc8000f8e023f */
[----:B------:R-:W-:Y:S01]  /*da60*/  UIMAD UR4, UR11, UR5, UR4 ;  /* 0x000000050b0472a4 */ /* 0x000fe2000f8e0204 */
[----:B---3--:R-:W-:-:S04]  /*da70*/  IMAD.SHL.U32 R3, R3, 0x40, RZ ;  /* 0x0000004003037824 */ /* 0x008fc800078e00ff */
[----:B------:R-:W-:Y:S01]  /*da80*/  IMAD.WIDE.U32 R72, R3, c[0x0][0x1e8], R240 ;  /* 0x00007a0003487a25 */ /* 0x000fe200078e00f0 */
[----:B------:R-:W-:Y:S02]  /*da90*/  SHF.R.S32.HI R2, RZ, 0x1f, R3 ;  /* 0x0000001fff027819 */ /* 0x000fe40000011403 */
[----:B----4-:R-:W-:Y:S02]  /*daa0*/  SHF.R.S32.HI R5, RZ, 0x1f, R0 ;  /* 0x0000001fff057819 */ /* 0x010fe40000011400 */
[----:B------:R-:W-:Y:S01]  /*dab0*/  IADD3 R6, P0, R72, UR8, RZ ;  /* 0x0000000848067c10 */ /* 0x000fe2000ff1e0ff */
[----:B------:R-:W-:Y:S01]  /*dac0*/  IMAD R2, R2, c[0x0][0x1e8], RZ ;  /* 0x00007a0002027a24 */ /* 0x000fe200078e02ff */
[----:B------:R-:W-:-:S03]  /*dad0*/  LEA.HI R5, R5, R0, RZ, 0x3 ;  /* 0x0000000005057211 */ /* 0x000fc600078f18ff */
[C---:B------:R-:W-:Y:S01]  /*dae0*/  IMAD R2, R3.reuse, c[0x0][0x1ec], R2 ;  /* 0x00007b0003027a24 */ /* 0x040fe200078e0202 */
[----:B------:R-:W-:Y:S02]  /*daf0*/  IADD3 R3, -R3, UR27, RZ ;  /* 0x0000001b03037c10 */ /* 0x000fe4000fffe1ff */
[----:B------:R-:W-:Y:S02]  /*db00*/  SHF.R.S32.HI R0, RZ, 0x3, R5 ;  /* 0x00000003ff007819 */ /* 0x000fe40000011405 */
[----:B------:R-:W-:Y:S01]  /*db10*/  IADD3.X R7, R73, UR7, R2, P0, !PT ;  /* 0x0000000749077c10 */ /* 0x000fe200087fe402 */
[----:B------:R-:W-:Y:S01]  /*db20*/  IMAD.U32 R2, RZ, RZ, UR11 ;  /* 0x0000000bff027e24 */ /* 0x000fe2000f8e00ff */
[----:B------:R-:W-:Y:S02]  /*db30*/  ISETP.GE.AND P0, PT, R4, R3, PT ;  /* 0x000000030400720c */ /* 0x000fe40003f06270 */
[----:B------:R-:W-:Y:S01]  /*db40*/  SHF.R.S32.HI R0, RZ, 0x1f, R0 ;  /* 0x0000001fff007819 */ /* 0x000fe20000011400 */
[----:B------:R-:W-:-:S05]  /*db50*/  IMAD.WIDE.U32 R6, R2, c[0x0][0x1f0], R6 ;  /* 0x00007c0002067a25 */ /* 0x000fca00078e0006 */
[----:B------:R-:W-:-:S05]  /*db60*/  IADD3 R73, R7, UR4, RZ ;  /* 0x0000000407497c10 */ /* 0x000fca000fffe0ff */
[----:B------:R-:W-:Y:S05]  /*db70*/  @P0 BRA `(.L_x_729) ;  /* 0x000000f000000947 */ /* 0x000fea0003800000 */
[----:B------:R-:W-:Y:S01]  /*db80*/  IMAD R3, R0, c[0x0][0x1e8], RZ ;  /* 0x00007a0000037a24 */ /* 0x000fe200078e02ff */
[----:B------:R-:W-:Y:S01]  /*db90*/  ISETP.GE.AND P3, PT, R240, c[0x0][0x220], PT ;  /* 0x00008800f0007a0c */ /* 0x000fe20003f66270 */
[----:B------:R-:W-:Y:S01]  /*dba0*/  IMAD.MOV.U32 R72, RZ, RZ, R6 ;  /* 0x000000ffff487224 */ /* 0x000fe200078e0006 */
[----:B------:R-:W-:Y:S01]  /*dbb0*/  ISETP.GE.AND P2, PT, R237, c[0x0][0x220], PT ;  /* 0x00008800ed007a0c */ /* 0x000fe20003f46270 */
[----:B------:R-:W-:Y:S01]  /*dbc0*/  IMAD R2, R4, c[0x0][0x1ec], R3 ;  /* 0x00007b0004027a24 */ /* 0x000fe200078e0203 */
[----:B------:R-:W-:Y:S01]  /*dbd0*/  ISETP.GE.AND P1, PT, R236, c[0x0][0x220], PT ;  /* 0x00008800ec007a0c */ /* 0x000fe20003f26270 */
[----:B--2---:R-:W-:Y:S01]  /*dbe0*/  IMAD.WIDE.U32 R74, R4, c[0x0][0x1e8], R72 ;  /* 0x00007a00044a7a25 */ /* 0x004fe200078e0048 */
[----:B------:R-:W-:-:S03]  /*dbf0*/  ISETP.GE.AND P0, PT, R235, c[0x0][0x220], PT ;  /* 0x00008800eb007a0c */ /* 0x000fc60003f06270 */
[----:B------:R-:W-:Y:S01]  /*dc00*/  IMAD.IADD R2, R2, 0x1, R75 ;  /* 0x0000000102027824 */ /* 0x000fe200078e024b */
[----:B------:R-:W-:-:S04]  /*dc10*/  LEA R76, P4, R74, c[0x0][0x1d0], 0x1 ;  /* 0x000074004a4c7a11 */ /* 0x000fc800078808ff */
[----:B------:R-:W-:-:S05]  /*dc20*/  LEA.HI.X R77, R74, c[0x0][0x1d4], R2, 0x1, P4 ;  /* 0x000075004a4d7a11 */ /* 0x000fca00020f0c02 */
[----:B-1----:R1:W-:Y:S04]  /*dc30*/  @!P3 STG.E.128 [R76.64], R64 ;  /* 0x000000404c00b986 */ /* 0x0023e8000c101d1e */
[----:B------:R1:W-:Y:S04]  /*dc40*/  @!P2 STG.E.128 [R76.64+0x80], R48 ;  /* 0x000080304c00a986 */ /* 0x0003e8000c101d1e */
[----:B------:R1:W-:Y:S04]  /*dc50*/  @!P1 STG.E.128 [R76.64+0x100], R32 ;  /* 0x000100204c009986 */ /* 0x0003e8000c101d1e */
[----:B------:R1:W-:Y:S02]  /*dc60*/  @!P0 STG.E.128 [R76.64+0x180], R16 ;  /* 0x000180104c008986 */ /* 0x0003e4000c101d1e */
.L_x_729:
[----:B------:R-:W-:Y:S05]  /*dc70*/  BSYNC B0 ;  /* 0x0000000000007941 */ /* 0x000fea0003800000 */
.L_x_728:
[----:B------:R-:W-:Y:S01]  /*dc80*/  IADD3 R2, R4, 0x10, RZ ;  /* 0x0000001004027810 */ /* 0x000fe20007ffe0ff */
[----:B------:R-:W-:Y:S03]  /*dc90*/  BSSY B0, `(.L_x_730) ;  /* 0x0000015000007945 */ /* 0x000fe60003800000 */
[----:B------:R-:W-:-:S13]  /*dca0*/  ISETP.GE.AND P0, PT, R2, UR18, PT ;  /* 0x0000001202007c0c */ /* 0x000fda000bf06270 */
[----:B------:R-:W-:Y:S05]  /*dcb0*/  @P0 BRA `(.L_x_731) ;  /* 0x0000012000000947 */ /* 0x000fea0003800000 */
[----:B------:R-:W-:Y:S01]  /*dcc0*/  IADD3 R3, P0, R4, 0x10, RZ ;  /* 0x0000001004037810 */ /* 0x000fe20007f1e0ff */
[----:B-1----:R-:W-:Y:S01]  /*dcd0*/  IMAD.MOV.U32 R16, RZ, RZ, R6 ;  /* 0x000000ffff107224 */ /* 0x002fe200078e0006 */
[----:B------:R-:W-:Y:S01]  /*dce0*/  ISETP.GE.AND P3, PT, R240, c[0x0][0x220], PT ;  /* 0x00008800f0007a0c */ /* 0x000fe20003f66270 */
[----:B--2---:R-:W-:Y:S01]  /*dcf0*/  IMAD.MOV.U32 R17, RZ, RZ, R73 ;  /* 0x000000ffff117224 */ /* 0x004fe200078e0049 */
        /* <DEDUP_REMOVED lines=10> */
[----:B------:R1:W-:Y:S04]  /*dda0*/  @!P3 STG.E.128 [R18.64], R60 ;  /* 0x0000003c1200b986 */ /* 0x0003e8000c101d1e */
[----:B------:R1:W-:Y:S04]  /*ddb0*/  @!P2 STG.E.128 [R18.64+0x80], R44 ;  /* 0x0000802c1200a986 */ /* 0x0003e8000c101d1e */
[----:B------:R1:W-:Y:S04]  /*ddc0*/  @!P1 STG.E.128 [R18.64+0x100], R28 ;  /* 0x0001001c12009986 */ /* 0x0003e8000c101d1e */
[----:B------:R1:W-:Y:S02]  /*ddd0*/  @!P0 STG.E.128 [R18.64+0x180], R12 ;  /* 0x0001800c12008986 */ /* 0x0003e4000c101d1e */
.L_x_731:
[----:B------:R-:W-:Y:S05]  /*dde0*/  BSYNC B0 ;  /* 0x0000000000007941 */ /* 0x000fea0003800000 */
.L_x_730:
        /* <DEDUP_REMOVED lines=22> */
.L_x_733:
[----:B------:R-:W-:Y:S05]  /*df50*/  BSYNC B0 ;  /* 0x0000000000007941 */ /* 0x000fea0003800000 */
.L_x_732:
[----:B------:R-:W-:-:S04]  /*df60*/  IADD3 R2, R4, 0x30, RZ ;  /* 0x0000003004027810 */ /* 0x000fc80007ffe0ff */
[----:B------:R-:W-:-:S13]  /*df70*/  ISETP.GE.AND P0, PT, R2, UR18, PT ;  /* 0x0000001202007c0c */ /* 0x000fda000bf06270 */
[----:B------:R-:W-:Y:S05]  /*df80*/  @P0 EXIT ;  /* 0x000000000000094d */ /* 0x000fea0003800000 */
[----:B------:R-:W-:Y:S01]  /*df90*/  IADD3 R4, P0, R4, 0x30, RZ ;  /* 0x0000003004047810 */ /* 0x000fe20007f1e0ff */
[----:B------:R-:W-:Y:S01]  /*dfa0*/  IMAD.MOV.U32 R7, RZ, RZ, R73 ;  /* 0x000000ffff077224 */ /* 0x000fe200078e0049 */
[----:B------:R-:W-:Y:S02]  /*dfb0*/  ISETP.GE.AND P2, PT, R240, c[0x0][0x220], PT ;  /* 0x00008800f0007a0c */ /* 0x000fe40003f46270 */
[----:B------:R-:W-:Y:S01]  /*dfc0*/  ISETP.GE.AND P1, PT, R237, c[0x0][0x220], PT ;  /* 0x00008800ed007a0c */ /* 0x000fe20003f26270 */
[----:B------:R-:W-:Y:S01]  /*dfd0*/  IMAD.X R3, RZ, RZ, R0, P0 ;  /* 0x000000ffff037224 */ /* 0x000fe200000e0600 */
[----:B------:R-:W-:Y:S01]  /*dfe0*/  ISETP.GE.AND P0, PT, R236, c[0x0][0x220], PT ;  /* 0x00008800ec007a0c */ /* 0x000fe20003f06270 */
[----:B------:R-:W-:-:S04]  /*dff0*/  IMAD.WIDE.U32 R6, R4, c[0x0][0x1e8], R6 ;  /* 0x00007a0004067a25 */ /* 0x000fc800078e0006 */
[----:B------:R-:W-:Y:S01]  /*e000*/  IMAD R3, R3, c[0x0][0x1e8], RZ ;  /* 0x00007a0003037a24 */ /* 0x000fe200078e02ff */
[----:B------:R-:W-:-:S03]  /*e010*/  LEA R2, P3, R6, c[0x0][0x1d0], 0x1 ;  /* 0x0000740006027a11 */ /* 0x000fc600078608ff */
[----:B------:R-:W-:-:S04]  /*e020*/  IMAD R3, R4, c[0x0][0x1ec], R3 ;  /* 0x00007b0004037a24 */ /* 0x000fc800078e0203 */
[----:B------:R-:W-:-:S05]  /*e030*/  IMAD.IADD R3, R3, 0x1, R7 ;  /* 0x0000000103037824 */ /* 0x000fca00078e0207 */
[----:B------:R-:W-:-:S05]  /*e040*/  LEA.HI.X R3, R6, c[0x0][0x1d4], R3, 0x1, P3 ;  /* 0x0000750006037a11 */ /* 0x000fca00018f0c03 */
[----:B-1----:R1:W-:Y:S01]  /*e050*/  @!P0 STG.E.128 [R2.64+0x100], R20 ;  /* 0x0001001402008986 */ /* 0x0023e2000c101d1e */
[----:B------:R-:W-:-:S03]  /*e060*/  ISETP.GE.AND P0, PT, R235, c[0x0][0x220], PT ;  /* 0x00008800eb007a0c */ /* 0x000fc60003f06270 */
[----:B------:R1:W-:Y:S04]  /*e070*/  @!P2 STG.E.128 [R2.64], R52 ;  /* 0x000000340200a986 */ /* 0x0003e8000c101d1e */
[----:B------:R1:W-:Y:S06]  /*e080*/  @!P1 STG.E.128 [R2.64+0x80], R36 ;  /* 0x0000802402009986 */ /* 0x0003ec000c101d1e */
[----:B------:R-:W-:Y:S05]  /*e090*/  @P0 EXIT ;  /* 0x000000000000094d */ /* 0x000fea0003800000 */
[----:B------:R-:W-:Y:S01]  /*e0a0*/  STG.E.128 [R2.64+0x180], R68 ;  /* 0x0001804402007986 */ /* 0x000fe2000c101d1e */
[----:B------:R-:W-:Y:S05]  /*e0b0*/  EXIT ;  /* 0x000000000000794d */ /* 0x000fea0003800000 */
.L_x_734:
        /* <DEDUP_REMOVED lines=12> */
.L_x_8934:


//--------------------- .text._ZN5flash24flash_fwd_splitkv_kernelI23Flash_fwd_kernel_traitsILi256ELi64ELi64ELi4ELb0ELb0EN7cutlass10bfloat16_tE19Flash_kernel_traitsILi256ELi64ELi64ELi4ES3_EELb0ELb0ELb0ELb0ELb0ELb1ELb0ELb0EEEvNS_16Flash_fwd_paramsE --------------------------
	.section	.text._ZN5flash24flash_fwd_splitkv_kernelI23Flash_fwd_kernel_traitsILi256ELi64ELi64ELi4ELb0ELb0EN7cutlass10bfloat16_tE19Flash_kernel_traitsILi256ELi64ELi64ELi4ES3_EELb0ELb0ELb0ELb0ELb0ELb1ELb0ELb0EEEvNS_16Flash_fwd_paramsE,"ax",@progbits
	.sectioninfo	@"SHI_REGISTERS=255"
	.align	128
        .global         _ZN5flash24flash_fwd_splitkv_kernelI23Flash_fwd_kernel_traitsILi256ELi64ELi64ELi4ELb0ELb0EN7cutlass10bfloat16_tE19Flash_kernel_traitsILi256ELi64ELi64ELi4ES3_EELb0ELb0ELb0ELb0ELb0ELb1ELb0ELb0EEEvNS_16Flash_fwd_paramsE
        .type           _ZN5flash24flash_fwd_splitkv_kernelI23Flash_fwd_kernel_traitsILi256ELi64ELi64ELi4ELb0ELb0EN7cutlass10bfloat16_tE19Flash_kernel_traitsILi256ELi64ELi64ELi4ES3_EELb0ELb0ELb0ELb0ELb0ELb1ELb0ELb0EEEvNS_16Flash_fwd_paramsE,@function
        .size           _ZN5flash24flash_fwd_splitkv_kernelI23Flash_fwd_kernel_traitsILi256ELi64ELi64ELi4ELb0ELb0EN7cutlass10bfloat16_tE19Flash_kernel_traitsILi256ELi64ELi64ELi4ES3_EELb0ELb0ELb0ELb0ELb0ELb1ELb0ELb0EEEvNS_16Flash_fwd_paramsE,(.L_x_8935 - _ZN5flash24flash_fwd_splitkv_kernelI23Flash_fwd_kernel_traitsILi256ELi64ELi64ELi4ELb0ELb0EN7cutlass10bfloat16_tE19Flash_kernel_traitsILi256ELi64ELi64ELi4ES3_EELb0ELb0ELb0ELb0ELb0ELb1ELb0ELb0EEEvNS_16Flash_fwd_paramsE)
        .other          _ZN5flash24flash_fwd_splitkv_kernelI23Flash_fwd_kernel_traitsILi256ELi64ELi64ELi4ELb0ELb0EN7cutlass10bfloat16_tE19Flash_kernel_traitsILi256ELi64ELi64ELi4ES3_EELb0ELb0ELb0ELb0ELb0ELb1ELb0ELb0EEEvNS_16Flash_fwd_paramsE,@"STO_CUDA_ENTRY STV_DEFAULT"
_ZN5flash24flash_fwd_splitkv_kernelI23Flash_fwd_kernel_traitsILi256ELi64ELi64ELi4ELb0ELb0EN7cutlass10bfloat16_tE19Flash_kernel_traitsILi256ELi64ELi64ELi4ES3_EELb0ELb0ELb0ELb0ELb0ELb1ELb0ELb0EEEvNS_16Flash_fwd_paramsE:
.text._ZN5flash24flash_fwd_splitkv_kernelI23Flash_fwd_kernel_traitsILi256ELi64ELi64ELi4ELb0ELb0EN7cutlass10bfloat16_tE19Flash_kernel_traitsILi256ELi64ELi64ELi4ES3_EELb0ELb0ELb0ELb0ELb0ELb1ELb0ELb0EEEvNS_16Flash_fwd_paramsE:
[----:B------:R-:W-:Y:S02]  /*0000*/  MOV R1, c[0x0][0x28] ;  /* 0x00000a0000017a02 */ /* 0x000fe40000000f00 */
[----:B------:R-:W1:Y:S01]  /*0010*/  S2UR UR11, SR_CTAID.Y ;  /* 0x00000000000b79c3 */ /* 0x000e620000002600 */
[----:B------:R-:W-:Y:S01]  /*0020*/  ULDC.64 UR4, c[0x0][0x240] ;  /* 0x0000900000047ab9 */ /* 0x000fe20000000a00 */
[----:B------:R-:W-:Y:S01]  /*0030*/  IADD3 R1, R1, -0x8, RZ ;  /* 0xfffffff801017810 */ /* 0x000fe20007ffe0ff */
        /* <DEDUP_REMOVED lines=23> */
[----:B------:R-:W-:Y:S02]  /*01b0*/  IMAD.U32 R2, RZ, RZ, UR4 ;  /* 0x00000004ff027e24 */ /* 0x000fe4000f8e00ff */
[----:B------:R-:W-:Y:S01]  /*01c0*/  IMAD.U32 R3, RZ, RZ, UR5 ;  /* 0x00000005ff037e24 */ /* 0x000fe2000f8e00ff */
[----:B------:R-:W-:-:S04]  /*01d0*/  PLOP3.LUT P1, PT, PT, PT, UP1, 0x80, 0x0 ;  /* 0x000000000000781c */ /* 0x000fc80003f2f018 */
[----:B------:R1:W4:Y:S01]  /*01e0*/  @P0 LDG.E R2, [R2.64] ;  /* 0x0000001e02020981 */ /* 0x000322000c1e1900 */
[----:B------:R-:W-:-:S06]  /*01f0*/  UIMAD.WIDE UR6, UR11, UR8, UR6 ;  /* 0x000000080b0672a5 */ /* 0x000fcc000f8e0206 */
[----:B------:R-:W-:Y:S02]  /*0200*/  IMAD.U32 R4, RZ, RZ, UR6 ;  /* 0x00000006ff047e24 */ /* 0x000fe4000f8e00ff */
[----:B------:R-:W-:-:S05]  /*0210*/  IMAD.U32 R5, RZ, RZ, UR7 ;  /* 0x00000007ff057e24 */ /* 0x000fca000f8e00ff */
        /* <DEDUP_REMOVED lines=11> */
[----:B------:R-:W-:Y:S01]  /*02d0*/  ISETP.NE.AND.EX P0, PT, RZ, c[0x0][0x24c], PT, P0 ;  /* 0x00009300ff007a0c */ /* 0x000fe20003f05300 */
[----:B--2---:R-:W-:Y:S02]  /*02e0*/  @UP2 UIADD3 UR27, UR27, -UR25, URZ ;  /* 0x800000191b1b2290 */ /* 0x004fe4000fffe03f */
[----:B-----5:R3:W2:Y:S05]  /*02f0*/  @!P1 R2UR UR15, R6 ;  /* 0x00000000060f93c2 */ /* 0x0206aa00000e0000 */
[----:B------:R-:W-:-:S05]  /*0300*/  @!UP2 ULDC UR27, c[0x0][0x214] ;  /* 0x00008500001baab9 */ /* 0x000fca0000000800 */
[----:B-1234-:R-:W-:Y:S05]  /*0310*/  @!P0 BRA `(.L_x_735) ;  /* 0x0000007000008947 */ /* 0x01efea0003800000 */
[----:B------:R-:W-:-:S13]  /*0320*/  PLOP3.LUT P0, PT, PT, PT, UP3, 0x80, 0x0 ;  /* 0x000000000000781c */ /* 0x000fda0003f0f038 */
[----:B------:R-:W2:Y:S04]  /*0330*/  @P0 LDG.E R0, [R4.64+0x4] ;  /* 0x0000041e04000981 */ /* 0x000ea8000c1e1900 */
[----:B------:R-:W3:Y:S01]  /*0340*/  @!P0 LDG.E R2, [R4.64] ;  /* 0x0000001e04028981 */ /* 0x000ee2000c1e1900 */
[----:B--2---:R-:W1:Y:S02]  /*0350*/  @P0 R2UR UR6, R0 ;  /* 0x00000000000603c2 */ /* 0x004e6400000e0000 */
[----:B-1----:R-:W-:-:S11]  /*0360*/  @UP3 UIADD3 UR6, UR6, -UR15, URZ ;  /* 0x8000000f06063290 */ /* 0x002fd6000fffe03f */
[----:B---3--:R1:W2:Y:S02]  /*0370*/  @!P0 R2UR UR6, R2 ;  /* 0x00000000020683c2 */ /* 0x0082a400000e0000 */
[----:B-12---:R-:W-:Y:S05]  /*0380*/  BRA `(.L_x_736) ;  /* 0x0000001000007947 */ /* 0x006fea0003800000 */
.L_x_735:
[----:B------:R-:W-:Y:S02]  /*0390*/  ULDC UR6, c[0x0][0x218] ;  /* 0x0000860000067ab9 */ /* 0x000fe40000000800 */
.L_x_736:
        /* <DEDUP_REMOVED lines=95> */
.L_x_739:
[----:B------:R-:W-:Y:S05]  /*0990*/  BSYNC B0 ;  /* 0x0000000000007941 */ /* 0x000fea0003800000 */
.L_x_738:
        /* <DEDUP_REMOVED lines=22> */
.L_x_741:
[----:B------:R-:W-:Y:S05]  /*0b00*/  BSYNC B0 ;  /* 0x0000000000007941 */ /* 0x000fea0003800000 */
.L_x_740:
        /* <DEDUP_REMOVED lines=22> */
.L_x_743:
[----:B------:R-:W-:Y:S05]  /*0c70*/  BSYNC B0 ;  /* 0x0000000000007941 */ /* 0x000fea0003800000 */
.L_x_742:
        /* <DEDUP_REMOVED lines=21> */
.L_x_745:
[----:B------:R-:W-:Y:S05]  /*0dd0*/  BSYNC B0 ;  /* 0x0000000000007941 */ /* 0x000fea0003800000 */
.L_x_744:
        /* <DEDUP_REMOVED lines=20> */
.L_x_737:
        /* <DEDUP_REMOVED lines=121> */
.L_x_746:
        /* <DEDUP_REMOVED lines=19> */
.L_x_748:
        /* <DEDUP_REMOVED lines=58> */
.L_x_747:
        /* <DEDUP_REMOVED lines=130> */
.L_x_750:
[----:B------:R-:W-:Y:S05]  /*23a0*/  BSYNC B0 ;  /* 0x0000000000007941 */ /* 0x000fea0003800000 */
.L_x_749:
        /* <DEDUP_REMOVED lines=45> */
.L_x_752:
[----:B------:R-:W-:Y:S05]  /*2680*/  BSYNC B0 ;  /* 0x0000000000007941 */ /* 0x000fea0003800000 */
.L_x_751:
        /* <DEDUP_REMOVED lines=45> */
.L_x_754:
[----:B------:R-:W-:Y:S05]  /*2960*/  BSYNC B0 ;  /* 0x0000000000007941 */ /* 0x000fea0003800000 */
.L_x_753:
        /* <DEDUP_REMOVED lines=44> */
.L_x_756:
[----:B------:R-:W-:Y:S05]  /*2c30*/  BSYNC B0 ;  /* 0x0000000000007941 */ /* 0x000fea0003800000 */
.L_x_755:
        /* <DEDUP_REMOVED lines=39> */
.L_x_758:
[----:B------:R-:W-:Y:S05]  /*2eb0*/  BSYNC B0 ;  /* 0x0000000000007941 */ /* 0x000fea0003800000 */
.L_x_757:
        /* <DEDUP_REMOVED lines=41> */
.L_x_760:
[----:B------:R-:W-:Y:S05]  /*3150*/  BSYNC B0 ;  /* 0x0000000000007941 */ /* 0x000fea0003800000 */
.L_x_759:
        /* <DEDUP_REMOVED lines=40> */
.L_x_762:
[----:B------:R-:W-:Y:S05]  /*33e0*/  BSYNC B0 ;  /* 0x0000000000007941 */ /* 0x000fea0003800000 */
.L_x_761:
        /* <DEDUP_REMOVED lines=42> */
.L_x_764:
[----:B------:R-:W-:Y:S05]  /*3690*/  BSYNC B0 ;  /* 0x0000000000007941 */ /* 0x000fea0003800000 */
.L_x_763:
        /* <DEDUP_REMOVED lines=39> */
.L_x_766:
[----:B------:R-:W-:Y:S05]  /*3910*/  BSYNC B0 ;  /* 0x0000000000007941 */ /* 0x000fea0003800000 */
.L_x_765:
        /* <DEDUP_REMOVED lines=45> */
.L_x_768:
[----:B------:R-:W-:Y:S05]  /*3bf0*/  BSYNC B0 ;  /* 0x0000000000007941 */ /* 0x000fea0003800000 */
.L_x_767:
        /* <DEDUP_REMOVED lines=48> */
.L_x_770:
[----:B------:R-:W-:Y:S05]  /*3f00*/  BSYNC B0 ;  /* 0x0000000000007941 */ /* 0x000fea0003800000 */
.L_x_769:
        /* <DEDUP_REMOVED lines=49> */
.L_x_772:
[----:B------:R-:W-:Y:S05]  /*4220*/  BSYNC B0 ;  /* 0x0000000000007941 */ /* 0x000fea0003800000 */
.L_x_771:
        /* <DEDUP_REMOVED lines=12> */
[----:B------:R-:W-:Y:S01]  /*42f0*/  LOP3.LUT R3, R3, 0x6, RZ, 0xc0, !PT ;  /* 0x0000000603037812 */ /* 0x000fe200078ec0ff */
[C---:B------:R-:W-:Y:S01]  /*4300*/  IMAD R238, R5.reuse, 0x2, R242 ;  /* 0x0000000205ee7824 */ /* 0x040fe200078e02f2 */
[----:B------:R-:W-:Y:S01]  /*4310*/  LOP3.LUT R4, R4, R9, RZ, 0x3c, !PT ;  /* 0x0000000904047212 */ /* 0x000fe200078e3cff */
[----:B------:R-:W-:Y:S01]  /*4320*/  IMAD R237, R5, 0x2, R240 ;  /* 0x0000000205ed7824 */ /* 0x000fe200078e02f0 */
[----:B------:R-:W-:Y:S03]  /*4330*/  LDSM.16.M88.4 R8, [R242] ;  /* 0x00000000f208783b */ /* 0x000fe60000000200 */
[----:B------:R-:W-:Y:S01]  /*4340*/  IMAD R241, R241, 0x200, R4 ;  /* 0x00000200f1f17824 */ /* 0x000fe200078e0204 */
[----:B------:R-:W-:Y:S03]  /*4350*/  LDSM.16.M88.4 R12, [R240] ;  /* 0x00000000f00c783b */ /* 0x000fe60000000200 */
[----:B------:R-:W-:Y:S01]  /*4360*/  IMAD.SHL.U32 R241, R241, 0x2, RZ ;  /* 0x00000002f1f17824 */ /* 0x000fe200078e00ff */
[----:B------:R-:W-:Y:S04]  /*4370*/  LDSM.16.M88.4 R40, [R238] ;  /* 0x00000000ee28783b */ /* 0x000fe80000000200 */
[----:B------:R-:W2:Y:S01]  /*4380*/  LDSM.16.M88.4 R64, [R241+0x8000] ;  /* 0x00800000f140783b */ /* 0x000ea20000000200 */
[----:B------:R-:W-:-:S02]  /*4390*/  IADD3 R2, R241, 0x8000, RZ ;  /* 0x00008000f1027810 */ /* 0x000fc40007ffe0ff */
[----:B------:R-:W-:Y:S01]  /*43a0*/  IADD3 R239, R241, 0x8020, RZ ;  /* 0x00008020f1ef7810 */ /* 0x000fe20007ffe0ff */
[----:B------:R-:W5:Y:S01]  /*43b0*/  LDSM.16.M88.4 R56, [R241+0x8800] ;  /* 0x00880000f138783b */ /* 0x000f620000000200 */
[----:B------:R-:W-:Y:S01]  /*43c0*/  @P1 IADD3 R239, R2, -0x20, RZ ;  /* 0xffffffe002ef1810 */ /* 0x000fe20007ffe0ff */
[----:B------:R-:W-:Y:S02]  /*43d0*/  IMAD.MOV.U32 R2, RZ, RZ, 0x40 ;  /* 0x00000040ff027424 */ /* 0x000fe400078e00ff */
[----:B------:R-:W-:Y:S01]  /*43e0*/  LDSM.16.M88.4 R48, [R241+0x9000] ;  /* 0x00900000f130783b */ /* 0x000fe20000000200 */
[C---:B------:R-:W-:Y:S02]  /*43f0*/  IADD3 R231, R239.reuse, 0x800, RZ ;  /* 0x00000800efe77810 */ /* 0x040fe40007ffe0ff */
[----:B------:R-:W-:Y:S01]  /*4400*/  SEL R2, R2, 0xffffffc0, !P2 ;  /* 0xffffffc002027807 */ /* 0x000fe20005000000 */
[----:B------:R-:W1:Y:S01]  /*4410*/  LDSM.16.M88.4 R76, [R239] ;  /* 0x00000000ef4c783b */ /* 0x000e620000000200 */
[----:B------:R-:W-:-:S02]  /*4420*/  IADD3 R230, R239, 0x1000, RZ ;  /* 0x00001000efe67810 */ /* 0x000fc40007ffe0ff */
[----:B------:R-:W-:Y:S01]  /*4430*/  IADD3 R229, R239, 0x1800, RZ ;  /* 0x00001800efe57810 */ /* 0x000fe20007ffe0ff */
[----:B------:R-:W3:Y:S01]  /*4440*/  LDSM.16.M88.4 R28, [R241+0x9800] ;  /* 0x00980000f11c783b */ /* 0x000ee20000000200 */
[----:B------:R-:W-:Y:S01]  /*4450*/  IMAD.IADD R235, R241, 0x1, R2 ;  /* 0x00000001f1eb7824 */ /* 0x000fe200078e0202 */
[C---:B------:R-:W-:Y:S01]  /*4460*/  IADD3 R227, R239.reuse, 0x2000, RZ ;  /* 0x00002000efe37810 */ /* 0x040fe20007ffe0ff */
[----:B------:R-:W-:Y:S01]  /*4470*/  IMAD.IADD R228, R2, 0x1, R239 ;  /* 0x0000000102e47824 */ /* 0x000fe200078e02ef */
[----:B------:R-:W4:Y:S01]  /*4480*/  LDSM.16.M88.4 R24, [R239+0x800] ;  /* 0x00080000ef18783b */ /* 0x000f220000000200 */
[C---:B------:R-:W-:Y:S02]  /*4490*/  IADD3 R226, R239.reuse, 0x2800, RZ ;  /* 0x00002800efe27810 */ /* 0x040fe40007ffe0ff */
[C---:B------:R-:W-:Y:S01]  /*44a0*/  IADD3 R225, R239.reuse, 0x3000, RZ ;  /* 0x00003000efe17810 */ /* 0x040fe20007ffe0ff */
[----:B------:R-:W1:Y:S01]  /*44b0*/  LDSM.16.M88.4 R84, [R235+0x8000] ;  /* 0x00800000eb54783b */ /* 0x000e620000000200 */
[----:B------:R-:W-:-:S02]  /*44c0*/  IADD3 R224, R239, 0x3800, RZ ;  /* 0x00003800efe07810 */ /* 0x000fc40007ffe0ff */
[C---:B------:R-:W-:Y:S01]  /*44d0*/  IADD3 R223, R239.reuse, 0x4000, RZ ;  /* 0x00004000efdf7810 */ /* 0x040fe20007ffe0ff */
[----:B------:R-:W1:Y:S01]  /*44e0*/  LDSM.16.M88.4 R20, [R239+0x1000] ;  /* 0x00100000ef14783b */ /* 0x000e620000000200 */
[C---:B------:R-:W-:Y:S02]  /*44f0*/  IADD3 R222, R239.reuse, 0x4800, RZ ;  /* 0x00004800efde7810 */ /* 0x040fe40007ffe0ff */
[C---:B------:R-:W-:Y:S01]  /*4500*/  IADD3 R221, R239.reuse, 0x5000, RZ ;  /* 0x00005000efdd7810 */ /* 0x040fe20007ffe0ff */
[----:B------:R-:W1:Y:S01]  /*4510*/  LDSM.16.M88.4 R72, [R239+0x1800] ;  /* 0x00180000ef48783b */ /* 0x000e620000000200 */
[C---:B------:R-:W-:Y:S02]  /*4520*/  IADD3 R220, R239.reuse, 0x5800, RZ ;  /* 0x00005800efdc7810 */ /* 0x040fe40007ffe0ff */
[C---:B------:R-:W-:Y:S01]  /*4530*/  IADD3 R219, R239.reuse, 0x6000, RZ ;  /* 0x00006000efdb7810 */ /* 0x040fe20007ffe0ff */
[----:B------:R-:W3:Y:S01]  /*4540*/  LDSM.16.M88.4 R68, [R235+0x8800] ;  /* 0x00880000eb44783b */ /* 0x000ee20000000200 */
[----:B------:R-:W-:-:S02]  /*4550*/  IADD3 R218, R239, 0x6800, RZ ;  /* 0x00006800efda7810 */ /* 0x000fc40007ffe0ff */
[C---:B------:R-:W-:Y:S01]  /*4560*/  IADD3 R217, R239.reuse, 0x7000, RZ ;  /* 0x00007000efd97810 */ /* 0x040fe20007ffe0ff */
[----:B--2---:R-:W-:Y:S01]  /*4570*/  HMMA.16816.F32.BF16 R16, R8, R64, RZ ;  /* 0x000000400810723c */ /* 0x004fe200000418ff */
[----:B------:R-:W-:Y:S01]  /*4580*/  LDSM.16.M88.4 R32, [R237] ;  /* 0x00000000ed20783b */ /* 0x000fe20000000200 */
[----:B------:R-:W-:-:S03]  /*4590*/  IADD3 R216, R239, 0x7800, RZ ;  /* 0x00007800efd87810 */ /* 0x000fc60007ffe0ff */
[----:B------:R-:W2:Y:S03]  /*45a0*/  LDSM.16.M88.4 R80, [R228] ;  /* 0x00000000e450783b */ /* 0x000ea60000000200 */
[C---:B------:R-:W-:Y:S01]  /*45b0*/  HMMA.16816.F32.BF16 R64, R8.reuse, R66, RZ ;  /* 0x000000420840723c */ /* 0x040fe200000418ff */
[----:B------:R-:W2:Y:S07]  /*45c0*/  LDSM.16.M88.4 R36, [R235+0x9000] ;  /* 0x00900000eb24783b */ /* 0x000eae0000000200 */
[C---:B-----5:R-:W-:Y:S08]  /*45d0*/  HMMA.16816.F32.BF16 R60, R8.reuse, R56, RZ ;  /* 0x00000038083c723c */ /* 0x060ff000000418ff */
[----:B------:R-:W-:Y:S08]  /*45e0*/  HMMA.16816.F32.BF16 R56, R8, R58, RZ ;  /* 0x0000003a0838723c */ /* 0x000ff000000418ff */
[----:B-1----:R-:W-:Y:S08]  /*45f0*/  HMMA.16816.F32.BF16 R16, R12, R76, R16 ;  /* 0x0000004c0c10723c */ /* 0x002ff00000041810 */
[C---:B------:R-:W-:Y:S08]  /*4600*/  HMMA.16816.F32.BF16 R52, R8.reuse, R48, RZ ;  /* 0x000000300834723c */ /* 0x040ff000000418ff */
[C---:B------:R-:W-:Y:S08]  /*4610*/  HMMA.16816.F32.BF16 R48, R8.reuse, R50, RZ ;  /* 0x000000320830723c */ /* 0x040ff000000418ff */
[C---:B---3--:R-:W-:Y:S08]  /*4620*/  HMMA.16816.F32.BF16 R44, R8.reuse, R28, RZ ;  /* 0x0000001c082c723c */ /* 0x048ff000000418ff */
[----:B------:R-:W-:Y:S01]  /*4630*/  HMMA.16816.F32.BF16 R8, R8, R30, RZ ;  /* 0x0000001e0808723c */ /* 0x000fe200000418ff */
[----:B------:R-:W1:Y:S07]  /*4640*/  LDSM.16.M88.4 R28, [R235+0x9800] ;  /* 0x00980000eb1c783b */ /* 0x000e6e0000000200 */
[C---:B------:R-:W-:Y:S01]  /*4650*/  HMMA.16816.F32.BF16 R64, R12.reuse, R78, R64 ;  /* 0x0000004e0c40723c */ /* 0x040fe20000041840 */
[----:B------:R-:W-:Y:S07]  /*4660*/  LDSM.16.M88.4 R76, [R228+0x1800] ;  /* 0x00180000e44c783b */ /* 0x000fee0000000200 */
[C---:B----4-:R-:W-:Y:S08]  /*4670*/  HMMA.16816.F32.BF16 R60, R12.reuse, R24, R60 ;  /* 0x000000180c3c723c */ /* 0x050ff0000004183c */
[----:B------:R-:W-:Y:S01]  /*4680*/  HMMA.16816.F32.BF16 R56, R12, R26, R56 ;  /* 0x0000001a0c38723c */ /* 0x000fe20000041838 */
[----:B------:R-:W3:Y:S07]  /*4690*/  LDSM.16.M88.4 R24, [R228+0x800] ;  /* 0x00080000e418783b */ /* 0x000eee0000000200 */
[----:B------:R-:W-:Y:S08]  /*46a0*/  HMMA.16816.F32.BF16 R16, R40, R84, R16 ;  /* 0x000000542810723c */ /* 0x000ff00000041810 */
[C---:B------:R-:W-:Y:S08]  /*46b0*/  HMMA.16816.F32.BF16 R52, R12.reuse, R20, R52 ;  /* 0x000000140c34723c */ /* 0x040ff00000041834 */
[C---:B------:R-:W-:Y:S01]  /*46c0*/  HMMA.16816.F32.BF16 R48, R12.reuse, R22, R48 ;  /* 0x000000160c30723c */ /* 0x040fe20000041830 */
[----:B------:R-:W-:Y:S07]  /*46d0*/  LDSM.16.M88.4 R20, [R228+0x1000] ;  /* 0x00100000e414783b */ /* 0x000fee0000000200 */
[C---:B------:R-:W-:Y:S08]  /*46e0*/  HMMA.16816.F32.BF16 R44, R12.reuse, R72, R44 ;  /* 0x000000480c2c723c */ /* 0x040ff0000004182c */
[----:B------:R-:W-:Y:S01]  /*46f0*/  HMMA.16816.F32.BF16 R12, R12, R74, R8 ;  /* 0x0000004a0c0c723c */ /* 0x000fe20000041808 */
[----:B------:R-:W-:Y:S04]  /*4700*/  LDSM.16.M88.4 R8, [R242+0x2000] ;  /* 0x00200000f208783b */ /* 0x000fe80000000200 */
[----:B------:R-:W4:Y:S03]  /*4710*/  LDSM.16.M88.4 R72, [R241+0xa000] ;  /* 0x00a00000f148783b */ /* 0x000f260000000200 */
[C---:B------:R-:W-:Y:S01]  /*4720*/  HMMA.16816.F32.BF16 R64, R40.reuse, R86, R64 ;  /* 0x000000562840723c */ /* 0x040fe20000041840 */
[----:B------:R-:W-:Y:S07]  /*4730*/  LDSM.16.M88.4 R84, [R239+0x2000] ;  /* 0x00200000ef54783b */ /* 0x000fee0000000200 */
[C---:B------:R-:W-:Y:S08]  /*4740*/  HMMA.16816.F32.BF16 R60, R40.reuse, R68, R60 ;  /* 0x00000044283c723c */ /* 0x040ff0000004183c */
[----:B------:R-:W-:Y:S01]  /*4750*/  HMMA.16816.F32.BF16 R56, R40, R70, R56 ;  /* 0x000000462838723c */ /* 0x000fe20000041838 */
[----:B------:R-:W5:Y:S07]  /*4760*/  LDSM.16.M88.4 R68, [R241+0xa800] ;  /* 0x00a80000f144783b */ /* 0x000f6e0000000200 */
[----:B--2---:R-:W-:Y:S08]  /*4770*/  HMMA.16816.F32.BF16 R16, R32, R80, R16 ;  /* 0x000000502010723c */ /* 0x004ff00000041810 */
[C---:B------:R-:W-:Y:S08]  /*4780*/  HMMA.16816.F32.BF16 R52, R40.reuse, R36, R52 ;  /* 0x000000242834723c */ /* 0x040ff00000041834 */
[C---:B------:R-:W-:Y:S01]  /*4790*/  HMMA.16816.F32.BF16 R48, R40.reuse, R38, R48 ;  /* 0x000000262830723c */ /* 0x040fe20000041830 */
[----:B------:R-:W-:Y:S07]  /*47a0*/  LDSM.16.M88.4 R36, [R241+0xb000] ;  /* 0x00b00000f124783b */ /* 0x000fee0000000200 */
[C---:B-1----:R-:W-:Y:S08]  /*47b0*/  HMMA.16816.F32.BF16 R44, R40.reuse, R28, R44 ;  /* 0x0000001c282c723c */ /* 0x042ff0000004182c */
[----:B------:R-:W-:Y:S01]  /*47c0*/  HMMA.16816.F32.BF16 R40, R40, R30, R12 ;  /* 0x0000001e2828723c */ /* 0x000fe2000004180c */
[----:B------:R-:W1:Y:S04]  /*47d0*/  LDSM.16.M88.4 R12, [R240+0x2000] ;  /* 0x00200000f00c783b */ /* 0x000e680000000200 */
[----:B------:R-:W2:Y:S03]  /*47e0*/  LDSM.16.M88.4 R28, [R241+0xb800] ;  /* 0x00b80000f11c783b */ /* 0x000ea60000000200 */
[C---:B------:R-:W-:Y:S01]  /*47f0*/  HMMA.16816.F32.BF16 R64, R32.reuse, R82, R64 ;  /* 0x000000522040723c */ /* 0x040fe20000041840 */
[----:B------:R-:W-:Y:S07]  /*4800*/  LDSM.16.M88.4 R80, [R239+0x3800] ;  /* 0x00380000ef50783b */ /* 0x000fee0000000200 */
[C---:B---3--:R-:W-:Y:S08]  /*4810*/  HMMA.16816.F32.BF16 R60, R32.reuse, R24, R60 ;  /* 0x00000018203c723c */ /* 0x048ff0000004183c */
[----:B------:R-:W-:Y:S01]  /*4820*/  HMMA.16816.F32.BF16 R56, R32, R26, R56 ;  /* 0x0000001a2038723c */ /* 0x000fe20000041838 */
[----:B------:R-:W3:Y:S07]  /*4830*/  LDSM.16.M88.4 R24, [R239+0x2800] ;  /* 0x00280000ef18783b */ /* 0x000eee0000000200 */
[----:B----4-:R-:W-:Y:S08]  /*4840*/  HMMA.16816.F32.BF16 R16, R8, R72, R16 ;  /* 0x000000480810723c */ /* 0x010ff00000041810 */
        /* <DEDUP_REMOVED lines=8> */
[----:B------:R-:W2:Y:S07]  /*48d0*/  LDSM.16.M88.4 R72, [R235+0xa800] ;  /* 0x00a80000eb48783b */ /* 0x000eae0000000200 */
[C---:B-----5:R-:W-:Y:S08]  /*48e0*/  HMMA.16816.F32.BF16 R60, R8.reuse, R68, R60 ;  /* 0x00000044083c723c */ /* 0x060ff0000004183c */
[----:B------:R-:W-:Y:S01]  /*48f0*/  HMMA.16816.F32.BF16 R56, R8, R70, R56 ;  /* 0x000000460838723c */ /* 0x000fe20000041838 */
[----:B------:R-:W-:Y:S07]  /*4900*/  LDSM.16.M88.4 R68, [R235+0xb000] ;  /* 0x00b00000eb44783b */ /* 0x000fee0000000200 */
[----:B-1----:R-:W-:Y:S08]  /*4910*/  HMMA.16816.F32.BF16 R16, R12, R84, R16 ;  /* 0x000000540c10723c */ /* 0x002ff00000041810 */
[C---:B------:R-:W-:Y:S08]  /*4920*/  HMMA.16816.F32.BF16 R52, R8.reuse, R36, R52 ;  /* 0x000000240834723c */ /* 0x040ff00000041834 */
[C---:B------:R-:W-:Y:S01]  /*4930*/  HMMA.16816.F32.BF16 R48, R8.reuse, R38, R48 ;  /* 0x000000260830723c */ /* 0x040fe20000041830 */
[----:B------:R-:W-:Y:S07]  /*4940*/  LDSM.16.M88.4 R36, [R235+0xb800] ;  /* 0x00b80000eb24783b */ /* 0x000fee0000000200 */
[C---:B--2---:R-:W-:Y:S08]  /*4950*/  HMMA.16816.F32.BF16 R44, R8.reuse, R28, R44 ;  /* 0x0000001c082c723c */ /* 0x044ff0000004182c */
[----:B------:R-:W-:Y:S01]  /*4960*/  HMMA.16816.F32.BF16 R40, R8, R30, R40 ;  /* 0x0000001e0828723c */ /* 0x000fe20000041828 */
[----:B------:R-:W-:Y:S04]  /*4970*/  LDSM.16.M88.4 R8, [R237+0x2000] ;  /* 0x00200000ed08783b */ /* 0x000fe80000000200 */
[----:B------:R-:W1:Y:S03]  /*4980*/  LDSM.16.M88.4 R28, [R228+0x2000] ;  /* 0x00200000e41c783b */ /* 0x000e660000000200 */
[C---:B------:R-:W-:Y:S01]  /*4990*/  HMMA.16816.F32.BF16 R64, R12.reuse, R86, R64 ;  /* 0x000000560c40723c */ /* 0x040fe20000041840 */
[----:B------:R-:W-:Y:S07]  /*49a0*/  LDSM.16.M88.4 R84, [R241+0xc000] ;  /* 0x00c00000f154783b */ /* 0x000fee0000000200 */
[C---:B---3--:R-:W-:Y:S08]  /*49b0*/  HMMA.16816.F32.BF16 R60, R12.reuse, R24, R60 ;  /* 0x000000180c3c723c */ /* 0x048ff0000004183c */
[----:B------:R-:W-:Y:S01]  /*49c0*/  HMMA.16816.F32.BF16 R56, R12, R26, R56 ;  /* 0x0000001a0c38723c */ /* 0x000fe20000041838 */
[----:B------:R-:W2:Y:S07]  /*49d0*/  LDSM.16.M88.4 R24, [R228+0x2800] ;  /* 0x00280000e418783b */ /* 0x000eae0000000200 */
[----:B----4-:R-:W-:Y:S08]  /*49e0*/  HMMA.16816.F32.BF16 R16, R32, R76, R16 ;  /* 0x0000004c2010723c */ /* 0x010ff00000041810 */
[C---:B------:R-:W-:Y:S08]  /*49f0*/  HMMA.16816.F32.BF16 R52, R12.reuse, R20, R52 ;  /* 0x000000140c34723c */ /* 0x040ff00000041834 */
[C---:B------:R-:W-:Y:S01]  /*4a00*/  HMMA.16816.F32.BF16 R48, R12.reuse, R22, R48 ;  /* 0x000000160c30723c */ /* 0x040fe20000041830 */
[----:B------:R-:W-:Y:S07]  /*4a10*/  LDSM.16.M88.4 R20, [R228+0x3000] ;  /* 0x00300000e414783b */ /* 0x000fee0000000200 */
[C---:B------:R-:W-:Y:S08]  /*4a20*/  HMMA.16816.F32.BF16 R44, R12.reuse, R80, R44 ;  /* 0x000000500c2c723c */ /* 0x040ff0000004182c */
[----:B------:R-:W-:Y:S01]  /*4a30*/  HMMA.16816.F32.BF16 R40, R12, R82, R40 ;  /* 0x000000520c28723c */ /* 0x000fe20000041828 */
[----:B------:R-:W3:Y:S04]  /*4a40*/  LDSM.16.M88.4 R80, [R242+0x4000] ;  /* 0x00400000f250783b */ /* 0x000ee80000000200 */
[----:B------:R-:W4:Y:S03]  /*4a50*/  LDSM.16.M88.4 R12, [R228+0x3800] ;  /* 0x00380000e40c783b */ /* 0x000f260000000200 */
[C---:B------:R-:W-:Y:S01]  /*4a60*/  HMMA.16816.F32.BF16 R64, R32.reuse, R78, R64 ;  /* 0x0000004e2040723c */ /* 0x040fe20000041840 */
[----:B------:R-:W5:Y:S07]  /*4a70*/  LDSM.16.M88.4 R76, [R241+0xc800] ;  /* 0x00c80000f14c783b */ /* 0x000f6e0000000200 */
[C---:B------:R-:W-:Y:S08]  /*4a80*/  HMMA.16816.F32.BF16 R60, R32.reuse, R72, R60 ;  /* 0x00000048203c723c */ /* 0x040ff0000004183c */
[----:B------:R-:W-:Y:S01]  /*4a90*/  HMMA.16816.F32.BF16 R56, R32, R74, R56 ;  /* 0x0000004a2038723c */ /* 0x000fe20000041838 */
[----:B------:R-:W-:Y:S07]  /*4aa0*/  LDSM.16.M88.4 R72, [R241+0xd000] ;  /* 0x00d00000f148783b */ /* 0x000fee0000000200 */
[----:B-1----:R-:W-:Y:S08]  /*4ab0*/  HMMA.16816.F32.BF16 R16, R8, R28, R16 ;  /* 0x0000001c0810723c */ /* 0x002ff00000041810 */
[C---:B------:R-:W-:Y:S08]  /*4ac0*/  HMMA.16816.F32.BF16 R52, R32.reuse, R68, R52 ;  /* 0x000000442034723c */ /* 0x040ff00000041834 */
[C---:B------:R-:W-:Y:S01]  /*4ad0*/  HMMA.16816.F32.BF16 R48, R32.reuse, R70, R48 ;  /* 0x000000462030723c */ /* 0x040fe20000041830 */
[----:B------:R-:W-:Y:S07]  /*4ae0*/  LDSM.16.M88.4 R68, [R241+0xd800] ;  /* 0x00d80000f144783b */ /* 0x000fee0000000200 */
[C---:B------:R-:W-:Y:S08]  /*4af0*/  HMMA.16816.F32.BF16 R44, R32.reuse, R36, R44 ;  /* 0x00000024202c723c */ /* 0x040ff0000004182c */
[----:B------:R-:W-:Y:S01]  /*4b00*/  HMMA.16816.F32.BF16 R40, R32, R38, R40 ;  /* 0x000000262028723c */ /* 0x000fe20000041828 */
[----:B------:R-:W-:Y:S04]  /*4b10*/  LDSM.16.M88.4 R36, [R240+0x4000] ;  /* 0x00400000f024783b */ /* 0x000fe80000000200 */
[----:B------:R-:W1:Y:S03]  /*4b20*/  LDSM.16.M88.4 R32, [R239+0x4000] ;  /* 0x00400000ef20783b */ /* 0x000e660000000200 */
[C---:B------:R-:W-:Y:S01]  /*4b30*/  HMMA.16816.F32.BF16 R64, R8.reuse, R30, R64 ;  /* 0x0000001e0840723c */ /* 0x040fe20000041840 */
[----:B------:R-:W1:Y:S07]  /*4b40*/  LDSM.16.M88.4 R28, [R239+0x4800] ;  /* 0x00480000ef1c783b */ /* 0x000e6e0000000200 */
[C---:B--2---:R-:W-:Y:S08]  /*4b50*/  HMMA.16816.F32.BF16 R60, R8.reuse, R24, R60 ;  /* 0x00000018083c723c */ /* 0x044ff0000004183c */
[----:B------:R-:W-:Y:S01]  /*4b60*/  HMMA.16816.F32.BF16 R56, R8, R26, R56 ;  /* 0x0000001a0838723c */ /* 0x000fe20000041838 */
[----:B------:R-:W-:Y:S07]  /*4b70*/  LDSM.16.M88.4 R24, [R239+0x5000] ;  /* 0x00500000ef18783b */ /* 0x000fee0000000200 */
[----:B---3--:R-:W-:Y:S08]  /*4b80*/  HMMA.16816.F32.BF16 R16, R80, R84, R16 ;  /* 0x000000545010723c */ /* 0x008ff00000041810 */
[C---:B------:R-:W-:Y:S08]  /*4b90*/  HMMA.16816.F32.BF16 R52, R8.reuse, R20, R52 ;  /* 0x000000140834723c */ /* 0x040ff00000041834 */
[C---:B------:R-:W-:Y:S01]  /*4ba0*/  HMMA.16816.F32.BF16 R48, R8.reuse, R22, R48 ;  /* 0x000000160830723c */ /* 0x040fe20000041830 */
[----:B------:R-:W-:Y:S07]  /*4bb0*/  LDSM.16.M88.4 R20, [R239+0x5800] ;  /* 0x00580000ef14783b */ /* 0x000fee0000000200 */
[C---:B----4-:R-:W-:Y:S08]  /*4bc0*/  HMMA.16816.F32.BF16 R44, R8.reuse, R12, R44 ;  /* 0x0000000c082c723c */ /* 0x050ff0000004182c */
[----:B------:R-:W-:Y:S01]  /*4bd0*/  HMMA.16816.F32.BF16 R40, R8, R14, R40 ;  /* 0x0000000e0828723c */ /* 0x000fe20000041828 */
[----:B------:R-:W-:Y:S04]  /*4be0*/  LDSM.16.M88.4 R12, [R238+0x4000] ;  /* 0x00400000ee0c783b */ /* 0x000fe80000000200 */
[----:B------:R-:W2:Y:S03]  /*4bf0*/  LDSM.16.M88.4 R8, [R235+0xc000] ;  /* 0x00c00000eb08783b */ /* 0x000ea60000000200 */
[C---:B------:R-:W-:Y:S08]  /*4c00*/  HMMA.16816.F32.BF16 R64, R80.reuse, R86, R64 ;  /* 0x000000565040723c */ /* 0x040ff00000041840 */
[C---:B-----5:R-:W-:Y:S08]  /*4c10*/  HMMA.16816.F32.BF16 R60, R80.reuse, R76, R60 ;  /* 0x0000004c503c723c */ /* 0x060ff0000004183c */
        /* <DEDUP_REMOVED lines=11> */
[----:B------:R-:W-:Y:S07]  /*4cd0*/  LDSM.16.M88.4 R32, [R242+0x6000] ;  /* 0x00600000f220783b */ /* 0x000fee0000000200 */
[C---:B------:R-:W-:Y:S08]  /*4ce0*/  HMMA.16816.F32.BF16 R60, R36.reuse, R28, R60 ;  /* 0x0000001c243c723c */ /* 0x040ff0000004183c */
[----:B------:R-:W-:Y:S01]  /*4cf0*/  HMMA.16816.F32.BF16 R56, R36, R30, R56 ;  /* 0x0000001e2438723c */ /* 0x000fe20000041838 */
[----:B------:R-:W3:Y:S07]  /*4d00*/  LDSM.16.M88.4 R28, [R235+0xd800] ;  /* 0x00d80000eb1c783b */ /* 0x000eee0000000200 */
[----:B--2---:R-:W-:Y:S08]  /*4d10*/  HMMA.16816.F32.BF16 R16, R12, R8, R16 ;  /* 0x000000080c10723c */ /* 0x004ff00000041810 */
[C---:B------:R-:W-:Y:S08]  /*4d20*/  HMMA.16816.F32.BF16 R52, R36.reuse, R24, R52 ;  /* 0x000000182434723c */ /* 0x040ff00000041834 */
[C---:B------:R-:W-:Y:S01]  /*4d30*/  HMMA.16816.F32.BF16 R48, R36.reuse, R26, R48 ;  /* 0x0000001a2430723c */ /* 0x040fe20000041830 */
[----:B------:R-:W-:Y:S07]  /*4d40*/  LDSM.16.M88.4 R24, [R228+0x4800] ;  /* 0x00480000e418783b */ /* 0x000fee0000000200 */
[C---:B------:R-:W-:Y:S08]  /*4d50*/  HMMA.16816.F32.BF16 R44, R36.reuse, R20, R44 ;  /* 0x00000014242c723c */ /* 0x040ff0000004182c */
[----:B------:R-:W-:Y:S01]  /*4d60*/  HMMA.16816.F32.BF16 R80, R36, R22, R80 ;  /* 0x000000162450723c */ /* 0x000fe20000041850 */
[----:B------:R-:W2:Y:S04]  /*4d70*/  LDSM.16.M88.4 R20, [R241+0xe000] ;  /* 0x00e00000f114783b */ /* 0x000ea80000000200 */
[----:B------:R-:W-:Y:S03]  /*4d80*/  LDSM.16.M88.4 R36, [R239+0x6000] ;  /* 0x00600000ef24783b */ /* 0x000fe60000000200 */
[----:B------:R-:W-:Y:S01]  /*4d90*/  HMMA.16816.F32.BF16 R64, R12, R10, R64 ;  /* 0x0000000a0c40723c */ /* 0x000fe20000041840 */
[----:B------:R-:W-:Y:S07]  /*4da0*/  LDSM.16.M88.4 R8, [R228+0x5000] ;  /* 0x00500000e408783b */ /* 0x000fee0000000200 */
[----:B-1----:R-:W-:Y:S08]  /*4db0*/  HMMA.16816.F32.BF16 R16, R68, R40, R16 ;  /* 0x000000284410723c */ /* 0x002ff00000041810 */
[C---:B------:R-:W-:Y:S08]  /*4dc0*/  HMMA.16816.F32.BF16 R52, R12.reuse, R72, R52 ;  /* 0x000000480c34723c */ /* 0x040ff00000041834 */
[C---:B------:R-:W-:Y:S08]  /*4dd0*/  HMMA.16816.F32.BF16 R60, R12.reuse, R76, R60 ;  /* 0x0000004c0c3c723c */ /* 0x040ff0000004183c */
[C---:B------:R-:W-:Y:S08]  /*4de0*/  HMMA.16816.F32.BF16 R56, R12.reuse, R78, R56 ;  /* 0x0000004e0c38723c */ /* 0x040ff00000041838 */
[----:B------:R-:W-:Y:S01]  /*4df0*/  HMMA.16816.F32.BF16 R72, R12, R74, R48 ;  /* 0x0000004a0c48723c */ /* 0x000fe20000041830 */
[----:B------:R-:W1:Y:S07]  /*4e00*/  LDSM.16.M88.4 R48, [R240+0x6000] ;  /* 0x00600000f030783b */ /* 0x000e6e0000000200 */
[----:B------:R-:W-:Y:S01]  /*4e10*/  HMMA.16816.F32.BF16 R64, R68, R42, R64 ;  /* 0x0000002a4440723c */ /* 0x000fe20000041840 */
[----:B------:R-:W-:Y:S07]  /*4e20*/  LDSM.16.M88.4 R40, [R241+0xe800] ;  /* 0x00e80000f128783b */ /* 0x000fee0000000200 */
[C---:B---3--:R-:W-:Y:S08]  /*4e30*/  HMMA.16816.F32.BF16 R44, R12.reuse, R28, R44 ;  /* 0x0000001c0c2c723c */ /* 0x048ff0000004182c */
[----:B------:R-:W-:Y:S01]  /*4e40*/  HMMA.16816.F32.BF16 R80, R12, R30, R80 ;  /* 0x0000001e0c50723c */ /* 0x000fe20000041850 */
[----:B------:R-:W3:Y:S04]  /*4e50*/  LDSM.16.M88.4 R12, [R228+0x5800] ;  /* 0x00580000e40c783b */ /* 0x000ee80000000200 */
[----:B------:R-:W-:Y:S03]  /*4e60*/  LDSM.16.M88.4 R28, [R238+0x6000] ;  /* 0x00600000ee1c783b */ /* 0x000fe60000000200 */
[----:B--2---:R-:W-:Y:S08]  /*4e70*/  HMMA.16816.F32.BF16 R16, R32, R20, R16 ;  /* 0x000000142010723c */ /* 0x004ff00000041810 */
[C---:B------:R-:W-:Y:S08]  /*4e80*/  HMMA.16816.F32.BF16 R60, R68.reuse, R24, R60 ;  /* 0x00000018443c723c */ /* 0x040ff0000004183c */
[----:B------:R-:W-:Y:S01]  /*4e90*/  HMMA.16816.F32.BF16 R56, R68, R26, R56 ;  /* 0x0000001a4438723c */ /* 0x000fe20000041838 */
[----:B------:R-:W2:Y:S07]  /*4ea0*/  LDSM.16.M88.4 R24, [R235+0xe000] ;  /* 0x00e00000eb18783b */ /* 0x000eae0000000200 */
[----:B------:R-:W-:Y:S01]  /*4eb0*/  HMMA.16816.F32.BF16 R64, R32, R22, R64 ;  /* 0x000000162040723c */ /* 0x000fe20000041840 */
[----:B------:R-:W-:Y:S07]  /*4ec0*/  LDSM.16.M88.4 R20, [R237+0x6000] ;  /* 0x00600000ed14783b */ /* 0x000fee0000000200 */
[----:B-1----:R-:W-:Y:S08]  /*4ed0*/  HMMA.16816.F32.BF16 R16, R48, R36, R16 ;  /* 0x000000243010723c */ /* 0x002ff00000041810 */
[C---:B---3--:R-:W-:Y:S01]  /*4ee0*/  HMMA.16816.F32.BF16 R76, R68.reuse, R12, R44 ;  /* 0x0000000c444c723c */ /* 0x048fe2000004182c */
[----:B------:R-:W1:Y:S07]  /*4ef0*/  LDSM.16.M88.4 R44, [R239+0x6800] ;  /* 0x00680000ef2c783b */ /* 0x000e6e0000000200 */
[C---:B------:R-:W-:Y:S08]  /*4f00*/  HMMA.16816.F32.BF16 R52, R68.reuse, R8, R52 ;  /* 0x000000084434723c */ /* 0x040ff00000041834 */
[----:B------:R-:W-:Y:S01]  /*4f10*/  HMMA.16816.F32.BF16 R72, R68, R10, R72 ;  /* 0x0000000a4448723c */ /* 0x000fe20000041848 */
[----:B------:R-:W3:Y:S07]  /*4f20*/  LDSM.16.M88.4 R8, [R228+0x6000] ;  /* 0x00600000e408783b */ /* 0x000eee0000000200 */
[----:B------:R-:W-:Y:S01]  /*4f30*/  HMMA.16816.F32.BF16 R64, R48, R38, R64 ;  /* 0x000000263040723c */ /* 0x000fe20000041840 */
[----:B------:R-:W4:Y:S07]  /*4f40*/  LDSM.16.M88.4 R36, [R235+0xe800] ;  /* 0x00e80000eb24783b */ /* 0x000f2e0000000200 */
[----:B------:R-:W-:Y:S08]  /*4f50*/  HMMA.16816.F32.BF16 R60, R32, R40, R60 ;  /* 0x00000028203c723c */ /* 0x000ff0000004183c */
[----:B--2---:R-:W-:Y:S08]  /*4f60*/  HMMA.16816.F32.BF16 R16, R28, R24, R16 ;  /* 0x000000181c10723c */ /* 0x004ff00000041810 */
[----:B------:R-:W-:Y:S01]  /*4f70*/  HMMA.16816.F32.BF16 R56, R32, R42, R56 ;  /* 0x0000002a2038723c */ /* 0x000fe20000041838 */
[----:B------:R-:W-:Y:S07]  /*4f80*/  LDSM.16.M88.4 R40, [R239+0x7000] ;  /* 0x00700000ef28783b */ /* 0x000fee0000000200 */
[----:B------:R-:W-:Y:S01]  /*4f90*/  HMMA.16816.F32.BF16 R64, R28, R26, R64 ;  /* 0x0000001a1c40723c */ /* 0x000fe20000041840 */
[----:B------:R-:W2:Y:S07]  /*4fa0*/  LDSM.16.M88.4 R24, [R241+0xf000] ;  /* 0x00f00000f118783b */ /* 0x000eae0000000200 */
[----:B-1----:R-:W-:Y:S08]  /*4fb0*/  HMMA.16816.F32.BF16 R60, R48, R44, R60 ;  /* 0x0000002c303c723c */ /* 0x002ff0000004183c */
[----:B---3--:R-:W-:Y:S08]  /*4fc0*/  HMMA.16816.F32.BF16 R16, R20, R8, R16 ;  /* 0x000000081410723c */ /* 0x008ff00000041810 */
[----:B------:R-:W-:Y:S08]  /*4fd0*/  HMMA.16816.F32.BF16 R56, R48, R46, R56 ;  /* 0x0000002e3038723c */ /* 0x000ff00000041838 */
[----:B------:R-:W-:Y:S01]  /*4fe0*/  HMMA.16816.F32.BF16 R80, R68, R14, R80 ;  /* 0x0000000e4450723c */ /* 0x000fe20000041850 */
[----:B------:R-:W1:Y:S07]  /*4ff0*/  LDSM.16.M88.4 R12, [R228+0x6800] ;  /* 0x00680000e40c783b */ /* 0x000e6e0000000200 */
[----:B----4-:R-:W-:Y:S01]  /*5000*/  HMMA.16816.F32.BF16 R60, R28, R36, R60 ;  /* 0x000000241c3c723c */ /* 0x010fe2000004183c */
[----:B------:R-:W-:-:S02]  /*5010*/  FMUL.FTZ R2, R16, c[0x0][0x2ec] ;  /* 0x0000bb0010027a20 */ /* 0x000fc40000410000 */
[----:B------:R-:W-:Y:S02]  /*5020*/  FMUL.FTZ R4, R17, c[0x0][0x2ec] ;  /* 0x0000bb0011047a20 */ /* 0x000fe40000410000 */
[----:B------:R-:W-:Y:S02]  /*5030*/  FMUL.FTZ R6, R18, c[0x0][0x2ec] ;  /* 0x0000bb0012067a20 */ /* 0x000fe40000410000 */
[----:B------:R-:W-:Y:S01]  /*5040*/  FMUL.FTZ R36, R19, c[0x0][0x2ec] ;  /* 0x0000bb0013247a20 */ /* 0x000fe20000410000 */
[C---:B--2---:R-:W-:Y:S01]  /*5050*/  HMMA.16816.F32.BF16 R52, R32.reuse, R24, R52 ;  /* 0x000000182034723c */ /* 0x044fe20000041834 */
[----:B------:R-:W2:Y:S01]  /*5060*/  LDSM.16.M88.4 R16, [R241+0xf800] ;  /* 0x00f80000f110783b */ /* 0x000ea20000000200 */
[----:B------:R-:W3:Y:S06]  /*5070*/  MUFU.TANH R2, R2 ;  /* 0x0000000200027308 */ /* 0x000eec0000002400 */
[----:B------:R-:W-:Y:S01]  /*5080*/  HMMA.16816.F32.BF16 R72, R32, R26, R72 ;  /* 0x0000001a2048723c */ /* 0x000fe20000041848 */
[----:B------:R-:W-:Y:S01]  /*5090*/  LDSM.16.M88.4 R24, [R228+0x7000] ;  /* 0x00700000e418783b */ /* 0x000fe20000000200 */
[----:B------:R-:W-:Y:S06]  /*50a0*/  MUFU.TANH R4, R4 ;  /* 0x0000000400047308 */ /* 0x000fec0000002400 */
[----:B------:R-:W-:Y:S02]  /*50b0*/  HMMA.16816.F32.BF16 R56, R28, R38, R56 ;  /* 0x000000261c38723c */ /* 0x000fe40000041838 */
[----:B------:R-:W4:Y:S06]  /*50c0*/  MUFU.TANH R36, R36 ;  /* 0x0000002400247308 */ /* 0x000f2c0000002400 */
[C---:B------:R-:W-:Y:S01]  /*50d0*/  HMMA.16816.F32.BF16 R64, R20.reuse, R10, R64 ;  /* 0x0000000a1440723c */ /* 0x040fe20000041840 */
[----:B------:R-:W5:Y:S01]  /*50e0*/  LDSM.16.M88.4 R8, [R235+0xf000] ;  /* 0x00f00000eb08783b */ /* 0x000f620000000200 */
[----:B------:R-:W-:Y:S06]  /*50f0*/  MUFU.TANH R6, R6 ;  /* 0x0000000600067308 */ /* 0x000fec0000002400 */
[----:B-1----:R-:W-:Y:S08]  /*5100*/  HMMA.16816.F32.BF16 R60, R20, R12, R60 ;  /* 0x0000000c143c723c */ /* 0x002ff0000004183c */
[C---:B------:R-:W-:Y:S08]  /*5110*/  HMMA.16816.F32.BF16 R52, R48.reuse, R40, R52 ;  /* 0x000000283034723c */ /* 0x040ff00000041834 */
[----:B------:R-:W-:Y:S01]  /*5120*/  HMMA.16816.F32.BF16 R72, R48, R42, R72 ;  /* 0x0000002a3048723c */ /* 0x000fe20000041848 */
[----:B------:R-:W-:-:S02]  /*5130*/  FMUL.FTZ R37, R64, c[0x0][0x2ec] ;  /* 0x0000bb0040257a20 */ /* 0x000fc40000410000 */
[----:B------:R-:W-:Y:S02]  /*5140*/  FMUL.FTZ R39, R66, c[0x0][0x2ec] ;  /* 0x0000bb0042277a20 */ /* 0x000fe40000410000 */
[----:B------:R-:W-:Y:S02]  /*5150*/  FMUL.FTZ R38, R65, c[0x0][0x2ec] ;  /* 0x0000bb0041267a20 */ /* 0x000fe40000410000 */
[----:B------:R-:W-:Y:S01]  /*5160*/  FMUL.FTZ R40, R67, c[0x0][0x2ec] ;  /* 0x0000bb0043287a20 */ /* 0x000fe20000410000 */
[----:B------:R-:W-:Y:S01]  /*5170*/  HMMA.16816.F32.BF16 R56, R20, R14, R56 ;  /* 0x0000000e1438723c */ /* 0x000fe20000041838 */
[----:B------:R-:W1:Y:S01]  /*5180*/  LDSM.16.M88.4 R12, [R239+0x7800] ;  /* 0x00780000ef0c783b */ /* 0x000e620000000200 */
[----:B------:R-:W-:Y:S01]  /*5190*/  MUFU.TANH R37, R37 ;  /* 0x0000002500257308 */ /* 0x000fe20000002400 */
[----:B------:R-:W-:Y:S02]  /*51a0*/  FMUL.FTZ R41, R60, c[0x0][0x2ec] ;  /* 0x0000bb003c297a20 */ /* 0x000fe40000410000 */
[----:B------:R-:W-:-:S02]  /*51b0*/  FMUL.FTZ R43, R62, c[0x0][0x2ec] ;  /* 0x0000bb003e2b7a20 */ /* 0x000fc40000410000 */
[----:B------:R-:W-:Y:S01]  /*51c0*/  FMUL.FTZ R42, R61, c[0x0][0x2ec] ;  /* 0x0000bb003d2a7a20 */ /* 0x000fe20000410000 */
[C---:B--2---:R-:W-:Y:S01]  /*51d0*/  HMMA.16816.F32.BF16 R76, R32.reuse, R16, R76 ;  /* 0x00000010204c723c */ /* 0x044fe2000004184c */
[----:B------:R-:W-:Y:S01]  /*51e0*/  FMUL.FTZ R45, R63, c[0x0][0x2ec] ;  /* 0x0000bb003f2d7a20 */ /* 0x000fe20000410000 */
[----:B------:R-:W2:Y:S06]  /*51f0*/  MUFU.TANH R39, R39 ;  /* 0x0000002700277308 */ /* 0x000eac0000002400 */
[----:B------:R-:W-:Y:S01]  /*5200*/  HMMA.16816.F32.BF16 R80, R32, R18, R80 ;  /* 0x000000122050723c */ /* 0x000fe20000041850 */
[----:B------:R-:W-:Y:S01]  /*5210*/  LDSM.16.M88.4 R16, [R228+0x7800] ;  /* 0x00780000e410783b */ /* 0x000fe20000000200 */
[----:B------:R-:W-:Y:S06]  /*5220*/  MUFU.TANH R38, R38 ;  /* 0x0000002600267308 */ /* 0x000fec0000002400 */
[----:B-----5:R-:W-:Y:S01]  /*5230*/  HMMA.16816.F32.BF16 R52, R28, R8, R52 ;  /* 0x000000081c34723c */ /* 0x020fe20000041834 */
[----:B------:R-:W-:Y:S01]  /*5240*/  FMUL.FTZ R44, R56, c[0x0][0x2ec] ;  /* 0x0000bb00382c7a20 */ /* 0x000fe20000410000 */
[----:B------:R-:W5:Y:S01]  /*5250*/  MUFU.TANH R40, R40 ;  /* 0x0000002800287308 */ /* 0x000f620000002400 */
[----:B------:R-:W-:-:S05]  /*5260*/  FMUL.FTZ R32, R59, c[0x0][0x2ec] ;  /* 0x0000bb003b207a20 */ /* 0x000fca0000410000 */
[----:B------:R-:W-:Y:S01]  /*5270*/  HMMA.16816.F32.BF16 R72, R28, R10, R72 ;  /* 0x0000000a1c48723c */ /* 0x000fe20000041848 */
[----:B------:R-:W2:Y:S01]  /*5280*/  LDSM.16.M88.4 R8, [R235+0xf800] ;  /* 0x00f80000eb08783b */ /* 0x000ea20000000200 */
[----:B------:R-:W-:Y:S01]  /*5290*/  MUFU.TANH R41, R41 ;  /* 0x0000002900297308 */ /* 0x000fe20000002400 */
[----:B------:R-:W-:-:S05]  /*52a0*/  DEPBAR.LE SB0, 0x0 ;  /* 0x000080000000791a */ /* 0x000fca0000000000 */
[C---:B-1----:R-:W-:Y:S02]  /*52b0*/  HMMA.16816.F32.BF16 R76, R48.reuse, R12, R76 ;  /* 0x0000000c304c723c */ /* 0x042fe4000004184c */
[----:B------:R-:W1:Y:S06]  /*52c0*/  MUFU.TANH R43, R43 ;  /* 0x0000002b002b7308 */ /* 0x000e6c0000002400 */
[----:B------:R-:W-:Y:S02]  /*52d0*/  HMMA.16816.F32.BF16 R80, R48, R14, R80 ;  /* 0x0000000e3050723c */ /* 0x000fe40000041850 */
[----:B------:R-:W-:Y:S06]  /*52e0*/  MUFU.TANH R42, R42 ;  /* 0x0000002a002a7308 */ /* 0x000fec0000002400 */
[C---:B------:R-:W-:Y:S02]  /*52f0*/  HMMA.16816.F32.BF16 R72, R20.reuse, R26, R72 ;  /* 0x0000001a1448723c */ /* 0x040fe40000041848 */
[----:B------:R-:W1:Y:S05]  /*5300*/  MUFU.TANH R45, R45 ;  /* 0x0000002d002d7308 */ /* 0x000e6a0000002400 */
[----:B------:R-:W-:Y:S01]  /*5310*/  IMAD.U32 R26, RZ, RZ, UR26 ;  /* 0x0000001aff1a7e24 */ /* 0x000fe2000f8e00ff */
[----:B------:R-:W-:Y:S02]  /*5320*/  HMMA.16816.F32.BF16 R52, R20, R24, R52 ;  /* 0x000000181434723c */ /* 0x000fe40000041834 */
[----:B------:R-:W-:Y:S01]  /*5330*/  MUFU.TANH R44, R44 ;  /* 0x0000002c002c7308 */ /* 0x000fe20000002400 */
[----:B------:R-:W-:-:S04]  /*5340*/  IMAD R26, R26, 0x40, R3 ;  /* 0x000000401a1a7824 */ /* 0x000fc800078e0203 */
[----:B------:R-:W-:Y:S01]  /*5350*/  FMUL.FTZ R25, R58, c[0x0][0x2ec] ;  /* 0x0000bb003a197a20 */ /* 0x000fe20000410000 */
[C---:B--2---:R-:W-:Y:S01]  /*5360*/  HMMA.16816.F32.BF16 R76, R28.reuse, R8, R76 ;  /* 0x000000081c4c723c */ /* 0x044fe2000004184c */
[C---:B------:R-:W-:Y:S01]  /*5370*/  IADD3 R3, R26.reuse, -0x3f, RZ ;  /* 0xffffffc11a037810 */ /* 0x040fe20007ffe0ff */
[----:B------:R-:W-:Y:S01]  /*5380*/  FMUL.FTZ R24, R57, c[0x0][0x2ec] ;  /* 0x0000bb0039187a20 */ /* 0x000fe20000410000 */
[----:B------:R-:W-:Y:S02]  /*5390*/  MUFU.TANH R32, R32 ;  /* 0x0000002000207308 */ /* 0x000fe40000002400 */
[----:B------:R-:W-:Y:S02]  /*53a0*/  ISETP.GE.AND P1, PT, R3, UR7, PT ;  /* 0x0000000703007c0c */ /* 0x000fe4000bf26270 */
[C---:B------:R-:W-:Y:S01]  /*53b0*/  IADD3 R3, R26.reuse, -0x38, RZ ;  /* 0xffffffc81a037810 */ /* 0x040fe20007ffe0ff */
[----:B------:R-:W-:Y:S01]  /*53c0*/  HMMA.16816.F32.BF16 R80, R28, R10, R80 ;  /* 0x0000000a1c50723c */ /* 0x000fe20000041850 */
[----:B------:R-:W-:Y:S01]  /*53d0*/  IADD3 R8, R26, -0x40, RZ ;  /* 0xffffffc01a087810 */ /* 0x000fe20007ffe0ff */
[----:B------:R-:W-:Y:S01]  /*53e0*/  FMUL.FTZ R72, R72, c[0x0][0x2ec] ;  /* 0x0000bb0048487a20 */ /* 0x000fe20000410000 */
[----:B------:R-:W-:Y:S01]  /*53f0*/  ISETP.GE.AND P0, PT, R3, UR7, PT ;  /* 0x0000000703007c0c */ /* 0x000fe2000bf06270 */
[----:B------:R-:W-:Y:S01]  /*5400*/  MUFU.TANH R25, R25 ;  /* 0x0000001900197308 */ /* 0x000fe20000002400 */
[----:B------:R-:W-:Y:S01]  /*5410*/  IADD3 R3, R26, -0x30, RZ ;  /* 0xffffffd01a037810 */ /* 0x000fe20007ffe0ff */
[----:B------:R-:W-:Y:S01]  /*5420*/  FMUL.FTZ R73, R73, c[0x0][0x2ec] ;  /* 0x0000bb0049497a20 */ /* 0x000fe20000410000 */
[----:B------:R-:W-:Y:S01]  /*5430*/  ISETP.GE.AND P2, PT, R8, UR7, PT ;  /* 0x0000000708007c0c */ /* 0x000fe2000bf46270 */
[----:B------:R-:W-:Y:S01]  /*5440*/  FMUL.FTZ R53, R53, c[0x0][0x2ec] ;  /* 0x0000bb0035357a20 */ /* 0x000fe20000410000 */
[----:B------:R-:W-:Y:S01]  /*5450*/  ISETP.GE.AND P5, PT, R3, UR7, PT ;  /* 0x0000000703007c0c */ /* 0x000fe2000bfa6270 */
[----:B------:R-:W-:Y:S01]  /*5460*/  FMUL.FTZ R55, R55, c[0x0][0x2ec] ;  /* 0x0000bb0037377a20 */ /* 0x000fe20000410000 */
[C---:B------:R-:W-:Y:S01]  /*5470*/  IADD3 R3, R26.reuse, -0x28, RZ ;  /* 0xffffffd81a037810 */ /* 0x040fe20007ffe0ff */
[----:B------:R-:W-:Y:S01]  /*5480*/  MUFU.TANH R187, R53 ;  /* 0x0000003500bb7308 */ /* 0x000fe20000002400 */
[----:B------:R-:W-:Y:S01]  /*5490*/  IADD3 R8, R26, -0x37, RZ ;  /* 0xffffffc91a087810 */ /* 0x000fe20007ffe0ff */
[----:B------:R-:W-:Y:S01]  /*54a0*/  FMUL.FTZ R52, R52, c[0x0][0x2ec] ;  /* 0x0000bb0034347a20 */ /* 0x000fe20000410000 */
[----:B------:R-:W-:Y:S01]  /*54b0*/  ISETP.GE.AND P3, PT, R3, UR7, PT ;  /* 0x0000000703007c0c */ /* 0x000fe2000bf66270 */
[C---:B------:R-:W-:Y:S01]  /*54c0*/  HMMA.16816.F32.BF16 R76, R20.reuse, R16, R76 ;  /* 0x00000010144c723c */ /* 0x040fe2000004184c */
[----:B---3--:R-:W-:Y:S01]  /*54d0*/  FSEL R3, R2, -INF , !P2 ;  /* 0xff80000002037808 */ /* 0x008fe20005000000 */
[----:B------:R-:W-:Y:S01]  /*54e0*/  FMUL.FTZ R54, R54, c[0x0][0x2ec] ;  /* 0x0000bb0036367a20 */ /* 0x000fe20000410000 */
[----:B------:R-:W-:Y:S01]  /*54f0*/  IADD3 R2, R26, -0x20, RZ ;  /* 0xffffffe01a027810 */ /* 0x000fe20007ffe0ff */
[----:B------:R-:W2:Y:S01]  /*5500*/  MUFU.TANH R206, R55 ;  /* 0x0000003700ce7308 */ /* 0x000ea20000002400 */
[----:B----4-:R-:W-:Y:S01]  /*5510*/  FSEL R36, R36, -INF , !P1 ;  /* 0xff80000024247808 */ /* 0x010fe20004800000 */
[----:B------:R-:W-:Y:S01]  /*5520*/  FMUL.FTZ R74, R74, c[0x0][0x2ec] ;  /* 0x0000bb004a4a7a20 */ /* 0x000fe20000410000 */
[----:B------:R-:W-:Y:S01]  /*5530*/  FSEL R17, R4, -INF , !P1 ;  /* 0xff80000004117808 */ /* 0x000fe20004800000 */
[----:B------:R-:W-:Y:S01]  /*5540*/  HMMA.16816.F32.BF16 R80, R20, R18, R80 ;  /* 0x000000121450723c */ /* 0x000fe20000041850 */
[----:B------:R-:W-:Y:S01]  /*5550*/  IADD3 R4, R26, -0x1f, RZ ;  /* 0xffffffe11a047810 */ /* 0x000fe20007ffe0ff */
[----:B------:R-:W-:Y:S01]  /*5560*/  FMUL.FTZ R75, R75, c[0x0][0x2ec] ;  /* 0x0000bb004b4b7a20 */ /* 0x000fe20000410000 */
[----:B------:R-:W-:Y:S01]  /*5570*/  ISETP.GE.AND P1, PT, R2, UR7, PT ;  /* 0x0000000702007c0c */ /* 0x000fe2000bf26270 */
[----:B------:R-:W3:Y:S01]  /*5580*/  MUFU.TANH R24, R24 ;  /* 0x0000001800187308 */ /* 0x000ee20000002400 */
[----:B------:R-:W-:-:S02]  /*5590*/  FSEL R2, R39, -INF , !P0 ;  /* 0xff80000027027808 */ /* 0x000fc40004000000 */
[----:B------:R-:W-:Y:S02]  /*55a0*/  FSEL R37, R37, -INF , !P0 ;  /* 0xff80000025257808 */ /* 0x000fe40004000000 */
[----:B------:R-:W-:Y:S02]  /*55b0*/  ISETP.GE.AND P6, PT, R8, UR7, PT ;  /* 0x0000000708007c0c */ /* 0x000fe4000bfc6270 */
[----:B------:R-:W-:Y:S01]  /*55c0*/  ISETP.GE.AND P0, PT, R4, UR7, PT ;  /* 0x0000000704007c0c */ /* 0x000fe2000bf06270 */
[----:B------:R-:W-:Y:S01]  /*55d0*/  MUFU.TANH R197, R52 ;  /* 0x0000003400c57308 */ /* 0x000fe20000002400 */
[----:B------:R-:W-:Y:S02]  /*55e0*/  IADD3 R4, R26, -0x18, RZ ;  /* 0xffffffe81a047810 */ /* 0x000fe40007ffe0ff */
[----:B-----5:R-:W-:Y:S01]  /*55f0*/  FSEL R40, R40, -INF , !P6 ;  /* 0xff80000028287808 */ /* 0x020fe20007000000 */
[----:B------:R-:W-:Y:S01]  /*5600*/  FMUL.FTZ R76, R76, c[0x0][0x2ec] ;  /* 0x0000bb004c4c7a20 */ /* 0x000fe20000410000 */
[----:B------:R-:W-:Y:S01]  /*5610*/  FSEL R27, R38, -INF , !P6 ;  /* 0xff800000261b7808 */ /* 0x000fe20007000000 */
[----:B------:R-:W-:Y:S01]  /*5620*/  FMUL.FTZ R77, R77, c[0x0][0x2ec] ;  /* 0x0000bb004d4d7a20 */ /* 0x000fe20000410000 */
[----:B------:R-:W-:Y:S01]  /*5630*/  ISETP.GE.AND P6, PT, R4, UR7, PT ;  /* 0x0000000704007c0c */ /* 0x000fe2000bfc6270 */
[----:B------:R-:W4:Y:S01]  /*5640*/  MUFU.TANH R190, R54 ;  /* 0x0000003600be7308 */ /* 0x000f220000002400 */
[----:B------:R-:W-:Y:S01]  /*5650*/  IADD3 R8, R26, -0x2f, RZ ;  /* 0xffffffd11a087810 */ /* 0x000fe20007ffe0ff */
[----:B------:R-:W-:Y:S01]  /*5660*/  FMUL.FTZ R78, R78, c[0x0][0x2ec] ;  /* 0x0000bb004e4e7a20 */ /* 0x000fe20000410000 */
[----:B------:R-:W-:Y:S01]  /*5670*/  IADD3 R4, R26, -0x17, RZ ;  /* 0xffffffe91a047810 */ /* 0x000fe20007ffe0ff */
[----:B------:R-:W-:Y:S01]  /*5680*/  FMUL.FTZ R79, R79, c[0x0][0x2ec] ;  /* 0x0000bb004f4f7a20 */ /* 0x000fe20000410000 */
[----:B-1----:R-:W-:Y:S01]  /*5690*/  FSEL R14, R43, -INF , !P5 ;  /* 0xff8000002b0e7808 */ /* 0x002fe20006800000 */
[----:B------:R-:W-:Y:S01]  /*56a0*/  FMUL.FTZ R80, R80, c[0x0][0x2ec] ;  /* 0x0000bb0050507a20 */ /* 0x000fe20000410000 */
[----:B------:R-:W-:Y:S01]  /*56b0*/  FSEL R15, R41, -INF , !P5 ;  /* 0xff800000290f7808 */ /* 0x000fe20006800000 */
[----:B------:R-:W-:Y:S01]  /*56c0*/  FMUL.FTZ R81, R81, c[0x0][0x2ec] ;  /* 0x0000bb0051517a20 */ /* 0x000fe20000410000 */
[----:B------:R-:W-:Y:S01]  /*56d0*/  ISETP.GE.AND P4, PT, R8, UR7, PT ;  /* 0x0000000708007c0c */ /* 0x000fe2000bf86270 */
[----:B------:R-:W-:Y:S01]  /*56e0*/  FMUL.FTZ R82, R82, c[0x0][0x2ec] ;  /* 0x0000bb0052527a20 */ /* 0x000fe20000410000 */
[----:B------:R-:W-:Y:S01]  /*56f0*/  ISETP.GE.AND P5, PT, R4, UR7, PT ;  /* 0x0000000704007c0c */ /* 0x000fe2000bfa6270 */
[----:B------:R-:W-:Y:S01]  /*5700*/  FMUL.FTZ R83, R83, c[0x0][0x2ec] ;  /* 0x0000bb0053537a20 */ /* 0x000fe20000410000 */
[----:B------:R-:W-:Y:S01]  /*5710*/  IADD3 R4, R26, -0x10, RZ ;  /* 0xfffffff01a047810 */ /* 0x000fe20007ffe0ff */
[----:B------:R-:W-:Y:S01]  /*5720*/  MUFU.TANH R193, R72 ;  /* 0x0000004800c17308 */ /* 0x000fe20000002400 */
[----:B------:R-:W-:-:S02]  /*5730*/  FSEL R12, R45, -INF , !P4 ;  /* 0xff8000002d0c7808 */ /* 0x000fc40006000000 */
[----:B------:R-:W-:Y:S02]  /*5740*/  FSEL R13, R42, -INF , !P4 ;  /* 0xff8000002a0d7808 */ /* 0x000fe40006000000 */
[----:B--2---:R-:W-:Y:S02]  /*5750*/  FSEL R206, R206, -INF , !P0 ;  /* 0xff800000cece7808 */ /* 0x004fe40004000000 */
[----:B------:R-:W-:Y:S01]  /*5760*/  FSEL R187, R187, -INF , !P0 ;  /* 0xff800000bbbb7808 */ /* 0x000fe20004000000 */
[----:B------:R-:W-:Y:S01]  /*5770*/  MUFU.TANH R189, R73 ;  /* 0x0000004900bd7308 */ /* 0x000fe20000002400 */
[----:B------:R-:W-:Y:S02]  /*5780*/  ISETP.GE.AND P4, PT, R4, UR7, PT ;  /* 0x0000000704007c0c */ /* 0x000fe4000bf86270 */
[----:B------:R-:W-:Y:S02]  /*5790*/  PLOP3.LUT P0, PT, PT, PT, UP0, 0x80, 0x0 ;  /* 0x000000000000781c */ /* 0x000fe40003f0f008 */
[----:B------:R-:W-:-:S02]  /*57a0*/  IADD3 R4, R26, -0xf, RZ ;  /* 0xfffffff11a047810 */ /* 0x000fc40007ffe0ff */
[----:B------:R-:W-:Y:S01]  /*57b0*/  IADD3 R8, R26, -0x27, RZ ;  /* 0xffffffd91a087810 */ /* 0x000fe20007ffe0ff */
[----:B------:R-:W1:Y:S01]  /*57c0*/  MUFU.TANH R192, R74 ;  /* 0x0000004a00c07308 */ /* 0x000e620000002400 */
[----:B------:R-:W-:Y:S02]  /*57d0*/  FSEL R10, R25, -INF , !P3 ;  /* 0xff800000190a7808 */ /* 0x000fe40005800000 */
[----:B------:R-:W-:Y:S02]  /*57e0*/  FSEL R11, R44, -INF , !P3 ;  /* 0xff8000002c0b7808 */ /* 0x000fe40005800000 */
[----:B------:R-:W-:Y:S02]  /*57f0*/  FSEL R6, R6, -INF , !P2 ;  /* 0xff80000006067808 */ /* 0x000fe40005000000 */
[----:B------:R-:W-:Y:S01]  /*5800*/  ISETP.GE.AND P3, PT, R4, UR7, PT ;  /* 0x0000000704007c0c */ /* 0x000fe2000bf66270 */
[----:B------:R-:W2:Y:S01]  /*5810*/  MUFU.TANH R204, R75 ;  /* 0x0000004b00cc7308 */ /* 0x000ea20000002400 */
[----:B------:R-:W-:-:S02]  /*5820*/  ISETP.GE.AND P2, PT, R8, UR7, PT ;  /* 0x0000000708007c0c */ /* 0x000fc4000bf46270 */
[C---:B------:R-:W-:Y:S02]  /*5830*/  IADD3 R4, R26.reuse, -0x8, RZ ;  /* 0xfffffff81a047810 */ /* 0x040fe40007ffe0ff */
[----:B------:R-:W-:Y:S02]  /*5840*/  IADD3 R26, R26, -0x7, RZ ;  /* 0xfffffff91a1a7810 */ /* 0x000fe40007ffe0ff */
[----:B------:R-:W-:Y:S01]  /*5850*/  FSEL R8, R32, -INF , !P2 ;  /* 0xff80000020087808 */ /* 0x000fe20005000000 */
[----:B------:R-:W5:Y:S01]  /*5860*/  MUFU.TANH R205, R76 ;  /* 0x0000004c00cd7308 */ /* 0x000f620000002400 */
[----:B---3--:R-:W-:Y:S02]  /*5870*/  FSEL R9, R24, -INF , !P2 ;  /* 0xff80000018097808 */ /* 0x008fe40005000000 */
[----:B----4-:R-:W-:Y:S02]  /*5880*/  FSEL R190, R190, -INF , !P1 ;  /* 0xff800000bebe7808 */ /* 0x010fe40004800000 */
[----:B------:R-:W-:-:S02]  /*5890*/  FSEL R197, R197, -INF , !P1 ;  /* 0xff800000c5c57808 */ /* 0x000fc40004800000 */
[----:B------:R-:W-:Y:S01]  /*58a0*/  ISETP.GE.AND P2, PT, R4, UR7, PT ;  /* 0x0000000704007c0c */ /* 0x000fe2000bf46270 */
[----:B------:R-:W3:Y:S01]  /*58b0*/  MUFU.TANH R203, R77 ;  /* 0x0000004d00cb7308 */ /* 0x000ee20000002400 */
[----:B------:R-:W-:Y:S02]  /*58c0*/  ISETP.GE.AND P1, PT, R26, UR7, PT ;  /* 0x000000071a007c0c */ /* 0x000fe4000bf26270 */
[----:B-1----:R-:W-:Y:S02]  /*58d0*/  FSEL R192, R192, -INF , !P6 ;  /* 0xff800000c0c07808 */ /* 0x002fe40007000000 */
[----:B------:R-:W-:Y:S02]  /*58e0*/  FSEL R193, R193, -INF , !P6 ;  /* 0xff800000c1c17808 */ /* 0x000fe40007000000 */
[----:B--2---:R-:W-:Y:S01]  /*58f0*/  FSEL R204, R204, -INF , !P5 ;  /* 0xff800000cccc7808 */ /* 0x004fe20006800000 */
[----:B------:R-:W1:Y:S01]  /*5900*/  MUFU.TANH R200, R78 ;  /* 0x0000004e00c87308 */ /* 0x000e620000002400 */
[----:B------:R-:W-:-:S02]  /*5910*/  FSEL R189, R189, -INF , !P5 ;  /* 0xff800000bdbd7808 */ /* 0x000fc40006800000 */
[----:B-----5:R-:W-:-:S05]  /*5920*/  FSEL R205, R205, -INF , !P4 ;  /* 0xff800000cdcd7808 */ /* 0x020fca0006000000 */
[----:B------:R-:W2:Y:S01]  /*5930*/  MUFU.TANH R198, R79 ;  /* 0x0000004f00c67308 */ /* 0x000ea20000002400 */
[----:B---3--:R-:W-:-:S07]  /*5940*/  FSEL R203, R203, -INF , !P3 ;  /* 0xff800000cbcb7808 */ /* 0x008fce0005800000 */
[----:B------:R-:W3:Y:S01]  /*5950*/  MUFU.TANH R201, R80 ;  /* 0x0000005000c97308 */ /* 0x000ee20000002400 */
[----:B-1----:R-:W-:-:S07]  /*5960*/  FSEL R200, R200, -INF , !P4 ;  /* 0xff800000c8c87808 */ /* 0x002fce0006000000 */
[----:B------:R-:W1:Y:S01]  /*5970*/  MUFU.TANH R196, R82 ;  /* 0x0000005200c47308 */ /* 0x000e620000002400 */
[----:B--2---:R-:W-:-:S07]  /*5980*/  FSEL R198, R198, -INF , !P3 ;  /* 0xff800000c6c67808 */ /* 0x004fce0005800000 */
[----:B------:R-:W2:Y:S01]  /*5990*/  MUFU.TANH R188, R83 ;  /* 0x0000005300bc7308 */ /* 0x000ea20000002400 */
[----:B---3--:R-:W-:-:S07]  /*59a0*/  FSEL R201, R201, -INF , !P2 ;  /* 0xff800000c9c97808 */ /* 0x008fce0005000000 */
[----:B------:R-:W3:Y:S01]  /*59b0*/  MUFU.TANH R199, R81 ;  /* 0x0000005100c77308 */ /* 0x000ee20000002400 */
[----:B-1----:R-:W-:Y:S02]  /*59c0*/  FSEL R196, R196, -INF , !P2 ;  /* 0xff800000c4c47808 */ /* 0x002fe40005000000 */
[----:B--2---:R-:W-:Y:S02]  /*59d0*/  FSEL R188, R188, -INF , !P1 ;  /* 0xff800000bcbc7808 */ /* 0x004fe40004800000 */
[----:B---3--:R-:W-:Y:S01]  /*59e0*/  FSEL R199, R199, -INF , !P1 ;  /* 0xff800000c7c77808 */ /* 0x008fe20004800000 */
        /* <DEDUP_REMOVED lines=77> */
.L_x_774:
[----:B------:R-:W-:-:S04]  /*5ec0*/  ULEA UR22, -UR22, URZ, 0x6 ;  /* 0x0000003f16167291 */ /* 0x000fc8000f8e313f */
[----:B------:R-:W-:Y:S02]  /*5ed0*/  USHF.R.S32.HI UR4, URZ, 0x1f, UR22 ;  /* 0x0000001f3f047899 */ /* 0x000fe40008011416 */
[----:B------:R-:W-:-:S04]  /*5ee0*/  MOV R23, UR22 ;  /* 0x0000001600177c02 */ /* 0x000fc80008000f00 */
[----:B------:R-:W-:Y:S02]  /*5ef0*/  MOV R20, UR4 ;  /* 0x0000000400147c02 */ /* 0x000fe40008000f00 */
.L_x_775:
        /* <DEDUP_REMOVED lines=156> */
.L_x_777:
[----:B------:R-:W-:Y:S05]  /*68c0*/  BSYNC B0 ;  /* 0x0000000000007941 */ /* 0x000fea0003800000 */
.L_x_776:
[----:B------:R-:W0:Y:S01]  /*68d0*/  LDGDEPBAR ;  /* 0x00000000000079af */ /* 0x000e220000000000 */
[----:B------:R-:W-:-:S04]  /*68e0*/  IADD3 R166, P1, R23, R166, RZ ;  /* 0x000000a617a67210 */ /* 0x000fc80007f3e0ff */
[----:B------:R-:W-:Y:S02]  /*68f0*/  IADD3.X R165, R20, R165, RZ, P1, !PT ;  /* 0x000000a514a57210 */ /* 0x000fe40000ffe4ff */
.L_x_773:
        /* <DEDUP_REMOVED lines=36> */
[----:B------:R-:W-:Y:S04]  /*6b40*/  LDSM.16.MT88.4 R148, [R234+0x10000] ;  /* 0x01000000ea94783b */ /* 0x000fe80000004200 */
[----:B------:R-:W-:Y:S04]  /*6b50*/  LDSM.16.MT88.4 R140, [R233+0x10000] ;  /* 0x01000000e98c783b */ /* 0x000fe80000004200 */
[----:B------:R-:W-:Y:S04]  /*6b60*/  LDSM.16.MT88.4 R132, [R232+0x10000] ;  /* 0x01000000e884783b */ /* 0x000fe80000004200 */
[----:B------:R-:W-:Y:S01]  /*6b70*/  LDSM.16.MT88.4 R156, [R236+0x10000] ;  /* 0x01000000ec9c783b */ /* 0x000fe20000004200 */
[----:B--2---:R-:W-:-:S03]  /*6b80*/  FMNMX.FTZ R21, R18, R21, !PT ;  /* 0x0000001512157209 */ /* 0x004fc60007810000 */
[----:B-1----:R-:W-:Y:S01]  /*6b90*/  LDSM.16.MT88.4 R48, [R234+0x12000] ;  /* 0x01200000ea30783b */ /* 0x002fe20000004200 */
        /* <DEDUP_REMOVED lines=26> */
[--C-:B------:R-:W-:Y:S01]  /*6d40*/  FFMA.FTZ R174, R13, c[0x0][0x23c], -R202.reuse ;  /* 0x00008f000dae7a23 */ /* 0x100fe200000108ca */
[----:B------:R-:W-:Y:S01]  /*6d50*/  LDSM.16.MT88.4 R16, [R234+0x10800] ;  /* 0x01080000ea10783b */ /* 0x000fe20000004200 */
[--C-:B------:R-:W-:Y:S01]  /*6d60*/  FFMA.FTZ R173, R11, c[0x0][0x23c], -R202.reuse ;  /* 0x00008f000bad7a23 */ /* 0x100fe200000108ca */
[----:B------:R-:W-:Y:S01]  /*6d70*/  LEA R252, P1, R166, c[0x0][0x168], 0x1 ;  /* 0x00005a00a6fc7a11 */ /* 0x000fe200078208ff */
[--C-:B------:R-:W-:Y:S01]  /*6d80*/  FFMA.FTZ R183, R6, c[0x0][0x23c], -R191.reuse ;  /* 0x00008f0006b77a23 */ /* 0x100fe200000108bf */
[----:B------:R-:W1:Y:S01]  /*6d90*/  MUFU.EX2 R180, R180 ;  /* 0x000000b400b47308 */ /* 0x000e620000000800 */
[--C-:B------:R-:W-:Y:S01]  /*6da0*/  FFMA.FTZ R182, R36, c[0x0][0x23c], -R191.reuse ;  /* 0x00008f0024b67a23 */ /* 0x100fe200000108bf */
[----:B------:R-:W-:Y:S01]  /*6db0*/  LDSM.16.MT88.4 R4, [R232+0x16000] ;  /* 0x01600000e804783b */ /* 0x000fe20000004200 */
[----:B------:R-:W-:Y:S01]  /*6dc0*/  FFMA.FTZ R185, R2, c[0x0][0x23c], -R191 ;  /* 0x00008f0002b97a23 */ /* 0x000fe200000108bf */
[----:B------:R-:W-:Y:S01]  /*6dd0*/  LEA.HI.X R251, R166, c[0x0][0x16c], R165, 0x1, P1 ;  /* 0x00005b00a6fb7a11 */ /* 0x000fe200008f0ca5 */
[--C-:B------:R-:W-:Y:S01]  /*6de0*/  FFMA.FTZ R176, R40, c[0x0][0x23c], -R191.reuse ;  /* 0x00008f0028b07a23 */ /* 0x100fe200000108bf */
[----:B------:R-:W-:Y:S01]  /*6df0*/  LDSM.16.MT88.4 R24, [R236+0x10800] ;  /* 0x01080000ec18783b */ /* 0x000fe20000004200 */
[----:B------:R-:W-:Y:S01]  /*6e00*/  FFMA.FTZ R2, R9, c[0x0][0x23c], -R202 ;  /* 0x00008f0009027a23 */ /* 0x000fe200000108ca */
[----:B------:R-:W-:Y:S01]  /*6e10*/  MUFU.EX2 R178, R178 ;  /* 0x000000b200b27308 */ /* 0x000fe20000000800 */
[--C-:B------:R-:W-:Y:S01]  /*6e20*/  FFMA.FTZ R177, R14, c[0x0][0x23c], -R191.reuse ;  /* 0x00008f000eb17a23 */ /* 0x100fe200000108bf */
[----:B------:R-:W2:Y:S01]  /*6e30*/  LDSM.16.MT88.4 R40, [R236+0x12000] ;  /* 0x01200000ec28783b */ /* 0x000ea20000004200 */
        /* <DEDUP_REMOVED lines=20> */
[----:B------:R-:W-:Y:S01]  /*6f80*/  LDSM.16.MT88.4 R28, [R232+0x12800] ;  /* 0x01280000e81c783b */ /* 0x000fe20000004200 */
[----:B------:R-:W-:Y:S02]  /*6f90*/  FFMA.FTZ R197, R204, c[0x0][0x23c], -R191 ;  /* 0x00008f00ccc57a23 */ /* 0x000fe400000108bf */
[--C-:B------:R-:W-:Y:S02]  /*6fa0*/  FFMA.FTZ R204, R205, c[0x0][0x23c], -R202.reuse ;  /* 0x00008f00cdcc7a23 */ /* 0x100fe400000108ca */
[--C-:B------:R-:W-:Y:S01]  /*6fb0*/  FFMA.FTZ R203, R203, c[0x0][0x23c], -R202.reuse ;  /* 0x00008f00cbcb7a23 */ /* 0x100fe200000108ca */
        /* <DEDUP_REMOVED lines=11> */
[----:B------:R-:W-:-:S04]  /*7070*/  FADD.FTZ R181, R181, R180 ;  /* 0x000000b4b5b57221 */ /* 0x000fc80000010000 */
[----:B------:R-:W-:Y:S01]  /*7080*/  FADD.FTZ R178, R178, R181 ;  /* 0x000000b5b2b27221 */ /* 0x000fe20000010000 */
[C---:B----4-:R-:W-:Y:S02]  /*7090*/  F2FP.BF16.PACK_AB R131, R176.reuse, R185 ;  /* 0x000000b9b083723e */ /* 0x050fe400000010ff */
[----:B------:R-:W4:Y:S01]  /*70a0*/  MUFU.EX2 R174, R174 ;  /* 0x000000ae00ae7308 */ /* 0x000f220000000800 */
[----:B------:R-:W-:Y:S02]  /*70b0*/  FADD.FTZ R185, R185, R182 ;  /* 0x000000b6b9b97221 */ /* 0x000fe40000010000 */
[----:B------:R-:W-:Y:S02]  /*70c0*/  FADD.FTZ R178, R175, R178 ;  /* 0x000000b2afb27221 */ /* 0x000fe40000010000 */
[----:B------:R-:W-:Y:S01]  /*70d0*/  FADD.FTZ R176, R176, R185 ;  /* 0x000000b9b0b07221 */ /* 0x000fe20000010000 */
[C---:B------:R-:W-:Y:S02]  /*70e0*/  HMMA.16816.F32.BF16 R152, R128.reuse, R148, RZ ;  /* 0x000000948098723c */ /* 0x040fe400000418ff */
[----:B------:R-:W-:Y:S06]  /*70f0*/  MUFU.EX2 R173, R173 ;  /* 0x000000ad00ad7308 */ /* 0x000fec0000000800 */
[C---:B------:R-:W-:Y:S02]  /*7100*/  HMMA.16816.F32.BF16 R144, R128.reuse, R140, RZ ;  /* 0x0000008c8090723c */ /* 0x040fe400000418ff */
[----:B------:R-:W-:Y:S06]  /*7110*/  MUFU.EX2 R2, R2 ;  /* 0x0000000200027308 */ /* 0x000fec0000000800 */
        /* <DEDUP_REMOVED lines=10> */
[C---:B--2---:R-:W-:Y:S02]  /*71c0*/  HMMA.16816.F32.BF16 R36, R128.reuse, R40, RZ ;  /* 0x000000288024723c */ /* 0x044fe400000418ff */
[----:B------:R-:W2:Y:S06]  /*71d0*/  MUFU.EX2 R187, R187 ;  /* 0x000000bb00bb7308 */ /* 0x000eac0000000800 */
        /* <DEDUP_REMOVED lines=39> */
[----:B-----5:R-:W-:Y:S01]  /*7450*/  F2FP.BF16.PACK_AB R5, R172, R177 ;  /* 0x000000b1ac05723e */ /* 0x020fe200000010ff */
[----:B------:R-:W-:-:S02]  /*7460*/  FADD.FTZ R177, R177, R176 ;  /* 0x000000b0b1b17221 */ /* 0x000fc40000010000 */
[----:B------:R-:W-:Y:S02]  /*7470*/  FADD.FTZ R179, R179, R178 ;  /* 0x000000b2b3b37221 */ /* 0x000fe40000010000 */
[----:B------:R-:W-:Y:S01]  /*7480*/  FADD.FTZ R172, R172, R177 ;  /* 0x000000b1acac7221 */ /* 0x000fe20000010000 */
[----:B------:R-:W-:Y:S01]  /*7490*/  F2FP.BF16.PACK_AB R6, R2, R173 ;  /* 0x000000ad0206723e */ /* 0x000fe200000010ff */
[----:B------:R-:W-:Y:S01]  /*74a0*/  FADD.FTZ R174, R174, R179 ;  /* 0x000000b3aeae7221 */ /* 0x000fe20000010000 */
[C---:B-1----:R-:W-:Y:S01]  /*74b0*/  F2FP.BF16.PACK_AB R7, R0.reuse, R167 ;  /* 0x000000a70007723e */ /* 0x042fe200000010ff */
[----:B------:R-:W-:Y:S02]  /*74c0*/  FADD.FTZ R167, R167, R172 ;  /* 0x000000aca7a77221 */ /* 0x000fe40000010000 */
[----:B------:R-:W-:Y:S02]  /*74d0*/  FADD.FTZ R173, R173, R174 ;  /* 0x000000aeadad7221 */ /* 0x000fe40000010000 */
[----:B------:R-:W-:-:S02]  /*74e0*/  FADD.FTZ R167, R0, R167 ;  /* 0x000000a700a77221 */ /* 0x000fc40000010000 */
[----:B------:R-:W-:Y:S01]  /*74f0*/  HMMA.16816.F32.BF16 R152, R4, R16, R152 ;  /* 0x000000100498723c */ /* 0x000fe20000041898 */
[----:B------:R-:W-:-:S07]  /*7500*/  FADD.FTZ R173, R2, R173 ;  /* 0x000000ad02ad7221 */ /* 0x000fce0000010000 */
[C---:B------:R-:W-:Y:S01]  /*7510*/  HMMA.16816.F32.BF16 R148, R4.reuse, R18, R148 ;  /* 0x000000120494723c */ /* 0x040fe20000041894 */
[----:B------:R-:W1:Y:S07]  /*7520*/  LDSM.16.MT88.4 R16, [R236+0x14800] ;  /* 0x01480000ec10783b */ /* 0x000e6e0000004200 */
[C---:B---3--:R-:W-:Y:S08]  /*7530*/  HMMA.16816.F32.BF16 R144, R4.reuse, R12, R144 ;  /* 0x0000000c0490723c */ /* 0x048ff00000041890 */
[C---:B------:R-:W-:Y:S01]  /*7540*/  HMMA.16816.F32.BF16 R140, R4.reuse, R14, R140 ;  /* 0x0000000e048c723c */ /* 0x040fe2000004188c */
[----:B------:R-:W3:Y:S07]  /*7550*/  LDSM.16.MT88.4 R12, [R233+0x14800] ;  /* 0x01480000e90c783b */ /* 0x000eee0000004200 */
[C---:B------:R-:W-:Y:S08]  /*7560*/  HMMA.16816.F32.BF16 R136, R4.reuse, R8, R136 ;  /* 0x000000080488723c */ /* 0x040ff00000041888 */
[C---:B------:R-:W-:Y:S01]  /*7570*/  HMMA.16816.F32.BF16 R132, R4.reuse, R10, R132 ;  /* 0x0000000a0484723c */ /* 0x040fe20000041884 */
[----:B------:R-:W4:Y:S07]  /*7580*/  LDSM.16.MT88.4 R8, [R232+0x14800] ;  /* 0x01480000e808783b */ /* 0x000f2e0000004200 */
[C---:B------:R-:W-:Y:S08]  /*7590*/  HMMA.16816.F32.BF16 R160, R4.reuse, R24, R160 ;  /* 0x0000001804a0723c */ /* 0x040ff000000418a0 */
        /* <DEDUP_REMOVED lines=9> */
[C---:B------:R-:W-:Y:S01]  /*7630*/  HMMA.16816.F32.BF16 R156, R4.reuse, R26, R156 ;  /* 0x0000001a049c723c */ /* 0x040fe2000004189c */
[----:B------:R-:W5:Y:S07]  /*7640*/  LDSM.16.MT88.4 R24, [R234+0x14800] ;  /* 0x01480000ea18783b */ /* 0x000f6e0000004200 */
[C---:B------:R-:W-:Y:S08]  /*7650*/  HMMA.16816.F32.BF16 R36, R4.reuse, R20, R36 ;  /* 0x000000140424723c */ /* 0x040ff00000041824 */
[C---:B------:R-:W-:Y:S01]  /*7660*/  HMMA.16816.F32.BF16 R40, R4.reuse, R22, R40 ;  /* 0x000000160428723c */ /* 0x040fe20000041828 */
[----:B------:R-:W2:Y:S07]  /*7670*/  LDSM.16.MT88.4 R20, [R236+0x16800] ;  /* 0x01680000ec14783b */ /* 0x000eae0000004200 */
[C---:B-1----:R-:W-:Y:S08]  /*7680*/  HMMA.16816.F32.BF16 R108, R4.reuse, R16, R108 ;  /* 0x00000010046c723c */ /* 0x042ff0000004186c */
[C---:B------:R-:W-:Y:S01]  /*7690*/  HMMA.16816.F32.BF16 R112, R4.reuse, R18, R112 ;  /* 0x000000120470723c */ /* 0x040fe20000041870 */
[----:B------:R-:W-:Y:S07]  /*76a0*/  LDSM.16.MT88.4 R16, [R236+0x13000] ;  /* 0x01300000ec10783b */ /* 0x000fee0000004200 */
[C---:B---3--:R-:W-:Y:S08]  /*76b0*/  HMMA.16816.F32.BF16 R116, R4.reuse, R12, R116 ;  /* 0x0000000c0474723c */ /* 0x048ff00000041874 */
[C---:B------:R-:W-:Y:S01]  /*76c0*/  HMMA.16816.F32.BF16 R120, R4.reuse, R14, R120 ;  /* 0x0000000e0478723c */ /* 0x040fe20000041878 */
[----:B------:R-:W1:Y:S07]  /*76d0*/  LDSM.16.MT88.4 R12, [R234+0x11000] ;  /* 0x01100000ea0c783b */ /* 0x000e6e0000004200 */
[C---:B----4-:R-:W-:Y:S08]  /*76e0*/  HMMA.16816.F32.BF16 R124, R4.reuse, R8, R124 ;  /* 0x00000008047c723c */ /* 0x050ff0000004187c */
[C---:B------:R-:W-:Y:S01]  /*76f0*/  HMMA.16816.F32.BF16 R128, R4.reuse, R10, R128 ;  /* 0x0000000a0480723c */ /* 0x040fe20000041880 */
[----:B------:R-:W3:Y:S07]  /*7700*/  LDSM.16.MT88.4 R8, [R232+0x11000] ;  /* 0x01100000e808783b */ /* 0x000eee0000004200 */
        /* <DEDUP_REMOVED lines=9> */
[C---:B-----5:R-:W-:Y:S08]  /*77a0*/  HMMA.16816.F32.BF16 R76, R4.reuse, R24, R76 ;  /* 0x00000018044c723c */ /* 0x060ff0000004184c */
[C---:B------:R-:W-:Y:S01]  /*77b0*/  HMMA.16816.F32.BF16 R80, R4.reuse, R26, R80 ;  /* 0x0000001a0450723c */ /* 0x040fe20000041850 */
[----:B------:R-:W4:Y:S07]  /*77c0*/  LDSM.16.MT88.4 R24, [R236+0x11000] ;  /* 0x01100000ec18783b */ /* 0x000f2e0000004200 */
[C---:B--2---:R-:W-:Y:S08]  /*77d0*/  HMMA.16816.F32.BF16 R100, R4.reuse, R20, R100 ;  /* 0x000000140464723c */ /* 0x044ff00000041864 */
        /* <DEDUP_REMOVED lines=12> */
[----:B-1----:R-:W-:Y:S01]  /*78a0*/  HMMA.16816.F32.BF16 R152, R4, R12, R152 ;  /* 0x0000000c0498723c */ /* 0x002fe20000041898 */
[----:B------:R-:W-:Y:S02]  /*78b0*/  FADD.FTZ R189, R189, R186 ;  /* 0x000000babdbd7221 */ /* 0x000fe40000010000 */
[----:B------:R-:W-:-:S05]  /*78c0*/  FADD.FTZ R192, R197, R192 ;  /* 0x000000c0c5c07221 */ /* 0x000fca0000010000 */
[C---:B------:R-:W-:Y:S01]  /*78d0*/  HMMA.16816.F32.BF16 R148, R4.reuse, R14, R148 ;  /* 0x0000000e0494723c */ /* 0x040fe20000041894 */
[----:B------:R-:W1:Y:S07]  /*78e0*/  LDSM.16.MT88.4 R12, [R233+0x13000] ;  /* 0x01300000e90c783b */ /* 0x000e6e0000004200 */
[C---:B---3--:R-:W-:Y:S08]  /*78f0*/  HMMA.16816.F32.BF16 R136, R4.reuse, R8, R136 ;  /* 0x000000080488723c */ /* 0x048ff00000041888 */
[C---:B------:R-:W-:Y:S01]  /*7900*/  HMMA.16816.F32.BF16 R132, R4.reuse, R10, R132 ;  /* 0x0000000a0484723c */ /* 0x040fe20000041884 */
[----:B------:R-:W2:Y:S07]  /*7910*/  LDSM.16.MT88.4 R8, [R234+0x15000] ;  /* 0x01500000ea08783b */ /* 0x000eae0000004200 */
[C---:B------:R-:W-:Y:S08]  /*7920*/  HMMA.16816.F32.BF16 R36, R4.reuse, R16, R36 ;  /* 0x000000100424723c */ /* 0x040ff00000041824 */
[C---:B------:R-:W-:Y:S01]  /*7930*/  HMMA.16816.F32.BF16 R40, R4.reuse, R18, R40 ;  /* 0x000000120428723c */ /* 0x040fe20000041828 */
[----:B------:R-:W3:Y:S07]  /*7940*/  LDSM.16.MT88.4 R16, [R233+0x15000] ;  /* 0x01500000e910783b */ /* 0x000eee0000004200 */
[C---:B----4-:R-:W-:Y:S08]  /*7950*/  HMMA.16816.F32.BF16 R160, R4.reuse, R24, R160 ;  /* 0x0000001804a0723c */ /* 0x050ff000000418a0 */
[C---:B-1----:R-:W-:Y:S08]  /*7960*/  HMMA.16816.F32.BF16 R52, R4.reuse, R12, R52 ;  /* 0x0000000c0434723c */ /* 0x042ff00000041834 */
[C---:B------:R-:W-:Y:S01]  /*7970*/  HMMA.16816.F32.BF16 R56, R4.reuse, R14, R56 ;  /* 0x0000000e0438723c */ /* 0x040fe20000041838 */
[----:B------:R-:W1:Y:S07]  /*7980*/  LDSM.16.MT88.4 R12, [R236+0x17000] ;  /* 0x01700000ec0c783b */ /* 0x000e6e0000004200 */
[C---:B--2---:R-:W-:Y:S08]  /*7990*/  HMMA.16816.F32.BF16 R76, R4.reuse, R8, R76 ;  /* 0x00000008044c723c */ /* 0x044ff0000004184c */
[C---:B------:R-:W-:Y:S01]  /*79a0*/  HMMA.16816.F32.BF16 R80, R4.reuse, R10, R80 ;  /* 0x0000000a0450723c */ /* 0x040fe20000041850 */
[----:B------:R-:W2:Y:S07]  /*79b0*/  LDSM.16.MT88.4 R8, [R234+0x17000] ;  /* 0x01700000ea08783b */ /* 0x000eae0000004200 */
[C---:B---3--:R-:W-:Y:S08]  /*79c0*/  HMMA.16816.F32.BF16 R84, R4.reuse, R16, R84 ;  /* 0x000000100454723c */ /* 0x048ff00000041854 */
        /* <DEDUP_REMOVED lines=45> */
[----:B------:R-:W1:Y:S04]  /*7ca0*/  LDSM.16.MT88.4 R12, [R234+0x13800] ;  /* 0x01380000ea0c783b */ /* 0x000e680000004200 */
[----:B------:R-:W-:Y:S03]  /*7cb0*/  STL [R1], R0 ;  /* 0x0000000001007387 */ /* 0x000fe60000100800 */
[C---:B--2---:R-:W-:Y:S01]  /*7cc0*/  HMMA.16816.F32.BF16 R144, R4.reuse, R8, R144 ;  /* 0x000000080490723c */ /* 0x044fe20000041890 */
[----:B------:R-:W-:Y:S07]  /*7cd0*/  STL [R1+0x4], R2 ;  /* 0x0000040201007387 */ /* 0x000fee0000100800 */
[C---:B------:R-:W-:Y:S01]  /*7ce0*/  HMMA.16816.F32.BF16 R140, R4.reuse, R10, R140 ;  /* 0x0000000a048c723c */ /* 0x040fe2000004188c */
[----:B------:R-:W2:Y:S07]  /*7cf0*/  LDSM.16.MT88.4 R8, [R236+0x15800] ;  /* 0x01580000ec08783b */ /* 0x000eae0000004200 */
        /* <DEDUP_REMOVED lines=28> */
[C---:B-1----:R-:W-:Y:S08]  /*7ec0*/  HMMA.16816.F32.BF16 R108, R4.reuse, R12, R108 ;  /* 0x0000000c046c723c */ /* 0x042ff0000004186c */
[C---:B------:R-:W-:Y:S08]  /*7ed0*/  HMMA.16816.F32.BF16 R112, R4.reuse, R14, R112 ;  /* 0x0000000e0470723c */ /* 0x040ff00000041870 */
[C---:B--2---:R-:W-:Y:S08]  /*7ee0*/  HMMA.16816.F32.BF16 R116, R4.reuse, R8, R116 ;  /* 0x000000080474723c */ /* 0x044ff00000041874 */
        /* <DEDUP_REMOVED lines=45> */
.L_x_782:
        /* <DEDUP_REMOVED lines=79> */
.L_x_779:
[----:B------:R-:W-:Y:S01]  /*86b0*/  ISETP.GE.AND P6, PT, R248, c[0x0][0x220], PT ;  /* 0x00008800f8007a0c */ /* 0x000fe20003fc6270 */
[----:B------:R-:W-:Y:S01]  /*86c0*/  UISETP.GE.AND UP2, UPT, UR26, 0x1, UPT ;  /* 0x000000011a00788c */ /* 0x000fe2000bf46270 */
[-C--:B------:R-:W-:Y:S02]  /*86d0*/  LEA R2, P0, R3, R194.reuse, 0x1 ;  /* 0x000000c203027211 */ /* 0x080fe400078008ff */
[----:B------:R-:W-:Y:S02]  /*86e0*/  ISETP.GE.AND P5, PT, R245, c[0x0][0x220], PT ;  /* 0x00008800f5007a0c */ /* 0x000fe40003fa6270 */
[C---:B------:R-:W-:Y:S02]  /*86f0*/  IADD3 R9, P1, R3.reuse, UR20, RZ ;  /* 0x0000001403097c10 */ /* 0x040fe4000ff3e0ff */
[-C--:B------:R-:W-:Y:S02]  /*8700*/  LEA.HI.X R3, R3, R195.reuse, R164, 0x1, P0 ;  /* 0x000000c303037211 */ /* 0x080fe400000f0ca4 */
[----:B------:R-:W-:Y:S02]  /*8710*/  ISETP.GE.AND P4, PT, R244, c[0x0][0x220], PT ;  /* 0x00008800f4007a0c */ /* 0x000fe40003f86270 */
[----:B------:R-:W-:Y:S01]  /*8720*/  ISETP.GE.AND P3, PT, R243, c[0x0][0x220], PT ;  /* 0x00008800f3007a0c */ /* 0x000fe20003f66270 */
[----:B------:R-:W-:Y:S01]  /*8730*/  @P6 STS.128 [R246+0x10000], RZ ;  /* 0x010000fff6006388 */ /* 0x000fe20000000c00 */
[----:B------:R-:W-:Y:S02]  /*8740*/  IADD3.X R166, R164, UR19, RZ, P1, !PT ;  /* 0x00000013a4a67c10 */ /* 0x000fe40008ffe4ff */
[CC--:B------:R-:W-:Y:S02]  /*8750*/  @!P6 LEA R26, P1, R9.reuse, R194.reuse, 0x1 ;  /* 0x000000c2091ae211 */ /* 0x0c0fe400078208ff */
[----:B------:R-:W-:Y:S01]  /*8760*/  @!PT LDS RZ, [RZ] ;  /* 0x00000000fffff984 */ /* 0x000fe20000000800 */
[----:B------:R-:W-:Y:S01]  /*8770*/  @!PT LDS RZ, [RZ] ;  /* 0x00000000fffff984 */ /* 0x000fe20000000800 */
[----:B------:R-:W-:Y:S01]  /*8780*/  @!PT LDS RZ, [RZ] ;  /* 0x00000000fffff984 */ /* 0x000fe20000000800 */
[----:B------:R1:W-:Y:S01]  /*8790*/  @!P6 LDGSTS.E.BYPASS.LTC128B.128 [R246+0x10000], [R2.64] ;  /* 0x1000000002f6efae */ /* 0x0003e2000b901d5e */
[CC--:B------:R-:W-:Y:S02]  /*87a0*/  @!P5 LEA R18, P0, R9.reuse, R194.reuse, 0x1 ;  /* 0x000000c20912d211 */ /* 0x0c0fe400078008ff */
[CCC-:B------:R-:W-:Y:S02]  /*87b0*/  @!P6 LEA.HI.X R27, R9.reuse, R195.reuse, R166.reuse, 0x1, P1 ;  /* 0x000000c3091be211 */ /* 0x1c0fe400008f0ca6 */
[----:B------:R-:W-:Y:S01]  /*87c0*/  @P5 STS.128 [R246+0x12000], RZ ;  /* 0x012000fff6005388 */ /* 0x000fe20000000c00 */
[CCC-:B------:R-:W-:Y:S02]  /*87d0*/  @!P5 LEA.HI.X R19, R9.reuse, R195.reuse, R166.reuse, 0x1, P0 ;  /* 0x000000c30913d211 */ /* 0x1c0fe400000f0ca6 */
[C---:B------:R-:W-:Y:S02]  /*87e0*/  IADD3 R165, P2, R9.reuse, UR20, RZ ;  /* 0x0000001409a57c10 */ /* 0x040fe4000ff5e0ff */
[----:B------:R-:W-:Y:S01]  /*87f0*/  @!PT LDS RZ, [RZ] ;  /* 0x00000000fffff984 */ /* 0x000fe20000000800 */
[----:B------:R-:W-:Y:S01]  /*8800*/  @!PT LDS RZ, [RZ] ;  /* 0x00000000fffff984 */ /* 0x000fe20000000800 */
[----:B------:R-:W-:Y:S01]  /*8810*/  @!PT LDS RZ, [RZ] ;  /* 0x00000000fffff984 */ /* 0x000fe20000000800 */
[----:B------:R1:W-:Y:S01]  /*8820*/  @!P5 LDGSTS.E.BYPASS.LTC128B.128 [R246+0x12000], [R2.64+0x80] ;  /* 0x1200008002f6dfae */ /* 0x0003e2000b901d5e */
[CC--:B------:R-:W-:Y:S02]  /*8830*/  @!P3 LEA R10, P1, R9.reuse, R194.reuse, 0x1 ;  /* 0x000000c2090ab211 */ /* 0x0c0fe400078208ff */
[----:B------:R-:W-:Y:S02]  /*8840*/  IADD3.X R164, R166, UR19, RZ, P2, !PT ;  /* 0x00000013a6a47c10 */ /* 0x000fe400097fe4ff */
[----:B------:R-:W-:Y:S01]  /*8850*/  @P4 STS.128 [R246+0x14000], RZ ;  /* 0x014000fff6004388 */ /* 0x000fe20000000c00 */
[CC--:B------:R-:W-:Y:S02]  /*8860*/  @!P4 LEA R14, P2, R9.reuse, R194.reuse, 0x1 ;  /* 0x000000c2090ec211 */ /* 0x0c0fe400078408ff */
[CCC-:B------:R-:W-:Y:S02]  /*8870*/  @!P3 LEA.HI.X R11, R9.reuse, R195.reuse, R166.reuse, 0x1, P1 ;  /* 0x000000c3090bb211 */ /* 0x1c0fe400008f0ca6 */
[----:B------:R-:W-:Y:S01]  /*8880*/  @!PT LDS RZ, [RZ] ;  /* 0x00000000fffff984 */ /* 0x000fe20000000800 */
[----:B------:R-:W-:Y:S01]  /*8890*/  @!PT LDS RZ, [RZ] ;  /* 0x00000000fffff984 */ /* 0x000fe20000000800 */
[----:B------:R-:W-:Y:S01]  /*88a0*/  @!PT LDS RZ, [RZ] ;  /* 0x00000000fffff984 */ /* 0x000fe20000000800 */
[----:B------:R1:W-:Y:S01]  /*88b0*/  @!P4 LDGSTS.E.BYPASS.LTC128B.128 [R246+0x14000], [R2.64+0x100] ;  /* 0x1400010002f6cfae */ /* 0x0003e2000b901d5e */
[-C--:B------:R-:W-:Y:S02]  /*88c0*/  @!P4 LEA.HI.X R15, R9, R195.reuse, R166, 0x1, P2 ;  /* 0x000000c3090fc211 */ /* 0x080fe400010f0ca6 */
[CC--:B------:R-:W-:Y:S02]  /*88d0*/  @!P6 LEA R22, P0, R165.reuse, R194.reuse, 0x1 ;  /* 0x000000c2a516e211 */ /* 0x0c0fe400078008ff */
[----:B------:R-:W-:Y:S01]  /*88e0*/  @P3 STS.128 [R246+0x16000], RZ ;  /* 0x016000fff6003388 */ /* 0x000fe20000000c00 */
[CC--:B------:R-:W-:Y:S02]  /*88f0*/  @!P5 LEA R198, P2, R165.reuse, R194.reuse, 0x1 ;  /* 0x000000c2a5c6d211 */ /* 0x0c0fe400078408ff */
[CCC-:B------:R-:W-:Y:S02]  /*8900*/  @!P6 LEA.HI.X R23, R165.reuse, R195.reuse, R164.reuse, 0x1, P0 ;  /* 0x000000c3a517e211 */ /* 0x1c0fe400000f0ca4 */
[----:B------:R-:W-:Y:S01]  /*8910*/  @!PT LDS RZ, [RZ] ;  /* 0x00000000fffff984 */ /* 0x000fe20000000800 */
[----:B------:R-:W-:Y:S01]  /*8920*/  @!PT LDS RZ, [RZ] ;  /* 0x00000000fffff984 */ /* 0x000fe20000000800 */
[----:B------:R-:W-:Y:S01]  /*8930*/  @!PT LDS RZ, [RZ] ;  /* 0x00000000fffff984 */ /* 0x000fe20000000800 */
[----:B------:R1:W-:Y:S01]  /*8940*/  @!P3 LDGSTS.E.BYPASS.LTC128B.128 [R246+0x16000], [R2.64+0x180] ;  /* 0x1600018002f6bfae */ /* 0x0003e2000b901d5e */
[CCC-:B------:R-:W-:Y:S02]  /*8950*/  @!P5 LEA.HI.X R199, R165.reuse, R195.reuse, R164.reuse, 0x1, P2 ;  /* 0x000000c3a5c7d211 */ /* 0x1c0fe400010f0ca4 */
[CC--:B------:R-:W-:Y:S02]  /*8960*/  @!P4 LEA R34, P1, R165.reuse, R194.reuse, 0x1 ;  /* 0x000000c2a522c211 */ /* 0x0c0fe400078208ff */
[----:B------:R-:W-:Y:S01]  /*8970*/  @P6 STS.128 [R246+0x10800], RZ ;  /* 0x010800fff6006388 */ /* 0x000fe20000000c00 */
[CC--:B------:R-:W-:Y:S02]  /*8980*/  @!P3 LEA R30, P0, R165.reuse, R194.reuse, 0x1 ;  /* 0x000000c2a51eb211 */ /* 0x0c0fe400078008ff */
[CCC-:B------:R-:W-:Y:S02]  /*8990*/  @!P4 LEA.HI.X R35, R165.reuse, R195.reuse, R164.reuse, 0x1, P1 ;  /* 0x000000c3a523c211 */ /* 0x1c0fe400008f0ca4 */
[----:B------:R-:W-:Y:S01]  /*89a0*/  @!PT LDS RZ, [RZ] ;  /* 0x00000000fffff984 */ /* 0x000fe20000000800 */
[----:B------:R-:W-:Y:S01]  /*89b0*/  @!PT LDS RZ, [RZ] ;  /* 0x00000000fffff984 */ /* 0x000fe20000000800 */
[----:B------:R-:W-:Y:S01]  /*89c0*/  @!PT LDS RZ, [RZ] ;  /* 0x00000000fffff984 */ /* 0x000fe20000000800 */
[----:B------:R2:W-:Y:S01]  /*89d0*/  @!P6 LDGSTS.E.BYPASS.LTC128B.128 [R246+0x10800], [R26.64] ;  /* 0x108000001af6efae */ /* 0x0005e2000b901d5e */
[CC--:B------:R-:W-:Y:S02]  /*89e0*/  @!P3 LEA.HI.X R31, R165.reuse, R195.reuse, R164, 0x1, P0 ;  /* 0x000000c3a51fb211 */ /* 0x0c0fe400000f0ca4 */
[----:B------:R-:W-:Y:S02]  /*89f0*/  IADD3 R166, P2, R165, UR20, RZ ;  /* 0x00000014a5a67c10 */ /* 0x000fe4000ff5e0ff */
[----:B------:R-:W-:Y:S02]  /*8a00*/  @P5 STS.128 [R246+0x12800], RZ ;  /* 0x012800fff6005388 */ /* 0x000fe40000000c00 */
[-C--:B------:R-:W-:Y:S02]  /*8a10*/  @!P6 LEA R210, P0, R166, R194.reuse, 0x1 ;  /* 0x000000c2a6d2e211 */ /* 0x080fe400078008ff */
[----:B------:R-:W-:Y:S01]  /*8a20*/  IADD3.X R164, R164, UR19, RZ, P2, !PT ;  /* 0x00000013a4a47c10 */ /* 0x000fe200097fe4ff */
[----:B------:R-:W-:Y:S01]  /*8a30*/  @!PT LDS RZ, [RZ] ;  /* 0x00000000fffff984 */ /* 0x000fe20000000800 */
[----:B------:R-:W-:Y:S01]  /*8a40*/  @!PT LDS RZ, [RZ] ;  /* 0x00000000fffff984 */ /* 0x000fe20000000800 */
[----:B------:R-:W-:Y:S01]  /*8a50*/  @!PT LDS RZ, [RZ] ;  /* 0x00000000fffff984 */ /* 0x000fe20000000800 */
[----:B------:R3:W-:Y:S01]  /*8a60*/  @!P5 LDGSTS.E.BYPASS.LTC128B.128 [R246+0x12800], [R18.64+0x80] ;  /* 0x1280008012f6dfae */ /* 0x0007e2000b901d5e */
[CC--:B------:R-:W-:Y:S02]  /*8a70*/  @!P5 LEA R206, P2, R166.reuse, R194.reuse, 0x1 ;  /* 0x000000c2a6ced211 */ /* 0x0c0fe400078408ff */
[CCC-:B------:R-:W-:Y:S02]  /*8a80*/  @!P6 LEA.HI.X R211, R166.reuse, R195.reuse, R164.reuse, 0x1, P0 ;  /* 0x000000c3a6d3e211 */ /* 0x1c0fe400000f0ca4 */
[----:B------:R-:W-:Y:S01]  /*8a90*/  @P4 STS.128 [R246+0x14800], RZ ;  /* 0x014800fff6004388 */ /* 0x000fe20000000c00 */
[CCC-:B------:R-:W-:Y:S02]  /*8aa0*/  @!P5 LEA.HI.X R207, R166.reuse, R195.reuse, R164.reuse, 0x1, P2 ;  /* 0x000000c3a6cfd211 */ /* 0x1c0fe400010f0ca4 */
[CC--:B------:R-:W-:Y:S02]  /*8ab0*/  @!P4 LEA R202, P1, R166.reuse, R194.reuse, 0x1 ;  /* 0x000000c2a6cac211 */ /* 0x0c0fe400078208ff */
[----:B------:R-:W-:Y:S01]  /*8ac0*/  @!PT LDS RZ, [RZ] ;  /* 0x00000000fffff984 */ /* 0x000fe20000000800 */
[----:B------:R-:W-:Y:S01]  /*8ad0*/  @!PT LDS RZ, [RZ] ;  /* 0x00000000fffff984 */ /* 0x000fe20000000800 */
[----:B------:R-:W-:Y:S01]  /*8ae0*/  @!PT LDS RZ, [RZ] ;  /* 0x00000000fffff984 */ /* 0x000fe20000000800 */
[----:B------:R4:W-:Y:S01]  /*8af0*/  @!P4 LDGSTS.E.BYPASS.LTC128B.128 [R246+0x14800], [R14.64+0x100] ;  /* 0x148001000ef6cfae */ /* 0x0009e2000b901d5e */
[C---:B------:R-:W-:Y:S02]  /*8b00*/  @!P3 LEA R214, P0, R166.reuse, R194, 0x1 ;  /* 0x000000c2a6d6b211 */ /* 0x040fe400078008ff */
[CCC-:B------:R-:W-:Y:S02]  /*8b10*/  @!P4 LEA.HI.X R203, R166.reuse, R195.reuse, R164.reuse, 0x1, P1 ;  /* 0x000000c3a6cbc211 */ /* 0x1c0fe400008f0ca4 */
[----:B------:R-:W-:Y:S01]  /*8b20*/  @P3 STS.128 [R246+0x16800], RZ ;  /* 0x016800fff6003388 */ /* 0x000fe20000000c00 */
[----:B------:R-:W-:Y:S02]  /*8b30*/  @!P3 LEA.HI.X R215, R166, R195, R164, 0x1, P0 ;  /* 0x000000c3a6d7b211 */ /* 0x000fe400000f0ca4 */
[----:B------:R-:W-:Y:S02]  /*8b40*/  PLOP3.LUT P0, PT, PT, PT, UP2, 0x80, 0x0 ;  /* 0x000000000000781c */ /* 0x000fe40003f0f028 */
[----:B------:R-:W-:Y:S01]  /*8b50*/  @!PT LDS RZ, [RZ] ;  /* 0x00000000fffff984 */ /* 0x000fe20000000800 */
[----:B------:R-:W-:Y:S01]  /*8b60*/  @!PT LDS RZ, [RZ] ;  /* 0x00000000fffff984 */ /* 0x000fe20000000800 */
[----:B------:R-:W-:Y:S01]  /*8b70*/  @!PT LDS RZ, [RZ] ;  /* 0x00000000fffff984 */ /* 0x000fe20000000800 */
[----:B------:R5:W-:Y:S05]  /*8b80*/  @!P3 LDGSTS.E.BYPASS.LTC128B.128 [R246+0x16800], [R10.64+0x180] ;  /* 0x168001800af6bfae */ /* 0x000bea000b901d5e */
[----:B------:R-:W-:Y:S05]  /*8b90*/  @P6 STS.128 [R246+0x11000], RZ ;  /* 0x011000fff6006388 */ /* 0x000fea0000000c00 */
[----:B------:R-:W-:Y:S01]  /*8ba0*/  @!PT LDS RZ, [RZ] ;  /* 0x00000000fffff984 */ /* 0x000fe20000000800 */
[----:B------:R-:W-:Y:S01]  /*8bb0*/  @!PT LDS RZ, [RZ] ;  /* 0x00000000fffff984 */ /* 0x000fe20000000800 */
[----:B------:R-:W-:Y:S01]  /*8bc0*/  @!PT LDS RZ, [RZ] ;  /* 0x00000000fffff984 */ /* 0x000fe20000000800 */
[----:B------:R1:W-:Y:S05]  /*8bd0*/  @!P6 LDGSTS.E.BYPASS.LTC128B.128 [R246+0x11000], [R22.64] ;  /* 0x1100000016f6efae */ /* 0x0003ea000b901d5e */
[----:B------:R-:W-:Y:S05]  /*8be0*/  @P5 STS.128 [R246+0x13000], RZ ;  /* 0x013000fff6005388 */ /* 0x000fea0000000c00 */
        /* <DEDUP_REMOVED lines=34> */
[----:B------:R-:W-:Y:S05]  /*8e10*/  LDSM.16.M88.4 R168, [R242] ;  /* 0x00000000f2a8783b */ /* 0x000fea0000000200 */
[----:B------:R-:W2:Y:S05]  /*8e20*/  LDSM.16.M88.4 R172, [R241+0x8000] ;  /* 0x00800000f1ac783b */ /* 0x000eaa0000000200 */
[----:B------:R-:W4:Y:S05]  /*8e30*/  LDSM.16.M88.4 R176, [R241+0x8800] ;  /* 0x00880000f1b0783b */ /* 0x000f2a0000000200 */
[----:B------:R-:W3:Y:S05]  /*8e40*/  LDSM.16.M88.4 R180, [R241+0x9000] ;  /* 0x00900000f1b4783b */ /* 0x000eea0000000200 */
[----:B------:R-:W0:Y:S05]  /*8e50*/  LDGDEPBAR ;  /* 0x00000000000079af */ /* 0x000e2a0000000000 */
[----:B------:R-:W3:Y:S05]  /*8e60*/  LDSM.16.M88.4 R184, [R241+0x9800] ;  /* 0x00980000f1b8783b */ /* 0x000eea0000000200 */
[----:B------:R-:W-:Y:S05]  /*8e70*/  LDSM.16.M88.4 R188, [R240] ;  /* 0x00000000f0bc783b */ /* 0x000fea0000000200 */
[----:B------:R-:W3:Y:S05]  /*8e80*/  LDSM.16.M88.4 R192, [R239] ;  /* 0x00000000efc0783b */ /* 0x000eea0000000200 */
[----:B-1----:R-:W1:Y:S01]  /*8e90*/  LDSM.16.M88.4 R196, [R231] ;  /* 0x00000000e7c4783b */ /* 0x002e620000000200 */
[C---:B--2---:R-:W-:Y:S04]  /*8ea0*/  HMMA.16816.F32.BF16 R4, R168.reuse, R172, RZ ;  /* 0x000000aca804723c */ /* 0x044fe800000418ff */
[----:B------:R-:W2:Y:S05]  /*8eb0*/  LDSM.16.M88.4 R200, [R230] ;  /* 0x00000000e6c8783b */ /* 0x000eaa0000000200 */
[----:B------:R-:W1:Y:S01]  /*8ec0*/  LDSM.16.M88.4 R204, [R229] ;  /* 0x00000000e5cc783b */ /* 0x000e620000000200 */
[C---:B-----5:R-:W-:Y:S04]  /*8ed0*/  HMMA.16816.F32.BF16 R8, R168.reuse, R174, RZ ;  /* 0x000000aea808723c */ /* 0x060fe800000418ff */
[----:B------:R-:W-:Y:S04]  /*8ee0*/  LDSM.16.M88.4 R208, [R238] ;  /* 0x00000000eed0783b */ /* 0x000fe80000000200 */
[C---:B----4-:R-:W-:Y:S01]  /*8ef0*/  HMMA.16816.F32.BF16 R12, R168.reuse, R176, RZ ;  /* 0x000000b0a80c723c */ /* 0x050fe200000418ff */
[----:B------:R-:W4:Y:S05]  /*8f00*/  LDSM.16.M88.4 R212, [R235+0x8000] ;  /* 0x00800000ebd4783b */ /* 0x000f2a0000000200 */
[----:B------:R-:W-:Y:S02]  /*8f10*/  LDSM.16.M88.4 R172, [R235+0x9000] ;  /* 0x00900000ebac783b */ /* 0x000fe40000000200 */
[C---:B---3--:R-:W-:Y:S03]  /*8f20*/  HMMA.16816.F32.BF16 R16, R168.reuse, R178, RZ ;  /* 0x000000b2a810723c */ /* 0x048fe600000418ff */
[----:B------:R-:W-:Y:S05]  /*8f30*/  LDSM.16.M88.4 R176, [R235+0x9800] ;  /* 0x00980000ebb0783b */ /* 0x000fea0000000200 */
[C---:B------:R-:W-:Y:S08]  /*8f40*/  HMMA.16816.F32.BF16 R20, R168.reuse, R180, RZ ;  /* 0x000000b4a814723c */ /* 0x040ff000000418ff */
[C---:B------:R-:W-:Y:S01]  /*8f50*/  HMMA.16816.F32.BF16 R24, R168.reuse, R182, RZ ;  /* 0x000000b6a818723c */ /* 0x040fe200000418ff */
[----:B------:R-:W-:Y:S07]  /*8f60*/  LDSM.16.M88.4 R180, [R237] ;  /* 0x00000000edb4783b */ /* 0x000fee0000000200 */
[C---:B------:R-:W-:Y:S08]  /*8f70*/  HMMA.16816.F32.BF16 R28, R168.reuse, R184, RZ ;  /* 0x000000b8a81c723c */ /* 0x040ff000000418ff */
[----:B------:R-:W-:Y:S01]  /*8f80*/  HMMA.16816.F32.BF16 R32, R168, R186, RZ ;  /* 0x000000baa820723c */ /* 0x000fe200000418ff */
[----:B------:R-:W3:Y:S05]  /*8f90*/  LDSM.16.M88.4 R168, [R235+0x8800] ;  /* 0x00880000eba8783b */ /* 0x000eea0000000200 */
[----:B------:R-:W5:Y:S02]  /*8fa0*/  LDSM.16.M88.4 R184, [R228] ;  /* 0x00000000e4b8783b */ /* 0x000f640000000200 */
[C---:B------:R-:W-:Y:S08]  /*8fb0*/  HMMA.16816.F32.BF16 R4, R188.reuse, R192, R4 ;  /* 0x000000c0bc04723c */ /* 0x040ff00000041804 */
[C---:B------:R-:W-:Y:S01]  /*8fc0*/  HMMA.16816.F32.BF16 R8, R188.reuse, R194, R8 ;  /* 0x000000c2bc08723c */ /* 0x040fe20000041808 */
[----:B------:R-:W-:Y:S07]  /*8fd0*/  LDSM.16.M88.4 R192, [R228+0x1000] ;  /* 0x00100000e4c0783b */ /* 0x000fee0000000200 */
[C---:B-1----:R-:W-:Y:S08]  /*8fe0*/  HMMA.16816.F32.BF16 R12, R188.reuse, R196, R12 ;  /* 0x000000c4bc0c723c */ /* 0x042ff0000004180c */
[C---:B------:R-:W-:Y:S01]  /*8ff0*/  HMMA.16816.F32.BF16 R16, R188.reuse, R198, R16 ;  /* 0x000000c6bc10723c */ /* 0x040fe20000041810 */
[----:B------:R-:W-:Y:S07]  /*9000*/  LDSM.16.M88.4 R196, [R228+0x1800] ;  /* 0x00180000e4c4783b */ /* 0x000fee0000000200 */
[C---:B--2---:R-:W-:Y:S08]  /*9010*/  HMMA.16816.F32.BF16 R20, R188.reuse, R200, R20 ;  /* 0x000000c8bc14723c */ /* 0x044ff00000041814 */
[C---:B------:R-:W-:Y:S01]  /*9020*/  HMMA.16816.F32.BF16 R24, R188.reuse, R202, R24 ;  /* 0x000000cabc18723c */ /* 0x040fe20000041818 */
[----:B------:R-:W-:Y:S07]  /*9030*/  LDSM.16.M88.4 R200, [R242+0x2000] ;  /* 0x00200000f2c8783b */ /* 0x000fee0000000200 */
[C---:B------:R-:W-:Y:S08]  /*9040*/  HMMA.16816.F32.BF16 R28, R188.reuse, R204, R28 ;  /* 0x000000ccbc1c723c */ /* 0x040ff0000004181c */
[----:B------:R-:W-:Y:S01]  /*9050*/  HMMA.16816.F32.BF16 R32, R188, R206, R32 ;  /* 0x000000cebc20723c */ /* 0x000fe20000041820 */
[----:B------:R-:W1:Y:S05]  /*9060*/  LDSM.16.M88.4 R188, [R228+0x800] ;  /* 0x00080000e4bc783b */ /* 0x000e6a0000000200 */
[----:B------:R-:W2:Y:S02]  /*9070*/  LDSM.16.M88.4 R204, [R241+0xa000] ;  /* 0x00a00000f1cc783b */ /* 0x000ea40000000200 */
[C---:B----4-:R-:W-:Y:S08]  /*9080*/  HMMA.16816.F32.BF16 R4, R208.reuse, R212, R4 ;  /* 0x000000d4d004723c */ /* 0x050ff00000041804 */
[C---:B------:R-:W-:Y:S01]  /*9090*/  HMMA.16816.F32.BF16 R8, R208.reuse, R214, R8 ;  /* 0x000000d6d008723c */ /* 0x040fe20000041808 */
[----:B------:R-:W-:Y:S07]  /*90a0*/  LDSM.16.M88.4 R212, [R227] ;  /* 0x00000000e3d4783b */ /* 0x000fee0000000200 */
[C---:B---3--:R-:W-:Y:S08]  /*90b0*/  HMMA.16816.F32.BF16 R12, R208.reuse, R168, R12 ;  /* 0x000000a8d00c723c */ /* 0x048ff0000004180c */
[C---:B------:R-:W-:Y:S01]  /*90c0*/  HMMA.16816.F32.BF16 R16, R208.reuse, R170, R16 ;  /* 0x000000aad010723c */ /* 0x040fe20000041810 */
[----:B------:R-:W3:Y:S07]  /*90d0*/  LDSM.16.M88.4 R168, [R241+0xa800] ;  /* 0x00a80000f1a8783b */ /* 0x000eee0000000200 */
[C---:B------:R-:W-:Y:S08]  /*90e0*/  HMMA.16816.F32.BF16 R20, R208.reuse, R172, R20 ;  /* 0x000000acd014723c */ /* 0x040ff00000041814 */
[C---:B------:R-:W-:Y:S01]  /*90f0*/  HMMA.16816.F32.BF16 R24, R208.reuse, R174, R24 ;  /* 0x000000aed018723c */ /* 0x040fe20000041818 */
[----:B------:R-:W4:Y:S07]  /*9100*/  LDSM.16.M88.4 R172, [R241+0xb000] ;  /* 0x00b00000f1ac783b */ /* 0x000f2e0000000200 */
[C---:B------:R-:W-:Y:S08]  /*9110*/  HMMA.16816.F32.BF16 R28, R208.reuse, R176, R28 ;  /* 0x000000b0d01c723c */ /* 0x040ff0000004181c */
[----:B------:R-:W-:Y:S01]  /*9120*/  HMMA.16816.F32.BF16 R32, R208, R178, R32 ;  /* 0x000000b2d020723c */ /* 0x000fe20000041820 */
[----:B------:R-:W2:Y:S05]  /*9130*/  LDSM.16.M88.4 R176, [R241+0xb800] ;  /* 0x00b80000f1b0783b */ /* 0x000eaa0000000200 */
[----:B------:R-:W2:Y:S02]  /*9140*/  LDSM.16.M88.4 R208, [R240+0x2000] ;  /* 0x00200000f0d0783b */ /* 0x000ea40000000200 */
[C---:B-----5:R-:W-:Y:S08]  /*9150*/  HMMA.16816.F32.BF16 R4, R180.reuse, R184, R4 ;  /* 0x000000b8b404723c */ /* 0x060ff00000041804 */
[C---:B------:R-:W-:Y:S01]  /*9160*/  HMMA.16816.F32.BF16 R8, R180.reuse, R186, R8 ;  /* 0x000000bab408723c */ /* 0x040fe20000041808 */
[----:B------:R-:W-:Y:S07]  /*9170*/  LDSM.16.M88.4 R184, [R225] ;  /* 0x00000000e1b8783b */ /* 0x000fee0000000200 */
[C---:B-1----:R-:W-:Y:S08]  /*9180*/  HMMA.16816.F32.BF16 R12, R180.reuse, R188, R12 ;  /* 0x000000bcb40c723c */ /* 0x042ff0000004180c */
[C---:B------:R-:W-:Y:S01]  /*9190*/  HMMA.16816.F32.BF16 R16, R180.reuse, R190, R16 ;  /* 0x000000beb410723c */ /* 0x040fe20000041810 */
[----:B------:R-:W-:Y:S07]  /*91a0*/  LDSM.16.M88.4 R188, [R224] ;  /* 0x00000000e0bc783b */ /* 0x000fee0000000200 */
[C---:B------:R-:W-:Y:S08]  /*91b0*/  HMMA.16816.F32.BF16 R20, R180.reuse, R192, R20 ;  /* 0x000000c0b414723c */ /* 0x040ff00000041814 */
[C---:B------:R-:W-:Y:S01]  /*91c0*/  HMMA.16816.F32.BF16 R24, R180.reuse, R194, R24 ;  /* 0x000000c2b418723c */ /* 0x040fe20000041818 */
[----:B------:R-:W-:Y:S07]  /*91d0*/  LDSM.16.M88.4 R192, [R238+0x2000] ;  /* 0x00200000eec0783b */ /* 0x000fee0000000200 */
[C---:B------:R-:W-:Y:S08]  /*91e0*/  HMMA.16816.F32.BF16 R28, R180.reuse, R196, R28 ;  /* 0x000000c4b41c723c */ /* 0x040ff0000004181c */
[----:B------:R-:W-:Y:S01]  /*91f0*/  HMMA.16816.F32.BF16 R32, R180, R198, R32 ;  /* 0x000000c6b420723c */ /* 0x000fe20000041820 */
[----:B------:R-:W1:Y:S05]  /*9200*/  LDSM.16.M88.4 R180, [R226] ;  /* 0x00000000e2b4783b */ /* 0x000e6a0000000200 */
[----:B------:R-:W5:Y:S02]  /*9210*/  LDSM.16.M88.4 R196, [R235+0xa000] ;  /* 0x00a00000ebc4783b */ /* 0x000f640000000200 */
[C---:B--2---:R-:W-:Y:S08]  /*9220*/  HMMA.16816.F32.BF16 R4, R200.reuse, R204, R4 ;  /* 0x000000ccc804723c */ /* 0x044ff00000041804 */
[C---:B------:R-:W-:Y:S01]  /*9230*/  HMMA.16816.F32.BF16 R8, R200.reuse, R206, R8 ;  /* 0x000000cec808723c */ /* 0x040fe20000041808 */
[----:B------:R-:W-:Y:S07]  /*9240*/  LDSM.16.M88.4 R204, [R228+0x2000] ;  /* 0x00200000e4cc783b */ /* 0x000fee0000000200 */
[C---:B---3--:R-:W-:Y:S08]  /*9250*/  HMMA.16816.F32.BF16 R12, R200.reuse, R168, R12 ;  /* 0x000000a8c80c723c */ /* 0x048ff0000004180c */
[C---:B------:R-:W-:Y:S01]  /*9260*/  HMMA.16816.F32.BF16 R16, R200.reuse, R170, R16 ;  /* 0x000000aac810723c */ /* 0x040fe20000041810 */
[----:B------:R-:W2:Y:S07]  /*9270*/  LDSM.16.M88.4 R168, [R235+0xa800] ;  /* 0x00a80000eba8783b */ /* 0x000eae0000000200 */
[C---:B----4-:R-:W-:Y:S08]  /*9280*/  HMMA.16816.F32.BF16 R20, R200.reuse, R172, R20 ;  /* 0x000000acc814723c */ /* 0x050ff00000041814 */
[C---:B------:R-:W-:Y:S01]  /*9290*/  HMMA.16816.F32.BF16 R24, R200.reuse, R174, R24 ;  /* 0x000000aec818723c */ /* 0x040fe20000041818 */
[----:B------:R-:W3:Y:S07]  /*92a0*/  LDSM.16.M88.4 R172, [R235+0xb000] ;  /* 0x00b00000ebac783b */ /* 0x000eee0000000200 */
[C---:B------:R-:W-:Y:S08]  /*92b0*/  HMMA.16816.F32.BF16 R28, R200.reuse, R176, R28 ;  /* 0x000000b0c81c723c */ /* 0x040ff0000004181c */
[----:B------:R-:W-:Y:S01]  /*92c0*/  HMMA.16816.F32.BF16 R32, R200, R178, R32 ;  /* 0x000000b2c820723c */ /* 0x000fe20000041820 */
[----:B------:R-:W4:Y:S05]  /*92d0*/  LDSM.16.M88.4 R176, [R235+0xb800] ;  /* 0x00b80000ebb0783b */ /* 0x000f2a0000000200 */
[----:B------:R-:W2:Y:S02]  /*92e0*/  LDSM.16.M88.4 R200, [R237+0x2000] ;  /* 0x00200000edc8783b */ /* 0x000ea40000000200 */
[C---:B------:R-:W-:Y:S08]  /*92f0*/  HMMA.16816.F32.BF16 R4, R208.reuse, R212, R4 ;  /* 0x000000d4d004723c */ /* 0x040ff00000041804 */
[C---:B------:R-:W-:Y:S01]  /*9300*/  HMMA.16816.F32.BF16 R8, R208.reuse, R214, R8 ;  /* 0x000000d6d008723c */ /* 0x040fe20000041808 */
[----:B------:R-:W-:Y:S07]  /*9310*/  LDSM.16.M88.4 R212, [R241+0xc000] ;  /* 0x00c00000f1d4783b */ /* 0x000fee0000000200 */
[C---:B-1----:R-:W-:Y:S08]  /*9320*/  HMMA.16816.F32.BF16 R12, R208.reuse, R180, R12 ;  /* 0x000000b4d00c723c */ /* 0x042ff0000004180c */
[C---:B------:R-:W-:Y:S01]  /*9330*/  HMMA.16816.F32.BF16 R16, R208.reuse, R182, R16 ;  /* 0x000000b6d010723c */ /* 0x040fe20000041810 */
[----:B------:R-:W1:Y:S07]  /*9340*/  LDSM.16.M88.4 R180, [R228+0x2800] ;  /* 0x00280000e4b4783b */ /* 0x000e6e0000000200 */
[C---:B------:R-:W-:Y:S08]  /*9350*/  HMMA.16816.F32.BF16 R20, R208.reuse, R184, R20 ;  /* 0x000000b8d014723c */ /* 0x040ff00000041814 */
[C---:B------:R-:W-:Y:S01]  /*9360*/  HMMA.16816.F32.BF16 R24, R208.reuse, R186, R24 ;  /* 0x000000bad018723c */ /* 0x040fe20000041818 */
[----:B------:R-:W1:Y:S07]  /*9370*/  LDSM.16.M88.4 R184, [R228+0x3000] ;  /* 0x00300000e4b8783b */ /* 0x000e6e0000000200 */
[C---:B------:R-:W-:Y:S08]  /*9380*/  HMMA.16816.F32.BF16 R28, R208.reuse, R188, R28 ;  /* 0x000000bcd01c723c */ /* 0x040ff0000004181c */
[----:B------:R-:W-:Y:S01]  /*9390*/  HMMA.16816.F32.BF16 R32, R208, R190, R32 ;  /* 0x000000bed020723c */ /* 0x000fe20000041820 */
[----:B------:R-:W1:Y:S05]  /*93a0*/  LDSM.16.M88.4 R188, [R228+0x3800] ;  /* 0x00380000e4bc783b */ /* 0x000e6a0000000200 */
[----:B------:R-:W1:Y:S02]  /*93b0*/  LDSM.16.M88.4 R208, [R242+0x4000] ;  /* 0x00400000f2d0783b */ /* 0x000e640000000200 */
[C---:B-----5:R-:W-:Y:S08]  /*93c0*/  HMMA.16816.F32.BF16 R4, R192.reuse, R196, R4 ;  /* 0x000000c4c004723c */ /* 0x060ff00000041804 */
[C---:B------:R-:W-:Y:S01]  /*93d0*/  HMMA.16816.F32.BF16 R8, R192.reuse, R198, R8 ;  /* 0x000000c6c008723c */ /* 0x040fe20000041808 */
[----:B------:R-:W-:Y:S07]  /*93e0*/  LDSM.16.M88.4 R196, [R223] ;  /* 0x00000000dfc4783b */ /* 0x000fee0000000200 */
[C---:B--2---:R-:W-:Y:S08]  /*93f0*/  HMMA.16816.F32.BF16 R12, R192.reuse, R168, R12 ;  /* 0x000000a8c00c723c */ /* 0x044ff0000004180c */
[C---:B------:R-:W-:Y:S01]  /*9400*/  HMMA.16816.F32.BF16 R16, R192.reuse, R170, R16 ;  /* 0x000000aac010723c */ /* 0x040fe20000041810 */
[----:B------:R-:W2:Y:S07]  /*9410*/  LDSM.16.M88.4 R168, [R241+0xc800] ;  /* 0x00c80000f1a8783b */ /* 0x000eae0000000200 */
[C---:B---3--:R-:W-:Y:S08]  /*9420*/  HMMA.16816.F32.BF16 R20, R192.reuse, R172, R20 ;  /* 0x000000acc014723c */ /* 0x048ff00000041814 */
[C---:B------:R-:W-:Y:S01]  /*9430*/  HMMA.16816.F32.BF16 R24, R192.reuse, R174, R24 ;  /* 0x000000aec018723c */ /* 0x040fe20000041818 */
[----:B------:R-:W3:Y:S07]  /*9440*/  LDSM.16.M88.4 R172, [R241+0xd000] ;  /* 0x00d00000f1ac783b */ /* 0x000eee0000000200 */
[C---:B----4-:R-:W-:Y:S08]  /*9450*/  HMMA.16816.F32.BF16 R28, R192.reuse, R176, R28 ;  /* 0x000000b0c01c723c */ /* 0x050ff0000004181c */
[----:B------:R-:W-:Y:S01]  /*9460*/  HMMA.16816.F32.BF16 R32, R192, R178, R32 ;  /* 0x000000b2c020723c */ /* 0x000fe20000041820 */
[----:B------:R-:W4:Y:S05]  /*9470*/  LDSM.16.M88.4 R176, [R241+0xd800] ;  /* 0x00d80000f1b0783b */ /* 0x000f2a0000000200 */
[----:B------:R-:W5:Y:S02]  /*9480*/  LDSM.16.M88.4 R192, [R240+0x4000] ;  /* 0x00400000f0c0783b */ /* 0x000f640000000200 */
[C---:B------:R-:W-:Y:S08]  /*9490*/  HMMA.16816.F32.BF16 R4, R200.reuse, R204, R4 ;  /* 0x000000ccc804723c */ /* 0x040ff00000041804 */
[C---:B------:R-:W-:Y:S01]  /*94a0*/  HMMA.16816.F32.BF16 R8, R200.reuse, R206, R8 ;  /* 0x000000cec808723c */ /* 0x040fe20000041808 */
[----:B------:R-:W-:Y:S07]  /*94b0*/  LDSM.16.M88.4 R204, [R235+0xc000] ;  /* 0x00c00000ebcc783b */ /* 0x000fee0000000200 */
[C---:B-1----:R-:W-:Y:S08]  /*94c0*/  HMMA.16816.F32.BF16 R12, R200.reuse, R180, R12 ;  /* 0x000000b4c80c723c */ /* 0x042ff0000004180c */
[C---:B------:R-:W-:Y:S01]  /*94d0*/  HMMA.16816.F32.BF16 R16, R200.reuse, R182, R16 ;  /* 0x000000b6c810723c */ /* 0x040fe20000041810 */
[----:B------:R-:W1:Y:S07]  /*94e0*/  LDSM.16.M88.4 R180, [R222] ;  /* 0x00000000deb4783b */ /* 0x000e6e0000000200 */
[C---:B------:R-:W-:Y:S08]  /*94f0*/  HMMA.16816.F32.BF16 R20, R200.reuse, R184, R20 ;  /* 0x000000b8c814723c */ /* 0x040ff00000041814 */
[C---:B------:R-:W-:Y:S01]  /*9500*/  HMMA.16816.F32.BF16 R24, R200.reuse, R186, R24 ;  /* 0x000000bac818723c */ /* 0x040fe20000041818 */
[----:B------:R-:W1:Y:S07]  /*9510*/  LDSM.16.M88.4 R184, [R221] ;  /* 0x00000000ddb8783b */ /* 0x000e6e0000000200 */
[C---:B------:R-:W-:Y:S08]  /*9520*/  HMMA.16816.F32.BF16 R28, R200.reuse, R188, R28 ;  /* 0x000000bcc81c723c */ /* 0x040ff0000004181c */
[----:B------:R-:W-:Y:S01]  /*9530*/  HMMA.16816.F32.BF16 R32, R200, R190, R32 ;  /* 0x000000bec820723c */ /* 0x000fe20000041820 */
[----:B------:R-:W1:Y:S05]  /*9540*/  LDSM.16.M88.4 R188, [R220] ;  /* 0x00000000dcbc783b */ /* 0x000e6a0000000200 */
[----:B------:R-:W1:Y:S02]  /*9550*/  LDSM.16.M88.4 R200, [R238+0x4000] ;  /* 0x00400000eec8783b */ /* 0x000e640000000200 */
[C---:B------:R-:W-:Y:S08]  /*9560*/  HMMA.16816.F32.BF16 R4, R208.reuse, R212, R4 ;  /* 0x000000d4d004723c */ /* 0x040ff00000041804 */
[C---:B------:R-:W-:Y:S01]  /*9570*/  HMMA.16816.F32.BF16 R8, R208.reuse, R214, R8 ;  /* 0x000000d6d008723c */ /* 0x040fe20000041808 */
[----:B------:R-:W-:Y:S07]  /*9580*/  LDSM.16.M88.4 R212, [R228+0x4000] ;  /* 0x00400000e4d4783b */ /* 0x000fee0000000200 */
        /* <DEDUP_REMOVED lines=9> */
[----:B------:R-:W2:Y:S02]  /*9620*/  LDSM.16.M88.4 R208, [R237+0x4000] ;  /* 0x00400000edd0783b */ /* 0x000ea40000000200 */
[C---:B-----5:R-:W-:Y:S08]  /*9630*/  HMMA.16816.F32.BF16 R4, R192.reuse, R196, R4 ;  /* 0x000000c4c004723c */ /* 0x060ff00000041804 */
[C---:B------:R-:W-:Y:S01]  /*9640*/  HMMA.16816.F32.BF16 R8, R192.reuse, R198, R8 ;  /* 0x000000c6c008723c */ /* 0x040fe20000041808 */
[----:B------:R-:W-:Y:S07]  /*9650*/  LDSM.16.M88.4 R196, [R241+0xe000] ;  /* 0x00e00000f1c4783b */ /* 0x000fee0000000200 */
[C---:B-1----:R-:W-:Y:S08]  /*9660*/  HMMA.16816.F32.BF16 R12, R192.reuse, R180, R12 ;  /* 0x000000b4c00c723c */ /* 0x042ff0000004180c */
[C---:B------:R-:W-:Y:S01]  /*9670*/  HMMA.16816.F32.BF16 R16, R192.reuse, R182, R16 ;  /* 0x000000b6c010723c */ /* 0x040fe20000041810 */
[----:B------:R-:W1:Y:S07]  /*9680*/  LDSM.16.M88.4 R180, [R228+0x4800] ;  /* 0x00480000e4b4783b */ /* 0x000e6e0000000200 */
[C---:B------:R-:W-:Y:S08]  /*9690*/  HMMA.16816.F32.BF16 R20, R192.reuse, R184, R20 ;  /* 0x000000b8c014723c */ /* 0x040ff00000041814 */
[C---:B------:R-:W-:Y:S01]  /*96a0*/  HMMA.16816.F32.BF16 R24, R192.reuse, R186, R24 ;  /* 0x000000bac018723c */ /* 0x040fe20000041818 */
[----:B------:R-:W5:Y:S07]  /*96b0*/  LDSM.16.M88.4 R184, [R228+0x5000] ;  /* 0x00500000e4b8783b */ /* 0x000f6e0000000200 */
[C---:B------:R-:W-:Y:S08]  /*96c0*/  HMMA.16816.F32.BF16 R28, R192.reuse, R188, R28 ;  /* 0x000000bcc01c723c */ /* 0x040ff0000004181c */
[----:B------:R-:W-:Y:S01]  /*96d0*/  HMMA.16816.F32.BF16 R32, R192, R190, R32 ;  /* 0x000000bec020723c */ /* 0x000fe20000041820 */
[----:B------:R-:W1:Y:S05]  /*96e0*/  LDSM.16.M88.4 R188, [R228+0x5800] ;  /* 0x00580000e4bc783b */ /* 0x000e6a0000000200 */
[----:B------:R-:W1:Y:S02]  /*96f0*/  LDSM.16.M88.4 R192, [R242+0x6000] ;  /* 0x00600000f2c0783b */ /* 0x000e640000000200 */
[C---:B------:R-:W-:Y:S08]  /*9700*/  HMMA.16816.F32.BF16 R4, R200.reuse, R204, R4 ;  /* 0x000000ccc804723c */ /* 0x040ff00000041804 */
        /* <DEDUP_REMOVED lines=17> */
[----:B------:R-:W1:Y:S07]  /*9820*/  LDSM.16.M88.4 R180, [R218] ;  /* 0x00000000dab4783b */ /* 0x000e6e0000000200 */
[C---:B-----5:R-:W-:Y:S08]  /*9830*/  HMMA.16816.F32.BF16 R20, R208.reuse, R184, R20 ;  /* 0x000000b8d014723c */ /* 0x060ff00000041814 */
[C---:B------:R-:W-:Y:S01]  /*9840*/  HMMA.16816.F32.BF16 R24, R208.reuse, R186, R24 ;  /* 0x000000bad018723c */ /* 0x040fe20000041818 */
[----:B------:R-:W5:Y:S07]  /*9850*/  LDSM.16.M88.4 R184, [R217] ;  /* 0x00000000d9b8783b */ /* 0x000f6e0000000200 */
        /* <DEDUP_REMOVED lines=18> */
[C---:B------:R-:W-:Y:S08]  /*9980*/  HMMA.16816.F32.BF16 R8, R200.reuse, R206, R8 ;  /* 0x000000cec808723c */ /* 0x040ff00000041808 */
[C---:B-1----:R-:W-:Y:S08]  /*9990*/  HMMA.16816.F32.BF16 R12, R200.reuse, R180, R12 ;  /* 0x000000b4c80c723c */ /* 0x042ff0000004180c */
[C---:B------:R-:W-:Y:S08]  /*99a0*/  HMMA.16816.F32.BF16 R16, R200.reuse, R182, R16 ;  /* 0x000000b6c810723c */ /* 0x040ff00000041810 */
[C---:B-----5:R-:W-:Y:S08]  /*99b0*/  HMMA.16816.F32.BF16 R20, R200.reuse, R184, R20 ;  /* 0x000000b8c814723c */ /* 0x060ff00000041814 */
[C---:B------:R-:W-:Y:S08]  /*99c0*/  HMMA.16816.F32.BF16 R24, R200.reuse, R186, R24 ;  /* 0x000000bac818723c */ /* 0x040ff00000041818 */
[C---:B------:R-:W-:Y:S08]  /*99d0*/  HMMA.16816.F32.BF16 R28, R200.reuse, R188, R28 ;  /* 0x000000bcc81c723c */ /* 0x040ff0000004181c */
[----:B------:R-:W-:Y:S08]  /*99e0*/  HMMA.16816.F32.BF16 R32, R200, R190, R32 ;  /* 0x000000bec820723c */ /* 0x000ff00000041820 */
[C---:B------:R-:W-:Y:S08]  /*99f0*/  HMMA.16816.F32.BF16 R4, R208.reuse, R212, R4 ;  /* 0x000000d4d004723c */ /* 0x040ff00000041804 */
[C---:B------:R-:W-:Y:S08]  /*9a00*/  HMMA.16816.F32.BF16 R8, R208.reuse, R214, R8 ;  /* 0x000000d6d008723c */ /* 0x040ff00000041808 */
[C---:B--2---:R-:W-:Y:S08]  /*9a10*/  HMMA.16816.F32.BF16 R12, R208.reuse, R168, R12 ;  /* 0x000000a8d00c723c */ /* 0x044ff0000004180c */
[C---:B------:R-:W-:Y:S01]  /*9a20*/  HMMA.16816.F32.BF16 R16, R208.reuse, R170, R16 ;  /* 0x000000aad010723c */ /* 0x040fe20000041810 */
[----:B------:R-:W1:Y:S07]  /*9a30*/  LDSM.16.M88.4 R168, [R228+0x6800] ;  /* 0x00680000e4a8783b */ /* 0x000e6e0000000200 */
[C---:B---3--:R-:W-:Y:S08]  /*9a40*/  HMMA.16816.F32.BF16 R20, R208.reuse, R172, R20 ;  /* 0x000000acd014723c */ /* 0x048ff00000041814 */
[C---:B------:R-:W-:Y:S01]  /*9a50*/  HMMA.16816.F32.BF16 R24, R208.reuse, R174, R24 ;  /* 0x000000aed018723c */ /* 0x040fe20000041818 */
[----:B------:R-:W2:Y:S07]  /*9a60*/  LDSM.16.M88.4 R172, [R228+0x7000] ;  /* 0x00700000e4ac783b */ /* 0x000eae0000000200 */
[C---:B----4-:R-:W-:Y:S08]  /*9a70*/  HMMA.16816.F32.BF16 R28, R208.reuse, R176, R28 ;  /* 0x000000b0d01c723c */ /* 0x050ff0000004181c */
[----:B------:R-:W-:Y:S08]  /*9a80*/  HMMA.16816.F32.BF16 R32, R208, R178, R32 ;  /* 0x000000b2d020723c */ /* 0x000ff00000041820 */
[C---:B------:R-:W-:Y:S08]  /*9a90*/  HMMA.16816.F32.BF16 R4, R192.reuse, R196, R4 ;  /* 0x000000c4c004723c */ /* 0x040ff00000041804 */
[C---:B------:R-:W-:Y:S08]  /*9aa0*/  HMMA.16816.F32.BF16 R8, R192.reuse, R198, R8 ;  /* 0x000000c6c008723c */ /* 0x040ff00000041808 */
[C---:B-1----:R-:W-:Y:S08]  /*9ab0*/  HMMA.16816.F32.BF16 R12, R192.reuse, R168, R12 ;  /* 0x000000a8c00c723c */ /* 0x042ff0000004180c */
[C---:B------:R-:W-:Y:S01]  /*9ac0*/  HMMA.16816.F32.BF16 R16, R192.reuse, R170, R16 ;  /* 0x000000aac010723c */ /* 0x040fe20000041810 */
[----:B------:R-:W1:Y:S01]  /*9ad0*/  LDSM.16.M88.4 R168, [R228+0x7800] ;  /* 0x00780000e4a8783b */ /* 0x000e620000000200 */
[----:B------:R-:W-:Y:S04]  /*9ae0*/  DEPBAR.LE SB0, 0x0 ;  /* 0x000080000000791a */ /* 0x000fe80000000000 */
[----:B------:R-:W-:Y:S01]  /*9af0*/  BAR.SYNC.DEFER_BLOCKING 0x0 ;  /* 0x0000000000007b1d */ /* 0x000fe20000010000 */
[----:B------:R-:W-:Y:S01]  /*9b00*/  FMUL.FTZ R164, R6, c[0x0][0x2ec] ;  /* 0x0000bb0006a47a20 */ /* 0x000fe20000410000 */
[C---:B--2---:R-:W-:Y:S04]  /*9b10*/  HMMA.16816.F32.BF16 R20, R192.reuse, R172, R20 ;  /* 0x000000acc014723c */ /* 0x044fe80000041814 */
[----:B------:R2:W3:Y:S01]  /*9b20*/  MUFU.TANH R187, R164 ;  /* 0x000000a400bb7308 */ /* 0x0004e20000002400 */
[----:B------:R-:W-:Y:S02]  /*9b30*/  FMUL.FTZ R166, R8, c[0x0][0x2ec] ;  /* 0x0000bb0008a67a20 */ /* 0x000fe40000410000 */
[----:B------:R-:W-:Y:S01]  /*9b40*/  FMUL.FTZ R165, R5, c[0x0][0x2ec] ;  /* 0x0000bb0005a57a20 */ /* 0x000fe20000410000 */
[C---:B------:R-:W-:Y:S04]  /*9b50*/  HMMA.16816.F32.BF16 R24, R192.reuse, R174, R24 ;  /* 0x000000aec018723c */ /* 0x040fe80000041818 */
[----:B------:R-:W-:Y:S02]  /*9b60*/  FMUL.FTZ R199, R9, c[0x0][0x2ec] ;  /* 0x0000bb0009c77a20 */ /* 0x000fe40000410000 */
[----:B------:R4:W3:Y:S01]  /*9b70*/  MUFU.TANH R181, R166 ;  /* 0x000000a600b57308 */ /* 0x0008e20000002400 */
[----:B------:R-:W-:Y:S02]  /*9b80*/  FMUL.FTZ R198, R4, c[0x0][0x2ec] ;  /* 0x0000bb0004c67a20 */ /* 0x000fe40000410000 */
[----:B------:R-:W-:Y:S03]  /*9b90*/  FMUL.FTZ R197, R7, c[0x0][0x2ec] ;  /* 0x0000bb0007c57a20 */ /* 0x000fe60000410000 */
[----:B------:R-:W-:Y:S02]  /*9ba0*/  FMUL.FTZ R14, R14, c[0x0][0x2ec] ;  /* 0x0000bb000e0e7a20 */ /* 0x000fe40000410000 */
[----:B------:R-:W-:Y:S02]  /*9bb0*/  FMUL.FTZ R15, R15, c[0x0][0x2ec] ;  /* 0x0000bb000f0f7a20 */ /* 0x000fe40000410000 */
[----:B------:R5:W3:Y:S01]  /*9bc0*/  MUFU.TANH R182, R165 ;  /* 0x000000a500b67308 */ /* 0x000ae20000002400 */
[----:B------:R-:W-:Y:S02]  /*9bd0*/  FMUL.FTZ R17, R17, c[0x0][0x2ec] ;  /* 0x0000bb0011117a20 */ /* 0x000fe40000410000 */
[----:B------:R-:W-:Y:S02]  /*9be0*/  FMUL.FTZ R21, R21, c[0x0][0x2ec] ;  /* 0x0000bb0015157a20 */ /* 0x000fe40000410000 */
[----:B--2---:R-:W-:Y:S02]  /*9bf0*/  FMUL.FTZ R164, R11, c[0x0][0x2ec] ;  /* 0x0000bb000ba47a20 */ /* 0x004fe40000410000 */
[----:B------:R-:W-:Y:S01]  /*9c00*/  FMUL.FTZ R11, R16, c[0x0][0x2ec] ;  /* 0x0000bb00100b7a20 */ /* 0x000fe20000410000 */
[C---:B-1----:R-:W-:Y:S02]  /*9c10*/  HMMA.16816.F32.BF16 R28, R192.reuse, R168, R28 ;  /* 0x000000a8c01c723c */ /* 0x042fe4000004181c */
[----:B------:R1:W2:Y:S01]  /*9c20*/  MUFU.TANH R9, R164 ;  /* 0x000000a400097308 */ /* 0x0002a20000002400 */
[----:B------:R-:W-:Y:S02]  /*9c30*/  FMUL.FTZ R214, R24, c[0x0][0x2ec] ;  /* 0x0000bb0018d67a20 */ /* 0x000fe40000410000 */
[----:B----4-:R-:W-:Y:S02]  /*9c40*/  FMUL.FTZ R166, R13, c[0x0][0x2ec] ;  /* 0x0000bb000da67a20 */ /* 0x010fe40000410000 */
[----:B------:R-:W-:Y:S01]  /*9c50*/  FMUL.FTZ R22, R22, c[0x0][0x2ec] ;  /* 0x0000bb0016167a20 */ /* 0x000fe20000410000 */
[----:B------:R-:W-:Y:S04]  /*9c60*/  HMMA.16816.F32.BF16 R32, R192, R170, R32 ;  /* 0x000000aac020723c */ /* 0x000fe80000041820 */
[----:B------:R4:W2:Y:S01]  /*9c70*/  MUFU.TANH R189, R166 ;  /* 0x000000a600bd7308 */ /* 0x0008a20000002400 */
[----:B------:R-:W-:Y:S02]  /*9c80*/  FMUL.FTZ R23, R23, c[0x0][0x2ec] ;  /* 0x0000bb0017177a20 */ /* 0x000fe40000410000 */
[----:B------:R-:W-:Y:S02]  /*9c90*/  FMUL.FTZ R25, R25, c[0x0][0x2ec] ;  /* 0x0000bb0019197a20 */ /* 0x000fe40000410000 */
[----:B-----5:R-:W-:Y:S03]  /*9ca0*/  FMUL.FTZ R165, R10, c[0x0][0x2ec] ;  /* 0x0000bb000aa57a20 */ /* 0x020fe60000410000 */
[----:B------:R-:W-:Y:S02]  /*9cb0*/  IMAD.MOV.U32 R194, RZ, RZ, R2 ;  /* 0x000000ffffc27224 */ /* 0x000fe400078e0002 */
[----:B------:R5:W2:Y:S01]  /*9cc0*/  MUFU.TANH R10, R165 ;  /* 0x000000a5000a7308 */ /* 0x000aa20000002400 */
[----:B------:R-:W-:Y:S02]  /*9cd0*/  IMAD.MOV.U32 R195, RZ, RZ, R3 ;  /* 0x000000ffffc37224 */ /* 0x000fe400078e0003 */
[----:B------:R-:W-:Y:S02]  /*9ce0*/  FMUL.FTZ R29, R29, c[0x0][0x2ec] ;  /* 0x0000bb001d1d7a20 */ /* 0x000fe40000410000 */
[----:B-1----:R-:W-:Y:S02]  /*9cf0*/  FMUL.FTZ R164, R20, c[0x0][0x2ec] ;  /* 0x0000bb0014a47a20 */ /* 0x002fe40000410000 */
[----:B------:R-:W-:Y:S02]  /*9d00*/  FMUL.FTZ R30, R30, c[0x0][0x2ec] ;  /* 0x0000bb001e1e7a20 */ /* 0x000fe40000410000 */
[----:B------:R-:W-:Y:S01]  /*9d10*/  FMUL.FTZ R31, R31, c[0x0][0x2ec] ;  /* 0x0000bb001f1f7a20 */ /* 0x000fe20000410000 */
[----:B------:R1:W1:Y:S01]  /*9d20*/  MUFU.TANH R213, R164 ;  /* 0x000000a400d57308 */ /* 0x0002620000002400 */
[----:B------:R-:W-:Y:S02]  /*9d30*/  FMUL.FTZ R35, R35, c[0x0][0x2ec] ;  /* 0x0000bb0023237a20 */ /* 0x000fe40000410000 */
[----:B----4-:R-:W-:Y:S07]  /*9d40*/  FMUL.FTZ R166, R18, c[0x0][0x2ec] ;  /* 0x0000bb0012a67a20 */ /* 0x010fee0000410000 */
[----:B------:R4:W2:Y:S01]  /*9d50*/  MUFU.TANH R173, R166 ;  /* 0x000000a600ad7308 */ /* 0x0008a20000002400 */
[----:B-----5:R-:W-:Y:S09]  /*9d60*/  FMUL.FTZ R165, R19, c[0x0][0x2ec] ;  /* 0x0000bb0013a57a20 */ /* 0x020ff20000410000 */
[----:B------:R5:W2:Y:S01]  /*9d70*/  MUFU.TANH R186, R198 ;  /* 0x000000c600ba7308 */ /* 0x000aa20000002400 */
[----:B-1----:R-:W-:Y:S09]  /*9d80*/  FMUL.FTZ R164, R28, c[0x0][0x2ec] ;  /* 0x0000bb001ca47a20 */ /* 0x002ff20000410000 */
[----:B------:R1:W1:Y:S01]  /*9d90*/  MUFU.TANH R183, R197 ;  /* 0x000000c500b77308 */ /* 0x0002620000002400 */
[----:B----4-:R-:W-:Y:S09]  /*9da0*/  FMUL.FTZ R166, R26, c[0x0][0x2ec] ;  /* 0x0000bb001aa67a20 */ /* 0x010ff20000410000 */
        /* <DEDUP_REMOVED lines=10> */
[----:B------:R4:W1:Y:S10]  /*9e50*/  MUFU.TANH R190, R14 ;  /* 0x0000000e00be7308 */ /* 0x0008740000002400 */
[----:B------:R4:W1:Y:S10]  /*9e60*/  MUFU.TANH R191, R15 ;  /* 0x0000000f00bf7308 */ /* 0x0008740000002400 */
[----:B------:R4:W1:Y:S10]  /*9e70*/  MUFU.TANH R179, R11 ;  /* 0x0000000b00b37308 */ /* 0x0008740000002400 */
[----:B------:R4:W1:Y:S10]  /*9e80*/  MUFU.TANH R178, R17 ;  /* 0x0000001100b27308 */ /* 0x0008740000002400 */
[----:B------:R4:W1:Y:S10]  /*9e90*/  MUFU.TANH R215, R21 ;  /* 0x0000001500d77308 */ /* 0x0008740000002400 */
[----:B------:R4:W1:Y:S10]  /*9ea0*/  MUFU.TANH R211, R22 ;  /* 0x0000001600d37308 */ /* 0x0008740000002400 */
[----:B------:R4:W1:Y:S10]  /*9eb0*/  MUFU.TANH R209, R23 ;  /* 0x0000001700d17308 */ /* 0x0008740000002400 */
[----:B------:R-:W1:Y:S10]  /*9ec0*/  MUFU.TANH R214, R214 ;  /* 0x000000d600d67308 */ /* 0x000e740000002400 */
[----:B------:R4:W1:Y:S10]  /*9ed0*/  MUFU.TANH R210, R25 ;  /* 0x0000001900d27308 */ /* 0x0008740000002400 */
[----:B------:R4:W1:Y:S10]  /*9ee0*/  MUFU.TANH R205, R165 ;  /* 0x000000a500cd7308 */ /* 0x0008740000002400 */
[----:B------:R4:W1:Y:S10]  /*9ef0*/  MUFU.TANH R206, R29 ;  /* 0x0000001d00ce7308 */ /* 0x0008740000002400 */
[----:B------:R4:W1:Y:S10]  /*9f00*/  MUFU.TANH R201, R30 ;  /* 0x0000001e00c97308 */ /* 0x0008740000002400 */
[----:B------:R4:W1:Y:S10]  /*9f10*/  MUFU.TANH R199, R31 ;  /* 0x0000001f00c77308 */ /* 0x0008740000002400 */
[----:B------:R-:W1:Y:S10]  /*9f20*/  MUFU.TANH R198, R198 ;  /* 0x000000c600c67308 */ /* 0x000e740000002400 */
[----:B------:R4:W1:Y:S10]  /*9f30*/  MUFU.TANH R197, R164 ;  /* 0x000000a400c57308 */ /* 0x0008740000002400 */
[----:B------:R-:W1:Y:S10]  /*9f40*/  MUFU.TANH R166, R166 ;  /* 0x000000a600a67308 */ /* 0x000e740000002400 */
[----:B------:R4:W1:Y:S01]  /*9f50*/  MUFU.TANH R165, R35 ;  /* 0x0000002300a57308 */ /* 0x0008620000002400 */
[----:B------:R-:W-:-:S05]  /*9f60*/  @!P0 BRA `(.L_x_780) ;  /* 0x00000c2000008947 */ /* 0x000fca0003800000 */
[----:B--23--:R-:W-:Y:S01]  /*9f70*/  ULDC.64 UR8, c[0x0][0x198] ;  /* 0x0000660000087ab9 */ /* 0x00cfe20000000a00 */
        /* <DEDUP_REMOVED lines=14> */
[----:B------:R-:W2:Y:S08]  /*a060*/  R2UR UR34, R3 ;  /* 0x00000000032273c2 */ /* 0x000eb000000e0000 */
[----:B------:R-:W3:Y:S01]  /*a070*/  R2UR UR32, R2 ;  /* 0x00000000022073c2 */ /* 0x000ee200000e0000 */
[----:B--2---:R-:W-:Y:S07]  /*a080*/  UIMAD.WIDE.U32 UR40, UR13, UR34, URZ ;  /* 0x000000220d2872a5 */ /* 0x004fee000f8e003f */
[----:B------:R-:W-:Y:S02]  /*a090*/  UMOV UR37, UR41 ;  /* 0x0000002900257c82 */ /* 0x000fe40008000000 */
[----:B---3--:R-:W-:Y:S02]  /*a0a0*/  UIMAD.WIDE.U32 UR38, UR13, UR32, URZ ;  /* 0x000000200d2672a5 */ /* 0x008fe4000f8e003f */
        /* <DEDUP_REMOVED lines=26> */
[----:B------:R-:W2:Y:S01]  /*a250*/  R2UR UR8, R6 ;  /* 0x00000000060873c2 */ /* 0x000ea200000e0000 */
[----:B------:R-:W-:Y:S02]  /*a260*/  LEA.HI.X.SX32 R7, R2, UR29, 0x2, P0 ;  /* 0x0000001d02077c11 */ /* 0x000fe400080f16ff */
[----:B------:R-:W-:Y:S04]  /*a270*/  LEA R12, P1, R4, UR28, 0x2 ;  /* 0x0000001c040c7c11 */ /* 0x000fe8000f8210ff */
[----:B------:R-:W-:Y:S01]  /*a280*/  LEA.HI.X.SX32 R13, R3, UR29, 0x2, P1 ;  /* 0x0000001d030d7c11 */ /* 0x000fe200088f16ff */
[----:B------:R-:W3:Y:S08]  /*a290*/  R2UR UR9, R7 ;  /* 0x00000000070973c2 */ /* 0x000ef000000e0000 */
[----:B------:R-:W5:Y:S08]  /*a2a0*/  R2UR UR32, R12 ;  /* 0x000000000c2073c2 */ /* 0x000f7000000e0000 */
[----:B------:R-:W4:Y:S02]  /*a2b0*/  R2UR UR33, R13 ;  /* 0x000000000d2173c2 */ /* 0x000f2400000e0000 */
[----:B--2-4-:R-:W-:Y:S01]  /*a2c0*/  MOV R14, UR8 ;  /* 0x00000008000e7c02 */ /* 0x014fe20008000f00 */
[----:B---3--:R-:W-:Y:S05]  /*a2d0*/  IMAD.U32 R15, RZ, RZ, UR9 ;  /* 0x00000009ff0f7e24 */ /* 0x008fea000f8e00ff */
[----:B------:R-:W2:Y:S01]  /*a2e0*/  LDG.E R3, [R14.64] ;  /* 0x0000001e0e037981 */ /* 0x000ea2000c1e1900 */
[----:B-----5:R-:W-:Y:S01]  /*a2f0*/  MOV R4, UR32 ;  /* 0x0000002000047c02 */ /* 0x020fe20008000f00 */
[----:B------:R-:W-:Y:S04]  /*a300*/  UIADD3 UR32, UR37, -UR35, URZ ;  /* 0x8000002325207290 */ /* 0x000fe8000fffe03f */
[----:B------:R-:W-:Y:S01]  /*a310*/  UIMAD UR32, UR32, UR10, -0x40 ;  /* 0xffffffc0202074a4 */ /* 0x000fe2000f8e020a */
[----:B------:R-:W-:Y:S03]  /*a320*/  IMAD.U32 R5, RZ, RZ, UR33 ;  /* 0x00000021ff057e24 */ /* 0x000fe6000f8e00ff */
        /* <DEDUP_REMOVED lines=17> */
.L_x_781:
[----:B------:R2:W-:Y:S01]  /*a440*/  @P6 STS.128 [R246+0x8000], RZ ;  /* 0x008000fff6006388 */ /* 0x0005e20000000c00 */
[CC--:B------:R-:W-:Y:S01]  /*a450*/  LEA R20, P0, R6.reuse, R252.reuse, 0x1 ;  /* 0x000000fc06147211 */ /* 0x0c0fe200078008ff */
[----:B------:R-:W-:Y:S01]  /*a460*/  UMOV UR6, UR8 ;  /* 0x0000000800067c82 */ /* 0x000fe20008000000 */
[C---:B------:R-:W-:Y:S01]  /*a470*/  IADD3 R5, P1, R6.reuse, UR24, RZ ;  /* 0x0000001806057c10 */ /* 0x040fe2000ff3e0ff */
[----:B------:R-:W-:Y:S01]  /*a480*/  UMOV UR7, UR9 ;  /* 0x0000000900077c82 */ /* 0x000fe20008000000 */
[-C--:B----4-:R-:W-:Y:S02]  /*a490*/  LEA.HI.X R21, R6, R251.reuse, R2, 0x1, P0 ;  /* 0x000000fb06157211 */ /* 0x090fe400000f0c02 */
        /* <DEDUP_REMOVED lines=9> */
[CCC-:B------:R-:W-:Y:S02]  /*a530*/  @!P6 LEA.HI.X R19, R5.reuse, R251.reuse, R4.reuse, 0x1, P1 ;  /* 0x000000fb0513e211 */ /* 0x1c0fe400008f0c04 */
[CC--:B------:R-:W-:Y:S01]  /*a540*/  @!P3 LEA R6, P1, R5.reuse, R252.reuse, 0x1 ;  /* 0x000000fc0506b211 */ /* 0x0c0fe200078208ff */
[----:B------:R-:W-:Y:S01]  /*a550*/  @!PT LDS RZ, [RZ] ;  /* 0x00000000fffff984 */ /* 0x000fe20000000800 */
[----:B------:R-:W-:Y:S01]  /*a560*/  @!PT LDS RZ, [RZ] ;  /* 0x00000000fffff984 */ /* 0x000fe20000000800 */
[----:B------:R-:W-:Y:S01]  /*a570*/  @!PT LDS RZ, [RZ] ;  /* 0x00000000fffff984 */ /* 0x000fe20000000800 */
[----:B------:R2:W-:Y:S01]  /*a580*/  @!P5 LDGSTS.E.BYPASS.LTC128B.128 [R246+0xa000], [R20.64+0x80] ;  /* 0x0a00008014f6dfae */ /* 0x0005e2000b901d5e */
[C---:B------:R-:W-:Y:S02]  /*a590*/  IADD3 R3, P2, R5.reuse, UR24, RZ ;  /* 0x0000001805037c10 */ /* 0x040fe4000ff5e0ff */
[-C--:B------:R-:W-:Y:S01]  /*a5a0*/  @!P3 LEA.HI.X R7, R5, R251.reuse, R4, 0x1, P1 ;  /* 0x000000fb0507b211 */ /* 0x080fe200008f0c04 */
[----:B------:R2:W-:Y:S01]  /*a5b0*/  @P4 STS.128 [R246+0xc000], RZ ;  /* 0x00c000fff6004388 */ /* 0x0005e20000000c00 */
[CC--:B------:R-:W-:Y:S02]  /*a5c0*/  @!P6 LEA R16, P0, R3.reuse, R252.reuse, 0x1 ;  /* 0x000000fc0310e211 */ /* 0x0c0fe400078008ff */
[-C--:B------:R-:W-:Y:S01]  /*a5d0*/  @!P4 LEA R24, P1, R3, R252.reuse, 0x1 ;  /* 0x000000fc0318c211 */ /* 0x080fe200078208ff */
[----:B------:R-:W-:Y:S01]  /*a5e0*/  @!PT LDS RZ, [RZ] ;  /* 0x00000000fffff984 */ /* 0x000fe20000000800 */
[----:B------:R-:W-:Y:S01]  /*a5f0*/  @!PT LDS RZ, [RZ] ;  /* 0x00000000fffff984 */ /* 0x000fe20000000800 */
[----:B------:R-:W-:Y:S01]  /*a600*/  @!PT LDS RZ, [RZ] ;  /* 0x00000000fffff984 */ /* 0x000fe20000000800 */
[----:B------:R2:W-:Y:S01]  /*a610*/  @!P4 LDGSTS.E.BYPASS.LTC128B.128 [R246+0xc000], [R20.64+0x100] ;  /* 0x0c00010014f6cfae */ /* 0x0005e2000b901d5e */
[----:B------:R-:W-:Y:S02]  /*a620*/  IADD3.X R2, R4, UR23, RZ, P2, !PT ;  /* 0x0000001704027c10 */ /* 0x000fe400097fe4ff */
[-C--:B------:R-:W-:Y:S01]  /*a630*/  @!P4 LEA R12, P2, R5, R252.reuse, 0x1 ;  /* 0x000000fc050cc211 */ /* 0x080fe200078408ff */
[----:B------:R2:W-:Y:S01]  /*a640*/  @P3 STS.128 [R246+0xe000], RZ ;  /* 0x00e000fff6003388 */ /* 0x0005e20000000c00 */
[-C--:B------:R-:W-:Y:S02]  /*a650*/  @!P6 LEA.HI.X R17, R3, R251.reuse, R2, 0x1, P0 ;  /* 0x000000fb0311e211 */ /* 0x080fe400000f0c02 */
[-C--:B------:R-:W-:Y:S01]  /*a660*/  @!P4 LEA.HI.X R13, R5, R251.reuse, R4, 0x1, P2 ;  /* 0x000000fb050dc211 */ /* 0x080fe200010f0c04 */
[----:B------:R-:W-:Y:S01]  /*a670*/  @!PT LDS RZ, [RZ] ;  /* 0x00000000fffff984 */ /* 0x000fe20000000800 */
[----:B------:R-:W-:Y:S01]  /*a680*/  @!PT LDS RZ, [RZ] ;  /* 0x00000000fffff984 */ /* 0x000fe20000000800 */
[----:B------:R-:W-:Y:S01]  /*a690*/  @!PT LDS RZ, [RZ] ;  /* 0x00000000fffff984 */ /* 0x000fe20000000800 */
[----:B------:R2:W-:Y:S01]  /*a6a0*/  @!P3 LDGSTS.E.BYPASS.LTC128B.128 [R246+0xe000], [R20.64+0x180] ;  /* 0x0e00018014f6bfae */ /* 0x0005e2000b901d5e */
        /* <DEDUP_REMOVED lines=19> */
[CC--:B------:R-:W-:Y:S01]  /*a7e0*/  @!P5 LEA R30, P2, R4.reuse, R252.reuse, 0x1 ;  /* 0x000000fc041ed211 */ /* 0x0c0fe200078408ff */
[----:B------:R2:W-:Y:S01]  /*a7f0*/  @P4 STS.128 [R246+0xc800], RZ ;  /* 0x00c800fff6004388 */ /* 0x0005e20000000c00 */
[CCC-:B------:R-:W-:Y:S02]  /*a800*/  @!P6 LEA.HI.X R33, R4.reuse, R251.reuse, R2.reuse, 0x1, P0 ;  /* 0x000000fb0421e211 */ /* 0x1c0fe400000f0c02 */
[CCC-:B------:R-:W-:Y:S01]  /*a810*/  @!P5 LEA.HI.X R31, R4.reuse, R251.reuse, R2.reuse, 0x1, P2 ;  /* 0x000000fb041fd211 */ /* 0x1c0fe200010f0c02 */
[----:B------:R-:W-:Y:S01]  /*a820*/  @!PT LDS RZ, [RZ] ;  /* 0x00000000fffff984 */ /* 0x000fe20000000800 */
[----:B------:R-:W-:Y:S01]  /*a830*/  @!PT LDS RZ, [RZ] ;  /* 0x00000000fffff984 */ /* 0x000fe20000000800 */
[----:B------:R-:W-:Y:S01]  /*a840*/  @!PT LDS RZ, [RZ] ;  /* 0x00000000fffff984 */ /* 0x000fe20000000800 */
[----:B------:R2:W-:Y:S01]  /*a850*/  @!P4 LDGSTS.E.BYPASS.LTC128B.128 [R246+0xc800], [R12.64+0x100] ;  /* 0x0c8001000cf6cfae */ /* 0x0005e2000b901d5e */
[CC--:B------:R-:W-:Y:S02]  /*a860*/  @!P4 LEA.HI.X R29, R4.reuse, R251.reuse, R2, 0x1, P1 ;  /* 0x000000fb041dc211 */ /* 0x0c0fe400008f0c02 */
[C---:B------:R-:W-:Y:S01]  /*a870*/  @!P3 LEA R34, P0, R4.reuse, R252, 0x1 ;  /* 0x000000fc0422b211 */ /* 0x040fe200078008ff */
[----:B------:R2:W-:Y:S01]  /*a880*/  @P3 STS.128 [R246+0xe800], RZ ;  /* 0x00e800fff6003388 */ /* 0x0005e20000000c00 */
[----:B------:R-:W-:Y:S02]  /*a890*/  IMAD.MOV.U32 R252, RZ, RZ, R20 ;  /* 0x000000fffffc7224 */ /* 0x000fe400078e0014 */
[----:B------:R-:W-:Y:S01]  /*a8a0*/  @!P3 LEA.HI.X R35, R4, R251, R2, 0x1, P0 ;  /* 0x000000fb0423b211 */ /* 0x000fe200000f0c02 */
[----:B------:R-:W-:Y:S01]  /*a8b0*/  @!PT LDS RZ, [RZ] ;  /* 0x00000000fffff984 */ /* 0x000fe20000000800 */
[----:B------:R-:W-:Y:S01]  /*a8c0*/  @!PT LDS RZ, [RZ] ;  /* 0x00000000fffff984 */ /* 0x000fe20000000800 */
[----:B------:R-:W-:Y:S01]  /*a8d0*/  @!PT LDS RZ, [RZ] ;  /* 0x00000000fffff984 */ /* 0x000fe20000000800 */
[----:B------:R2:W-:Y:S01]  /*a8e0*/  @!P3 LDGSTS.E.BYPASS.LTC128B.128 [R246+0xe800], [R6.64+0x180] ;  /* 0x0e80018006f6bfae */ /* 0x0005e2000b901d5e */
[----:B------:R-:W-:Y:S03]  /*a8f0*/  IMAD.MOV.U32 R251, RZ, RZ, R21 ;  /* 0x000000fffffb7224 */ /* 0x000fe600078e0015 */
        /* <DEDUP_REMOVED lines=41> */
.L_x_780:
[----:B--23--:R-:W-:Y:S01]  /*ab90*/  FMNMX.FTZ R3, R186, R167, !PT ;  /* 0x000000a7ba037209 */ /* 0x00cfe20007810000 */
[----:B----4-:R-:W-:Y:S01]  /*aba0*/  LDSM.16.MT88.4 R12, [R236+0x10000] ;  /* 0x01000000ec0c783b */ /* 0x010fe20000004200 */
        /* <DEDUP_REMOVED lines=9> */
[----:B------:R-:W-:Y:S04]  /*ac40*/  FMNMX.FTZ R3, R8, R3, !PT ;  /* 0x0000000308037209 */ /* 0x000fe80007810000 */
[----:B------:R-:W-:Y:S01]  /*ac50*/  FMNMX.FTZ R2, R196, R3, !PT ;  /* 0x00000003c4027209 */ /* 0x000fe20007810000 */
[----:B------:R-:W-:Y:S01]  /*ac60*/  LDSM.16.MT88.4 R28, [R233+0x10000] ;  /* 0x01000000e91c783b */ /* 0x000fe20000004200 */
[----:B------:R-:W-:Y:S02]  /*ac70*/  FMNMX.FTZ R3, R9, R4, !PT ;  /* 0x0000000409037209 */ /* 0x000fe40007810000 */
[----:B------:R-:W-:Y:S02]  /*ac80*/  FMNMX.FTZ R2, R189, R2, !PT ;  /* 0x00000002bd027209 */ /* 0x000fe40007810000 */
[----:B-1----:R-:W-:Y:S02]  /*ac90*/  FMNMX.FTZ R4, R190, R3, !PT ;  /* 0x00000003be047209 */ /* 0x002fe40007810000 */
[----:B------:R-:W-:Y:S01]  /*aca0*/  FMNMX.FTZ R3, R179, R2, !PT ;  /* 0x00000002b3037209 */ /* 0x000fe20007810000 */
[----:B------:R-:W2:Y:S01]  /*acb0*/  LDL.LU R212, [R1] ;  /* 0x0000000001d47983 */ /* 0x000ea20000300800 */
        /* <DEDUP_REMOVED lines=19> */
[----:B------:R-:W-:Y:S03]  /*adf0*/  FMNMX.FTZ R2, R166, R3, !PT ;  /* 0x00000003a6027209 */ /* 0x000fe60007810000 */
[----:B------:R-:W1:Y:S01]  /*ae00*/  SHFL.BFLY PT, R6, R5, 0x2, 0x1f ;  /* 0x0c401f0005067f89 */ /* 0x000e6200000e0000 */
[----:B------:R-:W-:Y:S07]  /*ae10*/  FMNMX.FTZ R7, R165, R2, !PT ;  /* 0x00000002a5077209 */ /* 0x000fee0007810000 */
[----:B------:R-:W3:Y:S01]  /*ae20*/  SHFL.BFLY PT, R2, R7, 0x2, 0x1f ;  /* 0x0c401f0007027f89 */ /* 0x000ee200000e0000 */
[----:B-1----:R-:W-:Y:S07]  /*ae30*/  FMNMX.FTZ R11, R5, R6, !PT ;  /* 0x00000006050b7209 */ /* 0x002fee0007810000 */
[----:B------:R-:W1:Y:S01]  /*ae40*/  SHFL.BFLY PT, R164, R11, 0x1, 0x1f ;  /* 0x0c201f000ba47f89 */ /* 0x000e6200000e0000 */
[----:B---3--:R-:W-:Y:S07]  /*ae50*/  FMNMX.FTZ R4, R7, R2, !PT ;  /* 0x0000000207047209 */ /* 0x008fee0007810000 */
[----:B------:R-:W3:Y:S01]  /*ae60*/  SHFL.BFLY PT, R3, R4, 0x1, 0x1f ;  /* 0x0c201f0004037f89 */ /* 0x000ee200000e0000 */
[----:B-1----:R-:W-:Y:S04]  /*ae70*/  FMNMX.FTZ R164, R11, R164, !PT ;  /* 0x000000a40ba47209 */ /* 0x002fe80007810000 */
[C---:B------:R-:W-:Y:S01]  /*ae80*/  FSETP.NEU.FTZ.AND P0, PT, R164.reuse, -INF , PT ;  /* 0xff800000a400780b */ /* 0x040fe20003f1d000 */
[C---:B------:R-:W-:Y:S02]  /*ae90*/  FMUL.FTZ R177, R164.reuse, c[0x0][0x23c] ;  /* 0x00008f00a4b17a20 */ /* 0x040fe40000410000 */
[----:B------:R-:W-:Y:S01]  /*aea0*/  FADD.FTZ R2, -R164, R167 ;  /* 0x000000a7a4027221 */ /* 0x000fe20000010100 */
[----:B---3--:R-:W-:Y:S01]  /*aeb0*/  FMNMX.FTZ R3, R4, R3, !PT ;  /* 0x0000000304037209 */ /* 0x008fe20007810000 */
[----:B------:R-:W3:Y:S01]  /*aec0*/  LDL.LU R167, [R1+0x4] ;  /* 0x0000040001a77983 */ /* 0x000ee20000300800 */
[----:B------:R-:W-:Y:S01]  /*aed0*/  FSEL R177, R177, RZ, P0 ;  /* 0x000000ffb1b17208 */ /* 0x000fe20000000000 */
[----:B------:R-:W-:Y:S01]  /*aee0*/  FMUL.FTZ R6, R2, c[0x0][0x23c] ;  /* 0x00008f0002067a20 */ /* 0x000fe20000410000 */
[C---:B------:R-:W-:Y:S01]  /*aef0*/  FSETP.NEU.FTZ.AND P0, PT, R3.reuse, -INF , PT ;  /* 0xff8000000300780b */ /* 0x040fe20003f1d000 */
[C---:B------:R-:W-:Y:S02]  /*af00*/  FMUL.FTZ R176, R3.reuse, c[0x0][0x23c] ;  /* 0x00008f0003b07a20 */ /* 0x040fe40000410000 */
[----:B------:R-:W-:Y:S01]  /*af10*/  FADD.FTZ R5, -R3, R0 ;  /* 0x0000000003057221 */ /* 0x000fe20000010100 */
[----:B------:R-:W1:Y:S01]  /*af20*/  MUFU.EX2 R2, R6 ;  /* 0x0000000600027308 */ /* 0x000e620000000800 */
[--C-:B------:R-:W-:Y:S01]  /*af30*/  FFMA.FTZ R186, R186, c[0x0][0x23c], -R177.reuse ;  /* 0x00008f00baba7a23 */ /* 0x100fe200000108b1 */
[----:B------:R-:W-:Y:S01]  /*af40*/  FSEL R176, R176, RZ, P0 ;  /* 0x000000ffb0b07208 */ /* 0x000fe20000000000 */
[--C-:B------:R-:W-:Y:S01]  /*af50*/  FFMA.FTZ R185, R182, c[0x0][0x23c], -R177.reuse ;  /* 0x00008f00b6b97a23 */ /* 0x100fe200000108b1 */
[----:B------:R-:W-:Y:S01]  /*af60*/  ISETP.LT.AND P0, PT, RZ, UR26, PT ;  /* 0x0000001aff007c0c */ /* 0x000fe2000bf01270 */
[--C-:B------:R-:W-:Y:S01]  /*af70*/  FFMA.FTZ R184, R181, c[0x0][0x23c], -R177.reuse ;  /* 0x00008f00b5b87a23 */ /* 0x100fe200000108b1 */
[----:B------:R-:W-:Y:S01]  /*af80*/  UMOV UR26, UR32 ;  /* 0x00000020001a7c82 */ /* 0x000fe20008000000 */
[--C-:B------:R-:W-:Y:S02]  /*af90*/  FFMA.FTZ R187, R187, c[0x0][0x23c], -R176.reuse ;  /* 0x00008f00bbbb7a23 */ /* 0x100fe400000108b0 */
[--C-:B------:R-:W-:Y:S01]  /*afa0*/  FFMA.FTZ R182, R183, c[0x0][0x23c], -R176.reuse ;  /* 0x00008f00b7b67a23 */ /* 0x100fe200000108b0 */
[----:B------:R-:W-:Y:S01]  /*afb0*/  MUFU.EX2 R186, R186 ;  /* 0x000000ba00ba7308 */ /* 0x000fe20000000800 */
[--C-:B------:R-:W-:Y:S02]  /*afc0*/  FFMA.FTZ R183, R8, c[0x0][0x23c], -R177.reuse ;  /* 0x00008f0008b77a23 */ /* 0x100fe400000108b1 */
[--C-:B------:R-:W-:Y:S02]  /*afd0*/  FFMA.FTZ R181, R10, c[0x0][0x23c], -R176.reuse ;  /* 0x00008f000ab57a23 */ /* 0x100fe400000108b0 */
[--C-:B------:R-:W-:Y:S02]  /*afe0*/  FFMA.FTZ R180, R9, c[0x0][0x23c], -R176.reuse ;  /* 0x00008f0009b47a23 */ /* 0x100fe400000108b0 */
[----:B------:R-:W-:Y:S02]  /*aff0*/  FMUL.FTZ R0, R5, c[0x0][0x23c] ;  /* 0x00008f0005007a20 */ /* 0x000fe40000410000 */
[--C-:B------:R-:W-:Y:S01]  /*b000*/  FFMA.FTZ R193, R179, c[0x0][0x23c], -R177.reuse ;  /* 0x00008f00b3c17a23 */ /* 0x100fe200000108b1 */
[----:B------:R-:W4:Y:S01]  /*b010*/  MUFU.EX2 R185, R185 ;  /* 0x000000b900b97308 */ /* 0x000f220000000800 */
[--C-:B------:R-:W-:Y:S02]  /*b020*/  FFMA.FTZ R192, R178, c[0x0][0x23c], -R177.reuse ;  /* 0x00008f00b2c07a23 */ /* 0x100fe400000108b1 */
[--C-:B------:R-:W-:Y:S02]  /*b030*/  FFMA.FTZ R188, R196, c[0x0][0x23c], -R177.reuse ;  /* 0x00008f00c4bc7a23 */ /* 0x100fe400000108b1 */
[C---:B-1----:R-:W-:Y:S02]  /*b040*/  FMUL.FTZ R4, R2.reuse, R160 ;  /* 0x000000a002047220 */ /* 0x042fe40000410000 */
[C---:B------:R-:W-:Y:S02]  /*b050*/  FMUL.FTZ R5, R2.reuse, R161 ;  /* 0x000000a102057220 */ /* 0x040fe40000410000 */
[C---:B------:R-:W-:Y:S01]  /*b060*/  FMUL.FTZ R8, R2.reuse, R156 ;  /* 0x0000009c02087220 */ /* 0x040fe20000410000 */
[----:B------:R-:W1:Y:S01]  /*b070*/  MUFU.EX2 R0, R0 ;  /* 0x0000000000007308 */ /* 0x000e620000000800 */
[C---:B------:R-:W-:Y:S02]  /*b080*/  FMUL.FTZ R9, R2.reuse, R157 ;  /* 0x0000009d02097220 */ /* 0x040fe40000410000 */
[C---:B------:R-:W-:Y:S02]  /*b090*/  FMUL.FTZ R16, R2.reuse, R148 ;  /* 0x0000009402107220 */ /* 0x040fe40000410000 */
[C---:B------:R-:W-:Y:S02]  /*b0a0*/  FMUL.FTZ R17, R2.reuse, R149 ;  /* 0x0000009502117220 */ /* 0x040fe40000410000 */
[C---:B------:R-:W-:Y:S02]  /*b0b0*/  FMUL.FTZ R24, R2.reuse, R140 ;  /* 0x0000008c02187220 */ /* 0x040fe40000410000 */
[C---:B------:R-:W-:Y:S01]  /*b0c0*/  FMUL.FTZ R25, R2.reuse, R141 ;  /* 0x0000008d02197220 */ /* 0x040fe20000410000 */
[----:B------:R-:W-:Y:S01]  /*b0d0*/  MUFU.EX2 R187, R187 ;  /* 0x000000bb00bb7308 */ /* 0x000fe20000000800 */
[C---:B------:R-:W-:Y:S02]  /*b0e0*/  FMUL.FTZ R32, R2.reuse, R132 ;  /* 0x0000008402207220 */ /* 0x040fe40000410000 */
[C---:B------:R-:W-:Y:S01]  /*b0f0*/  FMUL.FTZ R33, R2.reuse, R133 ;  /* 0x0000008502217220 */ /* 0x040fe20000410000 */
[----:B----4-:R-:W-:Y:S01]  /*b100*/  F2FP.BF16.PACK_AB R160, R185, R186 ;  /* 0x000000bab9a0723e */ /* 0x010fe200000010ff */
[--C-:B------:R-:W-:Y:S02]  /*b110*/  FFMA.FTZ R196, R173, c[0x0][0x23c], -R176.reuse ;  /* 0x00008f00adc47a23 */ /* 0x100fe400000108b0 */
[----:B------:R-:W-:Y:S01]  /*b120*/  LDSM.16.MT88.4 R172, [R234+0x14800] ;  /* 0x01480000eaac783b */ /* 0x000fe20000004200 */
[C---:B------:R-:W-:Y:S02]  /*b130*/  FMUL.FTZ R36, R2.reuse, R36 ;  /* 0x0000002402247220 */ /* 0x040fe40000410000 */
[----:B------:R-:W4:Y:S01]  /*b140*/  MUFU.EX2 R182, R182 ;  /* 0x000000b600b67308 */ /* 0x000f220000000800 */
[C---:B------:R-:W-:Y:S02]  /*b150*/  FMUL.FTZ R37, R2.reuse, R37 ;  /* 0x0000002502257220 */ /* 0x040fe40000410000 */
[----:B------:R-:W-:Y:S02]  /*b160*/  FMUL.FTZ R40, R2, R40 ;  /* 0x0000002802287220 */ /* 0x000fe40000410000 */
[C---:B-1----:R-:W-:Y:S02]  /*b170*/  FMUL.FTZ R6, R0.reuse, R162 ;  /* 0x000000a200067220 */ /* 0x042fe40000410000 */
[C---:B------:R-:W-:Y:S02]  /*b180*/  FMUL.FTZ R7, R0.reuse, R163 ;  /* 0x000000a300077220 */ /* 0x040fe40000410000 */
[C---:B------:R-:W-:Y:S01]  /*b190*/  FMUL.FTZ R10, R0.reuse, R158 ;  /* 0x0000009e000a7220 */ /* 0x040fe20000410000 */
[----:B------:R-:W-:Y:S01]  /*b1a0*/  MUFU.EX2 R184, R184 ;  /* 0x000000b800b87308 */ /* 0x000fe20000000800 */
[C---:B------:R-:W-:Y:S02]  /*b1b0*/  FMUL.FTZ R11, R0.reuse, R159 ;  /* 0x0000009f000b7220 */ /* 0x040fe40000410000 */
[C---:B------:R-:W-:Y:S01]  /*b1c0*/  FMUL.FTZ R18, R0.reuse, R150 ;  /* 0x0000009600127220 */ /* 0x040fe20000410000 */
[----:B------:R-:W-:Y:S01]  /*b1d0*/  LDSM.16.MT88.4 R156, [R234+0x12800] ;  /* 0x01280000ea9c783b */ /* 0x000fe20000004200 */
[C---:B------:R-:W-:Y:S02]  /*b1e0*/  FMUL.FTZ R19, R0.reuse, R151 ;  /* 0x0000009700137220 */ /* 0x040fe40000410000 */
[C---:B------:R-:W-:Y:S02]  /*b1f0*/  FMUL.FTZ R26, R0.reuse, R142 ;  /* 0x0000008e001a7220 */ /* 0x040fe40000410000 */
[C---:B------:R-:W-:Y:S01]  /*b200*/  FMUL.FTZ R27, R0.reuse, R143 ;  /* 0x0000008f001b7220 */ /* 0x040fe20000410000 */
[----:B------:R-:W1:Y:S01]  /*b210*/  MUFU.EX2 R183, R183 ;  /* 0x000000b700b77308 */ /* 0x000e620000000800 */
[C---:B------:R-:W-:Y:S01]  /*b220*/  FMUL.FTZ R34, R0.reuse, R134 ;  /* 0x0000008600227220 */ /* 0x040fe20000410000 */
[----:B------:R-:W-:Y:S01]  /*b230*/  LDSM.16.MT88.4 R140, [R232+0x12000] ;  /* 0x01200000e88c783b */ /* 0x000fe20000004200 */
[----:B------:R-:W-:Y:S01]  /*b240*/  FMUL.FTZ R35, R0, R135 ;  /* 0x0000008700237220 */ /* 0x000fe20000410000 */
[----:B----4-:R-:W-:Y:S01]  /*b250*/  F2FP.BF16.PACK_AB R161, R182, R187 ;  /* 0x000000bbb6a1723e */ /* 0x010fe200000010ff */
[C---:B------:R-:W-:Y:S02]  /*b260*/  FMUL.FTZ R38, R0.reuse, R38 ;  /* 0x0000002600267220 */ /* 0x040fe40000410000 */
[----:B------:R-:W-:Y:S02]  /*b270*/  FMUL.FTZ R39, R0, R39 ;  /* 0x0000002700277220 */ /* 0x000fe40000410000 */
[----:B------:R-:W-:Y:S01]  /*b280*/  FMUL.FTZ R41, R2, R41 ;  /* 0x0000002902297220 */ /* 0x000fe20000410000 */
[----:B------:R-:W-:Y:S01]  /*b290*/  MUFU.EX2 R181, R181 ;  /* 0x000000b500b57308 */ /* 0x000fe20000000800 */
[----:B------:R-:W-:Y:S01]  /*b2a0*/  LDSM.16.MT88.4 R132, [R233+0x12000] ;  /* 0x01200000e984783b */ /* 0x000fe20000004200 */
[C---:B------:R-:W-:Y:S02]  /*b2b0*/  FMUL.FTZ R42, R0.reuse, R42 ;  /* 0x0000002a002a7220 */ /* 0x040fe40000410000 */
[----:B------:R-:W-:Y:S02]  /*b2c0*/  FMUL.FTZ R43, R0, R43 ;  /* 0x0000002b002b7220 */ /* 0x000fe40000410000 */
[C---:B------:R-:W-:Y:S02]  /*b2d0*/  FMUL.FTZ R44, R2.reuse, R44 ;  /* 0x0000002c022c7220 */ /* 0x040fe40000410000 */
[----:B------:R-:W-:Y:S01]  /*b2e0*/  FMUL.FTZ R45, R2, R45 ;  /* 0x0000002d022d7220 */ /* 0x000fe20000410000 */
[----:B------:R-:W-:Y:S01]  /*b2f0*/  LDSM.16.MT88.4 R148, [R232+0x10800] ;  /* 0x01080000e894783b */ /* 0x000fe20000004200 */
[----:B------:R-:W4:Y:S01]  /*b300*/  MUFU.EX2 R180, R180 ;  /* 0x000000b400b47308 */ /* 0x000f220000000800 */
[C---:B------:R-:W-:Y:S02]  /*b310*/  FMUL.FTZ R46, R0.reuse, R46 ;  /* 0x0000002e002e7220 */ /* 0x040fe40000410000 */
[----:B------:R-:W-:Y:S01]  /*b320*/  FMUL.FTZ R47, R0, R47 ;  /* 0x0000002f002f7220 */ /* 0x000fe20000410000 */
[----:B-1----:R-:W-:Y:S01]  /*b330*/  F2FP.BF16.PACK_AB R162, R183, R184 ;  /* 0x000000b8b7a2723e */ /* 0x002fe200000010ff */
        /* <DEDUP_REMOVED lines=9> */
[----:B------:R-:W-:Y:S01]  /*b3d0*/  MUFU.EX2 R193, R193 ;  /* 0x000000c100c17308 */ /* 0x000fe20000000800 */
[C---:B------:R-:W-:Y:S02]  /*b3e0*/  FMUL.FTZ R56, R2.reuse, R56 ;  /* 0x0000003802387220 */ /* 0x040fe40000410000 */
[----:B------:R-:W-:Y:S01]  /*b3f0*/  FMUL.FTZ R57, R2, R57 ;  /* 0x0000003902397220 */ /* 0x000fe20000410000 */
[----:B----4-:R-:W-:Y:S01]  /*b400*/  F2FP.BF16.PACK_AB R163, R180, R181 ;  /* 0x000000b5b4a3723e */ /* 0x010fe200000010ff */
[C---:B------:R-:W-:Y:S02]  /*b410*/  FMUL.FTZ R58, R0.reuse, R58 ;  /* 0x0000003a003a7220 */ /* 0x040fe40000410000 */
[----:B------:R-:W-:Y:S02]  /*b420*/  FMUL.FTZ R59, R0, R59 ;  /* 0x0000003b003b7220 */ /* 0x000fe40000410000 */
[C---:B------:R-:W-:Y:S01]  /*b430*/  FMUL.FTZ R60, R2.reuse, R60 ;  /* 0x0000003c023c7220 */ /* 0x040fe20000410000 */
[----:B------:R-:W-:Y:S01]  /*b440*/  MUFU.EX2 R192, R192 ;  /* 0x000000c000c07308 */ /* 0x000fe20000000800 */
[C---:B------:R-:W-:Y:S05]  /*b450*/  HMMA.16816.F32.BF16 R4, R160.reuse, R12, R4 ;  /* 0x0000000ca004723c */ /* 0x040fea0000041804 */
[C---:B------:R-:W-:Y:S02]  /*b460*/  FMUL.FTZ R61, R2.reuse, R61 ;  /* 0x0000003d023d7220 */ /* 0x040fe40000410000 */
[C---:B------:R-:W-:Y:S01]  /*b470*/  FMUL.FTZ R12, R2.reuse, R152 ;  /* 0x00000098020c7220 */ /* 0x040fe20000410000 */
[C---:B------:R-:W-:Y:S01]  /*b480*/  HMMA.16816.F32.BF16 R8, R160.reuse, R14, R8 ;  /* 0x0000000ea008723c */ /* 0x040fe20000041808 */
[----:B------:R-:W-:Y:S03]  /*b490*/  MUFU.EX2 R196, R196 ;  /* 0x000000c400c47308 */ /* 0x000fe60000000800 */
[----:B------:R-:W-:Y:S02]  /*b4a0*/  FMUL.FTZ R13, R2, R153 ;  /* 0x00000099020d7220 */ /* 0x000fe40000410000 */
[C---:B------:R-:W-:Y:S02]  /*b4b0*/  FMUL.FTZ R62, R0.reuse, R62 ;  /* 0x0000003e003e7220 */ /* 0x040fe40000410000 */
[C---:B------:R-:W-:Y:S04]  /*b4c0*/  FMUL.FTZ R14, R0.reuse, R154 ;  /* 0x0000009a000e7220 */ /* 0x040fe80000410000 */
[C---:B------:R-:W-:Y:S02]  /*b4d0*/  FMUL.FTZ R15, R0.reuse, R155 ;  /* 0x0000009b000f7220 */ /* 0x040fe40000410000 */
[----:B------:R-:W1:Y:S01]  /*b4e0*/  LDSM.16.MT88.4 R152, [R232+0x10000] ;  /* 0x01000000e898783b */ /* 0x000e620000004200 */
[----:B------:R-:W-:Y:S02]  /*b4f0*/  FMUL.FTZ R63, R0, R63 ;  /* 0x0000003f003f7220 */ /* 0x000fe40000410000 */
[C---:B------:R-:W-:Y:S02]  /*b500*/  FMUL.FTZ R64, R2.reuse, R64 ;  /* 0x0000004002407220 */ /* 0x040fe40000410000 */
[C---:B------:R-:W-:Y:S03]  /*b510*/  HMMA.16816.F32.BF16 R12, R160.reuse, R20, R12 ;  /* 0x00000014a00c723c */ /* 0x040fe6000004180c */
[----:B------:R-:W-:Y:S02]  /*b520*/  FMUL.FTZ R65, R2, R65 ;  /* 0x0000004102417220 */ /* 0x000fe40000410000 */
[----:B------:R-:W-:Y:S02]  /*b530*/  FMUL.FTZ R66, R0, R66 ;  /* 0x0000004200427220 */ /* 0x000fe40000410000 */
[C---:B------:R-:W-:Y:S01]  /*b540*/  FMUL.FTZ R20, R2.reuse, R144 ;  /* 0x0000009002147220 */ /* 0x040fe20000410000 */
[C---:B------:R-:W-:Y:S04]  /*b550*/  HMMA.16816.F32.BF16 R16, R160.reuse, R22, R16 ;  /* 0x00000016a010723c */ /* 0x040fe80000041810 */
[----:B------:R-:W-:Y:S02]  /*b560*/  FMUL.FTZ R21, R2, R145 ;  /* 0x0000009102157220 */ /* 0x000fe40000410000 */
[C---:B------:R-:W-:Y:S02]  /*b570*/  FMUL.FTZ R67, R0.reuse, R67 ;  /* 0x0000004300437220 */ /* 0x040fe40000410000 */
[C---:B------:R-:W-:Y:S04]  /*b580*/  FMUL.FTZ R22, R0.reuse, R146 ;  /* 0x0000009200167220 */ /* 0x040fe80000410000 */
[----:B------:R-:W-:Y:S02]  /*b590*/  FMUL.FTZ R23, R0, R147 ;  /* 0x0000009300177220 */ /* 0x000fe40000410000 */
[----:B------:R-:W4:Y:S01]  /*b5a0*/  LDSM.16.MT88.4 R144, [R236+0x12000] ;  /* 0x01200000ec90783b */ /* 0x000f220000004200 */
[C---:B------:R-:W-:Y:S02]  /*b5b0*/  FMUL.FTZ R68, R2.reuse, R68 ;  /* 0x0000004402447220 */ /* 0x040fe40000410000 */
[----:B------:R-:W-:Y:S02]  /*b5c0*/  FMUL.FTZ R69, R2, R69 ;  /* 0x0000004502457220 */ /* 0x000fe40000410000 */
[C---:B------:R-:W-:Y:S03]  /*b5d0*/  HMMA.16816.F32.BF16 R20, R160.reuse, R28, R20 ;  /* 0x0000001ca014723c */ /* 0x040fe60000041814 */
[C---:B------:R-:W-:Y:S02]  /*b5e0*/  FMUL.FTZ R70, R0.reuse, R70 ;  /* 0x0000004600467220 */ /* 0x040fe40000410000 */
[----:B------:R-:W-:Y:S02]  /*b5f0*/  FMUL.FTZ R71, R0, R71 ;  /* 0x0000004700477220 */ /* 0x000fe40000410000 */
[C---:B------:R-:W-:Y:S01]  /*b600*/  FMUL.FTZ R28, R2.reuse, R136 ;  /* 0x00000088021c7220 */ /* 0x040fe20000410000 */
[C---:B------:R-:W-:Y:S04]  /*b610*/  HMMA.16816.F32.BF16 R24, R160.reuse, R30, R24 ;  /* 0x0000001ea018723c */ /* 0x040fe80000041818 */
[C---:B------:R-:W-:Y:S02]  /*b620*/  FMUL.FTZ R29, R2.reuse, R137 ;  /* 0x00000089021d7220 */ /* 0x040fe40000410000 */
[----:B------:R-:W-:Y:S02]  /*b630*/  FMUL.FTZ R72, R2, R72 ;  /* 0x0000004802487220 */ /* 0x000fe40000410000 */
[C---:B------:R-:W-:Y:S04]  /*b640*/  FMUL.FTZ R30, R0.reuse, R138 ;  /* 0x0000008a001e7220 */ /* 0x040fe80000410000 */
[----:B------:R-:W-:Y:S02]  /*b650*/  FMUL.FTZ R31, R0, R139 ;  /* 0x0000008b001f7220 */ /* 0x000fe40000410000 */
[----:B------:R-:W5:Y:S01]  /*b660*/  LDSM.16.MT88.4 R136, [R234+0x12000] ;  /* 0x01200000ea88783b */ /* 0x000f620000004200 */
[----:B------:R-:W-:Y:S02]  /*b670*/  FMUL.FTZ R73, R2, R73 ;  /* 0x0000004902497220 */ /* 0x000fe40000410000 */
[C---:B------:R-:W-:Y:S02]  /*b680*/  FMUL.FTZ R74, R0.reuse, R74 ;  /* 0x0000004a004a7220 */ /* 0x040fe40000410000 */
[C---:B-1----:R-:W-:Y:S03]  /*b690*/  HMMA.16816.F32.BF16 R28, R160.reuse, R152, R28 ;  /* 0x00000098a01c723c */ /* 0x042fe6000004181c */
[----:B------:R-:W-:Y:S02]  /*b6a0*/  FMUL.FTZ R75, R0, R75 ;  /* 0x0000004b004b7220 */ /* 0x000fe40000410000 */
[C---:B------:R-:W-:Y:S02]  /*b6b0*/  FMUL.FTZ R76, R2.reuse, R76 ;  /* 0x0000004c024c7220 */ /* 0x040fe40000410000 */
[----:B------:R-:W-:Y:S01]  /*b6c0*/  FMUL.FTZ R77, R2, R77 ;  /* 0x0000004d024d7220 */ /* 0x000fe20000410000 */
[C---:B------:R-:W-:Y:S01]  /*b6d0*/  HMMA.16816.F32.BF16 R32, R160.reuse, R154, R32 ;  /* 0x0000009aa020723c */ /* 0x040fe20000041820 */
[----:B------:R-:W-:Y:S03]  /*b6e0*/  LDSM.16.MT88.4 R152, [R236+0x12800] ;  /* 0x01280000ec98783b */ /* 0x000fe60000004200 */
[C---:B------:R-:W-:Y:S02]  /*b6f0*/  FMUL.FTZ R78, R0.reuse, R78 ;  /* 0x0000004e004e7220 */ /* 0x040fe40000410000 */
[----:B------:R-:W-:Y:S02]  /*b700*/  FMUL.FTZ R79, R0, R79 ;  /* 0x0000004f004f7220 */ /* 0x000fe40000410000 */
[C---:B----4-:R-:W-:Y:S04]  /*b710*/  HMMA.16816.F32.BF16 R36, R160.reuse, R144, R36 ;  /* 0x00000090a024723c */ /* 0x050fe80000041824 */
[C---:B------:R-:W-:Y:S02]  /*b720*/  FMUL.FTZ R80, R2.reuse, R80 ;  /* 0x0000005002507220 */ /* 0x040fe40000410000 */
[----:B------:R-:W-:Y:S02]  /*b730*/  FMUL.FTZ R81, R2, R81 ;  /* 0x0000005102517220 */ /* 0x000fe40000410000 */
[C---:B------:R-:W-:Y:S01]  /*b740*/  HMMA.16816.F32.BF16 R40, R160.reuse, R146, R40 ;  /* 0x00000092a028723c */ /* 0x040fe20000041828 */
[----:B------:R-:W-:Y:S03]  /*b750*/  LDSM.16.MT88.4 R144, [R233+0x10800] ;  /* 0x01080000e990783b */ /* 0x000fe60000004200 */
[C---:B------:R-:W-:Y:S02]  /*b760*/  FMUL.FTZ R82, R0.reuse, R82 ;  /* 0x0000005200527220 */ /* 0x040fe40000410000 */
[----:B------:R-:W-:Y:S02]  /*b770*/  FMUL.FTZ R83, R0, R83 ;  /* 0x0000005300537220 */ /* 0x000fe40000410000 */
[C---:B------:R-:W-:Y:S01]  /*b780*/  FMUL.FTZ R84, R2.reuse, R84 ;  /* 0x0000005402547220 */ /* 0x040fe20000410000 */
[C---:B-----5:R-:W-:Y:S03]  /*b790*/  HMMA.16816.F32.BF16 R44, R160.reuse, R136, R44 ;  /* 0x00000088a02c723c */ /* 0x060fe6000004182c */
[----:B------:R-:W-:Y:S02]  /*b7a0*/  FMUL.FTZ R85, R2, R85 ;  /* 0x0000005502557220 */ /* 0x000fe40000410000 */
[C---:B------:R-:W-:Y:S02]  /*b7b0*/  FMUL.FTZ R86, R0.reuse, R86 ;  /* 0x0000005600567220 */ /* 0x040fe40000410000 */
[----:B------:R-:W-:Y:S01]  /*b7c0*/  FMUL.FTZ R87, R0, R87 ;  /* 0x0000005700577220 */ /* 0x000fe20000410000 */
[C---:B------:R-:W-:Y:S01]  /*b7d0*/  HMMA.16816.F32.BF16 R48, R160.reuse, R138, R48 ;  /* 0x0000008aa030723c */ /* 0x040fe20000041830 */
[----:B------:R-:W1:Y:S03]  /*b7e0*/  LDSM.16.MT88.4 R136, [R236+0x14000] ;  /* 0x01400000ec88783b */ /* 0x000e660000004200 */
[C---:B------:R-:W-:Y:S02]  /*b7f0*/  FMUL.FTZ R88, R2.reuse, R88 ;  /* 0x0000005802587220 */ /* 0x040fe40000410000 */
[----:B------:R-:W-:Y:S02]  /*b800*/  FMUL.FTZ R89, R2, R89 ;  /* 0x0000005902597220 */ /* 0x000fe40000410000 */
[C---:B------:R-:W-:Y:S04]  /*b810*/  HMMA.16816.F32.BF16 R52, R160.reuse, R132, R52 ;  /* 0x00000084a034723c */ /* 0x040fe80000041834 */
[C---:B------:R-:W-:Y:S02]  /*b820*/  FMUL.FTZ R90, R0.reuse, R90 ;  /* 0x0000005a005a7220 */ /* 0x040fe40000410000 */
[----:B------:R-:W-:Y:S02]  /*b830*/  FMUL.FTZ R91, R0, R91 ;  /* 0x0000005b005b7220 */ /* 0x000fe40000410000 */
[C---:B------:R-:W-:Y:S01]  /*b840*/  HMMA.16816.F32.BF16 R56, R160.reuse, R134, R56 ;  /* 0x00000086a038723c */ /* 0x040fe20000041838 */
[----:B------:R-:W4:Y:S03]  /*b850*/  LDSM.16.MT88.4 R132, [R234+0x14000] ;  /* 0x01400000ea84783b */ /* 0x000f260000004200 */
[C---:B------:R-:W-:Y:S02]  /*b860*/  FMUL.FTZ R92, R2.reuse, R92 ;  /* 0x0000005c025c7220 */ /* 0x040fe40000410000 */
[----:B------:R-:W-:Y:S02]  /*b870*/  FMUL.FTZ R93, R2, R93 ;  /* 0x0000005d025d7220 */ /* 0x000fe40000410000 */
[C---:B------:R-:W-:Y:S04]  /*b880*/  HMMA.16816.F32.BF16 R60, R160.reuse, R140, R60 ;  /* 0x0000008ca03c723c */ /* 0x040fe8000004183c */
[C---:B------:R-:W-:Y:S02]  /*b890*/  FMUL.FTZ R94, R0.reuse, R94 ;  /* 0x0000005e005e7220 */ /* 0x040fe40000410000 */
[----:B------:R-:W-:Y:S02]  /*b8a0*/  FMUL.FTZ R95, R0, R95 ;  /* 0x0000005f005f7220 */ /* 0x000fe40000410000 */
[C---:B------:R-:W-:Y:S01]  /*b8b0*/  HMMA.16816.F32.BF16 R64, R160.reuse, R142, R64 ;  /* 0x0000008ea040723c */ /* 0x040fe20000041840 */
[----:B------:R-:W5:Y:S03]  /*b8c0*/  LDSM.16.MT88.4 R140, [R233+0x14000] ;  /* 0x01400000e98c783b */ /* 0x000f660000004200 */
[C---:B------:R-:W-:Y:S02]  /*b8d0*/  FMUL.FTZ R96, R2.reuse, R96 ;  /* 0x0000006002607220 */ /* 0x040fe40000410000 */
[----:B------:R-:W-:Y:S02]  /*b8e0*/  FMUL.FTZ R97, R2, R97 ;  /* 0x0000006102617220 */ /* 0x000fe40000410000 */
[C---:B------:R-:W-:Y:S01]  /*b8f0*/  FMUL.FTZ R98, R0.reuse, R98 ;  /* 0x0000006200627220 */ /* 0x040fe20000410000 */
[C---:B-1----:R-:W-:Y:S03]  /*b900*/  HMMA.16816.F32.BF16 R68, R160.reuse, R136, R68 ;  /* 0x00000088a044723c */ /* 0x042fe60000041844 */
[----:B------:R-:W-:Y:S02]  /*b910*/  FMUL.FTZ R99, R0, R99 ;  /* 0x0000006300637220 */ /* 0x000fe40000410000 */
[C---:B------:R-:W-:Y:S02]  /*b920*/  FMUL.FTZ R100, R2.reuse, R100 ;  /* 0x0000006402647220 */ /* 0x040fe40000410000 */
[----:B------:R-:W-:Y:S01]  /*b930*/  FMUL.FTZ R101, R2, R101 ;  /* 0x0000006502657220 */ /* 0x000fe20000410000 */
[C---:B------:R-:W-:Y:S01]  /*b940*/  HMMA.16816.F32.BF16 R72, R160.reuse, R138, R72 ;  /* 0x0000008aa048723c */ /* 0x040fe20000041848 */
[----:B------:R-:W1:Y:S03]  /*b950*/  LDSM.16.MT88.4 R136, [R232+0x14000] ;  /* 0x01400000e888783b */ /* 0x000e660000004200 */
[C---:B------:R-:W-:Y:S02]  /*b960*/  FMUL.FTZ R102, R0.reuse, R102 ;  /* 0x0000006600667220 */ /* 0x040fe40000410000 */
[----:B------:R-:W-:Y:S02]  /*b970*/  FMUL.FTZ R103, R0, R103 ;  /* 0x0000006700677220 */ /* 0x000fe40000410000 */
[C---:B----4-:R-:W-:Y:S04]  /*b980*/  HMMA.16816.F32.BF16 R76, R160.reuse, R132, R76 ;  /* 0x00000084a04c723c */ /* 0x050fe8000004184c */
[C---:B------:R-:W-:Y:S02]  /*b990*/  FMUL.FTZ R104, R2.reuse, R104 ;  /* 0x0000006802687220 */ /* 0x040fe40000410000 */
[----:B------:R-:W-:Y:S02]  /*b9a0*/  FMUL.FTZ R105, R2, R105 ;  /* 0x0000006902697220 */ /* 0x000fe40000410000 */
[C---:B------:R-:W-:Y:S01]  /*b9b0*/  HMMA.16816.F32.BF16 R80, R160.reuse, R134, R80 ;  /* 0x00000086a050723c */ /* 0x040fe20000041850 */
[----:B------:R-:W4:Y:S03]  /*b9c0*/  LDSM.16.MT88.4 R132, [R236+0x16000] ;  /* 0x01600000ec84783b */ /* 0x000f260000004200 */
[C---:B------:R-:W-:Y:S02]  /*b9d0*/  FMUL.FTZ R106, R0.reuse, R106 ;  /* 0x0000006a006a7220 */ /* 0x040fe40000410000 */
[----:B------:R-:W-:Y:S02]  /*b9e0*/  FMUL.FTZ R107, R0, R107 ;  /* 0x0000006b006b7220 */ /* 0x000fe40000410000 */
[C---:B-----5:R-:W-:Y:S04]  /*b9f0*/  HMMA.16816.F32.BF16 R84, R160.reuse, R140, R84 ;  /* 0x0000008ca054723c */ /* 0x060fe80000041854 */
        /* <DEDUP_REMOVED lines=20> */
[--C-:B------:R-:W-:Y:S02]  /*bb40*/  FFMA.FTZ R189, R189, c[0x0][0x23c], -R177.reuse ;  /* 0x00008f00bdbd7a23 */ /* 0x100fe400000108b1 */
[--C-:B------:R-:W-:Y:S02]  /*bb50*/  FFMA.FTZ R190, R190, c[0x0][0x23c], -R176.reuse ;  /* 0x00008f00bebe7a23 */ /* 0x100fe400000108b0 */
[C---:B-----5:R-:W-:Y:S02]  /*bb60*/  HMMA.16816.F32.BF16 R108, R160.reuse, R140, R108 ;  /* 0x0000008ca06c723c */ /* 0x060fe4000004186c */
[----:B------:R-:W5:Y:S02]  /*bb70*/  MUFU.EX2 R189, R189 ;  /* 0x000000bd00bd7308 */ /* 0x000f640000000800 */
[--C-:B------:R-:W-:Y:S02]  /*bb80*/  FFMA.FTZ R191, R191, c[0x0][0x23c], -R176.reuse ;  /* 0x00008f00bfbf7a23 */ /* 0x100fe400000108b0 */
[C---:B------:R-:W-:Y:S02]  /*bb90*/  FMUL.FTZ R120, R2.reuse, R120 ;  /* 0x0000007802787220 */ /* 0x040fe40000410000 */
[C---:B------:R-:W-:Y:S01]  /*bba0*/  HMMA.16816.F32.BF16 R112, R160.reuse, R142, R112 ;  /* 0x0000008ea070723c */ /* 0x040fe20000041870 */
[----:B------:R-:W2:Y:S03]  /*bbb0*/  LDSM.16.MT88.4 R140, [R236+0x10800] ;  /* 0x01080000ec8c783b */ /* 0x000ea60000004200 */
[----:B------:R-:W-:Y:S01]  /*bbc0*/  FMUL.FTZ R121, R2, R121 ;  /* 0x0000007902797220 */ /* 0x000fe20000410000 */
[----:B------:R-:W-:Y:S01]  /*bbd0*/  MUFU.EX2 R190, R190 ;  /* 0x000000be00be7308 */ /* 0x000fe20000000800 */
[C---:B------:R-:W-:Y:S02]  /*bbe0*/  FMUL.FTZ R122, R0.reuse, R122 ;  /* 0x0000007a007a7220 */ /* 0x040fe40000410000 */
[----:B------:R-:W-:Y:S01]  /*bbf0*/  FMUL.FTZ R123, R0, R123 ;  /* 0x0000007b007b7220 */ /* 0x000fe20000410000 */
[C---:B-1----:R-:W-:Y:S03]  /*bc00*/  HMMA.16816.F32.BF16 R116, R160.reuse, R136, R116 ;  /* 0x00000088a074723c */ /* 0x042fe60000041874 */
[--C-:B------:R-:W-:Y:S02]  /*bc10*/  FFMA.FTZ R203, R203, c[0x0][0x23c], -R176.reuse ;  /* 0x00008f00cbcb7a23 */ /* 0x100fe400000108b0 */
[C---:B------:R-:W-:Y:S01]  /*bc20*/  FMUL.FTZ R124, R2.reuse, R124 ;  /* 0x0000007c027c7220 */ /* 0x040fe20000410000 */
[----:B------:R-:W1:Y:S01]  /*bc30*/  MUFU.EX2 R191, R191 ;  /* 0x000000bf00bf7308 */ /* 0x000e620000000800 */
[----:B------:R-:W-:Y:S01]  /*bc40*/  FMUL.FTZ R125, R2, R125 ;  /* 0x0000007d027d7220 */ /* 0x000fe20000410000 */
[C---:B------:R-:W-:Y:S01]  /*bc50*/  HMMA.16816.F32.BF16 R120, R160.reuse, R138, R120 ;  /* 0x0000008aa078723c */ /* 0x040fe20000041878 */
[----:B------:R-:W2:Y:S03]  /*bc60*/  LDSM.16.MT88.4 R136, [R234+0x10800] ;  /* 0x01080000ea88783b */ /* 0x000ea60000004200 */
[C---:B------:R-:W-:Y:S02]  /*bc70*/  FMUL.FTZ R126, R0.reuse, R126 ;  /* 0x0000007e007e7220 */ /* 0x040fe40000410000 */
[----:B------:R-:W-:Y:S02]  /*bc80*/  FMUL.FTZ R127, R0, R127 ;  /* 0x0000007f007f7220 */ /* 0x000fe40000410000 */
[----:B------:R-:W3:Y:S01]  /*bc90*/  MUFU.EX2 R203, R203 ;  /* 0x000000cb00cb7308 */ /* 0x000ee20000000800 */
[C---:B------:R-:W-:Y:S03]  /*bca0*/  FMUL.FTZ R128, R2.reuse, R128 ;  /* 0x0000008002807220 */ /* 0x040fe60000410000 */
[----:B------:R-:W-:Y:S01]  /*bcb0*/  FMUL.FTZ R129, R2, R129 ;  /* 0x0000008102817220 */ /* 0x000fe20000410000 */
[C---:B----4-:R-:W-:Y:S03]  /*bcc0*/  HMMA.16816.F32.BF16 R124, R160.reuse, R132, R124 ;  /* 0x00000084a07c723c */ /* 0x050fe6000004187c */
[C---:B------:R-:W-:Y:S02]  /*bcd0*/  FMUL.FTZ R130, R0.reuse, R130 ;  /* 0x0000008200827220 */ /* 0x040fe40000410000 */
[----:B------:R-:W-:Y:S02]  /*bce0*/  FMUL.FTZ R131, R0, R131 ;  /* 0x0000008300837220 */ /* 0x000fe40000410000 */
[----:B-----5:R-:W-:Y:S01]  /*bcf0*/  F2FP.BF16.PACK_AB R132, R189, R188 ;  /* 0x000000bcbd84723e */ /* 0x020fe200000010ff */
[--C-:B------:R-:W-:Y:S01]  /*bd00*/  FFMA.FTZ R200, R213, c[0x0][0x23c], -R177.reuse ;  /* 0x00008f00d5c87a23 */ /* 0x100fe200000108b1 */
[----:B-1----:R-:W-:Y:S03]  /*bd10*/  F2FP.BF16.PACK_AB R133, R191, R190 ;  /* 0x000000bebf85723e */ /* 0x002fe600000010ff */
[----:B------:R-:W-:Y:S01]  /*bd20*/  HMMA.16816.F32.BF16 R128, R160, R134, R128 ;  /* 0x00000086a080723c */ /* 0x000fe20000041880 */
[----:B------:R-:W1:Y:S01]  /*bd30*/  LDSM.16.MT88.4 R160, [R233+0x12800] ;  /* 0x01280000e9a0783b */ /* 0x000e620000004200 */
[----:B------:R-:W-:Y:S01]  /*bd40*/  MUFU.EX2 R200, R200 ;  /* 0x000000c800c87308 */ /* 0x000fe20000000800 */
[--C-:B------:R-:W-:Y:S02]  /*bd50*/  FFMA.FTZ R213, R215, c[0x0][0x23c], -R177.reuse ;  /* 0x00008f00d7d57a23 */ /* 0x100fe400000108b1 */
[--C-:B------:R-:W-:Y:S02]  /*bd60*/  FFMA.FTZ R204, R211, c[0x0][0x23c], -R176.reuse ;  /* 0x00008f00d3cc7a23 */ /* 0x100fe400000108b0 */
[----:B------:R-:W-:Y:S01]  /*bd70*/  F2FP.BF16.PACK_AB R134, R192, R193 ;  /* 0x000000c1c086723e */ /* 0x000fe200000010ff */
[--C-:B------:R-:W-:Y:S01]  /*bd80*/  FFMA.FTZ R209, R209, c[0x0][0x23c], -R176.reuse ;  /* 0x00008f00d1d17a23 */ /* 0x100fe200000108b0 */
[----:B---3--:R-:W-:Y:S03]  /*bd90*/  F2FP.BF16.PACK_AB R135, R203, R196 ;  /* 0x000000c4cb87723e */ /* 0x008fe600000010ff */
[--C-:B------:R-:W-:Y:S01]  /*bda0*/  FFMA.FTZ R208, R214, c[0x0][0x23c], -R177.reuse ;  /* 0x00008f00d6d07a23 */ /* 0x100fe200000108b1 */
[----:B------:R-:W3:Y:S01]  /*bdb0*/  MUFU.EX2 R213, R213 ;  /* 0x000000d500d57308 */ /* 0x000ee20000000800 */
[--C-:B------:R-:W-:Y:S02]  /*bdc0*/  FFMA.FTZ R211, R210, c[0x0][0x23c], -R177.reuse ;  /* 0x00008f00d2d37a23 */ /* 0x100fe400000108b1 */
[C---:B--2---:R-:W-:Y:S05]  /*bdd0*/  HMMA.16816.F32.BF16 R4, R132.reuse, R140, R4 ;  /* 0x0000008c8404723c */ /* 0x044fea0000041804 */
[--C-:B------:R-:W-:Y:S02]  /*bde0*/  FFMA.FTZ R207, R207, c[0x0][0x23c], -R176.reuse ;  /* 0x00008f00cfcf7a23 */ /* 0x100fe400000108b0 */
[--C-:B------:R-:W-:Y:S01]  /*bdf0*/  FFMA.FTZ R210, R205, c[0x0][0x23c], -R176.reuse ;  /* 0x00008f00cdd27a23 */ /* 0x100fe200000108b0 */
[C---:B------:R-:W-:Y:S01]  /*be00*/  HMMA.16816.F32.BF16 R8, R132.reuse, R142, R8 ;  /* 0x0000008e8408723c */ /* 0x040fe20000041808 */
[----:B------:R-:W2:Y:S01]  /*be10*/  LDSM.16.MT88.4 R140, [R232+0x12800] ;  /* 0x01280000e88c783b */ /* 0x000ea20000004200 */
[----:B------:R-:W-:Y:S02]  /*be20*/  MUFU.EX2 R204, R204 ;  /* 0x000000cc00cc7308 */ /* 0x000fe40000000800 */
[--C-:B------:R-:W-:Y:S02]  /*be30*/  FFMA.FTZ R202, R202, c[0x0][0x23c], -R177.reuse ;  /* 0x00008f00caca7a23 */ /* 0x100fe400000108b1 */
[--C-:B------:R-:W-:Y:S02]  /*be40*/  FFMA.FTZ R205, R206, c[0x0][0x23c], -R177.reuse ;  /* 0x00008f00cecd7a23 */ /* 0x100fe400000108b1 */
[C---:B------:R-:W-:Y:S04]  /*be50*/  HMMA.16816.F32.BF16 R12, R132.reuse, R136, R12 ;  /* 0x00000088840c723c */ /* 0x040fe8000004180c */
[--C-:B------:R-:W-:Y:S01]  /*be60*/  FFMA.FTZ R201, R201, c[0x0][0x23c], -R176.reuse ;  /* 0x00008f00c9c97a23 */ /* 0x100fe200000108b0 */
[----:B------:R-:W4:Y:S01]  /*be70*/  MUFU.EX2 R209, R209 ;  /* 0x000000d100d17308 */ /* 0x000f220000000800 */
[--C-:B------:R-:W-:Y:S02]  /*be80*/  FFMA.FTZ R206, R199, c[0x0][0x23c], -R176.reuse ;  /* 0x00008f00c7ce7a23 */ /* 0x100fe400000108b0 */
[C---:B------:R-:W-:Y:S01]  /*be90*/  HMMA.16816.F32.BF16 R16, R132.reuse, R138, R16 ;  /* 0x0000008a8410723c */ /* 0x040fe20000041810 */
[----:B------:R-:W5:Y:S03]  /*bea0*/  LDSM.16.MT88.4 R136, [R233+0x14800] ;  /* 0x01480000e988783b */ /* 0x000f660000004200 */
[--C-:B------:R-:W-:Y:S02]  /*beb0*/  FFMA.FTZ R198, R198, c[0x0][0x23c], -R177.reuse ;  /* 0x00008f00c6c67a23 */ /* 0x100fe400000108b1 */
[----:B------:R-:W-:Y:S01]  /*bec0*/  FFMA.FTZ R177, R197, c[0x0][0x23c], -R177 ;  /* 0x00008f00c5b17a23 */ /* 0x000fe200000108b1 */
[----:B------:R-:W-:Y:S01]  /*bed0*/  MUFU.EX2 R208, R208 ;  /* 0x000000d000d07308 */ /* 0x000fe20000000800 */
[C---:B------:R-:W-:Y:S04]  /*bee0*/  HMMA.16816.F32.BF16 R20, R132.reuse, R144, R20 ;  /* 0x000000908414723c */ /* 0x040fe80000041814 */
[--C-:B------:R-:W-:Y:S02]  /*bef0*/  FFMA.FTZ R166, R166, c[0x0][0x23c], -R176.reuse ;  /* 0x00008f00a6a67a23 */ /* 0x100fe400000108b0 */
[----:B------:R-:W-:Y:S02]  /*bf00*/  FFMA.FTZ R176, R165, c[0x0][0x23c], -R176 ;  /* 0x00008f00a5b07a23 */ /* 0x000fe400000108b0 */
[C---:B------:R-:W-:Y:S01]  /*bf10*/  HMMA.16816.F32.BF16 R24, R132.reuse, R146, R24 ;  /* 0x000000928418723c */ /* 0x040fe20000041818 */
[----:B------:R-:W1:Y:S01]  /*bf20*/  LDSM.16.MT88.4 R144, [R232+0x14800] ;  /* 0x01480000e890783b */ /* 0x000e620000004200 */
[----:B------:R-:W-:Y:S02]  /*bf30*/  MUFU.EX2 R197, R177 ;  /* 0x000000b100c57308 */ /* 0x000fe40000000800 */
[----:B------:R-:W-:Y:S02]  /*bf40*/  FFMA.FTZ R187, R0, R212, R187 ;  /* 0x000000d400bb7223 */ /* 0x000fe400000100bb */
[----:B------:R-:W-:Y:S01]  /*bf50*/  FFMA.FTZ R186, R2, R167, R186 ;  /* 0x000000a702ba7223 */ /* 0x000fe200000100ba */
[----:B------:R-:W-:Y:S01]  /*bf60*/  MOV R167, R164 ;  /* 0x000000a400a77202 */ /* 0x000fe20000000f00 */
[C---:B------:R-:W-:Y:S04]  /*bf70*/  HMMA.16816.F32.BF16 R28, R132.reuse, R148, R28 ;  /* 0x00000094841c723c */ /* 0x040fe8000004181c */
[----:B------:R1:W-:Y:S01]  /*bf80*/  MUFU.EX2 R165, R176 ;  /* 0x000000b000a57308 */ /* 0x0003e20000000800 */
[----:B------:R-:W-:Y:S02]  /*bf90*/  FADD.FTZ R185, R185, R186 ;  /* 0x000000bab9b97221 */ /* 0x000fe40000010000 */
[----:B------:R-:W-:Y:S01]  /*bfa0*/  FADD.FTZ R182, R182, R187 ;  /* 0x000000bbb6b67221 */ /* 0x000fe20000010000 */
[C---:B------:R-:W-:Y:S01]  /*bfb0*/  HMMA.16816.F32.BF16 R32, R132.reuse, R150, R32 ;  /* 0x000000968420723c */ /* 0x040fe20000041820 */
[----:B------:R-:W2:Y:S03]  /*bfc0*/  LDSM.16.MT88.4 R148, [R236+0x16800] ;  /* 0x01680000ec94783b */ /* 0x000ea60000004200 */
[----:B------:R-:W-:Y:S02]  /*bfd0*/  FADD.FTZ R184, R184, R185 ;  /* 0x000000b9b8b87221 */ /* 0x000fe40000010000 */
[----:B------:R-:W2:Y:S01]  /*bfe0*/  MUFU.EX2 R211, R211 ;  /* 0x000000d300d37308 */ /* 0x000ea20000000800 */
[----:B------:R-:W-:Y:S01]  /*bff0*/  FADD.FTZ R181, R181, R182 ;  /* 0x000000b6b5b57221 */ /* 0x000fe20000010000 */
[C---:B------:R-:W-:Y:S04]  /*c000*/  HMMA.16816.F32.BF16 R36, R132.reuse, R152, R36 ;  /* 0x000000988424723c */ /* 0x040fe80000041824 */
[----:B------:R-:W-:Y:S02]  /*c010*/  FADD.FTZ R183, R183, R184 ;  /* 0x000000b8b7b77221 */ /* 0x000fe40000010000 */
[----:B------:R-:W-:Y:S02]  /*c020*/  FADD.FTZ R181, R180, R181 ;  /* 0x000000b5b4b57221 */ /* 0x000fe40000010000 */
[C---:B------:R-:W-:Y:S01]  /*c030*/  HMMA.16816.F32.BF16 R40, R132.reuse, R154, R40 ;  /* 0x0000009a8428723c */ /* 0x040fe20000041828 */
[----:B------:R-:W-:Y:S01]  /*c040*/  LDSM.16.MT88.4 R152, [R236+0x13000] ;  /* 0x01300000ec98783b */ /* 0x000fe20000004200 */
[----:B------:R-:W-:Y:S02]  /*c050*/  MUFU.EX2 R207, R207 ;  /* 0x000000cf00cf7308 */ /* 0x000fe40000000800 */
[----:B------:R-:W-:Y:S02]  /*c060*/  FADD.FTZ R188, R188, R183 ;  /* 0x000000b7bcbc7221 */ /* 0x000fe40000010000 */
[----:B------:R-:W-:Y:S02]  /*c070*/  FADD.FTZ R190, R190, R181 ;  /* 0x000000b5bebe7221 */ /* 0x000fe40000010000 */
[C---:B------:R-:W-:Y:S01]  /*c080*/  HMMA.16816.F32.BF16 R44, R132.reuse, R156, R44 ;  /* 0x0000009c842c723c */ /* 0x040fe2000004182c */
[----:B-1----:R-:W-:Y:S03]  /*c090*/  LDSM.16.MT88.4 R176, [R236+0x15800] ;  /* 0x01580000ecb0783b */ /* 0x002fe60000004200 */
[----:B------:R-:W1:Y:S01]  /*c0a0*/  MUFU.EX2 R210, R210 ;  /* 0x000000d200d27308 */ /* 0x000e620000000800 */
[----:B------:R-:W-:Y:S02]  /*c0b0*/  FADD.FTZ R188, R189, R188 ;  /* 0x000000bcbdbc7221 */ /* 0x000fe40000010000 */
[----:B------:R-:W-:Y:S01]  /*c0c0*/  FADD.FTZ R191, R191, R190 ;  /* 0x000000bebfbf7221 */ /* 0x000fe20000010000 */
[C---:B------:R-:W-:Y:S01]  /*c0d0*/  HMMA.16816.F32.BF16 R48, R132.reuse, R158, R48 ;  /* 0x0000009e8430723c */ /* 0x040fe20000041830 */
[----:B------:R-:W-:Y:S03]  /*c0e0*/  LDSM.16.MT88.4 R156, [R234+0x13000] ;  /* 0x01300000ea9c783b */ /* 0x000fe60000004200 */
[----:B------:R-:W-:Y:S02]  /*c0f0*/  FADD.FTZ R193, R193, R188 ;  /* 0x000000bcc1c17221 */ /* 0x000fe40000010000 */
[----:B------:R-:W-:Y:S01]  /*c100*/  MUFU.EX2 R202, R202 ;  /* 0x000000ca00ca7308 */ /* 0x000fe20000000800 */
[----:B------:R-:W-:Y:S01]  /*c110*/  FADD.FTZ R196, R196, R191 ;  /* 0x000000bfc4c47221 */ /* 0x000fe20000010000 */
[C---:B------:R-:W-:Y:S04]  /*c120*/  HMMA.16816.F32.BF16 R52, R132.reuse, R160, R52 ;  /* 0x000000a08434723c */ /* 0x040fe80000041834 */
[----:B------:R-:W-:Y:S02]  /*c130*/  FADD.FTZ R193, R192, R193 ;  /* 0x000000c1c0c17221 */ /* 0x000fe40000010000 */
[----:B------:R-:W-:Y:S02]  /*c140*/  FADD.FTZ R203, R203, R196 ;  /* 0x000000c4cbcb7221 */ /* 0x000fe40000010000 */
[C---:B------:R-:W-:Y:S01]  /*c150*/  HMMA.16816.F32.BF16 R56, R132.reuse, R162, R56 ;  /* 0x000000a28438723c */ /* 0x040fe20000041838 */
[----:B------:R-:W-:Y:S01]  /*c160*/  LDSM.16.MT88.4 R160, [R233+0x13000] ;  /* 0x01300000e9a0783b */ /* 0x000fe20000004200 */
[----:B------:R-:W1:Y:S06]  /*c170*/  MUFU.EX2 R205, R205 ;  /* 0x000000cd00cd7308 */ /* 0x000e6c0000000800 */
[C---:B--2---:R-:W-:Y:S04]  /*c180*/  HMMA.16816.F32.BF16 R60, R132.reuse, R140, R60 ;  /* 0x0000008c843c723c */ /* 0x044fe8000004183c */
[----:B------:R-:W-:Y:S04]  /*c190*/  MUFU.EX2 R201, R201 ;  /* 0x000000c900c97308 */ /* 0x000fe80000000800 */
[C---:B------:R-:W-:Y:S01]  /*c1a0*/  HMMA.16816.F32.BF16 R64, R132.reuse, R142, R64 ;  /* 0x0000008e8440723c */ /* 0x040fe20000041840 */
[----:B------:R-:W2:Y:S05]  /*c1b0*/  LDSM.16.MT88.4 R140, [R234+0x16800] ;  /* 0x01680000ea8c783b */ /* 0x000eaa0000004200 */
[----:B------:R-:W1:Y:S02]  /*c1c0*/  MUFU.EX2 R206, R206 ;  /* 0x000000ce00ce7308 */ /* 0x000e640000000800 */
[C---:B------:R-:W-:Y:S08]  /*c1d0*/  HMMA.16816.F32.BF16 R68, R132.reuse, R168, R68 ;  /* 0x000000a88444723c */ /* 0x040ff00000041844 */
[C---:B------:R-:W-:Y:S01]  /*c1e0*/  HMMA.16816.F32.BF16 R72, R132.reuse, R170, R72 ;  /* 0x000000aa8448723c */ /* 0x040fe20000041848 */
[----:B------:R-:W-:Y:S01]  /*c1f0*/  LDSM.16.MT88.4 R168, [R232+0x13000] ;  /* 0x01300000e8a8783b */ /* 0x000fe20000004200 */
[----:B------:R-:W1:Y:S06]  /*c200*/  MUFU.EX2 R198, R198 ;  /* 0x000000c600c67308 */ /* 0x000e6c0000000800 */
[C---:B------:R-:W-:Y:S04]  /*c210*/  HMMA.16816.F32.BF16 R76, R132.reuse, R172, R76 ;  /* 0x000000ac844c723c */ /* 0x040fe8000004184c */
[----:B------:R-:W1:Y:S04]  /*c220*/  MUFU.EX2 R166, R166 ;  /* 0x000000a600a67308 */ /* 0x000e680000000800 */
[C---:B------:R-:W-:Y:S01]  /*c230*/  HMMA.16816.F32.BF16 R80, R132.reuse, R174, R80 ;  /* 0x000000ae8450723c */ /* 0x040fe20000041850 */
[----:B------:R-:W-:Y:S07]  /*c240*/  LDSM.16.MT88.4 R172, [R236+0x15000] ;  /* 0x01500000ecac783b */ /* 0x000fee0000004200 */
[C---:B-----5:R-:W-:Y:S08]  /*c250*/  HMMA.16816.F32.BF16 R84, R132.reuse, R136, R84 ;  /* 0x000000888454723c */ /* 0x060ff00000041854 */
[C---:B------:R-:W-:Y:S01]  /*c260*/  HMMA.16816.F32.BF16 R88, R132.reuse, R138, R88 ;  /* 0x0000008a8458723c */ /* 0x040fe20000041858 */
[----:B------:R-:W5:Y:S07]  /*c270*/  LDSM.16.MT88.4 R136, [R233+0x16800] ;  /* 0x01680000e988783b */ /* 0x000f6e0000004200 */
[C---:B------:R-:W-:Y:S08]  /*c280*/  HMMA.16816.F32.BF16 R92, R132.reuse, R144, R92 ;  /* 0x00000090845c723c */ /* 0x040ff0000004185c */
[C---:B------:R-:W-:Y:S01]  /*c290*/  HMMA.16816.F32.BF16 R96, R132.reuse, R146, R96 ;  /* 0x000000928460723c */ /* 0x040fe20000041860 */
[----:B------:R-:W1:Y:S07]  /*c2a0*/  LDSM.16.MT88.4 R144, [R232+0x16800] ;  /* 0x01680000e890783b */ /* 0x000e6e0000004200 */
[C---:B------:R-:W-:Y:S08]  /*c2b0*/  HMMA.16816.F32.BF16 R100, R132.reuse, R148, R100 ;  /* 0x000000948464723c */ /* 0x040ff00000041864 */
[C---:B------:R-:W-:Y:S01]  /*c2c0*/  HMMA.16816.F32.BF16 R104, R132.reuse, R150, R104 ;  /* 0x000000968468723c */ /* 0x040fe20000041868 */
[----:B------:R-:W-:Y:S07]  /*c2d0*/  LDSM.16.MT88.4 R148, [R234+0x11000] ;  /* 0x01100000ea94783b */ /* 0x000fee0000004200 */
[C---:B--2---:R-:W-:Y:S08]  /*c2e0*/  HMMA.16816.F32.BF16 R108, R132.reuse, R140, R108 ;  /* 0x0000008c846c723c */ /* 0x044ff0000004186c */
[C---:B------:R-:W-:Y:S01]  /*c2f0*/  HMMA.16816.F32.BF16 R112, R132.reuse, R142, R112 ;  /* 0x0000008e8470723c */ /* 0x040fe20000041870 */
[----:B------:R-:W2:Y:S07]  /*c300*/  LDSM.16.MT88.4 R140, [R236+0x11000] ;  /* 0x01100000ec8c783b */ /* 0x000eae0000004200 */
[C---:B-----5:R-:W-:Y:S08]  /*c310*/  HMMA.16816.F32.BF16 R116, R132.reuse, R136, R116 ;  /* 0x000000888474723c */ /* 0x060ff00000041874 */
[C---:B------:R-:W-:Y:S01]  /*c320*/  HMMA.16816.F32.BF16 R120, R132.reuse, R138, R120 ;  /* 0x0000008a8478723c */ /* 0x040fe20000041878 */
[----:B------:R-:W5:Y:S07]  /*c330*/  LDSM.16.MT88.4 R136, [R233+0x11000] ;  /* 0x01100000e988783b */ /* 0x000f6e0000004200 */
[C---:B-1----:R-:W-:Y:S08]  /*c340*/  HMMA.16816.F32.BF16 R124, R132.reuse, R144, R124 ;  /* 0x00000090847c723c */ /* 0x042ff0000004187c */
[----:B------:R-:W-:Y:S01]  /*c350*/  HMMA.16816.F32.BF16 R128, R132, R146, R128 ;  /* 0x000000928480723c */ /* 0x000fe20000041880 */
[----:B------:R-:W1:Y:S06]  /*c360*/  LDSM.16.MT88.4 R144, [R232+0x11000] ;  /* 0x01100000e890783b */ /* 0x000e6c0000004200 */
[----:B---3--:R-:W-:Y:S01]  /*c370*/  F2FP.BF16.PACK_AB R132, R213, R200 ;  /* 0x000000c8d584723e */ /* 0x008fe200000010ff */
[----:B------:R-:W-:Y:S01]  /*c380*/  FADD.FTZ R200, R200, R193 ;  /* 0x000000c1c8c87221 */ /* 0x000fe20000010000 */
[----:B----4-:R-:W-:Y:S03]  /*c390*/  F2FP.BF16.PACK_AB R133, R209, R204 ;  /* 0x000000ccd185723e */ /* 0x010fe600000010ff */
[----:B------:R-:W-:Y:S01]  /*c3a0*/  F2FP.BF16.PACK_AB R134, R211, R208 ;  /* 0x000000d0d386723e */ /* 0x000fe200000010ff */
[----:B------:R-:W-:Y:S01]  /*c3b0*/  FADD.FTZ R213, R213, R200 ;  /* 0x000000c8d5d57221 */ /* 0x000fe20000010000 */
[----:B------:R-:W-:Y:S01]  /*c3c0*/  F2FP.BF16.PACK_AB R135, R210, R207 ;  /* 0x000000cfd287723e */ /* 0x000fe200000010ff */
[----:B------:R-:W-:Y:S02]  /*c3d0*/  FADD.FTZ R204, R204, R203 ;  /* 0x000000cbcccc7221 */ /* 0x000fe40000010000 */
[----:B------:R-:W-:Y:S02]  /*c3e0*/  FADD.FTZ R208, R208, R213 ;  /* 0x000000d5d0d07221 */ /* 0x000fe40000010000 */
[----:B------:R-:W-:Y:S02]  /*c3f0*/  FADD.FTZ R204, R209, R204 ;  /* 0x000000ccd1cc7221 */ /* 0x000fe40000010000 */
[C---:B--2---:R-:W-:Y:S03]  /*c400*/  HMMA.16816.F32.BF16 R4, R132.reuse, R140, R4 ;  /* 0x0000008c8404723c */ /* 0x044fe60000041804 */
[----:B------:R-:W-:Y:S02]  /*c410*/  FADD.FTZ R211, R211, R208 ;  /* 0x000000d0d3d37221 */ /* 0x000fe40000010000 */
[----:B------:R-:W-:Y:S03]  /*c420*/  FADD.FTZ R207, R207, R204 ;  /* 0x000000cccfcf7221 */ /* 0x000fe60000010000 */
[C---:B------:R-:W-:Y:S01]  /*c430*/  HMMA.16816.F32.BF16 R8, R132.reuse, R142, R8 ;  /* 0x0000008e8408723c */ /* 0x040fe20000041808 */
[----:B------:R-:W2:Y:S03]  /*c440*/  LDSM.16.MT88.4 R140, [R234+0x15000] ;  /* 0x01500000ea8c783b */ /* 0x000ea60000004200 */
[----:B------:R-:W-:Y:S04]  /*c450*/  FADD.FTZ R210, R210, R207 ;  /* 0x000000cfd2d27221 */ /* 0x000fe80000010000 */
[C---:B------:R-:W-:Y:S08]  /*c460*/  HMMA.16816.F32.BF16 R12, R132.reuse, R148, R12 ;  /* 0x00000094840c723c */ /* 0x040ff0000004180c */
[C---:B------:R-:W-:Y:S01]  /*c470*/  HMMA.16816.F32.BF16 R16, R132.reuse, R150, R16 ;  /* 0x000000968410723c */ /* 0x040fe20000041810 */
[----:B------:R-:W-:Y:S07]  /*c480*/  LDSM.16.MT88.4 R148, [R236+0x17000] ;  /* 0x01700000ec94783b */ /* 0x000fee0000004200 */
[C---:B-----5:R-:W-:Y:S08]  /*c490*/  HMMA.16816.F32.BF16 R20, R132.reuse, R136, R20 ;  /* 0x000000888414723c */ /* 0x060ff00000041814 */
[C---:B------:R-:W-:Y:S01]  /*c4a0*/  HMMA.16816.F32.BF16 R24, R132.reuse, R138, R24 ;  /* 0x0000008a8418723c */ /* 0x040fe20000041818 */
[----:B------:R-:W3:Y:S07]  /*c4b0*/  LDSM.16.MT88.4 R136, [R233+0x15000] ;  /* 0x01500000e988783b */ /* 0x000eee0000004200 */
[C---:B-1----:R-:W-:Y:S08]  /*c4c0*/  HMMA.16816.F32.BF16 R28, R132.reuse, R144, R28 ;  /* 0x00000090841c723c */ /* 0x042ff0000004181c */
[C---:B------:R-:W-:Y:S01]  /*c4d0*/  HMMA.16816.F32.BF16 R32, R132.reuse, R146, R32 ;  /* 0x000000928420723c */ /* 0x040fe20000041820 */
[----:B------:R-:W1:Y:S07]  /*c4e0*/  LDSM.16.MT88.4 R144, [R232+0x15000] ;  /* 0x01500000e890783b */ /* 0x000e6e0000004200 */
[C---:B------:R-:W-:Y:S08]  /*c4f0*/  HMMA.16816.F32.BF16 R36, R132.reuse, R152, R36 ;  /* 0x000000988424723c */ /* 0x040ff00000041824 */
[C---:B------:R-:W-:Y:S08]  /*c500*/  HMMA.16816.F32.BF16 R40, R132.reuse, R154, R40 ;  /* 0x0000009a8428723c */ /* 0x040ff00000041828 */
[C---:B------:R-:W-:Y:S08]  /*c510*/  HMMA.16816.F32.BF16 R44, R132.reuse, R156, R44 ;  /* 0x0000009c842c723c */ /* 0x040ff0000004182c */
[C---:B------:R-:W-:Y:S01]  /*c520*/  HMMA.16816.F32.BF16 R48, R132.reuse, R158, R48 ;  /* 0x0000009e8430723c */ /* 0x040fe20000041830 */
[----:B------:R-:W-:Y:S07]  /*c530*/  LDSM.16.MT88.4 R156, [R236+0x11800] ;  /* 0x01180000ec9c783b */ /* 0x000fee0000004200 */
[C---:B------:R-:W-:Y:S08]  /*c540*/  HMMA.16816.F32.BF16 R52, R132.reuse, R160, R52 ;  /* 0x000000a08434723c */ /* 0x040ff00000041834 */
[C---:B------:R-:W-:Y:S08]  /*c550*/  HMMA.16816.F32.BF16 R56, R132.reuse, R162, R56 ;  /* 0x000000a28438723c */ /* 0x040ff00000041838 */
[C---:B------:R-:W-:Y:S07]  /*c560*/  HMMA.16816.F32.BF16 R60, R132.reuse, R168, R60 ;  /* 0x000000a8843c723c */ /* 0x040fee000004183c */
[----:B------:R-:W-:Y:S01]  /*c570*/  F2FP.BF16.PACK_AB R168, R205, R202 ;  /* 0x000000cacda8723e */ /* 0x000fe200000010ff */
[C---:B------:R-:W-:Y:S04]  /*c580*/  HMMA.16816.F32.BF16 R64, R132.reuse, R170, R64 ;  /* 0x000000aa8440723c */ /* 0x040fe80000041840 */
[----:B------:R-:W-:Y:S01]  /*c590*/  F2FP.BF16.PACK_AB R169, R206, R201 ;  /* 0x000000c9cea9723e */ /* 0x000fe200000010ff */
[----:B------:R-:W-:Y:S02]  /*c5a0*/  FADD.FTZ R202, R202, R211 ;  /* 0x000000d3caca7221 */ /* 0x000fe40000010000 */
[----:B------:R-:W-:Y:S01]  /*c5b0*/  F2FP.BF16.PACK_AB R170, R197, R198 ;  /* 0x000000c6c5aa723e */ /* 0x000fe200000010ff */
[C---:B------:R-:W-:Y:S04]  /*c5c0*/  HMMA.16816.F32.BF16 R68, R132.reuse, R172, R68 ;  /* 0x000000ac8444723c */ /* 0x040fe80000041844 */
[----:B------:R-:W-:Y:S01]  /*c5d0*/  F2FP.BF16.PACK_AB R171, R165, R166 ;  /* 0x000000a6a5ab723e */ /* 0x000fe200000010ff */
[----:B------:R-:W-:Y:S02]  /*c5e0*/  FADD.FTZ R205, R205, R202 ;  /* 0x000000cacdcd7221 */ /* 0x000fe40000010000 */
[----:B------:R-:W-:Y:S01]  /*c5f0*/  FADD.FTZ R201, R201, R210 ;  /* 0x000000d2c9c97221 */ /* 0x000fe20000010000 */
[C---:B------:R-:W-:Y:S01]  /*c600*/  HMMA.16816.F32.BF16 R72, R132.reuse, R174, R72 ;  /* 0x000000ae8448723c */ /* 0x040fe20000041848 */
[----:B------:R-:W-:Y:S03]  /*c610*/  LDSM.16.MT88.4 R172, [R232+0x11800] ;  /* 0x01180000e8ac783b */ /* 0x000fe60000004200 */
[----:B------:R-:W-:Y:S02]  /*c620*/  FADD.FTZ R198, R198, R205 ;  /* 0x000000cdc6c67221 */ /* 0x000fe40000010000 */
[----:B------:R-:W-:Y:S02]  /*c630*/  FADD.FTZ R201, R206, R201 ;  /* 0x000000c9cec97221 */ /* 0x000fe40000010000 */
[C---:B--2---:R-:W-:Y:S04]  /*c640*/  HMMA.16816.F32.BF16 R76, R132.reuse, R140, R76 ;  /* 0x0000008c844c723c */ /* 0x044fe8000004184c */
[----:B------:R-:W-:Y:S02]  /*c650*/  FADD.FTZ R0, R197, R198 ;  /* 0x000000c6c5007221 */ /* 0x000fe40000010000 */
[----:B------:R-:W-:Y:S02]  /*c660*/  FADD.FTZ R166, R166, R201 ;  /* 0x000000c9a6a67221 */ /* 0x000fe40000010000 */
[C---:B------:R-:W-:Y:S01]  /*c670*/  HMMA.16816.F32.BF16 R80, R132.reuse, R142, R80 ;  /* 0x0000008e8450723c */ /* 0x040fe20000041850 */
[----:B------:R-:W2:Y:S07]  /*c680*/  LDSM.16.MT88.4 R140, [R234+0x17000] ;  /* 0x01700000ea8c783b */ /* 0x000eae0000004200 */
[C---:B---3--:R-:W-:Y:S01]  /*c690*/  HMMA.16816.F32.BF16 R84, R132.reuse, R136, R84 ;  /* 0x000000888454723c */ /* 0x048fe20000041854 */
[----:B------:R3:W-:Y:S07]  /*c6a0*/  STL [R1+0x4], R0 ;  /* 0x0000040001007387 */ /* 0x0007ee0000100800 */
[C---:B------:R-:W-:Y:S01]  /*c6b0*/  HMMA.16816.F32.BF16 R88, R132.reuse, R138, R88 ;  /* 0x0000008a8458723c */ /* 0x040fe20000041858 */
[----:B------:R-:W4:Y:S07]  /*c6c0*/  LDSM.16.MT88.4 R136, [R233+0x17000] ;  /* 0x01700000e988783b */ /* 0x000f2e0000004200 */
[C---:B-1----:R-:W-:Y:S08]  /*c6d0*/  HMMA.16816.F32.BF16 R92, R132.reuse, R144, R92 ;  /* 0x00000090845c723c */ /* 0x042ff0000004185c */
[C---:B------:R-:W-:Y:S01]  /*c6e0*/  HMMA.16816.F32.BF16 R96, R132.reuse, R146, R96 ;  /* 0x000000928460723c */ /* 0x040fe20000041860 */
[----:B------:R-:W1:Y:S03]  /*c6f0*/  LDSM.16.MT88.4 R144, [R232+0x17000] ;  /* 0x01700000e890783b */ /* 0x000e660000004200 */
[----:B---3--:R-:W-:Y:S04]  /*c700*/  FADD.FTZ R0, R165, R166 ;  /* 0x000000a6a5007221 */ /* 0x008fe80000010000 */
[C---:B------:R-:W-:Y:S01]  /*c710*/  HMMA.16816.F32.BF16 R100, R132.reuse, R148, R100 ;  /* 0x000000948464723c */ /* 0x040fe20000041864 */
[----:B------:R3:W-:Y:S07]  /*c720*/  STL [R1], R0 ;  /* 0x0000000001007387 */ /* 0x0007ee0000100800 */
[C---:B------:R-:W-:Y:S01]  /*c730*/  HMMA.16816.F32.BF16 R104, R132.reuse, R150, R104 ;  /* 0x000000968468723c */ /* 0x040fe20000041868 */
[----:B------:R-:W5:Y:S07]  /*c740*/  LDSM.16.MT88.4 R148, [R234+0x11800] ;  /* 0x01180000ea94783b */ /* 0x000f6e0000004200 */
[C---:B--2---:R-:W-:Y:S08]  /*c750*/  HMMA.16816.F32.BF16 R108, R132.reuse, R140, R108 ;  /* 0x0000008c846c723c */ /* 0x044ff0000004186c */
[C---:B------:R-:W-:Y:S01]  /*c760*/  HMMA.16816.F32.BF16 R112, R132.reuse, R142, R112 ;  /* 0x0000008e8470723c */ /* 0x040fe20000041870 */
[----:B------:R-:W2:Y:S03]  /*c770*/  LDSM.16.MT88.4 R140, [R233+0x11800] ;  /* 0x01180000e98c783b */ /* 0x000ea60000004200 */
[----:B---3--:R-:W-:Y:S04]  /*c780*/  MOV R0, R3 ;  /* 0x0000000300007202 */ /* 0x008fe80000000f00 */
[C---:B----4-:R-:W-:Y:S08]  /*c790*/  HMMA.16816.F32.BF16 R116, R132.reuse, R136, R116 ;  /* 0x000000888474723c */ /* 0x050ff00000041874 */
[C---:B------:R-:W-:Y:S08]  /*c7a0*/  HMMA.16816.F32.BF16 R120, R132.reuse, R138, R120 ;  /* 0x0000008a8478723c */ /* 0x040ff00000041878 */
[C---:B-1----:R-:W-:Y:S08]  /*c7b0*/  HMMA.16816.F32.BF16 R124, R132.reuse, R144, R124 ;  /* 0x00000090847c723c */ /* 0x042ff0000004187c */
[----:B------:R-:W-:Y:S08]  /*c7c0*/  HMMA.16816.F32.BF16 R128, R132, R146, R128 ;  /* 0x000000928480723c */ /* 0x000ff00000041880 */
[C---:B------:R-:W-:Y:S01]  /*c7d0*/  HMMA.16816.F32.BF16 R160, R168.reuse, R156, R4 ;  /* 0x0000009ca8a0723c */ /* 0x040fe20000041804 */
[----:B------:R-:W1:Y:S07]  /*c7e0*/  LDSM.16.MT88.4 R4, [R236+0x13800] ;  /* 0x01380000ec04783b */ /* 0x000e6e0000004200 */
[C---:B------:R-:W-:Y:S01]  /*c7f0*/  HMMA.16816.F32.BF16 R156, R168.reuse, R158, R8 ;  /* 0x0000009ea89c723c */ /* 0x040fe20000041808 */
[----:B------:R-:W3:Y:S07]  /*c800*/  LDSM.16.MT88.4 R8, [R234+0x13800] ;  /* 0x01380000ea08783b */ /* 0x000eee0000004200 */
[C---:B-----5:R-:W-:Y:S01]  /*c810*/  HMMA.16816.F32.BF16 R152, R168.reuse, R148, R12 ;  /* 0x00000094a898723c */ /* 0x060fe2000004180c */
[----:B------:R-:W4:Y:S07]  /*c820*/  LDSM.16.MT88.4 R12, [R233+0x13800] ;  /* 0x01380000e90c783b */ /* 0x000f2e0000004200 */
[C---:B------:R-:W-:Y:S01]  /*c830*/  HMMA.16816.F32.BF16 R148, R168.reuse, R150, R16 ;  /* 0x00000096a894723c */ /* 0x040fe20000041810 */
[----:B------:R-:W5:Y:S07]  /*c840*/  LDSM.16.MT88.4 R16, [R232+0x13800] ;  /* 0x01380000e810783b */ /* 0x000f6e0000004200 */
[C---:B--2---:R-:W-:Y:S01]  /*c850*/  HMMA.16816.F32.BF16 R144, R168.reuse, R140, R20 ;  /* 0x0000008ca890723c */ /* 0x044fe20000041814 */
[----:B------:R-:W2:Y:S07]  /*c860*/  LDSM.16.MT88.4 R20, [R234+0x15800] ;  /* 0x01580000ea14783b */ /* 0x000eae0000004200 */
[C---:B------:R-:W-:Y:S01]  /*c870*/  HMMA.16816.F32.BF16 R140, R168.reuse, R142, R24 ;  /* 0x0000008ea88c723c */ /* 0x040fe20000041818 */
[----:B------:R-:W2:Y:S07]  /*c880*/  LDSM.16.MT88.4 R24, [R233+0x15800] ;  /* 0x01580000e918783b */ /* 0x000eae0000004200 */
[C---:B------:R-:W-:Y:S01]  /*c890*/  HMMA.16816.F32.BF16 R136, R168.reuse, R172, R28 ;  /* 0x000000aca888723c */ /* 0x040fe2000004181c */
[----:B------:R-:W2:Y:S07]  /*c8a0*/  LDSM.16.MT88.4 R28, [R232+0x15800] ;  /* 0x01580000e81c783b */ /* 0x000eae0000004200 */
        /* <DEDUP_REMOVED lines=12> */
[C---:B------:R-:W-:Y:S08]  /*c970*/  HMMA.16816.F32.BF16 R64, R168.reuse, R18, R64 ;  /* 0x00000012a840723c */ /* 0x040ff00000041840 */
[C---:B------:R-:W-:Y:S08]  /*c980*/  HMMA.16816.F32.BF16 R68, R168.reuse, R176, R68 ;  /* 0x000000b0a844723c */ /* 0x040ff00000041844 */
[C---:B------:R-:W-:Y:S08]  /*c990*/  HMMA.16816.F32.BF16 R72, R168.reuse, R178, R72 ;  /* 0x000000b2a848723c */ /* 0x040ff00000041848 */
[C---:B--2---:R-:W-:Y:S08]  /*c9a0*/  HMMA.16816.F32.BF16 R76, R168.reuse, R20, R76 ;  /* 0x00000014a84c723c */ /* 0x044ff0000004184c */
[C---:B------:R-:W-:Y:S08]  /*c9b0*/  HMMA.16816.F32.BF16 R80, R168.reuse, R22, R80 ;  /* 0x00000016a850723c */ /* 0x040ff00000041850 */
[C---:B------:R-:W-:Y:S08]  /*c9c0*/  HMMA.16816.F32.BF16 R84, R168.reuse, R24, R84 ;  /* 0x00000018a854723c */ /* 0x040ff00000041854 */
[C---:B------:R-:W-:Y:S08]  /*c9d0*/  HMMA.16816.F32.BF16 R88, R168.reuse, R26, R88 ;  /* 0x0000001aa858723c */ /* 0x040ff00000041858 */
[C---:B------:R-:W-:Y:S08]  /*c9e0*/  HMMA.16816.F32.BF16 R92, R168.reuse, R28, R92 ;  /* 0x0000001ca85c723c */ /* 0x040ff0000004185c */
[C---:B------:R-:W-:Y:S08]  /*c9f0*/  HMMA.16816.F32.BF16 R96, R168.reuse, R30, R96 ;  /* 0x0000001ea860723c */ /* 0x040ff00000041860 */
[C---:B------:R-:W-:Y:S08]  /*ca00*/  HMMA.16816.F32.BF16 R100, R168.reuse, R32, R100 ;  /* 0x00000020a864723c */ /* 0x040ff00000041864 */
[C---:B------:R-:W-:Y:S08]  /*ca10*/  HMMA.16816.F32.BF16 R104, R168.reuse, R34, R104 ;  /* 0x00000022a868723c */ /* 0x040ff00000041868 */
[C---:B-1----:R-:W-:Y:S08]  /*ca20*/  HMMA.16816.F32.BF16 R108, R168.reuse, R4, R108 ;  /* 0x00000004a86c723c */ /* 0x042ff0000004186c */
[C---:B------:R-:W-:Y:S08]  /*ca30*/  HMMA.16816.F32.BF16 R112, R168.reuse, R6, R112 ;  /* 0x00000006a870723c */ /* 0x040ff00000041870 */
[C---:B---3--:R-:W-:Y:S08]  /*ca40*/  HMMA.16816.F32.BF16 R116, R168.reuse, R8, R116 ;  /* 0x00000008a874723c */ /* 0x048ff00000041874 */
[C---:B------:R-:W-:Y:S08]  /*ca50*/  HMMA.16816.F32.BF16 R120, R168.reuse, R10, R120 ;  /* 0x0000000aa878723c */ /* 0x040ff00000041878 */
[C---:B----4-:R-:W-:Y:S08]  /*ca60*/  HMMA.16816.F32.BF16 R124, R168.reuse, R12, R124 ;  /* 0x0000000ca87c723c */ /* 0x050ff0000004187c */
[----:B------:R-:W-:Y:S01]  /*ca70*/  HMMA.16816.F32.BF16 R128, R168, R14, R128 ;  /* 0x0000000ea880723c */ /* 0x000fe20000041880 */
[----:B------:R-:W-:-:S07]  /*ca80*/  @P0 BRA `(.L_x_782) ;  /* 0xffffb73000000947 */ /* 0x000fce000383ffff */
.L_x_778:
[----:B------:R-:W2:Y:S01]  /*ca90*/  LDL.LU R2, [R1+0x4] ;  /* 0x0000040001027983 */ /* 0x000ea20000300800 */
[----:B------:R-:W-:Y:S01]  /*caa0*/  MOV R5, 0x3f800000 ;  /* 0x3f80000000057802 */ /* 0x000fe20000000f00 */
[----:B------:R-:W1:Y:S01]  /*cab0*/  S2UR UR6, SR_CTAID.Y ;  /* 0x00000000000679c3 */ /* 0x000e620000002600 */
[----:B------:R-:W-:Y:S01]  /*cac0*/  UISETP.NE.AND UP1, UPT, UR25, -0x1, UPT ;  /* 0xffffffff1900788c */ /* 0x000fe2000bf25270 */
[----:B------:R-:W3:Y:S01]  /*cad0*/  LDL.LU R4, [R1] ;  /* 0x0000000001047983 */ /* 0x000ee20000300800 */
[----:B------:R-:W-:Y:S01]  /*cae0*/  ULDC.64 UR4, c[0x0][0x1e8] ;  /* 0x00007a0000047ab9 */ /* 0x000fe20000000a00 */
[----:B------:R-:W-:Y:S04]  /*caf0*/  BSSY B0, `(.L_x_783) ;  /* 0x0000176000007945 */ /* 0x000fe80003800000 */
[----:B------:R-:W4:Y:S04]  /*cb00*/  S2UR UR10, SR_CTAID.Z ;  /* 0x00000000000a79c3 */ /* 0x000f280000002700 */
[----:B------:R-:W-:-:S04]  /*cb10*/  @UP1 UIMAD.WIDE.U32 UR8, UR25, UR4, URZ ;  /* 0x00000004190812a5 */ /* 0x000fc8000f8e003f */
[----:B------:R-:W-:-:S03]  /*cb20*/  @UP1 UIMAD UR7, UR25, UR5, UR9 ;  /* 0x00000005190712a4 */ /* 0x000fc6000f8e0209 */
[----:B------:R-:W-:Y:S02]  /*cb30*/  ULDC.64 UR4, c[0x0][0x1e0] ;  /* 0x0000780000047ab9 */ /* 0x000fe40000000a00 */
[----:B------:R-:W-:Y:S02]  /*cb40*/  ULDC UR9, c[0x0][0x214] ;  /* 0x0000850000097ab9 */ /* 0x000fe40000000800 */
[----:B-1----:R-:W-:Y:S02]  /*cb50*/  @!UP1 USHF.R.S32.HI UR12, URZ, 0x1f, UR6 ;  /* 0x0000001f3f0c9899 */ /* 0x002fe40008011406 */
[----:B------:R-:W-:Y:S02]  /*cb60*/  @!UP1 UIMAD.WIDE.U32 UR14, UR6, UR4, URZ ;  /* 0x00000004060e92a5 */ /* 0x000fe4000f8e003f */
[----:B------:R-:W-:-:S03]  /*cb70*/  @!UP1 UIMAD UR12, UR12, UR4, URZ ;  /* 0x000000040c0c92a4 */ /* 0x000fc6000f8e023f */
[----:B------:R-:W-:Y:S02]  /*cb80*/  ULDC.U8 UR4, c[0x0][0x328] ;  /* 0x0000ca0000047ab9 */ /* 0x000fe40000000000 */
[----:B------:R-:W-:Y:S02]  /*cb90*/  UISETP.NE.AND UP2, UPT, UR4, URZ, UPT ;  /* 0x0000003f0400728c */ /* 0x000fe4000bf45270 */
[----:B------:R-:W-:Y:S02]  /*cba0*/  @!UP1 UIMAD UR12, UR6, UR5, UR12 ;  /* 0x00000005060c92a4 */ /* 0x000fe4000f8e020c */
[----:B------:R-:W-:Y:S02]  /*cbb0*/  UISETP.NE.OR UP0, UPT, UR25, -0x1, !UP2 ;  /* 0xffffffff1900788c */ /* 0x000fe4000d705670 */
[----:B------:R-:W-:Y:S02]  /*cbc0*/  ULDC UR5, c[0x0][0x234] ;  /* 0x00008d0000057ab9 */ /* 0x000fe40000000800 */
[----:B------:R-:W-:-:S02]  /*cbd0*/  ULDC UR4, c[0x0][0x1c0] ;  /* 0x0000700000047ab9 */ /* 0x000fc40000000800 */
[----:B------:R-:W-:Y:S02]  /*cbe0*/  @!UP1 UIADD3 UR7, UR15, UR12, URZ ;  /* 0x0000000c0f079290 */ /* 0x000fe4000fffe03f */
[----:B----4-:R-:W-:Y:S02]  /*cbf0*/  @UP2 UMOV UR11, UR10 ;  /* 0x0000000a000b2c82 */ /* 0x010fe40008000000 */
[----:B------:R-:W-:Y:S02]  /*cc00*/  @!UP1 UMOV UR8, UR14 ;  /* 0x0000000e00089c82 */ /* 0x000fe40008000000 */
[----:B------:R-:W-:-:S04]  /*cc10*/  @!UP0 UIMAD UR25, UR6, UR9, URZ ;  /* 0x00000009061982a4 */ /* 0x000fc8000f8e023f */
[----:B------:R-:W-:-:S03]  /*cc20*/  @UP2 UIMAD UR5, UR11, UR5, UR25 ;  /* 0x000000050b0522a4 */ /* 0x000fc6000f8e0219 */
[----:B------:R-:W-:Y:S02]  /*cc30*/  @!UP2 UMOV UR11, UR10 ;  /* 0x0000000a000bac82 */ /* 0x000fe40008000000 */
[----:B------:R-:W-:-:S04]  /*cc40*/  @!UP2 UIMAD UR4, UR6, UR4, UR11 ;  /* 0x000000040604a2a4 */ /* 0x000fc8000f8e020b */
[----:B------:R-:W-:Y:S01]  /*cc50*/  @!UP2 UIMAD UR5, UR4, UR9, URZ ;  /* 0x000000090405a2a4 */ /* 0x000fe2000f8e023f */
[----:B--2---:R-:W1:Y:S04]  /*cc60*/  SHFL.BFLY PT, R9, R2, 0x2, 0x1f ;  /* 0x0c401f0002097f89 */ /* 0x004e6800000e0000 */
[----:B---3--:R-:W2:Y:S01]  /*cc70*/  SHFL.BFLY PT, R7, R4, 0x2, 0x1f ;  /* 0x0c401f0004077f89 */ /* 0x008ea200000e0000 */
[----:B-1----:R-:W-:Y:S02]  /*cc80*/  FADD.FTZ R9, R9, R2 ;  /* 0x0000000209097221 */ /* 0x002fe40000010000 */
[----:B--2---:R-:W-:-:S03]  /*cc90*/  FADD.FTZ R7, R7, R4 ;  /* 0x0000000407077221 */ /* 0x004fc60000010000 */
[----:B------:R-:W1:Y:S01]  /*cca0*/  SHFL.BFLY PT, R2, R9, 0x1, 0x1f ;  /* 0x0c201f0009027f89 */ /* 0x000e6200000e0000 */
[----:B------:R-:W-:-:S03]  /*ccb0*/  MOV R4, 0x3f800000 ;  /* 0x3f80000000047802 */ /* 0x000fc60000000f00 */
[----:B------:R-:W2:Y:S01]  /*ccc0*/  SHFL.BFLY PT, R0, R7, 0x1, 0x1f ;  /* 0x0c201f0007007f89 */ /* 0x000ea200000e0000 */
[----:B-1----:R-:W-:Y:S02]  /*ccd0*/  FADD.FTZ R2, R9, R2 ;  /* 0x0000000209027221 */ /* 0x002fe40000010000 */
[----:B--2---:R-:W-:-:S03]  /*cce0*/  FADD.FTZ R0, R7, R0 ;  /* 0x0000000007007221 */ /* 0x004fc60000010000 */
[----:B------:R-:W-:Y:S02]  /*ccf0*/  FSETP.NE.FTZ.AND P4, PT, R2, RZ, PT ;  /* 0x000000ff0200720b */ /* 0x000fe40003f95000 */
[----:B------:R-:W-:-:S11]  /*cd00*/  FSETP.NE.FTZ.AND P3, PT, R0, RZ, PT ;  /* 0x000000ff0000720b */ /* 0x000fd60003f75000 */
        /* <DEDUP_REMOVED lines=340> */
.L_x_784:
[----:B---34-:R-:W-:Y:S05]  /*e250*/  BSYNC B0 ;  /* 0x0000000000007941 */ /* 0x018fea0003800000 */
.L_x_783:
        /* <DEDUP_REMOVED lines=42> */
.L_x_786:
[----:B------:R-:W-:Y:S05]  /*e500*/  BSYNC B0 ;  /* 0x0000000000007941 */ /* 0x000fea0003800000 */
.L_x_785:
        /* <DEDUP_REMOVED lines=22> */
.L_x_788:
[----:B------:R-:W-:Y:S05]  /*e670*/  BSYNC B0 ;  /* 0x0000000000007941 */ /* 0x000fea0003800000 */
.L_x_787:
        /* <DEDUP_REMOVED lines=22> */
.L_x_790:
[----:B------:R-:W-:Y:S05]  /*e7e0*/  BSYNC B0 ;  /* 0x0000000000007941 */ /* 0x000fea0003800000 */
.L_x_789:
        /* <DEDUP_REMOVED lines=22> */
.L_x_791:
        /* <DEDUP_REMOVED lines=11> */
.L_x_8935:


//--------------------- .text._ZN5flash24flash_fwd_splitkv_kernelI23Flash_fwd_kernel_traitsILi256ELi64ELi64ELi4ELb0ELb0EN7cutlass10bfloat16_tE19Flash_kernel_traitsILi256ELi64ELi64ELi4ES3_EELb0ELb0ELb0ELb0ELb0ELb0ELb0ELb1EEEvNS_16Flash_fwd_paramsE --------------------------
	.section	.text._ZN5flash24flash_fwd_splitkv_kernelI23Flash_fwd_kernel_traitsILi256ELi64ELi64ELi4ELb0ELb0EN7cutlass10bfloat16_tE19Flash_kernel_traitsILi256ELi64ELi64ELi4ES3_EELb0ELb0ELb0ELb0ELb0ELb0ELb0ELb1EEEvNS_16Flash_fwd_paramsE,"ax",@progbits
	.sectioninfo	@"SHI_REGISTERS=255"
	.align	128
        .global         _ZN5flash24flash_fwd_splitkv_kernelI23Flash_fwd_kernel_traitsILi256ELi64ELi64ELi4ELb0ELb0EN7cutlass10bfloat16_tE19Flash_kernel_traitsILi256ELi64ELi64ELi4ES3_EELb0ELb0ELb0ELb0ELb0ELb0ELb0ELb1EEEvNS_16Flash_fwd_paramsE
        .type           _ZN5flash24flash_fwd_splitkv_kernelI23Flash_fwd_kernel_traitsILi256ELi64ELi64ELi4ELb0ELb0EN7cutlass10bfloat16_tE19Flash_kernel_traitsILi256ELi64ELi64ELi4ES3_EELb0ELb0ELb0ELb0ELb0ELb0ELb0ELb1EEEvNS_16Flash_fwd_paramsE,@function
        .size           _ZN5flash24flash_fwd_splitkv_kernelI23Flash_fwd_kernel_traitsILi256ELi64ELi64ELi4ELb0ELb0EN7cutlass10bfloat16_tE19Flash_kernel_traitsILi256ELi64ELi64ELi4ES3_EELb0ELb0ELb0ELb0ELb0ELb0ELb0ELb1EEEvNS_16Flash_fwd_paramsE,(.L_x_8873 - _ZN5flash24flash_fwd_splitkv_kernelI23Flash_fwd_kernel_traitsILi256ELi64ELi64ELi4ELb0ELb0EN7cutlass10bfloat16_tE19Flash_kernel_traitsILi256ELi64ELi64ELi4ES3_EELb0ELb0ELb0ELb0ELb0ELb0ELb0ELb1EEEvNS_16Flash_fwd_paramsE)
        .other          _ZN5flash24flash_fwd_splitkv_kernelI23Flash_fwd_kernel_traitsILi256ELi64ELi64ELi4ELb0ELb0EN7cutlass10bfloat16_tE19Flash_kernel_traitsILi256ELi64ELi64ELi4ES3_EELb0ELb0ELb0ELb0ELb0ELb0ELb0ELb1EEEvNS_16Flash_fwd_paramsE,@"STO_CUDA_ENTRY STV_DEFAULT"
_ZN5flash24flash_fwd_splitkv_kernelI23Flash_fwd_kernel_traitsILi256ELi64ELi64ELi4ELb0ELb0EN7cutlass10bfloat16_tE19Flash_kernel_traitsILi256ELi64ELi64ELi4ES3_EELb0ELb0ELb0ELb0ELb0ELb0ELb0ELb1EEEvNS_16Flash_fwd_paramsE:
.text._ZN5flash24flash_fwd_splitkv_kernelI23Flash_fwd_kernel_traitsILi256ELi64ELi64ELi4ELb0ELb0EN7cutlass10bfloat16_tE19Flash_kernel_traitsILi256ELi64ELi64ELi4ES3_EELb0ELb0ELb0ELb0ELb0ELb0ELb0ELb1EEEvNS_16Flash_fwd_paramsE:
[----:B------:R-:W-:Y:S02]  /*0000*/  MOV R1, c[0x0][0x28] ;  /* 0x00000a0000017a02 */ /* 0x000fe40000000f00 */
[----:B------:R-:W1:Y:S01]  /*0010*/  S2R R243, SR_CTAID.X ;  /* 0x0000000000f37919 */ /* 0x000e620000002500 */
[----:B------:R-:W-:Y:S01]  /*0020*/  ULDC.64 UR4, c[0x0][0x40] ;  /* 0x0000100000047ab9 */ /* 0x000fe20000000a00 */
[----:B------:R-:W-:Y:S01]  /*0030*/  BSSY B4, `(.L_x_792) ;  /* 0x0000008000047945 */ /* 0x000fe20003800000 */
[----:B------:R-:W-:Y:S01]  /*0040*/  UIADD3 UR4, UP0, UR4, 0x160, URZ ;  /* 0x0000016004047890 */ /* 0x000fe2000ff1e03f */
[----:B------:R-:W2:Y:S01]  /*0050*/  S2R R242, SR_CTAID.Y ;  /* 0x0000000000f27919 */ /* 0x000ea20000002600 */
[----:B------:R-:W-:Y:S02]  /*0060*/  IADD3 R1, R1, -0x8, RZ ;  /* 0xfffffff801017810 */ /* 0x000fe40007ffe0ff */
[----:B------:R-:W-:Y:S01]  /*0070*/  MOV R240, 0xb0 ;  /* 0x000000b000f07802 */ /* 0x000fe20000000f00 */
[----:B------:R-:W3:Y:S01]  /*0080*/  S2R R241, SR_CTAID.Z ;  /* 0x0000000000f17919 */ /* 0x000ee20000002700 */
[----:B------:R-:W-:-:S07]  /*0090*/  UIADD3.X UR5, URZ, UR5, URZ, UP0, !UPT ;  /* 0x000000053f057290 */ /* 0x000fce00087fe43f */
[----:B-123--:R-:W-:Y:S05]  /*00a0*/  CALL.REL.NOINC `($_ZN5flash24flash_fwd_splitkv_kernelI23Flash_fwd_kernel_traitsILi256ELi64ELi64ELi4ELb0ELb0EN7cutlass10bfloat16_tE19Flash_kernel_traitsILi256ELi64ELi64ELi4ES3_EELb0ELb0ELb0ELb0ELb0ELb0ELb0ELb1EEEvNS_16Flash_fwd_paramsE$_ZN5flash30compute_attn_1rowblock_splitkvI23Flash_fwd_kernel_traitsILi256ELi64ELi64ELi4ELb0ELb0EN7cutlass10bfloat16_tE19Flash_kernel_traitsILi256ELi64ELi64ELi4ES3_EELb0ELb0ELb0ELb0ELb0ELb0ELb0ELb1ENS_16Flash_fwd_paramsEEEvRKT8_iiiii) ;  /* 0x0000002000007944 */ /* 0x00efea0003c00000 */
[----:B------:R-:W-:Y:S05]  /*00b0*/  BSYNC B4 ;  /* 0x0000000000047941 */ /* 0x000fea0003800000 */
.L_x_792:
[----:B------:R-:W-:Y:S05]  /*00c0*/  EXIT ;  /* 0x000000000000794d */ /* 0x000fea0003800000 */
        .type           $_ZN5flash24flash_fwd_splitkv_kernelI23Flash_fwd_kernel_traitsILi256ELi64ELi64ELi4ELb0ELb0EN7cutlass10bfloat16_tE19Flash_kernel_traitsILi256ELi64ELi64ELi4ES3_EELb0ELb0ELb0ELb0ELb0ELb0ELb0ELb1EEEvNS_16Flash_fwd_paramsE$_ZN5flash30compute_attn_1rowblock_splitkvI23Flash_fwd_kernel_traitsILi256ELi64ELi64ELi4ELb0ELb0EN7cutlass10bfloat16_tE19Flash_kernel_traitsILi256ELi64ELi64ELi4ES3_EELb0ELb0ELb0ELb0ELb0ELb0ELb0ELb1ENS_16Flash_fwd_paramsEEEvRKT8_iiiii,@function
        .size           $_ZN5flash24flash_fwd_splitkv_kernelI23Flash_fwd_kernel_traitsILi256ELi64ELi64ELi4ELb0ELb0EN7cutlass10bfloat16_tE19Flash_kernel_traitsILi256ELi64ELi64ELi4ES3_EELb0ELb0ELb0ELb0ELb0ELb0ELb0ELb1EEEvNS_16Flash_fwd_paramsE$_ZN5flash30compute_attn_1rowblock_splitkvI23Flash_fwd_kernel_traitsILi256ELi64ELi64ELi4ELb0ELb0EN7cutlass10bfloat16_tE19Flash_kernel_traitsILi256ELi64ELi64ELi4ES3_EELb0ELb0ELb0ELb0ELb0ELb0ELb0ELb1ENS_16Flash_fwd_paramsEEEvRKT8_iiiii,($__internal_14_$__cuda_sm70_shflsync_bfly_p - $_ZN5flash24flash_fwd_splitkv_kernelI23Flash_fwd_kernel_traitsILi256ELi64ELi64ELi4ELb0ELb0EN7cutlass10bfloat16_tE19Flash_kernel_traitsILi256ELi64ELi64ELi4ES3_EELb0ELb0ELb0ELb0ELb0ELb0ELb0ELb1EEEvNS_16Flash_fwd_paramsE$_ZN5flash30compute_attn_1rowblock_splitkvI23Flash_fwd_kernel_traitsILi256ELi64ELi64ELi4ELb0ELb0EN7cutlass10bfloat16_tE19Flash_kernel_traitsILi256ELi64ELi64ELi4ES3_EELb0ELb0ELb0ELb0ELb0ELb0ELb0ELb1ENS_16Flash_fwd_paramsEEEvRKT8_iiiii)
$_ZN5flash24flash_fwd_splitkv_kernelI23Flash_fwd_kernel_traitsILi256ELi64ELi64ELi4ELb0ELb0EN7cutlass10bfloat16_tE19Flash_kernel_traitsILi256ELi64ELi64ELi4ES3_EELb0ELb0ELb0ELb0ELb0ELb0ELb0ELb1EEEvNS_16Flash_fwd_paramsE$_ZN5flash30compute_attn_1rowblock_splitkvI23Flash_fwd_kernel_traitsILi256ELi64ELi64ELi4ELb0ELb0EN7cutlass10bfloat16_tE19Flash_kernel_traitsILi256ELi64ELi64ELi4ES3_EELb0ELb0ELb0ELb0ELb0ELb0ELb0ELb1ENS_16Flash_fwd_paramsEEEvRKT8_iiiii:
[----:B------:R-:W-:Y:S01]  /*00d0*/  IMAD.U32 R20, RZ, RZ, UR4 ;  /* 0x00000004ff147e24 */ /* 0x000fe2000f8e00ff */
[----:B------:R-:W-:Y:S01]  /*00e0*/  ULDC.64 UR6, c[0x0][0x118] ;  /* 0x0000460000067ab9 */ /* 0x000fe20000000a00 */
[----:B------:R-:W-:-:S05]  /*00f0*/  IMAD.U32 R21, RZ, RZ, UR5 ;  /* 0x00000005ff157e24 */ /* 0x000fca000f8e00ff */
[----:B------:R-:W2:Y:S04]  /*0100*/  LD.E.64 R2, [R20.64+0xe0] ;  /* 0x0000e00614027980 */ /* 0x000ea8000c101b00 */
[----:B------:R-:W3:Y:S01]  /*0110*/  LD.E.64 R4, [R20.64+0xe8] ;  /* 0x0000e80614047980 */ /* 0x000ee2000c101b00 */
[----:B------:R-:W-:Y:S02]  /*0120*/  MOV R246, 0xffffffff ;  /* 0xffffffff00f67802 */ /* 0x000fe40000000f00 */
[----:B--2---:R-:W-:-:S04]  /*0130*/  ISETP.NE.U32.AND P1, PT, R2, RZ, PT ;  /* 0x000000ff0200720c */ /* 0x004fc80003f25070 */
[----:B------:R-:W-:Y:S01]  /*0140*/  ISETP.NE.AND.EX P1, PT, R3, RZ, PT, P1 ;  /* 0x000000ff0300720c */ /* 0x000fe20003f25310 */
[----:B------:R-:W-:-:S12]  /*0150*/  IMAD.WIDE R2, R242, 0x4, R2 ;  /* 0x00000004f2027825 */ /* 0x000fd800078e0202 */
[----:B------:R1:W5:Y:S01]  /*0160*/  @P1 LD.E R246, [R2.64] ;  /* 0x0000000602f61980 */ /* 0x000362000c101900 */
[----:B---3--:R-:W-:Y:S01]  /*0170*/  ISETP.NE.U32.AND P0, PT, R4, RZ, PT ;  /* 0x000000ff0400720c */ /* 0x008fe20003f05070 */
[----:B------:R-:W-:Y:S01]  /*0180*/  BSSY B0, `(.L_x_793) ;  /* 0x000000a000007945 */ /* 0x000fe20003800000 */
[----:B------:R-:W-:Y:S01]  /*0190*/  IMAD.MOV.U32 R12, RZ, RZ, -0x1 ;  /* 0xffffffffff0c7424 */ /* 0x000fe200078e00ff */
[----:B------:R-:W2:Y:S01]  /*01a0*/  S2R R57, SR_TID.X ;  /* 0x0000000000397919 */ /* 0x000ea20000002100 */
[----:B------:R-:W-:Y:S01]  /*01b0*/  ISETP.NE.AND.EX P0, PT, R5, RZ, PT, P0 ;  /* 0x000000ff0500720c */ /* 0x000fe20003f05300 */
[----:B------:R-:W-:-:S12]  /*01c0*/  IMAD.WIDE R4, R242, 0x4, R4 ;  /* 0x00000004f2047825 */ /* 0x000fd800078e0204 */
[----:B------:R-:W-:Y:S05]  /*01d0*/  @!P0 BRA `(.L_x_794) ;  /* 0x0000004000008947 */ /* 0x000fea0003800000 */
[----:B------:R-:W3:Y:S02]  /*01e0*/  LD.E.U8 R0, [R20.64+0x1b2] ;  /* 0x0001b20614007980 */ /* 0x000ee4000c101100 */
[----:B---3--:R-:W-:-:S13]  /*01f0*/  ISETP.NE.AND P2, PT, R0, RZ, PT ;  /* 0x000000ff0000720c */ /* 0x008fda0003f45270 */
[----:B------:R-:W-:Y:S05]  /*0200*/  @!P2 BRA `(.L_x_794) ;  /* 0x000000100000a947 */ /* 0x000fea0003800000 */
[----:B------:R3:W5:Y:S02]  /*0210*/  LD.E R12, [R4.64] ;  /* 0x00000006040c7980 */ /* 0x000764000c101900 */
.L_x_794:
[----:B------:R-:W-:Y:S05]  /*0220*/  BSYNC B0 ;  /* 0x0000000000007941 */ /* 0x000fea0003800000 */
.L_x_793:
[----:B------:R-:W4:Y:S04]  /*0230*/  LD.E.64 R16, [R20.64+0xf0] ;  /* 0x0000f00614107980 */ /* 0x000f28000c101b00 */
[----:B-1-3--:R-:W3:Y:S01]  /*0240*/  @P1 LD.E R3, [R2.64+0x4] ;  /* 0x0000040602031980 */ /* 0x00aee2000c101900 */
[----:B------:R-:W-:Y:S01]  /*0250*/  IMAD.MOV.U32 R11, RZ, RZ, RZ ;  /* 0x000000ffff0b7224 */ /* 0x000fe200078e00ff */
[----:B----4-:R-:W-:-:S04]  /*0260*/  ISETP.NE.U32.AND P4, PT, R16, RZ, PT ;  /* 0x000000ff1000720c */ /* 0x010fc80003f85070 */
[----:B------:R-:W-:Y:S01]  /*0270*/  ISETP.NE.AND.EX P4, PT, R17, RZ, PT, P4 ;  /* 0x000000ff1100720c */ /* 0x000fe20003f85340 */
[----:B------:R-:W-:Y:S01]  /*0280*/  IMAD.WIDE R16, R242, 0x4, R16 ;  /* 0x00000004f2107825 */ /* 0x000fe200078e0210 */
[----:B---3-5:R-:W-:-:S06]  /*0290*/  @P1 IADD3 R244, -R246, R3, RZ ;  /* 0x00000003f6f41210 */ /* 0x028fcc0007ffe1ff */
[----:B------:R1:W5:Y:S05]  /*02a0*/  @!P1 LD.E R244, [R20.64+0xb4] ;  /* 0x0000b40614f49980 */ /* 0x00036a000c101900 */
[----:B------:R1:W5:Y:S01]  /*02b0*/  @P4 LD.E R11, [R16.64] ;  /* 0x00000006100b4980 */ /* 0x000362000c101900 */
[----:B------:R-:W-:Y:S01]  /*02c0*/  BSSY B0, `(.L_x_795) ;  /* 0x0000009000007945 */ /* 0x000fe20003800000 */
[----:B------:R-:W-:Y:S05]  /*02d0*/  @!P0 BRA `(.L_x_796) ;  /* 0x0000006000008947 */ /* 0x000fea0003800000 */
[----:B------:R-:W3:Y:S02]  /*02e0*/  LD.E.U8 R0, [R20.64+0x1b2] ;  /* 0x0001b20614007980 */ /* 0x000ee4000c101100 */
[----:B---3--:R-:W-:-:S13]  /*02f0*/  ISETP.NE.AND P0, PT, R0, RZ, PT ;  /* 0x000000ff0000720c */ /* 0x008fda0003f05270 */
[----:B------:R-:W3:Y:S02]  /*0300*/  @P0 LD.E R3, [R4.64+0x4] ;  /* 0x0000040604030980 */ /* 0x000ee4000c101900 */
[----:B---3--:R-:W-:-:S06]  /*0310*/  @P0 IADD3 R74, R3, -R12, RZ ;  /* 0x8000000c034a0210 */ /* 0x008fcc0007ffe0ff */
[----:B------:R3:W5:Y:S01]  /*0320*/  @!P0 LD.E R74, [R4.64] ;  /* 0x00000006044a8980 */ /* 0x000762000c101900 */
[----:B------:R-:W-:Y:S05]  /*0330*/  BRA `(.L_x_797) ;  /* 0x0000001000007947 */ /* 0x000fea0003800000 */
.L_x_796:
[----:B------:R3:W5:Y:S02]  /*0340*/  LD.E R74, [R20.64+0xb8] ;  /* 0x0000b806144a7980 */ /* 0x000764000c101900 */
.L_x_797:
[----:B------:R-:W-:Y:S05]  /*0350*/  BSYNC B0 ;  /* 0x0000000000007941 */ /* 0x000fea0003800000 */
.L_x_795:
[----:B------:R-:W4:Y:S01]  /*0360*/  LD.E.64 R2, [R20.64+0xf8] ;  /* 0x0000f80614027980 */ /* 0x000f22000c101b00 */
[----:B------:R-:W-:Y:S01]  /*0370*/  BSSY B1, `(.L_x_798) ;  /* 0x0000012000017945 */ /* 0x000fe20003800000 */
[----:B-----5:R-:W-:Y:S01]  /*0380*/  IMAD.IADD R74, R74, 0x1, -R11 ;  /* 0x000000014a4a7824 */ /* 0x020fe200078e0a0b */
[----:B----4-:R-:W-:-:S04]  /*0390*/  ISETP.NE.U32.AND P0, PT, R2, RZ, PT ;  /* 0x000000ff0200720c */ /* 0x010fc80003f05070 */
[----:B------:R-:W-:-:S13]  /*03a0*/  ISETP.NE.AND.EX P0, PT, R3, RZ, PT, P0 ;  /* 0x000000ff0300720c */ /* 0x000fda0003f05300 */
[----:B------:R-:W-:Y:S05]  /*03b0*/  @!P0 BRA `(.L_x_799) ;  /* 0x0000004000008947 */ /* 0x000fea0003800000 */
[----:B------:R-:W-:-:S05]  /*03c0*/  IMAD.WIDE R2, R242, 0x4, R2 ;  /* 0x00000004f2027825 */ /* 0x000fca00078e0202 */
[----:B------:R-:W4:Y:S02]  /*03d0*/  LD.E R72, [R2.64] ;  /* 0x0000000602487980 */ /* 0x000f24000c101900 */
[----:B----4-:R-:W-:Y:S01]  /*03e0*/  IADD3 R72, R72, -R11, RZ ;  /* 0x8000000b48487210 */ /* 0x010fe20007ffe0ff */
[----:B------:R-:W-:Y:S05]  /*03f0*/  BRA `(.L_x_800) ;  /* 0x0000009000007947 */ /* 0x000fea0003800000 */
.L_x_799:
[----:B------:R-:W4:Y:S01]  /*0400*/  LD.E.64 R2, [R20.64+0x108] ;  /* 0x0001080614027980 */ /* 0x000f22000c101b00 */
[----:B------:R-:W-:Y:S01]  /*0410*/  BSSY B0, `(.L_x_801) ;  /* 0x0000006000007945 */ /* 0x000fe20003800000 */
[----:B----4-:R-:W-:-:S04]  /*0420*/  ISETP.NE.U32.AND P0, PT, R2, RZ, PT ;  /* 0x000000ff0200720c */ /* 0x010fc80003f05070 */
[----:B------:R-:W-:Y:S01]  /*0430*/  ISETP.NE.AND.EX P0, PT, R3, RZ, PT, P0 ;  /* 0x000000ff0300720c */ /* 0x000fe20003f05300 */
[----:B------:R-:W-:-:S12]  /*0440*/  IMAD.MOV.U32 R3, RZ, RZ, RZ ;  /* 0x000000ffff037224 */ /* 0x000fd800078e00ff */
[----:B------:R-:W-:Y:S05]  /*0450*/  @!P0 BRA `(.L_x_802) ;  /* 0x0000001000008947 */ /* 0x000fea0003800000 */
[----:B------:R4:W5:Y:S02]  /*0460*/  LD.E R3, [R20.64+0xbc] ;  /* 0x0000bc0614037980 */ /* 0x000964000c101900 */
.L_x_802:
[----:B------:R-:W-:Y:S05]  /*0470*/  BSYNC B0 ;  /* 0x0000000000007941 */ /* 0x000fea0003800000 */
.L_x_801:
[----:B-----5:R-:W-:Y:S02]  /*0480*/  IADD3 R72, R74, R3, RZ ;  /* 0x000000034a487210 */ /* 0x020fe40007ffe0ff */
.L_x_800:
[----:B------:R-:W-:Y:S05]  /*0490*/  BSYNC B1 ;  /* 0x0000000000017941 */ /* 0x000fea0003800000 */
.L_x_798:
[----:B------:R-:W-:Y:S01]  /*04a0*/  IMAD.SHL.U32 R81, R243, 0x40, RZ ;  /* 0x00000040f3517824 */ /* 0x000fe200078e00ff */
[----:B------:R-:W-:Y:S01]  /*04b0*/  MOV R2, R240 ;  /* 0x000000f000027202 */ /* 0x000fe20000000f00 */
[----:B------:R-:W-:-:S03]  /*04c0*/  IMAD.MOV.U32 R3, RZ, RZ, 0x0 ;  /* 0x00000000ff037424 */ /* 0x000fc600078e00ff */
[----:B------:R-:W-:-:S13]  /*04d0*/  ISETP.GT.AND P0, PT, R244, R81, PT ;  /* 0x00000051f400720c */ /* 0x000fda0003f04270 */
[----:B------:R-:W-:Y:S05]  /*04e0*/  @!P0 RET.REL.NODEC R2 `(_ZN5flash24flash_fwd_splitkv_kernelI23Flash_fwd_kernel_traitsILi256ELi64ELi64ELi4ELb0ELb0EN7cutlass10bfloat16_tE19Flash_kernel_traitsILi256ELi64ELi64ELi4ES3_EELb0ELb0ELb0ELb0ELb0ELb0ELb0ELb1EEEvNS_16Flash_fwd_paramsE) ;  /* 0xfffffb1002008950 */ /* 0x000fea0003c3ffff */
[----:B---3--:R-:W3:Y:S01]  /*04f0*/  LD.E R5, [R20.64+0xb8] ;  /* 0x0000b80614057980 */ /* 0x008ee2000c101900 */
[----:B------:R-:W-:-:S04]  /*0500*/  IADD3 R3, R72, 0x3f, RZ ;  /* 0x0000003f48037810 */ /* 0x000fc80007ffe0ff */
[----:B------:R-:W-:-:S04]  /*0510*/  SHF.R.S32.HI R0, RZ, 0x1f, R3 ;  /* 0x0000001fff007819 */ /* 0x000fc80000011403 */
[----:B------:R-:W-:-:S04]  /*0520*/  LEA.HI R0, R0, R3, RZ, 0x6 ;  /* 0x0000000300007211 */ /* 0x000fc800078f30ff */
[----:B------:R-:W-:Y:S02]  /*0530*/  SHF.R.S32.HI R0, RZ, 0x6, R0 ;  /* 0x00000006ff007819 */ /* 0x000fe40000011400 */
[----:B---3--:R-:W-:-:S04]  /*0540*/  IADD3 R5, R5, 0x3f, RZ ;  /* 0x0000003f05057810 */ /* 0x008fc80007ffe0ff */
[----:B------:R-:W-:-:S04]  /*0550*/  SHF.R.S32.HI R2, RZ, 0x1f, R5 ;  /* 0x0000001fff027819 */ /* 0x000fc80000011405 */
[----:B------:R-:W-:-:S04]  /*0560*/  LEA.HI R2, R2, R5, RZ, 0x6 ;  /* 0x0000000502027211 */ /* 0x000fc800078f30ff */
[----:B------:R-:W-:-:S04]  /*0570*/  SHF.R.S32.HI R165, RZ, 0x6, R2 ;  /* 0x00000006ffa57819 */ /* 0x000fc80000011402 */
[----:B------:R-:W-:-:S04]  /*0580*/  IMNMX R165, R165, R0, PT ;  /* 0x00000000a5a57217 */ /* 0x000fc80003800200 */
[----:B------:R-:W-:-:S13]  /*0590*/  ISETP.GT.AND P0, PT, R165, RZ, PT ;  /* 0x000000ffa500720c */ /* 0x000fda0003f04270 */
[----:B------:R-:W-:Y:S05]  /*05a0*/  @P0 BRA `(.L_x_803) ;  /* 0x0000098000000947 */ /* 0x000fea0003800000 */
[----:B------:R-:W-:Y:S01]  /*05b0*/  ISETP.NE.AND P0, PT, R246, -0x1, PT ;  /* 0xfffffffff600780c */ /* 0x000fe20003f05270 */
[----:B------:R-:W3:Y:S04]  /*05c0*/  LD.E.64 R4, [R20.64+0x88] ;  /* 0x0000880614047980 */ /* 0x000ee8000c101b00 */
[----:B-1--4-:R1:W4:Y:S04]  /*05d0*/  LD.E.64 R16, [R20.64+0x90] ;  /* 0x0000900614107980 */ /* 0x012328000c101b00 */
[----:B--2---:R1:W2:Y:S04]  /*05e0*/  LD.E R12, [R20.64+0x60] ;  /* 0x00006006140c7980 */ /* 0x0042a8000c101900 */
[----:B------:R-:W2:Y:S04]  /*05f0*/  @!P0 LD.E.64 R22, [R20.64+0x80] ;  /* 0x0000800614168980 */ /* 0x000ea8000c101b00 */
[----:B------:R1:W4:Y:S01]  /*0600*/  LD.E R8, [R20.64+0xb4] ;  /* 0x0000b40614087980 */ /* 0x000322000c101900 */
[----:B------:R-:W-:-:S03]  /*0610*/  SHF.R.S32.HI R10, RZ, 0x1f, R57 ;  /* 0x0000001fff0a7819 */ /* 0x000fc60000011439 */
[----:B------:R1:W5:Y:S01]  /*0620*/  LD.E R0, [R20.64+0xc0] ;  /* 0x0000c00614007980 */ /* 0x000362000c101900 */
[----:B------:R-:W-:-:S03]  /*0630*/  LEA.HI R9, R10, R57, RZ, 0x3 ;  /* 0x000000390a097211 */ /* 0x000fc600078f18ff */
[----:B------:R1:W5:Y:S01]  /*0640*/  LD.E.64 R2, [R20.64+0x70] ;  /* 0x0000700614027980 */ /* 0x000362000c101b00 */
[----:B------:R-:W-:Y:S02]  /*0650*/  LOP3.LUT R10, R9, 0xfffffff8, RZ, 0xc0, !PT ;  /* 0xfffffff8090a7812 */ /* 0x000fe400078ec0ff */
[----:B------:R-:W-:Y:S01]  /*0660*/  @!P0 SHF.R.S32.HI R14, RZ, 0x1f, R242 ;  /* 0x0000001fff0e8819 */ /* 0x000fe200000114f2 */
[----:B------:R1:W5:Y:S02]  /*0670*/  LD.E.64 R6, [R20.64+0xa0] ;  /* 0x0000a00614067980 */ /* 0x000364000c101b00 */
[----:B------:R-:W-:-:S04]  /*0680*/  IMAD.IADD R57, R57, 0x1, -R10 ;  /* 0x0000000139397824 */ /* 0x000fc800078e0a0a */
[----:B------:R-:W-:Y:S01]  /*0690*/  IMAD.SHL.U32 R10, R57, 0x8, RZ ;  /* 0x00000008390a7824 */ /* 0x000fe200078e00ff */
[----:B------:R-:W-:Y:S01]  /*06a0*/  SHF.R.S32.HI R9, RZ, 0x3, R9 ;  /* 0x00000003ff097819 */ /* 0x000fe20000011409 */
[----:B------:R-:W-:Y:S01]  /*06b0*/  IMAD.IADD R244, R244, 0x1, -R81 ;  /* 0x00000001f4f47824 */ /* 0x000fe200078e0a51 */
[----:B------:R-:W-:Y:S02]  /*06c0*/  BSSY B0, `(.L_x_804) ;  /* 0x000002c000007945 */ /* 0x000fe40003800000 */
[C---:B------:R-:W-:Y:S02]  /*06d0*/  IADD3 R27, R10.reuse, 0x40, RZ ;  /* 0x000000400a1b7810 */ /* 0x040fe40007ffe0ff */
[----:B------:R-:W-:Y:S01]  /*06e0*/  IADD3 R25, R10, 0x80, RZ ;  /* 0x000000800a197810 */ /* 0x000fe20007ffe0ff */
[-C--:B---3--:R-:W-:Y:S02]  /*06f0*/  @P0 IMAD R15, R5, R246.reuse, RZ ;  /* 0x000000f6050f0224 */ /* 0x088fe400078e02ff */
[----:B------:R-:W-:-:S04]  /*0700*/  @P0 IMAD.WIDE.U32 R18, R4, R246, RZ ;  /* 0x000000f604120225 */ /* 0x000fc800078e00ff */
[-C--:B--2---:R-:W-:Y:S02]  /*0710*/  @!P0 IMAD R11, R23, R242.reuse, RZ ;  /* 0x000000f2170b8224 */ /* 0x084fe400078e02ff */
[----:B-1----:R-:W-:-:S04]  /*0720*/  @!P0 IMAD.WIDE.U32 R20, R22, R242, RZ ;  /* 0x000000f216148225 */ /* 0x002fc800078e00ff */
[----:B------:R-:W-:Y:S01]  /*0730*/  @!P0 IMAD R14, R22, R14, R11 ;  /* 0x0000000e160e8224 */ /* 0x000fe200078e020b */
[--C-:B------:R-:W-:Y:S02]  /*0740*/  SHF.R.S32.HI R11, RZ, 0x1f, R10.reuse ;  /* 0x0000001fff0b7819 */ /* 0x100fe4000001140a */
[----:B------:R-:W-:Y:S01]  /*0750*/  @P0 IADD3 R15, R19, R15, RZ ;  /* 0x0000000f130f0210 */ /* 0x000fe20007ffe0ff */
[----:B------:R-:W-:Y:S01]  /*0760*/  IMAD R13, R5, R81, RZ ;  /* 0x00000051050d7224 */ /* 0x000fe200078e02ff */
[----:B------:R-:W-:Y:S01]  /*0770*/  SHF.R.S32.HI R19, RZ, 0x1f, R81 ;  /* 0x0000001fff137819 */ /* 0x000fe20000011451 */
[----:B------:R-:W-:-:S04]  /*0780*/  IMAD.WIDE.U32 R22, R81, R4, R10 ;  /* 0x0000000451167225 */ /* 0x000fc800078e000a */
[----:B------:R-:W-:Y:S01]  /*0790*/  @!P0 IMAD.MOV.U32 R18, RZ, RZ, R20 ;  /* 0x000000ffff128224 */ /* 0x000fe200078e0014 */
[----:B------:R-:W-:Y:S01]  /*07a0*/  @!P0 IADD3 R15, R21, R14, RZ ;  /* 0x0000000e150f8210 */ /* 0x000fe20007ffe0ff */
[----:B------:R-:W-:-:S03]  /*07b0*/  IMAD R20, R4, R19, R13 ;  /* 0x0000001304147224 */ /* 0x000fc600078e020d */
[----:B------:R-:W-:-:S04]  /*07c0*/  IADD3 R18, P0, R18, R22, RZ ;  /* 0x0000001612127210 */ /* 0x000fc80007f1e0ff */
[----:B------:R-:W-:Y:S02]  /*07d0*/  IADD3.X R19, R15, R23, R20, P0, !PT ;  /* 0x000000170f137210 */ /* 0x000fe400007fe414 */
[----:B------:R-:W-:Y:S01]  /*07e0*/  ISETP.GE.AND P0, PT, R9, R244, PT ;  /* 0x000000f40900720c */ /* 0x000fe20003f06270 */
[----:B----4-:R-:W-:Y:S01]  /*07f0*/  IMAD R31, R17, R241, RZ ;  /* 0x000000f1111f7224 */ /* 0x010fe200078e02ff */
[--C-:B------:R-:W-:Y:S01]  /*0800*/  SHF.R.S32.HI R14, RZ, 0x1f, R241.reuse ;  /* 0x0000001fff0e7819 */ /* 0x100fe200000114f1 */
[----:B------:R-:W-:Y:S02]  /*0810*/  IMAD R242, R242, R12, R241 ;  /* 0x0000000cf2f27224 */ /* 0x000fe400078e02f1 */
[----:B------:R-:W-:-:S04]  /*0820*/  IMAD.WIDE.U32 R12, R241, R16, R18 ;  /* 0x00000010f10c7225 */ /* 0x000fc800078e0012 */
[----:B------:R-:W-:Y:S01]  /*0830*/  IMAD R31, R16, R14, R31 ;  /* 0x0000000e101f7224 */ /* 0x000fe200078e021f */
[----:B------:R-:W-:Y:S01]  /*0840*/  SHF.R.S32.HI R15, RZ, 0x1f, R9 ;  /* 0x0000001fff0f7819 */ /* 0x000fe20000011409 */
[----:B------:R-:W-:Y:S01]  /*0850*/  IMAD R8, R8, R242, R81 ;  /* 0x000000f208087224 */ /* 0x000fe200078e0251 */
[----:B------:R-:W-:Y:S02]  /*0860*/  IADD3 R23, R10, 0xc0, RZ ;  /* 0x000000c00a177810 */ /* 0x000fe40007ffe0ff */
[----:B------:R-:W-:Y:S01]  /*0870*/  IADD3 R31, R13, R31, RZ ;  /* 0x0000001f0d1f7210 */ /* 0x000fe20007ffe0ff */
[----:B------:R-:W-:Y:S05]  /*0880*/  @P0 BRA `(.L_x_805) ;  /* 0x000000f000000947 */ /* 0x000fea0003800000 */
[----:B------:R-:W-:Y:S01]  /*0890*/  IMAD R14, R5, R9, RZ ;  /* 0x00000009050e7224 */ /* 0x000fe200078e02ff */
[-C--:B-----5:R-:W-:Y:S01]  /*08a0*/  ISETP.GE.AND P4, PT, R10, R0.reuse, PT ;  /* 0x000000000a00720c */ /* 0x0a0fe20003f86270 */
[----:B------:R-:W-:Y:S01]  /*08b0*/  IMAD.MOV.U32 R30, RZ, RZ, R12 ;  /* 0x000000ffff1e7224 */ /* 0x000fe200078e000c */
[-C--:B------:R-:W-:Y:S01]  /*08c0*/  ISETP.GE.AND P3, PT, R27, R0.reuse, PT ;  /* 0x000000001b00720c */ /* 0x080fe20003f66270 */
[C---:B------:R-:W-:Y:S01]  /*08d0*/  IMAD R14, R4.reuse, R15, R14 ;  /* 0x0000000f040e7224 */ /* 0x040fe200078e020e */
[-C--:B------:R-:W-:Y:S01]  /*08e0*/  ISETP.GE.AND P2, PT, R25, R0.reuse, PT ;  /* 0x000000001900720c */ /* 0x080fe20003f46270 */
[----:B------:R-:W-:Y:S01]  /*08f0*/  IMAD.WIDE.U32 R16, R4, R9, R30 ;  /* 0x0000000904107225 */ /* 0x000fe200078e001e */
[----:B------:R-:W-:-:S03]  /*0900*/  ISETP.GE.AND P1, PT, R23, R0, PT ;  /* 0x000000001700720c */ /* 0x000fc60003f26270 */
[----:B------:R-:W-:Y:S01]  /*0910*/  IMAD.IADD R17, R17, 0x1, R14 ;  /* 0x0000000111117824 */ /* 0x000fe200078e020e */
[----:B------:R-:W-:-:S04]  /*0920*/  LEA R18, P0, R16, R2, 0x1 ;  /* 0x0000000210127211 */ /* 0x000fc800078008ff */
[----:B------:R-:W-:-:S05]  /*0930*/  LEA.HI.X R19, R16, R3, R17, 0x1, P0 ;  /* 0x0000000310137211 */ /* 0x000fca00000f0c11 */
[----:B------:R1:W-:Y:S04]  /*0940*/  @!P4 ST.E.128 [R18.64], RZ ;  /* 0x000000ff1200c985 */ /* 0x0003e8000c101d06 */
[----:B------:R1:W-:Y:S04]  /*0950*/  @!P3 ST.E.128 [R18.64+0x80], RZ ;  /* 0x000080ff1200b985 */ /* 0x0003e8000c101d06 */
[----:B------:R1:W-:Y:S04]  /*0960*/  @!P2 ST.E.128 [R18.64+0x100], RZ ;  /* 0x000100ff1200a985 */ /* 0x0003e8000c101d06 */
[----:B------:R1:W-:Y:S02]  /*0970*/  @!P1 ST.E.128 [R18.64+0x180], RZ ;  /* 0x000180ff12009985 */ /* 0x0003e4000c101d06 */
.L_x_805:
[----:B------:R-:W-:Y:S05]  /*0980*/  BSYNC B0 ;  /* 0x0000000000007941 */ /* 0x000fea0003800000 */
.L_x_804:
[----:B------:R-:W-:Y:S01]  /*0990*/  IADD3 R21, R9, 0x10, RZ ;  /* 0x0000001009157810 */ /* 0x000fe20007ffe0ff */
[----:B------:R-:W-:Y:S03]  /*09a0*/  BSSY B0, `(.L_x_806) ;  /* 0x0000015000007945 */ /* 0x000fe60003800000 */
[----:B------:R-:W-:-:S13]  /*09b0*/  ISETP.GE.AND P0, PT, R21, R244, PT ;  /* 0x000000f41500720c */ /* 0x000fda0003f06270 */
[----:B------:R-:W-:Y:S05]  /*09c0*/  @P0 BRA `(.L_x_807) ;  /* 0x0000012000000947 */ /* 0x000fea0003800000 */
[----:B-1----:R-:W-:Y:S01]  /*09d0*/  IADD3 R19, P0, R9, 0x10, RZ ;  /* 0x0000001009137810 */ /* 0x002fe20007f1e0ff */
[----:B------:R-:W-:Y:S01]  /*09e0*/  IMAD.MOV.U32 R28, RZ, RZ, R12 ;  /* 0x000000ffff1c7224 */ /* 0x000fe200078e000c */
[-C--:B-----5:R-:W-:Y:S01]  /*09f0*/  ISETP.GE.AND P3, PT, R10, R0.reuse, PT ;  /* 0x000000000a00720c */ /* 0x0a0fe20003f66270 */
[----:B------:R-:W-:Y:S01]  /*0a00*/  IMAD.MOV.U32 R29, RZ, RZ, R31 ;  /* 0x000000ffff1d7224 */ /* 0x000fe200078e001f */
[-C--:B------:R-:W-:Y:S01]  /*0a10*/  ISETP.GE.AND P2, PT, R27, R0.reuse, PT ;  /* 0x000000001b00720c */ /* 0x080fe20003f46270 */
[----:B------:R-:W-:Y:S01]  /*0a20*/  IMAD.X R17, RZ, RZ, R15, P0 ;  /* 0x000000ffff117224 */ /* 0x000fe200000e060f */
[-C--:B------:R-:W-:Y:S01]  /*0a30*/  ISETP.GE.AND P1, PT, R25, R0.reuse, PT ;  /* 0x000000001900720c */ /* 0x080fe20003f26270 */
[----:B------:R-:W-:Y:S01]  /*0a40*/  IMAD.WIDE.U32 R28, R4, R19, R28 ;  /* 0x00000013041c7225 */ /* 0x000fe200078e001c */
[----:B------:R-:W-:-:S03]  /*0a50*/  ISETP.GE.AND P0, PT, R23, R0, PT ;  /* 0x000000001700720c */ /* 0x000fc60003f06270 */
[----:B------:R-:W-:Y:S01]  /*0a60*/  IMAD R17, R17, R4, RZ ;  /* 0x0000000411117224 */ /* 0x000fe200078e02ff */
[----:B------:R-:W-:-:S03]  /*0a70*/  LEA R16, P4, R28, R2, 0x1 ;  /* 0x000000021c107211 */ /* 0x000fc600078808ff */
[----:B------:R-:W-:-:S04]  /*0a80*/  IMAD R17, R5, R19, R17 ;  /* 0x0000001305117224 */ /* 0x000fc800078e0211 */
[----:B------:R-:W-:-:S05]  /*0a90*/  IMAD.IADD R17, R29, 0x1, R17 ;  /* 0x000000011d117824 */ /* 0x000fca00078e0211 */
[----:B------:R-:W-:-:S05]  /*0aa0*/  LEA.HI.X R17, R28, R3, R17, 0x1, P4 ;  /* 0x000000031c117211 */ /* 0x000fca00020f0c11 */
[----:B------:R1:W-:Y:S04]  /*0ab0*/  @!P3 ST.E.128 [R16.64], RZ ;  /* 0x000000ff1000b985 */ /* 0x0003e8000c101d06 */
[----:B------:R1:W-:Y:S04]  /*0ac0*/  @!P2 ST.E.128 [R16.64+0x80], RZ ;  /* 0x000080ff1000a985 */ /* 0x0003e8000c101d06 */
[----:B------:R1:W-:Y:S04]  /*0ad0*/  @!P1 ST.E.128 [R16.64+0x100], RZ ;  /* 0x000100ff10009985 */ /* 0x0003e8000c101d06 */
[----:B------:R1:W-:Y:S02]  /*0ae0*/  @!P0 ST.E.128 [R16.64+0x180], RZ ;  /* 0x000180ff10008985 */ /* 0x0003e4000c101d06 */
.L_x_807:
[----:B------:R-:W-:Y:S05]  /*0af0*/  BSYNC B0 ;  /* 0x0000000000007941 */ /* 0x000fea0003800000 */
.L_x_806:
[----:B-1----:R-:W-:Y:S01]  /*0b00*/  IADD3 R19, R9, 0x20, RZ ;  /* 0x0000002009137810 */ /* 0x002fe20007ffe0ff */
[----:B------:R-:W-:Y:S03]  /*0b10*/  BSSY B0, `(.L_x_808) ;  /* 0x0000015000007945 */ /* 0x000fe60003800000 */
[----:B------:R-:W-:-:S13]  /*0b20*/  ISETP.GE.AND P0, PT, R19, R244, PT ;  /* 0x000000f41300720c */ /* 0x000fda0003f06270 */
[----:B------:R-:W-:Y:S05]  /*0b30*/  @P0 BRA `(.L_x_809) ;  /* 0x0000012000000947 */ /* 0x000fea0003800000 */
[----:B------:R-:W-:Y:S01]  /*0b40*/  IADD3 R29, P0, R9, 0x20, RZ ;  /* 0x00000020091d7810 */ /* 0x000fe20007f1e0ff */
        /* <DEDUP_REMOVED lines=17> */
.L_x_809:
[----:B------:R-:W-:Y:S05]  /*0c60*/  BSYNC B0 ;  /* 0x0000000000007941 */ /* 0x000fea0003800000 */
.L_x_808:
        /* <DEDUP_REMOVED lines=22> */
.L_x_811:
[----:B------:R-:W-:Y:S05]  /*0dd0*/  BSYNC B0 ;  /* 0x0000000000007941 */ /* 0x000fea0003800000 */
.L_x_810:
[----:B------:R-:W-:Y:S01]  /*0de0*/  ISETP.NE.AND P4, PT, R57, RZ, PT ;  /* 0x000000ff3900720c */ /* 0x000fe20003f85270 */
[----:B------:R-:W-:-:S03]  /*0df0*/  IMAD.MOV.U32 R241, RZ, RZ, 0x0 ;  /* 0x00000000fff17424 */ /* 0x000fc600078e00ff */
[-C--:B------:R-:W-:Y:S02]  /*0e00*/  ISETP.GE.OR P3, PT, R9, R244.reuse, P4 ;  /* 0x000000f40900720c */ /* 0x080fe40002766670 */
[-C--:B------:R-:W-:Y:S02]  /*0e10*/  ISETP.GE.OR P2, PT, R21, R244.reuse, P4 ;  /* 0x000000f41500720c */ /* 0x080fe40002746670 */
[-C--:B------:R-:W-:Y:S02]  /*0e20*/  ISETP.GE.OR P1, PT, R19, R244.reuse, P4 ;  /* 0x000000f41300720c */ /* 0x080fe40002726670 */
[C---:B------:R-:W-:Y:S02]  /*0e30*/  IADD3 R9, P0, R8.reuse, R9, RZ ;  /* 0x0000000908097210 */ /* 0x040fe40007f1e0ff */
[----:B------:R-:W-:Y:S02]  /*0e40*/  ISETP.GE.OR P4, PT, R17, R244, P4 ;  /* 0x000000f41100720c */ /* 0x000fe40002786670 */
[----:B------:R-:W-:-:S02]  /*0e50*/  LEA.HI.X.SX32 R8, R8, R15, 0x1, P0 ;  /* 0x0000000f08087211 */ /* 0x000fc400000f0eff */
[----:B-1---5:R-:W-:-:S04]  /*0e60*/  LEA R2, P0, R9, R6, 0x2 ;  /* 0x0000000609027211 */ /* 0x022fc800078010ff */
[----:B------:R-:W-:Y:S01]  /*0e70*/  LEA.HI.X R3, R9, R7, R8, 0x2, P0 ;  /* 0x0000000709037211 */ /* 0x000fe200000f1408 */
[----:B------:R-:W-:Y:S02]  /*0e80*/  @!P3 IMAD.MOV.U32 R9, RZ, RZ, 0x7f800000 ;  /* 0x7f800000ff09b424 */ /* 0x000fe400078e00ff */
[----:B------:R-:W-:Y:S02]  /*0e90*/  @!P2 IMAD.MOV.U32 R7, RZ, RZ, 0x7f800000 ;  /* 0x7f800000ff07a424 */ /* 0x000fe400078e00ff */
[----:B------:R-:W-:Y:S01]  /*0ea0*/  @!P1 IMAD.MOV.U32 R5, RZ, RZ, 0x7f800000 ;  /* 0x7f800000ff059424 */ /* 0x000fe200078e00ff */
[----:B------:R1:W-:Y:S04]  /*0eb0*/  @!P3 ST.E [R2.64], R9 ;  /* 0x000000090200b985 */ /* 0x0003e8000c101906 */
[----:B------:R1:W-:Y:S04]  /*0ec0*/  @!P2 ST.E [R2.64+0x40], R7 ;  /* 0x000040070200a985 */ /* 0x0003e8000c101906 */
[----:B------:R1:W-:Y:S01]  /*0ed0*/  @!P1 ST.E [R2.64+0x80], R5 ;  /* 0x0000800502009985 */ /* 0x0003e2000c101906 */
[----:B------:R-:W-:Y:S05]  /*0ee0*/  @P4 RET.REL.NODEC R240 `(_ZN5flash24flash_fwd_splitkv_kernelI23Flash_fwd_kernel_traitsILi256ELi64ELi64ELi4ELb0ELb0EN7cutlass10bfloat16_tE19Flash_kernel_traitsILi256ELi64ELi64ELi4ES3_EELb0ELb0ELb0ELb0ELb0ELb0ELb0ELb1EEEvNS_16Flash_fwd_paramsE) ;  /* 0xfffff110f0004950 */ /* 0x000fea0003c3ffff */
[----:B-1----:R-:W-:Y:S02]  /*0ef0*/  MOV R5, 0x7f800000 ;  /* 0x7f80000000057802 */ /* 0x002fe40000000f00 */
[----:B------:R-:W-:-:S03]  /*0f00*/  MOV R241, 0x0 ;  /* 0x0000000000f17802 */ /* 0x000fc60000000f00 */
[----:B------:R1:W-:Y:S01]  /*0f10*/  ST.E [R2.64+0xc0], R5 ;  /* 0x0000c00502007985 */ /* 0x0003e2000c101906 */
[----:B------:R-:W-:Y:S05]  /*0f20*/  RET.REL.NODEC R240 `(_ZN5flash24flash_fwd_splitkv_kernelI23Flash_fwd_kernel_traitsILi256ELi64ELi64ELi4ELb0ELb0EN7cutlass10bfloat16_tE19Flash_kernel_traitsILi256ELi64ELi64ELi4ES3_EELb0ELb0ELb0ELb0ELb0ELb0ELb0ELb1EEEvNS_16Flash_fwd_paramsE) ;  /* 0xfffff0d0f0007950 */ /* 0x000fea0003c3ffff */
.L_x_803:
[----:B------:R-:W3:Y:S04]  /*0f30*/  LD.E.64 R6, [R20.64+0x160] ;  /* 0x0001600614067980 */ /* 0x000ee8000c101b00 */
[----:B----4-:R-:W4:Y:S01]  /*0f40*/  LD.E.64 R8, [R20.64+0x158] ;  /* 0x0001580614087980 */ /* 0x010f22000c101b00 */
[----:B---3--:R-:W-:-:S04]  /*0f50*/  ISETP.NE.U32.AND P1, PT, R6, RZ, PT ;  /* 0x000000ff0600720c */ /* 0x008fc80003f25070 */
[----:B------:R-:W-:-:S13]  /*0f60*/  ISETP.NE.AND.EX P1, PT, R7, RZ, PT, P1 ;  /* 0x000000ff0700720c */ /* 0x000fda0003f25310 */
[----:B------:R-:W3:Y:S01]  /*0f70*/  @P1 LD.E.64 R4, [R20.64+0x168] ;  /* 0x0001680614041980 */ /* 0x000ee2000c101b00 */
[----:B----4-:R-:W-:Y:S01]  /*0f80*/  ISETP.NE.U32.AND P0, PT, R8, RZ, PT ;  /* 0x000000ff0800720c */ /* 0x010fe20003f05070 */
[----:B------:R-:W-:-:S03]  /*0f90*/  IMAD.MOV.U32 R10, RZ, RZ, R242 ;  /* 0x000000ffff0a7224 */ /* 0x000fc600078e00f2 */
[----:B------:R-:W-:Y:S02]  /*0fa0*/  ISETP.NE.AND.EX P0, PT, R9, RZ, PT, P0 ;  /* 0x000000ff0900720c */ /* 0x000fe40003f05300 */
[----:B------:R-:W-:Y:S01]  /*0fb0*/  @P1 SHF.R.S32.HI R0, RZ, 0x1f, R242 ;  /* 0x0000001fff001819 */ /* 0x000fe200000114f2 */
[----:B------:R-:W-:-:S10]  /*0fc0*/  CS2R R248, SRZ ;  /* 0x0000000000f87805 */ /* 0x000fd4000001ff00 */
[----:B------:R-:W-:-:S05]  /*0fd0*/  @P0 IMAD.WIDE R8, R242, 0x4, R8 ;  /* 0x00000004f2080825 */ /* 0x000fca00078e0208 */
[----:B------:R4:W5:Y:S01]  /*0fe0*/  @P0 LD.E R10, [R8.64] ;  /* 0x00000006080a0980 */ /* 0x000962000c101900 */
[----:B------:R-:W-:Y:S01]  /*0ff0*/  BSSY B0, `(.L_x_812) ;  /* 0x00000ac000007945 */ /* 0x000fe20003800000 */
[-C--:B---3--:R-:W-:Y:S02]  /*1000*/  @P1 IMAD R5, R5, R242.reuse, RZ ;  /* 0x000000f205051224 */ /* 0x088fe400078e02ff */
[----:B------:R-:W-:-:S04]  /*1010*/  @P1 IMAD.WIDE.U32 R2, R4, R242, RZ ;  /* 0x000000f204021225 */ /* 0x000fc800078e00ff */
[----:B------:R-:W-:Y:S01]  /*1020*/  @P1 IMAD R0, R4, R0, R5 ;  /* 0x0000000004001224 */ /* 0x000fe200078e0205 */
[----:B------:R-:W-:-:S03]  /*1030*/  @P1 LEA R248, P0, R2, R6, 0x2 ;  /* 0x0000000602f81211 */ /* 0x000fc600078010ff */
[----:B------:R-:W-:-:S05]  /*1040*/  @P1 IMAD.IADD R0, R3, 0x1, R0 ;  /* 0x0000000103001824 */ /* 0x000fca00078e0200 */
[----:B------:R-:W-:Y:S02]  /*1050*/  @P1 LEA.HI.X R249, R2, R7, R0, 0x2, P0 ;  /* 0x0000000702f91211 */ /* 0x000fe400000f1400 */
[----:B------:R-:W-:-:S04]  /*1060*/  ISETP.NE.U32.AND P0, PT, R248, RZ, PT ;  /* 0x000000fff800720c */ /* 0x000fc80003f05070 */
[----:B------:R-:W-:-:S13]  /*1070*/  ISETP.NE.AND.EX P0, PT, R249, RZ, PT, P0 ;  /* 0x000000fff900720c */ /* 0x000fda0003f05300 */
[----:B------:R-:W-:Y:S05]  /*1080*/  @!P0 BRA `(.L_x_813) ;  /* 0x0000054000008947 */ /* 0x000fea0003800000 */
[----:B----4-:R-:W3:Y:S04]  /*1090*/  LD.E R8, [R20.64+0x170] ;  /* 0x0001700614087980 */ /* 0x010ee8000c101900 */
[----:B------:R-:W4:Y:S01]  /*10a0*/  LD.E R2, [R20.64+0x68] ;  /* 0x0000680614027980 */ /* 0x000f22000c101900 */
[----:B------:R-:W-:-:S03]  /*10b0*/  LEA R7, R165, 0xffffffc0, 0x6 ;  /* 0xffffffc0a5077811 */ /* 0x000fc600078e30ff */
[----:B--2---:R-:W2:Y:S04]  /*10c0*/  LD.E.64 R14, [R20.64+0x20] ;  /* 0x00002006140e7980 */ /* 0x004ea8000c101b00 */
[----:B------:R-:W2:Y:S04]  /*10d0*/  LD.E.64 R68, [R20.64+0x38] ;  /* 0x0000380614447980 */ /* 0x000ea8000c101b00 */
[----:B------:R-:W2:Y:S04]  /*10e0*/  LD.E.64 R12, [R20.64+0x28] ;  /* 0x00002806140c7980 */ /* 0x000ea8000c101b00 */
[----:B------:R-:W2:Y:S04]  /*10f0*/  LD.E.64 R18, [R20.64+0x50] ;  /* 0x0000500614127980 */ /* 0x000ea8000c101b00 */
[----:B------:R1:W5:Y:S04]  /*1100*/  LD.E.64 R24, [R20.64+0x58] ;  /* 0x0000580614187980 */ /* 0x000368000c101b00 */
[----:B------:R1:W5:Y:S01]  /*1110*/  LD.E.64 R70, [R20.64+0x40] ;  /* 0x0000400614467980 */ /* 0x000362000c101b00 */
[----:B---3--:R-:W-:-:S04]  /*1120*/  IABS R4, R8 ;  /* 0x0000000800047213 */ /* 0x008fc80000000000 */
[----:B------:R-:W3:Y:S08]  /*1130*/  I2F.RP R5, R4 ;  /* 0x0000000400057306 */ /* 0x000ef00000209400 */
[----:B---3-5:R-:W3:Y:S02]  /*1140*/  MUFU.RCP R10, R5 ;  /* 0x00000005000a7308 */ /* 0x028ee40000001000 */
[----:B---3--:R-:W-:-:S06]  /*1150*/  IADD3 R10, R10, 0xffffffe, RZ ;  /* 0x0ffffffe0a0a7810 */ /* 0x008fcc0007ffe0ff */
[----:B------:R-:W3:Y:S01]  /*1160*/  F2I.FTZ.U32.TRUNC.NTZ R11, R10 ;  /* 0x0000000a000b7305 */ /* 0x000ee2000021f000 */
[----:B------:R-:W-:Y:S01]  /*1170*/  IABS R0, R8 ;  /* 0x0000000800007213 */ /* 0x000fe20000000000 */
[----:B---3--:R-:W-:Y:S02]  /*1180*/  IMAD.MOV R3, RZ, RZ, -R11 ;  /* 0x000000ffff037224 */ /* 0x008fe400078e0a0b */
[----:B------:R-:W-:Y:S02]  /*1190*/  IMAD.MOV.U32 R10, RZ, RZ, RZ ;  /* 0x000000ffff0a7224 */ /* 0x000fe400078e00ff */
[----:B------:R-:W-:Y:S01]  /*11a0*/  IMAD R6, R3, R4, RZ ;  /* 0x0000000403067224 */ /* 0x000fe200078e02ff */
[----:B------:R-:W-:-:S03]  /*11b0*/  IABS R3, R7 ;  /* 0x0000000700037213 */ /* 0x000fc60000000000 */
[----:B------:R-:W-:Y:S01]  /*11c0*/  IMAD.HI.U32 R6, R11, R6, R10 ;  /* 0x000000060b067227 */ /* 0x000fe200078e000a */
[----:B------:R-:W-:-:S05]  /*11d0*/  IADD3 R0, RZ, -R0, RZ ;  /* 0x80000000ff007210 */ /* 0x000fca0007ffe0ff */
[----:B------:R-:W-:-:S04]  /*11e0*/  IMAD.HI.U32 R9, R6, R3, RZ ;  /* 0x0000000306097227 */ /* 0x000fc800078e00ff */
[----:B------:R-:W-:-:S05]  /*11f0*/  IMAD R3, R9, R0, R3 ;  /* 0x0000000009037224 */ /* 0x000fca00078e0203 */
[----:B------:R-:W-:Y:S02]  /*1200*/  ISETP.GT.U32.AND P1, PT, R4, R3, PT ;  /* 0x000000030400720c */ /* 0x000fe40003f24070 */
[----:B------:R-:W-:-:S11]  /*1210*/  LOP3.LUT R0, R7, R8, RZ, 0x3c, !PT ;  /* 0x0000000807007212 */ /* 0x000fd600078e3cff */
[----:B------:R-:W-:-:S05]  /*1220*/  @!P1 IMAD.IADD R3, R3, 0x1, -R4 ;  /* 0x0000000103039824 */ /* 0x000fca00078e0a04 */
[----:B------:R-:W-:Y:S02]  /*1230*/  ISETP.GE.U32.AND P2, PT, R3, R4, PT ;  /* 0x000000040300720c */ /* 0x000fe40003f46070 */
[----:B------:R-:W-:Y:S02]  /*1240*/  ISETP.GE.AND P0, PT, R0, RZ, PT ;  /* 0x000000ff0000720c */ /* 0x000fe40003f06270 */
[----:B------:R-:W-:Y:S02]  /*1250*/  @!P1 IADD3 R9, R9, 0x1, RZ ;  /* 0x0000000109099810 */ /* 0x000fe40007ffe0ff */
[----:B------:R-:W-:-:S07]  /*1260*/  ISETP.NE.AND P1, PT, R8, RZ, PT ;  /* 0x000000ff0800720c */ /* 0x000fce0003f25270 */
[----:B------:R-:W-:-:S05]  /*1270*/  @P2 IADD3 R9, R9, 0x1, RZ ;  /* 0x0000000109092810 */ /* 0x000fca0007ffe0ff */
[----:B------:R-:W-:Y:S01]  /*1280*/  @!P0 IMAD.MOV R9, RZ, RZ, -R9 ;  /* 0x000000ffff098224 */ /* 0x000fe200078e0a09 */
[----:B------:R-:W-:-:S05]  /*1290*/  @!P1 LOP3.LUT R9, RZ, R8, RZ, 0x33, !PT ;  /* 0x00000008ff099212 */ /* 0x000fca00078e33ff */
[----:B------:R-:W-:-:S05]  /*12a0*/  IMAD.WIDE R4, R9, 0x4, R248 ;  /* 0x0000000409047825 */ /* 0x000fca00078e02f8 */
[----:B------:R3:W2:Y:S01]  /*12b0*/  LD.E R0, [R4.64] ;  /* 0x0000000604007980 */ /* 0x0006a2000c101900 */
[----:B----4-:R-:W-:-:S04]  /*12c0*/  IABS R6, R2 ;  /* 0x0000000200067213 */ /* 0x010fc80000000000 */
[----:B------:R-:W4:Y:S08]  /*12d0*/  I2F.RP R22, R6 ;  /* 0x0000000600167306 */ /* 0x000f300000209400 */
[----:B----4-:R-:W4:Y:S02]  /*12e0*/  MUFU.RCP R11, R22 ;  /* 0x00000016000b7308 */ /* 0x010f240000001000 */
[----:B----4-:R-:W-:-:S06]  /*12f0*/  IADD3 R11, R11, 0xffffffe, RZ ;  /* 0x0ffffffe0b0b7810 */ /* 0x010fcc0007ffe0ff */
[----:B------:R-:W4:Y:S01]  /*1300*/  F2I.FTZ.U32.TRUNC.NTZ R27, R11 ;  /* 0x0000000b001b7305 */ /* 0x000f22000021f000 */
[----:B------:R-:W-:Y:S01]  /*1310*/  IMAD.MOV.U32 R26, RZ, RZ, RZ ;  /* 0x000000ffff1a7224 */ /* 0x000fe200078e00ff */
[----:B---3--:R-:W-:Y:S02]  /*1320*/  IABS R5, R241 ;  /* 0x000000f100057213 */ /* 0x008fe40000000000 */
[----:B------:R-:W-:Y:S02]  /*1330*/  IABS R4, R2 ;  /* 0x0000000200047213 */ /* 0x000fe40000000000 */
[----:B----4-:R-:W-:-:S05]  /*1340*/  IADD3 R3, RZ, -R27, RZ ;  /* 0x8000001bff037210 */ /* 0x010fca0007ffe0ff */
[----:B------:R-:W-:-:S04]  /*1350*/  IMAD R10, R3, R6, RZ ;  /* 0x00000006030a7224 */ /* 0x000fc800078e02ff */
[----:B------:R-:W-:-:S04]  /*1360*/  IMAD.HI.U32 R10, R27, R10, R26 ;  /* 0x0000000a1b0a7227 */ /* 0x000fc800078e001a */
[----:B------:R-:W-:Y:S02]  /*1370*/  IMAD.MOV R4, RZ, RZ, -R4 ;  /* 0x000000ffff047224 */ /* 0x000fe400078e0a04 */
[----:B------:R-:W-:-:S04]  /*1380*/  IMAD.HI.U32 R3, R10, R5, RZ ;  /* 0x000000050a037227 */ /* 0x000fc800078e00ff */
[----:B------:R-:W-:-:S05]  /*1390*/  IMAD R5, R3, R4, R5 ;  /* 0x0000000403057224 */ /* 0x000fca00078e0205 */
[----:B------:R-:W-:-:S13]  /*13a0*/  ISETP.GT.U32.AND P1, PT, R6, R5, PT ;  /* 0x000000050600720c */ /* 0x000fda0003f24070 */
[----:B------:R-:W-:-:S04]  /*13b0*/  @!P1 IADD3 R5, R5, -R6, RZ ;  /* 0x8000000605059210 */ /* 0x000fc80007ffe0ff */
[----:B------:R-:W-:Y:S01]  /*13c0*/  ISETP.GE.U32.AND P2, PT, R5, R6, PT ;  /* 0x000000060500720c */ /* 0x000fe20003f46070 */
[----:B------:R-:W-:Y:S01]  /*13d0*/  IMAD.MOV R6, RZ, RZ, -R9 ;  /* 0x000000ffff067224 */ /* 0x000fe200078e0a09 */
[----:B------:R-:W-:Y:S02]  /*13e0*/  LOP3.LUT R5, R241, R2, RZ, 0x3c, !PT ;  /* 0x00000002f1057212 */ /* 0x000fe400078e3cff */
[----:B------:R-:W-:Y:S02]  /*13f0*/  @!P1 IADD3 R3, R3, 0x1, RZ ;  /* 0x0000000103039810 */ /* 0x000fe40007ffe0ff */
[----:B------:R-:W-:Y:S01]  /*1400*/  ISETP.GE.AND P0, PT, R5, RZ, PT ;  /* 0x000000ff0500720c */ /* 0x000fe20003f06270 */
[----:B------:R-:W-:Y:S01]  /*1410*/  IMAD R7, R8, R6, R7 ;  /* 0x0000000608077224 */ /* 0x000fe200078e0207 */
[----:B------:R-:W-:-:S05]  /*1420*/  ISETP.NE.AND P1, PT, R2, RZ, PT ;  /* 0x000000ff0200720c */ /* 0x000fca0003f25270 */
[----:B------:R-:W-:Y:S02]  /*1430*/  @P2 IADD3 R3, R3, 0x1, RZ ;  /* 0x0000000103032810 */ /* 0x000fe40007ffe0ff */
[----:B--2---:R-:W-:Y:S01]  /*1440*/  SHF.R.S32.HI R9, RZ, 0x1f, R0 ;  /* 0x0000001fff097819 */ /* 0x004fe20000011400 */
[-C--:B------:R-:W-:Y:S02]  /*1450*/  IMAD R4, R15, R0.reuse, RZ ;  /* 0x000000000f047224 */ /* 0x080fe400078e02ff */
[----:B------:R-:W-:-:S04]  /*1460*/  IMAD.WIDE.U32 R10, R14, R0, RZ ;  /* 0x000000000e0a7225 */ /* 0x000fc800078e00ff */
[----:B------:R-:W-:Y:S01]  /*1470*/  IMAD R4, R14, R9, R4 ;  /* 0x000000090e047224 */ /* 0x000fe200078e0204 */
[----:B------:R-:W-:-:S03]  /*1480*/  SHF.R.S32.HI R15, RZ, 0x1f, R7 ;  /* 0x0000001fff0f7819 */ /* 0x000fc60000011407 */
[----:B------:R-:W-:Y:S01]  /*1490*/  IMAD.IADD R11, R11, 0x1, R4 ;  /* 0x000000010b0b7824 */ /* 0x000fe200078e0204 */
[----:B------:R-:W-:Y:S01]  /*14a0*/  MOV R4, R3 ;  /* 0x0000000300047202 */ /* 0x000fe20000000f00 */
[----:B------:R-:W-:Y:S02]  /*14b0*/  IMAD R3, R69, R7, RZ ;  /* 0x0000000745037224 */ /* 0x000fe400078e02ff */
[----:B------:R-:W-:-:S04]  /*14c0*/  IMAD.WIDE.U32 R10, R7, R68, R10 ;  /* 0x00000044070a7225 */ /* 0x000fc800078e000a */
[----:B------:R-:W-:Y:S02]  /*14d0*/  IMAD R3, R68, R15, R3 ;  /* 0x0000000f44037224 */ /* 0x000fe400078e0203 */
[----:B------:R-:W-:Y:S01]  /*14e0*/  @!P0 IMAD.MOV R4, RZ, RZ, -R4 ;  /* 0x000000ffff048224 */ /* 0x000fe200078e0a04 */
[----:B------:R-:W-:Y:S01]  /*14f0*/  @!P1 LOP3.LUT R4, RZ, R2, RZ, 0x33, !PT ;  /* 0x00000002ff049212 */ /* 0x000fe200078e33ff */
[----:B------:R-:W-:Y:S01]  /*1500*/  IMAD R2, R13, R0, RZ ;  /* 0x000000000d027224 */ /* 0x000fe200078e02ff */
[----:B------:R-:W-:Y:S02]  /*1510*/  IADD3 R11, R11, R3, RZ ;  /* 0x000000030b0b7210 */ /* 0x000fe40007ffe0ff */
[----:B------:R-:W-:Y:S01]  /*1520*/  SHF.R.S32.HI R5, RZ, 0x1f, R4 ;  /* 0x0000001fff057819 */ /* 0x000fe20000011404 */
[----:B------:R-:W-:Y:S02]  /*1530*/  IMAD R3, R19, R4, RZ ;  /* 0x0000000413037224 */ /* 0x000fe400078e02ff */
[----:B------:R-:W-:-:S04]  /*1540*/  IMAD.WIDE.U32 R22, R12, R0, RZ ;  /* 0x000000000c167225 */ /* 0x000fc800078e00ff */
[----:B------:R-:W-:Y:S02]  /*1550*/  IMAD R2, R12, R9, R2 ;  /* 0x000000090c027224 */ /* 0x000fe400078e0202 */
[----:B------:R-:W-:-:S04]  /*1560*/  IMAD.WIDE.U32 R10, R4, R18, R10 ;  /* 0x00000012040a7225 */ /* 0x000fc800078e000a */
[----:B------:R-:W-:Y:S01]  /*1570*/  IMAD R3, R18, R5, R3 ;  /* 0x0000000512037224 */ /* 0x000fe200078e0203 */
[----:B------:R-:W-:Y:S01]  /*1580*/  IADD3 R9, R23, R2, RZ ;  /* 0x0000000217097210 */ /* 0x000fe20007ffe0ff */
[----:B------:R-:W-:Y:S01]  /*1590*/  IMAD.MOV.U32 R8, RZ, RZ, R22 ;  /* 0x000000ffff087224 */ /* 0x000fe200078e0016 */
[----:B------:R-:W-:Y:S01]  /*15a0*/  MOV R0, R10 ;  /* 0x0000000a00007202 */ /* 0x000fe20000000f00 */
[----:B------:R-:W-:Y:S01]  /*15b0*/  IMAD.IADD R3, R11, 0x1, R3 ;  /* 0x000000010b037824 */ /* 0x000fe200078e0203 */
[----:B------:R-:W-:Y:S05]  /*15c0*/  BRA `(.L_x_814) ;  /* 0x000004e000007947 */ /* 0x000fea0003800000 */
.L_x_813:
[----:B----4-:R-:W3:Y:S01]  /*15d0*/  LD.E R4, [R20.64+0x68] ;  /* 0x0000680614047980 */ /* 0x010ee2000c101900 */
[----:B------:R-:W-:-:S03]  /*15e0*/  ISETP.NE.AND P3, PT, R12, -0x1, PT ;  /* 0xffffffff0c00780c */ /* 0x000fc60003f65270 */
[----:B------:R-:W4:Y:S04]  /*15f0*/  LD.E.64 R68, [R20.64+0x38] ;  /* 0x0000380614447980 */ /* 0x000f28000c101b00 */
[----:B--2---:R-:W2:Y:S04]  /*1600*/  LD.E.64 R70, [R20.64+0x40] ;  /* 0x0000400614467980 */ /* 0x004ea8000c101b00 */
[----:B------:R-:W2:Y:S04]  /*1610*/  LD.E.64 R18, [R20.64+0x50] ;  /* 0x0000500614127980 */ /* 0x000ea8000c101b00 */
[----:B------:R-:W2:Y:S04]  /*1620*/  @!P3 LD.E.64 R14, [R20.64+0x20] ;  /* 0x00002006140eb980 */ /* 0x000ea8000c101b00 */
[----:B------:R-:W2:Y:S04]  /*1630*/  @!P3 LD.E.64 R22, [R20.64+0x28] ;  /* 0x000028061416b980 */ /* 0x000ea8000c101b00 */
[----:B------:R1:W5:Y:S01]  /*1640*/  LD.E.64 R24, [R20.64+0x58] ;  /* 0x0000580614187980 */ /* 0x000362000c101b00 */
[----:B------:R-:W-:Y:S01]  /*1650*/  IMAD.MOV.U32 R8, RZ, RZ, RZ ;  /* 0x000000ffff087224 */ /* 0x000fe200078e00ff */
[----:B---3--:R-:W-:-:S04]  /*1660*/  IABS R3, R4 ;  /* 0x0000000400037213 */ /* 0x008fc80000000000 */
[----:B------:R-:W3:Y:S08]  /*1670*/  I2F.RP R6, R3 ;  /* 0x0000000300067306 */ /* 0x000ef00000209400 */
[----:B---3--:R-:W3:Y:S02]  /*1680*/  MUFU.RCP R2, R6 ;  /* 0x0000000600027308 */ /* 0x008ee40000001000 */
[----:B---3--:R-:W-:-:S06]  /*1690*/  IADD3 R2, R2, 0xffffffe, RZ ;  /* 0x0ffffffe02027810 */ /* 0x008fcc0007ffe0ff */
[----:B------:R-:W3:Y:S01]  /*16a0*/  F2I.FTZ.U32.TRUNC.NTZ R9, R2 ;  /* 0x0000000200097305 */ /* 0x000ee2000021f000 */
[----:B------:R-:W-:Y:S02]  /*16b0*/  IABS R7, R4 ;  /* 0x0000000400077213 */ /* 0x000fe40000000000 */
[----:B---3--:R-:W-:-:S05]  /*16c0*/  IADD3 R0, RZ, -R9, RZ ;  /* 0x80000009ff007210 */ /* 0x008fca0007ffe0ff */
[----:B------:R-:W-:Y:S01]  /*16d0*/  IMAD R5, R0, R3, RZ ;  /* 0x0000000300057224 */ /* 0x000fe200078e02ff */
[----:B------:R-:W-:-:S03]  /*16e0*/  IABS R0, R241 ;  /* 0x000000f100007213 */ /* 0x000fc60000000000 */
[----:B------:R-:W-:Y:S01]  /*16f0*/  IMAD.HI.U32 R5, R9, R5, R8 ;  /* 0x0000000509057227 */ /* 0x000fe200078e0008 */
[----:B------:R-:W-:-:S05]  /*1700*/  IADD3 R7, RZ, -R7, RZ ;  /* 0x80000007ff077210 */ /* 0x000fca0007ffe0ff */
[----:B------:R-:W-:-:S04]  /*1710*/  IMAD.HI.U32 R2, R5, R0, RZ ;  /* 0x0000000005027227 */ /* 0x000fc800078e00ff */
[----:B------:R-:W-:Y:S01]  /*1720*/  IMAD R0, R2, R7, R0 ;  /* 0x0000000702007224 */ /* 0x000fe200078e0200 */
[----:B------:R-:W-:-:S04]  /*1730*/  @!P3 SHF.R.S32.HI R6, RZ, 0x1f, R11 ;  /* 0x0000001fff06b819 */ /* 0x000fc8000001140b */
[----:B------:R-:W-:Y:S01]  /*1740*/  ISETP.GT.U32.AND P0, PT, R3, R0, PT ;  /* 0x000000000300720c */ /* 0x000fe20003f04070 */
[-C--:B----4-:R-:W-:Y:S02]  /*1750*/  @!P3 IMAD R5, R69, R11.reuse, RZ ;  /* 0x0000000b4505b224 */ /* 0x090fe400078e02ff */
[----:B------:R-:W-:-:S04]  /*1760*/  @!P3 IMAD.WIDE.U32 R26, R68, R11, RZ ;  /* 0x0000000b441ab225 */ /* 0x000fc800078e00ff */
[----:B------:R-:W-:Y:S01]  /*1770*/  @!P3 IMAD R5, R6, R68, R5 ;  /* 0x000000440605b224 */ /* 0x000fe200078e0205 */
[----:B-----5:R-:W-:Y:S01]  /*1780*/  @!P3 SHF.R.S32.HI R6, RZ, 0x1f, R10 ;  /* 0x0000001fff06b819 */ /* 0x020fe2000001140a */
[----:B------:R-:W-:-:S03]  /*1790*/  @P3 IMAD.IADD R7, R11, 0x1, R12 ;  /* 0x000000010b073824 */ /* 0x000fc600078e020c */
[----:B------:R-:W-:Y:S01]  /*17a0*/  @!P3 IADD3 R27, R27, R5, RZ ;  /* 0x000000051b1bb210 */ /* 0x000fe20007ffe0ff */
[----:B------:R-:W-:Y:S02]  /*17b0*/  @!P0 IMAD.IADD R0, R0, 0x1, -R3 ;  /* 0x0000000100008824 */ /* 0x000fe400078e0a03 */
[----:B--2---:R-:W-:-:S03]  /*17c0*/  @!P3 IMAD R5, R15, R10, RZ ;  /* 0x0000000a0f05b224 */ /* 0x004fc600078e02ff */
[----:B------:R-:W-:Y:S01]  /*17d0*/  ISETP.GE.U32.AND P2, PT, R0, R3, PT ;  /* 0x000000030000720c */ /* 0x000fe20003f46070 */
[----:B------:R-:W-:Y:S01]  /*17e0*/  @!P3 IMAD R5, R14, R6, R5 ;  /* 0x000000060e05b224 */ /* 0x000fe200078e0205 */
[----:B------:R-:W-:Y:S01]  /*17f0*/  LOP3.LUT R0, R241, R4, RZ, 0x3c, !PT ;  /* 0x00000004f1007212 */ /* 0x000fe200078e3cff */
[-C--:B------:R-:W-:Y:S02]  /*1800*/  @P3 IMAD R9, R69, R7.reuse, RZ ;  /* 0x0000000745093224 */ /* 0x080fe400078e02ff */
[----:B------:R-:W-:Y:S01]  /*1810*/  @P3 IMAD.WIDE.U32 R28, R68, R7, RZ ;  /* 0x00000007441c3225 */ /* 0x000fe200078e00ff */
[----:B------:R-:W-:-:S03]  /*1820*/  ISETP.GE.AND P1, PT, R0, RZ, PT ;  /* 0x000000ff0000720c */ /* 0x000fc60003f26270 */
[----:B------:R-:W-:Y:S01]  /*1830*/  @!P3 IMAD.WIDE.U32 R14, R14, R10, R26 ;  /* 0x0000000a0e0eb225 */ /* 0x000fe200078e001a */
[----:B------:R-:W-:Y:S02]  /*1840*/  @!P0 IADD3 R2, R2, 0x1, RZ ;  /* 0x0000000102028810 */ /* 0x000fe40007ffe0ff */
[----:B------:R-:W-:Y:S01]  /*1850*/  ISETP.NE.AND P0, PT, R4, RZ, PT ;  /* 0x000000ff0400720c */ /* 0x000fe20003f05270 */
[----:B------:R-:W-:Y:S01]  /*1860*/  @P3 IMAD.IADD R9, R29, 0x1, R9 ;  /* 0x000000011d093824 */ /* 0x000fe200078e0209 */
[----:B------:R-:W-:Y:S01]  /*1870*/  @!P3 IADD3 R9, R15, R5, RZ ;  /* 0x000000050f09b210 */ /* 0x000fe20007ffe0ff */
[-C--:B------:R-:W-:Y:S01]  /*1880*/  @!P3 IMAD R5, R71, R11.reuse, RZ ;  /* 0x0000000b4705b224 */ /* 0x080fe200078e02ff */
[----:B------:R-:W-:Y:S01]  /*1890*/  @!P3 SHF.R.S32.HI R3, RZ, 0x1f, R11 ;  /* 0x0000001fff03b819 */ /* 0x000fe2000001140b */
[----:B------:R-:W-:Y:S01]  /*18a0*/  @!P3 IMAD.WIDE.U32 R26, R70, R11, RZ ;  /* 0x0000000b461ab225 */ /* 0x000fe200078e00ff */
[----:B------:R-:W-:-:S03]  /*18b0*/  LEA R7, R165, 0xffffffc0, 0x6 ;  /* 0xffffffc0a5077811 */ /* 0x000fc600078e30ff */
[----:B------:R-:W-:Y:S01]  /*18c0*/  @!P3 IMAD R3, R3, R70, R5 ;  /* 0x000000460303b224 */ /* 0x000fe200078e0205 */
[----:B------:R-:W-:Y:S02]  /*18d0*/  @P3 MOV R8, R28 ;  /* 0x0000001c00083202 */ /* 0x000fe40000000f00 */
[----:B------:R-:W-:Y:S01]  /*18e0*/  @P2 IADD3 R2, R2, 0x1, RZ ;  /* 0x0000000102022810 */ /* 0x000fe20007ffe0ff */
[----:B------:R-:W-:Y:S01]  /*18f0*/  IMAD R6, R69, R7, RZ ;  /* 0x0000000745067224 */ /* 0x000fe200078e02ff */
[----:B------:R-:W-:Y:S02]  /*1900*/  @!P3 MOV R8, R14 ;  /* 0x0000000e0008b202 */ /* 0x000fe40000000f00 */
[----:B------:R-:W-:Y:S02]  /*1910*/  SHF.R.S32.HI R15, RZ, 0x1f, R7 ;  /* 0x0000001fff0f7819 */ /* 0x000fe40000011407 */
[----:B------:R-:W-:Y:S01]  /*1920*/  @!P3 IADD3 R27, R27, R3, RZ ;  /* 0x000000031b1bb210 */ /* 0x000fe20007ffe0ff */
[----:B------:R-:W-:Y:S01]  /*1930*/  @!P3 IMAD R0, R23, R10, RZ ;  /* 0x0000000a1700b224 */ /* 0x000fe200078e02ff */
[----:B------:R-:W-:-:S02]  /*1940*/  @!P1 IADD3 R2, -R2, RZ, RZ ;  /* 0x000000ff02029210 */ /* 0x000fc40007ffe1ff */
[----:B------:R-:W-:Y:S01]  /*1950*/  @!P3 SHF.R.S32.HI R3, RZ, 0x1f, R10 ;  /* 0x0000001fff03b819 */ /* 0x000fe2000001140a */
[----:B------:R-:W-:Y:S01]  /*1960*/  IMAD R6, R15, R68, R6 ;  /* 0x000000440f067224 */ /* 0x000fe200078e0206 */
[----:B------:R-:W-:Y:S01]  /*1970*/  @!P0 LOP3.LUT R2, RZ, R4, RZ, 0x33, !PT ;  /* 0x00000004ff028212 */ /* 0x000fe200078e33ff */
[----:B------:R-:W-:Y:S01]  /*1980*/  IMAD.WIDE.U32 R8, R68, R7, R8 ;  /* 0x0000000744087225 */ /* 0x000fe200078e0008 */
[----:B------:R-:W-:Y:S02]  /*1990*/  @P3 IADD3 R11, R11, R12, RZ ;  /* 0x0000000c0b0b3210 */ /* 0x000fe40007ffe0ff */
[----:B------:R-:W-:Y:S01]  /*19a0*/  SHF.R.S32.HI R5, RZ, 0x1f, R2 ;  /* 0x0000001fff057819 */ /* 0x000fe20000011402 */
[----:B------:R-:W-:Y:S02]  /*19b0*/  @!P3 IMAD R0, R22, R3, R0 ;  /* 0x000000031600b224 */ /* 0x000fe400078e0200 */
[----:B------:R-:W-:Y:S02]  /*19c0*/  IMAD.IADD R13, R9, 0x1, R6 ;  /* 0x00000001090d7824 */ /* 0x000fe400078e0206 */
[----:B------:R-:W-:-:S02]  /*19d0*/  IMAD.MOV.U32 R12, RZ, RZ, R8 ;  /* 0x000000ffff0c7224 */ /* 0x000fc400078e0008 */
[----:B------:R-:W-:Y:S02]  /*19e0*/  IMAD R3, R19, R2, RZ ;  /* 0x0000000213037224 */ /* 0x000fe400078e02ff */
[-C--:B------:R-:W-:Y:S02]  /*19f0*/  @P3 IMAD R9, R71, R11.reuse, RZ ;  /* 0x0000000b47093224 */ /* 0x080fe400078e02ff */
[----:B------:R-:W-:-:S04]  /*1a00*/  @P3 IMAD.WIDE.U32 R28, R70, R11, RZ ;  /* 0x0000000b461c3225 */ /* 0x000fc800078e00ff */
[----:B------:R-:W-:Y:S01]  /*1a10*/  @!P3 IMAD.WIDE.U32 R22, R22, R10, R26 ;  /* 0x0000000a1616b225 */ /* 0x000fe200078e001a */
[----:B------:R-:W-:-:S03]  /*1a20*/  @P3 IADD3 R9, R29, R9, RZ ;  /* 0x000000091d093210 */ /* 0x000fc60007ffe0ff */
[----:B------:R-:W-:-:S04]  /*1a30*/  IMAD.WIDE.U32 R12, R18, R2, R12 ;  /* 0x00000002120c7225 */ /* 0x000fc800078e000c */
[----:B------:R-:W-:Y:S01]  /*1a40*/  IMAD R3, R18, R5, R3 ;  /* 0x0000000512037224 */ /* 0x000fe200078e0203 */
[----:B------:R-:W-:Y:S01]  /*1a50*/  @!P3 IADD3 R9, R23, R0, RZ ;  /* 0x000000001709b210 */ /* 0x000fe20007ffe0ff */
[----:B------:R-:W-:Y:S01]  /*1a60*/  @P3 IMAD.MOV.U32 R8, RZ, RZ, R28 ;  /* 0x000000ffff083224 */ /* 0x000fe200078e001c */
[----:B------:R-:W-:Y:S01]  /*1a70*/  @!P3 MOV R8, R22 ;  /* 0x000000160008b202 */ /* 0x000fe20000000f00 */
[----:B------:R-:W-:Y:S01]  /*1a80*/  IMAD.MOV.U32 R0, RZ, RZ, R12 ;  /* 0x000000ffff007224 */ /* 0x000fe200078e000c */
[----:B------:R-:W-:Y:S02]  /*1a90*/  IADD3 R3, R13, R3, RZ ;  /* 0x000000030d037210 */ /* 0x000fe40007ffe0ff */
[----:B------:R-:W-:Y:S02]  /*1aa0*/  MOV R4, R2 ;  /* 0x0000000200047202 */ /* 0x000fe40000000f00 */
.L_x_814:
[----:B-1----:R-:W-:Y:S05]  /*1ab0*/  BSYNC B0 ;  /* 0x0000000000007941 */ /* 0x002fea0003800000 */
.L_x_812:
[----:B------:R-:W-:Y:S01]  /*1ac0*/  ISETP.NE.AND P0, PT, R246, -0x1, PT ;  /* 0xfffffffff600780c */ /* 0x000fe20003f05270 */
[----:B------:R-:W2:Y:S04]  /*1ad0*/  LD.E.64 R198, [R20.64+0x30] ;  /* 0x0000300614c67980 */ /* 0x000ea8000c101b00 */
[----:B------:R-:W3:Y:S04]  /*1ae0*/  LD.E.64 R10, [R20.64+0x48] ;  /* 0x00004806140a7980 */ /* 0x000ee8000c101b00 */
[----:B------:R-:W4:Y:S04]  /*1af0*/  LD.E R79, [R20.64+0xc0] ;  /* 0x0000c006144f7980 */ /* 0x000f28000c101900 */
[----:B------:R-:W3:Y:S04]  /*1b00*/  @!P0 LD.E.64 R22, [R20.64+0x18] ;  /* 0x0000180614168980 */ /* 0x000ee8000c101b00 */
[----:B------:R1:W5:Y:S04]  /*1b10*/  @P4 LD.E R16, [R16.64] ;  /* 0x0000000610104980 */ /* 0x000368000c101900 */
[----:B------:R-:W4:Y:S04]  /*1b20*/  LD.E.64 R182, [R20.64+0x8] ;  /* 0x0000080614b67980 */ /* 0x000f28000c101b00 */
[----:B------:R-:W4:Y:S04]  /*1b30*/  LD.E.64 R192, [R20.64+0x10] ;  /* 0x0000100614c07980 */ /* 0x000f28000c101b00 */
[----:B------:R1:W5:Y:S01]  /*1b40*/  LD.E.64 R200, [R20.64] ;  /* 0x0000000614c87980 */ /* 0x000362000c101b00 */
[----:B------:R-:W-:-:S04]  /*1b50*/  SHF.R.S32.HI R2, RZ, 0x1f, R57 ;  /* 0x0000001fff027819 */ /* 0x000fc80000011439 */
[CC--:B------:R-:W-:Y:S02]  /*1b60*/  LEA.HI R190, R2.reuse, R57.reuse, RZ, 0x3 ;  /* 0x0000003902be7211 */ /* 0x0c0fe400078f18ff */
[----:B------:R-:W-:Y:S02]  /*1b70*/  LEA.HI R13, R2, R57, RZ, 0x4 ;  /* 0x00000039020d7211 */ /* 0x000fe400078f20ff */
[----:B------:R-:W-:Y:S02]  /*1b80*/  LOP3.LUT R14, R190, 0xfffffff8, RZ, 0xc0, !PT ;  /* 0xfffffff8be0e7812 */ /* 0x000fe400078ec0ff */
[----:B------:R-:W-:Y:S02]  /*1b90*/  SHF.R.S32.HI R6, RZ, 0x4, R13 ;  /* 0x00000004ff067819 */ /* 0x000fe4000001140d */
[----:B------:R-:W-:Y:S01]  /*1ba0*/  LOP3.LUT R12, R13, 0xfffffff0, RZ, 0xc0, !PT ;  /* 0xfffffff00d0c7812 */ /* 0x000fe200078ec0ff */
[----:B------:R-:W-:Y:S01]  /*1bb0*/  IMAD.IADD R59, R57, 0x1, -R14 ;  /* 0x00000001393b7824 */ /* 0x000fe200078e0a0e */
[----:B------:R-:W-:-:S03]  /*1bc0*/  LEA.HI R73, R13, R6, RZ, 0x1 ;  /* 0x000000060d497211 */ /* 0x000fc600078f08ff */
[----:B------:R-:W-:Y:S02]  /*1bd0*/  IMAD.IADD R13, R57, 0x1, -R12 ;  /* 0x00000001390d7824 */ /* 0x000fe400078e0a0c */
[----:B------:R-:W-:-:S03]  /*1be0*/  IMAD.SHL.U32 R14, R59, 0x8, RZ ;  /* 0x000000083b0e7824 */ /* 0x000fc600078e00ff */
[----:B------:R-:W-:Y:S02]  /*1bf0*/  SHF.R.S32.HI R12, RZ, 0x1f, R13 ;  /* 0x0000001fff0c7819 */ /* 0x000fe4000001140d */
[----:B------:R-:W-:Y:S02]  /*1c00*/  IADD3 R26, P1, R14, R8, RZ ;  /* 0x000000080e1a7210 */ /* 0x000fe40007f3e0ff */
[----:B------:R-:W-:Y:S02]  /*1c10*/  LOP3.LUT R73, R73, 0xfffffffe, RZ, 0xc0, !PT ;  /* 0xfffffffe49497812 */ /* 0x000fe400078ec0ff */
[----:B------:R-:W-:Y:S02]  /*1c20*/  LEA.HI R8, R12, R13, RZ, 0x3 ;  /* 0x0000000d0c087211 */ /* 0x000fe400078f18ff */
[----:B------:R-:W-:Y:S01]  /*1c30*/  SHF.R.S32.HI R190, RZ, 0x3, R190 ;  /* 0x00000003ffbe7819 */ /* 0x000fe200000114be */
[----:B------:R-:W-:Y:S01]  /*1c40*/  IMAD.IADD R73, R6, 0x1, -R73 ;  /* 0x0000000106497824 */ /* 0x000fe200078e0a49 */
[----:B------:R-:W-:Y:S01]  /*1c50*/  LOP3.LUT R12, R8, 0xfffffff8, RZ, 0xc0, !PT ;  /* 0xfffffff8080c7812 */ /* 0x000fe200078ec0ff */
[----:B------:R-:W-:Y:S01]  /*1c60*/  IMAD R6, R15, R70, RZ ;  /* 0x000000460f067224 */ /* 0x000fe200078e02ff */
[----:B------:R-:W-:-:S02]  /*1c70*/  SHF.R.S32.HI R15, RZ, 0x1f, R14 ;  /* 0x0000001fff0f7819 */ /* 0x000fc4000001140e */
[----:B------:R-:W-:Y:S01]  /*1c80*/  LEA.HI R2, R2, R57, RZ, 0x6 ;  /* 0x0000003902027211 */ /* 0x000fe200078f30ff */
[----:B-1----:R-:W-:Y:S02]  /*1c90*/  IMAD.SHL.U32 R17, R190, 0x40, RZ ;  /* 0x00000040be117824 */ /* 0x002fe400078e00ff */
[----:B------:R-:W-:Y:S02]  /*1ca0*/  IMAD.IADD R12, R13, 0x1, -R12 ;  /* 0x000000010d0c7824 */ /* 0x000fe400078e0a0c */
[----:B------:R-:W-:Y:S02]  /*1cb0*/  IMAD.X R27, R15, 0x1, R9, P1 ;  /* 0x000000010f1b7824 */ /* 0x000fe400008e0609 */
[----:B------:R-:W-:Y:S01]  /*1cc0*/  IMAD.SHL.U32 R174, R2, 0x8, RZ ;  /* 0x0000000802ae7824 */ /* 0x000fe200078e00ff */
[----:B------:R-:W-:Y:S01]  /*1cd0*/  LOP3.LUT R17, R17, 0x1c0, RZ, 0xc0, !PT ;  /* 0x000001c011117812 */ /* 0x000fe200078ec0ff */
[----:B------:R-:W-:Y:S02]  /*1ce0*/  IMAD.SHL.U32 R2, R12, 0x40, RZ ;  /* 0x000000400c027824 */ /* 0x000fe400078e00ff */
[----:B------:R-:W-:-:S02]  /*1cf0*/  IMAD R6, R7, R71, R6 ;  /* 0x0000004707067224 */ /* 0x000fc400078e0206 */
[----:B------:R-:W-:Y:S01]  /*1d00*/  IMAD.WIDE.U32 R26, R7, R70, R26 ;  /* 0x00000046071a7225 */ /* 0x000fe200078e001a */
[----:B------:R-:W-:Y:S02]  /*1d10*/  LOP3.LUT R18, R17, 0x38, R14, 0xf8, !PT ;  /* 0x0000003811127812 */ /* 0x000fe400078ef80e */
[----:B------:R-:W-:Y:S01]  /*1d20*/  LOP3.LUT R2, R2, 0x1c0, RZ, 0xc0, !PT ;  /* 0x000001c002027812 */ /* 0x000fe200078ec0ff */
[----:B------:R-:W-:Y:S01]  /*1d30*/  IMAD.SHL.U32 R7, R73, 0x8, RZ ;  /* 0x0000000849077824 */ /* 0x000fe200078e00ff */
[----:B------:R-:W-:Y:S02]  /*1d40*/  SHF.R.U32.HI R17, RZ, 0x3, R17 ;  /* 0x00000003ff117819 */ /* 0x000fe40000011611 */
[----:B------:R-:W-:Y:S02]  /*1d50*/  LOP3.LUT P3, RZ, R12, 0x4, RZ, 0xc0, !PT ;  /* 0x000000040cff7812 */ /* 0x000fe4000786c0ff */
[----:B------:R-:W-:Y:S02]  /*1d60*/  LOP3.LUT R7, R2, 0x8, R7, 0xf8, !PT ;  /* 0x0000000802077812 */ /* 0x000fe400078ef807 */
[----:B------:R-:W-:-:S02]  /*1d70*/  LOP3.LUT R17, R18, R17, RZ, 0x3c, !PT ;  /* 0x0000001112117212 */ /* 0x000fc400078e3cff */
[----:B------:R-:W-:Y:S02]  /*1d80*/  SHF.R.U32.HI R2, RZ, 0x3, R2 ;  /* 0x00000003ff027819 */ /* 0x000fe40000011602 */
[----:B------:R-:W-:Y:S02]  /*1d90*/  LOP3.LUT P2, RZ, R12, 0x2, RZ, 0xc0, !PT ;  /* 0x000000020cff7812 */ /* 0x000fe4000784c0ff */
[----:B------:R-:W-:Y:S01]  /*1da0*/  LOP3.LUT R55, R7, R2, RZ, 0x3c, !PT ;  /* 0x0000000207377212 */ /* 0x000fe200078e3cff */
[----:B------:R-:W-:Y:S01]  /*1db0*/  IMAD.IADD R27, R27, 0x1, R6 ;  /* 0x000000011b1b7824 */ /* 0x000fe200078e0206 */
[----:B------:R-:W-:Y:S02]  /*1dc0*/  SHF.R.S32.HI R75, RZ, 0x1f, R242 ;  /* 0x0000001fff4b7819 */ /* 0x000fe400000114f2 */
[----:B------:R-:W-:Y:S01]  /*1dd0*/  SHF.R.S32.HI R9, RZ, 0x1f, R241 ;  /* 0x0000001fff097819 */ /* 0x000fe200000114f1 */
[----:B------:R-:W-:Y:S01]  /*1de0*/  IMAD R184, R25, R4, RZ ;  /* 0x0000000419b87224 */ /* 0x000fe200078e02ff */
[----:B------:R-:W-:-:S03]  /*1df0*/  SHF.R.S32.HI R191, RZ, 0x1f, R190 ;  /* 0x0000001fffbf7819 */ /* 0x000fc600000114be */
[-C--:B------:R-:W-:Y:S02]  /*1e00*/  IMAD R184, R5, R24.reuse, R184 ;  /* 0x0000001805b87224 */ /* 0x080fe400078e02b8 */
[----:B------:R-:W-:-:S04]  /*1e10*/  IMAD.WIDE.U32 R24, R4, R24, R26 ;  /* 0x0000001804187225 */ /* 0x000fc800078e001a */
[----:B------:R-:W-:Y:S02]  /*1e20*/  IMAD.IADD R185, R25, 0x1, R184 ;  /* 0x0000000119b97824 */ /* 0x000fe400078e02b8 */
[----:B------:R-:W-:Y:S02]  /*1e30*/  IMAD.MOV.U32 R184, RZ, RZ, R24 ;  /* 0x000000ffffb87224 */ /* 0x000fe400078e0018 */
[----:B------:R-:W-:-:S04]  /*1e40*/  IMAD.WIDE R194, R243, 0x40, R190 ;  /* 0x00000040f3c27825 */ /* 0x000fc800078e02be */
[-C--:B------:R-:W-:Y:S02]  /*1e50*/  IMAD R181, R69, R190.reuse, RZ ;  /* 0x000000be45b57224 */ /* 0x080fe400078e02ff */
[----:B------:R-:W-:Y:S02]  /*1e60*/  IMAD R187, R71, R190, RZ ;  /* 0x000000be47bb7224 */ /* 0x000fe400078e02ff */
[C---:B------:R-:W-:Y:S02]  /*1e70*/  IMAD R181, R191.reuse, R68, R181 ;  /* 0x00000044bfb57224 */ /* 0x040fe400078e02b5 */
[-C--:B------:R-:W-:Y:S02]  /*1e80*/  IMAD R187, R191, R70.reuse, R187 ;  /* 0x00000046bfbb7224 */ /* 0x080fe400078e02bb */
[----:B------:R-:W-:-:S04]  /*1e90*/  IMAD.WIDE.U32 R184, R190, R70, R184 ;  /* 0x00000046beb87225 */ /* 0x000fc800078e00b8 */
[----:B------:R-:W-:Y:S02]  /*1ea0*/  IMAD.SHL.U32 R8, R8, 0x40, RZ ;  /* 0x0000004008087824 */ /* 0x000fe400078e00ff */
[----:B------:R-:W-:Y:S02]  /*1eb0*/  IMAD.MOV.U32 R58, RZ, RZ, 0x10 ;  /* 0x00000010ff3a7424 */ /* 0x000fe400078e00ff */
[----:B------:R-:W-:Y:S02]  /*1ec0*/  IMAD.MOV.U32 R56, RZ, RZ, 0x20 ;  /* 0x00000020ff387424 */ /* 0x000fe400078e00ff */
[----:B------:R-:W-:Y:S01]  /*1ed0*/  IMAD.IADD R187, R185, 0x1, R187 ;  /* 0x00000001b9bb7824 */ /* 0x000fe200078e02bb */
[----:B------:R-:W-:Y:S01]  /*1ee0*/  LOP3.LUT R174, R17, 0xfffffe00, R174, 0xf8, !PT ;  /* 0xfffffe0011ae7812 */ /* 0x000fe200078ef8ae */
[----:B------:R-:W-:Y:S01]  /*1ef0*/  IMAD.SHL.U32 R236, R68, 0x10, RZ ;  /* 0x0000001044ec7824 */ /* 0x000fe200078e00ff */
[----:B------:R-:W-:Y:S01]  /*1f00*/  LOP3.LUT R55, R55, 0xfffffe00, R8, 0xf8, !PT ;  /* 0xfffffe0037377812 */ /* 0x000fe200078ef808 */
[----:B------:R-:W-:Y:S01]  /*1f10*/  IMAD.SHL.U32 R234, R70, 0x10, RZ ;  /* 0x0000001046ea7824 */ /* 0x000fe200078e00ff */
[----:B------:R-:W-:Y:S01]  /*1f20*/  SHF.L.U64.HI R237, R68, 0x4, R69 ;  /* 0x0000000444ed7819 */ /* 0x000fe20000010245 */
[----:B------:R-:W-:Y:S01]  /*1f30*/  IMAD.SHL.U32 R76, R59, 0x4, RZ ;  /* 0x000000043b4c7824 */ /* 0x000fe200078e00ff */
[----:B------:R-:W-:-:S02]  /*1f40*/  SHF.L.U64.HI R235, R70, 0x4, R71 ;  /* 0x0000000446eb7819 */ /* 0x000fc40000010247 */
[----:B------:R-:W-:Y:S02]  /*1f50*/  SEL R58, R58, 0xfffffff0, !P2 ;  /* 0xfffffff03a3a7807 */ /* 0x000fe40005000000 */
[----:B------:R-:W-:Y:S01]  /*1f60*/  SEL R56, R56, 0xffffffe0, !P3 ;  /* 0xffffffe038387807 */ /* 0x000fe20005800000 */
[----:B--2---:R-:W-:-:S04]  /*1f70*/  @P0 IMAD.WIDE.U32 R18, R198, R246, RZ ;  /* 0x000000f6c6120225 */ /* 0x004fc800078e00ff */
[----:B------:R-:W-:Y:S02]  /*1f80*/  @P0 IMAD.MOV.U32 R2, RZ, RZ, R18 ;  /* 0x000000ffff020224 */ /* 0x000fe400078e0012 */
[----:B---3--:R-:W-:-:S04]  /*1f90*/  @!P0 IMAD.WIDE.U32 R12, R22, R242, RZ ;  /* 0x000000f2160c8225 */ /* 0x008fc800078e00ff */
[----:B------:R-:W-:Y:S02]  /*1fa0*/  @!P0 IMAD.MOV.U32 R2, RZ, RZ, R12 ;  /* 0x000000ffff028224 */ /* 0x000fe400078e000c */
[----:B------:R-:W-:Y:S02]  /*1fb0*/  @!P0 IMAD R6, R23, R242, RZ ;  /* 0x000000f217068224 */ /* 0x000fe400078e02ff */
[----:B------:R-:W-:Y:S01]  /*1fc0*/  @P0 IMAD R7, R199, R246, RZ ;  /* 0x000000f6c7070224 */ /* 0x000fe200078e02ff */
[----:B------:R-:W-:Y:S01]  /*1fd0*/  IADD3 R12, P1, R14, R2, RZ ;  /* 0x000000020e0c7210 */ /* 0x000fe20007f3e0ff */
[----:B------:R-:W-:Y:S02]  /*1fe0*/  @!P0 IMAD R6, R22, R75, R6 ;  /* 0x0000004b16068224 */ /* 0x000fe400078e0206 */
[----:B------:R-:W-:Y:S01]  /*1ff0*/  IMAD R2, R11, R241, RZ ;  /* 0x000000f10b027224 */ /* 0x000fe200078e02ff */
[----:B------:R-:W-:Y:S01]  /*2000*/  IADD3 R11, R14, 0x40, RZ ;  /* 0x000000400e0b7810 */ /* 0x000fe20007ffe0ff */
[----:B------:R-:W-:-:S02]  /*2010*/  @P0 IMAD.IADD R7, R19, 0x1, R7 ;  /* 0x0000000113070824 */ /* 0x000fc400078e0207 */
[----:B------:R-:W-:Y:S01]  /*2020*/  @!P0 IMAD.IADD R7, R13, 0x1, R6 ;  /* 0x000000010d078824 */ /* 0x000fe200078e0206 */
[----:B----4-:R-:W-:-:S03]  /*2030*/  ISETP.GE.AND P0, PT, R11, R79, PT ;  /* 0x0000004f0b00720c */ /* 0x010fc60003f06270 */
[----:B------:R-:W-:Y:S01]  /*2040*/  IMAD.X R13, R15, 0x1, R7, P1 ;  /* 0x000000010f0d7824 */ /* 0x000fe200008e0607 */
[----:B------:R-:W-:Y:S02]  /*2050*/  SEL R6, RZ, 0xffffffff, P0 ;  /* 0xffffffffff067807 */ /* 0x000fe40000000000 */
[----:B------:R-:W-:-:S03]  /*2060*/  ISETP.GE.AND P1, PT, R14, R79, PT ;  /* 0x0000004f0e00720c */ /* 0x000fc60003f26270 */
[----:B------:R-:W-:Y:S01]  /*2070*/  IMAD.SHL.U32 R6, R6, 0x2, RZ ;  /* 0x0000000206067824 */ /* 0x000fe200078e00ff */
[----:B------:R-:W-:-:S04]  /*2080*/  SEL R7, RZ, 0x1, P1 ;  /* 0x00000001ff077807 */ /* 0x000fc80000800000 */
[----:B------:R-:W-:Y:S02]  /*2090*/  LOP3.LUT R6, R6, 0x2, R7, 0xe2, !PT ;  /* 0x0000000206067812 */ /* 0x000fe400078ee207 */
[----:B------:R-:W-:Y:S01]  /*20a0*/  SHF.R.S32.HI R7, RZ, 0x1f, R74 ;  /* 0x0000001fff077819 */ /* 0x000fe2000001144a */
[----:B------:R-:W-:Y:S01]  /*20b0*/  IMAD R2, R10, R9, R2 ;  /* 0x000000090a027224 */ /* 0x000fe200078e0202 */
[----:B------:R-:W-:Y:S02]  /*20c0*/  IADD3 R9, R14, 0xc0, RZ ;  /* 0x000000c00e097810 */ /* 0x000fe40007ffe0ff */
[----:B------:R-:W-:Y:S02]  /*20d0*/  LEA.HI R106, R7, R74, RZ, 0x6 ;  /* 0x0000004a076a7211 */ /* 0x000fe400078f30ff */
[----:B------:R-:W-:Y:S02]  /*20e0*/  ISETP.GE.AND P0, PT, R9, R79, PT ;  /* 0x0000004f0900720c */ /* 0x000fe40003f06270 */
[----:B------:R-:W-:-:S02]  /*20f0*/  SHF.R.S32.HI R106, RZ, 0x6, R106 ;  /* 0x00000006ff6a7819 */ /* 0x000fc4000001146a */
[----:B------:R-:W-:Y:S02]  /*2100*/  SEL R77, RZ, 0x8, P0 ;  /* 0x00000008ff4d7807 */ /* 0x000fe40000000000 */
[----:B------:R-:W-:Y:S02]  /*2110*/  IMNMX R106, RZ, R106, !PT ;  /* 0x0000006aff6a7217 */ /* 0x000fe40007800200 */
[C---:B------:R-:W-:Y:S01]  /*2120*/  IADD3 R178, P0, R14.reuse, R0, RZ ;  /* 0x000000000eb27210 */ /* 0x040fe20007f1e0ff */
[----:B------:R-:W-:Y:S01]  /*2130*/  @!P4 IMAD.MOV.U32 R16, RZ, RZ, RZ ;  /* 0x000000ffff10c224 */ /* 0x000fe200078e00ff */
[----:B------:R-:W-:Y:S01]  /*2140*/  ISETP.GT.AND P4, PT, R165, R106, PT ;  /* 0x0000006aa500720c */ /* 0x000fe20003f84270 */
[----:B------:R-:W-:Y:S01]  /*2150*/  IMAD.WIDE.U32 R12, R241, R10, R12 ;  /* 0x0000000af10c7225 */ /* 0x000fe200078e000c */
[----:B------:R-:W-:-:S03]  /*2160*/  IADD3 R10, R14, 0x80, RZ ;  /* 0x000000800e0a7810 */ /* 0x000fc60007ffe0ff */
[----:B------:R-:W-:Y:S01]  /*2170*/  IMAD.X R179, R15, 0x1, R3, P0 ;  /* 0x000000010fb37824 */ /* 0x000fe200000e0603 */
[----:B------:R-:W-:Y:S01]  /*2180*/  ISETP.GE.AND P1, PT, R10, R79, PT ;  /* 0x0000004f0a00720c */ /* 0x000fe20003f26270 */
[----:B------:R-:W-:Y:S02]  /*2190*/  IMAD R197, R195, R198, RZ ;  /* 0x000000c6c3c57224 */ /* 0x000fe400078e02ff */
[----:B------:R-:W-:-:S04]  /*21a0*/  IMAD.WIDE.U32 R178, R190, R68, R178 ;  /* 0x00000044beb27225 */ /* 0x000fc800078e00b2 */
[----:B------:R-:W-:Y:S01]  /*21b0*/  IMAD.IADD R13, R13, 0x1, R2 ;  /* 0x000000010d0d7824 */ /* 0x000fe200078e0202 */
[----:B------:R-:W-:Y:S01]  /*21c0*/  SEL R2, RZ, 0x4, P1 ;  /* 0x00000004ff027807 */ /* 0x000fe20000800000 */
[----:B------:R-:W-:Y:S01]  /*21d0*/  IMAD R197, R194, R199, R197 ;  /* 0x000000c7c2c57224 */ /* 0x000fe200078e02c5 */
[----:B------:R-:W-:Y:S01]  /*21e0*/  LEA R238, P1, R178, R182, 0x1 ;  /* 0x000000b6b2ee7211 */ /* 0x000fe200078208ff */
[----:B------:R-:W-:Y:S01]  /*21f0*/  IMAD.IADD R181, R179, 0x1, R181 ;  /* 0x00000001b3b57824 */ /* 0x000fe200078e02b5 */
[----:B------:R-:W-:Y:S01]  /*2200*/  LEA R188, P0, R184, R192, 0x1 ;  /* 0x000000c0b8bc7211 */ /* 0x000fe200078008ff */
[----:B------:R-:W-:Y:S01]  /*2210*/  IMAD.WIDE.U32 R194, R194, R198, R12 ;  /* 0x000000c6c2c27225 */ /* 0x000fe200078e000c */
[----:B------:R-:W-:Y:S02]  /*2220*/  LOP3.LUT R77, R77, R6, R2, 0xfe, !PT ;  /* 0x000000064d4d7212 */ /* 0x000fe400078efe02 */
[----:B------:R-:W-:Y:S01]  /*2230*/  LEA.HI.X R239, R178, R183, R181, 0x1, P1 ;  /* 0x000000b7b2ef7211 */ /* 0x000fe200008f0cb5 */
[----:B------:R-:W-:Y:S01]  /*2240*/  IMAD.IADD R197, R195, 0x1, R197 ;  /* 0x00000001c3c57824 */ /* 0x000fe200078e02c5 */
[----:B------:R-:W-:Y:S01]  /*2250*/  LEA.HI.X R189, R184, R193, R187, 0x1, P0 ;  /* 0x000000c1b8bd7211 */ /* 0x000fe200000f0cbb */
[----:B------:R-:W-:Y:S05]  /*2260*/  @!P4 BRA `(.L_x_815) ;  /* 0x0000b7100000c947 */ /* 0x000fea0003800000 */
[----:B------:R-:W2:Y:S04]  /*2270*/  LD.E.64 R32, [R20.64+0x120] ;  /* 0x0001200614207980 */ /* 0x000ea8000c101b00 */
[----:B------:R-:W3:Y:S04]  /*2280*/  LD.E.64 R18, [R20.64+0x118] ;  /* 0x0001180614127980 */ /* 0x000ee8000c101b00 */
[----:B------:R-:W4:Y:S04]  /*2290*/  LD.E.64 R204, [R20.64+0x130] ;  /* 0x0001300614cc7980 */ /* 0x000f28000c101b00 */
[----:B------:R-:W4:Y:S04]  /*22a0*/  LD.E.64 R206, [R20.64+0x128] ;  /* 0x0001280614ce7980 */ /* 0x000f28000c101b00 */
[----:B------:R-:W4:Y:S04]  /*22b0*/  LD.E.64 R28, [R20.64+0x140] ;  /* 0x00014006141c7980 */ /* 0x000f28000c101b00 */
[----:B------:R-:W4:Y:S04]  /*22c0*/  LD.E.64 R26, [R20.64+0x138] ;  /* 0x00013806141a7980 */ /* 0x000f28000c101b00 */
[----:B------:R-:W4:Y:S04]  /*22d0*/  LD.E R8, [R20.64+0xd0] ;  /* 0x0000d00614087980 */ /* 0x000f28000c101900 */
[----:B------:R-:W4:Y:S04]  /*22e0*/  LD.E.64 R24, [R20.64+0x108] ;  /* 0x0001080614187980 */ /* 0x000f28000c101b00 */
[----:B------:R-:W4:Y:S04]  /*22f0*/  LD.E.64 R22, [R20.64+0x110] ;  /* 0x0001100614167980 */ /* 0x000f28000c101b00 */
[----:B------:R-:W4:Y:S04]  /*2300*/  LD.E.64 R12, [R20.64+0x150] ;  /* 0x00015006140c7980 */ /* 0x000f28000c101b00 */
[----:B------:R-:W4:Y:S01]  /*2310*/  LD.E.64 R6, [R20.64+0x148] ;  /* 0x0001480614067980 */ /* 0x000f22000c101b00 */
[C---:B------:R-:W-:Y:S01]  /*2320*/  IMAD.SHL.U32 R84, R70.reuse, 0x20, RZ ;  /* 0x0000002046547824 */ /* 0x040fe200078e00ff */
[----:B------:R-:W-:Y:S01]  /*2330*/  LOP3.LUT R170, R77, 0xffff, RZ, 0xc0, !PT ;  /* 0x0000ffff4daa7812 */ /* 0x000fe200078ec0ff */
[----:B------:R-:W-:Y:S01]  /*2340*/  IMAD R83, R71, 0x60, RZ ;  /* 0x0000006047537824 */ /* 0x000fe200078e02ff */
[C---:B------:R-:W-:Y:S01]  /*2350*/  SHF.L.U64.HI R85, R70.reuse, 0x5, R71 ;  /* 0x0000000546557819 */ /* 0x040fe20000010247 */
[----:B------:R-:W-:Y:S01]  /*2360*/  IMAD.WIDE.U32 R202, R70, 0x60, RZ ;  /* 0x0000006046ca7825 */ /* 0x000fe200078e00ff */
[----:B------:R-:W-:-:S02]  /*2370*/  LOP3.LUT R173, R170, 0x1, RZ, 0xc0, !PT ;  /* 0x00000001aaad7812 */ /* 0x000fc400078ec0ff */
[----:B------:R-:W-:Y:S01]  /*2380*/  LOP3.LUT R172, R170, 0x2, RZ, 0xc0, !PT ;  /* 0x00000002aaac7812 */ /* 0x000fe200078ec0ff */
[----:B------:R-:W-:Y:S01]  /*2390*/  IMAD.SHL.U32 R104, R68, 0x20, RZ ;  /* 0x0000002044687824 */ /* 0x000fe200078e00ff */
[----:B------:R-:W-:Y:S01]  /*23a0*/  LOP3.LUT R171, R170, 0x4, RZ, 0xc0, !PT ;  /* 0x00000004aaab7812 */ /* 0x000fe200078ec0ff */
[----:B------:R-:W-:Y:S01]  /*23b0*/  IMAD.MOV.U32 R143, RZ, RZ, R239 ;  /* 0x000000ffff8f7224 */ /* 0x000fe200078e00ef */
[----:B------:R-:W-:Y:S01]  /*23c0*/  SHF.L.U64.HI R85, R84, 0x1, R85 ;  /* 0x0000000154557819 */ /* 0x000fe20000010255 */
[----:B------:R-:W-:Y:S01]  /*23d0*/  IMAD.MOV.U32 R144, RZ, RZ, R188 ;  /* 0x000000ffff907224 */ /* 0x000fe200078e00bc */
[C---:B------:R-:W-:Y:S01]  /*23e0*/  IADD3 R82, R190.reuse, 0x10, RZ ;  /* 0x00000010be527810 */ /* 0x040fe20007ffe0ff */
[----:B------:R-:W-:Y:S01]  /*23f0*/  IMAD.MOV.U32 R145, RZ, RZ, R189 ;  /* 0x000000ffff917224 */ /* 0x000fe200078e00bd */
[----:B------:R-:W-:Y:S01]  /*2400*/  IADD3 R80, R190, 0x20, RZ ;  /* 0x00000020be507810 */ /* 0x000fe20007ffe0ff */
[----:B------:R-:W-:Y:S01]  /*2410*/  IMAD.SHL.U32 R84, R84, 0x2, RZ ;  /* 0x0000000254547824 */ /* 0x000fe200078e00ff */
[----:B------:R-:W-:-:S02]  /*2420*/  IADD3 R78, R190, 0x30, RZ ;  /* 0x00000030be4e7810 */ /* 0x000fc40007ffe0ff */
[----:B------:R-:W-:Y:S02]  /*2430*/  SHF.L.U64.HI R105, R68, 0x5, R69 ;  /* 0x0000000544697819 */ /* 0x000fe40000010245 */
[----:B------:R-:W-:Y:S02]  /*2440*/  MOV R142, R238 ;  /* 0x000000ee008e7202 */ /* 0x000fe40000000f00 */
[----:B------:R-:W-:Y:S02]  /*2450*/  LOP3.LUT R170, R170, 0x8, RZ, 0xc0, !PT ;  /* 0x00000008aaaa7812 */ /* 0x000fe400078ec0ff */
[----:B------:R-:W-:Y:S01]  /*2460*/  IADD3 R83, R203, R83, RZ ;  /* 0x00000053cb537210 */ /* 0x000fe20007ffe0ff */
[-C--:B--2---:R-:W-:Y:S02]  /*2470*/  IMAD R2, R33, R242.reuse, RZ ;  /* 0x000000f221027224 */ /* 0x084fe400078e02ff */
[----:B---3--:R-:W-:Y:S01]  /*2480*/  IMAD R0, R19, R242, RZ ;  /* 0x000000f213007224 */ /* 0x008fe200078e02ff */
[----:B------:R-:W-:Y:S01]  /*2490*/  LEA R19, R165, 0xffffffc0, 0x6 ;  /* 0xffffffc0a5137811 */ /* 0x000fe200078e30ff */
[----:B------:R-:W-:-:S02]  /*24a0*/  IMAD R2, R32, R75, R2 ;  /* 0x0000004b20027224 */ /* 0x000fc400078e0202 */
[----:B------:R-:W-:Y:S01]  /*24b0*/  IMAD.WIDE.U32 R32, R242, R32, R14 ;  /* 0x00000020f2207225 */ /* 0x000fe200078e000e */
[C-C-:B----4-:R-:W-:Y:S02]  /*24c0*/  SHF.L.U64.HI R129, R204.reuse, 0x4, R205.reuse ;  /* 0x00000004cc817819 */ /* 0x150fe400000102cd */
[----:B------:R-:W-:Y:S01]  /*24d0*/  SHF.L.U64.HI R131, R204, 0x5, R205 ;  /* 0x00000005cc837819 */ /* 0x000fe200000102cd */
[----:B------:R-:W-:Y:S01]  /*24e0*/  IMAD.WIDE.U32 R30, R242, R18, R14 ;  /* 0x00000012f21e7225 */ /* 0x000fe200078e000e */
[--C-:B------:R-:W-:Y:S02]  /*24f0*/  SHF.L.U64.HI R107, R206, 0x4, R207.reuse ;  /* 0x00000004ce6b7819 */ /* 0x100fe400000102cf */
[----:B------:R-:W-:Y:S01]  /*2500*/  SHF.L.U32 R132, R204, 0x5, RZ ;  /* 0x00000005cc847819 */ /* 0x000fe200000006ff */
[----:B------:R-:W-:Y:S01]  /*2510*/  IMAD R0, R18, R75, R0 ;  /* 0x0000004b12007224 */ /* 0x000fe200078e0200 */
[----:B------:R-:W-:Y:S01]  /*2520*/  SHF.L.U64.HI R117, R206, 0x5, R207 ;  /* 0x00000005ce757819 */ /* 0x000fe200000102cf */
[----:B------:R-:W-:Y:S01]  /*2530*/  IMAD.IADD R33, R33, 0x1, R2 ;  /* 0x0000000121217824 */ /* 0x000fe200078e0202 */
[----:B------:R-:W-:Y:S01]  /*2540*/  SHF.R.S32.HI R2, RZ, 0x1f, R19 ;  /* 0x0000001fff027819 */ /* 0x000fe20000011413 */
[-C--:B------:R-:W-:Y:S01]  /*2550*/  IMAD R17, R205, R19.reuse, RZ ;  /* 0x00000013cd117224 */ /* 0x080fe200078e02ff */
[----:B------:R-:W-:Y:S01]  /*2560*/  SHF.L.U64.HI R131, R132, 0x1, R131 ;  /* 0x0000000184837819 */ /* 0x000fe20000010283 */
[----:B------:R-:W-:-:S02]  /*2570*/  IMAD R3, R207, R19, RZ ;  /* 0x00000013cf037224 */ /* 0x000fc400078e02ff */
[----:B------:R-:W-:Y:S01]  /*2580*/  IMAD.IADD R31, R31, 0x1, R0 ;  /* 0x000000011f1f7824 */ /* 0x000fe200078e0200 */
[----:B------:R-:W-:Y:S01]  /*2590*/  LEA.HI R167, R8, R8, RZ, 0x1 ;  /* 0x0000000808a77211 */ /* 0x000fe200078f08ff */
[----:B------:R-:W-:Y:S02]  /*25a0*/  IMAD R17, R204, R2, R17 ;  /* 0x00000002cc117224 */ /* 0x000fe400078e0211 */
[----:B------:R-:W-:Y:S01]  /*25b0*/  IMAD.WIDE.U32 R32, R19, R204, R32 ;  /* 0x000000cc13207225 */ /* 0x000fe200078e0020 */
[----:B------:R-:W-:-:S03]  /*25c0*/  SHF.R.S32.HI R167, RZ, 0x1, R167 ;  /* 0x00000001ffa77819 */ /* 0x000fc600000114a7 */
[C---:B------:R-:W-:Y:S01]  /*25d0*/  IMAD R3, R206.reuse, R2, R3 ;  /* 0x00000002ce037224 */ /* 0x040fe200078e0203 */
[----:B------:R-:W-:Y:S01]  /*25e0*/  SHF.L.U32 R175, R167, 0x4, RZ ;  /* 0x00000004a7af7819 */ /* 0x000fe200000006ff */
[----:B------:R-:W-:-:S03]  /*25f0*/  IMAD.WIDE.U32 R30, R206, R19, R30 ;  /* 0x00000013ce1e7225 */ /* 0x000fc600078e001e */
[----:B------:R-:W-:Y:S01]  /*2600*/  IADD3 R168, R175, 0x40, RZ ;  /* 0x00000040afa87810 */ /* 0x000fe20007ffe0ff */
[----:B------:R-:W-:Y:S01]  /*2610*/  IMAD.IADD R33, R33, 0x1, R17 ;  /* 0x0000000121217824 */ /* 0x000fe200078e0211 */
[----:B------:R-:W-:Y:S01]  /*2620*/  SHF.R.S32.HI R17, RZ, 0x1f, R74 ;  /* 0x0000001fff117819 */ /* 0x000fe2000001144a */
[----:B------:R-:W-:Y:S01]  /*2630*/  IMAD.IADD R31, R31, 0x1, R3 ;  /* 0x000000011f1f7824 */ /* 0x000fe200078e0203 */
[----:B------:R-:W-:Y:S01]  /*2640*/  IADD3 R3, P0, -R74, R190, RZ ;  /* 0x000000be4a037210 */ /* 0x000fe20007f1e1ff */
[-C--:B------:R-:W-:Y:S01]  /*2650*/  IMAD R2, R29, R4.reuse, RZ ;  /* 0x000000041d027224 */ /* 0x080fe200078e02ff */
[----:B------:R-:W-:Y:S01]  /*2660*/  IADD3 R166, R175, 0x80, RZ ;  /* 0x00000080afa67810 */ /* 0x000fe20007ffe0ff */
[-C--:B------:R-:W-:Y:S01]  /*2670*/  IMAD R0, R27, R4.reuse, RZ ;  /* 0x000000041b007224 */ /* 0x080fe200078e02ff */
[C---:B------:R-:W-:Y:S01]  /*2680*/  IADD3 R163, R175.reuse, 0xc0, RZ ;  /* 0x000000c0afa37810 */ /* 0x040fe20007ffe0ff */
[-C--:B------:R-:W-:Y:S01]  /*2690*/  IMAD R2, R28, R5.reuse, R2 ;  /* 0x000000051c027224 */ /* 0x080fe200078e0202 */
[----:B------:R-:W-:Y:S01]  /*26a0*/  SHF.R.S32.HI R157, RZ, 0x1f, R175 ;  /* 0x0000001fff9d7819 */ /* 0x000fe200000114af */
[----:B------:R-:W-:Y:S01]  /*26b0*/  IMAD R0, R26, R5, R0 ;  /* 0x000000051a007224 */ /* 0x000fe200078e0200 */
[----:B------:R-:W-:Y:S01]  /*26c0*/  IADD3 R160, R175, R163, RZ ;  /* 0x000000a3afa07210 */ /* 0x000fe20007ffe0ff */
[----:B------:R-:W-:Y:S01]  /*26d0*/  IMAD.WIDE.U32 R28, R28, R4, R32 ;  /* 0x000000041c1c7225 */ /* 0x000fe200078e0020 */
[----:B------:R-:W-:-:S02]  /*26e0*/  SHF.R.S32.HI R155, RZ, 0x1f, R168 ;  /* 0x0000001fff9b7819 */ /* 0x000fc400000114a8 */
[----:B------:R-:W-:Y:S01]  /*26f0*/  SHF.R.S32.HI R153, RZ, 0x1f, R166 ;  /* 0x0000001fff997819 */ /* 0x000fe200000114a6 */
[----:B------:R-:W-:Y:S01]  /*2700*/  IMAD.WIDE.U32 R26, R26, R4, R30 ;  /* 0x000000041a1a7225 */ /* 0x000fe200078e001e */
[----:B-----5:R-:W-:Y:S02]  /*2710*/  IADD3 R4, R19, R16, RZ ;  /* 0x0000001013047210 */ /* 0x020fe40007ffe0ff */
[----:B------:R-:W-:Y:S01]  /*2720*/  SHF.R.S32.HI R151, RZ, 0x1f, R163 ;  /* 0x0000001fff977819 */ /* 0x000fe200000114a3 */
[----:B------:R-:W-:Y:S01]  /*2730*/  IMAD.X R17, R191, 0x1, ~R17, P0 ;  /* 0x00000001bf117824 */ /* 0x000fe200000e0e11 */
[----:B------:R-:W-:Y:S01]  /*2740*/  SHF.R.S32.HI R148, RZ, 0x1f, R160 ;  /* 0x0000001fff947819 */ /* 0x000fe200000114a0 */
[----:B------:R-:W-:Y:S02]  /*2750*/  IMAD.IADD R29, R29, 0x1, R2 ;  /* 0x000000011d1d7824 */ /* 0x000fe400078e0202 */
[----:B------:R-:W-:Y:S02]  /*2760*/  IMAD.IADD R27, R27, 0x1, R0 ;  /* 0x000000011b1b7824 */ /* 0x000fe400078e0200 */
[----:B------:R-:W-:-:S02]  /*2770*/  IMAD R135, R17, R204, RZ ;  /* 0x000000cc11877224 */ /* 0x000fc400078e02ff */
[----:B------:R-:W-:Y:S02]  /*2780*/  IMAD R137, R17, R206, RZ ;  /* 0x000000ce11897224 */ /* 0x000fe400078e02ff */
[----:B------:R-:W-:Y:S02]  /*2790*/  IMAD R5, R190, R167, R76 ;  /* 0x000000a7be057224 */ /* 0x000fe400078e024c */
[-C--:B------:R-:W-:Y:S02]  /*27a0*/  IMAD R135, R205, R3.reuse, R135 ;  /* 0x00000003cd877224 */ /* 0x080fe400078e0287 */
[-C--:B------:R-:W-:Y:S02]  /*27b0*/  IMAD R137, R207, R3.reuse, R137 ;  /* 0x00000003cf897224 */ /* 0x080fe400078e0289 */
[----:B------:R-:W-:-:S04]  /*27c0*/  IMAD.WIDE.U32 R16, R204, R3, R28 ;  /* 0x00000003cc107225 */ /* 0x000fc800078e001c */
[----:B------:R-:W-:Y:S01]  /*27d0*/  IMAD.WIDE.U32 R18, R206, R3, R26 ;  /* 0x00000003ce127225 */ /* 0x000fe200078e001a */
[----:B------:R-:W-:-:S03]  /*27e0*/  LEA R134, P1, R16, R22, 0x1 ;  /* 0x0000001610867211 */ /* 0x000fc600078208ff */
[----:B------:R-:W-:Y:S01]  /*27f0*/  IMAD R4, R167, R4, RZ ;  /* 0x00000004a7047224 */ /* 0x000fe200078e02ff */
[----:B------:R-:W-:Y:S01]  /*2800*/  IADD3 R137, R19, R137, RZ ;  /* 0x0000008913897210 */ /* 0x000fe20007ffe0ff */
[----:B------:R-:W-:Y:S01]  /*2810*/  IMAD.IADD R3, R76, 0x1, R5 ;  /* 0x000000014c037824 */ /* 0x000fe200078e0205 */
[----:B------:R-:W-:Y:S01]  /*2820*/  LEA R136, P0, R18, R24, 0x1 ;  /* 0x0000001812887211 */ /* 0x000fe200078008ff */
[----:B------:R-:W-:Y:S01]  /*2830*/  IMAD.IADD R135, R17, 0x1, R135 ;  /* 0x0000000111877824 */ /* 0x000fe200078e0287 */
[----:B------:R-:W-:Y:S01]  /*2840*/  IADD3 R0, P3, R4, R5, RZ ;  /* 0x0000000504007210 */ /* 0x000fe20007f7e0ff */
[----:B------:R-:W-:Y:S01]  /*2850*/  IMAD.SHL.U32 R108, R206, 0x10, RZ ;  /* 0x00000010ce6c7824 */ /* 0x000fe200078e00ff */
[----:B------:R-:W-:Y:S01]  /*2860*/  IADD3 R141, P2, R4, R3, RZ ;  /* 0x00000003048d7210 */ /* 0x000fe20007f5e0ff */
[----:B------:R-:W-:Y:S01]  /*2870*/  IMAD.SHL.U32 R118, R206, 0x20, RZ ;  /* 0x00000020ce767824 */ /* 0x000fe200078e00ff */
[----:B------:R-:W-:Y:S01]  /*2880*/  SHF.R.S32.HI R2, RZ, 0x1f, R4 ;  /* 0x0000001fff027819 */ /* 0x000fe20000011404 */
[----:B------:R-:W-:Y:S01]  /*2890*/  IMAD.IADD R164, R175, 0x1, R168 ;  /* 0x00000001afa47824 */ /* 0x000fe200078e02a8 */
[----:B------:R-:W-:Y:S01]  /*28a0*/  LEA.HI.X R137, R18, R25, R137, 0x1, P0 ;  /* 0x0000001912897211 */ /* 0x000fe200000f0c89 */
[----:B------:R-:W-:Y:S01]  /*28b0*/  IMAD.SHL.U32 R18, R0, 0x2, RZ ;  /* 0x0000000200127824 */ /* 0x000fe200078e00ff */
[-C--:B------:R-:W-:Y:S01]  /*28c0*/  LEA.HI.X.SX32 R5, R5, R2.reuse, 0x1, P3 ;  /* 0x0000000205057211 */ /* 0x080fe200018f0eff */
[----:B------:R-:W-:Y:S01]  /*28d0*/  IMAD.SHL.U32 R140, R141, 0x2, RZ ;  /* 0x000000028d8c7824 */ /* 0x000fe200078e00ff */
[----:B------:R-:W-:Y:S01]  /*28e0*/  LEA.HI.X.SX32 R2, R3, R2, 0x1, P2 ;  /* 0x0000000203027211 */ /* 0x000fe200010f0eff */
[----:B------:R-:W-:Y:S01]  /*28f0*/  IMAD.IADD R162, R175, 0x1, R166 ;  /* 0x00000001afa27824 */ /* 0x000fe200078e02a6 */
[----:B------:R-:W-:Y:S01]  /*2900*/  LEA.HI.X R135, R16, R23, R135, 0x1, P1 ;  /* 0x0000001710877211 */ /* 0x000fe200008f0c87 */
[----:B------:R-:W-:Y:S01]  /*2910*/  IMAD.SHL.U32 R130, R204, 0x10, RZ ;  /* 0x00000010cc827824 */ /* 0x000fe200078e00ff */
[----:B------:R-:W-:Y:S01]  /*2920*/  SHF.L.U64.HI R0, R0, 0x1, R5 ;  /* 0x0000000100007819 */ /* 0x000fe20000010205 */
[----:B------:R-:W-:Y:S01]  /*2930*/  IMAD.SHL.U32 R169, R167, 0x20, RZ ;  /* 0x00000020a7a97824 */ /* 0x000fe200078e00ff */
[----:B------:R-:W-:Y:S01]  /*2940*/  SHF.L.U64.HI R141, R141, 0x1, R2 ;  /* 0x000000018d8d7819 */ /* 0x000fe20000010202 */
[----:B------:R-:W-:Y:S01]  /*2950*/  IMAD R133, R205, 0x60, RZ ;  /* 0x00000060cd857824 */ /* 0x000fe200078e02ff */
[C---:B------:R-:W-:Y:S01]  /*2960*/  IADD3 R60, P1, R12.reuse, R18, RZ ;  /* 0x000000120c3c7210 */ /* 0x040fe20007f3e0ff */
[----:B------:R-:W-:Y:S01]  /*2970*/  IMAD R167, R167, 0x30, RZ ;  /* 0x00000030a7a77824 */ /* 0x000fe200078e02ff */
[-C--:B------:R-:W-:Y:S01]  /*2980*/  IADD3 R138, P3, R12, R140.reuse, RZ ;  /* 0x0000008c0c8a7210 */ /* 0x080fe20007f7e0ff */
[----:B------:R-:W-:Y:S01]  /*2990*/  IMAD.IADD R161, R175, 0x1, R164 ;  /* 0x00000001afa17824 */ /* 0x000fe200078e02a4 */
[C---:B------:R-:W-:Y:S01]  /*29a0*/  IADD3 R140, P2, R6.reuse, R140, RZ ;  /* 0x0000008c068c7210 */ /* 0x040fe20007f5e0ff */
[C---:B------:R-:W-:Y:S01]  /*29b0*/  IMAD.X R61, R13.reuse, 0x1, R0, P1 ;  /* 0x000000010d3d7824 */ /* 0x040fe200008e0600 */
[----:B------:R-:W-:Y:S01]  /*29c0*/  IADD3 R18, P0, R6, R18, RZ ;  /* 0x0000001206127210 */ /* 0x000fe20007f1e0ff */
[--C-:B------:R-:W-:Y:S01]  /*29d0*/  IMAD.X R139, R13, 0x1, R141.reuse, P3 ;  /* 0x000000010d8b7824 */ /* 0x100fe200018e068d */
[C---:B------:R-:W-:Y:S01]  /*29e0*/  IADD3 R99, P1, R236.reuse, 0x80, RZ ;  /* 0x00000080ec637810 */ /* 0x040fe20007f3e0ff */
[C---:B------:R-:W-:Y:S01]  /*29f0*/  IMAD.X R141, R7.reuse, 0x1, R141, P2 ;  /* 0x00000001078d7824 */ /* 0x040fe200010e068d */
[----:B------:R-:W-:Y:S01]  /*2a00*/  IADD3.X R19, R7, R0, RZ, P0, !PT ;  /* 0x0000000007137210 */ /* 0x000fe200007fe4ff */
[C---:B------:R-:W-:Y:S01]  /*2a10*/  IMAD.IADD R159, R175.reuse, 0x1, R162 ;  /* 0x00000001af9f7824 */ /* 0x040fe200078e02a2 */
[C---:B------:R-:W-:Y:S01]  /*2a20*/  IADD3 R103, P2, R236.reuse, 0x40, RZ ;  /* 0x00000040ec677810 */ /* 0x040fe20007f5e0ff */
[--C-:B------:R-:W-:Y:S01]  /*2a30*/  IMAD.X R98, RZ, RZ, R237.reuse, P1 ;  /* 0x000000ffff627224 */ /* 0x100fe200008e06ed */
[----:B------:R-:W-:Y:S01]  /*2a40*/  IADD3 R93, P0, R236, 0xc0, RZ ;  /* 0x000000c0ec5d7810 */ /* 0x000fe20007f1e0ff */
[----:B------:R-:W-:Y:S01]  /*2a50*/  IMAD.IADD R158, R175, 0x1, R160 ;  /* 0x00000001af9e7824 */ /* 0x000fe200078e02a0 */
[-C--:B------:R-:W-:Y:S01]  /*2a60*/  IADD3 R97, P1, R99, R236.reuse, RZ ;  /* 0x000000ec63617210 */ /* 0x080fe20007f3e0ff */
[--C-:B------:R-:W-:Y:S01]  /*2a70*/  IMAD.X R102, RZ, RZ, R237.reuse, P2 ;  /* 0x000000ffff667224 */ /* 0x100fe200010e06ed */
[-C--:B------:R-:W-:Y:S01]  /*2a80*/  IADD3 R101, P2, R103, R236.reuse, RZ ;  /* 0x000000ec67657210 */ /* 0x080fe20007f5e0ff */
[--C-:B------:R-:W-:Y:S01]  /*2a90*/  IMAD.X R92, RZ, RZ, R237.reuse, P0 ;  /* 0x000000ffff5c7224 */ /* 0x100fe200000e06ed */
[-C--:B------:R-:W-:Y:S01]  /*2aa0*/  IADD3 R91, P0, R93, R236.reuse, RZ ;  /* 0x000000ec5d5b7210 */ /* 0x080fe20007f1e0ff */
[--C-:B------:R-:W-:Y:S01]  /*2ab0*/  IMAD.X R96, R98, 0x1, R237.reuse, P1 ;  /* 0x0000000162607824 */ /* 0x100fe200008e06ed */
[----:B------:R-:W-:Y:S01]  /*2ac0*/  IADD3 R95, P4, R101, R236, RZ ;  /* 0x000000ec655f7210 */ /* 0x000fe20007f9e0ff */
[----:B------:R-:W-:Y:S01]  /*2ad0*/  IMAD.X R100, R102, 0x1, R237, P2 ;  /* 0x0000000166647824 */ /* 0x000fe200010e06ed */
[----:B------:R-:W-:Y:S01]  /*2ae0*/  IADD3.X R90, R92, R237, RZ, P0, !PT ;  /* 0x000000ed5c5a7210 */ /* 0x000fe200007fe4ff */
[----:B------:R-:W-:Y:S01]  /*2af0*/  IMAD.WIDE.U32 R204, R204, 0x60, RZ ;  /* 0x00000060cccc7825 */ /* 0x000fe200078e00ff */
[----:B------:R-:W-:-:S02]  /*2b00*/  IADD3 R109, P5, R108, 0x40, RZ ;  /* 0x000000406c6d7810 */ /* 0x000fc40007fbe0ff */
[----:B------:R-:W-:Y:S01]  /*2b10*/  IADD3 R113, P1, R108, 0x80, RZ ;  /* 0x000000806c717810 */ /* 0x000fe20007f3e0ff */
[----:B------:R-:W-:Y:S01]  /*2b20*/  IMAD.X R94, R100, 0x1, R237, P4 ;  /* 0x00000001645e7824 */ /* 0x000fe200020e06ed */
[----:B------:R-:W-:Y:S01]  /*2b30*/  IADD3 R121, P0, R108, 0xc0, RZ ;  /* 0x000000c06c797810 */ /* 0x000fe20007f1e0ff */
[--C-:B------:R-:W-:Y:S01]  /*2b40*/  IMAD.X R110, RZ, RZ, R107.reuse, P5 ;  /* 0x000000ffff6e7224 */ /* 0x100fe200028e066b */
[-C--:B------:R-:W-:Y:S01]  /*2b50*/  IADD3 R89, P3, R97, R236.reuse, RZ ;  /* 0x000000ec61597210 */ /* 0x080fe20007f7e0ff */
[--C-:B------:R-:W-:Y:S01]  /*2b60*/  IMAD.X R114, RZ, RZ, R107.reuse, P1 ;  /* 0x000000ffff727224 */ /* 0x100fe200008e066b */
[----:B------:R-:W-:Y:S01]  /*2b70*/  IADD3 R87, P2, R91, R236, RZ ;  /* 0x000000ec5b577210 */ /* 0x000fe20007f5e0ff */
[----:B------:R-:W-:Y:S01]  /*2b80*/  IMAD.X R122, RZ, RZ, R107, P0 ;  /* 0x000000ffff7a7224 */ /* 0x000fe200000e066b */
[----:B------:R-:W-:Y:S01]  /*2b90*/  IADD3.X R88, R96, R237, RZ, P3, !PT ;  /* 0x000000ed60587210 */ /* 0x000fe20001ffe4ff */
[----:B------:R-:W-:Y:S01]  /*2ba0*/  IMAD.MOV.U32 R12, RZ, RZ, R165 ;  /* 0x000000ffff0c7224 */ /* 0x000fe200078e00a5 */
[-C--:B------:R-:W-:Y:S01]  /*2bb0*/  IADD3 R112, P5, R109, R108.reuse, RZ ;  /* 0x0000006c6d707210 */ /* 0x080fe20007fbe0ff */
[----:B------:R-:W-:Y:S01]  /*2bc0*/  IMAD.X R86, R90, 0x1, R237, P2 ;  /* 0x000000015a567824 */ /* 0x000fe200010e06ed */
[----:B------:R-:W-:Y:S01]  /*2bd0*/  IADD3 R116, P4, R113, R108, RZ ;  /* 0x0000006c71747210 */ /* 0x000fe20007f9e0ff */
[----:B------:R-:W-:Y:S01]  /*2be0*/  IMAD.SHL.U32 R132, R132, 0x2, RZ ;  /* 0x0000000284847824 */ /* 0x000fe200078e00ff */
[C---:B------:R-:W-:Y:S01]  /*2bf0*/  IADD3 R120, P3, R118.reuse, R109, RZ ;  /* 0x0000006d76787210 */ /* 0x040fe20007f7e0ff */
[----:B------:R-:W-:Y:S01]  /*2c00*/  IMAD.IADD R133, R205, 0x1, R133 ;  /* 0x00000001cd857824 */ /* 0x000fe200078e0285 */
[----:B------:R-:W-:Y:S01]  /*2c10*/  IADD3 R126, P1, R118, R113, RZ ;  /* 0x00000071767e7210 */ /* 0x000fe20007f3e0ff */
[--C-:B------:R-:W-:Y:S01]  /*2c20*/  IMAD.X R111, R110, 0x1, R107.reuse, P5 ;  /* 0x000000016e6f7824 */ /* 0x100fe200028e066b */
[C---:B------:R-:W-:Y:S01]  /*2c30*/  IADD3 R128, P0, R121.reuse, R118, RZ ;  /* 0x0000007679807210 */ /* 0x040fe20007f1e0ff */
[----:B------:R-:W-:Y:S01]  /*2c40*/  IMAD.X R115, R114, 0x1, R107, P4 ;  /* 0x0000000172737824 */ /* 0x000fe200020e066b */
[----:B------:R-:W-:Y:S01]  /*2c50*/  IADD3 R124, P2, R121, R108, RZ ;  /* 0x0000006c797c7210 */ /* 0x000fe20007f5e0ff */
[C---:B------:R-:W-:Y:S01]  /*2c60*/  IMAD.X R119, R117.reuse, 0x1, R110, P3 ;  /* 0x0000000175777824 */ /* 0x040fe200018e066e */
[C---:B------:R-:W-:Y:S01]  /*2c70*/  SHF.L.U64.HI R129, R130.reuse, 0x1, R129 ;  /* 0x0000000182817819 */ /* 0x040fe20000010281 */
[----:B------:R-:W-:Y:S01]  /*2c80*/  IMAD.SHL.U32 R130, R130, 0x2, RZ ;  /* 0x0000000282827824 */ /* 0x000fe200078e00ff */
[C---:B------:R-:W-:Y:S01]  /*2c90*/  IADD3.X R123, R122.reuse, R107, RZ, P2, !PT ;  /* 0x0000006b7a7b7210 */ /* 0x040fe200017fe4ff */
[----:B------:R-:W-:Y:S01]  /*2ca0*/  IMAD.X R125, R117, 0x1, R114, P1 ;  /* 0x00000001757d7824 */ /* 0x000fe200008e0672 */
[----:B------:R-:W-:Y:S01]  /*2cb0*/  SHF.R.S32.HI R156, RZ, 0x1f, R169 ;  /* 0x0000001fff9c7819 */ /* 0x000fe200000114a9 */
[----:B------:R-:W-:Y:S01]  /*2cc0*/  IMAD.X R127, R122, 0x1, R117, P0 ;  /* 0x000000017a7f7824 */ /* 0x000fe200000e0675 */
[----:B------:R-:W-:-:S02]  /*2cd0*/  SHF.R.S32.HI R154, RZ, 0x1f, R167 ;  /* 0x0000001fff9a7819 */ /* 0x000fc400000114a7 */
[----:B------:R-:W-:Y:S02]  /*2ce0*/  SHF.R.S32.HI R152, RZ, 0x1f, R164 ;  /* 0x0000001fff987819 */ /* 0x000fe400000114a4 */
[----:B------:R-:W-:Y:S02]  /*2cf0*/  SHF.R.S32.HI R150, RZ, 0x1f, R162 ;  /* 0x0000001fff967819 */ /* 0x000fe400000114a2 */
[----:B------:R-:W-:Y:S02]  /*2d00*/  SHF.R.S32.HI R149, RZ, 0x1f, R161 ;  /* 0x0000001fff957819 */ /* 0x000fe400000114a1 */
[----:B------:R-:W-:Y:S02]  /*2d10*/  SHF.R.S32.HI R147, RZ, 0x1f, R159 ;  /* 0x0000001fff937819 */ /* 0x000fe4000001149f */
[----:B------:R-:W-:Y:S02]  /*2d20*/  SHF.R.S32.HI R146, RZ, 0x1f, R158 ;  /* 0x0000001fff927819 */ /* 0x000fe4000001149e */
.L_x_933:
[----:B------:R-:W-:Y:S01]  /*2d30*/  IMAD.SHL.U32 R16, R12, 0x40, RZ ;  /* 0x000000400c107824 */ /* 0x000fe200078e00ff */
[----:B------:R-:W-:Y:S04]  /*2d40*/  BSSY B0, `(.L_x_816) ;  /* 0x0000014000007945 */ /* 0x000fe80003800000 */
[----:B------:R-:W-:Y:S05]  /*2d50*/  IADD3 R13, R16, -0x40, RZ ;  /* 0xffffffc0100d7810 */ /* 0x000fea0007ffe0ff */
[--C-:B------:R-:W-:Y:S02]  /*2d60*/  IMAD.IADD R209, R72, 0x1, -R13.reuse ;  /* 0x0000000148d17824 */ /* 0x100fe400078e0a0d */
[----:B------:R-:W-:Y:S03]  /*2d70*/  IMAD.IADD R177, R74, 0x1, -R13 ;  /* 0x000000014ab17824 */ /* 0x000fe600078e0a0d */
[C---:B------:R-:W-:Y:S04]  /*2d80*/  ISETP.GE.AND P2, PT, R190.reuse, R209, PT ;  /* 0x000000d1be00720c */ /* 0x040fe80003f46270 */
[----:B------:R-:W-:Y:S11]  /*2d90*/  ISETP.GE.AND P2, PT, R190, R177, !P2 ;  /* 0x000000b1be00720c */ /* 0x000ff60005746270 */
[----:B------:R-:W-:Y:S02]  /*2da0*/  @!UPT UIADD3 URZ, URZ, URZ, URZ ;  /* 0x0000003f3f3ff290 */ /* 0x000fe4000fffe03f */
[----:B---3-5:R-:W-:-:S05]  /*2db0*/  @!P2 BRA `(.L_x_817) ;  /* 0x000000c00000a947 */ /* 0x028fca0003800000 */
[----:B------:R-:W-:Y:S02]  /*2dc0*/  ISETP.NE.AND P1, PT, R173, RZ, PT ;  /* 0x000000ffad00720c */ /* 0x000fe40003f25270 */
[----:B------:R-:W-:Y:S11]  /*2dd0*/  ISETP.NE.AND P0, PT, R172, RZ, PT ;  /* 0x000000ffac00720c */ /* 0x000ff60003f05270 */
[----:B------:R-:W2:Y:S04]  /*2de0*/  @P1 LD.E.128 R32, [R134.64] ;  /* 0x0000000686201980 */ /* 0x000ea8000c101d00 */
[----:B--2---:R1:W-:Y:S01]  /*2df0*/  @P1 ST.E.128 [R144.64], R32 ;  /* 0x0000002090001985 */ /* 0x0043e2000c101d06 */
[----:B------:R-:W-:Y:S03]  /*2e00*/  ISETP.NE.AND P1, PT, R171, RZ, PT ;  /* 0x000000ffab00720c */ /* 0x000fe60003f25270 */
[----:B------:R-:W2:Y:S04]  /*2e10*/  @P0 LD.E.128 R28, [R134.64+0x80] ;  /* 0x00008006861c0980 */ /* 0x000ea8000c101d00 */
[----:B--2---:R1:W-:Y:S01]  /*2e20*/  @P0 ST.E.128 [R144.64+0x80], R28 ;  /* 0x0000801c90000985 */ /* 0x0043e2000c101d06 */
[----:B------:R-:W-:Y:S05]  /*2e30*/  ISETP.NE.AND P0, PT, R170, RZ, PT ;  /* 0x000000ffaa00720c */ /* 0x000fea0003f05270 */
[----:B------:R-:W2:Y:S04]  /*2e40*/  @P1 LD.E.128 R24, [R134.64+0x100] ;  /* 0x0001000686181980 */ /* 0x000ea8000c101d00 */
[----:B--2---:R1:W-:Y:S04]  /*2e50*/  @P1 ST.E.128 [R144.64+0x100], R24 ;  /* 0x0001001890001985 */ /* 0x0043e8000c101d06 */
[----:B------:R-:W2:Y:S04]  /*2e60*/  @P0 LD.E.128 R4, [R134.64+0x180] ;  /* 0x0001800686040980 */ /* 0x000ea8000c101d00 */
[----:B--2---:R1:W-:Y:S02]  /*2e70*/  @P0 ST.E.128 [R144.64+0x180], R4 ;  /* 0x0001800490000985 */ /* 0x0043e4000c101d06 */
.L_x_817:
[----:B------:R-:W-:Y:S05]  /*2e80*/  BSYNC B0 ;  /* 0x0000000000007941 */ /* 0x000fea0003800000 */
.L_x_816:
[C---:B------:R-:W-:Y:S01]  /*2e90*/  ISETP.GE.AND P0, PT, R82.reuse, R209, PT ;  /* 0x000000d15200720c */ /* 0x040fe20003f06270 */
[----:B------:R-:W-:Y:S03]  /*2ea0*/  BSSY B0, `(.L_x_818) ;  /* 0x0000014000007945 */ /* 0x000fe60003800000 */
[----:B------:R-:W-:Y:S11]  /*2eb0*/  ISETP.GE.AND P0, PT, R82, R177, !P0 ;  /* 0x000000b15200720c */ /* 0x000ff60004706270 */
[----:B------:R-:W-:Y:S02]  /*2ec0*/  @!UPT UIADD3 URZ, URZ, URZ, URZ ;  /* 0x0000003f3f3ff290 */ /* 0x000fe4000fffe03f */
[----:B------:R-:W-:-:S05]  /*2ed0*/  @!P0 BRA `(.L_x_819) ;  /* 0x0000010000008947 */ /* 0x000fca0003800000 */
[----:B------:R-:W-:Y:S02]  /*2ee0*/  ISETP.NE.AND P1, PT, R173, RZ, PT ;  /* 0x000000ffad00720c */ /* 0x000fe40003f25270 */
[----:B------:R-:W-:Y:S02]  /*2ef0*/  IADD3 R22, P0, R134, R130, RZ ;  /* 0x0000008286167210 */ /* 0x000fe40007f1e0ff */
[----:B------:R-:W-:Y:S03]  /*2f00*/  LEA R2, P3, R234, R144, 0x1 ;  /* 0x00000090ea027211 */ /* 0x000fe600078608ff */
[----:B------:R-:W-:Y:S01]  /*2f10*/  IMAD.X R23, R135, 0x1, R129, P0 ;  /* 0x0000000187177824 */ /* 0x000fe200000e0681 */
[----:B------:R-:W-:Y:S02]  /*2f20*/  ISETP.NE.AND P0, PT, R172, RZ, PT ;  /* 0x000000ffac00720c */ /* 0x000fe40003f05270 */
[----:B------:R-:W-:Y:S03]  /*2f30*/  LEA.HI.X R3, R234, R145, R235, 0x1, P3 ;  /* 0x00000091ea037211 */ /* 0x000fe600018f0ceb */
[----:B-1----:R-:W2:Y:S04]  /*2f40*/  @P1 LD.E.128 R32, [R22.64] ;  /* 0x0000000616201980 */ /* 0x002ea8000c101d00 */
        /* <DEDUP_REMOVED lines=9> */
.L_x_819:
[----:B------:R-:W-:Y:S05]  /*2fe0*/  BSYNC B0 ;  /* 0x0000000000007941 */ /* 0x000fea0003800000 */
.L_x_818:
[C---:B------:R-:W-:Y:S01]  /*2ff0*/  ISETP.GE.AND P0, PT, R80.reuse, R209, PT ;  /* 0x000000d15000720c */ /* 0x040fe20003f06270 */
[----:B------:R-:W-:Y:S03]  /*3000*/  BSSY B0, `(.L_x_820) ;  /* 0x0000014000007945 */ /* 0x000fe60003800000 */
[----:B------:R-:W-:Y:S11]  /*3010*/  ISETP.GE.AND P0, PT, R80, R177, !P0 ;  /* 0x000000b15000720c */ /* 0x000ff60004706270 */
[----:B------:R-:W-:Y:S02]  /*3020*/  @!UPT UIADD3 URZ, URZ, URZ, URZ ;  /* 0x0000003f3f3ff290 */ /* 0x000fe4000fffe03f */
[----:B------:R-:W-:-:S05]  /*3030*/  @!P0 BRA `(.L_x_821) ;  /* 0x0000010000008947 */ /* 0x000fca0003800000 */
[----:B------:R-:W-:Y:S02]  /*3040*/  ISETP.NE.AND P1, PT, R173, RZ, PT ;  /* 0x000000ffad00720c */ /* 0x000fe40003f25270 */
[----:B------:R-:W-:Y:S02]  /*3050*/  IADD3 R22, P0, R134, R132, RZ ;  /* 0x0000008486167210 */ /* 0x000fe40007f1e0ff */
[----:B-1----:R-:W-:Y:S03]  /*3060*/  IADD3 R2, P3, R144, R84, RZ ;  /* 0x0000005490027210 */ /* 0x002fe60007f7e0ff */
[----:B------:R-:W-:Y:S01]  /*3070*/  IMAD.X R23, R135, 0x1, R131, P0 ;  /* 0x0000000187177824 */ /* 0x000fe200000e0683 */
[----:B------:R-:W-:Y:S01]  /*3080*/  ISETP.NE.AND P0, PT, R172, RZ, PT ;  /* 0x000000ffac00720c */ /* 0x000fe20003f05270 */
[----:B------:R-:W-:Y:S04]  /*3090*/  IMAD.X R3, R145, 0x1, R85, P3 ;  /* 0x0000000191037824 */ /* 0x000fe800018e0655 */
        /* <DEDUP_REMOVED lines=10> */
.L_x_821:
[----:B------:R-:W-:Y:S05]  /*3140*/  BSYNC B0 ;  /* 0x0000000000007941 */ /* 0x000fea0003800000 */
.L_x_820:
        /* <DEDUP_REMOVED lines=21> */
.L_x_823:
[----:B------:R-:W-:Y:S05]  /*32a0*/  BSYNC B0 ;  /* 0x0000000000007941 */ /* 0x000fea0003800000 */
.L_x_822:
[----:B------:R-:W2:Y:S01]  /*32b0*/  LD.E R17, [R20.64+0xd0] ;  /* 0x0000d00614117980 */ /* 0x000ea2000c101900 */
[----:B------:R-:W-:Y:S03]  /*32c0*/  BSSY B3, `(.L_x_824) ;  /* 0x0000a05000037945 */ /* 0x000fe60003800000 */
[----:B-1----:R-:W3:Y:S01]  /*32d0*/  LD.E R3, [R20.64+0x130] ;  /* 0x0001300614037980 */ /* 0x002ee2000c101900 */
[----:B--2---:R-:W-:Y:S01]  /*32e0*/  ISETP.NE.AND P1, PT, R17, RZ, PT ;  /* 0x000000ff1100720c */ /* 0x004fe20003f25270 */
[----:B---3--:R-:W-:Y:S05]  /*32f0*/  IMAD.U32 R3, R3, -0x40, RZ ;  /* 0xffffffc003037824 */ /* 0x008fea00078e00ff */
[C---:B------:R-:W-:Y:S04]  /*3300*/  LEA R134, P0, R3.reuse, R134, 0x1 ;  /* 0x0000008603867211 */ /* 0x040fe800078008ff */
[----:B------:R-:W-:Y:S03]  /*3310*/  LEA.HI.X.SX32 R135, R3, R135, 0x1, P0 ;  /* 0x0000008703877211 */ /* 0x000fe600000f0eff */
[----:B------:R-:W-:-:S05]  /*3320*/  @!P1 BRA `(.L_x_825) ;  /* 0x0000988000009947 */ /* 0x000fca0003800000 */
[----:B------:R-:W2:Y:S04]  /*3330*/  LD.E.U8 R0, [R20.64+0x1b3] ;  /* 0x0001b30614007980 */ /* 0x000ea8000c101100 */
[----:B------:R1:W5:Y:S01]  /*3340*/  LD.E R176, [R20.64+0xc0] ;  /* 0x0000c00614b07980 */ /* 0x000362000c101900 */
[----:B--2---:R-:W-:Y:S11]  /*3350*/  ISETP.NE.AND P0, PT, R0, RZ, PT ;  /* 0x000000ff0000720c */ /* 0x004ff60003f05270 */
[----:B------:R-:W-:Y:S02]  /*3360*/  @!UPT UIADD3 URZ, URZ, URZ, URZ ;  /* 0x0000003f3f3ff290 */ /* 0x000fe4000fffe03f */
[----:B------:R-:W-:-:S05]  /*3370*/  @!P0 BRA `(.L_x_826) ;  /* 0x0000379000008947 */ /* 0x000fca0003800000 */
[----:B-1----:R-:W-:Y:S01]  /*3380*/  BSSY B1, `(.L_x_827) ;  /* 0x00000cc000017945 */ /* 0x002fe20003800000 */
[----:B------:R-:W-:-:S05]  /*3390*/  @!P2 BRA `(.L_x_828) ;  /* 0x00000ca00000a947 */ /* 0x000fca0003800000 */
[----:B-----5:R-:W-:Y:S01]  /*33a0*/  ISETP.GE.AND P0, PT, R14, R176, PT ;  /* 0x000000b00e00720c */ /* 0x020fe20003f06270 */
[----:B------:R-:W-:Y:S01]  /*33b0*/  @!UPT UIADD3 URZ, URZ, URZ, URZ ;  /* 0x0000003f3f3ff290 */ /* 0x000fe2000fffe03f */
[----:B------:R-:W-:Y:S11]  /*33c0*/  BSSY B0, `(.L_x_829) ;  /* 0x0000030000007945 */ /* 0x000ff60003800000 */
[----:B------:R-:W-:-:S05]  /*33d0*/  @P0 BRA `(.L_x_830) ;  /* 0x000002e000000947 */ /* 0x000fca0003800000 */
[----:B------:R-:W-:Y:S01]  /*33e0*/  ISETP.GE.AND P0, PT, R14, R17, PT ;  /* 0x000000110e00720c */ /* 0x000fe20003f06270 */
[----:B------:R-:W2:Y:S11]  /*33f0*/  LD.E.128 R24, [R136.64] ;  /* 0x0000000688187980 */ /* 0x000eb6000c101d00 */
[----:B------:R-:W-:Y:S01]  /*3400*/  @!UPT UIADD3 URZ, URZ, URZ, URZ ;  /* 0x0000003f3f3ff290 */ /* 0x000fe2000fffe03f */
[----:B------:R-:W3:Y:S06]  /*3410*/  @!P0 LD.E.64 R6, [R18.64] ;  /* 0x0000000612068980 */ /* 0x000eec000c101b00 */
[----:B------:R-:W4:Y:S01]  /*3420*/  @!P0 LD.E.64 R32, [R60.64] ;  /* 0x000000063c208980 */ /* 0x000f22000c101b00 */
[C---:B--2---:R-:W-:Y:S01]  /*3430*/  @!P0 LOP3.LUT R23, R24.reuse, 0xffff0000, RZ, 0xc0, !PT ;  /* 0xffff000018178812 */ /* 0x044fe200078ec0ff */
[----:B------:R-:W-:Y:S01]  /*3440*/  @!P0 IMAD.U32 R29, R24, 0x10000, RZ ;  /* 0x00010000181d8824 */ /* 0x000fe200078e00ff */
[----:B------:R-:W-:Y:S02]  /*3450*/  @!P0 LOP3.LUT R22, R26, 0xffff0000, RZ, 0xc0, !PT ;  /* 0xffff00001a168812 */ /* 0x000fe400078ec0ff */
[C---:B---3--:R-:W-:Y:S02]  /*3460*/  @!P0 SHF.L.U32 R8, R6.reuse, 0x10, RZ ;  /* 0x0000001006088819 */ /* 0x048fe400000006ff */
[----:B------:R-:W-:Y:S02]  /*3470*/  @!P0 LOP3.LUT R6, R6, 0xffff0000, RZ, 0xc0, !PT ;  /* 0xffff000006068812 */ /* 0x000fe400078ec0ff */
[----:B------:R-:W-:Y:S01]  /*3480*/  @!P0 SHF.L.U32 R5, R7, 0x10, RZ ;  /* 0x0000001007058819 */ /* 0x000fe200000006ff */
[----:B------:R-:W-:Y:S01]  /*3490*/  @!P0 FMUL.FTZ R0, R23, R8 ;  /* 0x0000000817008220 */ /* 0x000fe20000410000 */
[C---:B----4-:R-:W-:Y:S01]  /*34a0*/  @!P0 LOP3.LUT R30, R32.reuse, 0xffff0000, RZ, 0xc0, !PT ;  /* 0xffff0000201e8812 */ /* 0x050fe200078ec0ff */
[----:B------:R-:W-:Y:S01]  /*34b0*/  @!P0 IMAD.U32 R28, R32, 0x10000, RZ ;  /* 0x00010000201c8824 */ /* 0x000fe200078e00ff */
[----:B------:R-:W-:Y:S01]  /*34c0*/  @!P0 SHF.L.U32 R32, R27, 0x10, RZ ;  /* 0x000000101b208819 */ /* 0x000fe200000006ff */
[----:B------:R-:W-:Y:S01]  /*34d0*/  @!P0 FMUL.FTZ R3, R22, R5 ;  /* 0x0000000516038220 */ /* 0x000fe20000410000 */
[----:B------:R-:W-:Y:S01]  /*34e0*/  @!P0 LOP3.LUT R7, R7, 0xffff0000, RZ, 0xc0, !PT ;  /* 0xffff000007078812 */ /* 0x000fe200078ec0ff */
[----:B------:R-:W-:Y:S01]  /*34f0*/  @!P0 FMUL.FTZ R35, R23, R28 ;  /* 0x0000001c17238220 */ /* 0x000fe20000410000 */
[----:B------:R-:W-:Y:S01]  /*3500*/  @!P0 LOP3.LUT R23, R25, 0xffff0000, RZ, 0xc0, !PT ;  /* 0xffff000019178812 */ /* 0x000fe200078ec0ff */
[----:B------:R-:W-:Y:S01]  /*3510*/  @!P0 FFMA.FTZ R0, R28, R29, R0 ;  /* 0x0000001d1c008223 */ /* 0x000fe20000010000 */
[----:B------:R-:W-:Y:S01]  /*3520*/  @!P0 SHF.L.U32 R31, R33, 0x10, RZ ;  /* 0x00000010211f8819 */ /* 0x000fe200000006ff */
[----:B------:R-:W-:Y:S01]  /*3530*/  @!P0 FFMA.FTZ R35, R29, R8, -R35 ;  /* 0x000000081d238223 */ /* 0x000fe20000010823 */
[----:B------:R-:W-:Y:S01]  /*3540*/  @!P0 SHF.L.U32 R29, R25, 0x10, RZ ;  /* 0x00000010191d8819 */ /* 0x000fe200000006ff */
[----:B------:R-:W-:Y:S01]  /*3550*/  @!P0 FMUL.FTZ R2, R23, R6 ;  /* 0x0000000617028220 */ /* 0x000fe20000410000 */
[----:B------:R-:W-:Y:S01]  /*3560*/  @!P0 LOP3.LUT R8, R27, 0xffff0000, RZ, 0xc0, !PT ;  /* 0xffff00001b088812 */ /* 0x000fe200078ec0ff */
[----:B------:R-:W-:Y:S01]  /*3570*/  @!P0 IMAD.U32 R28, R26, 0x10000, RZ ;  /* 0x000100001a1c8824 */ /* 0x000fe200078e00ff */
[----:B------:R-:W-:Y:S01]  /*3580*/  @!P0 LOP3.LUT R33, R33, 0xffff0000, RZ, 0xc0, !PT ;  /* 0xffff000021218812 */ /* 0x000fe200078ec0ff */
[----:B------:R-:W-:Y:S01]  /*3590*/  @!P0 FMUL.FTZ R37, R23, R30 ;  /* 0x0000001e17258220 */ /* 0x000fe20000410000 */
[----:B------:R-:W-:Y:S01]  /*35a0*/  @!P0 F2FP.BF16.PACK_AB R35, R0, R35 ;  /* 0x000000230023823e */ /* 0x000fe200000010ff */
[----:B------:R-:W-:Y:S02]  /*35b0*/  @!P0 FMUL.FTZ R34, R22, R31 ;  /* 0x0000001f16228220 */ /* 0x000fe40000410000 */
[C---:B------:R-:W-:Y:S01]  /*35c0*/  @!P0 FMUL.FTZ R36, R8.reuse, R33 ;  /* 0x0000002108248220 */ /* 0x040fe20000410000 */
[----:B------:R-:W-:Y:S01]  /*35d0*/  @!P0 MOV R24, R35 ;  /* 0x0000002300188202 */ /* 0x000fe20000000f00 */
[----:B------:R-:W-:Y:S02]  /*35e0*/  @!P0 FMUL.FTZ R4, R8, R7 ;  /* 0x0000000708048220 */ /* 0x000fe40000410000 */
[----:B------:R-:W-:Y:S02]  /*35f0*/  @!P0 FFMA.FTZ R2, R30, R29, R2 ;  /* 0x0000001d1e028223 */ /* 0x000fe40000010002 */
[----:B------:R-:W-:Y:S02]  /*3600*/  @!P0 FFMA.FTZ R3, R31, R28, R3 ;  /* 0x0000001c1f038223 */ /* 0x000fe40000010003 */
[----:B------:R-:W-:Y:S02]  /*3610*/  @!P0 FFMA.FTZ R37, R29, R6, -R37 ;  /* 0x000000061d258223 */ /* 0x000fe40000010825 */
[----:B------:R-:W-:Y:S02]  /*3620*/  @!P0 FFMA.FTZ R34, R28, R5, -R34 ;  /* 0x000000051c228223 */ /* 0x000fe40000010822 */
[----:B------:R-:W-:Y:S01]  /*3630*/  @!P0 FFMA.FTZ R36, R32, R7, -R36 ;  /* 0x0000000720248223 */ /* 0x000fe20000010824 */
[----:B------:R-:W-:Y:S01]  /*3640*/  @!P0 F2FP.BF16.PACK_AB R38, R2, R37 ;  /* 0x000000250226823e */ /* 0x000fe200000010ff */
[----:B------:R-:W-:Y:S01]  /*3650*/  @!P0 FFMA.FTZ R4, R33, R32, R4 ;  /* 0x0000002021048223 */ /* 0x000fe20000010004 */
[----:B------:R-:W-:Y:S03]  /*3660*/  @!P0 F2FP.BF16.PACK_AB R34, R3, R34 ;  /* 0x000000220322823e */ /* 0x000fe600000010ff */
[----:B------:R-:W-:Y:S01]  /*3670*/  @!P0 IMAD.MOV.U32 R25, RZ, RZ, R38 ;  /* 0x000000ffff198224 */ /* 0x000fe200078e0026 */
[----:B------:R-:W-:Y:S02]  /*3680*/  @!P0 F2FP.BF16.PACK_AB R37, R4, R36 ;  /* 0x000000240425823e */ /* 0x000fe400000010ff */
[----:B------:R-:W-:Y:S02]  /*3690*/  @!P0 MOV R26, R34 ;  /* 0x00000022001a8202 */ /* 0x000fe40000000f00 */
[----:B------:R-:W-:Y:S05]  /*36a0*/  @!P0 MOV R27, R37 ;  /* 0x00000025001b8202 */ /* 0x000fea0000000f00 */
[----:B------:R1:W-:Y:S02]  /*36b0*/  ST.E.128 [R142.64], R24 ;  /* 0x000000188e007985 */ /* 0x0003e4000c101d06 */
.L_x_830:
[----:B------:R-:W-:Y:S05]  /*36c0*/  BSYNC B0 ;  /* 0x0000000000007941 */ /* 0x000fea0003800000 */
.L_x_829:
[----:B------:R-:W-:Y:S01]  /*36d0*/  ISETP.GE.AND P0, PT, R11, R176, PT ;  /* 0x000000b00b00720c */ /* 0x000fe20003f06270 */
[----:B------:R-:W-:Y:S01]  /*36e0*/  @!UPT UIADD3 URZ, URZ, URZ, URZ ;  /* 0x0000003f3f3ff290 */ /* 0x000fe2000fffe03f */
[----:B------:R-:W-:Y:S11]  /*36f0*/  BSSY B0, `(.L_x_831) ;  /* 0x0000030000007945 */ /* 0x000ff60003800000 */
[----:B------:R-:W-:-:S05]  /*3700*/  @P0 BRA `(.L_x_832) ;  /* 0x000002e000000947 */ /* 0x000fca0003800000 */
[----:B------:R-:W-:Y:S01]  /*3710*/  ISETP.GE.AND P0, PT, R11, R17, PT ;  /* 0x000000110b00720c */ /* 0x000fe20003f06270 */
[----:B-1----:R-:W2:Y:S11]  /*3720*/  LD.E.128 R24, [R136.64+0x80] ;  /* 0x0000800688187980 */ /* 0x002eb6000c101d00 */
[----:B------:R-:W-:Y:S01]  /*3730*/  @!UPT UIADD3 URZ, URZ, URZ, URZ ;  /* 0x0000003f3f3ff290 */ /* 0x000fe2000fffe03f */
[----:B------:R-:W3:Y:S06]  /*3740*/  @!P0 LD.E.64 R6, [R18.64+0x40] ;  /* 0x0000400612068980 */ /* 0x000eec000c101b00 */
[----:B------:R-:W4:Y:S01]  /*3750*/  @!P0 LD.E.64 R32, [R60.64+0x40] ;  /* 0x000040063c208980 */ /* 0x000f22000c101b00 */
        /* <DEDUP_REMOVED lines=40> */
[----:B------:R1:W-:Y:S02]  /*39e0*/  ST.E.128 [R142.64+0x80], R24 ;  /* 0x000080188e007985 */ /* 0x0003e4000c101d06 */
.L_x_832:
[----:B------:R-:W-:Y:S05]  /*39f0*/  BSYNC B0 ;  /* 0x0000000000007941 */ /* 0x000fea0003800000 */
.L_x_831:
        /* <DEDUP_REMOVED lines=50> */
.L_x_834:
[----:B------:R-:W-:Y:S05]  /*3d20*/  BSYNC B0 ;  /* 0x0000000000007941 */ /* 0x000fea0003800000 */
.L_x_833:
[----:B------:R-:W-:Y:S11]  /*3d30*/  ISETP.GE.AND P0, PT, R9, R176, PT ;  /* 0x000000b00900720c */ /* 0x000ff60003f06270 */
[----:B------:R-:W-:Y:S02]  /*3d40*/  @!UPT UIADD3 URZ, URZ, URZ, URZ ;  /* 0x0000003f3f3ff290 */ /* 0x000fe4000fffe03f */
        /* <DEDUP_REMOVED lines=47> */
.L_x_828:
[----:B------:R-:W-:Y:S05]  /*4040*/  BSYNC B1 ;  /* 0x0000000000017941 */ /* 0x000fea0003800000 */
.L_x_827:
[C---:B------:R-:W-:Y:S01]  /*4050*/  ISETP.GE.AND P0, PT, R82.reuse, R209, PT ;  /* 0x000000d15200720c */ /* 0x040fe20003f06270 */
[----:B------:R-:W-:Y:S03]  /*4060*/  BSSY B1, `(.L_x_835) ;  /* 0x00000df000017945 */ /* 0x000fe60003800000 */
[----:B------:R-:W-:Y:S11]  /*4070*/  ISETP.GE.AND P0, PT, R82, R177, !P0 ;  /* 0x000000b15200720c */ /* 0x000ff60004706270 */
[----:B------:R-:W-:Y:S02]  /*4080*/  @!UPT UIADD3 URZ, URZ, URZ, URZ ;  /* 0x0000003f3f3ff290 */ /* 0x000fe4000fffe03f */
[----:B------:R-:W-:-:S05]  /*4090*/  @!P0 BRA `(.L_x_836) ;  /* 0x00000db000008947 */ /* 0x000fca0003800000 */
[----:B-----5:R-:W-:Y:S01]  /*40a0*/  ISETP.GE.AND P0, PT, R14, R176, PT ;  /* 0x000000b00e00720c */ /* 0x020fe20003f06270 */
[C---:B------:R-:W-:Y:S01]  /*40b0*/  IMAD.SHL.U32 R5, R175.reuse, 0x2, RZ ;  /* 0x00000002af057824 */ /* 0x040fe200078e00ff */
[----:B------:R-:W-:Y:S01]  /*40c0*/  SHF.L.U64.HI R3, R175, 0x1, R157 ;  /* 0x00000001af037819 */ /* 0x000fe2000001029d */
[----:B------:R-:W-:Y:S03]  /*40d0*/  BSSY B0, `(.L_x_837) ;  /* 0x0000037000007945 */ /* 0x000fe60003800000 */
[-C--:B------:R-:W-:Y:S02]  /*40e0*/  IADD3 R22, P2, R18, R5.reuse, RZ ;  /* 0x0000000512167210 */ /* 0x080fe40007f5e0ff */
[----:B------:R-:W-:Y:S03]  /*40f0*/  IADD3 R36, P1, R60, R5, RZ ;  /* 0x000000053c247210 */ /* 0x000fe60007f3e0ff */
[--C-:B------:R-:W-:Y:S02]  /*4100*/  IMAD.X R23, R19, 0x1, R3.reuse, P2 ;  /* 0x0000000113177824 */ /* 0x100fe400010e0603 */
[----:B------:R-:W-:Y:S01]  /*4110*/  IMAD.X R37, R61, 0x1, R3, P1 ;  /* 0x000000013d257824 */ /* 0x000fe200008e0603 */
[----:B------:R-:W-:-:S05]  /*4120*/  @P0 BRA `(.L_x_838) ;  /* 0x0000031000000947 */ /* 0x000fca0003800000 */
[----:B------:R-:W-:Y:S02]  /*4130*/  ISETP.GE.AND P0, PT, R14, R17, PT ;  /* 0x000000110e00720c */ /* 0x000fe40003f06270 */
[C---:B------:R-:W-:Y:S04]  /*4140*/  LEA R40, P1, R108.reuse, R136, 0x1 ;  /* 0x000000886c287211 */ /* 0x040fe800078208ff */
[----:B------:R-:W-:Y:S02]  /*4150*/  LEA.HI.X R41, R108, R137, R107, 0x1, P1 ;  /* 0x000000896c297211 */ /* 0x000fe400008f0c6b */
[C---:B------:R-:W-:Y:S03]  /*4160*/  LEA R44, P1, R236.reuse, R142, 0x1 ;  /* 0x0000008eec2c7211 */ /* 0x040fe600078208ff */
[----:B-1----:R-:W2:Y:S01]  /*4170*/  LD.E.128 R24, [R40.64] ;  /* 0x0000000628187980 */ /* 0x002ea2000c101d00 */
[----:B------:R-:W-:Y:S07]  /*4180*/  LEA.HI.X R45, R236, R143, R237, 0x1, P1 ;  /* 0x0000008fec2d7211 */ /* 0x000fee00008f0ced */
[----:B------:R-:W3:Y:S06]  /*4190*/  @!P0 LD.E.64 R34, [R36.64] ;  /* 0x0000000624228980 */ /* 0x000eec000c101b00 */
[----:B------:R-:W4:Y:S01]  /*41a0*/  @!P0 LD.E.64 R6, [R22.64] ;  /* 0x0000000616068980 */ /* 0x000f22000c101b00 */
[----:B---3--:R-:W-:Y:S01]  /*41b0*/  @!P0 IMAD.U32 R33, R35, 0x10000, RZ ;  /* 0x0001000023218824 */ /* 0x008fe200078e00ff */
[----:B--2---:R-:W-:Y:S02]  /*41c0*/  @!P0 LOP3.LUT R29, R24, 0xffff0000, RZ, 0xc0, !PT ;  /* 0xffff0000181d8812 */ /* 0x004fe400078ec0ff */
[----:B------:R-:W-:Y:S02]  /*41d0*/  @!P0 SHF.L.U32 R30, R34, 0x10, RZ ;  /* 0x00000010221e8819 */ /* 0x000fe400000006ff */
[----:B------:R-:W-:Y:S01]  /*41e0*/  @!P0 SHF.L.U32 R31, R24, 0x10, RZ ;  /* 0x00000010181f8819 */ /* 0x000fe200000006ff */
[----:B----4-:R-:W-:Y:S01]  /*41f0*/  @!P0 IMAD.U32 R8, R6, 0x10000, RZ ;  /* 0x0001000006088824 */ /* 0x010fe200078e00ff */
[----:B------:R-:W-:Y:S01]  /*4200*/  @!P0 LOP3.LUT R28, R26, 0xffff0000, RZ, 0xc0, !PT ;  /* 0xffff00001a1c8812 */ /* 0x000fe200078ec0ff */
[C---:B------:R-:W-:Y:S01]  /*4210*/  @!P0 FMUL.FTZ R39, R29.reuse, R30 ;  /* 0x0000001e1d278220 */ /* 0x040fe20000410000 */
[----:B------:R-:W-:Y:S01]  /*4220*/  @!P0 LOP3.LUT R32, R34, 0xffff0000, RZ, 0xc0, !PT ;  /* 0xffff000022208812 */ /* 0x000fe200078ec0ff */
[-C--:B------:R-:W-:Y:S01]  /*4230*/  @!P0 FMUL.FTZ R0, R29, R8.reuse ;  /* 0x000000081d008220 */ /* 0x080fe20000410000 */
[----:B------:R-:W-:Y:S01]  /*4240*/  @!P0 LOP3.LUT R29, R25, 0xffff0000, RZ, 0xc0, !PT ;  /* 0xffff0000191d8812 */ /* 0x000fe200078ec0ff */
[----:B------:R-:W-:Y:S01]  /*4250*/  @!P0 IMAD.U32 R5, R7, 0x10000, RZ ;  /* 0x0001000007058824 */ /* 0x000fe200078e00ff */
[----:B------:R-:W-:Y:S01]  /*4260*/  @!P0 LOP3.LUT R6, R6, 0xffff0000, RZ, 0xc0, !PT ;  /* 0xffff000006068812 */ /* 0x000fe200078ec0ff */
[----:B------:R-:W-:Y:S01]  /*4270*/  @!P0 FFMA.FTZ R39, R31, R8, -R39 ;  /* 0x000000081f278223 */ /* 0x000fe20000010827 */
[----:B------:R-:W-:Y:S01]  /*4280*/  @!P0 LOP3.LUT R8, R27, 0xffff0000, RZ, 0xc0, !PT ;  /* 0xffff00001b088812 */ /* 0x000fe200078ec0ff */
[----:B------:R-:W-:Y:S01]  /*4290*/  @!P0 FFMA.FTZ R0, R30, R31, R0 ;  /* 0x0000001f1e008223 */ /* 0x000fe20000010000 */
[----:B------:R-:W-:Y:S01]  /*42a0*/  @!P0 LOP3.LUT R7, R7, 0xffff0000, RZ, 0xc0, !PT ;  /* 0xffff000007078812 */ /* 0x000fe200078ec0ff */
[----:B------:R-:W-:Y:S01]  /*42b0*/  @!P0 IMAD.U32 R31, R25, 0x10000, RZ ;  /* 0x00010000191f8824 */ /* 0x000fe200078e00ff */
[----:B------:R-:W-:Y:S01]  /*42c0*/  @!P0 LOP3.LUT R35, R35, 0xffff0000, RZ, 0xc0, !PT ;  /* 0xffff000023238812 */ /* 0x000fe200078ec0ff */
[C---:B------:R-:W-:Y:S01]  /*42d0*/  @!P0 FMUL.FTZ R2, R29.reuse, R6 ;  /* 0x000000061d028220 */ /* 0x040fe20000410000 */
[----:B------:R-:W-:Y:S01]  /*42e0*/  @!P0 SHF.L.U32 R30, R26, 0x10, RZ ;  /* 0x000000101a1e8819 */ /* 0x000fe200000006ff */
[----:B------:R-:W-:Y:S01]  /*42f0*/  @!P0 FMUL.FTZ R3, R28, R5 ;  /* 0x000000051c038220 */ /* 0x000fe20000410000 */
[----:B------:R-:W-:Y:S01]  /*4300*/  @!P0 F2FP.BF16.PACK_AB R39, R0, R39 ;  /* 0x000000270027823e */ /* 0x000fe200000010ff */
[----:B------:R-:W-:Y:S02]  /*4310*/  @!P0 FMUL.FTZ R41, R29, R32 ;  /* 0x000000201d298220 */ /* 0x000fe40000410000 */
[----:B------:R-:W-:Y:S01]  /*4320*/  @!P0 FMUL.FTZ R38, R28, R33 ;  /* 0x000000211c268220 */ /* 0x000fe20000410000 */
[----:B------:R-:W-:Y:S01]  /*4330*/  @!P0 MOV R24, R39 ;  /* 0x0000002700188202 */ /* 0x000fe20000000f00 */
[----:B------:R-:W-:Y:S02]  /*4340*/  @!P0 IMAD.U32 R34, R27, 0x10000, RZ ;  /* 0x000100001b228824 */ /* 0x000fe400078e00ff */
[C---:B------:R-:W-:Y:S02]  /*4350*/  @!P0 FMUL.FTZ R40, R8.reuse, R35 ;  /* 0x0000002308288220 */ /* 0x040fe40000410000 */
        /* <DEDUP_REMOVED lines=14> */
.L_x_838:
[----:B------:R-:W-:Y:S05]  /*4440*/  BSYNC B0 ;  /* 0x0000000000007941 */ /* 0x000fea0003800000 */
.L_x_837:
[----:B------:R-:W-:Y:S01]  /*4450*/  ISETP.GE.AND P0, PT, R11, R176, PT ;  /* 0x000000b00b00720c */ /* 0x000fe20003f06270 */
[----:B------:R-:W-:Y:S01]  /*4460*/  @!UPT UIADD3 URZ, URZ, URZ, URZ ;  /* 0x0000003f3f3ff290 */ /* 0x000fe2000fffe03f */
[----:B------:R-:W-:Y:S11]  /*4470*/  BSSY B0, `(.L_x_839) ;  /* 0x0000033000007945 */ /* 0x000ff60003800000 */
[----:B------:R-:W-:-:S05]  /*4480*/  @P0 BRA `(.L_x_840) ;  /* 0x0000031000000947 */ /* 0x000fca0003800000 */
[----:B------:R-:W-:Y:S02]  /*4490*/  ISETP.GE.AND P0, PT, R11, R17, PT ;  /* 0x000000110b00720c */ /* 0x000fe40003f06270 */
[C---:B------:R-:W-:Y:S04]  /*44a0*/  LEA R40, P1, R109.reuse, R136, 0x1 ;  /* 0x000000886d287211 */ /* 0x040fe800078208ff */
[----:B------:R-:W-:Y:S02]  /*44b0*/  LEA.HI.X R41, R109, R137, R110, 0x1, P1 ;  /* 0x000000896d297211 */ /* 0x000fe400008f0c6e */
[C---:B-1----:R-:W-:Y:S03]  /*44c0*/  LEA R44, P1, R103.reuse, R142, 0x1 ;  /* 0x0000008e672c7211 */ /* 0x042fe600078208ff */
[----:B------:R-:W2:Y:S01]  /*44d0*/  LD.E.128 R24, [R40.64] ;  /* 0x0000000628187980 */ /* 0x000ea2000c101d00 */
[----:B------:R-:W-:Y:S07]  /*44e0*/  LEA.HI.X R45, R103, R143, R102, 0x1, P1 ;  /* 0x0000008f672d7211 */ /* 0x000fee00008f0c66 */
[----:B------:R-:W3:Y:S06]  /*44f0*/  @!P0 LD.E.64 R34, [R36.64+0x40] ;  /* 0x0000400624228980 */ /* 0x000eec000c101b00 */
[----:B------:R-:W4:Y:S01]  /*4500*/  @!P0 LD.E.64 R6, [R22.64+0x40] ;  /* 0x0000400616068980 */ /* 0x000f22000c101b00 */
        /* <DEDUP_REMOVED lines=41> */
.L_x_840:
[----:B------:R-:W-:Y:S05]  /*47a0*/  BSYNC B0 ;  /* 0x0000000000007941 */ /* 0x000fea0003800000 */
.L_x_839:
        /* <DEDUP_REMOVED lines=53> */
.L_x_842:
[----:B------:R-:W-:Y:S05]  /*4b00*/  BSYNC B0 ;  /* 0x0000000000007941 */ /* 0x000fea0003800000 */
.L_x_841:
[----:B------:R-:W-:Y:S11]  /*4b10*/  ISETP.GE.AND P0, PT, R9, R176, PT ;  /* 0x000000b00900720c */ /* 0x000ff60003f06270 */
[----:B------:R-:W-:Y:S02]  /*4b20*/  @!UPT UIADD3 URZ, URZ, URZ, URZ ;  /* 0x0000003f3f3ff290 */ /* 0x000fe4000fffe03f */
        /* <DEDUP_REMOVED lines=8> */
[----:B------:R1:W4:Y:S01]  /*4bb0*/  @!P0 LD.E.64 R6, [R22.64+0xc0] ;  /* 0x0000c00616068980 */ /* 0x000322000c101b00 */
[----:B--2---:R-:W-:Y:S01]  /*4bc0*/  @!P0 IMAD.U32 R34, R27, 0x10000, RZ ;  /* 0x000100001b228824 */ /* 0x004fe200078e00ff */
[C---:B------:R-:W-:Y:S02]  /*4bd0*/  @!P0 LOP3.LUT R29, R24.reuse, 0xffff0000, RZ, 0xc0, !PT ;  /* 0xffff0000181d8812 */ /* 0x040fe400078ec0ff */
[----:B------:R-:W-:Y:S02]  /*4be0*/  @!P0 SHF.L.U32 R31, R24, 0x10, RZ ;  /* 0x00000010181f8819 */ /* 0x000fe400000006ff */
[----:B-1----:R-:W-:Y:S02]  /*4bf0*/  @!P0 LOP3.LUT R23, R25, 0xffff0000, RZ, 0xc0, !PT ;  /* 0xffff000019178812 */ /* 0x002fe400078ec0ff */
[----:B------:R-:W-:Y:S01]  /*4c00*/  @!P0 LOP3.LUT R22, R26, 0xffff0000, RZ, 0xc0, !PT ;  /* 0xffff00001a168812 */ /* 0x000fe200078ec0ff */
[C---:B---3--:R-:W-:Y:S01]  /*4c10*/  @!P0 IMAD.U32 R32, R37.reuse, 0x10000, RZ ;  /* 0x0001000025208824 */ /* 0x048fe200078e00ff */
[C---:B------:R-:W-:Y:S02]  /*4c20*/  @!P0 SHF.L.U32 R28, R36.reuse, 0x10, RZ ;  /* 0x00000010241c8819 */ /* 0x040fe400000006ff */
[----:B------:R-:W-:Y:S01]  /*4c30*/  @!P0 LOP3.LUT R30, R36, 0xffff0000, RZ, 0xc0, !PT ;  /* 0xffff0000241e8812 */ /* 0x000fe200078ec0ff */
[----:B------:R-:W-:Y:S01]  /*4c40*/  @!P0 FMUL.FTZ R38, R22, R32 ;  /* 0x0000002016268220 */ /* 0x000fe20000410000 */
[----:B------:R-:W-:Y:S01]  /*4c50*/  @!P0 LOP3.LUT R33, R37, 0xffff0000, RZ, 0xc0, !PT ;  /* 0xffff000025218812 */ /* 0x000fe200078ec0ff */
[C---:B----4-:R-:W-:Y:S01]  /*4c60*/  @!P0 IMAD.U32 R8, R6.reuse, 0x10000, RZ ;  /* 0x0001000006088824 */ /* 0x050fe200078e00ff */
[----:B------:R-:W-:Y:S01]  /*4c70*/  @!P0 LOP3.LUT R6, R6, 0xffff0000, RZ, 0xc0, !PT ;  /* 0xffff000006068812 */ /* 0x000fe200078ec0ff */
[C---:B------:R-:W-:Y:S02]  /*4c80*/  @!P0 FMUL.FTZ R35, R29.reuse, R28 ;  /* 0x0000001c1d238220 */ /* 0x040fe40000410000 */
[-C--:B------:R-:W-:Y:S02]  /*4c90*/  @!P0 FMUL.FTZ R0, R29, R8.reuse ;  /* 0x000000081d008220 */ /* 0x080fe40000410000 */
[C---:B------:R-:W-:Y:S01]  /*4ca0*/  @!P0 IMAD.U32 R5, R7.reuse, 0x10000, RZ ;  /* 0x0001000007058824 */ /* 0x040fe200078e00ff */
[----:B------:R-:W-:Y:S01]  /*4cb0*/  @!P0 LOP3.LUT R7, R7, 0xffff0000, RZ, 0xc0, !PT ;  /* 0xffff000007078812 */ /* 0x000fe200078ec0ff */
[----:B------:R-:W-:Y:S01]  /*4cc0*/  @!P0 FFMA.FTZ R35, R31, R8, -R35 ;  /* 0x000000081f238223 */ /* 0x000fe20000010823 */
[----:B------:R-:W-:Y:S01]  /*4cd0*/  @!P0 LOP3.LUT R8, R27, 0xffff0000, RZ, 0xc0, !PT ;  /* 0xffff00001b088812 */ /* 0x000fe200078ec0ff */
[----:B------:R-:W-:Y:S01]  /*4ce0*/  @!P0 FFMA.FTZ R0, R28, R31, R0 ;  /* 0x0000001f1c008223 */ /* 0x000fe20000010000 */
[----:B------:R-:W-:Y:S01]  /*4cf0*/  @!P0 SHF.L.U32 R28, R26, 0x10, RZ ;  /* 0x000000101a1c8819 */ /* 0x000fe200000006ff */
[----:B------:R-:W-:Y:S02]  /*4d00*/  @!P0 IMAD.U32 R31, R25, 0x10000, RZ ;  /* 0x00010000191f8824 */ /* 0x000fe400078e00ff */
[C---:B------:R-:W-:Y:S01]  /*4d10*/  @!P0 FMUL.FTZ R2, R23.reuse, R6 ;  /* 0x0000000617028220 */ /* 0x040fe20000410000 */
[----:B------:R-:W-:Y:S01]  /*4d20*/  @!P0 F2FP.BF16.PACK_AB R35, R0, R35 ;  /* 0x000000230023823e */ /* 0x000fe200000010ff */
[----:B------:R-:W-:Y:S02]  /*4d30*/  @!P0 FMUL.FTZ R3, R22, R5 ;  /* 0x0000000516038220 */ /* 0x000fe40000410000 */
[----:B------:R-:W-:Y:S01]  /*4d40*/  @!P0 FMUL.FTZ R39, R23, R30 ;  /* 0x0000001e17278220 */ /* 0x000fe20000410000 */
[----:B------:R-:W-:Y:S01]  /*4d50*/  @!P0 MOV R24, R35 ;  /* 0x0000002300188202 */ /* 0x000fe20000000f00 */
        /* <DEDUP_REMOVED lines=15> */
.L_x_836:
[----:B------:R-:W-:Y:S05]  /*4e50*/  BSYNC B1 ;  /* 0x0000000000017941 */ /* 0x000fea0003800000 */
.L_x_835:
        /* <DEDUP_REMOVED lines=17> */
[C---:B-1----:R-:W-:Y:S03]  /*4f70*/  LEA R44, P1, R104.reuse, R142, 0x1 ;  /* 0x0000008e682c7211 */ /* 0x042fe600078208ff */
[----:B------:R-:W2:Y:S01]  /*4f80*/  LD.E.128 R24, [R40.64] ;  /* 0x0000000628187980 */ /* 0x000ea2000c101d00 */
        /* <DEDUP_REMOVED lines=44> */
.L_x_846:
[----:B------:R-:W-:Y:S05]  /*5250*/  BSYNC B0 ;  /* 0x0000000000007941 */ /* 0x000fea0003800000 */
.L_x_845:
        /* <DEDUP_REMOVED lines=53> */
.L_x_848:
[----:B------:R-:W-:Y:S05]  /*55b0*/  BSYNC B0 ;  /* 0x0000000000007941 */ /* 0x000fea0003800000 */
.L_x_847:
        /* <DEDUP_REMOVED lines=53> */
.L_x_850:
[----:B------:R-:W-:Y:S05]  /*5910*/  BSYNC B0 ;  /* 0x0000000000007941 */ /* 0x000fea0003800000 */
.L_x_849:
        /* <DEDUP_REMOVED lines=52> */
.L_x_844:
[----:B------:R-:W-:Y:S05]  /*5c60*/  BSYNC B1 ;  /* 0x0000000000017941 */ /* 0x000fea0003800000 */
.L_x_843:
        /* <DEDUP_REMOVED lines=14> */
[----:B------:R-:W-:Y:S01]  /*5d50*/  IMAD R38, R207, 0x60, RZ ;  /* 0x00000060cf267824 */ /* 0x000fe200078e02ff */
[----:B------:R-:W-:Y:S01]  /*5d60*/  ISETP.GE.AND P0, PT, R14, R17, PT ;  /* 0x000000110e00720c */ /* 0x000fe20003f06270 */
[----:B------:R-:W-:Y:S04]  /*5d70*/  IMAD.WIDE.U32 R40, R206, 0x60, R136 ;  /* 0x00000060ce287825 */ /* 0x000fe800078e0088 */
[----:B------:R-:W-:Y:S01]  /*5d80*/  IMAD.WIDE.U32 R46, R68, 0x60, R142 ;  /* 0x00000060442e7825 */ /* 0x000fe200078e008e */
[----:B------:R-:W-:Y:S03]  /*5d90*/  IADD3 R41, R41, R38, RZ ;  /* 0x0000002629297210 */ /* 0x000fe60007ffe0ff */
[----:B------:R-:W-:Y:S02]  /*5da0*/  IMAD R42, R69, 0x60, RZ ;  /* 0x00000060452a7824 */ /* 0x000fe400078e02ff */
[----:B-1----:R-:W2:Y:S03]  /*5db0*/  LD.E.128 R24, [R40.64] ;  /* 0x0000000628187980 */ /* 0x002ea6000c101d00 */
[----:B------:R-:W-:Y:S05]  /*5dc0*/  IADD3 R47, R47, R42, RZ ;  /* 0x0000002a2f2f7210 */ /* 0x000fea0007ffe0ff */
[----:B------:R-:W3:Y:S06]  /*5dd0*/  @!P0 LD.E.64 R6, [R22.64] ;  /* 0x0000000616068980 */ /* 0x000eec000c101b00 */
[----:B------:R-:W4:Y:S01]  /*5de0*/  @!P0 LD.E.64 R34, [R36.64] ;  /* 0x0000000624228980 */ /* 0x000f22000c101b00 */
[C---:B--2---:R-:W-:Y:S02]  /*5df0*/  @!P0 LOP3.LUT R29, R24.reuse, 0xffff0000, RZ, 0xc0, !PT ;  /* 0xffff0000181d8812 */ /* 0x044fe400078ec0ff */
[----:B------:R-:W-:Y:S02]  /*5e00*/  @!P0 SHF.L.U32 R31, R24, 0x10, RZ ;  /* 0x00000010181f8819 */ /* 0x000fe400000006ff */
        /* <DEDUP_REMOVED lines=15> */
[----:B------:R-:W-:Y:S01]  /*5f00*/  @!P0 LOP3.LUT R8, R27, 0xffff0000, RZ, 0xc0, !PT ;  /* 0xffff00001b088812 */ /* 0x000fe200078ec0ff */
[----:B------:R-:W-:Y:S01]  /*5f10*/  @!P0 IMAD.U32 R31, R25, 0x10000, RZ ;  /* 0x00010000191f8824 */ /* 0x000fe200078e00ff */
[----:B------:R-:W-:Y:S01]  /*5f20*/  @!P0 SHF.L.U32 R33, R35, 0x10, RZ ;  /* 0x0000001023218819 */ /* 0x000fe200000006ff */
[----:B------:R-:W-:Y:S01]  /*5f30*/  @!P0 FMUL.FTZ R2, R29, R6 ;  /* 0x000000061d028220 */ /* 0x000fe20000410000 */
[----:B------:R-:W-:Y:S01]  /*5f40*/  @!P0 LOP3.LUT R35, R35, 0xffff0000, RZ, 0xc0, !PT ;  /* 0xffff000023238812 */ /* 0x000fe200078ec0ff */
[----:B------:R-:W-:Y:S01]  /*5f50*/  @!P0 FMUL.FTZ R41, R29, R32 ;  /* 0x000000201d298220 */ /* 0x000fe20000410000 */
[----:B------:R-:W-:Y:S01]  /*5f60*/  @!P0 F2FP.BF16.PACK_AB R39, R0, R39 ;  /* 0x000000270027823e */ /* 0x000fe200000010ff */
[----:B------:R-:W-:Y:S02]  /*5f70*/  @!P0 FMUL.FTZ R38, R28, R33 ;  /* 0x000000211c268220 */ /* 0x000fe40000410000 */
        /* <DEDUP_REMOVED lines=9> */
[----:B------:R-:W-:Y:S01]  /*6010*/  @!P0 F2FP.BF16.PACK_AB R38, R3, R38 ;  /* 0x000000260326823e */ /* 0x000fe200000010ff */
[----:B------:R-:W-:Y:S01]  /*6020*/  @!P0 IMAD.MOV.U32 R24, RZ, RZ, R39 ;  /* 0x000000ffff188224 */ /* 0x000fe200078e0027 */
[----:B------:R-:W-:Y:S02]  /*6030*/  @!P0 MOV R25, R44 ;  /* 0x0000002c00198202 */ /* 0x000fe40000000f00 */
[----:B------:R-:W-:Y:S02]  /*6040*/  @!P0 F2FP.BF16.PACK_AB R41, R4, R40 ;  /* 0x000000280429823e */ /* 0x000fe400000010ff */
[----:B------:R-:W-:Y:S02]  /*6050*/  @!P0 MOV R26, R38 ;  /* 0x00000026001a8202 */ /* 0x000fe40000000f00 */
[----:B------:R-:W-:Y:S05]  /*6060*/  @!P0 MOV R27, R41 ;  /* 0x00000029001b8202 */ /* 0x000fea0000000f00 */
[----:B------:R1:W-:Y:S02]  /*6070*/  ST.E.128 [R46.64], R24 ;  /* 0x000000182e007985 */ /* 0x0003e4000c101d06 */
.L_x_854:
[----:B------:R-:W-:Y:S05]  /*6080*/  BSYNC B0 ;  /* 0x0000000000007941 */ /* 0x000fea0003800000 */
.L_x_853:
        /* <DEDUP_REMOVED lines=53> */
.L_x_856:
[----:B------:R-:W-:Y:S05]  /*63e0*/  BSYNC B0 ;  /* 0x0000000000007941 */ /* 0x000fea0003800000 */
.L_x_855:
        /* <DEDUP_REMOVED lines=53> */
.L_x_858:
[----:B------:R-:W-:Y:S05]  /*6740*/  BSYNC B0 ;  /* 0x0000000000007941 */ /* 0x000fea0003800000 */
.L_x_857:
[----:B------:R-:W-:Y:S11]  /*6750*/  ISETP.GE.AND P0, PT, R9, R176, PT ;  /* 0x000000b00900720c */ /* 0x000ff60003f06270 */
[----:B------:R-:W-:Y:S02]  /*6760*/  @!UPT UIADD3 URZ, URZ, URZ, URZ ;  /* 0x0000003f3f3ff290 */ /* 0x000fe4000fffe03f */
[----:B------:R-:W-:-:S05]  /*6770*/  @P0 BRA `(.L_x_852) ;  /* 0x0000031000000947 */ /* 0x000fca0003800000 */
[----:B------:R-:W-:Y:S02]  /*6780*/  ISETP.GE.AND P0, PT, R9, R17, PT ;  /* 0x000000110900720c */ /* 0x000fe40003f06270 */
[C---:B------:R-:W-:Y:S04]  /*6790*/  LEA R38, P1, R128.reuse, R136, 0x1 ;  /* 0x0000008880267211 */ /* 0x040fe800078208ff */
[----:B------:R-:W-:Y:S02]  /*67a0*/  LEA.HI.X R39, R128, R137, R127, 0x1, P1 ;  /* 0x0000008980277211 */ /* 0x000fe400008f0c7f */
[C---:B------:R-:W-:Y:S03]  /*67b0*/  LEA R42, P1, R87.reuse, R142, 0x1 ;  /* 0x0000008e572a7211 */ /* 0x040fe600078208ff */
[----:B-1----:R-:W2:Y:S01]  /*67c0*/  LD.E.128 R24, [R38.64] ;  /* 0x0000000626187980 */ /* 0x002ea2000c101d00 */
[----:B------:R-:W-:Y:S07]  /*67d0*/  LEA.HI.X R43, R87, R143, R86, 0x1, P1 ;  /* 0x0000008f572b7211 */ /* 0x000fee00008f0c56 */
[----:B------:R-:W3:Y:S06]  /*67e0*/  @!P0 LD.E.64 R36, [R36.64+0xc0] ;  /* 0x0000c00624248980 */ /* 0x000eec000c101b00 */
[----:B------:R1:W4:Y:S01]  /*67f0*/  @!P0 LD.E.64 R6, [R22.64+0xc0] ;  /* 0x0000c00616068980 */ /* 0x000322000c101b00 */
[----:B--2---:R-:W-:Y:S01]  /*6800*/  @!P0 IMAD.U32 R32, R27, 0x10000, RZ ;  /* 0x000100001b208824 */ /* 0x004fe200078e00ff */
[C---:B------:R-:W-:Y:S02]  /*6810*/  @!P0 LOP3.LUT R17, R24.reuse, 0xffff0000, RZ, 0xc0, !PT ;  /* 0xffff000018118812 */ /* 0x040fe400078ec0ff */
[----:B------:R-:W-:Y:S02]  /*6820*/  @!P0 SHF.L.U32 R29, R24, 0x10, RZ ;  /* 0x00000010181d8819 */ /* 0x000fe400000006ff */
[----:B-1----:R-:W-:Y:S01]  /*6830*/  @!P0 LOP3.LUT R22, R26, 0xffff0000, RZ, 0xc0, !PT ;  /* 0xffff00001a168812 */ /* 0x002fe200078ec0ff */
        /* <DEDUP_REMOVED lines=8> */
[-C--:B------:R-:W-:Y:S01]  /*68c0*/  @!P0 FMUL.FTZ R0, R17, R8.reuse ;  /* 0x0000000811008220 */ /* 0x080fe20000410000 */
[----:B------:R-:W-:Y:S01]  /*68d0*/  @!P0 LOP3.LUT R17, R25, 0xffff0000, RZ, 0xc0, !PT ;  /* 0xffff000019118812 */ /* 0x000fe200078ec0ff */
        /* <DEDUP_REMOVED lines=27> */
.L_x_852:
[----:B------:R-:W-:Y:S05]  /*6a90*/  BSYNC B1 ;  /* 0x0000000000017941 */ /* 0x000fea0003800000 */
.L_x_851:
[----:B------:R-:W2:Y:S02]  /*6aa0*/  LD.E R3, [R20.64+0xd0] ;  /* 0x0000d00614037980 */ /* 0x000ea4000c101900 */
[----:B--2---:R-:W-:Y:S05]  /*6ab0*/  IMAD.U32 R3, R3, -0x20, RZ ;  /* 0xffffffe003037824 */ /* 0x004fea00078e00ff */
[C---:B------:R-:W-:Y:S02]  /*6ac0*/  LEA R18, P1, R3.reuse, R18, 0x1 ;  /* 0x0000001203127211 */ /* 0x040fe400078208ff */
[C---:B------:R-:W-:Y:S02]  /*6ad0*/  LEA R60, P0, R3.reuse, R60, 0x1 ;  /* 0x0000003c033c7211 */ /* 0x040fe400078008ff */
[C---:B------:R-:W-:Y:S02]  /*6ae0*/  LEA.HI.X.SX32 R19, R3.reuse, R19, 0x1, P1 ;  /* 0x0000001303137211 */ /* 0x040fe400008f0eff */
[----:B------:R-:W-:Y:S01]  /*6af0*/  LEA.HI.X.SX32 R61, R3, R61, 0x1, P0 ;  /* 0x0000003d033d7211 */ /* 0x000fe200000f0eff */
[----:B------:R-:W-:-:S05]  /*6b00*/  BRA `(.L_x_859) ;  /* 0x0000680000007947 */ /* 0x000fca0003800000 */
.L_x_826:
[----:B-1----:R-:W-:Y:S01]  /*6b10*/  BSSY B2, `(.L_x_860) ;  /* 0x0000168000027945 */ /* 0x002fe20003800000 */
[----:B------:R-:W-:-:S05]  /*6b20*/  @!P2 BRA `(.L_x_861) ;  /* 0x000016600000a947 */ /* 0x000fca0003800000 */
[----:B-----5:R-:W-:Y:S01]  /*6b30*/  ISETP.GE.AND P0, PT, R14, R176, PT ;  /* 0x000000b00e00720c */ /* 0x020fe20003f06270 */
[----:B------:R-:W-:Y:S01]  /*6b40*/  @!UPT UIADD3 URZ, URZ, URZ, URZ ;  /* 0x0000003f3f3ff290 */ /* 0x000fe2000fffe03f */
[----:B------:R-:W-:Y:S11]  /*6b50*/  BSSY B1, `(.L_x_862) ;  /* 0x0000057000017945 */ /* 0x000ff60003800000 */
[----:B------:R-:W-:-:S05]  /*6b60*/  @P0 BRA `(.L_x_863) ;  /* 0x0000055000000947 */ /* 0x000fca0003800000 */
[----:B------:R1:W5:Y:S01]  /*6b70*/  LD.E.128 R44, [R136.64] ;  /* 0x00000006882c7980 */ /* 0x000362000c101d00 */
[----:B------:R-:W-:Y:S01]  /*6b80*/  ISETP.GE.AND P0, PT, R14, R17, PT ;  /* 0x000000110e00720c */ /* 0x000fe20003f06270 */
[----:B------:R-:W-:Y:S01]  /*6b90*/  @!UPT UIADD3 URZ, URZ, URZ, URZ ;  /* 0x0000003f3f3ff290 */ /* 0x000fe2000fffe03f */
[----:B------:R-:W-:Y:S11]  /*6ba0*/  BSSY B0, `(.L_x_864) ;  /* 0x0000050000007945 */ /* 0x000ff60003800000 */
[----:B------:R-:W-:-:S05]  /*6bb0*/  @P0 BRA `(.L_x_865) ;  /* 0x000004e000000947 */ /* 0x000fca0003800000 */
[----:B------:R-:W-:Y:S01]  /*6bc0*/  LEA.HI R211, R17, R17, RZ, 0x1 ;  /* 0x0000001111d37211 */ /* 0x000fe200078f08ff */
[----:B------:R-:W-:Y:S01]  /*6bd0*/  IMAD.MOV.U32 R213, RZ, RZ, RZ ;  /* 0x000000ffffd57224 */ /* 0x000fe200078e00ff */
[C---:B-----5:R-:W-:Y:S01]  /*6be0*/  LOP3.LUT R41, R44.reuse, 0xffff0000, RZ, 0xc0, !PT ;  /* 0xffff00002c297812 */ /* 0x060fe200078ec0ff */
[----:B------:R-:W-:Y:S01]  /*6bf0*/  IMAD.U32 R39, R44, 0x10000, RZ ;  /* 0x000100002c277824 */ /* 0x000fe200078e00ff */
[----:B------:R-:W-:Y:S01]  /*6c00*/  SHF.R.S32.HI R211, RZ, 0x1, R211 ;  /* 0x00000001ffd37819 */ /* 0x000fe200000114d3 */
[----:B------:R-:W-:Y:S01]  /*6c10*/  IMAD.U32 R48, R46, 0x10000, RZ ;  /* 0x000100002e307824 */ /* 0x000fe200078e00ff */
[C---:B------:R-:W-:Y:S02]  /*6c20*/  SHF.L.U32 R44, R45.reuse, 0x10, RZ ;  /* 0x000000102d2c7819 */ /* 0x040fe400000006ff */
[-C--:B------:R-:W-:Y:S02]  /*6c30*/  ISETP.GE.AND P1, PT, R14, R211.reuse, PT ;  /* 0x000000d30e00720c */ /* 0x080fe40003f26270 */
[----:B------:R-:W-:Y:S02]  /*6c40*/  MOV R63, R211 ;  /* 0x000000d3003f7202 */ /* 0x000fe40000000f00 */
[----:B------:R-:W-:Y:S02]  /*6c50*/  LOP3.LUT R45, R45, 0xffff0000, RZ, 0xc0, !PT ;  /* 0xffff00002d2d7812 */ /* 0x000fe400078ec0ff */
[----:B------:R-:W-:Y:S02]  /*6c60*/  LOP3.LUT R49, R46, 0xffff0000, RZ, 0xc0, !PT ;  /* 0xffff00002e317812 */ /* 0x000fe400078ec0ff */
[C---:B------:R-:W-:Y:S02]  /*6c70*/  SHF.L.U32 R52, R47.reuse, 0x10, RZ ;  /* 0x000000102f347819 */ /* 0x040fe400000006ff */
[----:B------:R-:W-:Y:S03]  /*6c80*/  LOP3.LUT R53, R47, 0xffff0000, RZ, 0xc0, !PT ;  /* 0xffff00002f357812 */ /* 0x000fe600078ec0ff */
[--C-:B------:R-:W-:Y:S02]  /*6c90*/  @P1 IMAD.MOV R213, RZ, RZ, -R211.reuse ;  /* 0x000000ffffd51224 */ /* 0x100fe400078e0ad3 */
[----:B------:R-:W-:Y:S03]  /*6ca0*/  @P1 IMAD.MOV R63, RZ, RZ, -R211 ;  /* 0x000000ffff3f1224 */ /* 0x000fe600078e0ad3 */
[C---:B------:R-:W-:Y:S04]  /*6cb0*/  LEA R214, P0, R213.reuse, R138, 0x1 ;  /* 0x0000008ad5d67211 */ /* 0x040fe800078008ff */
[----:B------:R-:W-:Y:S02]  /*6cc0*/  LEA.HI.X.SX32 R215, R213, R139, 0x1, P0 ;  /* 0x0000008bd5d77211 */ /* 0x000fe400000f0eff */
[C---:B------:R-:W-:Y:S04]  /*6cd0*/  LEA R22, P0, R63.reuse, R136, 0x1 ;  /* 0x000000883f167211 */ /* 0x040fe800078008ff */
[----:B------:R-:W-:Y:S01]  /*6ce0*/  LEA.HI.X.SX32 R23, R63, R137, 0x1, P0 ;  /* 0x000000893f177211 */ /* 0x000fe200000f0eff */
[----:B------:R-:W-:Y:S01]  /*6cf0*/  IMAD.MOV.U32 R63, RZ, RZ, RZ ;  /* 0x000000ffff3f7224 */ /* 0x000fe200078e00ff */
[----:B------:R-:W-:Y:S01]  /*6d00*/  @P1 IADD3 R63, -R211, RZ, RZ ;  /* 0x000000ffd33f1210 */ /* 0x000fe20007ffe1ff */
[----:B------:R-:W2:Y:S03]  /*6d10*/  LD.E.128 R212, [R214.64] ;  /* 0x00000006d6d47980 */ /* 0x000ea6000c101d00 */
[C---:B------:R-:W-:Y:S04]  /*6d20*/  LEA R42, P0, R63.reuse, R140, 0x1 ;  /* 0x0000008c3f2a7211 */ /* 0x040fe800078008ff */
[----:B------:R-:W-:Y:S01]  /*6d30*/  LEA.HI.X.SX32 R43, R63, R141, 0x1, P0 ;  /* 0x0000008d3f2b7211 */ /* 0x000fe200000f0eff */
[----:B------:R-:W3:Y:S08]  /*6d40*/  LD.E.128 R24, [R22.64] ;  /* 0x0000000616187980 */ /* 0x000ef0000c101d00 */
[----:B------:R-:W4:Y:S01]  /*6d50*/  LD.E.128 R64, [R42.64] ;  /* 0x000000062a407980 */ /* 0x000f22000c101d00 */
[C---:B--2---:R-:W-:Y:S01]  /*6d60*/  IMAD.U32 R37, R212.reuse, 0x10000, RZ ;  /* 0x00010000d4257824 */ /* 0x044fe200078e00ff */
[----:B------:R-:W-:Y:S01]  /*6d70*/  LOP3.LUT R33, R212, 0xffff0000, RZ, 0xc0, !PT ;  /* 0xffff0000d4217812 */ /* 0x000fe200078ec0ff */
[C---:B------:R-:W-:Y:S01]  /*6d80*/  IMAD.U32 R29, R214.reuse, 0x10000, RZ ;  /* 0x00010000d61d7824 */ /* 0x040fe200078e00ff */
[----:B------:R-:W-:Y:S01]  /*6d90*/  SHF.L.U32 R31, R213, 0x10, RZ ;  /* 0x00000010d51f7819 */ /* 0x000fe200000006ff */
[----:B------:R-:W-:Y:S01]  /*6da0*/  @!P1 FADD.FTZ R37, -R37, -RZ ;  /* 0x800000ff25259221 */ /* 0x000fe20000010100 */
[----:B------:R-:W-:Y:S01]  /*6db0*/  LOP3.LUT R30, R213, 0xffff0000, RZ, 0xc0, !PT ;  /* 0xffff0000d51e7812 */ /* 0x000fe200078ec0ff */
[----:B------:R-:W-:Y:S01]  /*6dc0*/  @!P1 FADD.FTZ R33, -R33, -RZ ;  /* 0x800000ff21219221 */ /* 0x000fe20000010100 */
[----:B------:R-:W-:Y:S01]  /*6dd0*/  LOP3.LUT R28, R214, 0xffff0000, RZ, 0xc0, !PT ;  /* 0xffff0000d61c7812 */ /* 0x000fe200078ec0ff */
[C---:B---3--:R-:W-:Y:S01]  /*6de0*/  IMAD.U32 R38, R24.reuse, 0x10000, RZ ;  /* 0x0001000018267824 */ /* 0x048fe200078e00ff */
[----:B------:R-:W-:Y:S01]  /*6df0*/  LOP3.LUT R36, R24, 0xffff0000, RZ, 0xc0, !PT ;  /* 0xffff000018247812 */ /* 0x000fe200078ec0ff */
[----:B------:R-:W-:Y:S01]  /*6e00*/  @!P1 FADD.FTZ R31, -R31, -RZ ;  /* 0x800000ff1f1f9221 */ /* 0x000fe20000010100 */
[C---:B------:R-:W-:Y:S01]  /*6e10*/  SHF.L.U32 R34, R25.reuse, 0x10, RZ ;  /* 0x0000001019227819 */ /* 0x040fe200000006ff */
[----:B------:R-:W-:Y:S01]  /*6e20*/  FMUL.FTZ R0, R38, R37 ;  /* 0x0000002526007220 */ /* 0x000fe20000410000 */
[----:B------:R-:W-:Y:S01]  /*6e30*/  LOP3.LUT R35, R25, 0xffff0000, RZ, 0xc0, !PT ;  /* 0xffff000019237812 */ /* 0x000fe200078ec0ff */
[----:B------:R-:W-:Y:S01]  /*6e40*/  @!P1 FADD.FTZ R30, -R30, -RZ ;  /* 0x800000ff1e1e9221 */ /* 0x000fe20000010100 */
[----:B------:R-:W-:Y:S01]  /*6e50*/  SHF.L.U32 R23, R215, 0x10, RZ ;  /* 0x00000010d7177819 */ /* 0x000fe200000006ff */
[C---:B----4-:R-:W-:Y:S01]  /*6e60*/  IMAD.U32 R40, R64.reuse, 0x10000, RZ ;  /* 0x0001000040287824 */ /* 0x050fe200078e00ff */
[----:B------:R-:W-:Y:S01]  /*6e70*/  LOP3.LUT R42, R64, 0xffff0000, RZ, 0xc0, !PT ;  /* 0xffff0000402a7812 */ /* 0x000fe200078ec0ff */
[----:B------:R-:W-:Y:S01]  /*6e80*/  FMUL.FTZ R2, R36, R33 ;  /* 0x0000002124027220 */ /* 0x000fe20000410000 */
[----:B------:R-:W-:Y:S01]  /*6e90*/  SHF.L.U32 R43, R65, 0x10, RZ ;  /* 0x00000010412b7819 */ /* 0x000fe200000006ff */
[----:B------:R-:W-:Y:S01]  /*6ea0*/  IMAD.U32 R32, R26, 0x10000, RZ ;  /* 0x000100001a207824 */ /* 0x000fe200078e00ff */
[----:B------:R-:W-:Y:S01]  /*6eb0*/  LOP3.LUT R22, R215, 0xffff0000, RZ, 0xc0, !PT ;  /* 0xffff0000d7167812 */ /* 0x000fe200078ec0ff */
[----:B------:R-:W-:Y:S01]  /*6ec0*/  FMUL.FTZ R3, R34, R31 ;  /* 0x0000001f22037220 */ /* 0x000fe20000410000 */
[----:B------:R-:W-:Y:S01]  /*6ed0*/  LOP3.LUT R25, R26, 0xffff0000, RZ, 0xc0, !PT ;  /* 0xffff00001a197812 */ /* 0x000fe200078ec0ff */
[----:B------:R-:W-:Y:S01]  /*6ee0*/  @!P1 FADD.FTZ R29, -R29, -RZ ;  /* 0x800000ff1d1d9221 */ /* 0x000fe20000010100 */
[----:B------:R-:W-:Y:S01]  /*6ef0*/  LOP3.LUT R46, R65, 0xffff0000, RZ, 0xc0, !PT ;  /* 0xffff0000412e7812 */ /* 0x000fe200078ec0ff */
[----:B------:R-:W-:Y:S01]  /*6f00*/  FFMA.FTZ R0, R39, R40, R0 ;  /* 0x0000002827007223 */ /* 0x000fe20000010000 */
[----:B------:R-:W-:Y:S01]  /*6f10*/  SHF.L.U32 R24, R27, 0x10, RZ ;  /* 0x000000101b187819 */ /* 0x000fe200000006ff */
[----:B------:R-:W-:Y:S01]  /*6f20*/  FMUL.FTZ R4, R35, R30 ;  /* 0x0000001e23047220 */ /* 0x000fe20000410000 */
[----:B------:R-:W-:Y:S01]  /*6f30*/  LOP3.LUT R27, R27, 0xffff0000, RZ, 0xc0, !PT ;  /* 0xffff00001b1b7812 */ /* 0x000fe200078ec0ff */
[----:B------:R-:W-:Y:S01]  /*6f40*/  @!P1 FADD.FTZ R28, -R28, -RZ ;  /* 0x800000ff1c1c9221 */ /* 0x000fe20000010100 */
[----:B------:R-:W-:Y:S01]  /*6f50*/  LOP3.LUT R50, R66, 0xffff0000, RZ, 0xc0, !PT ;  /* 0xffff000042327812 */ /* 0x000fe200078ec0ff */
[----:B------:R-:W-:Y:S01]  /*6f60*/  FFMA.FTZ R2, R41, R42, R2 ;  /* 0x0000002a29027223 */ /* 0x000fe20000010002 */
[----:B------:R-:W-:Y:S01]  /*6f70*/  SHF.L.U32 R51, R67, 0x10, RZ ;  /* 0x0000001043337819 */ /* 0x000fe200000006ff */
[----:B------:R-:W-:Y:S01]  /*6f80*/  @!P1 FADD.FTZ R23, -R23, -RZ ;  /* 0x800000ff17179221 */ /* 0x000fe20000010100 */
[----:B------:R-:W-:Y:S01]  /*6f90*/  LOP3.LUT R54, R67, 0xffff0000, RZ, 0xc0, !PT ;  /* 0xffff000043367812 */ /* 0x000fe200078ec0ff */
[----:B------:R-:W-:Y:S02]  /*6fa0*/  FMUL.FTZ R5, R32, R29 ;  /* 0x0000001d20057220 */ /* 0x000fe40000410000 */
[----:B------:R-:W-:Y:S02]  /*6fb0*/  IMAD.U32 R47, R66, 0x10000, RZ ;  /* 0x00010000422f7824 */ /* 0x000fe400078e00ff */
[----:B------:R-:W-:Y:S01]  /*6fc0*/  FFMA.FTZ R3, R44, R43, R3 ;  /* 0x0000002b2c037223 */ /* 0x000fe20000010003 */
[----:B------:R-:W-:Y:S01]  /*6fd0*/  F2FP.BF16.PACK_AB R44, R2, R0 ;  /* 0x00000000022c723e */ /* 0x000fe200000010ff */
[----:B------:R-:W-:Y:S02]  /*6fe0*/  @!P1 FADD.FTZ R22, -R22, -RZ ;  /* 0x800000ff16169221 */ /* 0x000fe40000010100 */
[----:B------:R-:W-:Y:S02]  /*6ff0*/  FMUL.FTZ R6, R25, R28 ;  /* 0x0000001c19067220 */ /* 0x000fe40000410000 */
[----:B------:R-:W-:Y:S02]  /*7000*/  FFMA.FTZ R4, R45, R46, R4 ;  /* 0x0000002e2d047223 */ /* 0x000fe40000010004 */
[----:B------:R-:W-:Y:S02]  /*7010*/  FMUL.FTZ R7, R24, R23 ;  /* 0x0000001718077220 */ /* 0x000fe40000410000 */
[----:B------:R-:W-:Y:S01]  /*7020*/  FFMA.FTZ R5, R48, R47, R5 ;  /* 0x0000002f30057223 */ /* 0x000fe20000010005 */
[----:B------:R-:W-:Y:S01]  /*7030*/  F2FP.BF16.PACK_AB R45, R4, R3 ;  /* 0x00000003042d723e */ /* 0x000fe200000010ff */
[----:B------:R-:W-:Y:S02]  /*7040*/  FMUL.FTZ R8, R27, R22 ;  /* 0x000000161b087220 */ /* 0x000fe40000410000 */
[----:B------:R-:W-:Y:S02]  /*7050*/  FFMA.FTZ R6, R49, R50, R6 ;  /* 0x0000003231067223 */ /* 0x000fe40000010006 */
[----:B------:R-:W-:Y:S02]  /*7060*/  FFMA.FTZ R7, R52, R51, R7 ;  /* 0x0000003334077223 */ /* 0x000fe40000010007 */
[----:B------:R-:W-:Y:S01]  /*7070*/  FFMA.FTZ R8, R53, R54, R8 ;  /* 0x0000003635087223 */ /* 0x000fe20000010008 */
[----:B------:R-:W-:Y:S04]  /*7080*/  F2FP.BF16.PACK_AB R46, R6, R5 ;  /* 0x00000005062e723e */ /* 0x000fe800000010ff */
[----:B------:R-:W-:Y:S02]  /*7090*/  F2FP.BF16.PACK_AB R47, R8, R7 ;  /* 0x00000007082f723e */ /* 0x000fe400000010ff */
.L_x_865:
[----:B------:R-:W-:Y:S05]  /*70a0*/  BSYNC B0 ;  /* 0x0000000000007941 */ /* 0x000fea0003800000 */
.L_x_864:
[----:B-----5:R2:W-:Y:S02]  /*70b0*/  ST.E.128 [R142.64], R44 ;  /* 0x0000002c8e007985 */ /* 0x0205e4000c101d06 */
.L_x_863:
[----:B------:R-:W-:Y:S05]  /*70c0*/  BSYNC B1 ;  /* 0x0000000000017941 */ /* 0x000fea0003800000 */
.L_x_862:
[----:B------:R-:W-:Y:S01]  /*70d0*/  ISETP.GE.AND P0, PT, R11, R176, PT ;  /* 0x000000b00b00720c */ /* 0x000fe20003f06270 */
[----:B------:R-:W-:Y:S01]  /*70e0*/  @!UPT UIADD3 URZ, URZ, URZ, URZ ;  /* 0x0000003f3f3ff290 */ /* 0x000fe2000fffe03f */
[----:B------:R-:W-:Y:S11]  /*70f0*/  BSSY B1, `(.L_x_866) ;  /* 0x0000057000017945 */ /* 0x000ff60003800000 */
[----:B------:R-:W-:-:S05]  /*7100*/  @P0 BRA `(.L_x_867) ;  /* 0x0000055000000947 */ /* 0x000fca0003800000 */
[----:B--2---:R2:W5:Y:S01]  /*7110*/  LD.E.128 R44, [R136.64+0x80] ;  /* 0x00008006882c7980 */ /* 0x004562000c101d00 */
        /* <DEDUP_REMOVED lines=9> */
[C---:B------:R-:W-:Y:S01]  /*71b0*/  IMAD.U32 R48, R46.reuse, 0x10000, RZ ;  /* 0x000100002e307824 */ /* 0x040fe200078e00ff */
[----:B------:R-:W-:Y:S02]  /*71c0*/  SHF.L.U32 R44, R45, 0x10, RZ ;  /* 0x000000102d2c7819 */ /* 0x000fe400000006ff */
        /* <DEDUP_REMOVED lines=14> */
[----:B------:R-:W3:Y:S03]  /*72b0*/  LD.E.128 R212, [R212.64+0x80] ;  /* 0x00008006d4d47980 */ /* 0x000ee6000c101d00 */
[C---:B------:R-:W-:Y:S04]  /*72c0*/  LEA R42, P0, R63.reuse, R140, 0x1 ;  /* 0x0000008c3f2a7211 */ /* 0x040fe800078008ff */
[----:B------:R-:W-:Y:S01]  /*72d0*/  LEA.HI.X.SX32 R43, R63, R141, 0x1, P0 ;  /* 0x0000008d3f2b7211 */ /* 0x000fe200000f0eff */
[----:B------:R-:W4:Y:S08]  /*72e0*/  LD.E.128 R24, [R22.64+0x80] ;  /* 0x0000800616187980 */ /* 0x000f30000c101d00 */
[----:B--2---:R-:W2:Y:S01]  /*72f0*/  LD.E.128 R64, [R42.64+0x80] ;  /* 0x000080062a407980 */ /* 0x004ea2000c101d00 */
[C---:B---3--:R-:W-:Y:S01]  /*7300*/  IMAD.U32 R37, R212.reuse, 0x10000, RZ ;  /* 0x00010000d4257824 */ /* 0x048fe200078e00ff */
[----:B------:R-:W-:Y:S01]  /*7310*/  LOP3.LUT R33, R212, 0xffff0000, RZ, 0xc0, !PT ;  /* 0xffff0000d4217812 */ /* 0x000fe200078ec0ff */
[C---:B------:R-:W-:Y:S01]  /*7320*/  IMAD.U32 R29, R214.reuse, 0x10000, RZ ;  /* 0x00010000d61d7824 */ /* 0x040fe200078e00ff */
[----:B------:R-:W-:Y:S01]  /*7330*/  SHF.L.U32 R31, R213, 0x10, RZ ;  /* 0x00000010d51f7819 */ /* 0x000fe200000006ff */
[----:B------:R-:W-:Y:S01]  /*7340*/  @!P1 FADD.FTZ R37, -R37, -RZ ;  /* 0x800000ff25259221 */ /* 0x000fe20000010100 */
[----:B------:R-:W-:Y:S01]  /*7350*/  LOP3.LUT R30, R213, 0xffff0000, RZ, 0xc0, !PT ;  /* 0xffff0000d51e7812 */ /* 0x000fe200078ec0ff */
[----:B------:R-:W-:Y:S01]  /*7360*/  @!P1 FADD.FTZ R33, -R33, -RZ ;  /* 0x800000ff21219221 */ /* 0x000fe20000010100 */
[----:B------:R-:W-:Y:S01]  /*7370*/  LOP3.LUT R28, R214, 0xffff0000, RZ, 0xc0, !PT ;  /* 0xffff0000d61c7812 */ /* 0x000fe200078ec0ff */
[C---:B----4-:R-:W-:Y:S01]  /*7380*/  IMAD.U32 R38, R24.reuse, 0x10000, RZ ;  /* 0x0001000018267824 */ /* 0x050fe200078e00ff */
[----:B------:R-:W-:Y:S01]  /*7390*/  LOP3.LUT R36, R24, 0xffff0000, RZ, 0xc0, !PT ;  /* 0xffff000018247812 */ /* 0x000fe200078ec0ff */
[----:B------:R-:W-:Y:S01]  /*73a0*/  @!P1 FADD.FTZ R31, -R31, -RZ ;  /* 0x800000ff1f1f9221 */ /* 0x000fe20000010100 */
[C---:B------:R-:W-:Y:S01]  /*73b0*/  SHF.L.U32 R34, R25.reuse, 0x10, RZ ;  /* 0x0000001019227819 */ /* 0x040fe200000006ff */
[----:B------:R-:W-:Y:S01]  /*73c0*/  FMUL.FTZ R0, R38, R37 ;  /* 0x0000002526007220 */ /* 0x000fe20000410000 */
[----:B------:R-:W-:Y:S01]  /*73d0*/  LOP3.LUT R35, R25, 0xffff0000, RZ, 0xc0, !PT ;  /* 0xffff000019237812 */ /* 0x000fe200078ec0ff */
[----:B------:R-:W-:Y:S01]  /*73e0*/  @!P1 FADD.FTZ R30, -R30, -RZ ;  /* 0x800000ff1e1e9221 */ /* 0x000fe20000010100 */
[----:B------:R-:W-:Y:S01]  /*73f0*/  SHF.L.U32 R23, R215, 0x10, RZ ;  /* 0x00000010d7177819 */ /* 0x000fe200000006ff */
[C---:B--2---:R-:W-:Y:S01]  /*7400*/  IMAD.U32 R40, R64.reuse, 0x10000, RZ ;  /* 0x0001000040287824 */ /* 0x044fe200078e00ff */
        /* <DEDUP_REMOVED lines=35> */
.L_x_869:
[----:B------:R-:W-:Y:S05]  /*7640*/  BSYNC B0 ;  /* 0x0000000000007941 */ /* 0x000fea0003800000 */
.L_x_868:
[----:B-----5:R3:W-:Y:S02]  /*7650*/  ST.E.128 [R142.64+0x80], R44 ;  /* 0x0000802c8e007985 */ /* 0x0207e4000c101d06 */
.L_x_867:
[----:B------:R-:W-:Y:S05]  /*7660*/  BSYNC B1 ;  /* 0x0000000000017941 */ /* 0x000fea0003800000 */
.L_x_866:
[----:B------:R-:W-:Y:S01]  /*7670*/  ISETP.GE.AND P0, PT, R10, R176, PT ;  /* 0x000000b00a00720c */ /* 0x000fe20003f06270 */
[----:B------:R-:W-:Y:S01]  /*7680*/  @!UPT UIADD3 URZ, URZ, URZ, URZ ;  /* 0x0000003f3f3ff290 */ /* 0x000fe2000fffe03f */
[----:B------:R-:W-:Y:S11]  /*7690*/  BSSY B1, `(.L_x_870) ;  /* 0x0000057000017945 */ /* 0x000ff60003800000 */
[----:B------:R-:W-:-:S05]  /*76a0*/  @P0 BRA `(.L_x_871) ;  /* 0x0000055000000947 */ /* 0x000fca0003800000 */
[----:B--23--:R2:W5:Y:S01]  /*76b0*/  LD.E.128 R44, [R136.64+0x100] ;  /* 0x00010006882c7980 */ /* 0x00c562000c101d00 */
        /* <DEDUP_REMOVED lines=82> */
.L_x_873:
[----:B------:R-:W-:Y:S05]  /*7be0*/  BSYNC B0 ;  /* 0x0000000000007941 */ /* 0x000fea0003800000 */
.L_x_872:
[----:B-----5:R3:W-:Y:S02]  /*7bf0*/  ST.E.128 [R142.64+0x100], R44 ;  /* 0x0001002c8e007985 */ /* 0x0207e4000c101d06 */
.L_x_871:
[----:B------:R-:W-:Y:S05]  /*7c00*/  BSYNC B1 ;  /* 0x0000000000017941 */ /* 0x000fea0003800000 */
.L_x_870:
[----:B------:R-:W-:Y:S11]  /*7c10*/  ISETP.GE.AND P0, PT, R9, R176, PT ;  /* 0x000000b00900720c */ /* 0x000ff60003f06270 */
[----:B------:R-:W-:Y:S02]  /*7c20*/  @!UPT UIADD3 URZ, URZ, URZ, URZ ;  /* 0x0000003f3f3ff290 */ /* 0x000fe4000fffe03f */
        /* <DEDUP_REMOVED lines=84> */
.L_x_875:
[----:B------:R-:W-:Y:S05]  /*8170*/  BSYNC B0 ;  /* 0x0000000000007941 */ /* 0x000fea0003800000 */
.L_x_874:
[----:B-----5:R3:W-:Y:S02]  /*8180*/  ST.E.128 [R142.64+0x180], R44 ;  /* 0x0001802c8e007985 */ /* 0x0207e4000c101d06 */
.L_x_861:
[----:B------:R-:W-:Y:S05]  /*8190*/  BSYNC B2 ;  /* 0x0000000000027941 */ /* 0x000fea0003800000 */
.L_x_860:
[C---:B------:R-:W-:Y:S01]  /*81a0*/  ISETP.GE.AND P0, PT, R82.reuse, R209, PT ;  /* 0x000000d15200720c */ /* 0x040fe20003f06270 */
[----:B------:R-:W-:Y:S03]  /*81b0*/  BSSY B2, `(.L_x_876) ;  /* 0x0000186000027945 */ /* 0x000fe60003800000 */
[----:B------:R-:W-:Y:S11]  /*81c0*/  ISETP.GE.AND P0, PT, R82, R177, !P0 ;  /* 0x000000b15200720c */ /* 0x000ff60004706270 */
[----:B------:R-:W-:Y:S02]  /*81d0*/  @!UPT UIADD3 URZ, URZ, URZ, URZ ;  /* 0x0000003f3f3ff290 */ /* 0x000fe4000fffe03f */
[----:B------:R-:W-:-:S05]  /*81e0*/  @!P0 BRA `(.L_x_877) ;  /* 0x0000182000008947 */ /* 0x000fca0003800000 */
[----:B-----5:R-:W-:Y:S01]  /*81f0*/  ISETP.GE.AND P0, PT, R14, R176, PT ;  /* 0x000000b00e00720c */ /* 0x020fe20003f06270 */
[----:B------:R-:W-:Y:S01]  /*8200*/  @!UPT UIADD3 URZ, URZ, URZ, URZ ;  /* 0x0000003f3f3ff290 */ /* 0x000fe2000fffe03f */
[----:B------:R-:W-:Y:S11]  /*8210*/  BSSY B1, `(.L_x_878) ;  /* 0x000005e000017945 */ /* 0x000ff60003800000 */
[----:B------:R-:W-:-:S05]  /*8220*/  @P0 BRA `(.L_x_879) ;  /* 0x000005c000000947 */ /* 0x000fca0003800000 */
[C---:B------:R-:W-:Y:S01]  /*8230*/  LEA R214, P0, R108.reuse, R136, 0x1 ;  /* 0x000000886cd67211 */ /* 0x040fe200078008ff */
[----:B------:R-:W-:Y:S03]  /*8240*/  BSSY B0, `(.L_x_880) ;  /* 0x0000057000007945 */ /* 0x000fe60003800000 */
[----:B------:R-:W-:Y:S02]  /*8250*/  LEA.HI.X R215, R108, R137, R107, 0x1, P0 ;  /* 0x000000896cd77211 */ /* 0x000fe400000f0c6b */
[----:B------:R-:W-:Y:S03]  /*8260*/  ISETP.GE.AND P0, PT, R14, R17, PT ;  /* 0x000000110e00720c */ /* 0x000fe60003f06270 */
[----:B------:R4:W5:Y:S10]  /*8270*/  LD.E.128 R48, [R214.64] ;  /* 0x00000006d6307980 */ /* 0x000974000c101d00 */
[----:B------:R-:W-:-:S05]  /*8280*/  @P0 BRA `(.L_x_881) ;  /* 0x0000052000000947 */ /* 0x000fca0003800000 */
[----:B------:R-:W-:Y:S01]  /*8290*/  LEA.HI R211, R17, R17, RZ, 0x1 ;  /* 0x0000001111d37211 */ /* 0x000fe200078f08ff */
[----:B------:R-:W-:Y:S01]  /*82a0*/  IMAD.MOV.U32 R54, RZ, RZ, RZ ;  /* 0x000000ffff367224 */ /* 0x000fe200078e00ff */
[C---:B-----5:R-:W-:Y:S01]  /*82b0*/  LOP3.LUT R41, R48.reuse, 0xffff0000, RZ, 0xc0, !PT ;  /* 0xffff000030297812 */ /* 0x060fe200078ec0ff */
[----:B------:R-:W-:Y:S01]  /*82c0*/  IMAD.U32 R39, R48, 0x10000, RZ ;  /* 0x0001000030277824 */ /* 0x000fe200078e00ff */
[----:B------:R-:W-:Y:S01]  /*82d0*/  SHF.R.S32.HI R211, RZ, 0x1, R211 ;  /* 0x00000001ffd37819 */ /* 0x000fe200000114d3 */
[C---:B------:R-:W-:Y:S01]  /*82e0*/  IMAD.U32 R42, R49.reuse, 0x10000, RZ ;  /* 0x00010000312a7824 */ /* 0x040fe200078e00ff */
[----:B--23--:R-:W-:Y:S02]  /*82f0*/  LOP3.LUT R45, R49, 0xffff0000, RZ, 0xc0, !PT ;  /* 0xffff0000312d7812 */ /* 0x00cfe400078ec0ff */
[----:B------:R-:W-:Y:S01]  /*8300*/  ISETP.GE.AND P1, PT, R14, R211, PT ;  /* 0x000000d30e00720c */ /* 0x000fe20003f26270 */
[--C-:B------:R-:W-:Y:S01]  /*8310*/  IMAD.MOV.U32 R208, RZ, RZ, R211.reuse ;  /* 0x000000ffffd07224 */ /* 0x100fe200078e00d3 */
[C---:B------:R-:W-:Y:S02]  /*8320*/  SHF.L.U32 R46, R50.reuse, 0x10, RZ ;  /* 0x00000010322e7819 */ /* 0x040fe400000006ff */
[----:B------:R-:W-:Y:S01]  /*8330*/  LOP3.LUT R49, R50, 0xffff0000, RZ, 0xc0, !PT ;  /* 0xffff000032317812 */ /* 0x000fe200078ec0ff */
[C---:B------:R-:W-:Y:S01]  /*8340*/  IMAD.U32 R50, R51.reuse, 0x10000, RZ ;  /* 0x0001000033327824 */ /* 0x040fe200078e00ff */
[----:B------:R-:W-:Y:S07]  /*8350*/  LOP3.LUT R53, R51, 0xffff0000, RZ, 0xc0, !PT ;  /* 0xffff000033357812 */ /* 0x000fee00078ec0ff */
[----:B------:R-:W-:Y:S01]  /*8360*/  @P1 IADD3 R208, -R211, RZ, RZ ;  /* 0x000000ffd3d01210 */ /* 0x000fe20007ffe1ff */
[----:B------:R-:W-:Y:S03]  /*8370*/  @P1 IMAD.MOV R54, RZ, RZ, -R211 ;  /* 0x000000ffff361224 */ /* 0x000fe600078e0ad3 */
[C---:B------:R-:W-:Y:S02]  /*8380*/  LEA R22, P0, R208.reuse, R214, 0x1 ;  /* 0x000000d6d0167211 */ /* 0x040fe400078008ff */
[----:B------:R-:W-:Y:S02]  /*8390*/  IADD3 R213, P2, R175, R54, RZ ;  /* 0x00000036afd57210 */ /* 0x000fe40007f5e0ff */
[----:B------:R-:W-:Y:S02]  /*83a0*/  LEA.HI.X.SX32 R23, R208, R215, 0x1, P0 ;  /* 0x000000d7d0177211 */ /* 0x000fe400000f0eff */
[C---:B----4-:R-:W-:Y:S02]  /*83b0*/  LEA R214, P0, R213.reuse, R138, 0x1 ;  /* 0x0000008ad5d67211 */ /* 0x050fe400078008ff */
[----:B------:R-:W-:Y:S01]  /*83c0*/  LEA.HI.X.SX32 R54, R54, R157, 0x1, P2 ;  /* 0x0000009d36367211 */ /* 0x000fe200010f0eff */
[----:B------:R-:W2:Y:S03]  /*83d0*/  LD.E.128 R24, [R22.64] ;  /* 0x0000000616187980 */ /* 0x000ea6000c101d00 */
[----:B------:R-:W-:Y:S01]  /*83e0*/  LEA.HI.X R215, R213, R139, R54, 0x1, P0 ;  /* 0x0000008bd5d77211 */ /* 0x000fe200000f0c36 */
[----:B------:R-:W-:Y:S01]  /*83f0*/  IMAD.MOV.U32 R54, RZ, RZ, RZ ;  /* 0x000000ffff367224 */ /* 0x000fe200078e00ff */
[----:B------:R-:W-:Y:S04]  /*8400*/  @P1 IADD3 R54, -R211, RZ, RZ ;  /* 0x000000ffd3361210 */ /* 0x000fe80007ffe1ff */
[----:B------:R-:W-:Y:S01]  /*8410*/  IADD3 R211, P0, R175, R54, RZ ;  /* 0x00000036afd37210 */ /* 0x000fe20007f1e0ff */
[----:B------:R-:W3:Y:S03]  /*8420*/  LD.E.128 R212, [R214.64] ;  /* 0x00000006d6d47980 */ /* 0x000ee6000c101d00 */
[----:B------:R-:W-:Y:S02]  /*8430*/  LEA.HI.X.SX32 R54, R54, R157, 0x1, P0 ;  /* 0x0000009d36367211 */ /* 0x000fe400000f0eff */
[C---:B------:R-:W-:Y:S04]  /*8440*/  LEA R62, P0, R211.reuse, R140, 0x1 ;  /* 0x0000008cd33e7211 */ /* 0x040fe800078008ff */
[----:B------:R-:W-:Y:S05]  /*8450*/  LEA.HI.X R63, R211, R141, R54, 0x1, P0 ;  /* 0x0000008dd33f7211 */ /* 0x000fea00000f0c36 */
[----:B------:R-:W4:Y:S01]  /*8460*/  LD.E.128 R64, [R62.64] ;  /* 0x000000063e407980 */ /* 0x000f22000c101d00 */
[C---:B--2---:R-:W-:Y:S01]  /*8470*/  IMAD.U32 R32, R24.reuse, 0x10000, RZ ;  /* 0x0001000018207824 */ /* 0x044fe200078e00ff */
[----:B------:R-:W-:Y:S01]  /*8480*/  LOP3.LUT R31, R24, 0xffff0000, RZ, 0xc0, !PT ;  /* 0xffff0000181f7812 */ /* 0x000fe200078ec0ff */
[C---:B------:R-:W-:Y:S01]  /*8490*/  IMAD.U32 R28, R26.reuse, 0x10000, RZ ;  /* 0x000100001a1c7824 */ /* 0x040fe200078e00ff */
[----:B------:R-:W-:Y:S01]  /*84a0*/  SHF.L.U32 R29, R25, 0x10, RZ ;  /* 0x00000010191d7819 */ /* 0x000fe200000006ff */
[----:B------:R-:W-:Y:S01]  /*84b0*/  IMAD.U32 R22, R27, 0x10000, RZ ;  /* 0x000100001b167824 */ /* 0x000fe200078e00ff */
[----:B------:R-:W-:Y:S02]  /*84c0*/  LOP3.LUT R30, R25, 0xffff0000, RZ, 0xc0, !PT ;  /* 0xffff0000191e7812 */ /* 0x000fe400078ec0ff */
[----:B------:R-:W-:Y:S02]  /*84d0*/  LOP3.LUT R24, R26, 0xffff0000, RZ, 0xc0, !PT ;  /* 0xffff00001a187812 */ /* 0x000fe400078ec0ff */
[----:B------:R-:W-:Y:S01]  /*84e0*/  LOP3.LUT R26, R27, 0xffff0000, RZ, 0xc0, !PT ;  /* 0xffff00001b1a7812 */ /* 0x000fe200078ec0ff */
[C---:B---3--:R-:W-:Y:S01]  /*84f0*/  IMAD.U32 R34, R213.reuse, 0x10000, RZ ;  /* 0x00010000d5227824 */ /* 0x048fe200078e00ff */
[----:B------:R-:W-:Y:S01]  /*8500*/  SHF.L.U32 R37, R212, 0x10, RZ ;  /* 0x00000010d4257819 */ /* 0x000fe200000006ff */
[----:B------:R-:W-:Y:S01]  /*8510*/  IMAD.U32 R33, R214, 0x10000, RZ ;  /* 0x00010000d6217824 */ /* 0x000fe200078e00ff */
[----:B------:R-:W-:Y:S01]  /*8520*/  LOP3.LUT R36, R212, 0xffff0000, RZ, 0xc0, !PT ;  /* 0xffff0000d4247812 */ /* 0x000fe200078ec0ff */
[----:B------:R-:W-:Y:S01]  /*8530*/  @!P1 FADD.FTZ R34, -R34, -RZ ;  /* 0x800000ff22229221 */ /* 0x000fe20000010100 */
[----:B------:R-:W-:Y:S01]  /*8540*/  LOP3.LUT R35, R213, 0xffff0000, RZ, 0xc0, !PT ;  /* 0xffff0000d5237812 */ /* 0x000fe200078ec0ff */
[----:B------:R-:W-:Y:S01]  /*8550*/  @!P1 FADD.FTZ R37, -R37, -RZ ;  /* 0x800000ff25259221 */ /* 0x000fe20000010100 */
[----:B------:R-:W-:Y:S01]  /*8560*/  LOP3.LUT R27, R214, 0xffff0000, RZ, 0xc0, !PT ;  /* 0xffff0000d61b7812 */ /* 0x000fe200078ec0ff */
[----:B------:R-:W-:Y:S01]  /*8570*/  @!P1 FADD.FTZ R36, -R36, -RZ ;  /* 0x800000ff24249221 */ /* 0x000fe20000010100 */
[C---:B------:R-:W-:Y:S01]  /*8580*/  SHF.L.U32 R25, R215.reuse, 0x10, RZ ;  /* 0x00000010d7197819 */ /* 0x040fe200000006ff */
[----:B------:R-:W-:Y:S01]  /*8590*/  FMUL.FTZ R0, R32, R37 ;  /* 0x0000002520007220 */ /* 0x000fe20000410000 */
[----:B------:R-:W-:Y:S01]  /*85a0*/  LOP3.LUT R23, R215, 0xffff0000, RZ, 0xc0, !PT ;  /* 0xffff0000d7177812 */ /* 0x000fe200078ec0ff */
[----:B------:R-:W-:Y:S02]  /*85b0*/  @!P1 FADD.FTZ R35, -R35, -RZ ;  /* 0x800000ff23239221 */ /* 0x000fe40000010100 */
[C---:B----4-:R-:W-:Y:S01]  /*85c0*/  IMAD.U32 R38, R64.reuse, 0x10000, RZ ;  /* 0x0001000040267824 */ /* 0x050fe200078e00ff */
[----:B------:R-:W-:Y:S01]  /*85d0*/  LOP3.LUT R40, R64, 0xffff0000, RZ, 0xc0, !PT ;  /* 0xffff000040287812 */ /* 0x000fe200078ec0ff */
[----:B------:R-:W-:Y:S01]  /*85e0*/  FMUL.FTZ R2, R31, R36 ;  /* 0x000000241f027220 */ /* 0x000fe20000410000 */
[----:B------:R-:W-:Y:S01]  /*85f0*/  SHF.L.U32 R43, R65, 0x10, RZ ;  /* 0x00000010412b7819 */ /* 0x000fe200000006ff */
[----:B------:R-:W-:Y:S01]  /*8600*/  FMUL.FTZ R3, R29, R34 ;  /* 0x000000221d037220 */ /* 0x000fe20000410000 */
[----:B------:R-:W-:Y:S01]  /*8610*/  LOP3.LUT R44, R65, 0xffff0000, RZ, 0xc0, !PT ;  /* 0xffff0000412c7812 */ /* 0x000fe200078ec0ff */
[----:B------:R-:W-:Y:S01]  /*8620*/  @!P1 FADD.FTZ R33, -R33, -RZ ;  /* 0x800000ff21219221 */ /* 0x000fe20000010100 */
[----:B------:R-:W-:Y:S01]  /*8630*/  LOP3.LUT R48, R66, 0xffff0000, RZ, 0xc0, !PT ;  /* 0xffff000042307812 */ /* 0x000fe200078ec0ff */
[----:B------:R-:W-:Y:S01]  /*8640*/  FFMA.FTZ R0, R39, R38, R0 ;  /* 0x0000002627007223 */ /* 0x000fe20000010000 */
[C---:B------:R-:W-:Y:S01]  /*8650*/  SHF.L.U32 R51, R67.reuse, 0x10, RZ ;  /* 0x0000001043337819 */ /* 0x040fe200000006ff */
[----:B------:R-:W-:Y:S01]  /*8660*/  FMUL.FTZ R4, R30, R35 ;  /* 0x000000231e047220 */ /* 0x000fe20000410000 */
[----:B------:R-:W-:Y:S01]  /*8670*/  LOP3.LUT R52, R67, 0xffff0000, RZ, 0xc0, !PT ;  /* 0xffff000043347812 */ /* 0x000fe200078ec0ff */
[----:B------:R-:W-:Y:S02]  /*8680*/  @!P1 FADD.FTZ R27, -R27, -RZ ;  /* 0x800000ff1b1b9221 */ /* 0x000fe40000010100 */
[----:B------:R-:W-:Y:S02]  /*8690*/  FFMA.FTZ R2, R41, R40, R2 ;  /* 0x0000002829027223 */ /* 0x000fe40000010002 */
[----:B------:R-:W-:Y:S02]  /*86a0*/  @!P1 FADD.FTZ R25, -R25, -RZ ;  /* 0x800000ff19199221 */ /* 0x000fe40000010100 */
[----:B------:R-:W-:Y:S02]  /*86b0*/  FMUL.FTZ R5, R28, R33 ;  /* 0x000000211c057220 */ /* 0x000fe40000410000 */
[----:B------:R-:W-:Y:S02]  /*86c0*/  IMAD.U32 R47, R66, 0x10000, RZ ;  /* 0x00010000422f7824 */ /* 0x000fe400078e00ff */
[----:B------:R-:W-:Y:S02]  /*86d0*/  FFMA.FTZ R3, R42, R43, R3 ;  /* 0x0000002b2a037223 */ /* 0x000fe40000010003 */
[----:B------:R-:W-:Y:S02]  /*86e0*/  @!P1 FADD.FTZ R23, -R23, -RZ ;  /* 0x800000ff17179221 */ /* 0x000fe40000010100 */
[----:B------:R-:W-:Y:S02]  /*86f0*/  FMUL.FTZ R6, R24, R27 ;  /* 0x0000001b18067220 */ /* 0x000fe40000410000 */
[----:B------:R-:W-:Y:S02]  /*8700*/  FFMA.FTZ R4, R45, R44, R4 ;  /* 0x0000002c2d047223 */ /* 0x000fe40000010004 */
[----:B------:R-:W-:Y:S02]  /*8710*/  FMUL.FTZ R7, R22, R25 ;  /* 0x0000001916077220 */ /* 0x000fe40000410000 */
[----:B------:R-:W-:Y:S02]  /*8720*/  FFMA.FTZ R5, R46, R47, R5 ;  /* 0x0000002f2e057223 */ /* 0x000fe40000010005 */
[----:B------:R-:W-:Y:S02]  /*8730*/  FMUL.FTZ R8, R26, R23 ;  /* 0x000000171a087220 */ /* 0x000fe40000410000 */
[----:B------:R-:W-:Y:S01]  /*8740*/  FFMA.FTZ R6, R49, R48, R6 ;  /* 0x0000003031067223 */ /* 0x000fe20000010006 */
[----:B------:R-:W-:Y:S01]  /*8750*/  F2FP.BF16.PACK_AB R48, R2, R0 ;  /* 0x000000000230723e */ /* 0x000fe200000010ff */
[----:B------:R-:W-:Y:S01]  /*8760*/  FFMA.FTZ R7, R50, R51, R7 ;  /* 0x0000003332077223 */ /* 0x000fe20000010007 */
[----:B------:R-:W-:Y:S01]  /*8770*/  F2FP.BF16.PACK_AB R49, R4, R3 ;  /* 0x000000030431723e */ /* 0x000fe200000010ff */
[----:B------:R-:W-:Y:S01]  /*8780*/  FFMA.FTZ R8, R53, R52, R8 ;  /* 0x0000003435087223 */ /* 0x000fe20000010008 */
[----:B------:R-:W-:Y:S04]  /*8790*/  F2FP.BF16.PACK_AB R50, R6, R5 ;  /* 0x000000050632723e */ /* 0x000fe800000010ff */
[----:B------:R-:W-:Y:S02]  /*87a0*/  F2FP.BF16.PACK_AB R51, R8, R7 ;  /* 0x000000070833723e */ /* 0x000fe400000010ff */
.L_x_881:
[----:B------:R-:W-:Y:S05]  /*87b0*/  BSYNC B0 ;  /* 0x0000000000007941 */ /* 0x000fea0003800000 */
.L_x_880:
[C---:B------:R-:W-:Y:S04]  /*87c0*/  LEA R2, P0, R236.reuse, R142, 0x1 ;  /* 0x0000008eec027211 */ /* 0x040fe800078008ff */
[----:B------:R-:W-:Y:S05]  /*87d0*/  LEA.HI.X R3, R236, R143, R237, 0x1, P0 ;  /* 0x0000008fec037211 */ /* 0x000fea00000f0ced */
[----:B-----5:R1:W-:Y:S04]  /*87e0*/  ST.E.128 [R2.64], R48 ;  /* 0x0000003002007985 */ /* 0x0203e8000c101d06 */
.L_x_879:
[----:B------:R-:W-:Y:S05]  /*87f0*/  BSYNC B1 ;  /* 0x0000000000017941 */ /* 0x000fea0003800000 */
.L_x_878:
[----:B------:R-:W-:Y:S01]  /*8800*/  ISETP.GE.AND P0, PT, R11, R176, PT ;  /* 0x000000b00b00720c */ /* 0x000fe20003f06270 */
[----:B------:R-:W-:Y:S01]  /*8810*/  @!UPT UIADD3 URZ, URZ, URZ, URZ ;  /* 0x0000003f3f3ff290 */ /* 0x000fe2000fffe03f */
[----:B------:R-:W-:Y:S11]  /*8820*/  BSSY B1, `(.L_x_882) ;  /* 0x000005e000017945 */ /* 0x000ff60003800000 */
[----:B------:R-:W-:-:S05]  /*8830*/  @P0 BRA `(.L_x_883) ;  /* 0x000005c000000947 */ /* 0x000fca0003800000 */
[C---:B------:R-:W-:Y:S01]  /*8840*/  LEA R212, P0, R109.reuse, R136, 0x1 ;  /* 0x000000886dd47211 */ /* 0x040fe200078008ff */
[----:B------:R-:W-:Y:S03]  /*8850*/  BSSY B0, `(.L_x_884) ;  /* 0x0000057000007945 */ /* 0x000fe60003800000 */
[----:B------:R-:W-:Y:S02]  /*8860*/  LEA.HI.X R213, R109, R137, R110, 0x1, P0 ;  /* 0x000000896dd57211 */ /* 0x000fe400000f0c6e */
[----:B------:R-:W-:Y:S03]  /*8870*/  ISETP.GE.AND P0, PT, R11, R17, PT ;  /* 0x000000110b00720c */ /* 0x000fe60003f06270 */
[----:B-1----:R1:W5:Y:S10]  /*8880*/  LD.E.128 R48, [R212.64] ;  /* 0x00000006d4307980 */ /* 0x002374000c101d00 */
        /* <DEDUP_REMOVED lines=16> */
[----:B------:R-:W-:Y:S02]  /*8990*/  LEA R22, P0, R210, R212, 0x1 ;  /* 0x000000d4d2167211 */ /* 0x000fe400078008ff */
[----:B------:R-:W-:Y:S02]  /*89a0*/  IADD3 R211, P2, R168, R208, RZ ;  /* 0x000000d0a8d37210 */ /* 0x000fe40007f5e0ff */
[----:B------:R-:W-:Y:S02]  /*89b0*/  LEA.HI.X.SX32 R23, R210, R213, 0x1, P0 ;  /* 0x000000d5d2177211 */ /* 0x000fe400000f0eff */
[C---:B-1----:R-:W-:Y:S02]  /*89c0*/  LEA R212, P0, R211.reuse, R138, 0x1 ;  /* 0x0000008ad3d47211 */ /* 0x042fe400078008ff */
[----:B------:R-:W-:Y:S01]  /*89d0*/  LEA.HI.X.SX32 R208, R208, R155, 0x1, P2 ;  /* 0x0000009bd0d07211 */ /* 0x000fe200010f0eff */
[----:B------:R-:W2:Y:S03]  /*89e0*/  LD.E.128 R24, [R22.64] ;  /* 0x0000000616187980 */ /* 0x000ea6000c101d00 */
[----:B------:R-:W-:Y:S01]  /*89f0*/  LEA.HI.X R213, R211, R139, R208, 0x1, P0 ;  /* 0x0000008bd3d57211 */ /* 0x000fe200000f0cd0 */
[----:B------:R-:W-:Y:S01]  /*8a00*/  IMAD.MOV.U32 R208, RZ, RZ, RZ ;  /* 0x000000ffffd07224 */ /* 0x000fe200078e00ff */
[----:B------:R-:W-:Y:S04]  /*8a10*/  @P1 IADD3 R208, -R54, RZ, RZ ;  /* 0x000000ff36d01210 */ /* 0x000fe80007ffe1ff */
[----:B------:R-:W-:Y:S01]  /*8a20*/  IADD3 R211, P0, R168, R208, RZ ;  /* 0x000000d0a8d37210 */ /* 0x000fe20007f1e0ff */
[----:B----4-:R-:W3:Y:S03]  /*8a30*/  LD.E.128 R212, [R212.64] ;  /* 0x00000006d4d47980 */ /* 0x010ee6000c101d00 */
        /* <DEDUP_REMOVED lines=56> */
.L_x_885:
[----:B------:R-:W-:Y:S05]  /*8dc0*/  BSYNC B0 ;  /* 0x0000000000007941 */ /* 0x000fea0003800000 */
.L_x_884:
[C---:B------:R-:W-:Y:S04]  /*8dd0*/  LEA R2, P0, R103.reuse, R142, 0x1 ;  /* 0x0000008e67027211 */ /* 0x040fe800078008ff */
[----:B------:R-:W-:Y:S05]  /*8de0*/  LEA.HI.X R3, R103, R143, R102, 0x1, P0 ;  /* 0x0000008f67037211 */ /* 0x000fea00000f0c66 */
[----:B-----5:R1:W-:Y:S04]  /*8df0*/  ST.E.128 [R2.64], R48 ;  /* 0x0000003002007985 */ /* 0x0203e8000c101d06 */
.L_x_883:
[----:B------:R-:W-:Y:S05]  /*8e00*/  BSYNC B1 ;  /* 0x0000000000017941 */ /* 0x000fea0003800000 */
.L_x_882:
[----:B------:R-:W-:Y:S01]  /*8e10*/  ISETP.GE.AND P0, PT, R10, R176, PT ;  /* 0x000000b00a00720c */ /* 0x000fe20003f06270 */
[----:B------:R-:W-:Y:S01]  /*8e20*/  @!UPT UIADD3 URZ, URZ, URZ, URZ ;  /* 0x0000003f3f3ff290 */ /* 0x000fe2000fffe03f */
[----:B------:R-:W-:Y:S11]  /*8e30*/  BSSY B1, `(.L_x_886) ;  /* 0x000005e000017945 */ /* 0x000ff60003800000 */
[----:B------:R-:W-:-:S05]  /*8e40*/  @P0 BRA `(.L_x_887) ;  /* 0x000005c000000947 */ /* 0x000fca0003800000 */
[C---:B----4-:R-:W-:Y:S01]  /*8e50*/  LEA R214, P0, R113.reuse, R136, 0x1 ;  /* 0x0000008871d67211 */ /* 0x050fe200078008ff */
        /* <DEDUP_REMOVED lines=87> */
.L_x_889:
[----:B------:R-:W-:Y:S05]  /*93d0*/  BSYNC B0 ;  /* 0x0000000000007941 */ /* 0x000fea0003800000 */
.L_x_888:
[C---:B------:R-:W-:Y:S04]  /*93e0*/  LEA R2, P0, R99.reuse, R142, 0x1 ;  /* 0x0000008e63027211 */ /* 0x040fe800078008ff */
[----:B------:R-:W-:Y:S05]  /*93f0*/  LEA.HI.X R3, R99, R143, R98, 0x1, P0 ;  /* 0x0000008f63037211 */ /* 0x000fea00000f0c62 */
[----:B-----5:R4:W-:Y:S04]  /*9400*/  ST.E.128 [R2.64], R48 ;  /* 0x0000003002007985 */ /* 0x0209e8000c101d06 */
.L_x_887:
[----:B------:R-:W-:Y:S05]  /*9410*/  BSYNC B1 ;  /* 0x0000000000017941 */ /* 0x000fea0003800000 */
.L_x_886:
[----:B------:R-:W-:Y:S11]  /*9420*/  ISETP.GE.AND P0, PT, R9, R176, PT ;  /* 0x000000b00900720c */ /* 0x000ff60003f06270 */
[----:B------:R-:W-:Y:S02]  /*9430*/  @!UPT UIADD3 URZ, URZ, URZ, URZ ;  /* 0x0000003f3f3ff290 */ /* 0x000fe4000fffe03f */
[----:B------:R-:W-:-:S05]  /*9440*/  @P0 BRA `(.L_x_877) ;  /* 0x000005c000000947 */ /* 0x000fca0003800000 */
[C---:B-1----:R-:W-:Y:S01]  /*9450*/  LEA R212, P0, R121.reuse, R136, 0x1 ;  /* 0x0000008879d47211 */ /* 0x042fe200078008ff */
[----:B------:R-:W-:Y:S03]  /*9460*/  BSSY B0, `(.L_x_890) ;  /* 0x0000057000007945 */ /* 0x000fe60003800000 */
[----:B------:R-:W-:Y:S02]  /*9470*/  LEA.HI.X R213, R121, R137, R122, 0x1, P0 ;  /* 0x0000008979d57211 */ /* 0x000fe400000f0c7a */
[----:B------:R-:W-:Y:S03]  /*9480*/  ISETP.GE.AND P0, PT, R9, R17, PT ;  /* 0x000000110900720c */ /* 0x000fe60003f06270 */
[----:B----4-:R1:W5:Y:S10]  /*9490*/  LD.E.128 R48, [R212.64] ;  /* 0x00000006d4307980 */ /* 0x010374000c101d00 */
        /* <DEDUP_REMOVED lines=83> */
.L_x_891:
[----:B------:R-:W-:Y:S05]  /*99d0*/  BSYNC B0 ;  /* 0x0000000000007941 */ /* 0x000fea0003800000 */
.L_x_890:
[C---:B------:R-:W-:Y:S04]  /*99e0*/  LEA R2, P0, R93.reuse, R142, 0x1 ;  /* 0x0000008e5d027211 */ /* 0x040fe800078008ff */
[----:B------:R-:W-:Y:S05]  /*99f0*/  LEA.HI.X R3, R93, R143, R92, 0x1, P0 ;  /* 0x0000008f5d037211 */ /* 0x000fea00000f0c5c */
[----:B-----5:R4:W-:Y:S04]  /*9a00*/  ST.E.128 [R2.64], R48 ;  /* 0x0000003002007985 */ /* 0x0209e8000c101d06 */
.L_x_877:
[----:B------:R-:W-:Y:S05]  /*9a10*/  BSYNC B2 ;  /* 0x0000000000027941 */ /* 0x000fea0003800000 */
.L_x_876:
        /* <DEDUP_REMOVED lines=9> */
[C---:B-1--4-:R-:W-:Y:S01]  /*9ab0*/  LEA R214, P0, R118.reuse, R136, 0x1 ;  /* 0x0000008876d67211 */ /* 0x052fe200078008ff */
        /* <DEDUP_REMOVED lines=87> */
.L_x_897:
[----:B------:R-:W-:Y:S05]  /*a030*/  BSYNC B0 ;  /* 0x0000000000007941 */ /* 0x000fea0003800000 */
.L_x_896:
[C---:B------:R-:W-:Y:S04]  /*a040*/  LEA R2, P0, R104.reuse, R142, 0x1 ;  /* 0x0000008e68027211 */ /* 0x040fe800078008ff */
[----:B------:R-:W-:Y:S05]  /*a050*/  LEA.HI.X R3, R104, R143, R105, 0x1, P0 ;  /* 0x0000008f68037211 */ /* 0x000fea00000f0c69 */
[----:B-----5:R4:W-:Y:S04]  /*a060*/  ST.E.128 [R2.64], R48 ;  /* 0x0000003002007985 */ /* 0x0209e8000c101d06 */
.L_x_895:
[----:B------:R-:W-:Y:S05]  /*a070*/  BSYNC B1 ;  /* 0x0000000000017941 */ /* 0x000fea0003800000 */
.L_x_894:
[----:B------:R-:W-:Y:S01]  /*a080*/  ISETP.GE.AND P0, PT, R11, R176, PT ;  /* 0x000000b00b00720c */ /* 0x000fe20003f06270 */
        /* <DEDUP_REMOVED lines=12> */
[----:B------:R-:W-:Y:S01]  /*a150*/  IMAD.MOV.U32 R217, RZ, RZ, RZ ;  /* 0x000000ffffd97224 */ /* 0x000fe200078e00ff */
[----:B------:R-:W-:Y:S01]  /*a160*/  SHF.R.S32.HI R54, RZ, 0x1, R54 ;  /* 0x00000001ff367819 */ /* 0x000fe20000011436 */
[----:B------:R-:W-:Y:S01]  /*a170*/  IMAD.U32 R39, R48, 0x10000, RZ ;  /* 0x0001000030277824 */ /* 0x000fe200078e00ff */
[C---:B--23--:R-:W-:Y:S01]  /*a180*/  LOP3.LUT R45, R49.reuse, 0xffff0000, RZ, 0xc0, !PT ;  /* 0xffff0000312d7812 */ /* 0x04cfe200078ec0ff */
[----:B------:R-:W-:Y:S01]  /*a190*/  IMAD.U32 R42, R49, 0x10000, RZ ;  /* 0x00010000312a7824 */ /* 0x000fe200078e00ff */
[----:B------:R-:W-:Y:S01]  /*a1a0*/  ISETP.GE.AND P1, PT, R11, R54, PT ;  /* 0x000000360b00720c */ /* 0x000fe20003f26270 */
[--C-:B------:R-:W-:Y:S01]  /*a1b0*/  IMAD.MOV.U32 R208, RZ, RZ, R54.reuse ;  /* 0x000000ffffd07224 */ /* 0x100fe200078e0036 */
[C---:B------:R-:W-:Y:S02]  /*a1c0*/  SHF.L.U32 R46, R50.reuse, 0x10, RZ ;  /* 0x00000010322e7819 */ /* 0x040fe400000006ff */
[----:B------:R-:W-:Y:S01]  /*a1d0*/  LOP3.LUT R49, R50, 0xffff0000, RZ, 0xc0, !PT ;  /* 0xffff000032317812 */ /* 0x000fe200078ec0ff */
[C---:B------:R-:W-:Y:S01]  /*a1e0*/  IMAD.U32 R50, R51.reuse, 0x10000, RZ ;  /* 0x0001000033327824 */ /* 0x040fe200078e00ff */
[----:B------:R-:W-:Y:S07]  /*a1f0*/  LOP3.LUT R53, R51, 0xffff0000, RZ, 0xc0, !PT ;  /* 0xffff000033357812 */ /* 0x000fee00078ec0ff */
[C---:B------:R-:W-:Y:S01]  /*a200*/  @P1 IADD3 R208, -R54.reuse, RZ, RZ ;  /* 0x000000ff36d01210 */ /* 0x040fe20007ffe1ff */
[----:B------:R-:W-:Y:S01]  /*a210*/  @P1 IMAD.MOV R213, RZ, RZ, -R54 ;  /* 0x000000ffffd51224 */ /* 0x000fe200078e0a36 */
[----:B------:R-:W-:Y:S02]  /*a220*/  @P1 IADD3 R217, -R54, RZ, RZ ;  /* 0x000000ff36d91210 */ /* 0x000fe40007ffe1ff */
[----:B------:R-:W-:Y:S02]  /*a230*/  LEA R22, P0, R208, R214, 0x1 ;  /* 0x000000d6d0167211 */ /* 0x000fe400078008ff */
[----:B------:R-:W-:Y:S02]  /*a240*/  IADD3 R211, P2, R164, R213, RZ ;  /* 0x000000d5a4d37210 */ /* 0x000fe40007f5e0ff */
[----:B------:R-:W-:Y:S02]  /*a250*/  LEA.HI.X.SX32 R23, R208, R215, 0x1, P0 ;  /* 0x000000d7d0177211 */ /* 0x000fe400000f0eff */
[----:B------:R-:W-:Y:S02]  /*a260*/  LEA.HI.X.SX32 R208, R213, R152, 0x1, P2 ;  /* 0x00000098d5d07211 */ /* 0x000fe400010f0eff */
[C---:B-1----:R-:W-:Y:S01]  /*a270*/  LEA R214, P0, R211.reuse, R138, 0x1 ;  /* 0x0000008ad3d67211 */ /* 0x042fe200078008ff */
[----:B------:R-:W2:Y:S03]  /*a280*/  LD.E.128 R24, [R22.64] ;  /* 0x0000000616187980 */ /* 0x000ea6000c101d00 */
[----:B------:R-:W-:Y:S02]  /*a290*/  LEA.HI.X R215, R211, R139, R208, 0x1, P0 ;  /* 0x0000008bd3d77211 */ /* 0x000fe400000f0cd0 */
[----:B------:R-:W-:Y:S04]  /*a2a0*/  IADD3 R211, P0, R164, R217, RZ ;  /* 0x000000d9a4d37210 */ /* 0x000fe80007f1e0ff */
[----:B------:R-:W3:Y:S01]  /*a2b0*/  LD.E.128 R212, [R214.64] ;  /* 0x00000006d6d47980 */ /* 0x000ee2000c101d00 */
        /* <DEDUP_REMOVED lines=20> */
[----:B------:R-:W-:Y:S01]  /*a400*/  LOP3.LUT R27, R214, 0xffff0000, RZ, 0xc0, !PT ;  /* 0xffff0000d61b7812 */ /* 0x000fe200078ec0ff */
[----:B------:R-:W-:Y:S01]  /*a410*/  FMUL.FTZ R0, R32, R37 ;  /* 0x0000002520007220 */ /* 0x000fe20000410000 */
[----:B------:R-:W-:Y:S01]  /*a420*/  SHF.L.U32 R25, R215, 0x10, RZ ;  /* 0x00000010d7197819 */ /* 0x000fe200000006ff */
[C---:B----4-:R-:W-:Y:S01]  /*a430*/  IMAD.U32 R38, R64.reuse, 0x10000, RZ ;  /* 0x0001000040267824 */ /* 0x050fe200078e00ff */
[----:B------:R-:W-:Y:S01]  /*a440*/  LOP3.LUT R40, R64, 0xffff0000, RZ, 0xc0, !PT ;  /* 0xffff000040287812 */ /* 0x000fe200078ec0ff */
[----:B------:R-:W-:Y:S01]  /*a450*/  @!P1 FADD.FTZ R35, -R35, -RZ ;  /* 0x800000ff23239221 */ /* 0x000fe20000010100 */
[----:B------:R-:W-:Y:S01]  /*a460*/  SHF.L.U32 R43, R65, 0x10, RZ ;  /* 0x00000010412b7819 */ /* 0x000fe200000006ff */
[----:B------:R-:W-:Y:S01]  /*a470*/  FMUL.FTZ R2, R31, R36 ;  /* 0x000000241f027220 */ /* 0x000fe20000410000 */
[----:B------:R-:W-:Y:S01]  /*a480*/  LOP3.LUT R23, R215, 0xffff0000, RZ, 0xc0, !PT ;  /* 0xffff0000d7177812 */ /* 0x000fe200078ec0ff */
        /* <DEDUP_REMOVED lines=27> */
.L_x_901:
[----:B------:R-:W-:Y:S05]  /*a640*/  BSYNC B0 ;  /* 0x0000000000007941 */ /* 0x000fea0003800000 */
.L_x_900:
[C---:B------:R-:W-:Y:S04]  /*a650*/  LEA R2, P0, R101.reuse, R142, 0x1 ;  /* 0x0000008e65027211 */ /* 0x040fe800078008ff */
[----:B------:R-:W-:Y:S05]  /*a660*/  LEA.HI.X R3, R101, R143, R100, 0x1, P0 ;  /* 0x0000008f65037211 */ /* 0x000fea00000f0c64 */
[----:B-----5:R4:W-:Y:S04]  /*a670*/  ST.E.128 [R2.64], R48 ;  /* 0x0000003002007985 */ /* 0x0209e8000c101d06 */
.L_x_899:
[----:B------:R-:W-:Y:S05]  /*a680*/  BSYNC B1 ;  /* 0x0000000000017941 */ /* 0x000fea0003800000 */
.L_x_898:
        /* <DEDUP_REMOVED lines=8> */
[----:B-1--4-:R1:W5:Y:S10]  /*a710*/  LD.E.128 R48, [R216.64] ;  /* 0x00000006d8307980 */ /* 0x012374000c101d00 */
        /* <DEDUP_REMOVED lines=18> */
[----:B------:R-:W-:Y:S01]  /*a840*/  LEA.HI.X.SX32 R23, R54, R217, 0x1, P0 ;  /* 0x000000d936177211 */ /* 0x000fe200000f0eff */
[----:B-1----:R-:W-:Y:S01]  /*a850*/  IMAD.MOV.U32 R217, RZ, RZ, RZ ;  /* 0x000000ffffd97224 */ /* 0x002fe200078e00ff */
[----:B------:R-:W-:Y:S02]  /*a860*/  LEA.HI.X.SX32 R54, R215, R150, 0x1, P2 ;  /* 0x00000096d7367211 */ /* 0x000fe400010f0eff */
[----:B------:R-:W-:Y:S01]  /*a870*/  LEA R218, P0, R213, R138, 0x1 ;  /* 0x0000008ad5da7211 */ /* 0x000fe200078008ff */
[----:B------:R-:W2:Y:S01]  /*a880*/  LD.E.128 R24, [R22.64] ;  /* 0x0000000616187980 */ /* 0x000ea2000c101d00 */
[----:B------:R-:W-:Y:S02]  /*a890*/  @P1 IADD3 R217, -R211, RZ, RZ ;  /* 0x000000ffd3d91210 */ /* 0x000fe40007ffe1ff */
[----:B------:R-:W-:Y:S02]  /*a8a0*/  LEA.HI.X R219, R213, R139, R54, 0x1, P0 ;  /* 0x0000008bd5db7211 */ /* 0x000fe400000f0c36 */
[----:B------:R-:W-:Y:S03]  /*a8b0*/  IADD3 R211, P0, R162, R217, RZ ;  /* 0x000000d9a2d37210 */ /* 0x000fe60007f1e0ff */
        /* <DEDUP_REMOVED lines=57> */
.L_x_905:
[----:B------:R-:W-:Y:S05]  /*ac50*/  BSYNC B0 ;  /* 0x0000000000007941 */ /* 0x000fea0003800000 */
.L_x_904:
[C---:B------:R-:W-:Y:S04]  /*ac60*/  LEA R2, P0, R97.reuse, R142, 0x1 ;  /* 0x0000008e61027211 */ /* 0x040fe800078008ff */
[----:B------:R-:W-:Y:S05]  /*ac70*/  LEA.HI.X R3, R97, R143, R96, 0x1, P0 ;  /* 0x0000008f61037211 */ /* 0x000fea00000f0c60 */
[----:B-----5:R4:W-:Y:S04]  /*ac80*/  ST.E.128 [R2.64], R48 ;  /* 0x0000003002007985 */ /* 0x0209e8000c101d06 */
.L_x_903:
[----:B------:R-:W-:Y:S05]  /*ac90*/  BSYNC B1 ;  /* 0x0000000000017941 */ /* 0x000fea0003800000 */
.L_x_902:
[----:B------:R-:W-:Y:S11]  /*aca0*/  ISETP.GE.AND P0, PT, R9, R176, PT ;  /* 0x000000b00900720c */ /* 0x000ff60003f06270 */
[----:B------:R-:W-:Y:S02]  /*acb0*/  @!UPT UIADD3 URZ, URZ, URZ, URZ ;  /* 0x0000003f3f3ff290 */ /* 0x000fe4000fffe03f */
        /* <DEDUP_REMOVED lines=89> */
.L_x_907:
[----:B------:R-:W-:Y:S05]  /*b250*/  BSYNC B0 ;  /* 0x0000000000007941 */ /* 0x000fea0003800000 */
.L_x_906:
[C---:B------:R-:W-:Y:S04]  /*b260*/  LEA R2, P0, R91.reuse, R142, 0x1 ;  /* 0x0000008e5b027211 */ /* 0x040fe800078008ff */
[----:B------:R-:W-:Y:S05]  /*b270*/  LEA.HI.X R3, R91, R143, R90, 0x1, P0 ;  /* 0x0000008f5b037211 */ /* 0x000fea00000f0c5a */
[----:B-----5:R4:W-:Y:S04]  /*b280*/  ST.E.128 [R2.64], R48 ;  /* 0x0000003002007985 */ /* 0x0209e8000c101d06 */
.L_x_893:
[----:B------:R-:W-:Y:S05]  /*b290*/  BSYNC B2 ;  /* 0x0000000000027941 */ /* 0x000fea0003800000 */
.L_x_892:
        /* <DEDUP_REMOVED lines=9> */
[----:B------:R-:W-:Y:S01]  /*b330*/  IMAD.WIDE.U32 R210, R206, 0x60, R136 ;  /* 0x00000060ced27825 */ /* 0x000fe200078e0088 */
[----:B------:R-:W-:Y:S01]  /*b340*/  ISETP.GE.AND P0, PT, R14, R17, PT ;  /* 0x000000110e00720c */ /* 0x000fe20003f06270 */
[----:B------:R-:W-:Y:S02]  /*b350*/  BSSY B0, `(.L_x_912) ;  /* 0x0000057000007945 */ /* 0x000fe40003800000 */
[----:B------:R-:W-:Y:S05]  /*b360*/  IMAD R0, R207, 0x60, RZ ;  /* 0x00000060cf007824 */ /* 0x000fea00078e02ff */
[----:B------:R-:W-:Y:S05]  /*b370*/  IADD3 R211, R211, R0, RZ ;  /* 0x00000000d3d37210 */ /* 0x000fea0007ffe0ff */
[----:B-1--4-:R1:W5:Y:S01]  /*b380*/  LD.E.128 R48, [R210.64] ;  /* 0x00000006d2307980 */ /* 0x012362000c101d00 */
        /* <DEDUP_REMOVED lines=83> */
.L_x_913:
[----:B------:R-:W-:Y:S05]  /*b8c0*/  BSYNC B0 ;  /* 0x0000000000007941 */ /* 0x000fea0003800000 */
.L_x_912:
[----:B------:R-:W-:Y:S02]  /*b8d0*/  IMAD R0, R69, 0x60, RZ ;  /* 0x0000006045007824 */ /* 0x000fe400078e02ff */
[----:B------:R-:W-:Y:S05]  /*b8e0*/  IMAD.WIDE.U32 R2, R68, 0x60, R142 ;  /* 0x0000006044027825 */ /* 0x000fea00078e008e */
[----:B------:R-:W-:Y:S05]  /*b8f0*/  IADD3 R3, R3, R0, RZ ;  /* 0x0000000003037210 */ /* 0x000fea0007ffe0ff */
[----:B-----5:R4:W-:Y:S02]  /*b900*/  ST.E.128 [R2.64], R48 ;  /* 0x0000003002007985 */ /* 0x0209e4000c101d06 */
.L_x_911:
[----:B------:R-:W-:Y:S05]  /*b910*/  BSYNC B1 ;  /* 0x0000000000017941 */ /* 0x000fea0003800000 */
.L_x_910:
[----:B------:R-:W-:Y:S01]  /*b920*/  ISETP.GE.AND P0, PT, R11, R176, PT ;  /* 0x000000b00b00720c */ /* 0x000fe20003f06270 */
[----:B------:R-:W-:Y:S01]  /*b930*/  @!UPT UIADD3 URZ, URZ, URZ, URZ ;  /* 0x0000003f3f3ff290 */ /* 0x000fe2000fffe03f */
[----:B------:R-:W-:Y:S11]  /*b940*/  BSSY B1, `(.L_x_914) ;  /* 0x000005e000017945 */ /* 0x000ff60003800000 */
        /* <DEDUP_REMOVED lines=89> */
.L_x_917:
[----:B------:R-:W-:Y:S05]  /*bee0*/  BSYNC B0 ;  /* 0x0000000000007941 */ /* 0x000fea0003800000 */
.L_x_916:
[C---:B------:R-:W-:Y:S04]  /*bef0*/  LEA R2, P0, R95.reuse, R142, 0x1 ;  /* 0x0000008e5f027211 */ /* 0x040fe800078008ff */
[----:B------:R-:W-:Y:S05]  /*bf00*/  LEA.HI.X R3, R95, R143, R94, 0x1, P0 ;  /* 0x0000008f5f037211 */ /* 0x000fea00000f0c5e */
[----:B-----5:R4:W-:Y:S04]  /*bf10*/  ST.E.128 [R2.64], R48 ;  /* 0x0000003002007985 */ /* 0x0209e8000c101d06 */
.L_x_915:
[----:B------:R-:W-:Y:S05]  /*bf20*/  BSYNC B1 ;  /* 0x0000000000017941 */ /* 0x000fea0003800000 */
.L_x_914:
        /* <DEDUP_REMOVED lines=92> */
.L_x_921:
[----:B------:R-:W-:Y:S05]  /*c4f0*/  BSYNC B0 ;  /* 0x0000000000007941 */ /* 0x000fea0003800000 */
.L_x_920:
[C---:B------:R-:W-:Y:S04]  /*c500*/  LEA R2, P0, R89.reuse, R142, 0x1 ;  /* 0x0000008e59027211 */ /* 0x040fe800078008ff */
[----:B------:R-:W-:Y:S05]  /*c510*/  LEA.HI.X R3, R89, R143, R88, 0x1, P0 ;  /* 0x0000008f59037211 */ /* 0x000fea00000f0c58 */
[----:B-----5:R4:W-:Y:S04]  /*c520*/  ST.E.128 [R2.64], R48 ;  /* 0x0000003002007985 */ /* 0x0209e8000c101d06 */
.L_x_919:
[----:B------:R-:W-:Y:S05]  /*c530*/  BSYNC B1 ;  /* 0x0000000000017941 */ /* 0x000fea0003800000 */
.L_x_918:
        /* <DEDUP_REMOVED lines=15> */
[----:B------:R-:W-:Y:S01]  /*c630*/  LOP3.LUT R33, R24, 0xffff0000, RZ, 0xc0, !PT ;  /* 0xffff000018217812 */ /* 0x000fe200078ec0ff */
[----:B------:R-:W-:Y:S01]  /*c640*/  IMAD.U32 R28, R25, 0x10000, RZ ;  /* 0x00010000191c7824 */ /* 0x000fe200078e00ff */
[----:B------:R-:W-:Y:S01]  /*c650*/  ISETP.GE.AND P1, PT, R9, R0, PT ;  /* 0x000000000900720c */ /* 0x000fe20003f26270 */
[--C-:B------:R-:W-:Y:S01]  /*c660*/  IMAD.MOV.U32 R4, RZ, RZ, R0.reuse ;  /* 0x000000ffff047224 */ /* 0x100fe200078e0000 */
[----:B------:R-:W-:Y:S02]  /*c670*/  LOP3.LUT R35, R25, 0xffff0000, RZ, 0xc0, !PT ;  /* 0xffff000019237812 */ /* 0x000fe400078ec0ff */
[C---:B------:R-:W-:Y:S02]  /*c680*/  SHF.L.U32 R30, R26.reuse, 0x10, RZ ;  /* 0x000000101a1e7819 */ /* 0x040fe400000006ff */
[----:B------:R-:W-:Y:S07]  /*c690*/  LOP3.LUT R37, R26, 0xffff0000, RZ, 0xc0, !PT ;  /* 0xffff00001a257812 */ /* 0x000fee00078ec0ff */
[C---:B------:R-:W-:Y:S01]  /*c6a0*/  @P1 IADD3 R4, -R0.reuse, RZ, RZ ;  /* 0x000000ff00041210 */ /* 0x040fe20007ffe1ff */
[----:B------:R-:W-:Y:S01]  /*c6b0*/  @P1 IMAD.MOV R5, RZ, RZ, -R0 ;  /* 0x000000ffff051224 */ /* 0x000fe200078e0a00 */
[----:B------:R-:W-:Y:S02]  /*c6c0*/  @P1 IADD3 R31, -R0, RZ, RZ ;  /* 0x000000ff001f1210 */ /* 0x000fe40007ffe1ff */
[----:B-1----:R-:W-:Y:S02]  /*c6d0*/  LEA R2, P0, R4, R2, 0x1 ;  /* 0x0000000204027211 */ /* 0x002fe400078008ff */
[----:B------:R-:W-:Y:S02]  /*c6e0*/  IADD3 R23, P2, R158, R5, RZ ;  /* 0x000000059e177210 */ /* 0x000fe40007f5e0ff */
[----:B------:R-:W-:Y:S02]  /*c6f0*/  LEA.HI.X.SX32 R3, R4, R3, 0x1, P0 ;  /* 0x0000000304037211 */ /* 0x000fe400000f0eff */
[----:B------:R-:W-:Y:S02]  /*c700*/  LEA.HI.X.SX32 R8, R5, R146, 0x1, P2 ;  /* 0x0000009205087211 */ /* 0x000fe400010f0eff */
[C---:B--23--:R-:W-:Y:S01]  /*c710*/  LEA R44, P0, R23.reuse, R138, 0x1 ;  /* 0x0000008a172c7211 */ /* 0x04cfe200078008ff */
[----:B------:R-:W2:Y:S03]  /*c720*/  LD.E.128 R4, [R2.64] ;  /* 0x0000000602047980 */ /* 0x000ea6000c101d00 */
[----:B------:R-:W-:Y:S02]  /*c730*/  LEA.HI.X R45, R23, R139, R8, 0x1, P0 ;  /* 0x0000008b172d7211 */ /* 0x000fe400000f0c08 */
[----:B------:R-:W-:Y:S04]  /*c740*/  IADD3 R29, P0, R158, R31, RZ ;  /* 0x0000001f9e1d7210 */ /* 0x000fe80007f1e0ff */
[----:B------:R-:W3:Y:S01]  /*c750*/  LD.E.128 R44, [R44.64] ;  /* 0x000000062c2c7980 */ /* 0x000ee2000c101d00 */
[----:B------:R-:W-:Y:S01]  /*c760*/  LEA.HI.X.SX32 R0, R31, R146, 0x1, P0 ;  /* 0x000000921f007211 */ /* 0x000fe200000f0eff */
[----:B------:R-:W-:Y:S01]  /*c770*/  IMAD.U32 R31, R24, 0x10000, RZ ;  /* 0x00010000181f7824 */ /* 0x000fe200078e00ff */
[C---:B------:R-:W-:Y:S04]  /*c780*/  LEA R22, P0, R29.reuse, R140, 0x1 ;  /* 0x0000008c1d167211 */ /* 0x040fe800078008ff */
[----:B------:R-:W-:Y:S05]  /*c790*/  LEA.HI.X R23, R29, R141, R0, 0x1, P0 ;  /* 0x0000008d1d177211 */ /* 0x000fea00000f0c00 */
[----:B------:R1:W4:Y:S01]  /*c7a0*/  LD.E.128 R40, [R22.64] ;  /* 0x0000000616287980 */ /* 0x000322000c101d00 */
[C---:B--2---:R-:W-:Y:S01]  /*c7b0*/  IMAD.U32 R8, R7.reuse, 0x10000, RZ ;  /* 0x0001000007087824 */ /* 0x044fe200078e00ff */
[----:B-1----:R-:W-:Y:S01]  /*c7c0*/  LOP3.LUT R22, R7, 0xffff0000, RZ, 0xc0, !PT ;  /* 0xffff000007167812 */ /* 0x002fe200078ec0ff */
[C---:B------:R-:W-:Y:S01]  /*c7d0*/  IMAD.U32 R0, R4.reuse, 0x10000, RZ ;  /* 0x0001000004007824 */ /* 0x040fe200078e00ff */
[----:B------:R-:W-:Y:S02]  /*c7e0*/  LOP3.LUT R2, R4, 0xffff0000, RZ, 0xc0, !PT ;  /* 0xffff000004027812 */ /* 0x000fe400078ec0ff */
[C---:B------:R-:W-:Y:S02]  /*c7f0*/  SHF.L.U32 R3, R5.reuse, 0x10, RZ ;  /* 0x0000001005037819 */ /* 0x040fe400000006ff */
[----:B------:R-:W-:Y:S01]  /*c800*/  LOP3.LUT R4, R5, 0xffff0000, RZ, 0xc0, !PT ;  /* 0xffff000005047812 */ /* 0x000fe200078ec0ff */
[----:B------:R-:W-:Y:S01]  /*c810*/  IMAD.U32 R5, R6, 0x10000, RZ ;  /* 0x0001000006057824 */ /* 0x000fe200078e00ff */
[----:B---3--:R-:W-:Y:S01]  /*c820*/  SHF.L.U32 R29, R44, 0x10, RZ ;  /* 0x000000102c1d7819 */ /* 0x008fe200000006ff */
[C---:B------:R-:W-:Y:S01]  /*c830*/  IMAD.U32 R24, R46.reuse, 0x10000, RZ ;  /* 0x000100002e187824 */ /* 0x040fe200078e00ff */
        /* <DEDUP_REMOVED lines=12> */
[C---:B----4-:R-:W-:Y:S01]  /*c900*/  LOP3.LUT R34, R43.reuse, 0xffff0000, RZ, 0xc0, !PT ;  /* 0xffff00002b227812 */ /* 0x050fe200078ec0ff */
[----:B------:R-:W-:Y:S02]  /*c910*/  @!P1 FADD.FTZ R24, -R24, -RZ ;  /* 0x800000ff18189221 */ /* 0x000fe40000010100 */
[----:B------:R-:W-:Y:S02]  /*c920*/  @!P1 FADD.FTZ R26, -R26, -RZ ;  /* 0x800000ff1a1a9221 */ /* 0x000fe40000010100 */
[----:B------:R-:W-:Y:S01]  /*c930*/  FMUL.FTZ R0, R0, R29 ;  /* 0x0000001d00007220 */ /* 0x000fe20000410000 */
[----:B------:R-:W-:Y:S01]  /*c940*/  SHF.L.U32 R29, R43, 0x10, RZ ;  /* 0x000000102b1d7819 */ /* 0x000fe200000006ff */
[----:B------:R-:W-:Y:S02]  /*c950*/  FMUL.FTZ R7, R8, R7 ;  /* 0x0000000708077220 */ /* 0x000fe40000410000 */
[----:B------:R-:W-:Y:S02]  /*c960*/  FMUL.FTZ R8, R22, R17 ;  /* 0x0000001116087220 */ /* 0x000fe40000410000 */
[----:B------:R-:W-:Y:S02]  /*c970*/  IMAD.U32 R22, R40, 0x10000, RZ ;  /* 0x0001000028167824 */ /* 0x000fe400078e00ff */
[----:B------:R-:W-:Y:S02]  /*c980*/  @!P1 FADD.FTZ R25, -R25, -RZ ;  /* 0x800000ff19199221 */ /* 0x000fe40000010100 */
[----:B------:R-:W-:Y:S01]  /*c990*/  FMUL.FTZ R6, R6, R23 ;  /* 0x0000001706067220 */ /* 0x000fe20000410000 */
[----:B------:R-:W-:Y:S01]  /*c9a0*/  LOP3.LUT R23, R40, 0xffff0000, RZ, 0xc0, !PT ;  /* 0xffff000028177812 */ /* 0x000fe200078ec0ff */
[----:B------:R-:W-:Y:S01]  /*c9b0*/  FMUL.FTZ R2, R2, R27 ;  /* 0x0000001b02027220 */ /* 0x000fe20000410000 */
[----:B------:R-:W-:Y:S01]  /*c9c0*/  LOP3.LUT R27, R42, 0xffff0000, RZ, 0xc0, !PT ;  /* 0xffff00002a1b7812 */ /* 0x000fe200078ec0ff */
[----:B------:R-:W-:Y:S01]  /*c9d0*/  FMUL.FTZ R5, R5, R24 ;  /* 0x0000001805057220 */ /* 0x000fe20000410000 */
[----:B------:R-:W-:Y:S01]  /*c9e0*/  SHF.L.U32 R24, R41, 0x10, RZ ;  /* 0x0000001029187819 */ /* 0x000fe200000006ff */
[----:B------:R-:W-:Y:S02]  /*c9f0*/  FMUL.FTZ R3, R3, R26 ;  /* 0x0000001a03037220 */ /* 0x000fe40000410000 */
[----:B------:R-:W-:Y:S02]  /*ca00*/  FFMA.FTZ R0, R31, R22, R0 ;  /* 0x000000161f007223 */ /* 0x000fe40000010000 */
[----:B------:R-:W-:Y:S01]  /*ca10*/  FMUL.FTZ R4, R4, R25 ;  /* 0x0000001904047220 */ /* 0x000fe20000410000 */
[----:B------:R-:W-:Y:S01]  /*ca20*/  LOP3.LUT R25, R41, 0xffff0000, RZ, 0xc0, !PT ;  /* 0xffff000029197812 */ /* 0x000fe200078ec0ff */
[----:B------:R-:W-:Y:S02]  /*ca30*/  FFMA.FTZ R2, R33, R23, R2 ;  /* 0x0000001721027223 */ /* 0x000fe40000010002 */
[----:B------:R-:W-:Y:S02]  /*ca40*/  IMAD.U32 R26, R42, 0x10000, RZ ;  /* 0x000100002a1a7824 */ /* 0x000fe400078e00ff */
[----:B------:R-:W-:Y:S01]  /*ca50*/  FFMA.FTZ R3, R28, R24, R3 ;  /* 0x000000181c037223 */ /* 0x000fe20000010003 */
[----:B------:R-:W-:Y:S01]  /*ca60*/  F2FP.BF16.PACK_AB R24, R2, R0 ;  /* 0x000000000218723e */ /* 0x000fe200000010ff */
[----:B------:R-:W-:Y:S02]  /*ca70*/  FFMA.FTZ R4, R35, R25, R4 ;  /* 0x0000001923047223 */ /* 0x000fe40000010004 */
[----:B------:R-:W-:Y:S02]  /*ca80*/  FFMA.FTZ R5, R30, R26, R5 ;  /* 0x0000001a1e057223 */ /* 0x000fe40000010005 */
[----:B------:R-:W-:Y:S01]  /*ca90*/  FFMA.FTZ R6, R37, R27, R6 ;  /* 0x0000001b25067223 */ /* 0x000fe20000010006 */
[----:B------:R-:W-:Y:S01]  /*caa0*/  F2FP.BF16.PACK_AB R25, R4, R3 ;  /* 0x000000030419723e */ /* 0x000fe200000010ff */
[----:B------:R-:W-:Y:S02]  /*cab0*/  FFMA.FTZ R7, R32, R29, R7 ;  /* 0x0000001d20077223 */ /* 0x000fe40000010007 */
[----:B------:R-:W-:Y:S01]  /*cac0*/  FFMA.FTZ R8, R39, R34, R8 ;  /* 0x0000002227087223 */ /* 0x000fe20000010008 */
[----:B------:R-:W-:Y:S04]  /*cad0*/  F2FP.BF16.PACK_AB R26, R6, R5 ;  /* 0x00000005061a723e */ /* 0x000fe800000010ff */
[----:B------:R-:W-:Y:S02]  /*cae0*/  F2FP.BF16.PACK_AB R27, R8, R7 ;  /* 0x00000007081b723e */ /* 0x000fe400000010ff */
.L_x_923:
[----:B------:R-:W-:Y:S05]  /*caf0*/  BSYNC B0 ;  /* 0x0000000000007941 */ /* 0x000fea0003800000 */
.L_x_922:
[C---:B-1----:R-:W-:Y:S04]  /*cb00*/  LEA R2, P0, R87.reuse, R142, 0x1 ;  /* 0x0000008e57027211 */ /* 0x042fe800078008ff */
[----:B------:R-:W-:Y:S05]  /*cb10*/  LEA.HI.X R3, R87, R143, R86, 0x1, P0 ;  /* 0x0000008f57037211 */ /* 0x000fea00000f0c56 */
[----:B-----5:R1:W-:Y:S04]  /*cb20*/  ST.E.128 [R2.64], R24 ;  /* 0x0000001802007985 */ /* 0x0203e8000c101d06 */
.L_x_909:
[----:B------:R-:W-:Y:S05]  /*cb30*/  BSYNC B2 ;  /* 0x0000000000027941 */ /* 0x000fea0003800000 */
.L_x_908:
[----:B-1--4-:R-:W4:Y:S02]  /*cb40*/  LD.E R3, [R20.64+0xd0] ;  /* 0x0000d00614037980 */ /* 0x012f24000c101900 */
[----:B----4-:R-:W-:Y:S05]  /*cb50*/  IMAD.U32 R3, R3, -0x20, RZ ;  /* 0xffffffe003037824 */ /* 0x010fea00078e00ff */
[C---:B------:R-:W-:Y:S02]  /*cb60*/  LEA R140, P1, R3.reuse, R140, 0x1 ;  /* 0x0000008c038c7211 */ /* 0x040fe400078208ff */
[C---:B------:R-:W-:Y:S02]  /*cb70*/  LEA R138, P0, R3.reuse, R138, 0x1 ;  /* 0x0000008a038a7211 */ /* 0x040fe400078008ff */
[C---:B------:R-:W-:Y:S02]  /*cb80*/  LEA.HI.X.SX32 R141, R3.reuse, R141, 0x1, P1 ;  /* 0x0000008d038d7211 */ /* 0x040fe400008f0eff */
[----:B------:R-:W-:Y:S01]  /*cb90*/  LEA.HI.X.SX32 R139, R3, R139, 0x1, P0 ;  /* 0x0000008b038b7211 */ /* 0x000fe200000f0eff */
[----:B------:R-:W-:-:S05]  /*cba0*/  BRA `(.L_x_859) ;  /* 0x0000076000007947 */ /* 0x000fca0003800000 */
.L_x_825:
[----:B------:R-:W-:Y:S01]  /*cbb0*/  BSSY B0, `(.L_x_924) ;  /* 0x000000e000007945 */ /* 0x000fe20003800000 */
[----:B------:R-:W-:-:S05]  /*cbc0*/  @!P2 BRA `(.L_x_925) ;  /* 0x000000c00000a947 */ /* 0x000fca0003800000 */
        /* <DEDUP_REMOVED lines=8> */
[----:B------:R-:W3:Y:S04]  /*cc50*/  @P1 LD.E.128 R24, [R136.64+0x100] ;  /* 0x0001000688181980 */ /* 0x000ee8000c101d00 */
[----:B---3--:R2:W-:Y:S04]  /*cc60*/  @P1 ST.E.128 [R142.64+0x100], R24 ;  /* 0x000100188e001985 */ /* 0x0085e8000c101d06 */
[----:B-1----:R-:W3:Y:S04]  /*cc70*/  @P0 LD.E.128 R4, [R136.64+0x180] ;  /* 0x0001800688040980 */ /* 0x002ee8000c101d00 */
[----:B---3--:R2:W-:Y:S02]  /*cc80*/  @P0 ST.E.128 [R142.64+0x180], R4 ;  /* 0x000180048e000985 */ /* 0x0085e4000c101d06 */
.L_x_925:
[----:B------:R-:W-:Y:S05]  /*cc90*/  BSYNC B0 ;  /* 0x0000000000007941 */ /* 0x000fea0003800000 */
.L_x_924:
[C---:B------:R-:W-:Y:S01]  /*cca0*/  ISETP.GE.AND P0, PT, R82.reuse, R209, PT ;  /* 0x000000d15200720c */ /* 0x040fe20003f06270 */
[----:B------:R-:W-:Y:S03]  /*ccb0*/  BSSY B0, `(.L_x_926) ;  /* 0x0000020000007945 */ /* 0x000fe60003800000 */
[----:B------:R-:W-:Y:S11]  /*ccc0*/  ISETP.GE.AND P0, PT, R82, R177, !P0 ;  /* 0x000000b15200720c */ /* 0x000ff60004706270 */
[----:B------:R-:W-:Y:S02]  /*ccd0*/  @!UPT UIADD3 URZ, URZ, URZ, URZ ;  /* 0x0000003f3f3ff290 */ /* 0x000fe4000fffe03f */
[----:B------:R-:W-:-:S05]  /*cce0*/  @!P0 BRA `(.L_x_927) ;  /* 0x000001c000008947 */ /* 0x000fca0003800000 */
[----:B------:R-:W-:Y:S02]  /*ccf0*/  ISETP.NE.AND P3, PT, R173, RZ, PT ;  /* 0x000000ffad00720c */ /* 0x000fe40003f65270 */
[----:B------:R-:W-:Y:S11]  /*cd00*/  ISETP.NE.AND P2, PT, R172, RZ, PT ;  /* 0x000000ffac00720c */ /* 0x000ff60003f45270 */
[----:B------:R-:W-:Y:S02]  /*cd10*/  @P3 LEA R22, P0, R108, R136, 0x1 ;  /* 0x000000886c163211 */ /* 0x000fe400078008ff */
[----:B------:R-:W-:Y:S02]  /*cd20*/  @P3 LEA R2, P1, R236, R142, 0x1 ;  /* 0x0000008eec023211 */ /* 0x000fe400078208ff */
[----:B------:R-:W-:Y:S02]  /*cd30*/  @P3 LEA.HI.X R23, R108, R137, R107, 0x1, P0 ;  /* 0x000000896c173211 */ /* 0x000fe400000f0c6b */
[C---:B------:R-:W-:Y:S02]  /*cd40*/  @P2 LEA R36, P0, R109.reuse, R136, 0x1 ;  /* 0x000000886d242211 */ /* 0x040fe400078008ff */
[----:B------:R-:W-:Y:S01]  /*cd50*/  @P3 LEA.HI.X R3, R236, R143, R237, 0x1, P1 ;  /* 0x0000008fec033211 */ /* 0x000fe200008f0ced */
[----:B--2---:R-:W2:Y:S01]  /*cd60*/  @P3 LD.E.128 R4, [R22.64] ;  /* 0x0000000616043980 */ /* 0x004ea2000c101d00 */
[----:B------:R-:W-:Y:S02]  /*cd70*/  @P2 LEA.HI.X R37, R109, R137, R110, 0x1, P0 ;  /* 0x000000896d252211 */ /* 0x000fe400000f0c6e */
[C---:B------:R-:W-:Y:S04]  /*cd80*/  @P2 LEA R34, P1, R103.reuse, R142, 0x1 ;  /* 0x0000008e67222211 */ /* 0x040fe800078208ff */
[----:B------:R-:W-:Y:S02]  /*cd90*/  @P2 LEA.HI.X R35, R103, R143, R102, 0x1, P1 ;  /* 0x0000008f67232211 */ /* 0x000fe400008f0c66 */
[----:B------:R-:W-:Y:S01]  /*cda0*/  ISETP.NE.AND P1, PT, R170, RZ, PT ;  /* 0x000000ffaa00720c */ /* 0x000fe20003f25270 */
[----:B--2---:R1:W-:Y:S01]  /*cdb0*/  @P3 ST.E.128 [R2.64], R4 ;  /* 0x0000000402003985 */ /* 0x0043e2000c101d06 */
[----:B------:R-:W-:Y:S03]  /*cdc0*/  ISETP.NE.AND P3, PT, R171, RZ, PT ;  /* 0x000000ffab00720c */ /* 0x000fe60003f65270 */
[----:B------:R2:W3:Y:S10]  /*cdd0*/  @P2 LD.E.128 R28, [R36.64] ;  /* 0x00000006241c2980 */ /* 0x0004f4000c101d00 */
[CC--:B------:R-:W-:Y:S04]  /*cde0*/  @P3 LEA R32, P0, R113.reuse, R136.reuse, 0x1 ;  /* 0x0000008871203211 */ /* 0x0c0fe800078008ff */
[-C--:B------:R-:W-:Y:S02]  /*cdf0*/  @P3 LEA.HI.X R33, R113, R137.reuse, R114, 0x1, P0 ;  /* 0x0000008971213211 */ /* 0x080fe400000f0c72 */
[C---:B-1----:R-:W-:Y:S04]  /*ce00*/  @P1 LEA R2, P0, R121.reuse, R136, 0x1 ;  /* 0x0000008879021211 */ /* 0x042fe800078008ff */
[----:B------:R-:W-:Y:S02]  /*ce10*/  @P1 LEA.HI.X R3, R121, R137, R122, 0x1, P0 ;  /* 0x0000008979031211 */ /* 0x000fe400000f0c7a */
[CC--:B--2---:R-:W-:Y:S04]  /*ce20*/  @P1 LEA R36, P0, R93.reuse, R142.reuse, 0x1 ;  /* 0x0000008e5d241211 */ /* 0x0c4fe800078008ff */
[-C--:B------:R-:W-:Y:S01]  /*ce30*/  @P1 LEA.HI.X R37, R93, R143.reuse, R92, 0x1, P0 ;  /* 0x0000008f5d251211 */ /* 0x080fe200000f0c5c */
[----:B---3--:R1:W-:Y:S01]  /*ce40*/  @P2 ST.E.128 [R34.64], R28 ;  /* 0x0000001c22002985 */ /* 0x0083e2000c101d06 */
[C---:B------:R-:W-:Y:S03]  /*ce50*/  @P3 LEA R22, P2, R99.reuse, R142, 0x1 ;  /* 0x0000008e63163211 */ /* 0x040fe600078408ff */
[----:B------:R-:W2:Y:S01]  /*ce60*/  @P3 LD.E.128 R24, [R32.64] ;  /* 0x0000000620183980 */ /* 0x000ea2000c101d00 */
[----:B------:R-:W-:Y:S05]  /*ce70*/  @P3 LEA.HI.X R23, R99, R143, R98, 0x1, P2 ;  /* 0x0000008f63173211 */ /* 0x000fea00010f0c62 */
[----:B--2---:R1:W-:Y:S04]  /*ce80*/  @P3 ST.E.128 [R22.64], R24 ;  /* 0x0000001816003985 */ /* 0x0043e8000c101d06 */
[----:B------:R-:W2:Y:S04]  /*ce90*/  @P1 LD.E.128 R4, [R2.64] ;  /* 0x0000000602041980 */ /* 0x000ea8000c101d00 */
[----:B--2---:R1:W-:Y:S02]  /*cea0*/  @P1 ST.E.128 [R36.64], R4 ;  /* 0x0000000424001985 */ /* 0x0043e4000c101d06 */
.L_x_927:
[----:B------:R-:W-:Y:S05]  /*ceb0*/  BSYNC B0 ;  /* 0x0000000000007941 */ /* 0x000fea0003800000 */
.L_x_926:
[C---:B------:R-:W-:Y:S01]  /*cec0*/  ISETP.GE.AND P0, PT, R80.reuse, R209, PT ;  /* 0x000000d15000720c */ /* 0x040fe20003f06270 */
[----:B------:R-:W-:Y:S03]  /*ced0*/  BSSY B0, `(.L_x_928) ;  /* 0x0000020000007945 */ /* 0x000fe60003800000 */
[----:B------:R-:W-:Y:S11]  /*cee0*/  ISETP.GE.AND P0, PT, R80, R177, !P0 ;  /* 0x000000b15000720c */ /* 0x000ff60004706270 */
[----:B------:R-:W-:Y:S02]  /*cef0*/  @!UPT UIADD3 URZ, URZ, URZ, URZ ;  /* 0x0000003f3f3ff290 */ /* 0x000fe4000fffe03f */
[----:B------:R-:W-:-:S05]  /*cf00*/  @!P0 BRA `(.L_x_929) ;  /* 0x000001c000008947 */ /* 0x000fca0003800000 */
[----:B------:R-:W-:Y:S02]  /*cf10*/  ISETP.NE.AND P3, PT, R173, RZ, PT ;  /* 0x000000ffad00720c */ /* 0x000fe40003f65270 */
[----:B------:R-:W-:Y:S11]  /*cf20*/  ISETP.NE.AND P2, PT, R172, RZ, PT ;  /* 0x000000ffac00720c */ /* 0x000ff60003f45270 */
[----:B-1----:R-:W-:Y:S02]  /*cf30*/  @P3 LEA R22, P0, R118, R136, 0x1 ;  /* 0x0000008876163211 */ /* 0x002fe400078008ff */
[----:B------:R-:W-:Y:S02]  /*cf40*/  @P3 LEA R2, P1, R104, R142, 0x1 ;  /* 0x0000008e68023211 */ /* 0x000fe400078208ff */
[----:B------:R-:W-:Y:S02]  /*cf50*/  @P3 LEA.HI.X R23, R118, R137, R117, 0x1, P0 ;  /* 0x0000008976173211 */ /* 0x000fe400000f0c75 */
[----:B------:R-:W-:Y:S02]  /*cf60*/  @P2 LEA R36, P0, R112, R136, 0x1 ;  /* 0x0000008870242211 */ /* 0x000fe400078008ff */
        /* <DEDUP_REMOVED lines=22> */
.L_x_929:
[----:B------:R-:W-:Y:S05]  /*d0d0*/  BSYNC B0 ;  /* 0x0000000000007941 */ /* 0x000fea0003800000 */
.L_x_928:
[C---:B------:R-:W-:Y:S04]  /*d0e0*/  ISETP.GE.AND P0, PT, R78.reuse, R209, PT ;  /* 0x000000d14e00720c */ /* 0x040fe80003f06270 */
[----:B------:R-:W-:Y:S11]  /*d0f0*/  ISETP.GE.AND P0, PT, R78, R177, !P0 ;  /* 0x000000b14e00720c */ /* 0x000ff60004706270 */
[----:B------:R-:W-:Y:S02]  /*d100*/  @!UPT UIADD3 URZ, URZ, URZ, URZ ;  /* 0x0000003f3f3ff290 */ /* 0x000fe4000fffe03f */
[----:B------:R-:W-:-:S05]  /*d110*/  @!P0 BRA `(.L_x_859) ;  /* 0x000001f000008947 */ /* 0x000fca0003800000 */
[----:B------:R-:W-:Y:S02]  /*d120*/  ISETP.NE.AND P1, PT, R173, RZ, PT ;  /* 0x000000ffad00720c */ /* 0x000fe40003f25270 */
[----:B------:R-:W-:Y:S02]  /*d130*/  ISETP.NE.AND P2, PT, R172, RZ, PT ;  /* 0x000000ffac00720c */ /* 0x000fe40003f45270 */
[----:B------:R-:W-:Y:S09]  /*d140*/  ISETP.NE.AND P3, PT, R171, RZ, PT ;  /* 0x000000ffab00720c */ /* 0x000ff20003f65270 */
[----:B------:R-:W-:Y:S04]  /*d150*/  @P1 IMAD.WIDE.U32 R2, R206, 0x60, R136 ;  /* 0x00000060ce021825 */ /* 0x000fe800078e0088 */
[----:B------:R-:W-:Y:S02]  /*d160*/  @P1 IMAD R0, R207, 0x60, RZ ;  /* 0x00000060cf001824 */ /* 0x000fe400078e02ff */
[----:B-1----:R-:W-:Y:S04]  /*d170*/  @P1 IMAD.WIDE.U32 R22, R68, 0x60, R142 ;  /* 0x0000006044161825 */ /* 0x002fe800078e008e */
[----:B------:R-:W-:Y:S02]  /*d180*/  @P1 IMAD.IADD R3, R3, 0x1, R0 ;  /* 0x0000000103031824 */ /* 0x000fe400078e0200 */
[----:B------:R-:W-:Y:S03]  /*d190*/  @P1 IMAD R0, R69, 0x60, RZ ;  /* 0x0000006045001824 */ /* 0x000fe600078e02ff */
[----:B--2---:R1:W2:Y:S01]  /*d1a0*/  @P1 LD.E.128 R4, [R2.64] ;  /* 0x0000000602041980 */ /* 0x0042a2000c101d00 */
[----:B------:R-:W-:Y:S01]  /*d1b0*/  @P1 IMAD.IADD R23, R23, 0x1, R0 ;  /* 0x0000000117171824 */ /* 0x000fe200078e0200 */
[CC--:B-1----:R-:W-:Y:S04]  /*d1c0*/  @P2 LEA R2, P0, R120.reuse, R136.reuse, 0x1 ;  /* 0x0000008878022211 */ /* 0x0c2fe800078008ff */
[-C--:B------:R-:W-:Y:S02]  /*d1d0*/  @P2 LEA.HI.X R3, R120, R137.reuse, R119, 0x1, P0 ;  /* 0x0000008978032211 */ /* 0x080fe400000f0c77 */
[C---:B------:R-:W-:Y:S04]  /*d1e0*/  @P3 LEA R34, P0, R126.reuse, R136, 0x1 ;  /* 0x000000887e223211 */ /* 0x040fe800078008ff */
[----:B------:R-:W-:Y:S01]  /*d1f0*/  @P3 LEA.HI.X R35, R126, R137, R125, 0x1, P0 ;  /* 0x000000897e233211 */ /* 0x000fe200000f0c7d */
[----:B--2---:R1:W-:Y:S01]  /*d200*/  @P1 ST.E.128 [R22.64], R4 ;  /* 0x0000000416001985 */ /* 0x0043e2000c101d06 */
[C---:B------:R-:W-:Y:S03]  /*d210*/  @P2 LEA R36, P1, R95.reuse, R142, 0x1 ;  /* 0x0000008e5f242211 */ /* 0x040fe600078208ff */
[----:B------:R2:W3:Y:S01]  /*d220*/  @P2 LD.E.128 R28, [R2.64] ;  /* 0x00000006021c2980 */ /* 0x0004e2000c101d00 */
[----:B------:R-:W-:Y:S02]  /*d230*/  @P2 LEA.HI.X R37, R95, R143, R94, 0x1, P1 ;  /* 0x0000008f5f252211 */ /* 0x000fe400008f0c5e */
[----:B------:R-:W-:Y:S11]  /*d240*/  ISETP.NE.AND P1, PT, R170, RZ, PT ;  /* 0x000000ffaa00720c */ /* 0x000ff60003f25270 */
[----:B------:R-:W-:Y:S02]  /*d250*/  @!UPT UIADD3 URZ, URZ, URZ, URZ ;  /* 0x0000003f3f3ff290 */ /* 0x000fe4000fffe03f */
        /* <DEDUP_REMOVED lines=11> */
.L_x_859:
[----:B------:R-:W-:Y:S05]  /*d310*/  BSYNC B3 ;  /* 0x0000000000037941 */ /* 0x000fea0003800000 */
.L_x_824:
[----:B------:R-:W-:Y:S01]  /*d320*/  ISETP.NE.U32.AND P1, PT, R248, RZ, PT ;  /* 0x000000fff800720c */ /* 0x000fe20003f25070 */
[----:B-1----:R-:W4:Y:S01]  /*d330*/  LD.E R3, [R20.64+0x128] ;  /* 0x0001280614037980 */ /* 0x002f22000c101900 */
[----:B------:R-:W-:Y:S02]  /*d340*/  BSSY B0, `(.L_x_930) ;  /* 0x000005f000007945 */ /* 0x000fe40003800000 */
[----:B------:R-:W-:Y:S01]  /*d350*/  ISETP.NE.AND.EX P1, PT, R249, RZ, PT, P1 ;  /* 0x000000fff900720c */ /* 0x000fe20003f25310 */
[----:B----4-:R-:W-:Y:S05]  /*d360*/  IMAD.U32 R3, R3, -0x40, RZ ;  /* 0xffffffc003037824 */ /* 0x010fea00078e00ff */
[C---:B--2---:R-:W-:Y:S04]  /*d370*/  LEA R136, P0, R3.reuse, R136, 0x1 ;  /* 0x0000008803887211 */ /* 0x044fe800078008ff */
[----:B------:R-:W-:Y:S03]  /*d380*/  LEA.HI.X.SX32 R137, R3, R137, 0x1, P0 ;  /* 0x0000008903897211 */ /* 0x000fe600000f0eff */
[----:B------:R-:W-:-:S05]  /*d390*/  @!P1 BRA `(.L_x_931) ;  /* 0x0000051000009947 */ /* 0x000fca0003800000 */
[----:B------:R-:W-:Y:S04]  /*d3a0*/  IADD3 R3, R12, -0x1, RZ ;  /* 0xffffffff0c037810 */ /* 0x000fe80007ffe0ff */
[----:B------:R-:W-:Y:S11]  /*d3b0*/  ISETP.GT.AND P0, PT, R3, R106, PT ;  /* 0x0000006a0300720c */ /* 0x000ff60003f04270 */
[----:B------:R-:W-:Y:S02]  /*d3c0*/  @!UPT UIADD3 URZ, URZ, URZ, URZ ;  /* 0x0000003f3f3ff290 */ /* 0x000fe4000fffe03f */
[----:B------:R-:W-:-:S05]  /*d3d0*/  @!P0 BRA `(.L_x_932) ;  /* 0x0000055000008947 */ /* 0x000fca0003800000 */
[----:B------:R-:W-:Y:S01]  /*d3e0*/  IMAD.MOV.U32 R22, RZ, RZ, RZ ;  /* 0x000000ffff167224 */ /* 0x000fe200078e00ff */
[----:B------:R-:W2:Y:S01]  /*d3f0*/  LD.E R2, [R20.64+0x170] ;  /* 0x0001700614027980 */ /* 0x000ea2000c101900 */
[----:B------:R-:W-:Y:S03]  /*d400*/  IABS R8, R13 ;  /* 0x0000000d00087213 */ /* 0x000fe60000000000 */
[----:B------:R-:W4:Y:S06]  /*d410*/  LD.E.64 R26, [R20.64+0x40] ;  /* 0x00004006141a7980 */ /* 0x000f2c000c101b00 */
[----:B---3--:R-:W3:Y:S01]  /*d420*/  LD.E.64 R24, [R20.64+0x20] ;  /* 0x0000200614187980 */ /* 0x008ee2000c101b00 */
[-C--:B--2---:R-:W-:Y:S02]  /*d430*/  IABS R3, R2.reuse ;  /* 0x0000000200037213 */ /* 0x084fe40000000000 */
[----:B------:R-:W-:Y:S02]  /*d440*/  IABS R7, R2 ;  /* 0x0000000200077213 */ /* 0x000fe40000000000 */
[----:B------:R-:W1:Y:S03]  /*d450*/  I2F.RP R17, R3 ;  /* 0x0000000300117306 */ /* 0x000e660000209400 */
[----:B------:R-:W-:Y:S07]  /*d460*/  IMAD.MOV R7, RZ, RZ, -R7 ;  /* 0x000000ffff077224 */ /* 0x000fee00078e0a07 */
[----:B-1----:R-:W1:Y:S02]  /*d470*/  MUFU.RCP R0, R17 ;  /* 0x0000001100007308 */ /* 0x002e640000001000 */
[----:B-1----:R-:W-:Y:S02]  /*d480*/  IADD3 R4, R0, 0xffffffe, RZ ;  /* 0x0ffffffe00047810 */ /* 0x002fe40007ffe0ff */
[----:B------:R-:W-:Y:S06]  /*d490*/  IADD3 R0, R16, -0x80, RZ ;  /* 0xffffff8010007810 */ /* 0x000fec0007ffe0ff */
[----:B------:R-:W1:Y:S01]  /*d4a0*/  F2I.FTZ.U32.TRUNC.NTZ R23, R4 ;  /* 0x0000000400177305 */ /* 0x000e62000021f000 */
[----:B------:R-:W2:Y:S01]  /*d4b0*/  LD.E.64 R16, [R20.64+0x38] ;  /* 0x0000380614107980 */ /* 0x000ea2000c101b00 */
[----:B------:R-:W-:Y:S01]  /*d4c0*/  IABS R5, R0 ;  /* 0x0000000000057213 */ /* 0x000fe20000000000 */
[--C-:B-1----:R-:W-:Y:S04]  /*d4d0*/  IMAD.MOV R6, RZ, RZ, -R23.reuse ;  /* 0x000000ffff067224 */ /* 0x102fe800078e0a17 */
[----:B------:R-:W-:Y:S04]  /*d4e0*/  IMAD R6, R6, R3, RZ ;  /* 0x0000000306067224 */ /* 0x000fe800078e02ff */
[----:B------:R-:W-:Y:S02]  /*d4f0*/  IMAD.HI.U32 R6, R23, R6, R22 ;  /* 0x0000000617067227 */ /* 0x000fe400078e0016 */
[----:B------:R-:W2:Y:S04]  /*d500*/  LD.E.64 R22, [R20.64+0x28] ;  /* 0x0000280614167980 */ /* 0x000ea8000c101b00 */
[C---:B------:R-:W-:Y:S04]  /*d510*/  IMAD.HI.U32 R4, R6.reuse, R5, RZ ;  /* 0x0000000506047227 */ /* 0x040fe800078e00ff */
[----:B------:R-:W-:Y:S04]  /*d520*/  IMAD.HI.U32 R6, R6, R8, RZ ;  /* 0x0000000806067227 */ /* 0x000fe800078e00ff */
[-C--:B------:R-:W-:Y:S02]  /*d530*/  IMAD R5, R4, R7.reuse, R5 ;  /* 0x0000000704057224 */ /* 0x080fe400078e0205 */
[----:B------:R-:W-:Y:S03]  /*d540*/  IMAD R8, R6, R7, R8 ;  /* 0x0000000706087224 */ /* 0x000fe600078e0208 */
[C---:B------:R-:W-:Y:S02]  /*d550*/  ISETP.GT.U32.AND P0, PT, R3.reuse, R5, PT ;  /* 0x000000050300720c */ /* 0x040fe40003f04070 */
[----:B------:R-:W-:Y:S11]  /*d560*/  ISETP.GT.U32.AND P3, PT, R3, R8, PT ;  /* 0x000000080300720c */ /* 0x000ff60003f64070 */
[--C-:B------:R-:W-:Y:S01]  /*d570*/  @!P0 IMAD.IADD R5, R5, 0x1, -R3.reuse ;  /* 0x0000000105058824 */ /* 0x100fe200078e0a03 */
[----:B------:R-:W-:Y:S01]  /*d580*/  @!P0 IADD3 R4, R4, 0x1, RZ ;  /* 0x0000000104048810 */ /* 0x000fe20007ffe0ff */
[----:B------:R-:W-:Y:S01]  /*d590*/  @!P3 IMAD.IADD R8, R8, 0x1, -R3 ;  /* 0x000000010808b824 */ /* 0x000fe200078e0a03 */
[----:B------:R-:W-:Y:S02]  /*d5a0*/  @!P3 IADD3 R6, R6, 0x1, RZ ;  /* 0x000000010606b810 */ /* 0x000fe40007ffe0ff */
[-C--:B------:R-:W-:Y:S02]  /*d5b0*/  ISETP.GE.U32.AND P4, PT, R5, R3.reuse, PT ;  /* 0x000000030500720c */ /* 0x080fe40003f86070 */
[----:B------:R-:W-:Y:S02]  /*d5c0*/  ISETP.GE.U32.AND P5, PT, R8, R3, PT ;  /* 0x000000030800720c */ /* 0x000fe40003fa6070 */
[-C--:B------:R-:W-:Y:S02]  /*d5d0*/  LOP3.LUT R5, R13, R2.reuse, RZ, 0x3c, !PT ;  /* 0x000000020d057212 */ /* 0x080fe400078e3cff */
[-C--:B------:R-:W-:Y:S02]  /*d5e0*/  LOP3.LUT R3, R0, R2.reuse, RZ, 0x3c, !PT ;  /* 0x0000000200037212 */ /* 0x080fe400078e3cff */
[----:B------:R-:W-:Y:S02]  /*d5f0*/  ISETP.GE.AND P2, PT, R5, RZ, PT ;  /* 0x000000ff0500720c */ /* 0x000fe40003f46270 */
[----:B------:R-:W-:Y:S02]  /*d600*/  ISETP.GE.AND P1, PT, R3, RZ, PT ;  /* 0x000000ff0300720c */ /* 0x000fe40003f26270 */
[----:B------:R-:W-:Y:S02]  /*d610*/  ISETP.NE.AND P0, PT, R2, RZ, PT ;  /* 0x000000ff0200720c */ /* 0x000fe40003f05270 */
[----:B------:R-:W-:Y:S02]  /*d620*/  @P4 IADD3 R4, R4, 0x1, RZ ;  /* 0x0000000104044810 */ /* 0x000fe40007ffe0ff */
[----:B------:R-:W-:Y:S02]  /*d630*/  @P5 IADD3 R6, R6, 0x1, RZ ;  /* 0x0000000106065810 */ /* 0x000fe40007ffe0ff */
[----:B------:R-:W-:Y:S02]  /*d640*/  LOP3.LUT R3, RZ, R2, RZ, 0x33, !PT ;  /* 0x00000002ff037212 */ /* 0x000fe400078e33ff */
[----:B------:R-:W-:Y:S01]  /*d650*/  IADD3 R0, -R13, R0, RZ ;  /* 0x000000000d007210 */ /* 0x000fe20007ffe1ff */
[----:B------:R-:W-:Y:S02]  /*d660*/  @!P2 IMAD.MOV R6, RZ, RZ, -R6 ;  /* 0x000000ffff06a224 */ /* 0x000fe400078e0a06 */
[----:B------:R-:W-:Y:S05]  /*d670*/  @!P1 IMAD.MOV R4, RZ, RZ, -R4 ;  /* 0x000000ffff049224 */ /* 0x000fea00078e0a04 */
[C---:B------:R-:W-:Y:S02]  /*d680*/  SEL R4, R3.reuse, R4, !P0 ;  /* 0x0000000403047207 */ /* 0x040fe40004000000 */
[----:B------:R-:W-:Y:S02]  /*d690*/  SEL R3, R3, R6, !P0 ;  /* 0x0000000603037207 */ /* 0x000fe40004000000 */
[CC--:B------:R-:W-:Y:S02]  /*d6a0*/  LEA R30, P1, R4.reuse, R248.reuse, 0x2 ;  /* 0x000000f8041e7211 */ /* 0x0c0fe400078210ff */
[C---:B------:R-:W-:Y:S02]  /*d6b0*/  LEA R28, P0, R3.reuse, R248, 0x2 ;  /* 0x000000f8031c7211 */ /* 0x040fe400078010ff */
[-C--:B------:R-:W-:Y:S02]  /*d6c0*/  LEA.HI.X.SX32 R31, R4, R249.reuse, 0x2, P1 ;  /* 0x000000f9041f7211 */ /* 0x080fe400008f16ff */
[C---:B------:R-:W-:Y:S01]  /*d6d0*/  LEA.HI.X.SX32 R29, R3.reuse, R249, 0x2, P0 ;  /* 0x000000f9031d7211 */ /* 0x040fe200000f16ff */
[----:B------:R-:W-:Y:S02]  /*d6e0*/  IMAD.IADD R3, R3, 0x1, -R4 ;  /* 0x0000000103037824 */ /* 0x000fe400078e0a04 */
[----:B------:R-:W2:Y:S02]  /*d6f0*/  LD.E R5, [R30.64] ;  /* 0x000000061e057980 */ /* 0x000ea4000c101900 */
[----:B------:R-:W-:Y:S02]  /*d700*/  IMAD R0, R3, R2, R0 ;  /* 0x0000000203007224 */ /* 0x000fe400078e0200 */
[----:B------:R1:W2:Y:S02]  /*d710*/  LD.E R6, [R28.64] ;  /* 0x000000061c067980 */ /* 0x0002a4000c101900 */
[-C--:B----4-:R-:W-:Y:S01]  /*d720*/  IMAD R4, R27, R0.reuse, RZ ;  /* 0x000000001b047224 */ /* 0x090fe200078e02ff */
[----:B------:R-:W-:Y:S01]  /*d730*/  SHF.R.S32.HI R3, RZ, 0x1f, R0 ;  /* 0x0000001fff037819 */ /* 0x000fe20000011400 */
[C---:B-1----:R-:W-:Y:S04]  /*d740*/  IMAD.WIDE.U32 R28, R26.reuse, R0, RZ ;  /* 0x000000001a1c7225 */ /* 0x042fe800078e00ff */
[----:B--2---:R-:W-:Y:S02]  /*d750*/  IMAD.IADD R6, R5, 0x1, -R6 ;  /* 0x0000000105067824 */ /* 0x004fe400078e0a06 */
[----:B------:R-:W-:Y:S02]  /*d760*/  IMAD R5, R26, R3, R4 ;  /* 0x000000031a057224 */ /* 0x000fe400078e0204 */
[-C--:B---3--:R-:W-:Y:S01]  /*d770*/  IMAD R4, R25, R6.reuse, RZ ;  /* 0x0000000619047224 */ /* 0x088fe200078e02ff */
[----:B------:R-:W-:Y:S01]  /*d780*/  SHF.R.S32.HI R7, RZ, 0x1f, R6 ;  /* 0x0000001fff077819 */ /* 0x000fe20000011406 */
[C---:B------:R-:W-:Y:S04]  /*d790*/  IMAD.WIDE.U32 R26, R24.reuse, R6, RZ ;  /* 0x00000006181a7225 */ /* 0x040fe800078e00ff */
[-C--:B------:R-:W-:Y:S01]  /*d7a0*/  IMAD R4, R24, R7.reuse, R4 ;  /* 0x0000000718047224 */ /* 0x080fe200078e0204 */
[----:B------:R-:W-:Y:S01]  /*d7b0*/  MOV R24, R28 ;  /* 0x0000001c00187202 */ /* 0x000fe20000000f00 */
[----:B------:R-:W-:Y:S02]  /*d7c0*/  IMAD.IADD R25, R29, 0x1, R5 ;  /* 0x000000011d197824 */ /* 0x000fe400078e0205 */
[----:B------:R-:W-:Y:S02]  /*d7d0*/  IMAD.IADD R27, R27, 0x1, R4 ;  /* 0x000000011b1b7824 */ /* 0x000fe400078e0204 */
[----:B------:R-:W-:Y:S04]  /*d7e0*/  IMAD.WIDE.U32 R24, R6, R22, R24 ;  /* 0x0000001606187225 */ /* 0x000fe800078e0018 */
[----:B------:R-:W-:Y:S01]  /*d7f0*/  IMAD R6, R23, R6, RZ ;  /* 0x0000000617067224 */ /* 0x000fe200078e02ff */
[----:B------:R-:W-:Y:S01]  /*d800*/  LEA R144, P1, R24, R144, 0x1 ;  /* 0x0000009018907211 */ /* 0x000fe200078208ff */
[----:B------:R-:W-:Y:S02]  /*d810*/  IMAD R4, R17, R0, RZ ;  /* 0x0000000011047224 */ /* 0x000fe400078e02ff */
[----:B------:R-:W-:Y:S04]  /*d820*/  IMAD.WIDE.U32 R26, R0, R16, R26 ;  /* 0x00000010001a7225 */ /* 0x000fe800078e001a */
[----:B------:R-:W-:Y:S01]  /*d830*/  IMAD R6, R22, R7, R6 ;  /* 0x0000000716067224 */ /* 0x000fe200078e0206 */
[----:B------:R-:W-:Y:S01]  /*d840*/  LEA R142, P0, R26, R142, 0x1 ;  /* 0x0000008e1a8e7211 */ /* 0x000fe200078008ff */
[----:B------:R-:W-:Y:S02]  /*d850*/  IMAD R4, R16, R3, R4 ;  /* 0x0000000310047224 */ /* 0x000fe400078e0204 */
[----:B------:R-:W-:Y:S02]  /*d860*/  IMAD.IADD R6, R25, 0x1, R6 ;  /* 0x0000000119067824 */ /* 0x000fe400078e0206 */
[----:B------:R-:W-:Y:S03]  /*d870*/  IMAD.IADD R4, R27, 0x1, R4 ;  /* 0x000000011b047824 */ /* 0x000fe600078e0204 */
[----:B------:R-:W-:Y:S02]  /*d880*/  LEA.HI.X R145, R24, R145, R6, 0x1, P1 ;  /* 0x0000009118917211 */ /* 0x000fe400008f0c06 */
[----:B------:R-:W-:Y:S01]  /*d890*/  LEA.HI.X R143, R26, R143, R4, 0x1, P0 ;  /* 0x0000008f1a8f7211 */ /* 0x000fe200000f0c04 */
[----:B------:R-:W-:-:S05]  /*d8a0*/  BRA `(.L_x_932) ;  /* 0x0000008000007947 */ /* 0x000fca0003800000 */
.L_x_931:
[----:B------:R-:W2:Y:S04]  /*d8b0*/  LD.E R5, [R20.64+0x40] ;  /* 0x0000400614057980 */ /* 0x000ea8000c101900 */
[----:B------:R-:W4:Y:S02]  /*d8c0*/  LD.E R3, [R20.64+0x38] ;  /* 0x0000380614037980 */ /* 0x000f24000c101900 */
[----:B----4-:R-:W-:Y:S02]  /*d8d0*/  IMAD.U32 R3, R3, -0x40, RZ ;  /* 0xffffffc003037824 */ /* 0x010fe400078e00ff */
[----:B--2---:R-:W-:Y:S03]  /*d8e0*/  IMAD.U32 R5, R5, -0x40, RZ ;  /* 0xffffffc005057824 */ /* 0x004fe600078e00ff */
[----:B---3--:R-:W-:Y:S02]  /*d8f0*/  LEA R142, P0, R3, R142, 0x1 ;  /* 0x0000008e038e7211 */ /* 0x008fe400078008ff */
[----:B------:R-:W-:Y:S02]  /*d900*/  LEA R144, P1, R5, R144, 0x1 ;  /* 0x0000009005907211 */ /* 0x000fe400078208ff */
[----:B------:R-:W-:Y:S02]  /*d910*/  LEA.HI.X.SX32 R143, R3, R143, 0x1, P0 ;  /* 0x0000008f038f7211 */ /* 0x000fe400000f0eff */
[----:B------:R-:W-:Y:S04]  /*d920*/  LEA.HI.X.SX32 R145, R5, R145, 0x1, P1 ;  /* 0x0000009105917211 */ /* 0x000fe800008f0eff */
.L_x_932:
[----:B------:R-:W-:Y:S05]  /*d930*/  BSYNC B0 ;  /* 0x0000000000007941 */ /* 0x000fea0003800000 */
.L_x_930:
[----:B------:R-:W-:Y:S04]  /*d940*/  IADD3 R12, R12, -0x1, RZ ;  /* 0xffffffff0c0c7810 */ /* 0x000fe80007ffe0ff */
[----:B------:R-:W-:Y:S11]  /*d950*/  ISETP.GT.AND P0, PT, R12, R106, PT ;  /* 0x0000006a0c00720c */ /* 0x000ff60003f04270 */
[----:B------:R-:W-:Y:S02]  /*d960*/  @!UPT UIADD3 URZ, URZ, URZ, URZ ;  /* 0x0000003f3f3ff290 */ /* 0x000fe4000fffe03f */
[----:B------:R-:W-:-:S05]  /*d970*/  @P0 BRA `(.L_x_933) ;  /* 0xffff53b000000947 */ /* 0x000fca000383ffff */
.L_x_815:
[----:B------:R-:W-:Y:S01]  /*d980*/  WARPSYNC 0xffffffff ;  /* 0xffffffff00007948 */ /* 0x000fe20003800000 */
[----:B------:R-:W-:Y:S06]  /*d990*/  BAR.SYNC.DEFER_BLOCKING 0x0 ;  /* 0x0000000000007b1d */ /* 0x000fec0000010000 */
[----:B------:R-:W2:Y:S01]  /*d9a0*/  LD.E R0, [R20.64+0xd0] ;  /* 0x0000d00614007980 */ /* 0x000ea2000c101900 */
[----:B------:R-:W-:Y:S01]  /*d9b0*/  BSSY B3, `(.L_x_934) ;  /* 0x00009a3000037945 */ /* 0x000fe20003800000 */
[----:B------:R-:W-:Y:S01]  /*d9c0*/  IMAD.SHL.U32 R245, R174, 0x2, RZ ;  /* 0x00000002aef57824 */ /* 0x000fe200078e00ff */
[C---:B------:R-:W-:Y:S01]  /*d9d0*/  SHF.L.U64.HI R17, R198.reuse, 0x4, R199 ;  /* 0x00000004c6117819 */ /* 0x040fe200000102c7 */
[----:B------:R-:W-:Y:S01]  /*d9e0*/  IMAD.SHL.U32 R7, R198, 0x10, RZ ;  /* 0x00000010c6077824 */ /* 0x000fe200078e00ff */
[----:B--2---:R-:W-:-:S13]  /*d9f0*/  ISETP.NE.AND P0, PT, R0, RZ, PT ;  /* 0x000000ff0000720c */ /* 0x004fda0003f05270 */
[----:B------:R-:W-:Y:S05]  /*da00*/  @!P0 BRA `(.L_x_935) ;  /* 0x0000908000008947 */ /* 0x000fea0003800000 */
[----:B------:R-:W2:Y:S01]  /*da10*/  LD.E.64 R2, [R20.64+0xf0] ;  /* 0x0000f00614027980 */ /* 0x000ea2000c101b00 */
[----:B------:R-:W-:-:S03]  /*da20*/  IMAD.MOV.U32 R13, RZ, RZ, RZ ;  /* 0x000000ffff0d7224 */ /* 0x000fc600078e00ff */
[----:B------:R1:W5:Y:S04]  /*da30*/  LD.E R6, [R20.64+0xc0] ;  /* 0x0000c00614067980 */ /* 0x000368000c101900 */
[----:B------:R1:W5:Y:S04]  /*da40*/  LD.E.64 R40, [R20.64+0x148] ;  /* 0x0001480614287980 */ /* 0x000368000c101b00 */
[----:B------:R1:W5:Y:S01]  /*da50*/  LD.E.64 R38, [R20.64+0x150] ;  /* 0x0001500614267980 */ /* 0x000362000c101b00 */
[----:B--2---:R-:W-:-:S04]  /*da60*/  ISETP.NE.U32.AND P1, PT, R2, RZ, PT ;  /* 0x000000ff0200720c */ /* 0x004fc80003f25070 */
[----:B------:R-:W-:-:S13]  /*da70*/  ISETP.NE.AND.EX P1, PT, R3, RZ, PT, P1 ;  /* 0x000000ff0300720c */ /* 0x000fda0003f25310 */
[----:B------:R-:W-:-:S04]  /*da80*/  @P1 LEA R18, P0, R242, R2, 0x2 ;  /* 0x00000002f2121211 */ /* 0x000fc800078010ff */
[----:B------:R-:W-:Y:S02]  /*da90*/  @P1 LEA.HI.X R19, R242, R3, R75, 0x2, P0 ;  /* 0x00000003f2131211 */ /* 0x000fe400000f144b */
[----:B------:R-:W2:Y:S04]  /*daa0*/  LD.E.U8 R3, [R20.64+0x1b3] ;  /* 0x0001b30614037980 */ /* 0x000ea8000c101100 */
[----:B------:R-:W4:Y:S01]  /*dab0*/  @P1 LD.E R13, [R18.64] ;  /* 0x00000006120d1980 */ /* 0x000f22000c101900 */
[----:B------:R-:W-:Y:S02]  /*dac0*/  IADD3 R7, P1, R7, R194, RZ ;  /* 0x000000c207077210 */ /* 0x000fe40007f3e0ff */
[----:B------:R-:W-:Y:S02]  /*dad0*/  LEA.HI R2, R0, R0, RZ, 0x1 ;  /* 0x0000000000027211 */ /* 0x000fe400078f08ff */
[----:B------:R-:W-:Y:S01]  /*dae0*/  LEA R5, P0, R198, R194, 0x5 ;  /* 0x000000c2c6057211 */ /* 0x000fe200078028ff */
[----:B------:R-:W-:Y:S01]  /*daf0*/  IMAD.X R17, R17, 0x1, R197, P1 ;  /* 0x0000000111117824 */ /* 0x000fe200008e06c5 */
[----:B-----5:R-:W-:Y:S01]  /*db00*/  LEA R42, P2, R194, R200, 0x1 ;  /* 0x000000c8c22a7211 */ /* 0x020fe200078408ff */
[----:B------:R-:W-:Y:S01]  /*db10*/  IMAD.MOV.U32 R196, RZ, RZ, R194 ;  /* 0x000000ffffc47224 */ /* 0x000fe200078e00c2 */
[----:B------:R-:W-:-:S02]  /*db20*/  SHF.R.S32.HI R2, RZ, 0x1, R2 ;  /* 0x00000001ff027819 */ /* 0x000fc40000011402 */
[-C--:B------:R-:W-:Y:S02]  /*db30*/  LEA R36, P1, R7, R200.reuse, 0x1 ;  /* 0x000000c807247211 */ /* 0x080fe400078208ff */
[----:B------:R-:W-:Y:S01]  /*db40*/  LEA.HI.X R8, R198, R197, R199, 0x5, P0 ;  /* 0x000000c5c6087211 */ /* 0x000fe200000f2cc7 */
[----:B------:R-:W-:Y:S01]  /*db50*/  IMAD R4, R199, 0x30, RZ ;  /* 0x00000030c7047824 */ /* 0x000fe200078e02ff */
[-CC-:B------:R-:W-:Y:S01]  /*db60*/  LEA.HI.X R43, R194, R201.reuse, R197.reuse, 0x1, P2 ;  /* 0x000000c9c22b7211 */ /* 0x180fe200010f0cc5 */
[----:B------:R-:W-:Y:S01]  /*db70*/  IMAD.WIDE.U32 R196, R198, 0x30, R196 ;  /* 0x00000030c6c47825 */ /* 0x000fe200078e00c4 */
[-C--:B------:R-:W-:Y:S02]  /*db80*/  LEA R22, P0, R5, R200.reuse, 0x1 ;  /* 0x000000c805167211 */ /* 0x080fe400078008ff */
[-C--:B------:R-:W-:Y:S01]  /*db90*/  LEA.HI.X R37, R7, R201.reuse, R17, 0x1, P1 ;  /* 0x000000c907257211 */ /* 0x080fe200008f0c11 */
[----:B------:R-:W-:Y:S01]  /*dba0*/  IMAD.IADD R7, R244, 0x1, -R81 ;  /* 0x00000001f4077824 */ /* 0x000fe200078e0a51 */
[----:B------:R-:W-:Y:S01]  /*dbb0*/  LEA.HI.X R23, R5, R201, R8, 0x1, P0 ;  /* 0x000000c905177211 */ /* 0x000fe200000f0c08 */
[----:B------:R-:W-:Y:S01]  /*dbc0*/  IMAD.IADD R5, R197, 0x1, R4 ;  /* 0x00000001c5057824 */ /* 0x000fe200078e0204 */
[----:B------:R-:W-:-:S02]  /*dbd0*/  LEA R12, P1, R196, R200, 0x1 ;  /* 0x000000c8c40c7211 */ /* 0x000fc400078208ff */
[----:B------:R-:W-:-:S04]  /*dbe0*/  ISETP.GE.AND P0, PT, R190, R7, PT ;  /* 0x00000007be00720c */ /* 0x000fc80003f06270 */
[----:B------:R-:W-:Y:S02]  /*dbf0*/  ISETP.GT.AND P0, PT, R57, -0x8, !P0 ;  /* 0xfffffff83900780c */ /* 0x000fe40004704270 */
[----:B--2---:R-:W-:Y:S01]  /*dc00*/  ISETP.NE.AND P4, PT, R3, RZ, PT ;  /* 0x000000ff0300720c */ /* 0x004fe20003f85270 */
[----:B----4-:R-:W-:-:S04]  /*dc10*/  IMAD.IADD R13, R74, 0x1, R13 ;  /* 0x000000014a0d7824 */ /* 0x010fc800078e020d */
[----:B------:R-:W-:-:S05]  /*dc20*/  IMAD R13, R2, R13, RZ ;  /* 0x0000000d020d7224 */ /* 0x000fca00078e02ff */
[----:B------:R-:W-:Y:S02]  /*dc30*/  SHF.R.S32.HI R17, RZ, 0x1f, R13 ;  /* 0x0000001fff117819 */ /* 0x000fe4000001140d */
[-C--:B------:R-:W-:Y:S02]  /*dc40*/  IADD3 R3, P2, R14, R13.reuse, RZ ;  /* 0x0000000d0e037210 */ /* 0x080fe40007f5e0ff */
[----:B------:R-:W-:Y:S02]  /*dc50*/  IADD3 R8, P3, R76, R13, RZ ;  /* 0x0000000d4c087210 */ /* 0x000fe40007f7e0ff */
[----:B------:R-:W-:Y:S01]  /*dc60*/  LEA.HI.X R13, R196, R201, R5, 0x1, P1 ;  /* 0x000000c9c40d7211 */ /* 0x000fe200008f0c05 */
[----:B------:R-:W-:Y:S01]  /*dc70*/  IMAD.X R4, R15, 0x1, R17, P2 ;  /* 0x000000010f047824 */ /* 0x000fe200010e0611 */
[----:B------:R-:W-:Y:S01]  /*dc80*/  LEA.HI.X.SX32 R19, R76, R17, 0x1, P3 ;  /* 0x000000114c137211 */ /* 0x000fe200018f0eff */
[----:B------:R-:W-:Y:S01]  /*dc90*/  IMAD.MOV.U32 R5, RZ, RZ, R2 ;  /* 0x000000ffff057224 */ /* 0x000fe200078e0002 */
[----:B------:R-:W-:Y:S05]  /*dca0*/  @!P4 BRA `(.L_x_936) ;  /* 0x000032800000c947 */ /* 0x000fea0003800000 */
[C---:B-1----:R-:W-:Y:S01]  /*dcb0*/  IMAD.SHL.U32 R3, R8.reuse, 0x2, RZ ;  /* 0x0000000208037824 */ /* 0x042fe200078e00ff */
[----:B------:R-:W-:Y:S01]  /*dcc0*/  SHF.L.U64.HI R19, R8, 0x1, R19 ;  /* 0x0000000108137819 */ /* 0x000fe20000010213 */
[----:B------:R-:W-:Y:S03]  /*dcd0*/  BSSY B2, `(.L_x_937) ;  /* 0x00000cc000027945 */ /* 0x000fe60003800000 */
[----:B------:R-:W-:-:S02]  /*dce0*/  IADD3 R16, P2, R40, R3, RZ ;  /* 0x0000000328107210 */ /* 0x000fc40007f5e0ff */
[----:B------:R-:W-:-:S03]  /*dcf0*/  IADD3 R18, P1, R38, R3, RZ ;  /* 0x0000000326127210 */ /* 0x000fc60007f3e0ff */
[--C-:B------:R-:W-:Y:S02]  /*dd00*/  IMAD.X R17, R41, 0x1, R19.reuse, P2 ;  /* 0x0000000129117824 */ /* 0x100fe400010e0613 */
[----:B------:R-:W-:Y:S01]  /*dd10*/  IMAD.X R19, R39, 0x1, R19, P1 ;  /* 0x0000000127137824 */ /* 0x000fe200008e0613 */
[----:B------:R-:W-:Y:S05]  /*dd20*/  @!P0 BRA `(.L_x_938) ;  /* 0x00000c6000008947 */ /* 0x000fea0003800000 */
[----:B------:R-:W-:Y:S01]  /*dd30*/  ISETP.GE.AND P0, PT, R14, R6, PT ;  /* 0x000000060e00720c */ /* 0x000fe20003f06270 */
[----:B------:R-:W-:-:S12]  /*dd40*/  BSSY B1, `(.L_x_939) ;  /* 0x0000030000017945 */ /* 0x000fd80003800000 */
[----:B------:R1:W-:Y:S01]  /*dd50*/  @P0 STS.128 [R245], RZ ;  /* 0x000000fff5000388 */ /* 0x0003e20000000c00 */
[----:B------:R-:W-:Y:S05]  /*dd60*/  @P0 BRA `(.L_x_940) ;  /* 0x000002d000000947 */ /* 0x000fea0003800000 */
[----:B------:R2:W5:Y:S01]  /*dd70*/  LD.E.128 R24, [R42.64] ;  /* 0x000000062a187980 */ /* 0x000562000c101d00 */
[----:B------:R-:W-:Y:S01]  /*dd80*/  ISETP.GE.AND P0, PT, R14, R0, PT ;  /* 0x000000000e00720c */ /* 0x000fe20003f06270 */
[----:B------:R-:W-:-:S12]  /*dd90*/  BSSY B0, `(.L_x_941) ;  /* 0x0000029000007945 */ /* 0x000fd80003800000 */
[----:B------:R-:W-:Y:S05]  /*dda0*/  @P0 BRA `(.L_x_942) ;  /* 0x0000027000000947 */ /* 0x000fea0003800000 */
[----:B------:R-:W4:Y:S04]  /*ddb0*/  LD.E.64 R2, [R18.64] ;  /* 0x0000000612027980 */ /* 0x000f28000c101b00 */
[----:B--2---:R-:W2:Y:S01]  /*ddc0*/  LD.E.64 R4, [R16.64] ;  /* 0x0000000610047980 */ /* 0x004ea2000c101b00 */
[C---:B-----5:R-:W-:Y:S01]  /*ddd0*/  SHF.L.U32 R28, R25.reuse, 0x10, RZ ;  /* 0x00000010191c7819 */ /* 0x060fe200000006ff */
[----:B------:R-:W-:Y:S01]  /*dde0*/  IMAD.U32 R32, R26, 0x10000, RZ ;  /* 0x000100001a207824 */ /* 0x000fe200078e00ff */
[----:B------:R-:W-:Y:S02]  /*ddf0*/  LOP3.LUT R8, R25, 0xffff0000, RZ, 0xc0, !PT ;  /* 0xffff000019087812 */ /* 0x000fe400078ec0ff */
[C---:B------:R-:W-:Y:S02]  /*de00*/  SHF.L.U32 R25, R24.reuse, 0x10, RZ ;  /* 0x0000001018197819 */ /* 0x040fe400000006ff */
[----:B------:R-:W-:-:S02]  /*de10*/  LOP3.LUT R34, R24, 0xffff0000, RZ, 0xc0, !PT ;  /* 0xffff000018227812 */ /* 0x000fc400078ec0ff */
[C---:B------:R-:W-:Y:S02]  /*de20*/  LOP3.LUT R33, R27.reuse, 0xffff0000, RZ, 0xc0, !PT ;  /* 0xffff00001b217812 */ /* 0x040fe400078ec0ff */
[----:B------:R-:W-:Y:S02]  /*de30*/  LOP3.LUT R38, R26, 0xffff0000, RZ, 0xc0, !PT ;  /* 0xffff00001a267812 */ /* 0x000fe400078ec0ff */
[----:B------:R-:W-:Y:S02]  /*de40*/  SHF.L.U32 R35, R27, 0x10, RZ ;  /* 0x000000101b237819 */ /* 0x000fe400000006ff */
[C---:B----4-:R-:W-:Y:S01]  /*de50*/  LOP3.LUT R24, R3.reuse, 0xffff0000, RZ, 0xc0, !PT ;  /* 0xffff000003187812 */ /* 0x050fe200078ec0ff */
[----:B------:R-:W-:Y:S01]  /*de60*/  IMAD.U32 R3, R3, 0x10000, RZ ;  /* 0x0001000003037824 */ /* 0x000fe200078e00ff */
[----:B------:R-:W-:Y:S02]  /*de70*/  LOP3.LUT R29, R2, 0xffff0000, RZ, 0xc0, !PT ;  /* 0xffff0000021d7812 */ /* 0x000fe400078ec0ff */
[----:B--2---:R-:W-:Y:S01]  /*de80*/  LOP3.LUT R30, R5, 0xffff0000, RZ, 0xc0, !PT ;  /* 0xffff0000051e7812 */ /* 0x004fe200078ec0ff */
[C---:B------:R-:W-:Y:S01]  /*de90*/  FMUL.FTZ R26, R33.reuse, R24 ;  /* 0x00000018211a7220 */ /* 0x040fe20000410000 */
[----:B------:R-:W-:Y:S01]  /*dea0*/  LOP3.LUT R31, R4, 0xffff0000, RZ, 0xc0, !PT ;  /* 0xffff0000041f7812 */ /* 0x000fe200078ec0ff */
[----:B------:R-:W-:Y:S01]  /*deb0*/  FMUL.FTZ R27, R8, R29 ;  /* 0x0000001d081b7220 */ /* 0x000fe20000410000 */
[----:B------:R-:W-:Y:S01]  /*dec0*/  SHF.L.U32 R2, R2, 0x10, RZ ;  /* 0x0000001002027819 */ /* 0x000fe200000006ff */
[----:B------:R-:W-:Y:S01]  /*ded0*/  FMUL.FTZ R33, R33, R30 ;  /* 0x0000001e21217220 */ /* 0x000fe20000410000 */
[----:B------:R-:W-:Y:S01]  /*dee0*/  SHF.L.U32 R4, R4, 0x10, RZ ;  /* 0x0000001004047819 */ /* 0x000fe200000006ff */
[----:B------:R-:W-:Y:S01]  /*def0*/  FMUL.FTZ R8, R8, R31 ;  /* 0x0000001f08087220 */ /* 0x000fe20000410000 */
[----:B------:R-:W-:Y:S01]  /*df00*/  SHF.L.U32 R5, R5, 0x10, RZ ;  /* 0x0000001005057819 */ /* 0x000fe200000006ff */
[----:B------:R-:W-:-:S02]  /*df10*/  FFMA.FTZ R33, R35, R24, R33 ;  /* 0x0000001823217223 */ /* 0x000fc40000010021 */
[C---:B------:R-:W-:Y:S02]  /*df20*/  FFMA.FTZ R27, R28.reuse, R31, -R27 ;  /* 0x0000001f1c1b7223 */ /* 0x040fe4000001081b */
[----:B------:R-:W-:Y:S02]  /*df30*/  FFMA.FTZ R8, R28, R29, R8 ;  /* 0x0000001d1c087223 */ /* 0x000fe40000010008 */
[C---:B------:R-:W-:Y:S02]  /*df40*/  FMUL.FTZ R24, R34.reuse, R2 ;  /* 0x0000000222187220 */ /* 0x040fe40000410000 */
[----:B------:R-:W-:Y:S01]  /*df50*/  FMUL.FTZ R34, R34, R4 ;  /* 0x0000000422227220 */ /* 0x000fe20000410000 */
[----:B------:R-:W-:Y:S01]  /*df60*/  F2FP.BF16.PACK_AB R8, R8, R27 ;  /* 0x0000001b0808723e */ /* 0x000fe200000010ff */
[C---:B------:R-:W-:Y:S02]  /*df70*/  FMUL.FTZ R28, R38.reuse, R3 ;  /* 0x00000003261c7220 */ /* 0x040fe40000410000 */
[----:B------:R-:W-:-:S02]  /*df80*/  FMUL.FTZ R38, R38, R5 ;  /* 0x0000000526267220 */ /* 0x000fc40000410000 */
[----:B------:R-:W-:Y:S02]  /*df90*/  FFMA.FTZ R24, R25, R4, -R24 ;  /* 0x0000000419187223 */ /* 0x000fe40000010818 */
[----:B------:R-:W-:Y:S02]  /*dfa0*/  FFMA.FTZ R26, R35, R30, -R26 ;  /* 0x0000001e231a7223 */ /* 0x000fe4000001081a */
[----:B------:R-:W-:Y:S02]  /*dfb0*/  FFMA.FTZ R25, R25, R2, R34 ;  /* 0x0000000219197223 */ /* 0x000fe40000010022 */
[C---:B------:R-:W-:Y:S01]  /*dfc0*/  FFMA.FTZ R28, R32.reuse, R5, -R28 ;  /* 0x00000005201c7223 */ /* 0x040fe2000001081c */
[----:B------:R-:W-:Y:S01]  /*dfd0*/  F2FP.BF16.PACK_AB R27, R33, R26 ;  /* 0x0000001a211b723e */ /* 0x000fe200000010ff */
[----:B------:R-:W-:Y:S01]  /*dfe0*/  FFMA.FTZ R3, R32, R3, R38 ;  /* 0x0000000320037223 */ /* 0x000fe20000010026 */
[----:B------:R-:W-:Y:S02]  /*dff0*/  F2FP.BF16.PACK_AB R24, R25, R24 ;  /* 0x000000181918723e */ /* 0x000fe400000010ff */
[----:B------:R-:W-:-:S02]  /*e000*/  MOV R25, R8 ;  /* 0x0000000800197202 */ /* 0x000fc40000000f00 */
[----:B------:R-:W-:Y:S02]  /*e010*/  F2FP.BF16.PACK_AB R26, R3, R28 ;  /* 0x0000001c031a723e */ /* 0x000fe400000010ff */
.L_x_942:
[----:B------:R-:W-:Y:S05]  /*e020*/  BSYNC B0 ;  /* 0x0000000000007941 */ /* 0x000fea0003800000 */
.L_x_941:
[----:B-----5:R4:W-:Y:S02]  /*e030*/  STS.128 [R245], R24 ;  /* 0x00000018f5007388 */ /* 0x0209e40000000c00 */
.L_x_940:
[----:B------:R-:W-:Y:S05]  /*e040*/  BSYNC B1 ;  /* 0x0000000000017941 */ /* 0x000fea0003800000 */
.L_x_939:
[----:B------:R-:W-:Y:S01]  /*e050*/  ISETP.GE.AND P0, PT, R11, R6, PT ;  /* 0x000000060b00720c */ /* 0x000fe20003f06270 */
[----:B------:R-:W-:-:S12]  /*e060*/  BSSY B1, `(.L_x_943) ;  /* 0x0000030000017945 */ /* 0x000fd80003800000 */
[----:B------:R1:W-:Y:S01]  /*e070*/  @P0 STS.128 [R245+0x2000], RZ ;  /* 0x002000fff5000388 */ /* 0x0003e20000000c00 */
[----:B------:R-:W-:Y:S05]  /*e080*/  @P0 BRA `(.L_x_944) ;  /* 0x000002d000000947 */ /* 0x000fea0003800000 */
[----:B----4-:R4:W5:Y:S01]  /*e090*/  LD.E.128 R24, [R42.64+0x80] ;  /* 0x000080062a187980 */ /* 0x010962000c101d00 */
[----:B------:R-:W-:Y:S01]  /*e0a0*/  ISETP.GE.AND P0, PT, R11, R0, PT ;  /* 0x000000000b00720c */ /* 0x000fe20003f06270 */
[----:B------:R-:W-:-:S12]  /*e0b0*/  BSSY B0, `(.L_x_945) ;  /* 0x0000029000007945 */ /* 0x000fd80003800000 */
[----:B------:R-:W-:Y:S05]  /*e0c0*/  @P0 BRA `(.L_x_946) ;  /* 0x0000027000000947 */ /* 0x000fea0003800000 */
[----:B--2---:R-:W2:Y:S04]  /*e0d0*/  LD.E.64 R2, [R18.64+0x40] ;  /* 0x0000400612027980 */ /* 0x004ea8000c101b00 */
[----:B---3--:R-:W3:Y:S01]  /*e0e0*/  LD.E.64 R4, [R16.64+0x40] ;  /* 0x0000400610047980 */ /* 0x008ee2000c101b00 */
        /* <DEDUP_REMOVED lines=8> */
[C---:B--2---:R-:W-:Y:S01]  /*e170*/  LOP3.LUT R24, R3.reuse, 0xffff0000, RZ, 0xc0, !PT ;  /* 0xffff000003187812 */ /* 0x044fe200078ec0ff */
[----:B------:R-:W-:Y:S01]  /*e180*/  IMAD.U32 R3, R3, 0x10000, RZ ;  /* 0x0001000003037824 */ /* 0x000fe200078e00ff */
[----:B------:R-:W-:Y:S02]  /*e190*/  LOP3.LUT R29, R2, 0xffff0000, RZ, 0xc0, !PT ;  /* 0xffff0000021d7812 */ /* 0x000fe400078ec0ff */
[----:B---3--:R-:W-:Y:S01]  /*e1a0*/  LOP3.LUT R30, R5, 0xffff0000, RZ, 0xc0, !PT ;  /* 0xffff0000051e7812 */ /* 0x008fe200078ec0ff */
        /* <DEDUP_REMOVED lines=25> */
.L_x_946:
[----:B------:R-:W-:Y:S05]  /*e340*/  BSYNC B0 ;  /* 0x0000000000007941 */ /* 0x000fea0003800000 */
.L_x_945:
[----:B-----5:R1:W-:Y:S02]  /*e350*/  STS.128 [R245+0x2000], R24 ;  /* 0x00200018f5007388 */ /* 0x0203e40000000c00 */
.L_x_944:
[----:B------:R-:W-:Y:S05]  /*e360*/  BSYNC B1 ;  /* 0x0000000000017941 */ /* 0x000fea0003800000 */
.L_x_943:
[----:B------:R-:W-:Y:S01]  /*e370*/  ISETP.GE.AND P0, PT, R10, R6, PT ;  /* 0x000000060a00720c */ /* 0x000fe20003f06270 */
[----:B------:R-:W-:-:S12]  /*e380*/  BSSY B1, `(.L_x_947) ;  /* 0x0000030000017945 */ /* 0x000fd80003800000 */
[----:B------:R1:W-:Y:S01]  /*e390*/  @P0 STS.128 [R245+0x4000], RZ ;  /* 0x004000fff5000388 */ /* 0x0003e20000000c00 */
[----:B------:R-:W-:Y:S05]  /*e3a0*/  @P0 BRA `(.L_x_948) ;  /* 0x000002d000000947 */ /* 0x000fea0003800000 */
[----:B-1--4-:R1:W5:Y:S01]  /*e3b0*/  LD.E.128 R24, [R42.64+0x100] ;  /* 0x000100062a187980 */ /* 0x012362000c101d00 */
[----:B------:R-:W-:Y:S01]  /*e3c0*/  ISETP.GE.AND P0, PT, R10, R0, PT ;  /* 0x000000000a00720c */ /* 0x000fe20003f06270 */
[----:B------:R-:W-:-:S12]  /*e3d0*/  BSSY B0, `(.L_x_949) ;  /* 0x0000029000007945 */ /* 0x000fd80003800000 */
[----:B------:R-:W-:Y:S05]  /*e3e0*/  @P0 BRA `(.L_x_950) ;  /* 0x0000027000000947 */ /* 0x000fea0003800000 */
[----:B------:R-:W4:Y:S04]  /*e3f0*/  LD.E.64 R2, [R18.64+0x80] ;  /* 0x0000800612027980 */ /* 0x000f28000c101b00 */
[----:B--2---:R-:W2:Y:S01]  /*e400*/  LD.E.64 R4, [R16.64+0x80] ;  /* 0x0000800610047980 */ /* 0x004ea2000c101b00 */
        /* <DEDUP_REMOVED lines=37> */
.L_x_950:
[----:B------:R-:W-:Y:S05]  /*e660*/  BSYNC B0 ;  /* 0x0000000000007941 */ /* 0x000fea0003800000 */
.L_x_949:
[----:B-----5:R4:W-:Y:S02]  /*e670*/  STS.128 [R245+0x4000], R24 ;  /* 0x00400018f5007388 */ /* 0x0209e40000000c00 */
.L_x_948:
[----:B------:R-:W-:Y:S05]  /*e680*/  BSYNC B1 ;  /* 0x0000000000017941 */ /* 0x000fea0003800000 */
.L_x_947:
[----:B------:R-:W-:-:S13]  /*e690*/  ISETP.GE.AND P0, PT, R9, R6, PT ;  /* 0x000000060900720c */ /* 0x000fda0003f06270 */
        /* <DEDUP_REMOVED lines=45> */
.L_x_952:
[----:B------:R-:W-:Y:S05]  /*e970*/  BSYNC B0 ;  /* 0x0000000000007941 */ /* 0x000fea0003800000 */
.L_x_951:
[----:B-----5:R4:W-:Y:S02]  /*e980*/  STS.128 [R245+0x6000], R24 ;  /* 0x00600018f5007388 */ /* 0x0209e40000000c00 */
.L_x_938:
[----:B------:R-:W-:Y:S05]  /*e990*/  BSYNC B2 ;  /* 0x0000000000027941 */ /* 0x000fea0003800000 */
.L_x_937:
[----:B------:R-:W-:Y:S01]  /*e9a0*/  IADD3 R8, R190, 0x10, RZ ;  /* 0x00000010be087810 */ /* 0x000fe20007ffe0ff */
[----:B------:R-:W-:Y:S03]  /*e9b0*/  BSSY B2, `(.L_x_953) ;  /* 0x00000c6000027945 */ /* 0x000fe60003800000 */
[----:B------:R-:W-:-:S04]  /*e9c0*/  ISETP.GE.AND P0, PT, R8, R7, PT ;  /* 0x000000070800720c */ /* 0x000fc80003f06270 */
[----:B------:R-:W-:-:S13]  /*e9d0*/  ISETP.LT.OR P0, PT, R57, -0x87, P0 ;  /* 0xffffff793900780c */ /* 0x000fda0000701670 */
[----:B------:R-:W-:Y:S05]  /*e9e0*/  @P0 BRA `(.L_x_954) ;  /* 0x00000c2000000947 */ /* 0x000fea0003800000 */
[----:B------:R-:W-:Y:S01]  /*e9f0*/  ISETP.GE.AND P0, PT, R14, R6, PT ;  /* 0x000000060e00720c */ /* 0x000fe20003f06270 */
[----:B------:R-:W-:-:S12]  /*ea00*/  BSSY B1, `(.L_x_955) ;  /* 0x000002f000017945 */ /* 0x000fd80003800000 */
[----:B------:R1:W-:Y:S01]  /*ea10*/  @P0 STS.128 [R245+0x800], RZ ;  /* 0x000800fff5000388 */ /* 0x0003e20000000c00 */
[----:B------:R-:W-:Y:S05]  /*ea20*/  @P0 BRA `(.L_x_956) ;  /* 0x000002c000000947 */ /* 0x000fea0003800000 */
[----:B-1--4-:R1:W5:Y:S01]  /*ea30*/  LD.E.128 R24, [R36.64] ;  /* 0x0000000624187980 */ /* 0x012362000c101d00 */
        /* <DEDUP_REMOVED lines=10> */
[C---:B------:R-:W-:Y:S02]  /*eae0*/  SHF.L.U32 R29, R24.reuse, 0x10, RZ ;  /* 0x00000010181d7819 */ /* 0x040fe400000006ff */
[----:B------:R-:W-:Y:S02]  /*eaf0*/  LOP3.LUT R38, R24, 0xffff0000, RZ, 0xc0, !PT ;  /* 0xffff000018267812 */ /* 0x000fe400078ec0ff */
[----:B------:R-:W-:Y:S02]  /*eb00*/  LOP3.LUT R39, R26, 0xffff0000, RZ, 0xc0, !PT ;  /* 0xffff00001a277812 */ /* 0x000fe400078ec0ff */
[----:B----4-:R-:W-:Y:S02]  /*eb10*/  LOP3.LUT R30, R2, 0xffff0000, RZ, 0xc0, !PT ;  /* 0xffff0000021e7812 */ /* 0x010fe400078ec0ff */
[----:B------:R-:W-:Y:S02]  /*eb20*/  LOP3.LUT R24, R3, 0xffff0000, RZ, 0xc0, !PT ;  /* 0xffff000003187812 */ /* 0x000fe400078ec0ff */
[C---:B--2---:R-:W-:Y:S01]  /*eb30*/  LOP3.LUT R32, R4.reuse, 0xffff0000, RZ, 0xc0, !PT ;  /* 0xffff000004207812 */ /* 0x044fe200078ec0ff */
[----:B------:R-:W-:Y:S01]  /*eb40*/  FMUL.FTZ R27, R25, R30 ;  /* 0x0000001e191b7220 */ /* 0x000fe20000410000 */
[----:B------:R-:W-:Y:S01]  /*eb50*/  LOP3.LUT R31, R5, 0xffff0000, RZ, 0xc0, !PT ;  /* 0xffff0000051f7812 */ /* 0x000fe200078ec0ff */
[----:B------:R-:W-:Y:S01]  /*eb60*/  IMAD.U32 R4, R4, 0x10000, RZ ;  /* 0x0001000004047824 */ /* 0x000fe200078e00ff */
[----:B------:R-:W-:Y:S01]  /*eb70*/  SHF.L.U32 R2, R2, 0x10, RZ ;  /* 0x0000001002027819 */ /* 0x000fe200000006ff */
[----:B------:R-:W-:-:S02]  /*eb80*/  FMUL.FTZ R25, R25, R32 ;  /* 0x0000002019197220 */ /* 0x000fc40000410000 */
[C---:B------:R-:W-:Y:S01]  /*eb90*/  FFMA.FTZ R27, R28.reuse, R32, -R27 ;  /* 0x000000201c1b7223 */ /* 0x040fe2000001081b */
[----:B------:R-:W-:Y:S01]  /*eba0*/  SHF.L.U32 R32, R5, 0x10, RZ ;  /* 0x0000001005207819 */ /* 0x000fe200000006ff */
[----:B------:R-:W-:Y:S01]  /*ebb0*/  FFMA.FTZ R28, R28, R30, R25 ;  /* 0x0000001e1c1c7223 */ /* 0x000fe20000010019 */
[----:B------:R-:W-:Y:S01]  /*ebc0*/  SHF.L.U32 R30, R3, 0x10, RZ ;  /* 0x00000010031e7819 */ /* 0x000fe200000006ff */
[C---:B------:R-:W-:Y:S02]  /*ebd0*/  FMUL.FTZ R26, R33.reuse, R24 ;  /* 0x00000018211a7220 */ /* 0x040fe40000410000 */
[----:B------:R-:W-:Y:S01]  /*ebe0*/  FMUL.FTZ R33, R33, R31 ;  /* 0x0000001f21217220 */ /* 0x000fe20000410000 */
[----:B------:R-:W-:Y:S01]  /*ebf0*/  F2FP.BF16.PACK_AB R25, R28, R27 ;  /* 0x0000001b1c19723e */ /* 0x000fe200000010ff */
[----:B------:R-:W-:Y:S02]  /*ec00*/  FMUL.FTZ R3, R38, R2 ;  /* 0x0000000226037220 */ /* 0x000fe40000410000 */
[----:B------:R-:W-:-:S02]  /*ec10*/  FMUL.FTZ R5, R39, R30 ;  /* 0x0000001e27057220 */ /* 0x000fc40000410000 */
[----:B------:R-:W-:Y:S02]  /*ec20*/  FMUL.FTZ R38, R38, R4 ;  /* 0x0000000426267220 */ /* 0x000fe40000410000 */
[----:B------:R-:W-:Y:S02]  /*ec30*/  FMUL.FTZ R39, R39, R32 ;  /* 0x0000002027277220 */ /* 0x000fe40000410000 */
[C---:B------:R-:W-:Y:S02]  /*ec40*/  FFMA.FTZ R26, R34.reuse, R31, -R26 ;  /* 0x0000001f221a7223 */ /* 0x040fe4000001081a */
[----:B------:R-:W-:Y:S02]  /*ec50*/  FFMA.FTZ R33, R34, R24, R33 ;  /* 0x0000001822217223 */ /* 0x000fe40000010021 */
[C---:B------:R-:W-:Y:S02]  /*ec60*/  FFMA.FTZ R3, R29.reuse, R4, -R3 ;  /* 0x000000041d037223 */ /* 0x040fe40000010803 */
[----:B------:R-:W-:Y:S01]  /*ec70*/  FFMA.FTZ R38, R29, R2, R38 ;  /* 0x000000021d267223 */ /* 0x000fe20000010026 */
[----:B------:R-:W-:Y:S01]  /*ec80*/  F2FP.BF16.PACK_AB R27, R33, R26 ;  /* 0x0000001a211b723e */ /* 0x000fe200000010ff */
[----:B------:R-:W-:-:S02]  /*ec90*/  FFMA.FTZ R5, R35, R32, -R5 ;  /* 0x0000002023057223 */ /* 0x000fc40000010805 */
[----:B------:R-:W-:Y:S01]  /*eca0*/  FFMA.FTZ R30, R35, R30, R39 ;  /* 0x0000001e231e7223 */ /* 0x000fe20000010027 */
[----:B------:R-:W-:-:S04]  /*ecb0*/  F2FP.BF16.PACK_AB R24, R38, R3 ;  /* 0x000000032618723e */ /* 0x000fc800000010ff */
[----:B------:R-:W-:Y:S02]  /*ecc0*/  F2FP.BF16.PACK_AB R26, R30, R5 ;  /* 0x000000051e1a723e */ /* 0x000fe400000010ff */
.L_x_958:
[----:B------:R-:W-:Y:S05]  /*ecd0*/  BSYNC B0 ;  /* 0x0000000000007941 */ /* 0x000fea0003800000 */
.L_x_957:
[----:B-----5:R4:W-:Y:S02]  /*ece0*/  STS.128 [R245+0x800], R24 ;  /* 0x00080018f5007388 */ /* 0x0209e40000000c00 */
.L_x_956:
[----:B------:R-:W-:Y:S05]  /*ecf0*/  BSYNC B1 ;  /* 0x0000000000017941 */ /* 0x000fea0003800000 */
.L_x_955:
        /* <DEDUP_REMOVED lines=46> */
.L_x_962:
[----:B------:R-:W-:Y:S05]  /*efe0*/  BSYNC B0 ;  /* 0x0000000000007941 */ /* 0x000fea0003800000 */
.L_x_961:
[----:B-----5:R4:W-:Y:S02]  /*eff0*/  STS.128 [R245+0x2800], R24 ;  /* 0x00280018f5007388 */ /* 0x0209e40000000c00 */
.L_x_960:
[----:B------:R-:W-:Y:S05]  /*f000*/  BSYNC B1 ;  /* 0x0000000000017941 */ /* 0x000fea0003800000 */
.L_x_959:
        /* <DEDUP_REMOVED lines=46> */
.L_x_966:
[----:B------:R-:W-:Y:S05]  /*f2f0*/  BSYNC B0 ;  /* 0x0000000000007941 */ /* 0x000fea0003800000 */
.L_x_965:
[----:B-----5:R4:W-:Y:S02]  /*f300*/  STS.128 [R245+0x4800], R24 ;  /* 0x00480018f5007388 */ /* 0x0209e40000000c00 */
.L_x_964:
[----:B------:R-:W-:Y:S05]  /*f310*/  BSYNC B1 ;  /* 0x0000000000017941 */ /* 0x000fea0003800000 */
.L_x_963:
[----:B------:R-:W-:-:S13]  /*f320*/  ISETP.GE.AND P0, PT, R9, R6, PT ;  /* 0x000000060900720c */ /* 0x000fda0003f06270 */
[----:B------:R1:W-:Y:S01]  /*f330*/  @P0 STS.128 [R245+0x6800], RZ ;  /* 0x006800fff5000388 */ /* 0x0003e20000000c00 */
[----:B------:R-:W-:Y:S05]  /*f340*/  @P0 BRA `(.L_x_954) ;  /* 0x000002c000000947 */ /* 0x000fea0003800000 */
[----:B-1----:R-:W5:Y:S01]  /*f350*/  LD.E.128 R36, [R36.64+0x180] ;  /* 0x0001800624247980 */ /* 0x002f62000c101d00 */
[----:B------:R-:W-:Y:S01]  /*f360*/  ISETP.GE.AND P0, PT, R9, R0, PT ;  /* 0x000000000900720c */ /* 0x000fe20003f06270 */
[----:B------:R-:W-:-:S12]  /*f370*/  BSSY B0, `(.L_x_967) ;  /* 0x0000028000007945 */ /* 0x000fd80003800000 */
[----:B------:R-:W-:Y:S05]  /*f380*/  @P0 BRA `(.L_x_968) ;  /* 0x0000026000000947 */ /* 0x000fea0003800000 */
[----:B--2---:R-:W2:Y:S04]  /*f390*/  LD.E.64 R2, [R18.64+0xc0] ;  /* 0x0000c00612027980 */ /* 0x004ea8000c101b00 */
[----:B---3--:R-:W3:Y:S01]  /*f3a0*/  LD.E.64 R4, [R16.64+0xc0] ;  /* 0x0000c00610047980 */ /* 0x008ee2000c101b00 */
[C---:B----45:R-:W-:Y:S01]  /*f3b0*/  LOP3.LUT R24, R37.reuse, 0xffff0000, RZ, 0xc0, !PT ;  /* 0xffff000025187812 */ /* 0x070fe200078ec0ff */
[----:B------:R-:W-:Y:S01]  /*f3c0*/  IMAD.U32 R34, R38, 0x10000, RZ ;  /* 0x0001000026227824 */ /* 0x000fe200078e00ff */
[----:B------:R-:W-:Y:S02]  /*f3d0*/  SHF.L.U32 R25, R37, 0x10, RZ ;  /* 0x0000001025197819 */ /* 0x000fe400000006ff */
[C---:B------:R-:W-:Y:S02]  /*f3e0*/  SHF.L.U32 R26, R36.reuse, 0x10, RZ ;  /* 0x00000010241a7819 */ /* 0x040fe400000006ff */
[----:B------:R-:W-:-:S02]  /*f3f0*/  LOP3.LUT R36, R36, 0xffff0000, RZ, 0xc0, !PT ;  /* 0xffff000024247812 */ /* 0x000fc400078ec0ff */
[C---:B------:R-:W-:Y:S02]  /*f400*/  LOP3.LUT R32, R39.reuse, 0xffff0000, RZ, 0xc0, !PT ;  /* 0xffff000027207812 */ /* 0x040fe400078ec0ff */
[----:B------:R-:W-:Y:S02]  /*f410*/  LOP3.LUT R38, R38, 0xffff0000, RZ, 0xc0, !PT ;  /* 0xffff000026267812 */ /* 0x000fe400078ec0ff */
[----:B------:R-:W-:Y:S02]  /*f420*/  SHF.L.U32 R33, R39, 0x10, RZ ;  /* 0x0000001027217819 */ /* 0x000fe400000006ff */
[----:B--2---:R-:W-:Y:S02]  /*f430*/  LOP3.LUT R29, R2, 0xffff0000, RZ, 0xc0, !PT ;  /* 0xffff0000021d7812 */ /* 0x004fe400078ec0ff */
[----:B------:R-:W-:Y:S02]  /*f440*/  LOP3.LUT R27, R3, 0xffff0000, RZ, 0xc0, !PT ;  /* 0xffff0000031b7812 */ /* 0x000fe400078ec0ff */
[----:B---3--:R-:W-:Y:S01]  /*f450*/  LOP3.LUT R31, R4, 0xffff0000, RZ, 0xc0, !PT ;  /* 0xffff0000041f7812 */ /* 0x008fe200078ec0ff */
[----:B------:R-:W-:Y:S01]  /*f460*/  FMUL.FTZ R28, R24, R29 ;  /* 0x0000001d181c7220 */ /* 0x000fe20000410000 */
[----:B------:R-:W-:Y:S01]  /*f470*/  LOP3.LUT R30, R5, 0xffff0000, RZ, 0xc0, !PT ;  /* 0xffff0000051e7812 */ /* 0x000fe200078ec0ff */
[----:B------:R-:W-:Y:S01]  /*f480*/  FMUL.FTZ R35, R32, R27 ;  /* 0x0000001b20237220 */ /* 0x000fe20000410000 */
[----:B------:R-:W-:Y:S01]  /*f490*/  SHF.L.U32 R3, R3, 0x10, RZ ;  /* 0x0000001003037819 */ /* 0x000fe200000006ff */
[-C--:B------:R-:W-:Y:S01]  /*f4a0*/  FMUL.FTZ R24, R24, R31.reuse ;  /* 0x0000001f18187220 */ /* 0x080fe20000410000 */
[----:B------:R-:W-:Y:S01]  /*f4b0*/  SHF.L.U32 R5, R5, 0x10, RZ ;  /* 0x0000001005057819 */ /* 0x000fe200000006ff */
[----:B------:R-:W-:-:S02]  /*f4c0*/  FFMA.FTZ R28, R25, R31, -R28 ;  /* 0x0000001f191c7223 */ /* 0x000fc4000001081c */
[----:B------:R-:W-:Y:S01]  /*f4d0*/  FFMA.FTZ R25, R25, R29, R24 ;  /* 0x0000001d19197223 */ /* 0x000fe20000010018 */
[----:B------:R-:W-:Y:S01]  /*f4e0*/  SHF.L.U32 R29, R2, 0x10, RZ ;  /* 0x00000010021d7819 */ /* 0x000fe200000006ff */
[----:B------:R-:W-:Y:S02]  /*f4f0*/  IMAD.U32 R31, R4, 0x10000, RZ ;  /* 0x00010000041f7824 */ /* 0x000fe400078e00ff */
[----:B------:R-:W-:Y:S01]  /*f500*/  FMUL.FTZ R4, R38, R3 ;  /* 0x0000000326047220 */ /* 0x000fe20000410000 */
[----:B------:R-:W-:Y:S01]  /*f510*/  F2FP.BF16.PACK_AB R37, R25, R28 ;  /* 0x0000001c1925723e */ /* 0x000fe200000010ff */
[----:B------:R-:W-:Y:S02]  /*f520*/  FMUL.FTZ R2, R36, R29 ;  /* 0x0000001d24027220 */ /* 0x000fe40000410000 */
[----:B------:R-:W-:Y:S02]  /*f530*/  FMUL.FTZ R32, R32, R30 ;  /* 0x0000001e20207220 */ /* 0x000fe40000410000 */
[----:B------:R-:W-:-:S02]  /*f540*/  FMUL.FTZ R36, R36, R31 ;  /* 0x0000001f24247220 */ /* 0x000fc40000410000 */
        /* <DEDUP_REMOVED lines=10> */
.L_x_968:
[----:B------:R-:W-:Y:S05]  /*f5f0*/  BSYNC B0 ;  /* 0x0000000000007941 */ /* 0x000fea0003800000 */
.L_x_967:
[----:B-----5:R1:W-:Y:S02]  /*f600*/  STS.128 [R245+0x6800], R36 ;  /* 0x00680024f5007388 */ /* 0x0203e40000000c00 */
.L_x_954:
[----:B------:R-:W-:Y:S05]  /*f610*/  BSYNC B2 ;  /* 0x0000000000027941 */ /* 0x000fea0003800000 */
.L_x_953:
[----:B-1----:R-:W-:Y:S01]  /*f620*/  IADD3 R36, R190, 0x20, RZ ;  /* 0x00000020be247810 */ /* 0x002fe20007ffe0ff */
        /* <DEDUP_REMOVED lines=8> */
[----:B----4-:R4:W5:Y:S01]  /*f6b0*/  LD.E.128 R24, [R22.64] ;  /* 0x0000000616187980 */ /* 0x010962000c101d00 */
[----:B------:R-:W-:Y:S01]  /*f6c0*/  ISETP.GE.AND P0, PT, R14, R0, PT ;  /* 0x000000000e00720c */ /* 0x000fe20003f06270 */
[----:B------:R-:W-:-:S12]  /*f6d0*/  BSSY B0, `(.L_x_973) ;  /* 0x0000028000007945 */ /* 0x000fd80003800000 */
[----:B------:R-:W-:Y:S05]  /*f6e0*/  @P0 BRA `(.L_x_974) ;  /* 0x0000026000000947 */ /* 0x000fea0003800000 */
[----:B--2---:R-:W2:Y:S04]  /*f6f0*/  LD.E.64 R2, [R18.64] ;  /* 0x0000000612027980 */ /* 0x004ea8000c101b00 */
[----:B---3--:R-:W3:Y:S01]  /*f700*/  LD.E.64 R4, [R16.64] ;  /* 0x0000000610047980 */ /* 0x008ee2000c101b00 */
[C---:B-----5:R-:W-:Y:S01]  /*f710*/  SHF.L.U32 R28, R25.reuse, 0x10, RZ ;  /* 0x00000010191c7819 */ /* 0x060fe200000006ff */
[----:B------:R-:W-:Y:S01]  /*f720*/  IMAD.U32 R35, R26, 0x10000, RZ ;  /* 0x000100001a237824 */ /* 0x000fe200078e00ff */
[C---:B------:R-:W-:Y:S02]  /*f730*/  SHF.L.U32 R29, R24.reuse, 0x10, RZ ;  /* 0x00000010181d7819 */ /* 0x040fe400000006ff */
[----:B------:R-:W-:Y:S02]  /*f740*/  LOP3.LUT R37, R24, 0xffff0000, RZ, 0xc0, !PT ;  /* 0xffff000018257812 */ /* 0x000fe400078ec0ff */
[----:B------:R-:W-:-:S02]  /*f750*/  LOP3.LUT R25, R25, 0xffff0000, RZ, 0xc0, !PT ;  /* 0xffff000019197812 */ /* 0x000fc400078ec0ff */
[C---:B------:R-:W-:Y:S02]  /*f760*/  LOP3.LUT R33, R27.reuse, 0xffff0000, RZ, 0xc0, !PT ;  /* 0xffff00001b217812 */ /* 0x040fe400078ec0ff */
[----:B------:R-:W-:Y:S02]  /*f770*/  SHF.L.U32 R34, R27, 0x10, RZ ;  /* 0x000000101b227819 */ /* 0x000fe400000006ff */
[----:B------:R-:W-:Y:S02]  /*f780*/  LOP3.LUT R38, R26, 0xffff0000, RZ, 0xc0, !PT ;  /* 0xffff00001a267812 */ /* 0x000fe400078ec0ff */
[----:B--2---:R-:W-:Y:S02]  /*f790*/  LOP3.LUT R30, R2, 0xffff0000, RZ, 0xc0, !PT ;  /* 0xffff0000021e7812 */ /* 0x004fe400078ec0ff */
[----:B------:R-:W-:Y:S02]  /*f7a0*/  LOP3.LUT R24, R3, 0xffff0000, RZ, 0xc0, !PT ;  /* 0xffff000003187812 */ /* 0x000fe400078ec0ff */
[----:B---3--:R-:W-:Y:S01]  /*f7b0*/  LOP3.LUT R32, R4, 0xffff0000, RZ, 0xc0, !PT ;  /* 0xffff000004207812 */ /* 0x008fe200078ec0ff */
[----:B------:R-:W-:Y:S01]  /*f7c0*/  FMUL.FTZ R27, R25, R30 ;  /* 0x0000001e191b7220 */ /* 0x000fe20000410000 */
[----:B------:R-:W-:Y:S01]  /*f7d0*/  LOP3.LUT R31, R5, 0xffff0000, RZ, 0xc0, !PT ;  /* 0xffff0000051f7812 */ /* 0x000fe200078ec0ff */
[----:B------:R-:W-:Y:S01]  /*f7e0*/  FMUL.FTZ R26, R33, R24 ;  /* 0x00000018211a7220 */ /* 0x000fe20000410000 */
[----:B------:R-:W-:Y:S01]  /*f7f0*/  SHF.L.U32 R2, R2, 0x10, RZ ;  /* 0x0000001002027819 */ /* 0x000fe200000006ff */
[----:B------:R-:W-:Y:S01]  /*f800*/  FMUL.FTZ R25, R25, R32 ;  /* 0x0000002019197220 */ /* 0x000fe20000410000 */
[----:B------:R-:W-:Y:S01]  /*f810*/  SHF.L.U32 R3, R3, 0x10, RZ ;  /* 0x0000001003037819 */ /* 0x000fe200000006ff */
[----:B------:R-:W-:Y:S01]  /*f820*/  FMUL.FTZ R33, R33, R31 ;  /* 0x0000001f21217220 */ /* 0x000fe20000410000 */
[----:B------:R-:W-:Y:S01]  /*f830*/  SHF.L.U32 R5, R5, 0x10, RZ ;  /* 0x0000001005057819 */ /* 0x000fe200000006ff */
[----:B------:R-:W-:-:S02]  /*f840*/  IMAD.U32 R4, R4, 0x10000, RZ ;  /* 0x0001000004047824 */ /* 0x000fc400078e00ff */
[C---:B------:R-:W-:Y:S02]  /*f850*/  FFMA.FTZ R27, R28.reuse, R32, -R27 ;  /* 0x000000201c1b7223 */ /* 0x040fe4000001081b */
[----:B------:R-:W-:Y:S02]  /*f860*/  FFMA.FTZ R28, R28, R30, R25 ;  /* 0x0000001e1c1c7223 */ /* 0x000fe40000010019 */
[----:B------:R-:W-:Y:S02]  /*f870*/  FFMA.FTZ R33, R34, R24, R33 ;  /* 0x0000001822217223 */ /* 0x000fe40000010021 */
[C---:B------:R-:W-:Y:S01]  /*f880*/  FMUL.FTZ R24, R37.reuse, R2 ;  /* 0x0000000225187220 */ /* 0x040fe20000410000 */
[----:B------:R-:W-:Y:S01]  /*f890*/  F2FP.BF16.PACK_AB R25, R28, R27 ;  /* 0x0000001b1c19723e */ /* 0x000fe200000010ff */
[----:B------:R-:W-:Y:S02]  /*f8a0*/  FMUL.FTZ R30, R38, R3 ;  /* 0x00000003261e7220 */ /* 0x000fe40000410000 */
[----:B------:R-:W-:-:S02]  /*f8b0*/  FMUL.FTZ R37, R37, R4 ;  /* 0x0000000425257220 */ /* 0x000fc40000410000 */
[----:B------:R-:W-:Y:S02]  /*f8c0*/  FMUL.FTZ R38, R38, R5 ;  /* 0x0000000526267220 */ /* 0x000fe40000410000 */
[----:B------:R-:W-:Y:S02]  /*f8d0*/  FFMA.FTZ R26, R34, R31, -R26 ;  /* 0x0000001f221a7223 */ /* 0x000fe4000001081a */
[C---:B------:R-:W-:Y:S02]  /*f8e0*/  FFMA.FTZ R24, R29.reuse, R4, -R24 ;  /* 0x000000041d187223 */ /* 0x040fe40000010818 */
[----:B------:R-:W-:Y:S01]  /*f8f0*/  FFMA.FTZ R37, R29, R2, R37 ;  /* 0x000000021d257223 */ /* 0x000fe20000010025 */
[----:B------:R-:W-:Y:S01]  /*f900*/  F2FP.BF16.PACK_AB R27, R33, R26 ;  /* 0x0000001a211b723e */ /* 0x000fe200000010ff */
[C---:B------:R-:W-:Y:S02]  /*f910*/  FFMA.FTZ R30, R35.reuse, R5, -R30 ;  /* 0x00000005231e7223 */ /* 0x040fe4000001081e */
[----:B------:R-:W-:Y:S01]  /*f920*/  FFMA.FTZ R3, R35, R3, R38 ;  /* 0x0000000323037223 */ /* 0x000fe20000010026 */
[----:B------:R-:W-:-:S04]  /*f930*/  F2FP.BF16.PACK_AB R24, R37, R24 ;  /* 0x000000182518723e */ /* 0x000fc800000010ff */
[----:B------:R-:W-:Y:S02]  /*f940*/  F2FP.BF16.PACK_AB R26, R3, R30 ;  /* 0x0000001e031a723e */ /* 0x000fe400000010ff */
.L_x_974:
[----:B------:R-:W-:Y:S05]  /*f950*/  BSYNC B0 ;  /* 0x0000000000007941 */ /* 0x000fea0003800000 */
.L_x_973:
[----:B-----5:R1:W-:Y:S02]  /*f960*/  STS.128 [R245+0x1000], R24 ;  /* 0x00100018f5007388 */ /* 0x0203e40000000c00 */
.L_x_972:
[----:B------:R-:W-:Y:S05]  /*f970*/  BSYNC B1 ;  /* 0x0000000000017941 */ /* 0x000fea0003800000 */
.L_x_971:
        /* <DEDUP_REMOVED lines=18> */
[----:B----4-:R-:W-:Y:S02]  /*faa0*/  LOP3.LUT R30, R2, 0xffff0000, RZ, 0xc0, !PT ;  /* 0xffff0000021e7812 */ /* 0x010fe400078ec0ff */
[----:B------:R-:W-:Y:S02]  /*fab0*/  LOP3.LUT R24, R3, 0xffff0000, RZ, 0xc0, !PT ;  /* 0xffff000003187812 */ /* 0x000fe400078ec0ff */
[----:B--2---:R-:W-:Y:S01]  /*fac0*/  LOP3.LUT R32, R4, 0xffff0000, RZ, 0xc0, !PT ;  /* 0xffff000004207812 */ /* 0x004fe200078ec0ff */
        /* <DEDUP_REMOVED lines=25> */
.L_x_978:
[----:B------:R-:W-:Y:S05]  /*fc60*/  BSYNC B0 ;  /* 0x0000000000007941 */ /* 0x000fea0003800000 */
.L_x_977:
[----:B-----5:R4:W-:Y:S02]  /*fc70*/  STS.128 [R245+0x3000], R24 ;  /* 0x00300018f5007388 */ /* 0x0209e40000000c00 */
.L_x_976:
[----:B------:R-:W-:Y:S05]  /*fc80*/  BSYNC B1 ;  /* 0x0000000000017941 */ /* 0x000fea0003800000 */
.L_x_975:
        /* <DEDUP_REMOVED lines=46> */
.L_x_982:
[----:B------:R-:W-:Y:S05]  /*ff70*/  BSYNC B0 ;  /* 0x0000000000007941 */ /* 0x000fea0003800000 */
.L_x_981:
[----:B-----5:R4:W-:Y:S02]  /*ff80*/  STS.128 [R245+0x5000], R24 ;  /* 0x00500018f5007388 */ /* 0x0209e40000000c00 */
.L_x_980:
[----:B------:R-:W-:Y:S05]  /*ff90*/  BSYNC B1 ;  /* 0x0000000000017941 */ /* 0x000fea0003800000 */
.L_x_979:
        /* <DEDUP_REMOVED lines=9> */
[C---:B-1---5:R-:W-:Y:S01]  /*10030*/  LOP3.LUT R22, R25.reuse, 0xffff0000, RZ, 0xc0, !PT ;  /* 0xffff000019167812 */ /* 0x062fe200078ec0ff */
[----:B------:R-:W-:Y:S01]  /*10040*/  IMAD.U32 R33, R26, 0x10000, RZ ;  /* 0x000100001a217824 */ /* 0x000fe200078e00ff */
[----:B------:R-:W-:Y:S02]  /*10050*/  SHF.L.U32 R23, R25, 0x10, RZ ;  /* 0x0000001019177819 */ /* 0x000fe400000006ff */
[C---:B------:R-:W-:Y:S02]  /*10060*/  SHF.L.U32 R25, R24.reuse, 0x10, RZ ;  /* 0x0000001018197819 */ /* 0x040fe400000006ff */
[----:B------:R-:W-:-:S02]  /*10070*/  LOP3.LUT R34, R24, 0xffff0000, RZ, 0xc0, !PT ;  /* 0xffff000018227812 */ /* 0x000fc400078ec0ff */
[C---:B------:R-:W-:Y:S02]  /*10080*/  SHF.L.U32 R32, R27.reuse, 0x10, RZ ;  /* 0x000000101b207819 */ /* 0x040fe400000006ff */
[----:B------:R-:W-:Y:S02]  /*10090*/  LOP3.LUT R30, R27, 0xffff0000, RZ, 0xc0, !PT ;  /* 0xffff00001b1e7812 */ /* 0x000fe400078ec0ff */
[----:B------:R-:W-:Y:S02]  /*100a0*/  LOP3.LUT R35, R26, 0xffff0000, RZ, 0xc0, !PT ;  /* 0xffff00001a237812 */ /* 0x000fe400078ec0ff */
[----:B----4-:R-:W-:Y:S02]  /*100b0*/  LOP3.LUT R28, R2, 0xffff0000, RZ, 0xc0, !PT ;  /* 0xffff0000021c7812 */ /* 0x010fe400078ec0ff */
[----:B------:R-:W-:Y:S02]  /*100c0*/  LOP3.LUT R27, R3, 0xffff0000, RZ, 0xc0, !PT ;  /* 0xffff0000031b7812 */ /* 0x000fe400078ec0ff */
[----:B--2---:R-:W-:Y:S01]  /*100d0*/  LOP3.LUT R31, R4, 0xffff0000, RZ, 0xc0, !PT ;  /* 0xffff0000041f7812 */ /* 0x004fe200078ec0ff */
[----:B------:R-:W-:Y:S01]  /*100e0*/  FMUL.FTZ R24, R22, R28 ;  /* 0x0000001c16187220 */ /* 0x000fe20000410000 */
[----:B------:R-:W-:Y:S01]  /*100f0*/  LOP3.LUT R29, R5, 0xffff0000, RZ, 0xc0, !PT ;  /* 0xffff0000051d7812 */ /* 0x000fe200078ec0ff */
[----:B------:R-:W-:Y:S01]  /*10100*/  IMAD.U32 R4, R4, 0x10000, RZ ;  /* 0x0001000004047824 */ /* 0x000fe200078e00ff */
[----:B------:R-:W-:Y:S01]  /*10110*/  SHF.L.U32 R2, R2, 0x10, RZ ;  /* 0x0000001002027819 */ /* 0x000fe200000006ff */
[----:B------:R-:W-:-:S02]  /*10120*/  FMUL.FTZ R22, R22, R31 ;  /* 0x0000001f16167220 */ /* 0x000fc40000410000 */
[C---:B------:R-:W-:Y:S02]  /*10130*/  FFMA.FTZ R24, R23.reuse, R31, -R24 ;  /* 0x0000001f17187223 */ /* 0x040fe40000010818 */
[----:B------:R-:W-:Y:S01]  /*10140*/  FFMA.FTZ R23, R23, R28, R22 ;  /* 0x0000001c17177223 */ /* 0x000fe20000010016 */
[----:B------:R-:W-:Y:S01]  /*10150*/  SHF.L.U32 R22, R3, 0x10, RZ ;  /* 0x0000001003167819 */ /* 0x000fe200000006ff */
[C---:B------:R-:W-:Y:S01]  /*10160*/  FMUL.FTZ R26, R30.reuse, R27 ;  /* 0x0000001b1e1a7220 */ /* 0x040fe20000410000 */
[----:B------:R-:W-:Y:S01]  /*10170*/  SHF.L.U32 R28, R5, 0x10, RZ ;  /* 0x00000010051c7819 */ /* 0x000fe200000006ff */
[----:B------:R-:W-:Y:S02]  /*10180*/  FMUL.FTZ R30, R30, R29 ;  /* 0x0000001d1e1e7220 */ /* 0x000fe40000410000 */
        /* <DEDUP_REMOVED lines=9> */
[----:B------:R-:W-:Y:S01]  /*10220*/  FFMA.FTZ R5, R33, R28, -R5 ;  /* 0x0000001c21057223 */ /* 0x000fe20000010805 */
[----:B------:R-:W-:Y:S01]  /*10230*/  F2FP.BF16.PACK_AB R27, R27, R26 ;  /* 0x0000001a1b1b723e */ /* 0x000fe200000010ff */
[----:B------:R-:W-:Y:S01]  /*10240*/  FFMA.FTZ R22, R33, R22, R35 ;  /* 0x0000001621167223 */ /* 0x000fe20000010023 */
[----:B------:R-:W-:-:S04]  /*10250*/  F2FP.BF16.PACK_AB R24, R34, R3 ;  /* 0x000000032218723e */ /* 0x000fc800000010ff */
[----:B------:R-:W-:Y:S02]  /*10260*/  F2FP.BF16.PACK_AB R26, R22, R5 ;  /* 0x00000005161a723e */ /* 0x000fe400000010ff */
.L_x_984:
[----:B------:R-:W-:Y:S05]  /*10270*/  BSYNC B0 ;  /* 0x0000000000007941 */ /* 0x000fea0003800000 */
.L_x_983:
[----:B-----5:R4:W-:Y:S02]  /*10280*/  STS.128 [R245+0x7000], R24 ;  /* 0x00700018f5007388 */ /* 0x0209e40000000c00 */
.L_x_970:
[----:B------:R-:W-:Y:S05]  /*10290*/  BSYNC B2 ;  /* 0x0000000000027941 */ /* 0x000fea0003800000 */
.L_x_969:
[----:B-1--4-:R-:W-:-:S04]  /*102a0*/  IADD3 R22, R190, 0x30, RZ ;  /* 0x00000030be167810 */ /* 0x012fc80007ffe0ff */
[----:B------:R-:W-:-:S04]  /*102b0*/  ISETP.GE.AND P0, PT, R22, R7, PT ;  /* 0x000000071600720c */ /* 0x000fc80003f06270 */
[----:B------:R-:W-:-:S13]  /*102c0*/  ISETP.LT.OR P0, PT, R57, -0x187, P0 ;  /* 0xfffffe793900780c */ /* 0x000fda0000701670 */
[----:B------:R-:W-:Y:S05]  /*102d0*/  @P0 BRA `(.L_x_985) ;  /* 0x0000710000000947 */ /* 0x000fea0003800000 */
[----:B------:R-:W-:Y:S01]  /*102e0*/  ISETP.GE.AND P0, PT, R14, R6, PT ;  /* 0x000000060e00720c */ /* 0x000fe20003f06270 */
[----:B------:R-:W-:-:S12]  /*102f0*/  BSSY B1, `(.L_x_986) ;  /* 0x000002f000017945 */ /* 0x000fd80003800000 */
[----:B------:R1:W-:Y:S01]  /*10300*/  @P0 STS.128 [R245+0x1800], RZ ;  /* 0x001800fff5000388 */ /* 0x0003e20000000c00 */
[----:B------:R-:W-:Y:S05]  /*10310*/  @P0 BRA `(.L_x_987) ;  /* 0x000002c000000947 */ /* 0x000fea0003800000 */
[----:B------:R4:W5:Y:S01]  /*10320*/  LD.E.128 R24, [R12.64] ;  /* 0x000000060c187980 */ /* 0x000962000c101d00 */
[----:B------:R-:W-:Y:S01]  /*10330*/  ISETP.GE.AND P0, PT, R14, R0, PT ;  /* 0x000000000e00720c */ /* 0x000fe20003f06270 */
[----:B------:R-:W-:-:S12]  /*10340*/  BSSY B0, `(.L_x_988) ;  /* 0x0000028000007945 */ /* 0x000fd80003800000 */
[----:B------:R-:W-:Y:S05]  /*10350*/  @P0 BRA `(.L_x_989) ;  /* 0x0000026000000947 */ /* 0x000fea0003800000 */
[----:B--2---:R-:W2:Y:S04]  /*10360*/  LD.E.64 R2, [R18.64] ;  /* 0x0000000612027980 */ /* 0x004ea8000c101b00 */
[----:B---3--:R-:W3:Y:S01]  /*10370*/  LD.E.64 R4, [R16.64] ;  /* 0x0000000610047980 */ /* 0x008ee2000c101b00 */
        /* <DEDUP_REMOVED lines=8> */
[----:B--2---:R-:W-:Y:S02]  /*10400*/  LOP3.LUT R25, R2, 0xffff0000, RZ, 0xc0, !PT ;  /* 0xffff000002197812 */ /* 0x004fe400078ec0ff */
[----:B------:R-:W-:Y:S02]  /*10410*/  LOP3.LUT R24, R3, 0xffff0000, RZ, 0xc0, !PT ;  /* 0xffff000003187812 */ /* 0x000fe400078ec0ff */
[C---:B---3--:R-:W-:Y:S01]  /*10420*/  LOP3.LUT R28, R4.reuse, 0xffff0000, RZ, 0xc0, !PT ;  /* 0xffff0000041c7812 */ /* 0x048fe200078ec0ff */
[----:B------:R-:W-:Y:S01]  /*10430*/  FMUL.FTZ R23, R7, R25 ;  /* 0x0000001907177220 */ /* 0x000fe20000410000 */
[----:B------:R-:W-:Y:S01]  /*10440*/  LOP3.LUT R27, R5, 0xffff0000, RZ, 0xc0, !PT ;  /* 0xffff0000051b7812 */ /* 0x000fe200078ec0ff */
[----:B------:R-:W-:Y:S01]  /*10450*/  IMAD.U32 R4, R4, 0x10000, RZ ;  /* 0x0001000004047824 */ /* 0x000fe200078e00ff */
[----:B------:R-:W-:Y:S01]  /*10460*/  SHF.L.U32 R2, R2, 0x10, RZ ;  /* 0x0000001002027819 */ /* 0x000fe200000006ff */
[-C--:B------:R-:W-:Y:S01]  /*10470*/  FMUL.FTZ R7, R7, R28.reuse ;  /* 0x0000001c07077220 */ /* 0x080fe20000410000 */
[----:B------:R-:W-:Y:S01]  /*10480*/  SHF.L.U32 R34, R5, 0x10, RZ ;  /* 0x0000001005227819 */ /* 0x000fe200000006ff */
[----:B------:R-:W-:Y:S01]  /*10490*/  FFMA.FTZ R23, R14, R28, -R23 ;  /* 0x0000001c0e177223 */ /* 0x000fe20000010817 */
[----:B------:R-:W-:Y:S01]  /*104a0*/  SHF.L.U32 R28, R3, 0x10, RZ ;  /* 0x00000010031c7819 */ /* 0x000fe200000006ff */
[----:B------:R-:W-:-:S02]  /*104b0*/  FMUL.FTZ R26, R29, R24 ;  /* 0x000000181d1a7220 */ /* 0x000fc40000410000 */
[-C--:B------:R-:W-:Y:S02]  /*104c0*/  FMUL.FTZ R29, R29, R27.reuse ;  /* 0x0000001b1d1d7220 */ /* 0x080fe40000410000 */
[C---:B------:R-:W-:Y:S02]  /*104d0*/  FMUL.FTZ R3, R32.reuse, R2 ;  /* 0x0000000220037220 */ /* 0x040fe40000410000 */
[C---:B------:R-:W-:Y:S02]  /*104e0*/  FMUL.FTZ R5, R33.reuse, R28 ;  /* 0x0000001c21057220 */ /* 0x040fe40000410000 */
[----:B------:R-:W-:Y:S02]  /*104f0*/  FMUL.FTZ R32, R32, R4 ;  /* 0x0000000420207220 */ /* 0x000fe40000410000 */
[----:B------:R-:W-:Y:S02]  /*10500*/  FMUL.FTZ R33, R33, R34 ;  /* 0x0000002221217220 */ /* 0x000fe40000410000 */
[----:B------:R-:W-:-:S02]  /*10510*/  FFMA.FTZ R26, R30, R27, -R26 ;  /* 0x0000001b1e1a7223 */ /* 0x000fc4000001081a */
[----:B------:R-:W-:Y:S02]  /*10520*/  FFMA.FTZ R29, R30, R24, R29 ;  /* 0x000000181e1d7223 */ /* 0x000fe4000001001d */
[----:B------:R-:W-:Y:S02]  /*10530*/  FFMA.FTZ R14, R14, R25, R7 ;  /* 0x000000190e0e7223 */ /* 0x000fe40000010007 */
[----:B------:R-:W-:Y:S01]  /*10540*/  FFMA.FTZ R3, R15, R4, -R3 ;  /* 0x000000040f037223 */ /* 0x000fe20000010803 */
[----:B------:R-:W-:Y:S01]  /*10550*/  F2FP.BF16.PACK_AB R27, R29, R26 ;  /* 0x0000001a1d1b723e */ /* 0x000fe200000010ff */
[----:B------:R-:W-:Y:S01]  /*10560*/  FFMA.FTZ R32, R15, R2, R32 ;  /* 0x000000020f207223 */ /* 0x000fe20000010020 */
[----:B------:R-:W-:Y:S01]  /*10570*/  F2FP.BF16.PACK_AB R25, R14, R23 ;  /* 0x000000170e19723e */ /* 0x000fe200000010ff */
[C---:B------:R-:W-:Y:S02]  /*10580*/  FFMA.FTZ R5, R31.reuse, R34, -R5 ;  /* 0x000000221f057223 */ /* 0x040fe40000010805 */
[----:B------:R-:W-:Y:S01]  /*10590*/  FFMA.FTZ R28, R31, R28, R33 ;  /* 0x0000001c1f1c7223 */ /* 0x000fe20000010021 */
[----:B------:R-:W-:-:S04]  /*105a0*/  F2FP.BF16.PACK_AB R24, R32, R3 ;  /* 0x000000032018723e */ /* 0x000fc800000010ff */
[----:B------:R-:W-:Y:S02]  /*105b0*/  F2FP.BF16.PACK_AB R26, R28, R5 ;  /* 0x000000051c1a723e */ /* 0x000fe400000010ff */
.L_x_989:
[----:B------:R-:W-:Y:S05]  /*105c0*/  BSYNC B0 ;  /* 0x0000000000007941 */ /* 0x000fea0003800000 */
.L_x_988:
[----:B-----5:R1:W-:Y:S02]  /*105d0*/  STS.128 [R245+0x1800], R24 ;  /* 0x00180018f5007388 */ /* 0x0203e40000000c00 */
.L_x_987:
[----:B------:R-:W-:Y:S05]  /*105e0*/  BSYNC B1 ;  /* 0x0000000000017941 */ /* 0x000fea0003800000 */
.L_x_986:
[----:B------:R-:W-:Y:S01]  /*105f0*/  ISETP.GE.AND P0, PT, R11, R6, PT ;  /* 0x000000060b00720c */ /* 0x000fe20003f06270 */
[----:B------:R-:W-:-:S12]  /*10600*/  BSSY B1, `(.L_x_990) ;  /* 0x000002f000017945 */ /* 0x000fd80003800000 */
[----:B------:R1:W-:Y:S01]  /*10610*/  @P0 STS.128 [R245+0x3800], RZ ;  /* 0x003800fff5000388 */ /* 0x0003e20000000c00 */
[----:B------:R-:W-:Y:S05]  /*10620*/  @P0 BRA `(.L_x_991) ;  /* 0x000002c000000947 */ /* 0x000fea0003800000 */
[----:B-1----:R1:W5:Y:S01]  /*10630*/  LD.E.128 R24, [R12.64+0x80] ;  /* 0x000080060c187980 */ /* 0x002362000c101d00 */
[----:B------:R-:W-:Y:S01]  /*10640*/  ISETP.GE.AND P0, PT, R11, R0, PT ;  /* 0x000000000b00720c */ /* 0x000fe20003f06270 */
[----:B------:R-:W-:-:S12]  /*10650*/  BSSY B0, `(.L_x_992) ;  /* 0x0000028000007945 */ /* 0x000fd80003800000 */
[----:B------:R-:W-:Y:S05]  /*10660*/  @P0 BRA `(.L_x_993) ;  /* 0x0000026000000947 */ /* 0x000fea0003800000 */
[----:B--2---:R-:W2:Y:S04]  /*10670*/  LD.E.64 R2, [R18.64+0x40] ;  /* 0x0000400612027980 */ /* 0x004ea8000c101b00 */
[----:B---3--:R-:W3:Y:S01]  /*10680*/  LD.E.64 R4, [R16.64+0x40] ;  /* 0x0000400610047980 */ /* 0x008ee2000c101b00 */
[C---:B-----5:R-:W-:Y:S02]  /*10690*/  LOP3.LUT R7, R25.reuse, 0xffff0000, RZ, 0xc0, !PT ;  /* 0xffff000019077812 */ /* 0x060fe400078ec0ff */
[C---:B------:R-:W-:Y:S02]  /*106a0*/  SHF.L.U32 R14, R24.reuse, 0x10, RZ ;  /* 0x00000010180e7819 */ /* 0x040fe400000006ff */
[----:B------:R-:W-:Y:S02]  /*106b0*/  LOP3.LUT R29, R24, 0xffff0000, RZ, 0xc0, !PT ;  /* 0xffff0000181d7812 */ /* 0x000fe400078ec0ff */
[----:B------:R-:W-:Y:S01]  /*106c0*/  SHF.L.U32 R11, R25, 0x10, RZ ;  /* 0x00000010190b7819 */ /* 0x000fe200000006ff */
[----:B------:R-:W-:Y:S01]  /*106d0*/  IMAD.U32 R25, R26, 0x10000, RZ ;  /* 0x000100001a197824 */ /* 0x000fe200078e00ff */
[----:B------:R-:W-:-:S02]  /*106e0*/  SHF.L.U32 R34, R27, 0x10, RZ ;  /* 0x000000101b227819 */ /* 0x000fc400000006ff */
        /* <DEDUP_REMOVED lines=9> */
[----:B------:R-:W-:-:S02]  /*10780*/  FMUL.FTZ R7, R7, R30 ;  /* 0x0000001e07077220 */ /* 0x000fc40000410000 */
[----:B------:R-:W-:Y:S01]  /*10790*/  FFMA.FTZ R24, R11, R30, -R24 ;  /* 0x0000001e0b187223 */ /* 0x000fe20000010818 */
[----:B------:R-:W-:Y:S01]  /*107a0*/  SHF.L.U32 R30, R5, 0x10, RZ ;  /* 0x00000010051e7819 */ /* 0x000fe200000006ff */
[----:B------:R-:W-:Y:S01]  /*107b0*/  FFMA.FTZ R7, R11, R28, R7 ;  /* 0x0000001c0b077223 */ /* 0x000fe20000010007 */
[----:B------:R-:W-:Y:S01]  /*107c0*/  SHF.L.U32 R28, R3, 0x10, RZ ;  /* 0x00000010031c7819 */ /* 0x000fe200000006ff */
[C---:B------:R-:W-:Y:S02]  /*107d0*/  FMUL.FTZ R26, R32.reuse, R15 ;  /* 0x0000000f201a7220 */ /* 0x040fe40000410000 */
        /* <DEDUP_REMOVED lines=8> */
[----:B------:R-:W-:-:S02]  /*10860*/  FFMA.FTZ R2, R14, R2, R29 ;  /* 0x000000020e027223 */ /* 0x000fc4000001001d */
[C---:B------:R-:W-:Y:S02]  /*10870*/  FFMA.FTZ R5, R25.reuse, R30, -R5 ;  /* 0x0000001e19057223 */ /* 0x040fe40000010805 */
[----:B------:R-:W-:Y:S01]  /*10880*/  FFMA.FTZ R28, R25, R28, R27 ;  /* 0x0000001c191c7223 */ /* 0x000fe2000001001b */
[----:B------:R-:W-:Y:S02]  /*10890*/  F2FP.BF16.PACK_AB R25, R7, R24 ;  /* 0x000000180719723e */ /* 0x000fe400000010ff */
[----:B------:R-:W-:Y:S02]  /*108a0*/  F2FP.BF16.PACK_AB R27, R15, R26 ;  /* 0x0000001a0f1b723e */ /* 0x000fe400000010ff */
[----:B------:R-:W-:Y:S02]  /*108b0*/  F2FP.BF16.PACK_AB R24, R2, R3 ;  /* 0x000000030218723e */ /* 0x000fe400000010ff */
[----:B------:R-:W-:Y:S02]  /*108c0*/  F2FP.BF16.PACK_AB R26, R28, R5 ;  /* 0x000000051c1a723e */ /* 0x000fe400000010ff */
.L_x_993:
[----:B------:R-:W-:Y:S05]  /*108d0*/  BSYNC B0 ;  /* 0x0000000000007941 */ /* 0x000fea0003800000 */
.L_x_992:
[----:B-----5:R1:W-:Y:S02]  /*108e0*/  STS.128 [R245+0x3800], R24 ;  /* 0x00380018f5007388 */ /* 0x0203e40000000c00 */
.L_x_991:
[----:B------:R-:W-:Y:S05]  /*108f0*/  BSYNC B1 ;  /* 0x0000000000017941 */ /* 0x000fea0003800000 */
.L_x_990:
        /* <DEDUP_REMOVED lines=10> */
[----:B-----5:R-:W-:Y:S01]  /*109a0*/  SHF.L.U32 R10, R25, 0x10, RZ ;  /* 0x00000010190a7819 */ /* 0x020fe200000006ff */
[----:B------:R-:W-:Y:S01]  /*109b0*/  IMAD.U32 R29, R27, 0x10000, RZ ;  /* 0x000100001b1d7824 */ /* 0x000fe200078e00ff */
[----:B------:R-:W-:Y:S02]  /*109c0*/  LOP3.LUT R7, R25, 0xffff0000, RZ, 0xc0, !PT ;  /* 0xffff000019077812 */ /* 0x000fe400078ec0ff */
[----:B------:R-:W-:Y:S02]  /*109d0*/  LOP3.LUT R25, R27, 0xffff0000, RZ, 0xc0, !PT ;  /* 0xffff00001b197812 */ /* 0x000fe400078ec0ff */
[----:B------:R-:W-:-:S02]  /*109e0*/  SHF.L.U32 R11, R24, 0x10, RZ ;  /* 0x00000010180b7819 */ /* 0x000fc400000006ff */
[----:B------:R-:W-:Y:S02]  /*109f0*/  LOP3.LUT R30, R24, 0xffff0000, RZ, 0xc0, !PT ;  /* 0xffff0000181e7812 */ /* 0x000fe400078ec0ff */
[C---:B------:R-:W-:Y:S02]  /*10a00*/  SHF.L.U32 R27, R26.reuse, 0x10, RZ ;  /* 0x000000101a1b7819 */ /* 0x040fe400000006ff */
[----:B------:R-:W-:Y:S02]  /*10a10*/  LOP3.LUT R31, R26, 0xffff0000, RZ, 0xc0, !PT ;  /* 0xffff00001a1f7812 */ /* 0x000fe400078ec0ff */
[----:B--2---:R-:W-:Y:S02]  /*10a20*/  LOP3.LUT R14, R3, 0xffff0000, RZ, 0xc0, !PT ;  /* 0xffff0000030e7812 */ /* 0x004fe400078ec0ff */
[C---:B------:R-:W-:Y:S01]  /*10a30*/  LOP3.LUT R23, R2.reuse, 0xffff0000, RZ, 0xc0, !PT ;  /* 0xffff000002177812 */ /* 0x040fe200078ec0ff */
[----:B------:R-:W-:Y:S01]  /*10a40*/  IMAD.U32 R2, R2, 0x10000, RZ ;  /* 0x0001000002027824 */ /* 0x000fe200078e00ff */
[----:B---3--:R-:W-:Y:S01]  /*10a50*/  LOP3.LUT R24, R5, 0xffff0000, RZ, 0xc0, !PT ;  /* 0xffff000005187812 */ /* 0x008fe200078ec0ff */
[----:B------:R-:W-:Y:S01]  /*10a60*/  FMUL.FTZ R26, R25, R14 ;  /* 0x0000000e191a7220 */ /* 0x000fe20000410000 */
[C---:B------:R-:W-:Y:S01]  /*10a70*/  LOP3.LUT R28, R4.reuse, 0xffff0000, RZ, 0xc0, !PT ;  /* 0xffff0000041c7812 */ /* 0x040fe200078ec0ff */
[----:B------:R-:W-:Y:S01]  /*10a80*/  FMUL.FTZ R15, R7, R23 ;  /* 0x00000017070f7220 */ /* 0x000fe20000410000 */
[----:B------:R-:W-:Y:S01]  /*10a90*/  SHF.L.U32 R4, R4, 0x10, RZ ;  /* 0x0000001004047819 */ /* 0x000fe200000006ff */
[----:B------:R-:W-:-:S02]  /*10aa0*/  FMUL.FTZ R25, R25, R24 ;  /* 0x0000001819197220 */ /* 0x000fc40000410000 */
[----:B------:R-:W-:Y:S01]  /*10ab0*/  FFMA.FTZ R26, R29, R24, -R26 ;  /* 0x000000181d1a7223 */ /* 0x000fe2000001081a */
[----:B------:R-:W-:Y:S01]  /*10ac0*/  SHF.L.U32 R24, R3, 0x10, RZ ;  /* 0x0000001003187819 */ /* 0x000fe200000006ff */
[-C--:B------:R-:W-:Y:S02]  /*10ad0*/  FMUL.FTZ R7, R7, R28.reuse ;  /* 0x0000001c07077220 */ /* 0x080fe40000410000 */
[----:B------:R-:W-:Y:S02]  /*10ae0*/  FFMA.FTZ R15, R10, R28, -R15 ;  /* 0x0000001c0a0f7223 */ /* 0x000fe4000001080f */
[----:B------:R-:W-:Y:S02]  /*10af0*/  IMAD.U32 R28, R5, 0x10000, RZ ;  /* 0x00010000051c7824 */ /* 0x000fe400078e00ff */
[C---:B------:R-:W-:Y:S02]  /*10b00*/  FMUL.FTZ R3, R30.reuse, R2 ;  /* 0x000000021e037220 */ /* 0x040fe40000410000 */
[----:B------:R-:W-:-:S02]  /*10b10*/  FMUL.FTZ R30, R30, R4 ;  /* 0x000000041e1e7220 */ /* 0x000fc40000410000 */
[C---:B------:R-:W-:Y:S02]  /*10b20*/  FMUL.FTZ R5, R31.reuse, R24 ;  /* 0x000000181f057220 */ /* 0x040fe40000410000 */
[----:B------:R-:W-:Y:S02]  /*10b30*/  FMUL.FTZ R31, R31, R28 ;  /* 0x0000001c1f1f7220 */ /* 0x000fe40000410000 */
[----:B------:R-:W-:Y:S02]  /*10b40*/  FFMA.FTZ R10, R10, R23, R7 ;  /* 0x000000170a0a7223 */ /* 0x000fe40000010007 */
[C---:B------:R-:W-:Y:S02]  /*10b50*/  FFMA.FTZ R3, R11.reuse, R4, -R3 ;  /* 0x000000040b037223 */ /* 0x040fe40000010803 */
[----:B------:R-:W-:Y:S01]  /*10b60*/  FFMA.FTZ R30, R11, R2, R30 ;  /* 0x000000020b1e7223 */ /* 0x000fe2000001001e */
[----:B------:R-:W-:Y:S01]  /*10b70*/  F2FP.BF16.PACK_AB R10, R10, R15 ;  /* 0x0000000f0a0a723e */ /* 0x000fe200000010ff */
[----:B------:R-:W-:-:S02]  /*10b80*/  FFMA.FTZ R25, R29, R14, R25 ;  /* 0x0000000e1d197223 */ /* 0x000fc40000010019 */
[C---:B------:R-:W-:Y:S01]  /*10b90*/  FFMA.FTZ R5, R27.reuse, R28, -R5 ;  /* 0x0000001c1b057223 */ /* 0x040fe20000010805 */
[----:B------:R-:W-:Y:S01]  /*10ba0*/  F2FP.BF16.PACK_AB R3, R30, R3 ;  /* 0x000000031e03723e */ /* 0x000fe200000010ff */
[----:B------:R-:W-:Y:S01]  /*10bb0*/  FFMA.FTZ R24, R27, R24, R31 ;  /* 0x000000181b187223 */ /* 0x000fe2000001001f */
[----:B------:R-:W-:Y:S02]  /*10bc0*/  F2FP.BF16.PACK_AB R27, R25, R26 ;  /* 0x0000001a191b723e */ /* 0x000fe400000010ff */
[----:B------:R-:W-:Y:S02]  /*10bd0*/  MOV R25, R10 ;  /* 0x0000000a00197202 */ /* 0x000fe40000000f00 */
[----:B------:R-:W-:Y:S02]  /*10be0*/  F2FP.BF16.PACK_AB R26, R24, R5 ;  /* 0x00000005181a723e */ /* 0x000fe400000010ff */
[----:B------:R-:W-:Y:S02]  /*10bf0*/  MOV R24, R3 ;  /* 0x0000000300187202 */ /* 0x000fe40000000f00 */
.L_x_997:
[----:B------:R-:W-:Y:S05]  /*10c00*/  BSYNC B0 ;  /* 0x0000000000007941 */ /* 0x000fea0003800000 */
.L_x_996:
[----:B-----5:R1:W-:Y:S02]  /*10c10*/  STS.128 [R245+0x5800], R24 ;  /* 0x00580018f5007388 */ /* 0x0203e40000000c00 */
.L_x_995:
[----:B------:R-:W-:Y:S05]  /*10c20*/  BSYNC B1 ;  /* 0x0000000000017941 */ /* 0x000fea0003800000 */
.L_x_994:
[----:B------:R-:W-:-:S13]  /*10c30*/  ISETP.GE.AND P0, PT, R9, R6, PT ;  /* 0x000000060900720c */ /* 0x000fda0003f06270 */
[----:B------:R1:W-:Y:S01]  /*10c40*/  @P0 STS.128 [R245+0x7800], RZ ;  /* 0x007800fff5000388 */ /* 0x0003e20000000c00 */
[----:B------:R-:W-:Y:S05]  /*10c50*/  @P0 BRA `(.L_x_985) ;  /* 0x0000678000000947 */ /* 0x000fea0003800000 */
[----:B-1--4-:R-:W5:Y:S01]  /*10c60*/  LD.E.128 R12, [R12.64+0x180] ;  /* 0x000180060c0c7980 */ /* 0x012f62000c101d00 */
[----:B------:R-:W-:Y:S01]  /*10c70*/  ISETP.GE.AND P0, PT, R9, R0, PT ;  /* 0x000000000900720c */ /* 0x000fe20003f06270 */
[----:B------:R-:W-:-:S12]  /*10c80*/  BSSY B0, `(.L_x_998) ;  /* 0x0000028000007945 */ /* 0x000fd80003800000 */
[----:B------:R-:W-:Y:S05]  /*10c90*/  @P0 BRA `(.L_x_999) ;  /* 0x0000026000000947 */ /* 0x000fea0003800000 */
[----:B------:R-:W4:Y:S04]  /*10ca0*/  LD.E.64 R2, [R18.64+0xc0] ;  /* 0x0000c00612027980 */ /* 0x000f28000c101b00 */
[----:B--2---:R1:W2:Y:S01]  /*10cb0*/  LD.E.64 R4, [R16.64+0xc0] ;  /* 0x0000c00610047980 */ /* 0x0042a2000c101b00 */
[----:B-----5:R-:W-:Y:S01]  /*10cc0*/  SHF.L.U32 R23, R15, 0x10, RZ ;  /* 0x000000100f177819 */ /* 0x020fe200000006ff */
[----:B------:R-:W-:Y:S01]  /*10cd0*/  IMAD.U32 R24, R14, 0x10000, RZ ;  /* 0x000100000e187824 */ /* 0x000fe200078e00ff */
[C---:B------:R-:W-:Y:S02]  /*10ce0*/  SHF.L.U32 R6, R13.reuse, 0x10, RZ ;  /* 0x000000100d067819 */ /* 0x040fe400000006ff */
[----:B------:R-:W-:Y:S02]  /*10cf0*/  LOP3.LUT R0, R13, 0xffff0000, RZ, 0xc0, !PT ;  /* 0xffff00000d007812 */ /* 0x000fe400078ec0ff */
[----:B------:R-:W-:-:S02]  /*10d00*/  SHF.L.U32 R7, R12, 0x10, RZ ;  /* 0x000000100c077819 */ /* 0x000fc400000006ff */
[----:B------:R-:W-:Y:S02]  /*10d10*/  LOP3.LUT R25, R12, 0xffff0000, RZ, 0xc0, !PT ;  /* 0xffff00000c197812 */ /* 0x000fe400078ec0ff */
[----:B------:R-:W-:Y:S02]  /*10d20*/  LOP3.LUT R15, R15, 0xffff0000, RZ, 0xc0, !PT ;  /* 0xffff00000f0f7812 */ /* 0x000fe400078ec0ff */
[----:B-1----:R-:W-:Y:S02]  /*10d30*/  LOP3.LUT R16, R14, 0xffff0000, RZ, 0xc0, !PT ;  /* 0xffff00000e107812 */ /* 0x002fe400078ec0ff */
        /* <DEDUP_REMOVED lines=19> */
[-C--:B------:R-:W-:Y:S02]  /*10e70*/  FMUL.FTZ R16, R16, R5.reuse ;  /* 0x0000000510107220 */ /* 0x080fe40000410000 */
        /* <DEDUP_REMOVED lines=8> */
.L_x_999:
[----:B------:R-:W-:Y:S05]  /*10f00*/  BSYNC B0 ;  /* 0x0000000000007941 */ /* 0x000fea0003800000 */
.L_x_998:
[----:B-----5:R1:W-:Y:S01]  /*10f10*/  STS.128 [R245+0x7800], R12 ;  /* 0x0078000cf5007388 */ /* 0x0203e20000000c00 */
[----:B------:R-:W-:Y:S05]  /*10f20*/  BRA `(.L_x_985) ;  /* 0x000064b000007947 */ /* 0x000fea0003800000 */
.L_x_936:
[----:B-1----:R-:W-:Y:S01]  /*10f30*/  BSSY B2, `(.L_x_1000) ;  /* 0x0000168000027945 */ /* 0x002fe20003800000 */
        /* <DEDUP_REMOVED lines=9> */
[----:B------:R-:W-:Y:S01]  /*10fd0*/  ISETP.GE.AND P0, PT, R14, R5, PT ;  /* 0x000000050e00720c */ /* 0x000fe20003f06270 */
[----:B------:R-:W-:Y:S02]  /*10fe0*/  IMAD.MOV.U32 R25, RZ, RZ, RZ ;  /* 0x000000ffff197224 */ /* 0x000fe400078e00ff */
[----:B------:R-:W-:-:S10]  /*10ff0*/  IMAD.MOV.U32 R17, RZ, RZ, R5 ;  /* 0x000000ffff117224 */ /* 0x000fd400078e0005 */
[----:B------:R-:W-:Y:S01]  /*11000*/  @P0 IADD3 R25, -R2, RZ, RZ ;  /* 0x000000ff02190210 */ /* 0x000fe20007ffe1ff */
[----:B------:R-:W-:-:S03]  /*11010*/  @P0 IMAD.MOV R17, RZ, RZ, -R2 ;  /* 0x000000ffff110224 */ /* 0x000fc600078e0a02 */
[----:B------:R-:W-:Y:S01]  /*11020*/  IADD3 R27, P1, R25, R3, RZ ;  /* 0x00000003191b7210 */ /* 0x000fe20007f3e0ff */
[----:B------:R-:W-:-:S03]  /*11030*/  IMAD.WIDE R16, R17, 0x2, R42 ;  /* 0x0000000211107825 */ /* 0x000fc600078e022a */
[----:B------:R-:W-:Y:S01]  /*11040*/  LEA.HI.X.SX32 R25, R25, R4, 0x1, P1 ;  /* 0x0000000419197211 */ /* 0x000fe200008f0eff */
[----:B------:R-:W-:Y:S01]  /*11050*/  IMAD.MOV.U32 R29, RZ, RZ, RZ ;  /* 0x000000ffff1d7224 */ /* 0x000fe200078e00ff */
[C---:B------:R-:W-:Y:S01]  /*11060*/  LEA R24, P1, R27.reuse, R38, 0x1 ;  /* 0x000000261b187211 */ /* 0x040fe200078208ff */
[----:B------:R-:W4:Y:S01]  /*11070*/  LD.E.128 R16, [R16.64] ;  /* 0x0000000610107980 */ /* 0x000f22000c101d00 */
[----:B------:R-:W-:Y:S02]  /*11080*/  @P0 IADD3 R29, -R2, RZ, RZ ;  /* 0x000000ff021d0210 */ /* 0x000fe40007ffe1ff */
[----:B------:R-:W-:Y:S02]  /*11090*/  LEA.HI.X R25, R27, R39, R25, 0x1, P1 ;  /* 0x000000271b197211 */ /* 0x000fe400008f0c19 */
[----:B------:R-:W-:-:S04]  /*110a0*/  IADD3 R31, P1, R29, R3, RZ ;  /* 0x000000031d1f7210 */ /* 0x000fc80007f3e0ff */
[----:B--2---:R-:W2:Y:S01]  /*110b0*/  LD.E.128 R24, [R24.64] ;  /* 0x0000000618187980 */ /* 0x004ea2000c101d00 */
[----:B------:R-:W-:Y:S02]  /*110c0*/  LEA.HI.X.SX32 R29, R29, R4, 0x1, P1 ;  /* 0x000000041d1d7211 */ /* 0x000fe400008f0eff */
[----:B------:R-:W-:-:S04]  /*110d0*/  LEA R28, P1, R31, R40, 0x1 ;  /* 0x000000281f1c7211 */ /* 0x000fc800078208ff */
[----:B------:R-:W-:-:S06]  /*110e0*/  LEA.HI.X R29, R31, R41, R29, 0x1, P1 ;  /* 0x000000291f1d7211 */ /* 0x000fcc00008f0c1d */
[----:B---3--:R-:W3:Y:S01]  /*110f0*/  LD.E.128 R28, [R28.64] ;  /* 0x000000061c1c7980 */ /* 0x008ee2000c101d00 */
[C---:B-----5:R-:W-:Y:S01]  /*11100*/  LOP3.LUT R8, R33.reuse, 0xffff0000, RZ, 0xc0, !PT ;  /* 0xffff000021087812 */ /* 0x060fe200078ec0ff */
[----:B------:R-:W-:Y:S01]  /*11110*/  IMAD.U32 R44, R32, 0x10000, RZ ;  /* 0x00010000202c7824 */ /* 0x000fe200078e00ff */
[----:B------:R-:W-:Y:S01]  /*11120*/  SHF.L.U32 R46, R33, 0x10, RZ ;  /* 0x00000010212e7819 */ /* 0x000fe200000006ff */
[----:B------:R-:W-:Y:S01]  /*11130*/  IMAD.U32 R45, R34, 0x10000, RZ ;  /* 0x00010000222d7824 */ /* 0x000fe200078e00ff */
[C---:B------:R-:W-:Y:S02]  /*11140*/  LOP3.LUT R33, R35.reuse, 0xffff0000, RZ, 0xc0, !PT ;  /* 0xffff000023217812 */ /* 0x040fe400078ec0ff */
[----:B------:R-:W-:Y:S02]  /*11150*/  SHF.L.U32 R48, R35, 0x10, RZ ;  /* 0x0000001023307819 */ /* 0x000fe400000006ff */
[----:B------:R-:W-:Y:S02]  /*11160*/  LOP3.LUT R32, R32, 0xffff0000, RZ, 0xc0, !PT ;  /* 0xffff000020207812 */ /* 0x000fe400078ec0ff */
[----:B------:R-:W-:Y:S01]  /*11170*/  LOP3.LUT R34, R34, 0xffff0000, RZ, 0xc0, !PT ;  /* 0xffff000022227812 */ /* 0x000fe200078ec0ff */
[C---:B----4-:R-:W-:Y:S01]  /*11180*/  IMAD.U32 R47, R16.reuse, 0x10000, RZ ;  /* 0x00010000102f7824 */ /* 0x050fe200078e00ff */
[----:B------:R-:W-:Y:S01]  /*11190*/  LOP3.LUT R35, R16, 0xffff0000, RZ, 0xc0, !PT ;  /* 0xffff000010237812 */ /* 0x000fe200078ec0ff */
[----:B------:R-:W-:Y:S01]  /*111a0*/  IMAD.U32 R49, R18, 0x10000, RZ ;  /* 0x0001000012317824 */ /* 0x000fe200078e00ff */
[----:B------:R-:W-:-:S02]  /*111b0*/  SHF.L.U32 R16, R17, 0x10, RZ ;  /* 0x0000001011107819 */ /* 0x000fc400000006ff */
[----:B------:R-:W-:Y:S02]  /*111c0*/  LOP3.LUT R50, R17, 0xffff0000, RZ, 0xc0, !PT ;  /* 0xffff000011327812 */ /* 0x000fe400078ec0ff */
[C---:B------:R-:W-:Y:S02]  /*111d0*/  SHF.L.U32 R17, R19.reuse, 0x10, RZ ;  /* 0x0000001013117819 */ /* 0x040fe400000006ff */
[----:B------:R-:W-:Y:S01]  /*111e0*/  LOP3.LUT R51, R19, 0xffff0000, RZ, 0xc0, !PT ;  /* 0xffff000013337812 */ /* 0x000fe200078ec0ff */
[----:B--2---:R-:W-:Y:S01]  /*111f0*/  IMAD.U32 R52, R24, 0x10000, RZ ;  /* 0x0001000018347824 */ /* 0x004fe200078e00ff */
[C---:B------:R-:W-:Y:S01]  /*11200*/  SHF.L.U32 R19, R25.reuse, 0x10, RZ ;  /* 0x0000001019137819 */ /* 0x040fe200000006ff */
[----:B------:R-:W-:Y:S01]  /*11210*/  IMAD.U32 R54, R26, 0x10000, RZ ;  /* 0x000100001a367824 */ /* 0x000fe200078e00ff */
[----:B------:R-:W-:Y:S01]  /*11220*/  LOP3.LUT R53, R25, 0xffff0000, RZ, 0xc0, !PT ;  /* 0xffff000019357812 */ /* 0x000fe200078ec0ff */
[----:B------:R-:W-:Y:S01]  /*11230*/  @!P0 FADD.FTZ R52, -R52, -RZ ;  /* 0x800000ff34348221 */ /* 0x000fe20000010100 */
[----:B------:R-:W-:Y:S01]  /*11240*/  LOP3.LUT R24, R24, 0xffff0000, RZ, 0xc0, !PT ;  /* 0xffff000018187812 */ /* 0x000fe200078ec0ff */
[----:B------:R-:W-:Y:S01]  /*11250*/  @!P0 FADD.FTZ R19, -R19, -RZ ;  /* 0x800000ff13138221 */ /* 0x000fe20000010100 */
[----:B------:R-:W-:Y:S01]  /*11260*/  LOP3.LUT R25, R26, 0xffff0000, RZ, 0xc0, !PT ;  /* 0xffff00001a197812 */ /* 0x000fe200078ec0ff */
[----:B------:R-:W-:Y:S01]  /*11270*/  @!P0 FADD.FTZ R53, -R53, -RZ ;  /* 0x800000ff35358221 */ /* 0x000fe20000010100 */
[----:B------:R-:W-:Y:S01]  /*11280*/  SHF.L.U32 R26, R27, 0x10, RZ ;  /* 0x000000101b1a7819 */ /* 0x000fe200000006ff */
[----:B------:R-:W-:Y:S01]  /*11290*/  @!P0 FADD.FTZ R24, -R24, -RZ ;  /* 0x800000ff18188221 */ /* 0x000fe20000010100 */
[----:B------:R-:W-:Y:S01]  /*112a0*/  LOP3.LUT R18, R18, 0xffff0000, RZ, 0xc0, !PT ;  /* 0xffff000012127812 */ /* 0x000fe200078ec0ff */
[----:B------:R-:W-:Y:S01]  /*112b0*/  @!P0 FADD.FTZ R25, -R25, -RZ ;  /* 0x800000ff19198221 */ /* 0x000fe20000010100 */
[----:B------:R-:W-:Y:S01]  /*112c0*/  LOP3.LUT R60, R27, 0xffff0000, RZ, 0xc0, !PT ;  /* 0xffff00001b3c7812 */ /* 0x000fe200078ec0ff */
[----:B------:R-:W-:Y:S01]  /*112d0*/  @!P0 FADD.FTZ R26, -R26, -RZ ;  /* 0x800000ff1a1a8221 */ /* 0x000fe20000010100 */
[----:B---3--:R-:W-:Y:S01]  /*112e0*/  LOP3.LUT R27, R30, 0xffff0000, RZ, 0xc0, !PT ;  /* 0xffff00001e1b7812 */ /* 0x008fe200078ec0ff */
[----:B------:R-:W-:-:S02]  /*112f0*/  FMUL.FTZ R35, R35, R24 ;  /* 0x0000001823237220 */ /* 0x000fc40000410000 */
[----:B------:R-:W-:Y:S02]  /*11300*/  @!P0 FADD.FTZ R54, -R54, -RZ ;  /* 0x800000ff36368221 */ /* 0x000fe40000010100 */
[----:B------:R-:W-:Y:S02]  /*11310*/  @!P0 FADD.FTZ R60, -R60, -RZ ;  /* 0x800000ff3c3c8221 */ /* 0x000fe40000010100 */
[----:B------:R-:W-:Y:S01]  /*11320*/  FMUL.FTZ R25, R18, R25 ;  /* 0x0000001912197220 */ /* 0x000fe20000410000 */
[----:B------:R-:W-:Y:S01]  /*11330*/  LOP3.LUT R18, R28, 0xffff0000, RZ, 0xc0, !PT ;  /* 0xffff00001c127812 */ /* 0x000fe200078ec0ff */
[----:B------:R-:W-:Y:S01]  /*11340*/  FMUL.FTZ R19, R16, R19 ;  /* 0x0000001310137220 */ /* 0x000fe20000410000 */
[C---:B------:R-:W-:Y:S01]  /*11350*/  SHF.L.U32 R16, R29.reuse, 0x10, RZ ;  /* 0x000000101d107819 */ /* 0x040fe200000006ff */
[----:B------:R-:W-:Y:S01]  /*11360*/  IMAD.U32 R24, R28, 0x10000, RZ ;  /* 0x000100001c187824 */ /* 0x000fe200078e00ff */
[----:B------:R-:W-:Y:S01]  /*11370*/  LOP3.LUT R29, R29, 0xffff0000, RZ, 0xc0, !PT ;  /* 0xffff00001d1d7812 */ /* 0x000fe200078ec0ff */
[----:B------:R-:W-:Y:S01]  /*11380*/  FMUL.FTZ R17, R17, R26 ;  /* 0x0000001a11117220 */ /* 0x000fe20000410000 */
[C---:B------:R-:W-:Y:S01]  /*11390*/  SHF.L.U32 R26, R31.reuse, 0x10, RZ ;  /* 0x000000101f1a7819 */ /* 0x040fe200000006ff */
[----:B------:R-:W-:Y:S01]  /*113a0*/  IMAD.U32 R28, R30, 0x10000, RZ ;  /* 0x000100001e1c7824 */ /* 0x000fe200078e00ff */
[----:B------:R-:W-:Y:S01]  /*113b0*/  LOP3.LUT R30, R31, 0xffff0000, RZ, 0xc0, !PT ;  /* 0xffff00001f1e7812 */ /* 0x000fe200078ec0ff */
[----:B------:R-:W-:-:S02]  /*113c0*/  FMUL.FTZ R47, R47, R52 ;  /* 0x000000342f2f7220 */ /* 0x000fc40000410000 */
[----:B------:R-:W-:Y:S02]  /*113d0*/  FMUL.FTZ R53, R50, R53 ;  /* 0x0000003532357220 */ /* 0x000fe40000410000 */
[----:B------:R-:W-:Y:S02]  /*113e0*/  FMUL.FTZ R54, R49, R54 ;  /* 0x0000003631367220 */ /* 0x000fe40000410000 */
[----:B------:R-:W-:Y:S02]  /*113f0*/  FMUL.FTZ R60, R51, R60 ;  /* 0x0000003c333c7220 */ /* 0x000fe40000410000 */
[----:B------:R-:W-:Y:S02]  /*11400*/  FFMA.FTZ R24, R44, R24, R47 ;  /* 0x000000182c187223 */ /* 0x000fe4000001002f */
[----:B------:R-:W-:Y:S02]  /*11410*/  FFMA.FTZ R35, R32, R18, R35 ;  /* 0x0000001220237223 */ /* 0x000fe40000010023 */
[----:B------:R-:W-:-:S02]  /*11420*/  FFMA.FTZ R16, R46, R16, R19 ;  /* 0x000000102e107223 */ /* 0x000fc40000010013 */
[----:B------:R-:W-:Y:S01]  /*11430*/  FFMA.FTZ R29, R8, R29, R53 ;  /* 0x0000001d081d7223 */ /* 0x000fe20000010035 */
[----:B------:R-:W-:Y:S01]  /*11440*/  F2FP.BF16.PACK_AB R32, R35, R24 ;  /* 0x000000182320723e */ /* 0x000fe200000010ff */
[----:B------:R-:W-:Y:S02]  /*11450*/  FFMA.FTZ R28, R45, R28, R54 ;  /* 0x0000001c2d1c7223 */ /* 0x000fe40000010036 */
[----:B------:R-:W-:Y:S02]  /*11460*/  FFMA.FTZ R17, R48, R26, R17 ;  /* 0x0000001a30117223 */ /* 0x000fe40000010011 */
[----:B------:R-:W-:Y:S01]  /*11470*/  FFMA.FTZ R30, R33, R30, R60 ;  /* 0x0000001e211e7223 */ /* 0x000fe2000001003c */
[----:B------:R-:W-:Y:S01]  /*11480*/  F2FP.BF16.PACK_AB R33, R29, R16 ;  /* 0x000000101d21723e */ /* 0x000fe200000010ff */
[----:B------:R-:W-:-:S03]  /*11490*/  FFMA.FTZ R25, R34, R27, R25 ;  /* 0x0000001b22197223 */ /* 0x000fc60000010019 */
[----:B------:R-:W-:Y:S02]  /*114a0*/  F2FP.BF16.PACK_AB R35, R30, R17 ;  /* 0x000000111e23723e */ /* 0x000fe400000010ff */
[----:B------:R-:W-:Y:S02]  /*114b0*/  F2FP.BF16.PACK_AB R34, R25, R28 ;  /* 0x0000001c1922723e */ /* 0x000fe400000010ff */
.L_x_1005:
[----:B------:R-:W-:Y:S05]  /*114c0*/  BSYNC B0 ;  /* 0x0000000000007941 */ /* 0x000fea0003800000 */
.L_x_1004:
[----:B-----5:R4:W-:Y:S02]  /*114d0*/  STS.128 [R245], R32 ;  /* 0x00000020f5007388 */ /* 0x0209e40000000c00 */
.L_x_1003:
[----:B------:R-:W-:Y:S05]  /*114e0*/  BSYNC B1 ;  /* 0x0000000000017941 */ /* 0x000fea0003800000 */
.L_x_1002:
        /* <DEDUP_REMOVED lines=18> */
[----:B--2---:R-:W2:Y:S01]  /*11610*/  LD.E.128 R16, [R16.64+0x80] ;  /* 0x0000800610107980 */ /* 0x004ea2000c101d00 */
[----:B------:R-:W-:Y:S02]  /*11620*/  @P0 IADD3 R29, -R2, RZ, RZ ;  /* 0x000000ff021d0210 */ /* 0x000fe40007ffe1ff */
[----:B------:R-:W-:Y:S02]  /*11630*/  LEA.HI.X R25, R27, R39, R25, 0x1, P1 ;  /* 0x000000271b197211 */ /* 0x000fe400008f0c19 */
[----:B------:R-:W-:-:S04]  /*11640*/  IADD3 R31, P1, R29, R3, RZ ;  /* 0x000000031d1f7210 */ /* 0x000fc80007f3e0ff */
[----:B---3--:R-:W3:Y:S01]  /*11650*/  LD.E.128 R24, [R24.64+0x80] ;  /* 0x0000800618187980 */ /* 0x008ee2000c101d00 */
[----:B------:R-:W-:Y:S02]  /*11660*/  LEA.HI.X.SX32 R29, R29, R4, 0x1, P1 ;  /* 0x000000041d1d7211 */ /* 0x000fe400008f0eff */
[----:B------:R-:W-:-:S04]  /*11670*/  LEA R28, P1, R31, R40, 0x1 ;  /* 0x000000281f1c7211 */ /* 0x000fc800078208ff */
[----:B------:R-:W-:-:S06]  /*11680*/  LEA.HI.X R29, R31, R41, R29, 0x1, P1 ;  /* 0x000000291f1d7211 */ /* 0x000fcc00008f0c1d */
[----:B----4-:R-:W4:Y:S01]  /*11690*/  LD.E.128 R28, [R28.64+0x80] ;  /* 0x000080061c1c7980 */ /* 0x010f22000c101d00 */
        /* <DEDUP_REMOVED lines=8> */
[C---:B--2---:R-:W-:Y:S01]  /*11720*/  IMAD.U32 R47, R16.reuse, 0x10000, RZ ;  /* 0x00010000102f7824 */ /* 0x044fe200078e00ff */
[----:B------:R-:W-:Y:S01]  /*11730*/  LOP3.LUT R35, R16, 0xffff0000, RZ, 0xc0, !PT ;  /* 0xffff000010237812 */ /* 0x000fe200078ec0ff */
[----:B------:R-:W-:Y:S01]  /*11740*/  IMAD.U32 R49, R18, 0x10000, RZ ;  /* 0x0001000012317824 */ /* 0x000fe200078e00ff */
[----:B------:R-:W-:-:S02]  /*11750*/  SHF.L.U32 R16, R17, 0x10, RZ ;  /* 0x0000001011107819 */ /* 0x000fc400000006ff */
[----:B------:R-:W-:Y:S02]  /*11760*/  LOP3.LUT R50, R17, 0xffff0000, RZ, 0xc0, !PT ;  /* 0xffff000011327812 */ /* 0x000fe400078ec0ff */
[C---:B------:R-:W-:Y:S02]  /*11770*/  SHF.L.U32 R17, R19.reuse, 0x10, RZ ;  /* 0x0000001013117819 */ /* 0x040fe400000006ff */
[----:B------:R-:W-:Y:S01]  /*11780*/  LOP3.LUT R51, R19, 0xffff0000, RZ, 0xc0, !PT ;  /* 0xffff000013337812 */ /* 0x000fe200078ec0ff */
[----:B---3--:R-:W-:Y:S01]  /*11790*/  IMAD.U32 R52, R24, 0x10000, RZ ;  /* 0x0001000018347824 */ /* 0x008fe200078e00ff */
        /* <DEDUP_REMOVED lines=14> */
[----:B----4-:R-:W-:Y:S01]  /*11880*/  LOP3.LUT R27, R30, 0xffff0000, RZ, 0xc0, !PT ;  /* 0xffff00001e1b7812 */ /* 0x010fe200078ec0ff */
        /* <DEDUP_REMOVED lines=29> */
.L_x_1009:
[----:B------:R-:W-:Y:S05]  /*11a60*/  BSYNC B0 ;  /* 0x0000000000007941 */ /* 0x000fea0003800000 */
.L_x_1008:
[----:B-----5:R1:W-:Y:S02]  /*11a70*/  STS.128 [R245+0x2000], R32 ;  /* 0x00200020f5007388 */ /* 0x0203e40000000c00 */
.L_x_1007:
[----:B------:R-:W-:Y:S05]  /*11a80*/  BSYNC B1 ;  /* 0x0000000000017941 */ /* 0x000fea0003800000 */
.L_x_1006:
        /* <DEDUP_REMOVED lines=18> */
[----:B------:R-:W4:Y:S01]  /*11bb0*/  LD.E.128 R16, [R16.64+0x100] ;  /* 0x0001000610107980 */ /* 0x000f22000c101d00 */
[----:B------:R-:W-:Y:S02]  /*11bc0*/  @P0 IADD3 R29, -R2, RZ, RZ ;  /* 0x000000ff021d0210 */ /* 0x000fe40007ffe1ff */
[----:B------:R-:W-:Y:S02]  /*11bd0*/  LEA.HI.X R25, R27, R39, R25, 0x1, P1 ;  /* 0x000000271b197211 */ /* 0x000fe400008f0c19 */
[----:B------:R-:W-:-:S04]  /*11be0*/  IADD3 R31, P1, R29, R3, RZ ;  /* 0x000000031d1f7210 */ /* 0x000fc80007f3e0ff */
[----:B--2---:R-:W2:Y:S01]  /*11bf0*/  LD.E.128 R24, [R24.64+0x100] ;  /* 0x0001000618187980 */ /* 0x004ea2000c101d00 */
[----:B------:R-:W-:Y:S02]  /*11c00*/  LEA.HI.X.SX32 R29, R29, R4, 0x1, P1 ;  /* 0x000000041d1d7211 */ /* 0x000fe400008f0eff */
[----:B------:R-:W-:-:S04]  /*11c10*/  LEA R28, P1, R31, R40, 0x1 ;  /* 0x000000281f1c7211 */ /* 0x000fc800078208ff */
[----:B------:R-:W-:-:S06]  /*11c20*/  LEA.HI.X R29, R31, R41, R29, 0x1, P1 ;  /* 0x000000291f1d7211 */ /* 0x000fcc00008f0c1d */
[----:B---3--:R-:W3:Y:S01]  /*11c30*/  LD.E.128 R28, [R28.64+0x100] ;  /* 0x000100061c1c7980 */ /* 0x008ee2000c101d00 */
        /* <DEDUP_REMOVED lines=60> */
.L_x_1013:
[----:B------:R-:W-:Y:S05]  /*12000*/  BSYNC B0 ;  /* 0x0000000000007941 */ /* 0x000fea0003800000 */
.L_x_1012:
[----:B-----5:R4:W-:Y:S02]  /*12010*/  STS.128 [R245+0x4000], R32 ;  /* 0x00400020f5007388 */ /* 0x0209e40000000c00 */
.L_x_1011:
[----:B------:R-:W-:Y:S05]  /*12020*/  BSYNC B1 ;  /* 0x0000000000017941 */ /* 0x000fea0003800000 */
.L_x_1010:
[----:B------:R-:W-:-:S13]  /*12030*/  ISETP.GE.AND P0, PT, R9, R6, PT ;  /* 0x000000060900720c */ /* 0x000fda0003f06270 */
        /* <DEDUP_REMOVED lines=26> */
[----:B-1----:R-:W-:Y:S01]  /*121e0*/  IMAD.U32 R42, R32, 0x10000, RZ ;  /* 0x00010000202a7824 */ /* 0x002fe200078e00ff */
        /* <DEDUP_REMOVED lines=58> */
.L_x_1015:
[----:B------:R-:W-:Y:S05]  /*12590*/  BSYNC B0 ;  /* 0x0000000000007941 */ /* 0x000fea0003800000 */
.L_x_1014:
[----:B-----5:R4:W-:Y:S02]  /*125a0*/  STS.128 [R245+0x6000], R32 ;  /* 0x00600020f5007388 */ /* 0x0209e40000000c00 */
.L_x_1001:
[----:B------:R-:W-:Y:S05]  /*125b0*/  BSYNC B2 ;  /* 0x0000000000027941 */ /* 0x000fea0003800000 */
.L_x_1000:
        /* <DEDUP_REMOVED lines=13> */
[----:B------:R-:W-:Y:S01]  /*12690*/  ISETP.GE.AND P0, PT, R14, R5, PT ;  /* 0x000000050e00720c */ /* 0x000fe20003f06270 */
[----:B------:R-:W-:Y:S02]  /*126a0*/  IMAD.MOV.U32 R25, RZ, RZ, RZ ;  /* 0x000000ffff197224 */ /* 0x000fe400078e00ff */
[----:B------:R-:W-:Y:S01]  /*126b0*/  IMAD.MOV.U32 R17, RZ, RZ, R5 ;  /* 0x000000ffff117224 */ /* 0x000fe200078e0005 */
[----:B------:R-:W-:-:S09]  /*126c0*/  MOV R29, RZ ;  /* 0x000000ff001d7202 */ /* 0x000fd20000000f00 */
[----:B------:R-:W-:Y:S01]  /*126d0*/  @P0 IADD3 R25, -R2, RZ, RZ ;  /* 0x000000ff02190210 */ /* 0x000fe20007ffe1ff */
[----:B------:R-:W-:-:S03]  /*126e0*/  @P0 IMAD.MOV R17, RZ, RZ, -R2 ;  /* 0x000000ffff110224 */ /* 0x000fc600078e0a02 */
[----:B------:R-:W-:Y:S01]  /*126f0*/  IADD3 R27, P1, R25, R3, RZ ;  /* 0x00000003191b7210 */ /* 0x000fe20007f3e0ff */
[----:B------:R-:W-:-:S03]  /*12700*/  IMAD.WIDE R16, R17, 0x2, R36 ;  /* 0x0000000211107825 */ /* 0x000fc600078e0224 */
[----:B------:R-:W-:Y:S01]  /*12710*/  LEA.HI.X.SX32 R25, R25, R4, 0x1, P1 ;  /* 0x0000000419197211 */ /* 0x000fe200008f0eff */
[----:B------:R-:W-:Y:S01]  /*12720*/  @P0 IMAD.MOV R29, RZ, RZ, -R2 ;  /* 0x000000ffff1d0224 */ /* 0x000fe200078e0a02 */
[C---:B------:R-:W-:Y:S01]  /*12730*/  LEA R24, P1, R27.reuse, R38, 0x1 ;  /* 0x000000261b187211 */ /* 0x040fe200078208ff */
[----:B------:R-:W4:Y:S03]  /*12740*/  LD.E.128 R16, [R16.64] ;  /* 0x0000000610107980 */ /* 0x000f26000c101d00 */
[----:B------:R-:W-:Y:S02]  /*12750*/  LEA.HI.X R25, R27, R39, R25, 0x1, P1 ;  /* 0x000000271b197211 */ /* 0x000fe400008f0c19 */
[----:B------:R-:W-:-:S04]  /*12760*/  IADD3 R31, P1, R29, R3, RZ ;  /* 0x000000031d1f7210 */ /* 0x000fc80007f3e0ff */
[----:B--2---:R-:W2:Y:S01]  /*12770*/  LD.E.128 R24, [R24.64] ;  /* 0x0000000618187980 */ /* 0x004ea2000c101d00 */
[----:B------:R-:W-:Y:S02]  /*12780*/  LEA.HI.X.SX32 R29, R29, R4, 0x1, P1 ;  /* 0x000000041d1d7211 */ /* 0x000fe400008f0eff */
[----:B------:R-:W-:-:S04]  /*12790*/  LEA R28, P1, R31, R40, 0x1 ;  /* 0x000000281f1c7211 */ /* 0x000fc800078208ff */
[----:B------:R-:W-:-:S06]  /*127a0*/  LEA.HI.X R29, R31, R41, R29, 0x1, P1 ;  /* 0x000000291f1d7211 */ /* 0x000fcc00008f0c1d */
[----:B---3--:R-:W3:Y:S01]  /*127b0*/  LD.E.128 R28, [R28.64] ;  /* 0x000000061c1c7980 */ /* 0x008ee2000c101d00 */
[C---:B-----5:R-:W-:Y:S01]  /*127c0*/  SHF.L.U32 R43, R32.reuse, 0x10, RZ ;  /* 0x00000010202b7819 */ /* 0x060fe200000006ff */
[----:B------:R-:W-:Y:S01]  /*127d0*/  IMAD.U32 R45, R33, 0x10000, RZ ;  /* 0x00010000212d7824 */ /* 0x000fe200078e00ff */
[----:B------:R-:W-:Y:S01]  /*127e0*/  LOP3.LUT R42, R32, 0xffff0000, RZ, 0xc0, !PT ;  /* 0xffff0000202a7812 */ /* 0x000fe200078ec0ff */
[----:B------:R-:W-:Y:S01]  /*127f0*/  IMAD.U32 R47, R35, 0x10000, RZ ;  /* 0x00010000232f7824 */ /* 0x000fe200078e00ff */
[----:B------:R-:W-:Y:S02]  /*12800*/  LOP3.LUT R32, R33, 0xffff0000, RZ, 0xc0, !PT ;  /* 0xffff000021207812 */ /* 0x000fe400078ec0ff */
[----:B------:R-:W-:Y:S02]  /*12810*/  LOP3.LUT R33, R35, 0xffff0000, RZ, 0xc0, !PT ;  /* 0xffff000023217812 */ /* 0x000fe400078ec0ff */
[C---:B------:R-:W-:Y:S02]  /*12820*/  SHF.L.U32 R44, R34.reuse, 0x10, RZ ;  /* 0x00000010222c7819 */ /* 0x040fe400000006ff */
[----:B------:R-:W-:-:S02]  /*12830*/  LOP3.LUT R34, R34, 0xffff0000, RZ, 0xc0, !PT ;  /* 0xffff000022227812 */ /* 0x000fc400078ec0ff */
[C---:B----4-:R-:W-:Y:S02]  /*12840*/  SHF.L.U32 R46, R16.reuse, 0x10, RZ ;  /* 0x00000010102e7819 */ /* 0x050fe400000006ff */
[----:B------:R-:W-:Y:S01]  /*12850*/  LOP3.LUT R35, R16, 0xffff0000, RZ, 0xc0, !PT ;  /* 0xffff000010237812 */ /* 0x000fe200078ec0ff */
[C---:B------:R-:W-:Y:S01]  /*12860*/  IMAD.U32 R16, R17.reuse, 0x10000, RZ ;  /* 0x0001000011107824 */ /* 0x040fe200078e00ff */
[----:B------:R-:W-:Y:S01]  /*12870*/  LOP3.LUT R49, R17, 0xffff0000, RZ, 0xc0, !PT ;  /* 0xffff000011317812 */ /* 0x000fe200078ec0ff */
[C---:B------:R-:W-:Y:S01]  /*12880*/  IMAD.U32 R17, R19.reuse, 0x10000, RZ ;  /* 0x0001000013117824 */ /* 0x040fe200078e00ff */
[----:B------:R-:W-:Y:S02]  /*12890*/  LOP3.LUT R50, R19, 0xffff0000, RZ, 0xc0, !PT ;  /* 0xffff000013327812 */ /* 0x000fe400078ec0ff */
[----:B------:R-:W-:Y:S01]  /*128a0*/  SHF.L.U32 R48, R18, 0x10, RZ ;  /* 0x0000001012307819 */ /* 0x000fe200000006ff */
[C---:B--2---:R-:W-:Y:S01]  /*128b0*/  IMAD.U32 R19, R25.reuse, 0x10000, RZ ;  /* 0x0001000019137824 */ /* 0x044fe200078e00ff */
[----:B------:R-:W-:-:S02]  /*128c0*/  LOP3.LUT R52, R25, 0xffff0000, RZ, 0xc0, !PT ;  /* 0xffff000019347812 */ /* 0x000fc400078ec0ff */
[C---:B------:R-:W-:Y:S01]  /*128d0*/  SHF.L.U32 R53, R26.reuse, 0x10, RZ ;  /* 0x000000101a357819 */ /* 0x040fe200000006ff */
[----:B------:R-:W-:Y:S01]  /*128e0*/  @!P0 FADD.FTZ R19, -R19, -RZ ;  /* 0x800000ff13138221 */ /* 0x000fe20000010100 */
[----:B------:R-:W-:Y:S01]  /*128f0*/  LOP3.LUT R25, R26, 0xffff0000, RZ, 0xc0, !PT ;  /* 0xffff00001a197812 */ /* 0x000fe200078ec0ff */
[C---:B------:R-:W-:Y:S01]  /*12900*/  IMAD.U32 R26, R27.reuse, 0x10000, RZ ;  /* 0x000100001b1a7824 */ /* 0x040fe200078e00ff */
[----:B------:R-:W-:Y:S01]  /*12910*/  LOP3.LUT R27, R27, 0xffff0000, RZ, 0xc0, !PT ;  /* 0xffff00001b1b7812 */ /* 0x000fe200078ec0ff */
[----:B------:R-:W-:Y:S01]  /*12920*/  @!P0 FADD.FTZ R52, -R52, -RZ ;  /* 0x800000ff34348221 */ /* 0x000fe20000010100 */
[----:B------:R-:W-:Y:S01]  /*12930*/  SHF.L.U32 R51, R24, 0x10, RZ ;  /* 0x0000001018337819 */ /* 0x000fe200000006ff */
[----:B------:R-:W-:Y:S01]  /*12940*/  @!P0 FADD.FTZ R26, -R26, -RZ ;  /* 0x800000ff1a1a8221 */ /* 0x000fe20000010100 */
[----:B------:R-:W-:Y:S01]  /*12950*/  LOP3.LUT R24, R24, 0xffff0000, RZ, 0xc0, !PT ;  /* 0xffff000018187812 */ /* 0x000fe200078ec0ff */
[----:B------:R-:W-:Y:S01]  /*12960*/  @!P0 FADD.FTZ R25, -R25, -RZ ;  /* 0x800000ff19198221 */ /* 0x000fe20000010100 */
[----:B------:R-:W-:Y:S01]  /*12970*/  LOP3.LUT R18, R18, 0xffff0000, RZ, 0xc0, !PT ;  /* 0xffff000012127812 */ /* 0x000fe200078ec0ff */
[----:B------:R-:W-:-:S02]  /*12980*/  @!P0 FADD.FTZ R27, -R27, -RZ ;  /* 0x800000ff1b1b8221 */ /* 0x000fc40000010100 */
[----:B------:R-:W-:Y:S02]  /*12990*/  FMUL.FTZ R26, R17, R26 ;  /* 0x0000001a111a7220 */ /* 0x000fe40000410000 */
[----:B------:R-:W-:Y:S02]  /*129a0*/  @!P0 FADD.FTZ R24, -R24, -RZ ;  /* 0x800000ff18188221 */ /* 0x000fe40000010100 */
[C---:B---3--:R-:W-:Y:S01]  /*129b0*/  IMAD.U32 R17, R29.reuse, 0x10000, RZ ;  /* 0x000100001d117824 */ /* 0x048fe200078e00ff */
[----:B------:R-:W-:Y:S01]  /*129c0*/  LOP3.LUT R29, R29, 0xffff0000, RZ, 0xc0, !PT ;  /* 0xffff00001d1d7812 */ /* 0x000fe200078ec0ff */
[----:B------:R-:W-:Y:S01]  /*129d0*/  FMUL.FTZ R16, R16, R19 ;  /* 0x0000001310107220 */ /* 0x000fe20000410000 */
[----:B------:R-:W-:Y:S01]  /*129e0*/  SHF.L.U32 R19, R28, 0x10, RZ ;  /* 0x000000101c137819 */ /* 0x000fe200000006ff */
[----:B------:R-:W-:Y:S01]  /*129f0*/  FMUL.FTZ R25, R18, R25 ;  /* 0x0000001912197220 */ /* 0x000fe20000410000 */
[----:B------:R-:W-:Y:S01]  /*12a00*/  LOP3.LUT R18, R28, 0xffff0000, RZ, 0xc0, !PT ;  /* 0xffff00001c127812 */ /* 0x000fe200078ec0ff */
[----:B------:R-:W-:Y:S01]  /*12a10*/  @!P0 FADD.FTZ R51, -R51, -RZ ;  /* 0x800000ff33338221 */ /* 0x000fe20000010100 */
[----:B------:R-:W-:Y:S01]  /*12a20*/  SHF.L.U32 R28, R30, 0x10, RZ ;  /* 0x000000101e1c7819 */ /* 0x000fe200000006ff */
[----:B------:R-:W-:-:S02]  /*12a30*/  FMUL.FTZ R49, R49, R52 ;  /* 0x0000003431317220 */ /* 0x000fc40000410000 */
[----:B------:R-:W-:Y:S02]  /*12a40*/  @!P0 FADD.FTZ R53, -R53, -RZ ;  /* 0x800000ff35358221 */ /* 0x000fe40000010100 */
[----:B------:R-:W-:Y:S01]  /*12a50*/  FMUL.FTZ R50, R50, R27 ;  /* 0x0000001b32327220 */ /* 0x000fe20000410000 */
[----:B------:R-:W-:Y:S01]  /*12a60*/  LOP3.LUT R27, R30, 0xffff0000, RZ, 0xc0, !PT ;  /* 0xffff00001e1b7812 */ /* 0x000fe200078ec0ff */
[----:B------:R-:W-:Y:S01]  /*12a70*/  FMUL.FTZ R35, R35, R24 ;  /* 0x0000001823237220 */ /* 0x000fe20000410000 */
[C---:B------:R-:W-:Y:S01]  /*12a80*/  LOP3.LUT R30, R31.reuse, 0xffff0000, RZ, 0xc0, !PT ;  /* 0xffff00001f1e7812 */ /* 0x040fe200078ec0ff */
[----:B------:R-:W-:Y:S02]  /*12a90*/  IMAD.U32 R24, R31, 0x10000, RZ ;  /* 0x000100001f187824 */ /* 0x000fe400078e00ff */
[----:B------:R-:W-:Y:S02]  /*12aa0*/  FMUL.FTZ R46, R46, R51 ;  /* 0x000000332e2e7220 */ /* 0x000fe40000410000 */
[----:B------:R-:W-:-:S02]  /*12ab0*/  FMUL.FTZ R53, R48, R53 ;  /* 0x0000003530357220 */ /* 0x000fc40000410000 */
[----:B------:R-:W-:Y:S02]  /*12ac0*/  FFMA.FTZ R16, R45, R17, R16 ;  /* 0x000000112d107223 */ /* 0x000fe40000010010 */
[----:B------:R-:W-:Y:S02]  /*12ad0*/  FFMA.FTZ R29, R32, R29, R49 ;  /* 0x0000001d201d7223 */ /* 0x000fe40000010031 */
[----:B------:R-:W-:Y:S02]  /*12ae0*/  FFMA.FTZ R24, R47, R24, R26 ;  /* 0x000000182f187223 */ /* 0x000fe4000001001a */
[----:B------:R-:W-:Y:S01]  /*12af0*/  FFMA.FTZ R33, R33, R30, R50 ;  /* 0x0000001e21217223 */ /* 0x000fe20000010032 */
[----:B------:R-:W-:Y:S01]  /*12b00*/  F2FP.BF16.PACK_AB R16, R29, R16 ;  /* 0x000000101d10723e */ /* 0x000fe200000010ff */
[----:B------:R-:W-:Y:S02]  /*12b10*/  FFMA.FTZ R19, R43, R19, R46 ;  /* 0x000000132b137223 */ /* 0x000fe4000001002e */
[----:B------:R-:W-:Y:S01]  /*12b20*/  FFMA.FTZ R18, R42, R18, R35 ;  /* 0x000000122a127223 */ /* 0x000fe20000010023 */
[----:B------:R-:W-:Y:S01]  /*12b30*/  F2FP.BF16.PACK_AB R35, R33, R24 ;  /* 0x000000182123723e */ /* 0x000fe200000010ff */
[----:B------:R-:W-:Y:S01]  /*12b40*/  FFMA.FTZ R28, R44, R28, R53 ;  /* 0x0000001c2c1c7223 */ /* 0x000fe20000010035 */
[----:B------:R-:W-:Y:S01]  /*12b50*/  MOV R33, R16 ;  /* 0x0000001000217202 */ /* 0x000fe20000000f00 */
[----:B------:R-:W-:Y:S01]  /*12b60*/  FFMA.FTZ R25, R34, R27, R25 ;  /* 0x0000001b22197223 */ /* 0x000fe20000010019 */
[----:B------:R-:W-:-:S04]  /*12b70*/  F2FP.BF16.PACK_AB R32, R18, R19 ;  /* 0x000000131220723e */ /* 0x000fc800000010ff */
[----:B------:R-:W-:Y:S02]  /*12b80*/  F2FP.BF16.PACK_AB R34, R25, R28 ;  /* 0x0000001c1922723e */ /* 0x000fe400000010ff */
.L_x_1021:
[----:B------:R-:W-:Y:S05]  /*12b90*/  BSYNC B0 ;  /* 0x0000000000007941 */ /* 0x000fea0003800000 */
.L_x_1020:
[----:B-----5:R4:W-:Y:S02]  /*12ba0*/  STS.128 [R245+0x800], R32 ;  /* 0x00080020f5007388 */ /* 0x0209e40000000c00 */
.L_x_1019:
[----:B------:R-:W-:Y:S05]  /*12bb0*/  BSYNC B1 ;  /* 0x0000000000017941 */ /* 0x000fea0003800000 */
.L_x_1018:
        /* <DEDUP_REMOVED lines=19> */
[----:B------:R-:W4:Y:S03]  /*12cf0*/  LD.E.128 R16, [R16.64+0x80] ;  /* 0x0000800610107980 */ /* 0x000f26000c101d00 */
[----:B------:R-:W-:Y:S02]  /*12d00*/  LEA.HI.X R25, R27, R39, R25, 0x1, P1 ;  /* 0x000000271b197211 */ /* 0x000fe400008f0c19 */
[----:B------:R-:W-:-:S04]  /*12d10*/  IADD3 R31, P1, R29, R3, RZ ;  /* 0x000000031d1f7210 */ /* 0x000fc80007f3e0ff */
[----:B--2---:R-:W2:Y:S01]  /*12d20*/  LD.E.128 R24, [R24.64+0x80] ;  /* 0x0000800618187980 */ /* 0x004ea2000c101d00 */
[----:B------:R-:W-:Y:S02]  /*12d30*/  LEA.HI.X.SX32 R29, R29, R4, 0x1, P1 ;  /* 0x000000041d1d7211 */ /* 0x000fe400008f0eff */
[----:B------:R-:W-:-:S04]  /*12d40*/  LEA R28, P1, R31, R40, 0x1 ;  /* 0x000000281f1c7211 */ /* 0x000fc800078208ff */
[----:B------:R-:W-:-:S06]  /*12d50*/  LEA.HI.X R29, R31, R41, R29, 0x1, P1 ;  /* 0x000000291f1d7211 */ /* 0x000fcc00008f0c1d */
[----:B---3--:R-:W3:Y:S01]  /*12d60*/  LD.E.128 R28, [R28.64+0x80] ;  /* 0x000080061c1c7980 */ /* 0x008ee2000c101d00 */
        /* <DEDUP_REMOVED lines=61> */
.L_x_1025:
[----:B------:R-:W-:Y:S05]  /*13140*/  BSYNC B0 ;  /* 0x0000000000007941 */ /* 0x000fea0003800000 */
.L_x_1024:
[----:B-----5:R4:W-:Y:S02]  /*13150*/  STS.128 [R245+0x2800], R32 ;  /* 0x00280020f5007388 */ /* 0x0209e40000000c00 */
.L_x_1023:
[----:B------:R-:W-:Y:S05]  /*13160*/  BSYNC B1 ;  /* 0x0000000000017941 */ /* 0x000fea0003800000 */
.L_x_1022:
        /* <DEDUP_REMOVED lines=88> */
.L_x_1029:
[----:B------:R-:W-:Y:S05]  /*136f0*/  BSYNC B0 ;  /* 0x0000000000007941 */ /* 0x000fea0003800000 */
.L_x_1028:
[----:B-----5:R4:W-:Y:S02]  /*13700*/  STS.128 [R245+0x4800], R32 ;  /* 0x00480020f5007388 */ /* 0x0209e40000000c00 */
.L_x_1027:
[----:B------:R-:W-:Y:S05]  /*13710*/  BSYNC B1 ;  /* 0x0000000000017941 */ /* 0x000fea0003800000 */
.L_x_1026:
        /* <DEDUP_REMOVED lines=26> */
[C---:B-1---5:R-:W-:Y:S01]  /*138c0*/  SHF.L.U32 R37, R32.reuse, 0x10, RZ ;  /* 0x0000001020257819 */ /* 0x062fe200000006ff */
        /* <DEDUP_REMOVED lines=60> */
.L_x_1031:
[----:B------:R-:W-:Y:S05]  /*13c90*/  BSYNC B0 ;  /* 0x0000000000007941 */ /* 0x000fea0003800000 */
.L_x_1030:
[----:B-----5:R4:W-:Y:S02]  /*13ca0*/  STS.128 [R245+0x6800], R32 ;  /* 0x00680020f5007388 */ /* 0x0209e40000000c00 */
.L_x_1017:
[----:B------:R-:W-:Y:S05]  /*13cb0*/  BSYNC B2 ;  /* 0x0000000000027941 */ /* 0x000fea0003800000 */
.L_x_1016:
        /* <DEDUP_REMOVED lines=20> */
[----:B------:R-:W-:Y:S02]  /*13e00*/  LEA.HI.X.SX32 R25, R25, R4, 0x1, P1 ;  /* 0x0000000419197211 */ /* 0x000fe400008f0eff */
[C---:B------:R-:W-:Y:S01]  /*13e10*/  LEA R24, P1, R27.reuse, R38, 0x1 ;  /* 0x000000261b187211 */ /* 0x040fe200078208ff */
[----:B------:R-:W-:Y:S01]  /*13e20*/  IMAD.MOV.U32 R29, RZ, RZ, RZ ;  /* 0x000000ffff1d7224 */ /* 0x000fe200078e00ff */
[----:B------:R-:W-:Y:S01]  /*13e30*/  @P0 IADD3 R29, -R2, RZ, RZ ;  /* 0x000000ff021d0210 */ /* 0x000fe20007ffe1ff */
[----:B--2---:R-:W2:Y:S01]  /*13e40*/  LD.E.128 R16, [R16.64] ;  /* 0x0000000610107980 */ /* 0x004ea2000c101d00 */
[----:B------:R-:W-:Y:S02]  /*13e50*/  LEA.HI.X R25, R27, R39, R25, 0x1, P1 ;  /* 0x000000271b197211 */ /* 0x000fe400008f0c19 */
[----:B------:R-:W-:-:S04]  /*13e60*/  IADD3 R31, P1, R29, R3, RZ ;  /* 0x000000031d1f7210 */ /* 0x000fc80007f3e0ff */
[----:B---3--:R-:W3:Y:S01]  /*13e70*/  LD.E.128 R24, [R24.64] ;  /* 0x0000000618187980 */ /* 0x008ee2000c101d00 */
[----:B------:R-:W-:Y:S02]  /*13e80*/  LEA.HI.X.SX32 R29, R29, R4, 0x1, P1 ;  /* 0x000000041d1d7211 */ /* 0x000fe400008f0eff */
[----:B------:R-:W-:-:S04]  /*13e90*/  LEA R28, P1, R31, R40, 0x1 ;  /* 0x000000281f1c7211 */ /* 0x000fc800078208ff */
[----:B------:R-:W-:-:S06]  /*13ea0*/  LEA.HI.X R29, R31, R41, R29, 0x1, P1 ;  /* 0x000000291f1d7211 */ /* 0x000fcc00008f0c1d */
[----:B----4-:R-:W4:Y:S01]  /*13eb0*/  LD.E.128 R28, [R28.64] ;  /* 0x000000061c1c7980 */ /* 0x010f22000c101d00 */
[C---:B-----5:R-:W-:Y:S01]  /*13ec0*/  IMAD.U32 R42, R32.reuse, 0x10000, RZ ;  /* 0x00010000202a7824 */ /* 0x060fe200078e00ff */
[----:B------:R-:W-:Y:S01]  /*13ed0*/  LOP3.LUT R37, R32, 0xffff0000, RZ, 0xc0, !PT ;  /* 0xffff000020257812 */ /* 0x000fe200078ec0ff */
[----:B------:R-:W-:Y:S01]  /*13ee0*/  IMAD.U32 R43, R34, 0x10000, RZ ;  /* 0x00010000222b7824 */ /* 0x000fe200078e00ff */
[C---:B------:R-:W-:Y:S02]  /*13ef0*/  LOP3.LUT R32, R33.reuse, 0xffff0000, RZ, 0xc0, !PT ;  /* 0xffff000021207812 */ /* 0x040fe400078ec0ff */
[----:B------:R-:W-:Y:S02]  /*13f00*/  SHF.L.U32 R44, R33, 0x10, RZ ;  /* 0x00000010212c7819 */ /* 0x000fe400000006ff */
[C---:B------:R-:W-:Y:S02]  /*13f10*/  LOP3.LUT R33, R35.reuse, 0xffff0000, RZ, 0xc0, !PT ;  /* 0xffff000023217812 */ /* 0x040fe400078ec0ff */
[----:B------:R-:W-:-:S02]  /*13f20*/  SHF.L.U32 R46, R35, 0x10, RZ ;  /* 0x00000010232e7819 */ /* 0x000fc400000006ff */
[----:B------:R-:W-:Y:S01]  /*13f30*/  LOP3.LUT R34, R34, 0xffff0000, RZ, 0xc0, !PT ;  /* 0xffff000022227812 */ /* 0x000fe200078ec0ff */
[C---:B--2---:R-:W-:Y:S01]  /*13f40*/  IMAD.U32 R45, R16.reuse, 0x10000, RZ ;  /* 0x00010000102d7824 */ /* 0x044fe200078e00ff */
[----:B------:R-:W-:Y:S01]  /*13f50*/  LOP3.LUT R35, R16, 0xffff0000, RZ, 0xc0, !PT ;  /* 0xffff000010237812 */ /* 0x000fe200078ec0ff */
[----:B------:R-:W-:Y:S01]  /*13f60*/  IMAD.U32 R47, R18, 0x10000, RZ ;  /* 0x00010000122f7824 */ /* 0x000fe200078e00ff */
[C---:B------:R-:W-:Y:S02]  /*13f70*/  SHF.L.U32 R16, R17.reuse, 0x10, RZ ;  /* 0x0000001011107819 */ /* 0x040fe400000006ff */
[----:B------:R-:W-:Y:S02]  /*13f80*/  LOP3.LUT R48, R17, 0xffff0000, RZ, 0xc0, !PT ;  /* 0xffff000011307812 */ /* 0x000fe400078ec0ff */
[C---:B------:R-:W-:Y:S01]  /*13f90*/  SHF.L.U32 R17, R19.reuse, 0x10, RZ ;  /* 0x0000001013117819 */ /* 0x040fe200000006ff */
[----:B---3--:R-:W-:Y:S01]  /*13fa0*/  IMAD.U32 R50, R24, 0x10000, RZ ;  /* 0x0001000018327824 */ /* 0x008fe200078e00ff */
[----:B------:R-:W-:Y:S01]  /*13fb0*/  LOP3.LUT R49, R19, 0xffff0000, RZ, 0xc0, !PT ;  /* 0xffff000013317812 */ /* 0x000fe200078ec0ff */
[----:B------:R-:W-:Y:S01]  /*13fc0*/  IMAD.U32 R52, R26, 0x10000, RZ ;  /* 0x000100001a347824 */ /* 0x000fe200078e00ff */
[C---:B------:R-:W-:Y:S01]  /*13fd0*/  SHF.L.U32 R19, R25.reuse, 0x10, RZ ;  /* 0x0000001019137819 */ /* 0x040fe200000006ff */
[----:B------:R-:W-:Y:S01]  /*13fe0*/  @!P0 FADD.FTZ R50, -R50, -RZ ;  /* 0x800000ff32328221 */ /* 0x000fe20000010100 */
        /* <DEDUP_REMOVED lines=12> */
[----:B----4-:R-:W-:Y:S01]  /*140b0*/  SHF.L.U32 R27, R31, 0x10, RZ ;  /* 0x000000101f1b7819 */ /* 0x010fe200000006ff */
[----:B------:R-:W-:Y:S01]  /*140c0*/  FMUL.FTZ R24, R35, R24 ;  /* 0x0000001823187220 */ /* 0x000fe20000410000 */
[C---:B------:R-:W-:Y:S01]  /*140d0*/  LOP3.LUT R35, R29.reuse, 0xffff0000, RZ, 0xc0, !PT ;  /* 0xffff00001d237812 */ /* 0x040fe200078ec0ff */
[----:B------:R-:W-:Y:S01]  /*140e0*/  FMUL.FTZ R19, R16, R19 ;  /* 0x0000001310137220 */ /* 0x000fe20000410000 */
[----:B------:R-:W-:Y:S01]  /*140f0*/  SHF.L.U32 R16, R29, 0x10, RZ ;  /* 0x000000101d107819 */ /* 0x000fe200000006ff */
[----:B------:R-:W-:-:S02]  /*14100*/  @!P0 FADD.FTZ R54, -R54, -RZ ;  /* 0x800000ff36368221 */ /* 0x000fc40000010100 */
[----:B------:R-:W-:Y:S01]  /*14110*/  FMUL.FTZ R25, R18, R25 ;  /* 0x0000001912197220 */ /* 0x000fe20000410000 */
[C---:B------:R-:W-:Y:S01]  /*14120*/  LOP3.LUT R18, R28.reuse, 0xffff0000, RZ, 0xc0, !PT ;  /* 0xffff00001c127812 */ /* 0x040fe200078ec0ff */
[----:B------:R-:W-:Y:S02]  /*14130*/  FMUL.FTZ R17, R17, R26 ;  /* 0x0000001a11117220 */ /* 0x000fe40000410000 */
[----:B------:R-:W-:Y:S01]  /*14140*/  IMAD.U32 R26, R28, 0x10000, RZ ;  /* 0x000100001c1a7824 */ /* 0x000fe200078e00ff */
[C---:B------:R-:W-:Y:S01]  /*14150*/  LOP3.LUT R28, R30.reuse, 0xffff0000, RZ, 0xc0, !PT ;  /* 0xffff00001e1c7812 */ /* 0x040fe200078ec0ff */
[----:B------:R-:W-:Y:S01]  /*14160*/  IMAD.U32 R29, R30, 0x10000, RZ ;  /* 0x000100001e1d7824 */ /* 0x000fe200078e00ff */
[----:B------:R-:W-:Y:S01]  /*14170*/  LOP3.LUT R30, R31, 0xffff0000, RZ, 0xc0, !PT ;  /* 0xffff00001f1e7812 */ /* 0x000fe200078ec0ff */
[----:B------:R-:W-:Y:S02]  /*14180*/  FMUL.FTZ R51, R48, R51 ;  /* 0x0000003330337220 */ /* 0x000fe40000410000 */
[----:B------:R-:W-:-:S02]  /*14190*/  FMUL.FTZ R45, R45, R50 ;  /* 0x000000322d2d7220 */ /* 0x000fc40000410000 */
[----:B------:R-:W-:Y:S02]  /*141a0*/  FMUL.FTZ R52, R47, R52 ;  /* 0x000000342f347220 */ /* 0x000fe40000410000 */
[----:B------:R-:W-:Y:S02]  /*141b0*/  FMUL.FTZ R54, R49, R54 ;  /* 0x0000003631367220 */ /* 0x000fe40000410000 */
[----:B------:R-:W-:Y:S02]  /*141c0*/  FFMA.FTZ R16, R44, R16, R19 ;  /* 0x000000102c107223 */ /* 0x000fe40000010013 */
[----:B------:R-:W-:Y:S02]  /*141d0*/  FFMA.FTZ R35, R32, R35, R51 ;  /* 0x0000002320237223 */ /* 0x000fe40000010033 */
[----:B------:R-:W-:Y:S02]  /*141e0*/  FFMA.FTZ R26, R42, R26, R45 ;  /* 0x0000001a2a1a7223 */ /* 0x000fe4000001002d */
[----:B------:R-:W-:-:S02]  /*141f0*/  FFMA.FTZ R37, R37, R18, R24 ;  /* 0x0000001225257223 */ /* 0x000fc40000010018 */
[----:B------:R-:W-:Y:S02]  /*14200*/  FFMA.FTZ R29, R43, R29, R52 ;  /* 0x0000001d2b1d7223 */ /* 0x000fe40000010034 */
[----:B------:R-:W-:Y:S01]  /*14210*/  FFMA.FTZ R17, R46, R27, R17 ;  /* 0x0000001b2e117223 */ /* 0x000fe20000010011 */
[----:B------:R-:W-:Y:S01]  /*14220*/  F2FP.BF16.PACK_AB R32, R37, R26 ;  /* 0x0000001a2520723e */ /* 0x000fe200000010ff */
[----:B------:R-:W-:Y:S01]  /*14230*/  FFMA.FTZ R30, R33, R30, R54 ;  /* 0x0000001e211e7223 */ /* 0x000fe20000010036 */
[----:B------:R-:W-:Y:S01]  /*14240*/  F2FP.BF16.PACK_AB R33, R35, R16 ;  /* 0x000000102321723e */ /* 0x000fe200000010ff */
[----:B------:R-:W-:-:S03]  /*14250*/  FFMA.FTZ R28, R34, R28, R25 ;  /* 0x0000001c221c7223 */ /* 0x000fc60000010019 */
[----:B------:R-:W-:Y:S02]  /*14260*/  F2FP.BF16.PACK_AB R35, R30, R17 ;  /* 0x000000111e23723e */ /* 0x000fe400000010ff */
[----:B------:R-:W-:Y:S02]  /*14270*/  F2FP.BF16.PACK_AB R34, R28, R29 ;  /* 0x0000001d1c22723e */ /* 0x000fe400000010ff */
.L_x_1037:
[----:B------:R-:W-:Y:S05]  /*14280*/  BSYNC B0 ;  /* 0x0000000000007941 */ /* 0x000fea0003800000 */
.L_x_1036:
[----:B-----5:R1:W-:Y:S02]  /*14290*/  STS.128 [R245+0x1000], R32 ;  /* 0x00100020f5007388 */ /* 0x0203e40000000c00 */
.L_x_1035:
[----:B------:R-:W-:Y:S05]  /*142a0*/  BSYNC B1 ;  /* 0x0000000000017941 */ /* 0x000fea0003800000 */
.L_x_1034:
        /* <DEDUP_REMOVED lines=19> */
[----:B------:R-:W4:Y:S01]  /*143e0*/  LD.E.128 R16, [R16.64+0x80] ;  /* 0x0000800610107980 */ /* 0x000f22000c101d00 */
[----:B------:R-:W-:Y:S02]  /*143f0*/  LEA.HI.X R25, R27, R39, R25, 0x1, P1 ;  /* 0x000000271b197211 */ /* 0x000fe400008f0c19 */
[----:B------:R-:W-:-:S04]  /*14400*/  IADD3 R31, P1, R29, R3, RZ ;  /* 0x000000031d1f7210 */ /* 0x000fc80007f3e0ff */
[----:B--2---:R-:W2:Y:S01]  /*14410*/  LD.E.128 R24, [R24.64+0x80] ;  /* 0x0000800618187980 */ /* 0x004ea2000c101d00 */
[----:B------:R-:W-:Y:S02]  /*14420*/  LEA.HI.X.SX32 R29, R29, R4, 0x1, P1 ;  /* 0x000000041d1d7211 */ /* 0x000fe400008f0eff */
[----:B------:R-:W-:-:S04]  /*14430*/  LEA R28, P1, R31, R40, 0x1 ;  /* 0x000000281f1c7211 */ /* 0x000fc800078208ff */
[----:B------:R-:W-:-:S06]  /*14440*/  LEA.HI.X R29, R31, R41, R29, 0x1, P1 ;  /* 0x000000291f1d7211 */ /* 0x000fcc00008f0c1d */
[----:B---3--:R-:W3:Y:S01]  /*14450*/  LD.E.128 R28, [R28.64+0x80] ;  /* 0x000080061c1c7980 */ /* 0x008ee2000c101d00 */
        /* <DEDUP_REMOVED lines=8> */
[C---:B----4-:R-:W-:Y:S01]  /*144e0*/  IMAD.U32 R45, R16.reuse, 0x10000, RZ ;  /* 0x00010000102d7824 */ /* 0x050fe200078e00ff */
[----:B------:R-:W-:Y:S01]  /*144f0*/  LOP3.LUT R35, R16, 0xffff0000, RZ, 0xc0, !PT ;  /* 0xffff000010237812 */ /* 0x000fe200078ec0ff */
[----:B------:R-:W-:Y:S01]  /*14500*/  IMAD.U32 R47, R18, 0x10000, RZ ;  /* 0x00010000122f7824 */ /* 0x000fe200078e00ff */
[C---:B------:R-:W-:Y:S02]  /*14510*/  SHF.L.U32 R16, R17.reuse, 0x10, RZ ;  /* 0x0000001011107819 */ /* 0x040fe400000006ff */
[----:B------:R-:W-:Y:S02]  /*14520*/  LOP3.LUT R48, R17, 0xffff0000, RZ, 0xc0, !PT ;  /* 0xffff000011307812 */ /* 0x000fe400078ec0ff */
[C---:B------:R-:W-:Y:S01]  /*14530*/  SHF.L.U32 R17, R19.reuse, 0x10, RZ ;  /* 0x0000001013117819 */ /* 0x040fe200000006ff */
[----:B--2---:R-:W-:Y:S01]  /*14540*/  IMAD.U32 R50, R24, 0x10000, RZ ;  /* 0x0001000018327824 */ /* 0x004fe200078e00ff */
        /* <DEDUP_REMOVED lines=16> */
[----:B---3--:R-:W-:Y:S01]  /*14650*/  SHF.L.U32 R27, R31, 0x10, RZ ;  /* 0x000000101f1b7819 */ /* 0x008fe200000006ff */
        /* <DEDUP_REMOVED lines=28> */
.L_x_1041:
[----:B------:R-:W-:Y:S05]  /*14820*/  BSYNC B0 ;  /* 0x0000000000007941 */ /* 0x000fea0003800000 */
.L_x_1040:
[----:B-----5:R4:W-:Y:S02]  /*14830*/  STS.128 [R245+0x3000], R32 ;  /* 0x00300020f5007388 */ /* 0x0209e40000000c00 */
.L_x_1039:
[----:B------:R-:W-:Y:S05]  /*14840*/  BSYNC B1 ;  /* 0x0000000000017941 */ /* 0x000fea0003800000 */
.L_x_1038:
        /* <DEDUP_REMOVED lines=87> */
.L_x_1045:
[----:B------:R-:W-:Y:S05]  /*14dc0*/  BSYNC B0 ;  /* 0x0000000000007941 */ /* 0x000fea0003800000 */
.L_x_1044:
[----:B-----5:R4:W-:Y:S02]  /*14dd0*/  STS.128 [R245+0x5000], R32 ;  /* 0x00500020f5007388 */ /* 0x0209e40000000c00 */
.L_x_1043:
[----:B------:R-:W-:Y:S05]  /*14de0*/  BSYNC B1 ;  /* 0x0000000000017941 */ /* 0x000fea0003800000 */
.L_x_1042:
[----:B------:R-:W-:-:S13]  /*14df0*/  ISETP.GE.AND P0, PT, R9, R6, PT ;  /* 0x000000060900720c */ /* 0x000fda0003f06270 */
[----:B------:R1:W-:Y:S01]  /*14e00*/  @P0 STS.128 [R245+0x7000], RZ ;  /* 0x007000fff5000388 */ /* 0x0003e20000000c00 */
[----:B------:R-:W-:Y:S05]  /*14e10*/  @P0 BRA `(.L_x_1033) ;  /* 0x0000055000000947 */ /* 0x000fea0003800000 */
[----:B------:R1:W5:Y:S01]  /*14e20*/  LD.E.128 R16, [R22.64+0x180] ;  /* 0x0001800616107980 */ /* 0x000362000c101d00 */
        /* <DEDUP_REMOVED lines=10> */
[----:B-1--4-:R-:W-:Y:S02]  /*14ed0*/  LEA.HI.X.SX32 R22, R24, R4, 0x1, P1 ;  /* 0x0000000418167211 */ /* 0x012fe400008f0eff */
        /* <DEDUP_REMOVED lines=18> */
[----:B------:R-:W-:Y:S02]  /*15000*/  LOP3.LUT R18, R18, 0xffff0000, RZ, 0xc0, !PT ;  /* 0xffff000012127812 */ /* 0x000fe400078ec0ff */
[C---:B----4-:R-:W-:Y:S01]  /*15010*/  SHF.L.U32 R19, R25.reuse, 0x10, RZ ;  /* 0x0000001019137819 */ /* 0x050fe200000006ff */
[----:B------:R-:W-:Y:S01]  /*15020*/  IMAD.U32 R43, R24, 0x10000, RZ ;  /* 0x00010000182b7824 */ /* 0x000fe200078e00ff */
[----:B------:R-:W-:Y:S01]  /*15030*/  LOP3.LUT R46, R25, 0xffff0000, RZ, 0xc0, !PT ;  /* 0xffff0000192e7812 */ /* 0x000fe200078ec0ff */
[----:B------:R-:W-:Y:S01]  /*15040*/  IMAD.U32 R45, R26, 0x10000, RZ ;  /* 0x000100001a2d7824 */ /* 0x000fe200078e00ff */
[C---:B------:R-:W-:Y:S02]  /*15050*/  SHF.L.U32 R25, R27.reuse, 0x10, RZ ;  /* 0x000000101b197819 */ /* 0x040fe400000006ff */
[----:B------:R-:W-:Y:S01]  /*15060*/  LOP3.LUT R47, R27, 0xffff0000, RZ, 0xc0, !PT ;  /* 0xffff00001b2f7812 */ /* 0x000fe200078ec0ff */
[C---:B--2---:R-:W-:Y:S01]  /*15070*/  IMAD.U32 R48, R28.reuse, 0x10000, RZ ;  /* 0x000100001c307824 */ /* 0x044fe200078e00ff */
        /* <DEDUP_REMOVED lines=14> */
[----:B------:R-:W-:Y:S01]  /*15160*/  LOP3.LUT R52, R31, 0xffff0000, RZ, 0xc0, !PT ;  /* 0xffff00001f347812 */ /* 0x000fe200078ec0ff */
[----:B------:R-:W-:Y:S01]  /*15170*/  FMUL.FTZ R27, R24, R27 ;  /* 0x0000001b181b7220 */ /* 0x000fe20000410000 */
[----:B---3--:R-:W-:Y:S01]  /*15180*/  SHF.L.U32 R24, R33, 0x10, RZ ;  /* 0x0000001021187819 */ /* 0x008fe200000006ff */
[----:B------:R-:W-:Y:S01]  /*15190*/  FMUL.FTZ R19, R19, R28 ;  /* 0x0000001c13137220 */ /* 0x000fe20000410000 */
[----:B------:R-:W-:Y:S01]  /*151a0*/  LOP3.LUT R33, R33, 0xffff0000, RZ, 0xc0, !PT ;  /* 0xffff000021217812 */ /* 0x000fe200078ec0ff */
[----:B------:R-:W-:Y:S01]  /*151b0*/  @!P0 FADD.FTZ R50, -R50, -RZ ;  /* 0x800000ff32328221 */ /* 0x000fe20000010100 */
[----:B------:R-:W-:Y:S01]  /*151c0*/  LOP3.LUT R31, R34, 0xffff0000, RZ, 0xc0, !PT ;  /* 0xffff0000221f7812 */ /* 0x000fe200078ec0ff */
[----:B------:R-:W-:-:S02]  /*151d0*/  @!P0 FADD.FTZ R52, -R52, -RZ ;  /* 0x800000ff34348221 */ /* 0x000fc40000010100 */
[----:B------:R-:W-:Y:S01]  /*151e0*/  FMUL.FTZ R29, R26, R29 ;  /* 0x0000001d1a1d7220 */ /* 0x000fe20000410000 */
[C---:B------:R-:W-:Y:S01]  /*151f0*/  LOP3.LUT R26, R32.reuse, 0xffff0000, RZ, 0xc0, !PT ;  /* 0xffff0000201a7812 */ /* 0x040fe200078ec0ff */
[----:B------:R-:W-:Y:S02]  /*15200*/  IMAD.U32 R28, R32, 0x10000, RZ ;  /* 0x00010000201c7824 */ /* 0x000fe400078e00ff */
[----:B------:R-:W-:Y:S01]  /*15210*/  FMUL.FTZ R25, R25, R30 ;  /* 0x0000001e19197220 */ /* 0x000fe20000410000 */
[C---:B------:R-:W-:Y:S01]  /*15220*/  SHF.L.U32 R30, R35.reuse, 0x10, RZ ;  /* 0x00000010231e7819 */ /* 0x040fe200000006ff */
        /* <DEDUP_REMOVED lines=11> */
[----:B------:R-:W-:Y:S02]  /*152e0*/  FFMA.FTZ R25, R44, R30, R25 ;  /* 0x0000001e2c197223 */ /* 0x000fe40000010019 */
[----:B------:R-:W-:Y:S01]  /*152f0*/  FFMA.FTZ R34, R17, R34, R52 ;  /* 0x0000002211227223 */ /* 0x000fe20000010034 */
[----:B------:R-:W-:Y:S01]  /*15300*/  F2FP.BF16.PACK_AB R17, R16, R19 ;  /* 0x000000131011723e */ /* 0x000fe200000010ff */
[----:B------:R-:W-:Y:S01]  /*15310*/  FFMA.FTZ R29, R18, R31, R29 ;  /* 0x0000001f121d7223 */ /* 0x000fe2000001001d */
[----:B------:R-:W-:Y:S02]  /*15320*/  F2FP.BF16.PACK_AB R16, R22, R23 ;  /* 0x000000171610723e */ /* 0x000fe400000010ff */
[----:B------:R-:W-:Y:S02]  /*15330*/  F2FP.BF16.PACK_AB R19, R34, R25 ;  /* 0x000000192213723e */ /* 0x000fe400000010ff */
[----:B------:R-:W-:-:S02]  /*15340*/  F2FP.BF16.PACK_AB R18, R29, R32 ;  /* 0x000000201d12723e */ /* 0x000fc400000010ff */
.L_x_1047:
[----:B------:R-:W-:Y:S05]  /*15350*/  BSYNC B0 ;  /* 0x0000000000007941 */ /* 0x000fea0003800000 */
.L_x_1046:
[----:B-----5:R1:W-:Y:S02]  /*15360*/  STS.128 [R245+0x7000], R16 ;  /* 0x00700010f5007388 */ /* 0x0203e40000000c00 */
.L_x_1033:
[----:B------:R-:W-:Y:S05]  /*15370*/  BSYNC B2 ;  /* 0x0000000000027941 */ /* 0x000fea0003800000 */
.L_x_1032:
        /* <DEDUP_REMOVED lines=21> */
[----:B--2---:R-:W2:Y:S03]  /*154d0*/  LD.E.128 R24, [R24.64] ;  /* 0x0000000618187980 */ /* 0x004ea6000c101d00 */
[----:B------:R-:W-:Y:S01]  /*154e0*/  LEA.HI.X R29, R15, R39, R7, 0x1, P1 ;  /* 0x000000270f1d7211 */ /* 0x000fe200008f0c07 */
[----:B------:R-:W-:Y:S01]  /*154f0*/  IMAD.MOV.U32 R7, RZ, RZ, RZ ;  /* 0x000000ffff077224 */ /* 0x000fe200078e00ff */
[----:B------:R-:W-:-:S04]  /*15500*/  @P0 IADD3 R7, -R2, RZ, RZ ;  /* 0x000000ff02070210 */ /* 0x000fc80007ffe1ff */
[C---:B------:R-:W-:Y:S01]  /*15510*/  IADD3 R15, P1, R7.reuse, R3, RZ ;  /* 0x00000003070f7210 */ /* 0x040fe20007f3e0ff */
[----:B---3--:R-:W3:Y:S03]  /*15520*/  LD.E.128 R28, [R28.64] ;  /* 0x000000061c1c7980 */ /* 0x008ee6000c101d00 */
[----:B------:R-:W-:Y:S02]  /*15530*/  LEA.HI.X.SX32 R7, R7, R4, 0x1, P1 ;  /* 0x0000000407077211 */ /* 0x000fe400008f0eff */
[----:B------:R-:W-:-:S04]  /*15540*/  LEA R32, P1, R15, R40, 0x1 ;  /* 0x000000280f207211 */ /* 0x000fc800078208ff */
[----:B------:R-:W-:-:S06]  /*15550*/  LEA.HI.X R33, R15, R41, R7, 0x1, P1 ;  /* 0x000000290f217211 */ /* 0x000fcc00008f0c07 */
[----:B----4-:R-:W4:Y:S01]  /*15560*/  LD.E.128 R32, [R32.64] ;  /* 0x0000000620207980 */ /* 0x010f22000c101d00 */
[C---:B-----5:R-:W-:Y:S01]  /*15570*/  LOP3.LUT R7, R17.reuse, 0xffff0000, RZ, 0xc0, !PT ;  /* 0xffff000011077812 */ /* 0x060fe200078ec0ff */
[----:B------:R-:W-:Y:S01]  /*15580*/  IMAD.U32 R15, R16, 0x10000, RZ ;  /* 0x00010000100f7824 */ /* 0x000fe200078e00ff */
[----:B------:R-:W-:Y:S01]  /*15590*/  SHF.L.U32 R37, R17, 0x10, RZ ;  /* 0x0000001011257819 */ /* 0x000fe200000006ff */
[----:B------:R-:W-:Y:S01]  /*155a0*/  IMAD.U32 R23, R18, 0x10000, RZ ;  /* 0x0001000012177824 */ /* 0x000fe200078e00ff */
[----:B------:R-:W-:Y:S02]  /*155b0*/  LOP3.LUT R14, R16, 0xffff0000, RZ, 0xc0, !PT ;  /* 0xffff0000100e7812 */ /* 0x000fe400078ec0ff */
[----:B------:R-:W-:Y:S02]  /*155c0*/  LOP3.LUT R17, R18, 0xffff0000, RZ, 0xc0, !PT ;  /* 0xffff000012117812 */ /* 0x000fe400078ec0ff */
[C---:B------:R-:W-:Y:S02]  /*155d0*/  LOP3.LUT R16, R19.reuse, 0xffff0000, RZ, 0xc0, !PT ;  /* 0xffff000013107812 */ /* 0x040fe400078ec0ff */
[----:B------:R-:W-:-:S02]  /*155e0*/  SHF.L.U32 R43, R19, 0x10, RZ ;  /* 0x00000010132b7819 */ /* 0x000fc400000006ff */
[C---:B--2---:R-:W-:Y:S01]  /*155f0*/  SHF.L.U32 R18, R25.reuse, 0x10, RZ ;  /* 0x0000001019127819 */ /* 0x044fe200000006ff */
[----:B------:R-:W-:Y:S01]  /*15600*/  IMAD.U32 R42, R24, 0x10000, RZ ;  /* 0x00010000182a7824 */ /* 0x000fe200078e00ff */
[----:B------:R-:W-:Y:S01]  /*15610*/  LOP3.LUT R45, R25, 0xffff0000, RZ, 0xc0, !PT ;  /* 0xffff0000192d7812 */ /* 0x000fe200078ec0ff */
[----:B------:R-:W-:Y:S01]  /*15620*/  IMAD.U32 R44, R26, 0x10000, RZ ;  /* 0x000100001a2c7824 */ /* 0x000fe200078e00ff */
[----:B------:R-:W-:Y:S02]  /*15630*/  LOP3.LUT R19, R24, 0xffff0000, RZ, 0xc0, !PT ;  /* 0xffff000018137812 */ /* 0x000fe400078ec0ff */
[----:B------:R-:W-:Y:S02]  /*15640*/  LOP3.LUT R25, R26, 0xffff0000, RZ, 0xc0, !PT ;  /* 0xffff00001a197812 */ /* 0x000fe400078ec0ff */
[C---:B------:R-:W-:Y:S02]  /*15650*/  SHF.L.U32 R24, R27.reuse, 0x10, RZ ;  /* 0x000000101b187819 */ /* 0x040fe400000006ff */
[----:B------:R-:W-:Y:S01]  /*15660*/  LOP3.LUT R46, R27, 0xffff0000, RZ, 0xc0, !PT ;  /* 0xffff00001b2e7812 */ /* 0x000fe200078ec0ff */
        /* <DEDUP_REMOVED lines=8> */
[----:B------:R-:W-:Y:S01]  /*156f0*/  @!P0 FADD.FTZ R27, -R27, -RZ ;  /* 0x800000ff1b1b8221 */ /* 0x000fe20000010100 */
[C---:B------:R-:W-:Y:S01]  /*15700*/  SHF.L.U32 R29, R31.reuse, 0x10, RZ ;  /* 0x000000101f1d7819 */ /* 0x040fe200000006ff */
[----:B------:R-:W-:Y:S01]  /*15710*/  @!P0 FADD.FTZ R28, -R28, -RZ ;  /* 0x800000ff1c1c8221 */ /* 0x000fe20000010100 */
[----:B------:R-:W-:Y:S01]  /*15720*/  LOP3.LUT R31, R31, 0xffff0000, RZ, 0xc0, !PT ;  /* 0xffff00001f1f7812 */ /* 0x000fe200078ec0ff */
[----:B------:R-:W-:-:S02]  /*15730*/  @!P0 FADD.FTZ R48, -R48, -RZ ;  /* 0x800000ff30308221 */ /* 0x000fc40000010100 */
[----:B------:R-:W-:Y:S01]  /*15740*/  @!P0 FADD.FTZ R29, -R29, -RZ ;  /* 0x800000ff1d1d8221 */ /* 0x000fe20000010100 */
[----:B----4-:R-:W-:Y:S01]  /*15750*/  LOP3.LUT R30, R34, 0xffff0000, RZ, 0xc0, !PT ;  /* 0xffff0000221e7812 */ /* 0x010fe200078ec0ff */
[----:B------:R-:W-:Y:S01]  /*15760*/  FMUL.FTZ R19, R19, R26 ;  /* 0x0000001a13137220 */ /* 0x000fe20000410000 */
[----:B------:R-:W-:Y:S01]  /*15770*/  LOP3.LUT R26, R32, 0xffff0000, RZ, 0xc0, !PT ;  /* 0xffff0000201a7812 */ /* 0x000fe200078ec0ff */
[----:B------:R-:W-:Y:S02]  /*15780*/  FMUL.FTZ R18, R18, R27 ;  /* 0x0000001b12127220 */ /* 0x000fe40000410000 */
[----:B------:R-:W-:Y:S02]  /*15790*/  @!P0 FADD.FTZ R49, -R49, -RZ ;  /* 0x800000ff31318221 */ /* 0x000fe40000010100 */
[----:B------:R-:W-:Y:S02]  /*157a0*/  @!P0 FADD.FTZ R31, -R31, -RZ ;  /* 0x800000ff1f1f8221 */ /* 0x000fe40000010100 */
        /* <DEDUP_REMOVED lines=15> */
[----:B------:R-:W-:Y:S02]  /*158a0*/  FFMA.FTZ R14, R14, R26, R19 ;  /* 0x0000001a0e0e7223 */ /* 0x000fe40000010013 */
[----:B------:R-:W-:Y:S02]  /*158b0*/  FFMA.FTZ R23, R23, R32, R44 ;  /* 0x0000002017177223 */ /* 0x000fe4000001002c */
[----:B------:R-:W-:Y:S02]  /*158c0*/  FFMA.FTZ R24, R43, R29, R24 ;  /* 0x0000001d2b187223 */ /* 0x000fe40000010018 */
[----:B------:R-:W-:Y:S01]  /*158d0*/  FFMA.FTZ R31, R16, R34, R31 ;  /* 0x00000022101f7223 */ /* 0x000fe2000001001f */
[----:B------:R-:W-:Y:S01]  /*158e0*/  F2FP.BF16.PACK_AB R16, R14, R15 ;  /* 0x0000000f0e10723e */ /* 0x000fe200000010ff */
[----:B------:R-:W-:Y:S01]  /*158f0*/  FFMA.FTZ R28, R17, R30, R28 ;  /* 0x0000001e111c7223 */ /* 0x000fe2000001001c */
[----:B------:R-:W-:Y:S02]  /*15900*/  F2FP.BF16.PACK_AB R17, R7, R18 ;  /* 0x000000120711723e */ /* 0x000fe400000010ff */
[----:B------:R-:W-:-:S02]  /*15910*/  F2FP.BF16.PACK_AB R19, R31, R24 ;  /* 0x000000181f13723e */ /* 0x000fc400000010ff */
[----:B------:R-:W-:Y:S02]  /*15920*/  F2FP.BF16.PACK_AB R18, R28, R23 ;  /* 0x000000171c12723e */ /* 0x000fe400000010ff */
.L_x_1051:
[----:B------:R-:W-:Y:S05]  /*15930*/  BSYNC B0 ;  /* 0x0000000000007941 */ /* 0x000fea0003800000 */
.L_x_1050:
[----:B-----5:R1:W-:Y:S02]  /*15940*/  STS.128 [R245+0x1800], R16 ;  /* 0x00180010f5007388 */ /* 0x0203e40000000c00 */
.L_x_1049:
[----:B------:R-:W-:Y:S05]  /*15950*/  BSYNC B1 ;  /* 0x0000000000017941 */ /* 0x000fea0003800000 */
.L_x_1048:
        /* <DEDUP_REMOVED lines=17> */
[----:B--2---:R-:W2:Y:S03]  /*15a70*/  LD.E.128 R24, [R24.64+0x80] ;  /* 0x0000800618187980 */ /* 0x004ea6000c101d00 */
[----:B------:R-:W-:Y:S01]  /*15a80*/  LEA.HI.X R29, R11, R39, R7, 0x1, P1 ;  /* 0x000000270b1d7211 */ /* 0x000fe200008f0c07 */
[----:B------:R-:W-:Y:S01]  /*15a90*/  IMAD.MOV.U32 R7, RZ, RZ, RZ ;  /* 0x000000ffff077224 */ /* 0x000fe200078e00ff */
[----:B------:R-:W-:-:S04]  /*15aa0*/  @P0 IADD3 R7, -R2, RZ, RZ ;  /* 0x000000ff02070210 */ /* 0x000fc80007ffe1ff */
[C---:B------:R-:W-:Y:S01]  /*15ab0*/  IADD3 R11, P1, R7.reuse, R3, RZ ;  /* 0x00000003070b7210 */ /* 0x040fe20007f3e0ff */
[----:B---3--:R-:W3:Y:S03]  /*15ac0*/  LD.E.128 R28, [R28.64+0x80] ;  /* 0x000080061c1c7980 */ /* 0x008ee6000c101d00 */
[----:B------:R-:W-:Y:S02]  /*15ad0*/  LEA.HI.X.SX32 R7, R7, R4, 0x1, P1 ;  /* 0x0000000407077211 */ /* 0x000fe400008f0eff */
[----:B------:R-:W-:-:S04]  /*15ae0*/  LEA R32, P1, R11, R40, 0x1 ;  /* 0x000000280b207211 */ /* 0x000fc800078208ff */
[----:B------:R-:W-:-:S06]  /*15af0*/  LEA.HI.X R33, R11, R41, R7, 0x1, P1 ;  /* 0x000000290b217211 */ /* 0x000fcc00008f0c07 */
[----:B----4-:R-:W4:Y:S01]  /*15b00*/  LD.E.128 R32, [R32.64+0x80] ;  /* 0x0000800620207980 */ /* 0x010f22000c101d00 */
[C---:B-----5:R-:W-:Y:S01]  /*15b10*/  IMAD.U32 R14, R16.reuse, 0x10000, RZ ;  /* 0x00010000100e7824 */ /* 0x060fe200078e00ff */
[----:B------:R-:W-:Y:S02]  /*15b20*/  LOP3.LUT R11, R16, 0xffff0000, RZ, 0xc0, !PT ;  /* 0xffff0000100b7812 */ /* 0x000fe400078ec0ff */
[C---:B------:R-:W-:Y:S02]  /*15b30*/  LOP3.LUT R7, R17.reuse, 0xffff0000, RZ, 0xc0, !PT ;  /* 0xffff000011077812 */ /* 0x040fe400078ec0ff */
[----:B------:R-:W-:Y:S01]  /*15b40*/  SHF.L.U32 R23, R17, 0x10, RZ ;  /* 0x0000001011177819 */ /* 0x000fe200000006ff */
[----:B------:R-:W-:Y:S01]  /*15b50*/  IMAD.U32 R17, R18, 0x10000, RZ ;  /* 0x0001000012117824 */ /* 0x000fe200078e00ff */
        /* <DEDUP_REMOVED lines=8> */
[C---:B------:R-:W-:Y:S02]  /*15be0*/  SHF.L.U32 R24, R27.reuse, 0x10, RZ ;  /* 0x000000101b187819 */ /* 0x040fe400000006ff */
[----:B------:R-:W-:Y:S01]  /*15bf0*/  LOP3.LUT R45, R27, 0xffff0000, RZ, 0xc0, !PT ;  /* 0xffff00001b2d7812 */ /* 0x000fe200078ec0ff */
        /* <DEDUP_REMOVED lines=16> */
[----:B------:R-:W-:Y:S01]  /*15d00*/  FMUL.FTZ R26, R19, R26 ;  /* 0x0000001a131a7220 */ /* 0x000fe20000410000 */
[C---:B------:R-:W-:Y:S01]  /*15d10*/  SHF.L.U32 R19, R33.reuse, 0x10, RZ ;  /* 0x0000001021137819 */ /* 0x040fe200000006ff */
[----:B------:R-:W-:Y:S01]  /*15d20*/  FMUL.FTZ R29, R24, R29 ;  /* 0x0000001d181d7220 */ /* 0x000fe20000410000 */
[----:B------:R-:W-:Y:S01]  /*15d30*/  LOP3.LUT R24, R32, 0xffff0000, RZ, 0xc0, !PT ;  /* 0xffff000020187812 */ /* 0x000fe200078ec0ff */
[----:B------:R-:W-:Y:S01]  /*15d40*/  FMUL.FTZ R18, R18, R27 ;  /* 0x0000001b12127220 */ /* 0x000fe20000410000 */
[----:B------:R-:W-:Y:S01]  /*15d50*/  LOP3.LUT R33, R33, 0xffff0000, RZ, 0xc0, !PT ;  /* 0xffff000021217812 */ /* 0x000fe200078ec0ff */
[----:B------:R-:W-:-:S02]  /*15d60*/  @!P0 FADD.FTZ R28, -R28, -RZ ;  /* 0x800000ff1c1c8221 */ /* 0x000fc40000010100 */
[----:B------:R-:W-:Y:S02]  /*15d70*/  FMUL.FTZ R37, R37, R46 ;  /* 0x0000002e25257220 */ /* 0x000fe40000410000 */
[----:B------:R-:W-:Y:S02]  /*15d80*/  IMAD.U32 R27, R32, 0x10000, RZ ;  /* 0x00010000201b7824 */ /* 0x000fe400078e00ff */
[----:B------:R-:W-:Y:S02]  /*15d90*/  FMUL.FTZ R44, R44, R47 ;  /* 0x0000002f2c2c7220 */ /* 0x000fe40000410000 */
[----:B------:R-:W-:Y:S02]  /*15da0*/  @!P0 FADD.FTZ R30, -R30, -RZ ;  /* 0x800000ff1e1e8221 */ /* 0x000fe40000010100 */
[----:B------:R-:W-:Y:S01]  /*15db0*/  FMUL.FTZ R25, R25, R28 ;  /* 0x0000001c19197220 */ /* 0x000fe20000410000 */
[C---:B------:R-:W-:Y:S01]  /*15dc0*/  SHF.L.U32 R28, R35.reuse, 0x10, RZ ;  /* 0x00000010231c7819 */ /* 0x040fe200000006ff */
[----:B------:R-:W-:Y:S01]  /*15dd0*/  IMAD.U32 R32, R34, 0x10000, RZ ;  /* 0x0001000022207824 */ /* 0x000fe200078e00ff */
[----:B------:R-:W-:Y:S01]  /*15de0*/  LOP3.LUT R34, R35, 0xffff0000, RZ, 0xc0, !PT ;  /* 0xffff000023227812 */ /* 0x000fe200078ec0ff */
[----:B------:R-:W-:-:S02]  /*15df0*/  FMUL.FTZ R48, R43, R48 ;  /* 0x000000302b307220 */ /* 0x000fc40000410000 */
[----:B------:R-:W-:Y:S02]  /*15e00*/  FFMA.FTZ R14, R14, R27, R37 ;  /* 0x0000001b0e0e7223 */ /* 0x000fe40000010025 */
[----:B------:R-:W-:Y:S02]  /*15e10*/  FFMA.FTZ R11, R11, R24, R26 ;  /* 0x000000180b0b7223 */ /* 0x000fe4000001001a */
[----:B------:R-:W-:Y:S02]  /*15e20*/  FMUL.FTZ R30, R45, R30 ;  /* 0x0000001e2d1e7220 */ /* 0x000fe40000410000 */
[----:B------:R-:W-:Y:S01]  /*15e30*/  FFMA.FTZ R18, R23, R19, R18 ;  /* 0x0000001317127223 */ /* 0x000fe20000010012 */
[----:B------:R-:W-:Y:S01]  /*15e40*/  F2FP.BF16.PACK_AB R14, R11, R14 ;  /* 0x0000000e0b0e723e */ /* 0x000fe200000010ff */
[----:B------:R-:W-:Y:S02]  /*15e50*/  FFMA.FTZ R7, R7, R33, R44 ;  /* 0x0000002107077223 */ /* 0x000fe4000001002c */
[----:B------:R-:W-:-:S02]  /*15e60*/  FFMA.FTZ R17, R17, R32, R48 ;  /* 0x0000002011117223 */ /* 0x000fc40000010030 */
[----:B------:R-:W-:Y:S01]  /*15e70*/  FFMA.FTZ R16, R16, R31, R25 ;  /* 0x0000001f10107223 */ /* 0x000fe20000010019 */
[----:B------:R-:W-:Y:S01]  /*15e80*/  F2FP.BF16.PACK_AB R7, R7, R18 ;  /* 0x000000120707723e */ /* 0x000fe200000010ff */
[----:B------:R-:W-:Y:S02]  /*15e90*/  FFMA.FTZ R28, R42, R28, R29 ;  /* 0x0000001c2a1c7223 */ /* 0x000fe4000001001d */
[----:B------:R-:W-:Y:S01]  /*15ea0*/  FFMA.FTZ R15, R15, R34, R30 ;  /* 0x000000220f0f7223 */ /* 0x000fe2000001001e */
[----:B------:R-:W-:Y:S01]  /*15eb0*/  F2FP.BF16.PACK_AB R18, R16, R17 ;  /* 0x000000111012723e */ /* 0x000fe200000010ff */
[----:B------:R-:W-:Y:S01]  /*15ec0*/  IMAD.MOV.U32 R16, RZ, RZ, R14 ;  /* 0x000000ffff107224 */ /* 0x000fe200078e000e */
[----:B------:R-:W-:Y:S02]  /*15ed0*/  MOV R17, R7 ;  /* 0x0000000700117202 */ /* 0x000fe40000000f00 */
[----:B------:R-:W-:Y:S02]  /*15ee0*/  F2FP.BF16.PACK_AB R19, R15, R28 ;  /* 0x0000001c0f13723e */ /* 0x000fe400000010ff */
.L_x_1055:
[----:B------:R-:W-:Y:S05]  /*15ef0*/  BSYNC B0 ;  /* 0x0000000000007941 */ /* 0x000fea0003800000 */
.L_x_1054:
[----:B-----5:R1:W-:Y:S02]  /*15f00*/  STS.128 [R245+0x3800], R16 ;  /* 0x00380010f5007388 */ /* 0x0203e40000000c00 */
.L_x_1053:
[----:B------:R-:W-:Y:S05]  /*15f10*/  BSYNC B1 ;  /* 0x0000000000017941 */ /* 0x000fea0003800000 */
.L_x_1052:
        /* <DEDUP_REMOVED lines=18> */
[----:B------:R-:W-:Y:S02]  /*16040*/  LEA.HI.X R29, R11, R39, R7, 0x1, P1 ;  /* 0x000000270b1d7211 */ /* 0x000fe400008f0c07 */
[----:B------:R-:W-:Y:S01]  /*16050*/  MOV R7, RZ ;  /* 0x000000ff00077202 */ /* 0x000fe20000000f00 */
[----:B------:R-:W-:-:S03]  /*16060*/  @P0 IMAD.MOV R7, RZ, RZ, -R2 ;  /* 0x000000ffff070224 */ /* 0x000fc600078e0a02 */
[----:B---3--:R-:W3:Y:S02]  /*16070*/  LD.E.128 R28, [R28.64+0x100] ;  /* 0x000100061c1c7980 */ /* 0x008ee4000c101d00 */
[----:B------:R-:W-:-:S04]  /*16080*/  IADD3 R11, P1, R7, R3, RZ ;  /* 0x00000003070b7210 */ /* 0x000fc80007f3e0ff */
[----:B------:R-:W-:Y:S02]  /*16090*/  LEA.HI.X.SX32 R7, R7, R4, 0x1, P1 ;  /* 0x0000000407077211 */ /* 0x000fe400008f0eff */
[----:B------:R-:W-:-:S04]  /*160a0*/  LEA R32, P1, R11, R40, 0x1 ;  /* 0x000000280b207211 */ /* 0x000fc800078208ff */
[----:B------:R-:W-:-:S06]  /*160b0*/  LEA.HI.X R33, R11, R41, R7, 0x1, P1 ;  /* 0x000000290b217211 */ /* 0x000fcc00008f0c07 */
[----:B----4-:R-:W4:Y:S01]  /*160c0*/  LD.E.128 R32, [R32.64+0x100] ;  /* 0x0001000620207980 */ /* 0x010f22000c101d00 */
[C---:B-----5:R-:W-:Y:S01]  /*160d0*/  SHF.L.U32 R11, R16.reuse, 0x10, RZ ;  /* 0x00000010100b7819 */ /* 0x060fe200000006ff */
[C---:B------:R-:W-:Y:S01]  /*160e0*/  IMAD.U32 R37, R19.reuse, 0x10000, RZ ;  /* 0x0001000013257824 */ /* 0x040fe200078e00ff */
[----:B------:R-:W-:Y:S02]  /*160f0*/  LOP3.LUT R10, R16, 0xffff0000, RZ, 0xc0, !PT ;  /* 0xffff0000100a7812 */ /* 0x000fe400078ec0ff */
[C---:B------:R-:W-:Y:S02]  /*16100*/  SHF.L.U32 R16, R18.reuse, 0x10, RZ ;  /* 0x0000001012107819 */ /* 0x040fe400000006ff */
[----:B------:R-:W-:Y:S02]  /*16110*/  LOP3.LUT R15, R18, 0xffff0000, RZ, 0xc0, !PT ;  /* 0xffff0000120f7812 */ /* 0x000fe400078ec0ff */
[----:B------:R-:W-:Y:S02]  /*16120*/  LOP3.LUT R14, R19, 0xffff0000, RZ, 0xc0, !PT ;  /* 0xffff0000130e7812 */ /* 0x000fe400078ec0ff */
[C---:B------:R-:W-:Y:S01]  /*16130*/  LOP3.LUT R7, R17.reuse, 0xffff0000, RZ, 0xc0, !PT ;  /* 0xffff000011077812 */ /* 0x040fe200078ec0ff */
[----:B------:R-:W-:-:S02]  /*16140*/  IMAD.U32 R17, R17, 0x10000, RZ ;  /* 0x0001000011117824 */ /* 0x000fc400078e00ff */
[C---:B--2---:R-:W-:Y:S01]  /*16150*/  IMAD.U32 R18, R25.reuse, 0x10000, RZ ;  /* 0x0001000019127824 */ /* 0x044fe200078e00ff */
[----:B------:R-:W-:Y:S02]  /*16160*/  LOP3.LUT R43, R25, 0xffff0000, RZ, 0xc0, !PT ;  /* 0xffff0000192b7812 */ /* 0x000fe400078ec0ff */
[C---:B------:R-:W-:Y:S02]  /*16170*/  SHF.L.U32 R42, R26.reuse, 0x10, RZ ;  /* 0x000000101a2a7819 */ /* 0x040fe400000006ff */
[----:B------:R-:W-:Y:S02]  /*16180*/  LOP3.LUT R25, R26, 0xffff0000, RZ, 0xc0, !PT ;  /* 0xffff00001a197812 */ /* 0x000fe400078ec0ff */
[----:B------:R-:W-:Y:S02]  /*16190*/  SHF.L.U32 R23, R24, 0x10, RZ ;  /* 0x0000001018177819 */ /* 0x000fe400000006ff */
[C---:B---3--:R-:W-:Y:S02]  /*161a0*/  SHF.L.U32 R44, R28.reuse, 0x10, RZ ;  /* 0x000000101c2c7819 */ /* 0x048fe400000006ff */
[----:B------:R-:W-:-:S02]  /*161b0*/  LOP3.LUT R26, R28, 0xffff0000, RZ, 0xc0, !PT ;  /* 0xffff00001c1a7812 */ /* 0x000fc400078ec0ff */
[----:B------:R-:W-:Y:S01]  /*161c0*/  LOP3.LUT R28, R30, 0xffff0000, RZ, 0xc0, !PT ;  /* 0xffff00001e1c7812 */ /* 0x000fe200078ec0ff */
[----:B------:R-:W-:Y:S01]  /*161d0*/  @!P0 FADD.FTZ R44, -R44, -RZ ;  /* 0x800000ff2c2c8221 */ /* 0x000fe20000010100 */
[----:B------:R-:W-:Y:S01]  /*161e0*/  LOP3.LUT R19, R24, 0xffff0000, RZ, 0xc0, !PT ;  /* 0xffff000018137812 */ /* 0x000fe200078ec0ff */
[C---:B------:R-:W-:Y:S01]  /*161f0*/  IMAD.U32 R24, R27.reuse, 0x10000, RZ ;  /* 0x000100001b187824 */ /* 0x040fe200078e00ff */
[----:B------:R-:W-:Y:S01]  /*16200*/  LOP3.LUT R45, R27, 0xffff0000, RZ, 0xc0, !PT ;  /* 0xffff00001b2d7812 */ /* 0x000fe200078ec0ff */
[C---:B------:R-:W-:Y:S01]  /*16210*/  IMAD.U32 R27, R29.reuse, 0x10000, RZ ;  /* 0x000100001d1b7824 */ /* 0x040fe200078e00ff */
[----:B------:R-:W-:Y:S01]  /*16220*/  SHF.L.U32 R47, R30, 0x10, RZ ;  /* 0x000000101e2f7819 */ /* 0x000fe200000006ff */
[----:B------:R-:W-:Y:S01]  /*16230*/  @!P0 FADD.FTZ R26, -R26, -RZ ;  /* 0x800000ff1a1a8221 */ /* 0x000fe20000010100 */
[----:B------:R-:W-:Y:S01]  /*16240*/  LOP3.LUT R46, R29, 0xffff0000, RZ, 0xc0, !PT ;  /* 0xffff00001d2e7812 */ /* 0x000fe200078ec0ff */
[C---:B------:R-:W-:Y:S01]  /*16250*/  IMAD.U32 R29, R31.reuse, 0x10000, RZ ;  /* 0x000100001f1d7824 */ /* 0x040fe200078e00ff */
[----:B------:R-:W-:Y:S01]  /*16260*/  LOP3.LUT R30, R31, 0xffff0000, RZ, 0xc0, !PT ;  /* 0xffff00001f1e7812 */ /* 0x000fe200078ec0ff */
[----:B------:R-:W-:-:S02]  /*16270*/  @!P0 FADD.FTZ R28, -R28, -RZ ;  /* 0x800000ff1c1c8221 */ /* 0x000fc40000010100 */
[----:B------:R-:W-:Y:S02]  /*16280*/  @!P0 FADD.FTZ R29, -R29, -RZ ;  /* 0x800000ff1d1d8221 */ /* 0x000fe40000010100 */
[----:B------:R-:W-:Y:S02]  /*16290*/  @!P0 FADD.FTZ R30, -R30, -RZ ;  /* 0x800000ff1e1e8221 */ /* 0x000fe40000010100 */
[----:B------:R-:W-:Y:S01]  /*162a0*/  FMUL.FTZ R19, R19, R26 ;  /* 0x0000001a13137220 */ /* 0x000fe20000410000 */
[C---:B----4-:R-:W-:Y:S01]  /*162b0*/  SHF.L.U32 R26, R32.reuse, 0x10, RZ ;  /* 0x00000010201a7819 */ /* 0x050fe200000006ff */
[----:B------:R-:W-:Y:S01]  /*162c0*/  FMUL.FTZ R28, R25, R28 ;  /* 0x0000001c191c7220 */ /* 0x000fe20000410000 */
[----:B------:R-:W-:Y:S01]  /*162d0*/  LOP3.LUT R25, R32, 0xffff0000, RZ, 0xc0, !PT ;  /* 0xffff000020197812 */ /* 0x000fe200078ec0ff */
[----:B------:R-:W-:Y:S01]  /*162e0*/  @!P0 FADD.FTZ R27, -R27, -RZ ;  /* 0x800000ff1b1b8221 */ /* 0x000fe20000010100 */
[----:B------:R-:W-:Y:S01]  /*162f0*/  LOP3.LUT R32, R33, 0xffff0000, RZ, 0xc0, !PT ;  /* 0xffff000021207812 */ /* 0x000fe200078ec0ff */
[----:B------:R-:W-:-:S02]  /*16300*/  @!P0 FADD.FTZ R47, -R47, -RZ ;  /* 0x800000ff2f2f8221 */ /* 0x000fc40000010100 */
[----:B------:R-:W-:Y:S02]  /*16310*/  @!P0 FADD.FTZ R46, -R46, -RZ ;  /* 0x800000ff2e2e8221 */ /* 0x000fe40000010100 */
[----:B------:R-:W-:Y:S02]  /*16320*/  FMUL.FTZ R44, R23, R44 ;  /* 0x0000002c172c7220 */ /* 0x000fe40000410000 */
[----:B------:R-:W-:Y:S01]  /*16330*/  FMUL.FTZ R24, R24, R29 ;  /* 0x0000001d18187220 */ /* 0x000fe20000410000 */
[C---:B------:R-:W-:Y:S01]  /*16340*/  LOP3.LUT R29, R34.reuse, 0xffff0000, RZ, 0xc0, !PT ;  /* 0xffff0000221d7812 */ /* 0x040fe200078ec0ff */
[----:B------:R-:W-:Y:S01]  /*16350*/  FMUL.FTZ R45, R45, R30 ;  /* 0x0000001e2d2d7220 */ /* 0x000fe20000410000 */
[----:B------:R-:W-:Y:S01]  /*16360*/  SHF.L.U32 R30, R34, 0x10, RZ ;  /* 0x00000010221e7819 */ /* 0x000fe200000006ff */
[----:B------:R-:W-:Y:S01]  /*16370*/  FMUL.FTZ R18, R18, R27 ;  /* 0x0000001b12127220 */ /* 0x000fe20000410000 */
[----:B------:R-:W-:Y:S01]  /*16380*/  LOP3.LUT R34, R35, 0xffff0000, RZ, 0xc0, !PT ;  /* 0xffff000023227812 */ /* 0x000fe200078ec0ff */
[----:B------:R-:W-:-:S02]  /*16390*/  FMUL.FTZ R47, R42, R47 ;  /* 0x0000002f2a2f7220 */ /* 0x000fc40000410000 */
[----:B------:R-:W-:Y:S02]  /*163a0*/  FMUL.FTZ R46, R43, R46 ;  /* 0x0000002e2b2e7220 */ /* 0x000fe40000410000 */
[----:B------:R-:W-:Y:S02]  /*163b0*/  IMAD.U32 R23, R33, 0x10000, RZ ;  /* 0x0001000021177824 */ /* 0x000fe400078e00ff */
[----:B------:R-:W-:Y:S02]  /*163c0*/  IMAD.U32 R27, R35, 0x10000, RZ ;  /* 0x00010000231b7824 */ /* 0x000fe400078e00ff */
[----:B------:R-:W-:Y:S02]  /*163d0*/  FFMA.FTZ R11, R11, R26, R44 ;  /* 0x0000001a0b0b7223 */ /* 0x000fe4000001002c */
[----:B------:R-:W-:Y:S02]  /*163e0*/  FFMA.FTZ R10, R10, R25, R19 ;  /* 0x000000190a0a7223 */ /* 0x000fe40000010013 */
[----:B------:R-:W-:-:S02]  /*163f0*/  FFMA.FTZ R16, R16, R30, R47 ;  /* 0x0000001e10107223 */ /* 0x000fc4000001002f */
        /* <DEDUP_REMOVED lines=10> */
.L_x_1059:
[----:B------:R-:W-:Y:S05]  /*164a0*/  BSYNC B0 ;  /* 0x0000000000007941 */ /* 0x000fea0003800000 */
.L_x_1058:
[----:B-----5:R1:W-:Y:S02]  /*164b0*/  STS.128 [R245+0x5800], R16 ;  /* 0x00580010f5007388 */ /* 0x0203e40000000c00 */
.L_x_1057:
[----:B------:R-:W-:Y:S05]  /*164c0*/  BSYNC B1 ;  /* 0x0000000000017941 */ /* 0x000fea0003800000 */
.L_x_1056:
[----:B------:R-:W-:-:S13]  /*164d0*/  ISETP.GE.AND P0, PT, R9, R6, PT ;  /* 0x000000060900720c */ /* 0x000fda0003f06270 */
[----:B------:R1:W-:Y:S01]  /*164e0*/  @P0 STS.128 [R245+0x7800], RZ ;  /* 0x007800fff5000388 */ /* 0x0003e20000000c00 */
[----:B------:R-:W-:Y:S05]  /*164f0*/  @P0 BRA `(.L_x_985) ;  /* 0x00000ee000000947 */ /* 0x000fea0003800000 */
[----:B-1----:R1:W5:Y:S01]  /*16500*/  LD.E.128 R16, [R12.64+0x180] ;  /* 0x000180060c107980 */ /* 0x002362000c101d00 */
[----:B------:R-:W-:Y:S01]  /*16510*/  ISETP.GE.AND P0, PT, R9, R0, PT ;  /* 0x000000000900720c */ /* 0x000fe20003f06270 */
[----:B------:R-:W-:Y:S01]  /*16520*/  BSSY B0, `(.L_x_1060) ;  /* 0x0000054000007945 */ /* 0x000fe20003800000 */
[----:B------:R-:W-:-:S05]  /*16530*/  IADD3 R6, P1, R12, 0x180, RZ ;  /* 0x000001800c067810 */ /* 0x000fca0007f3e0ff */
[----:B------:R-:W-:-:S06]  /*16540*/  IMAD.X R7, RZ, RZ, R13, P1 ;  /* 0x000000ffff077224 */ /* 0x000fcc00008e060d */
[----:B------:R-:W-:Y:S05]  /*16550*/  @P0 BRA `(.L_x_1061) ;  /* 0x0000050000000947 */ /* 0x000fea0003800000 */
[----:B------:R-:W-:Y:S01]  /*16560*/  ISETP.GE.AND P0, PT, R9, R5, PT ;  /* 0x000000050900720c */ /* 0x000fe20003f06270 */
[----:B------:R-:W-:Y:S01]  /*16570*/  IMAD.MOV.U32 R10, RZ, RZ, RZ ;  /* 0x000000ffff0a7224 */ /* 0x000fe200078e00ff */
[----:B------:R-:W-:-:S05]  /*16580*/  IADD3 R3, P1, R3, 0xc0, RZ ;  /* 0x000000c003037810 */ /* 0x000fca0007f3e0ff */
[----:B------:R-:W-:-:S06]  /*16590*/  IMAD.X R0, RZ, RZ, R4, P1 ;  /* 0x000000ffff007224 */ /* 0x000fcc00008e0604 */
[----:B------:R-:W-:Y:S01]  /*165a0*/  @P0 IMAD.MOV R10, RZ, RZ, -R2 ;  /* 0x000000ffff0a0224 */ /* 0x000fe200078e0a02 */
[----:B------:R-:W-:-:S04]  /*165b0*/  @P0 IADD3 R5, -R2, RZ, RZ ;  /* 0x000000ff02050210 */ /* 0x000fc80007ffe1ff */
[----:B------:R-:W-:Y:S01]  /*165c0*/  IADD3 R9, P1, R10, R3, RZ ;  /* 0x000000030a097210 */ /* 0x000fe20007f3e0ff */
[----:B------:R-:W-:-:S03]  /*165d0*/  IMAD.WIDE R6, R5, 0x2, R6 ;  /* 0x0000000205067825 */ /* 0x000fc600078e0206 */
[----:B------:R-:W-:Y:S02]  /*165e0*/  LEA.HI.X.SX32 R10, R10, R0, 0x1, P1 ;  /* 0x000000000a0a7211 */ /* 0x000fe400008f0eff */
[C---:B-1--4-:R-:W-:Y:S01]  /*165f0*/  LEA R12, P1, R9.reuse, R38, 0x1 ;  /* 0x00000026090c7211 */ /* 0x052fe200078208ff */
[----:B------:R-:W4:Y:S03]  /*16600*/  LD.E.128 R4, [R6.64] ;  /* 0x0000000606047980 */ /* 0x000f26000c101d00 */
[----:B------:R-:W-:Y:S01]  /*16610*/  LEA.HI.X R13, R9, R39, R10, 0x1, P1 ;  /* 0x00000027090d7211 */ /* 0x000fe200008f0c0a */
[----:B------:R-:W-:Y:S01]  /*16620*/  IMAD.MOV.U32 R9, RZ, RZ, RZ ;  /* 0x000000ffff097224 */ /* 0x000fe200078e00ff */
[----:B------:R-:W-:-:S04]  /*16630*/  @P0 IADD3 R9, -R2, RZ, RZ ;  /* 0x000000ff02090210 */ /* 0x000fc80007ffe1ff */
[C---:B------:R-:W-:Y:S01]  /*16640*/  IADD3 R3, P1, R9.reuse, R3, RZ ;  /* 0x0000000309037210 */ /* 0x040fe20007f3e0ff */
[----:B--2---:R-:W2:Y:S03]  /*16650*/  LD.E.128 R12, [R12.64] ;  /* 0x000000060c0c7980 */ /* 0x004ea6000c101d00 */
[----:B------:R-:W-:Y:S02]  /*16660*/  LEA.HI.X.SX32 R0, R9, R0, 0x1, P1 ;  /* 0x0000000009007211 */ /* 0x000fe400008f0eff */
[----:B------:R-:W-:-:S04]  /*16670*/  LEA R24, P1, R3, R40, 0x1 ;  /* 0x0000002803187211 */ /* 0x000fc800078208ff */
[----:B------:R-:W-:-:S06]  /*16680*/  LEA.HI.X R25, R3, R41, R0, 0x1, P1 ;  /* 0x0000002903197211 */ /* 0x000fcc00008f0c00 */
[----:B---3--:R-:W3:Y:S01]  /*16690*/  LD.E.128 R24, [R24.64] ;  /* 0x0000000618187980 */ /* 0x008ee2000c101d00 */
[C---:B-----5:R-:W-:Y:S01]  /*166a0*/  IMAD.U32 R3, R16.reuse, 0x10000, RZ ;  /* 0x0001000010037824 */ /* 0x060fe200078e00ff */
[----:B------:R-:W-:Y:S01]  /*166b0*/  LOP3.LUT R2, R16, 0xffff0000, RZ, 0xc0, !PT ;  /* 0xffff000010027812 */ /* 0x000fe200078ec0ff */
[C---:B------:R-:W-:Y:S01]  /*166c0*/  IMAD.U32 R11, R18.reuse, 0x10000, RZ ;  /* 0x00010000120b7824 */ /* 0x040fe200078e00ff */
[C---:B------:R-:W-:Y:S02]  /*166d0*/  LOP3.LUT R0, R17.reuse, 0xffff0000, RZ, 0xc0, !PT ;  /* 0xffff000011007812 */ /* 0x040fe400078ec0ff */
[----:B------:R-:W-:Y:S02]  /*166e0*/  SHF.L.U32 R16, R17, 0x10, RZ ;  /* 0x0000001011107819 */ /* 0x000fe400000006ff */
[----:B------:R-:W-:Y:S02]  /*166f0*/  LOP3.LUT R10, R18, 0xffff0000, RZ, 0xc0, !PT ;  /* 0xffff0000120a7812 */ /* 0x000fe400078ec0ff */
[----:B------:R-:W-:-:S02]  /*16700*/  LOP3.LUT R9, R19, 0xffff0000, RZ, 0xc0, !PT ;  /* 0xffff000013097812 */ /* 0x000fc400078ec0ff */
[----:B------:R-:W-:Y:S01]  /*16710*/  SHF.L.U32 R19, R19, 0x10, RZ ;  /* 0x0000001013137819 */ /* 0x000fe200000006ff */
[C---:B----4-:R-:W-:Y:S01]  /*16720*/  IMAD.U32 R18, R4.reuse, 0x10000, RZ ;  /* 0x0001000004127824 */ /* 0x050fe200078e00ff */
[----:B------:R-:W-:Y:S01]  /*16730*/  LOP3.LUT R17, R4, 0xffff0000, RZ, 0xc0, !PT ;  /* 0xffff000004117812 */ /* 0x000fe200078ec0ff */
[----:B------:R-:W-:Y:S01]  /*16740*/  IMAD.U32 R23, R6, 0x10000, RZ ;  /* 0x0001000006177824 */ /* 0x000fe200078e00ff */
[C---:B------:R-:W-:Y:S02]  /*16750*/  SHF.L.U32 R4, R5.reuse, 0x10, RZ ;  /* 0x0000001005047819 */ /* 0x040fe400000006ff */
        /* <DEDUP_REMOVED lines=17> */
[----:B------:R-:W-:-:S02]  /*16870*/  @!P0 FADD.FTZ R15, -R15, -RZ ;  /* 0x800000ff0f0f8221 */ /* 0x000fc40000010100 */
[----:B------:R-:W-:Y:S02]  /*16880*/  @!P0 FADD.FTZ R12, -R12, -RZ ;  /* 0x800000ff0c0c8221 */ /* 0x000fe40000010100 */
[----:B------:R-:W-:Y:S02]  /*16890*/  @!P0 FADD.FTZ R31, -R31, -RZ ;  /* 0x800000ff1f1f8221 */ /* 0x000fe40000010100 */
[----:B------:R-:W-:Y:S02]  /*168a0*/  FMUL.FTZ R32, R23, R32 ;  /* 0x0000002017207220 */ /* 0x000fe40000410000 */
[----:B------:R-:W-:Y:S02]  /*168b0*/  FMUL.FTZ R13, R6, R13 ;  /* 0x0000000d060d7220 */ /* 0x000fe40000410000 */
[----:B------:R-:W-:Y:S01]  /*168c0*/  FMUL.FTZ R14, R5, R14 ;  /* 0x0000000e050e7220 */ /* 0x000fe20000410000 */
[----:B---3--:R-:W-:Y:S01]  /*168d0*/  LOP3.LUT R5, R24, 0xffff0000, RZ, 0xc0, !PT ;  /* 0xffff000018057812 */ /* 0x008fe200078ec0ff */
[----:B------:R-:W-:Y:S01]  /*168e0*/  FMUL.FTZ R30, R30, R15 ;  /* 0x0000000f1e1e7220 */ /* 0x000fe20000410000 */
[----:B------:R-:W-:Y:S01]  /*168f0*/  LOP3.LUT R15, R26, 0xffff0000, RZ, 0xc0, !PT ;  /* 0xffff00001a0f7812 */ /* 0x000fe200078ec0ff */
[----:B------:R-:W-:Y:S01]  /*16900*/  FMUL.FTZ R17, R17, R12 ;  /* 0x0000000c11117220 */ /* 0x000fe20000410000 */
[----:B------:R-:W-:Y:S01]  /*16910*/  SHF.L.U32 R12, R27, 0x10, RZ ;  /* 0x000000101b0c7819 */ /* 0x000fe200000006ff */
[----:B------:R-:W-:Y:S01]  /*16920*/  FMUL.FTZ R7, R4, R7 ;  /* 0x0000000704077220 */ /* 0x000fe20000410000 */
[C---:B------:R-:W-:Y:S01]  /*16930*/  SHF.L.U32 R4, R25.reuse, 0x10, RZ ;  /* 0x0000001019047819 */ /* 0x040fe200000006ff */
[----:B------:R-:W-:Y:S01]  /*16940*/  IMAD.U32 R6, R24, 0x10000, RZ ;  /* 0x0001000018067824 */ /* 0x000fe200078e00ff */
[----:B------:R-:W-:Y:S01]  /*16950*/  LOP3.LUT R24, R25, 0xffff0000, RZ, 0xc0, !PT ;  /* 0xffff000019187812 */ /* 0x000fe200078ec0ff */
[----:B------:R-:W-:Y:S01]  /*16960*/  IMAD.U32 R23, R26, 0x10000, RZ ;  /* 0x000100001a177824 */ /* 0x000fe200078e00ff */
[----:B------:R-:W-:Y:S01]  /*16970*/  LOP3.LUT R26, R27, 0xffff0000, RZ, 0xc0, !PT ;  /* 0xffff00001b1a7812 */ /* 0x000fe200078ec0ff */
[----:B------:R-:W-:-:S02]  /*16980*/  FMUL.FTZ R18, R18, R29 ;  /* 0x0000001d12127220 */ /* 0x000fc40000410000 */
[----:B------:R-:W-:Y:S02]  /*16990*/  FMUL.FTZ R31, R28, R31 ;  /* 0x0000001f1c1f7220 */ /* 0x000fe40000410000 */
[----:B------:R-:W-:Y:S02]  /*169a0*/  FFMA.FTZ R3, R3, R6, R18 ;  /* 0x0000000603037223 */ /* 0x000fe40000010012 */
[----:B------:R-:W-:Y:S02]  /*169b0*/  FFMA.FTZ R2, R2, R5, R17 ;  /* 0x0000000502027223 */ /* 0x000fe40000010011 */
[----:B------:R-:W-:Y:S02]  /*169c0*/  FFMA.FTZ R4, R16, R4, R7 ;  /* 0x0000000410047223 */ /* 0x000fe40000010007 */
[----:B------:R-:W-:Y:S01]  /*169d0*/  FFMA.FTZ R31, R0, R24, R31 ;  /* 0x00000018001f7223 */ /* 0x000fe2000001001f */
[----:B------:R-:W-:Y:S01]  /*169e0*/  F2FP.BF16.PACK_AB R16, R2, R3 ;  /* 0x000000030210723e */ /* 0x000fe200000010ff */
[----:B------:R-:W-:-:S02]  /*169f0*/  FFMA.FTZ R11, R11, R23, R32 ;  /* 0x000000170b0b7223 */ /* 0x000fc40000010020 */
[----:B------:R-:W-:Y:S01]  /*16a00*/  FFMA.FTZ R12, R19, R12, R14 ;  /* 0x0000000c130c7223 */ /* 0x000fe2000001000e */
[----:B------:R-:W-:Y:S01]  /*16a10*/  F2FP.BF16.PACK_AB R17, R31, R4 ;  /* 0x000000041f11723e */ /* 0x000fe200000010ff */
[----:B------:R-:W-:Y:S02]  /*16a20*/  FFMA.FTZ R9, R9, R26, R30 ;  /* 0x0000001a09097223 */ /* 0x000fe4000001001e */
[----:B------:R-:W-:-:S03]  /*16a30*/  FFMA.FTZ R10, R10, R15, R13 ;  /* 0x0000000f0a0a7223 */ /* 0x000fc6000001000d */
[----:B------:R-:W-:Y:S02]  /*16a40*/  F2FP.BF16.PACK_AB R19, R9, R12 ;  /* 0x0000000c0913723e */ /* 0x000fe400000010ff */
[----:B------:R-:W-:Y:S02]  /*16a50*/  F2FP.BF16.PACK_AB R18, R10, R11 ;  /* 0x0000000b0a12723e */ /* 0x000fe400000010ff */
.L_x_1061:
[----:B------:R-:W-:Y:S05]  /*16a60*/  BSYNC B0 ;  /* 0x0000000000007941 */ /* 0x000fea0003800000 */
.L_x_1060:
[----:B-----5:R1:W-:Y:S01]  /*16a70*/  STS.128 [R245+0x7800], R16 ;  /* 0x00780010f5007388 */ /* 0x0203e20000000c00 */
[----:B------:R-:W-:Y:S05]  /*16a80*/  BRA `(.L_x_985) ;  /* 0x0000095000007947 */ /* 0x000fea0003800000 */
.L_x_935:
[----:B------:R-:W-:Y:S01]  /*16a90*/  IMAD.IADD R81, R244, 0x1, -R81 ;  /* 0x00000001f4517824 */ /* 0x000fe200078e0a51 */
[----:B------:R-:W-:Y:S01]  /*16aa0*/  BSSY B0, `(.L_x_1062) ;  /* 0x0000024000007945 */ /* 0x000fe20003800000 */
[-C--:B------:R-:W-:Y:S02]  /*16ab0*/  ISETP.GE.AND P2, PT, R10, R79.reuse, PT ;  /* 0x0000004f0a00720c */ /* 0x080fe40003f46270 */
[----:B------:R-:W-:Y:S02]  /*16ac0*/  ISETP.GE.AND P1, PT, R9, R79, PT ;  /* 0x0000004f0900720c */ /* 0x000fe40003f26270 */
[----:B------:R-:W-:Y:S02]  /*16ad0*/  ISETP.GE.AND P3, PT, R190, R81, PT ;  /* 0x00000051be00720c */ /* 0x000fe40003f66270 */
[----:B------:R-:W-:-:S11]  /*16ae0*/  ISETP.GE.AND P0, PT, R11, R79, PT ;  /* 0x0000004f0b00720c */ /* 0x000fd60003f06270 */
[----:B------:R-:W-:Y:S05]  /*16af0*/  @P3 BRA `(.L_x_1063) ;  /* 0x000001e000003947 */ /* 0x000fea0003800000 */
[----:B------:R-:W-:Y:S02]  /*16b00*/  ISETP.GE.AND P6, PT, R14, R79, PT ;  /* 0x0000004f0e00720c */ /* 0x000fe40003fc6270 */
[CC--:B-----5:R-:W-:Y:S02]  /*16b10*/  @!P0 LEA R4, P4, R194.reuse, R200.reuse, 0x1 ;  /* 0x000000c8c2048211 */ /* 0x0e0fe400078808ff */
[C---:B------:R-:W-:Y:S02]  /*16b20*/  @!P2 LEA R2, P3, R194.reuse, R200, 0x1 ;  /* 0x000000c8c202a211 */ /* 0x040fe400078608ff */
[CCC-:B------:R-:W-:Y:S02]  /*16b30*/  @!P0 LEA.HI.X R5, R194.reuse, R201.reuse, R197.reuse, 0x1, P4 ;  /* 0x000000c9c2058211 */ /* 0x1c0fe400020f0cc5 */
[----:B------:R-:W-:-:S05]  /*16b40*/  @!P2 LEA.HI.X R3, R194, R201, R197, 0x1, P3 ;  /* 0x000000c9c203a211 */ /* 0x000fca00018f0cc5 */
[C---:B------:R-:W-:Y:S01]  /*16b50*/  @!P6 LEA R8, P5, R194.reuse, R200, 0x1 ;  /* 0x000000c8c208e211 */ /* 0x040fe200078a08ff */
[----:B------:R1:W-:Y:S03]  /*16b60*/  @P6 STS.128 [R245], RZ ;  /* 0x000000fff5006388 */ /* 0x0003e60000000c00 */
[----:B------:R-:W-:-:S05]  /*16b70*/  @!P6 LEA.HI.X R9, R194, R201, R197, 0x1, P5 ;  /* 0x000000c9c209e211 */ /* 0x000fca00028f0cc5 */
        /* <DEDUP_REMOVED lines=16> */
[----:B-1----:R-:W-:-:S04]  /*16c80*/  LEA R2, P3, R194, R200, 0x1 ;  /* 0x000000c8c2027211 */ /* 0x002fc800078608ff */
[----:B------:R-:W-:-:S05]  /*16c90*/  LEA.HI.X R3, R194, R201, R197, 0x1, P3 ;  /* 0x000000c9c2037211 */ /* 0x000fca00018f0cc5 */
[----:B------:R-:W-:Y:S01]  /*16ca0*/  @!PT LDS RZ, [RZ] ;  /* 0x00000000fffff984 */ /* 0x000fe20000000800 */
[----:B------:R-:W-:Y:S01]  /*16cb0*/  @!PT LDS RZ, [RZ] ;  /* 0x00000000fffff984 */ /* 0x000fe20000000800 */
[----:B------:R-:W-:Y:S01]  /*16cc0*/  @!PT LDS RZ, [RZ] ;  /* 0x00000000fffff984 */ /* 0x000fe20000000800 */
[----:B------:R1:W-:Y:S04]  /*16cd0*/  LDGSTS.E.BYPASS.LTC128B.128 [R245+0x6000], [R2.64+0x180] ;  /* 0x0600018002f57fae */ /* 0x0003e8000b901d46 */
.L_x_1063:
[----:B------:R-:W-:Y:S05]  /*16ce0*/  BSYNC B0 ;  /* 0x0000000000007941 */ /* 0x000fea0003800000 */
.L_x_1062:
[----:B-1----:R-:W-:Y:S01]  /*16cf0*/  IADD3 R8, R190, 0x10, RZ ;  /* 0x00000010be087810 */ /* 0x002fe20007ffe0ff */
[----:B------:R-:W-:Y:S03]  /*16d00*/  BSSY B0, `(.L_x_1064) ;  /* 0x0000023000007945 */ /* 0x000fe60003800000 */
[----:B------:R-:W-:-:S13]  /*16d10*/  ISETP.GE.AND P3, PT, R8, R81, PT ;  /* 0x000000510800720c */ /* 0x000fda0003f66270 */
[----:B------:R-:W-:Y:S05]  /*16d20*/  @P3 BRA `(.L_x_1065) ;  /* 0x0000020000003947 */ /* 0x000fea0003800000 */
[----:B------:R-:W-:Y:S02]  /*16d30*/  ISETP.GE.AND P5, PT, R14, R79, PT ;  /* 0x0000004f0e00720c */ /* 0x000fe40003fa6270 */
[----:B------:R-:W-:-:S04]  /*16d40*/  IADD3 R7, P3, R7, R194, RZ ;  /* 0x000000c207077210 */ /* 0x000fc80007f7e0ff */
[-C--:B-----5:R-:W-:Y:S01]  /*16d50*/  @!P0 LEA R4, P4, R7, R200.reuse, 0x1 ;  /* 0x000000c807048211 */ /* 0x0a0fe200078808ff */
[----:B------:R-:W-:Y:S01]  /*16d60*/  IMAD.X R17, R17, 0x1, R197, P3 ;  /* 0x0000000111117824 */ /* 0x000fe200018e06c5 */
[----:B------:R-:W-:-:S04]  /*16d70*/  @!P2 LEA R2, P3, R7, R200, 0x1 ;  /* 0x000000c80702a211 */ /* 0x000fc800078608ff */
[CCC-:B------:R-:W-:Y:S01]  /*16d80*/  @!P0 LEA.HI.X R5, R7.reuse, R201.reuse, R17.reuse, 0x1, P4 ;  /* 0x000000c907058211 */ /* 0x1c0fe200020f0c11 */
[----:B------:R1:W-:Y:S01]  /*16d90*/  @P5 STS.128 [R245+0x800], RZ ;  /* 0x000800fff5005388 */ /* 0x0003e20000000c00 */
[C---:B------:R-:W-:Y:S02]  /*16da0*/  @!P5 LEA R10, P6, R7.reuse, R200, 0x1 ;  /* 0x000000c8070ad211 */ /* 0x040fe400078c08ff */
[CCC-:B------:R-:W-:Y:S02]  /*16db0*/  @!P2 LEA.HI.X R3, R7.reuse, R201.reuse, R17.reuse, 0x1, P3 ;  /* 0x000000c90703a211 */ /* 0x1c0fe400018f0c11 */
[----:B------:R-:W-:-:S05]  /*16dc0*/  @!P5 LEA.HI.X R11, R7, R201, R17, 0x1, P6 ;  /* 0x000000c9070bd211 */ /* 0x000fca00030f0c11 */
        /* <DEDUP_REMOVED lines=22> */
.L_x_1065:
[----:B------:R-:W-:Y:S05]  /*16f30*/  BSYNC B0 ;  /* 0x0000000000007941 */ /* 0x000fea0003800000 */
.L_x_1064:
[----:B------:R-:W-:Y:S01]  /*16f40*/  IADD3 R36, R190, 0x20, RZ ;  /* 0x00000020be247810 */ /* 0x000fe20007ffe0ff */
[----:B------:R-:W-:Y:S03]  /*16f50*/  BSSY B0, `(.L_x_1066) ;  /* 0x0000023000007945 */ /* 0x000fe60003800000 */
[----:B------:R-:W-:-:S13]  /*16f60*/  ISETP.GE.AND P3, PT, R36, R81, PT ;  /* 0x000000512400720c */ /* 0x000fda0003f66270 */
[----:B------:R-:W-:Y:S05]  /*16f70*/  @P3 BRA `(.L_x_1067) ;  /* 0x0000020000003947 */ /* 0x000fea0003800000 */
[----:B------:R-:W-:Y:S02]  /*16f80*/  ISETP.GE.AND P5, PT, R14, R79, PT ;  /* 0x0000004f0e00720c */ /* 0x000fe40003fa6270 */
[----:B-1----:R-:W-:-:S04]  /*16f90*/  LEA R5, P3, R198, R194, 0x5 ;  /* 0x000000c2c6057211 */ /* 0x002fc800078628ff */
[----:B------:R-:W-:Y:S02]  /*16fa0*/  LEA.HI.X R3, R198, R197, R199, 0x5, P3 ;  /* 0x000000c5c6037211 */ /* 0x000fe400018f2cc7 */
[CC--:B-----5:R-:W-:Y:S02]  /*16fb0*/  @!P0 LEA R10, P4, R5.reuse, R200.reuse, 0x1 ;  /* 0x000000c8050a8211 */ /* 0x0e0fe400078808ff */
[CC--:B------:R-:W-:Y:S02]  /*16fc0*/  @!P2 LEA R6, P3, R5.reuse, R200.reuse, 0x1 ;  /* 0x000000c80506a211 */ /* 0x0c0fe400078608ff */
[CCC-:B------:R-:W-:Y:S01]  /*16fd0*/  @!P0 LEA.HI.X R11, R5.reuse, R201.reuse, R3.reuse, 0x1, P4 ;  /* 0x000000c9050b8211 */ /* 0x1c0fe200020f0c03 */
[----:B------:R1:W-:Y:S01]  /*16fe0*/  @P5 STS.128 [R245+0x1000], RZ ;  /* 0x001000fff5005388 */ /* 0x0003e20000000c00 */
[C---:B------:R-:W-:Y:S02]  /*16ff0*/  @!P5 LEA R12, P6, R5.reuse, R200, 0x1 ;  /* 0x000000c8050cd211 */ /* 0x040fe400078c08ff */
[----:B------:R-:W-:-:S02]  /*17000*/  @!P2 LEA.HI.X R7, R5, R201, R3, 0x1, P3 ;  /* 0x000000c90507a211 */ /* 0x000fc400018f0c03 */
        /* <DEDUP_REMOVED lines=17> */
[----:B------:R-:W-:-:S04]  /*17120*/  LEA R2, P3, R5, R200, 0x1 ;  /* 0x000000c805027211 */ /* 0x000fc800078608ff */
[----:B------:R-:W-:-:S05]  /*17130*/  LEA.HI.X R3, R5, R201, R3, 0x1, P3 ;  /* 0x000000c905037211 */ /* 0x000fca00018f0c03 */
[----:B------:R-:W-:Y:S01]  /*17140*/  @!PT LDS RZ, [RZ] ;  /* 0x00000000fffff984 */ /* 0x000fe20000000800 */
[----:B------:R-:W-:Y:S01]  /*17150*/  @!PT LDS RZ, [RZ] ;  /* 0x00000000fffff984 */ /* 0x000fe20000000800 */
[----:B------:R-:W-:Y:S01]  /*17160*/  @!PT LDS RZ, [RZ] ;  /* 0x00000000fffff984 */ /* 0x000fe20000000800 */
[----:B------:R2:W-:Y:S04]  /*17170*/  LDGSTS.E.BYPASS.LTC128B.128 [R245+0x7000], [R2.64+0x180] ;  /* 0x0700018002f57fae */ /* 0x0005e8000b901d46 */
.L_x_1067:
[----:B------:R-:W-:Y:S05]  /*17180*/  BSYNC B0 ;  /* 0x0000000000007941 */ /* 0x000fea0003800000 */
.L_x_1066:
[----:B------:R-:W-:-:S04]  /*17190*/  IADD3 R22, R190, 0x30, RZ ;  /* 0x00000030be167810 */ /* 0x000fc80007ffe0ff */
[----:B------:R-:W-:-:S13]  /*171a0*/  ISETP.GE.AND P3, PT, R22, R81, PT ;  /* 0x000000511600720c */ /* 0x000fda0003f66270 */
[----:B------:R-:W-:Y:S05]  /*171b0*/  @P3 BRA `(.L_x_985) ;  /* 0x0000022000003947 */ /* 0x000fea0003800000 */
[----:B------:R-:W-:Y:S01]  /*171c0*/  ISETP.GE.AND P5, PT, R14, R79, PT ;  /* 0x0000004f0e00720c */ /* 0x000fe20003fa6270 */
[----:B------:R-:W-:Y:S02]  /*171d0*/  IMAD.MOV.U32 R195, RZ, RZ, R197 ;  /* 0x000000ffffc37224 */ /* 0x000fe400078e00c5 */
[----:B------:R-:W-:Y:S02]  /*171e0*/  IMAD R0, R199, 0x30, RZ ;  /* 0x00000030c7007824 */ /* 0x000fe400078e02ff */
[----:B------:R-:W-:-:S04]  /*171f0*/  IMAD.WIDE.U32 R198, R198, 0x30, R194 ;  /* 0x00000030c6c67825 */ /* 0x000fc800078e00c2 */
[----:B-12---:R-:W-:Y:S01]  /*17200*/  IMAD.IADD R3, R0, 0x1, R199 ;  /* 0x0000000100037824 */ /* 0x006fe200078e02c7 */
[CC--:B-----5:R-:W-:Y:S02]  /*17210*/  @!P0 LEA R6, P4, R198.reuse, R200.reuse, 0x1 ;  /* 0x000000c8c6068211 */ /* 0x0e0fe400078808ff */
[CC--:B------:R-:W-:Y:S01]  /*17220*/  @!P2 LEA R4, P3, R198.reuse, R200.reuse, 0x1 ;  /* 0x000000c8c604a211 */ /* 0x0c0fe200078608ff */
[----:B------:R1:W-:Y:S01]  /*17230*/  @P5 STS.128 [R245+0x1800], RZ ;  /* 0x001800fff5005388 */ /* 0x0003e20000000c00 */
[C---:B------:R-:W-:Y:S02]  /*17240*/  @!P5 LEA R10, P6, R198.reuse, R200, 0x1 ;  /* 0x000000c8c60ad211 */ /* 0x040fe400078c08ff */
[CCC-:B------:R-:W-:Y:S02]  /*17250*/  @!P0 LEA.HI.X R7, R198.reuse, R201.reuse, R3.reuse, 0x1, P4 ;  /* 0x000000c9c6078211 */ /* 0x1c0fe400020f0c03 */
[CCC-:B------:R-:W-:Y:S02]  /*17260*/  @!P5 LEA.HI.X R11, R198.reuse, R201.reuse, R3.reuse, 0x1, P6 ;  /* 0x000000c9c60bd211 */ /* 0x1c0fe400030f0c03 */
[----:B------:R-:W-:-:S03]  /*17270*/  @!P2 LEA.HI.X R5, R198, R201, R3, 0x1, P3 ;  /* 0x000000c9c605a211 */ /* 0x000fc600018f0c03 */
        /* <DEDUP_REMOVED lines=22> */
.L_x_985:
[----:B------:R-:W-:Y:S05]  /*173e0*/  BSYNC B3 ;  /* 0x0000000000037941 */ /* 0x000fea0003800000 */
.L_x_934:
[----:B------:R-:W-:Y:S01]  /*173f0*/  LEA R23, R165, 0xffffffc0, 0x6 ;  /* 0xffffffc0a5177811 */ /* 0x000fe200078e30ff */
[----:B------:R-:W-:Y:S01]  /*17400*/  BSSY B0, `(.L_x_1068) ;  /* 0x0000020000007945 */ /* 0x000fe20003800000 */
[----:B------:R-:W-:-:S03]  /*17410*/  LOP3.LUT R247, R77, 0xff, RZ, 0xc0, !PT ;  /* 0x000000ff4df77812 */ /* 0x000fc600078ec0ff */
[----:B-12---:R-:W-:-:S05]  /*17420*/  IMAD.IADD R3, R72, 0x1, -R23 ;  /* 0x0000000148037824 */ /* 0x006fca00078e0a17 */
[----:B------:R-:W-:-:S13]  /*17430*/  ISETP.GE.AND P0, PT, R190, R3, PT ;  /* 0x00000003be00720c */ /* 0x000fda0003f06270 */
[----:B------:R-:W-:Y:S05]  /*17440*/  @P0 BRA `(.L_x_1069) ;  /* 0x000001b000000947 */ /* 0x000fea0003800000 */
[C---:B------:R-:W-:Y:S02]  /*17450*/  LOP3.LUT R0, R247.reuse, 0x1, RZ, 0xc0, !PT ;  /* 0x00000001f7007812 */ /* 0x040fe400078ec0ff */
[----:B------:R-:W-:Y:S02]  /*17460*/  R2P PR, R247, 0xe ;  /* 0x0000000ef7007804 */ /* 0x000fe40000000000 */
[----:B------:R-:W-:-:S11]  /*17470*/  ISETP.NE.U32.AND P0, PT, R0, 0x1, PT ;  /* 0x000000010000780c */ /* 0x000fd60003f05070 */
[----:B------:R-:W-:Y:S01]  /*17480*/  @P1 IMAD.MOV.U32 R6, RZ, RZ, R238 ;  /* 0x000000ffff061224 */ /* 0x000fe200078e00ee */
[----:B------:R-:W-:Y:S01]  /*17490*/  @P2 MOV R4, R238 ;  /* 0x000000ee00042202 */ /* 0x000fe20000000f00 */
[--C-:B------:R-:W-:Y:S01]  /*174a0*/  @P1 IMAD.MOV.U32 R7, RZ, RZ, R239.reuse ;  /* 0x000000ffff071224 */ /* 0x100fe200078e00ef */
[----:B------:R-:W-:Y:S01]  /*174b0*/  @!PT LDS RZ, [RZ] ;  /* 0x00000000fffff984 */ /* 0x000fe20000000800 */
[----:B------:R-:W-:Y:S01]  /*174c0*/  @!PT LDS RZ, [RZ] ;  /* 0x00000000fffff984 */ /* 0x000fe20000000800 */
[----:B------:R-:W-:Y:S01]  /*174d0*/  @!PT LDS RZ, [RZ] ;  /* 0x00000000fffff984 */ /* 0x000fe20000000800 */
[----:B------:R1:W-:Y:S01]  /*174e0*/  @!P0 LDGSTS.E.BYPASS.LTC128B.128 [R245+0x8000], [R238.64] ;  /* 0x08000000eef58fae */ /* 0x0003e2000b901d46 */
[----:B------:R-:W-:-:S03]  /*174f0*/  @P2 IMAD.MOV.U32 R5, RZ, RZ, R239 ;  /* 0x000000ffff052224 */ /* 0x000fc600078e00ef */
[----:B------:R1:W-:Y:S04]  /*17500*/  @P0 STS.128 [R245+0x8000], RZ ;  /* 0x008000fff5000388 */ /* 0x0003e80000000c00 */
[----:B------:R-:W-:Y:S01]  /*17510*/  @!PT LDS RZ, [RZ] ;  /* 0x00000000fffff984 */ /* 0x000fe20000000800 */
[----:B------:R-:W-:Y:S01]  /*17520*/  @!PT LDS RZ, [RZ] ;  /* 0x00000000fffff984 */ /* 0x000fe20000000800 */
[----:B------:R-:W-:Y:S01]  /*17530*/  @!PT LDS RZ, [RZ] ;  /* 0x00000000fffff984 */ /* 0x000fe20000000800 */
[----:B------:R1:W-:Y:S04]  /*17540*/  @P1 LDGSTS.E.BYPASS.LTC128B.128 [R245+0xa000], [R6.64+0x80] ;  /* 0x0a00008006f51fae */ /* 0x0003e8000b901d46 */
[----:B------:R1:W-:Y:S04]  /*17550*/  @!P1 STS.128 [R245+0xa000], RZ ;  /* 0x00a000fff5009388 */ /* 0x0003e80000000c00 */
        /* <DEDUP_REMOVED lines=9> */
[----:B------:R1:W-:Y:S02]  /*175f0*/  @!P3 STS.128 [R245+0xe000], RZ ;  /* 0x00e000fff500b388 */ /* 0x0003e40000000c00 */
.L_x_1069:
[----:B------:R-:W-:Y:S05]  /*17600*/  BSYNC B0 ;  /* 0x0000000000007941 */ /* 0x000fea0003800000 */
.L_x_1068:
[----:B------:R-:W-:Y:S01]  /*17610*/  ISETP.GE.AND P0, PT, R8, R3, PT ;  /* 0x000000030800720c */ /* 0x000fe20003f06270 */
[----:B------:R-:W-:-:S12]  /*17620*/  BSSY B0, `(.L_x_1070) ;  /* 0x0000025000007945 */ /* 0x000fd80003800000 */
[----:B------:R-:W-:Y:S05]  /*17630*/  @P0 BRA `(.L_x_1071) ;  /* 0x0000023000000947 */ /* 0x000fea0003800000 */
[C---:B------:R-:W-:Y:S02]  /*17640*/  LOP3.LUT R0, R247.reuse, 0x1, RZ, 0xc0, !PT ;  /* 0x00000001f7007812 */ /* 0x040fe400078ec0ff */
[C---:B------:R-:W-:Y:S02]  /*17650*/  LOP3.LUT P4, RZ, R247.reuse, 0x2, RZ, 0xc0, !PT ;  /* 0x00000002f7ff7812 */ /* 0x040fe4000788c0ff */
[----:B------:R-:W-:Y:S02]  /*17660*/  ISETP.NE.U32.AND P5, PT, R0, 0x1, PT ;  /* 0x000000010000780c */ /* 0x000fe40003fa5070 */
[C---:B------:R-:W-:Y:S02]  /*17670*/  LOP3.LUT P3, RZ, R247.reuse, 0x4, RZ, 0xc0, !PT ;  /* 0x00000004f7ff7812 */ /* 0x040fe4000786c0ff */
[----:B------:R-:W-:Y:S02]  /*17680*/  LOP3.LUT P1, RZ, R247, 0x8, RZ, 0xc0, !PT ;  /* 0x00000008f7ff7812 */ /* 0x000fe4000782c0ff */
[----:B-1----:R-:W-:-:S05]  /*17690*/  IADD3 R7, P2, R236, R178, RZ ;  /* 0x000000b2ec077210 */ /* 0x002fca0007f5e0ff */
[----:B------:R-:W-:Y:S01]  /*176a0*/  IMAD.X R5, R237, 0x1, R181, P2 ;  /* 0x00000001ed057824 */ /* 0x000fe200010e06b5 */
[C---:B----4-:R-:W-:Y:S02]  /*176b0*/  @P4 LEA R12, P6, R7.reuse, R182, 0x1 ;  /* 0x000000b6070c4211 */ /* 0x050fe400078c08ff */
[C---:B------:R-:W-:Y:S02]  /*176c0*/  @!P5 LEA R14, P0, R236.reuse, R238, 0x1 ;  /* 0x000000eeec0ed211 */ /* 0x040fe400078008ff */
[CC--:B------:R-:W-:Y:S02]  /*176d0*/  @P3 LEA R10, P2, R7.reuse, R182.reuse, 0x1 ;  /* 0x000000b6070a3211 */ /* 0x0c0fe400078408ff */
[----:B------:R-:W-:Y:S02]  /*176e0*/  @!P5 LEA.HI.X R15, R236, R239, R237, 0x1, P0 ;  /* 0x000000efec0fd211 */ /* 0x000fe400000f0ced */
[C---:B------:R-:W-:Y:S02]  /*176f0*/  @P1 LEA R4, P0, R7.reuse, R182, 0x1 ;  /* 0x000000b607041211 */ /* 0x040fe400078008ff */
[CCC-:B------:R-:W-:Y:S01]  /*17700*/  @P4 LEA.HI.X R13, R7.reuse, R183.reuse, R5.reuse, 0x1, P6 ;  /* 0x000000b7070d4211 */ /* 0x1c0fe200030f0c05 */
[----:B------:R-:W-:Y:S01]  /*17710*/  @!PT LDS RZ, [RZ] ;  /* 0x00000000fffff984 */ /* 0x000fe20000000800 */
[----:B------:R-:W-:Y:S01]  /*17720*/  @!PT LDS RZ, [RZ] ;  /* 0x00000000fffff984 */ /* 0x000fe20000000800 */
[----:B------:R-:W-:Y:S01]  /*17730*/  @!PT LDS RZ, [RZ] ;  /* 0x00000000fffff984 */ /* 0x000fe20000000800 */
[----:B------:R1:W-:Y:S01]  /*17740*/  @!P5 LDGSTS.E.BYPASS.LTC128B.128 [R245+0x8800], [R14.64] ;  /* 0x088000000ef5dfae */ /* 0x0003e2000b901d46 */
[----:B------:R-:W-:-:S02]  /*17750*/  @P3 LEA.HI.X R11, R7, R183, R5, 0x1, P2 ;  /* 0x000000b7070b3211 */ /* 0x000fc400010f0c05 */
[----:B------:R-:W-:Y:S01]  /*17760*/  @P1 LEA.HI.X R5, R7, R183, R5, 0x1, P0 ;  /* 0x000000b707051211 */ /* 0x000fe200000f0c05 */
        /* <DEDUP_REMOVED lines=16> */
.L_x_1071:
[----:B------:R-:W-:Y:S05]  /*17870*/  BSYNC B0 ;  /* 0x0000000000007941 */ /* 0x000fea0003800000 */
.L_x_1070:
[----:B------:R-:W-:Y:S01]  /*17880*/  ISETP.GE.AND P0, PT, R36, R3, PT ;  /* 0x000000032400720c */ /* 0x000fe20003f06270 */
[----:B------:R-:W-:-:S12]  /*17890*/  BSSY B0, `(.L_x_1072) ;  /* 0x0000027000007945 */ /* 0x000fd80003800000 */
[----:B------:R-:W-:Y:S05]  /*178a0*/  @P0 BRA `(.L_x_1073) ;  /* 0x0000025000000947 */ /* 0x000fea0003800000 */
[C---:B------:R-:W-:Y:S02]  /*178b0*/  LOP3.LUT R0, R247.reuse, 0x1, RZ, 0xc0, !PT ;  /* 0x00000001f7007812 */ /* 0x040fe400078ec0ff */
[C---:B------:R-:W-:Y:S02]  /*178c0*/  LOP3.LUT P4, RZ, R247.reuse, 0x2, RZ, 0xc0, !PT ;  /* 0x00000002f7ff7812 */ /* 0x040fe4000788c0ff */
[----:B------:R-:W-:Y:S01]  /*178d0*/  ISETP.NE.U32.AND P5, PT, R0, 0x1, PT ;  /* 0x000000010000780c */ /* 0x000fe20003fa5070 */
[C---:B------:R-:W-:Y:S01]  /*178e0*/  IMAD.SHL.U32 R0, R68.reuse, 0x20, RZ ;  /* 0x0000002044007824 */ /* 0x040fe200078e00ff */
[C---:B------:R-:W-:Y:S02]  /*178f0*/  LOP3.LUT P3, RZ, R247.reuse, 0x4, RZ, 0xc0, !PT ;  /* 0x00000004f7ff7812 */ /* 0x040fe4000786c0ff */
[----:B------:R-:W-:Y:S02]  /*17900*/  LOP3.LUT P1, RZ, R247, 0x8, RZ, 0xc0, !PT ;  /* 0x00000008f7ff7812 */ /* 0x000fe4000782c0ff */
[----:B------:R-:W-:-:S02]  /*17910*/  SHF.L.U64.HI R2, R68, 0x5, R69 ;  /* 0x0000000544027819 */ /* 0x000fc40000010245 */
[----:B-1----:R-:W-:-:S04]  /*17920*/  LEA R5, P0, R68, R178, 0x5 ;  /* 0x000000b244057211 */ /* 0x002fc800078028ff */
[----:B----4-:R-:W-:Y:S02]  /*17930*/  @P4 LEA R12, P6, R5, R182, 0x1 ;  /* 0x000000b6050c4211 */ /* 0x010fe400078c08ff */
[----:B------:R-:W-:-:S04]  /*17940*/  @!P5 LEA R6, P2, R0, R238, 0x1 ;  /* 0x000000ee0006d211 */ /* 0x000fc800078408ff */
[----:B------:R-:W-:Y:S02]  /*17950*/  @!P5 LEA.HI.X R7, R0, R239, R2, 0x1, P2 ;  /* 0x000000ef0007d211 */ /* 0x000fe400010f0c02 */
[----:B------:R-:W-:Y:S02]  /*17960*/  LEA.HI.X R0, R68, R181, R69, 0x5, P0 ;  /* 0x000000b544007211 */ /* 0x000fe400000f2c45 */
[CC--:B------:R-:W-:Y:S01]  /*17970*/  @P3 LEA R10, P2, R5.reuse, R182.reuse, 0x1 ;  /* 0x000000b6050a3211 */ /* 0x0c0fe200078408ff */
[----:B------:R-:W-:Y:S01]  /*17980*/  @!PT LDS RZ, [RZ] ;  /* 0x00000000fffff984 */ /* 0x000fe20000000800 */
[----:B------:R-:W-:Y:S01]  /*17990*/  @!PT LDS RZ, [RZ] ;  /* 0x00000000fffff984 */ /* 0x000fe20000000800 */
[----:B------:R-:W-:Y:S01]  /*179a0*/  @!PT LDS RZ, [RZ] ;  /* 0x00000000fffff984 */ /* 0x000fe20000000800 */
[----:B------:R1:W-:Y:S01]  /*179b0*/  @!P5 LDGSTS.E.BYPASS.LTC128B.128 [R245+0x9000], [R6.64] ;  /* 0x0900000006f5dfae */ /* 0x0003e2000b901d46 */
[C---:B------:R-:W-:Y:S02]  /*179c0*/  @P1 LEA R4, P0, R5.reuse, R182, 0x1 ;  /* 0x000000b605041211 */ /* 0x040fe400078008ff */
[CCC-:B------:R-:W-:Y:S01]  /*179d0*/  @P4 LEA.HI.X R13, R5.reuse, R183.reuse, R0.reuse, 0x1, P6 ;  /* 0x000000b7050d4211 */ /* 0x1c0fe200030f0c00 */
[----:B------:R1:W-:Y:S01]  /*179e0*/  @P5 STS.128 [R245+0x9000], RZ ;  /* 0x009000fff5005388 */ /* 0x0003e20000000c00 */
[----:B------:R-:W-:-:S02]  /*179f0*/  @P3 LEA.HI.X R11, R5, R183, R0, 0x1, P2 ;  /* 0x000000b7050b3211 */ /* 0x000fc400010f0c00 */
[----:B------:R-:W-:Y:S01]  /*17a00*/  @P1 LEA.HI.X R5, R5, R183, R0, 0x1, P0 ;  /* 0x000000b705051211 */ /* 0x000fe200000f0c00 */
        /* <DEDUP_REMOVED lines=15> */
.L_x_1073:
[----:B------:R-:W-:Y:S05]  /*17b00*/  BSYNC B0 ;  /* 0x0000000000007941 */ /* 0x000fea0003800000 */
.L_x_1072:
[----:B------:R-:W-:Y:S01]  /*17b10*/  ISETP.GE.AND P0, PT, R22, R3, PT ;  /* 0x000000031600720c */ /* 0x000fe20003f06270 */
[----:B------:R-:W-:-:S12]  /*17b20*/  BSSY B0, `(.L_x_1074) ;  /* 0x000002a000007945 */ /* 0x000fd80003800000 */
[----:B------:R-:W-:Y:S05]  /*17b30*/  @P0 BRA `(.L_x_1075) ;  /* 0x0000028000000947 */ /* 0x000fea0003800000 */
[C---:B------:R-:W-:Y:S01]  /*17b40*/  LOP3.LUT R0, R247.reuse, 0x1, RZ, 0xc0, !PT ;  /* 0x00000001f7007812 */ /* 0x040fe200078ec0ff */
[----:B------:R-:W-:Y:S01]  /*17b50*/  IMAD.MOV.U32 R180, RZ, RZ, R178 ;  /* 0x000000ffffb47224 */ /* 0x000fe200078e00b2 */
[----:B------:R-:W-:Y:S02]  /*17b60*/  LOP3.LUT P2, RZ, R247, 0x2, RZ, 0xc0, !PT ;  /* 0x00000002f7ff7812 */ /* 0x000fe4000784c0ff */
[----:B------:R-:W-:Y:S01]  /*17b70*/  ISETP.NE.U32.AND P3, PT, R0, 0x1, PT ;  /* 0x000000010000780c */ /* 0x000fe20003f65070 */
[----:B------:R-:W-:Y:S01]  /*17b80*/  IMAD R0, R69, 0x30, RZ ;  /* 0x0000003045007824 */ /* 0x000fe200078e02ff */
[----:B------:R-:W-:Y:S01]  /*17b90*/  LOP3.LUT P1, RZ, R247, 0x4, RZ, 0xc0, !PT ;  /* 0x00000004f7ff7812 */ /* 0x000fe2000782c0ff */
[----:B-1----:R-:W-:-:S04]  /*17ba0*/  IMAD.WIDE.U32 R6, R68, 0x30, R180 ;  /* 0x0000003044067825 */ /* 0x002fc800078e00b4 */
[----:B------:R-:W-:-:S04]  /*17bb0*/  IMAD.IADD R5, R7, 0x1, R0 ;  /* 0x0000000107057824 */ /* 0x000fc800078e0200 */
[-C--:B------:R-:W-:Y:S02]  /*17bc0*/  @P2 LEA R14, P4, R6, R182.reuse, 0x1 ;  /* 0x000000b6060e2211 */ /* 0x080fe400078808ff */
[----:B------:R-:W-:Y:S02]  /*17bd0*/  @!P3 IMAD.WIDE.U32 R10, R68, 0x60, R238 ;  /* 0x00000060440ab825 */ /* 0x000fe400078e00ee */
[C---:B----4-:R-:W-:Y:S02]  /*17be0*/  @P1 LEA R12, P0, R6.reuse, R182, 0x1 ;  /* 0x000000b6060c1211 */ /* 0x050fe400078008ff */
[----:B------:R-:W-:Y:S01]  /*17bf0*/  @!P3 IMAD R69, R69, 0x60, RZ ;  /* 0x000000604545b824 */ /* 0x000fe200078e02ff */
[CCC-:B------:R-:W-:Y:S02]  /*17c00*/  @P2 LEA.HI.X R15, R6.reuse, R183.reuse, R5.reuse, 0x1, P4 ;  /* 0x000000b7060f2211 */ /* 0x1c0fe400020f0c05 */
[----:B------:R-:W-:Y:S01]  /*17c10*/  @P1 LEA.HI.X R13, R6, R183, R5, 0x1, P0 ;  /* 0x000000b7060d1211 */ /* 0x000fe200000f0c05 */
[----:B------:R-:W-:Y:S01]  /*17c20*/  @!P3 IMAD.IADD R11, R69, 0x1, R11 ;  /* 0x00000001450bb824 */ /* 0x000fe200078e020b */
[----:B------:R-:W-:-:S04]  /*17c30*/  LOP3.LUT P0, RZ, R247, 0x8, RZ, 0xc0, !PT ;  /* 0x00000008f7ff7812 */ /* 0x000fc8000780c0ff */
        /* <DEDUP_REMOVED lines=14> */
[----:B------:R1:W-:Y:S01]  /*17d20*/  @!P1 STS.128 [R245+0xd800], RZ ;  /* 0x00d800fff5009388 */ /* 0x0003e20000000c00 */
[----:B------:R-:W-:Y:S05]  /*17d30*/  @!P0 BRA `(.L_x_1076) ;  /* 0x0000007000008947 */ /* 0x000fea0003800000 */
[----:B------:R-:W-:-:S04]  /*17d40*/  LEA R4, P0, R6, R182, 0x1 ;  /* 0x000000b606047211 */ /* 0x000fc800078008ff */
[----:B------:R-:W-:-:S05]  /*17d50*/  LEA.HI.X R5, R6, R183, R5, 0x1, P0 ;  /* 0x000000b706057211 */ /* 0x000fca00000f0c05 */
[----:B------:R-:W-:Y:S01]  /*17d60*/  @!PT LDS RZ, [RZ] ;  /* 0x00000000fffff984 */ /* 0x000fe20000000800 */
[----:B------:R-:W-:Y:S01]  /*17d70*/  @!PT LDS RZ, [RZ] ;  /* 0x00000000fffff984 */ /* 0x000fe20000000800 */
[----:B------:R-:W-:Y:S01]  /*17d80*/  @!PT LDS RZ, [RZ] ;  /* 0x00000000fffff984 */ /* 0x000fe20000000800 */
[----:B------:R2:W-:Y:S01]  /*17d90*/  LDGSTS.E.BYPASS.LTC128B.128 [R245+0xf800], [R4.64+0x180] ;  /* 0x0f80018004f57fae */ /* 0x0005e2000b901d46 */
[----:B------:R-:W-:Y:S05]  /*17da0*/  BRA `(.L_x_1075) ;  /* 0x0000001000007947 */ /* 0x000fea0003800000 */
.L_x_1076:
[----:B------:R2:W-:Y:S02]  /*17db0*/  STS.128 [R245+0xf800], RZ ;  /* 0x00f800fff5007388 */ /* 0x0005e40000000c00 */
.L_x_1075:
[----:B------:R-:W-:Y:S05]  /*17dc0*/  BSYNC B0 ;  /* 0x0000000000007941 */ /* 0x000fea0003800000 */
.L_x_1074:
[----:B------:R-:W0:Y:S01]  /*17dd0*/  LDGDEPBAR ;  /* 0x00000000000079af */ /* 0x000e220000000000 */
[----:B------:R-:W-:Y:S01]  /*17de0*/  ISETP.GE.AND P0, PT, R190, R3, PT ;  /* 0x00000003be00720c */ /* 0x000fe20003f06270 */
[----:B------:R-:W-:Y:S01]  /*17df0*/  BSSY B0, `(.L_x_1077) ;  /* 0x0000023000007945 */ /* 0x000fe20003800000 */
[----:B------:R-:W-:-:S04]  /*17e00*/  DEPBAR.LE SB0, 0x0 ;  /* 0x000080000000791a */ /* 0x000fc80000000000 */
[----:B------:R-:W-:Y:S07]  /*17e10*/  BAR.SYNC.DEFER_BLOCKING 0x0 ;  /* 0x0000000000007b1d */ /* 0x000fee0000010000 */
[----:B------:R1:W-:Y:S04]  /*17e20*/  @P0 STS.128 [R245+0x10000], RZ ;  /* 0x010000fff5000388 */ /* 0x0003e80000000c00 */
[----:B------:R1:W-:Y:S04]  /*17e30*/  @P0 STS.128 [R245+0x12000], RZ ;  /* 0x012000fff5000388 */ /* 0x0003e80000000c00 */
[----:B------:R1:W-:Y:S04]  /*17e40*/  @P0 STS.128 [R245+0x14000], RZ ;  /* 0x014000fff5000388 */ /* 0x0003e80000000c00 */
[----:B------:R1:W-:Y:S01]  /*17e50*/  @P0 STS.128 [R245+0x16000], RZ ;  /* 0x016000fff5000388 */ /* 0x0003e20000000c00 */
[----:B------:R-:W-:Y:S05]  /*17e60*/  @P0 BRA `(.L_x_1078) ;  /* 0x000001b000000947 */ /* 0x000fea0003800000 */
[C---:B------:R-:W-:Y:S02]  /*17e70*/  LOP3.LUT R0, R247.reuse, 0x1, RZ, 0xc0, !PT ;  /* 0x00000001f7007812 */ /* 0x040fe400078ec0ff */
[----:B------:R-:W-:-:S02]  /*17e80*/  R2P PR, R247, 0xe ;  /* 0x0000000ef7007804 */ /* 0x000fc40000000000 */
[----:B------:R-:W-:-:S11]  /*17e90*/  ISETP.NE.U32.AND P0, PT, R0, 0x1, PT ;  /* 0x000000010000780c */ /* 0x000fd60003f05070 */
[----:B-1----:R-:W-:Y:S01]  /*17ea0*/  @P1 IMAD.MOV.U32 R6, RZ, RZ, R188 ;  /* 0x000000ffff061224 */ /* 0x002fe200078e00bc */
[----:B--2---:R-:W-:Y:S01]  /*17eb0*/  @P2 MOV R4, R188 ;  /* 0x000000bc00042202 */ /* 0x004fe20000000f00 */
        /* <DEDUP_REMOVED lines=22> */
.L_x_1078:
[----:B------:R-:W-:Y:S05]  /*18020*/  BSYNC B0 ;  /* 0x0000000000007941 */ /* 0x000fea0003800000 */
.L_x_1077:
[----:B------:R-:W-:Y:S01]  /*18030*/  ISETP.GE.AND P0, PT, R8, R3, PT ;  /* 0x000000030800720c */ /* 0x000fe20003f06270 */
[----:B------:R-:W-:-:S12]  /*18040*/  BSSY B0, `(.L_x_1079) ;  /* 0x0000029000007945 */ /* 0x000fd80003800000 */
[----:B------:R1:W-:Y:S04]  /*18050*/  @P0 STS.128 [R245+0x10800], RZ ;  /* 0x010800fff5000388 */ /* 0x0003e80000000c00 */
[----:B------:R1:W-:Y:S04]  /*18060*/  @P0 STS.128 [R245+0x12800], RZ ;  /* 0x012800fff5000388 */ /* 0x0003e80000000c00 */
[----:B------:R1:W-:Y:S04]  /*18070*/  @P0 STS.128 [R245+0x14800], RZ ;  /* 0x014800fff5000388 */ /* 0x0003e80000000c00 */
[----:B------:R1:W-:Y:S01]  /*18080*/  @P0 STS.128 [R245+0x16800], RZ ;  /* 0x016800fff5000388 */ /* 0x0003e20000000c00 */
[----:B------:R-:W-:Y:S05]  /*18090*/  @P0 BRA `(.L_x_1080) ;  /* 0x0000023000000947 */ /* 0x000fea0003800000 */
[C---:B------:R-:W-:Y:S02]  /*180a0*/  LOP3.LUT R0, R247.reuse, 0x1, RZ, 0xc0, !PT ;  /* 0x00000001f7007812 */ /* 0x040fe400078ec0ff */
[----:B------:R-:W-:-:S02]  /*180b0*/  LOP3.LUT P4, RZ, R247, 0x2, RZ, 0xc0, !PT ;  /* 0x00000002f7ff7812 */ /* 0x000fc4000788c0ff */
[----:B------:R-:W-:Y:S02]  /*180c0*/  ISETP.NE.U32.AND P5, PT, R0, 0x1, PT ;  /* 0x000000010000780c */ /* 0x000fe40003fa5070 */
[C---:B------:R-:W-:Y:S02]  /*180d0*/  LOP3.LUT P3, RZ, R247.reuse, 0x4, RZ, 0xc0, !PT ;  /* 0x00000004f7ff7812 */ /* 0x040fe4000786c0ff */
[----:B------:R-:W-:Y:S02]  /*180e0*/  LOP3.LUT P1, RZ, R247, 0x8, RZ, 0xc0, !PT ;  /* 0x00000008f7ff7812 */ /* 0x000fe4000782c0ff */
[----:B-1----:R-:W-:-:S05]  /*180f0*/  IADD3 R7, P2, R234, R184, RZ ;  /* 0x000000b8ea077210 */ /* 0x002fca0007f5e0ff */
[----:B--2---:R-:W-:Y:S01]  /*18100*/  IMAD.X R5, R235, 0x1, R187, P2 ;  /* 0x00000001eb057824 */ /* 0x004fe200010e06bb */
[C---:B------:R-:W-:Y:S02]  /*18110*/  @P4 LEA R10, P6, R7.reuse, R192, 0x1 ;  /* 0x000000c0070a4211 */ /* 0x040fe400078c08ff */
[C---:B----4-:R-:W-:Y:S02]  /*18120*/  @!P5 LEA R12, P0, R234.reuse, R188, 0x1 ;  /* 0x000000bcea0cd211 */ /* 0x050fe400078008ff */
        /* <DEDUP_REMOVED lines=26> */
.L_x_1080:
[----:B------:R-:W-:Y:S05]  /*182d0*/  BSYNC B0 ;  /* 0x0000000000007941 */ /* 0x000fea0003800000 */
.L_x_1079:
        /* <DEDUP_REMOVED lines=9> */
[----:B------:R-:W-:Y:S01]  /*18370*/  ISETP.NE.U32.AND P5, PT, R0, 0x1, PT ;  /* 0x000000010000780c */ /* 0x000fe20003fa5070 */
[C---:B------:R-:W-:Y:S01]  /*18380*/  IMAD.SHL.U32 R0, R70.reuse, 0x20, RZ ;  /* 0x0000002046007824 */ /* 0x040fe200078e00ff */
[C---:B------:R-:W-:Y:S02]  /*18390*/  LOP3.LUT P3, RZ, R247.reuse, 0x4, RZ, 0xc0, !PT ;  /* 0x00000004f7ff7812 */ /* 0x040fe4000786c0ff */
[----:B------:R-:W-:Y:S02]  /*183a0*/  LOP3.LUT P1, RZ, R247, 0x8, RZ, 0xc0, !PT ;  /* 0x00000008f7ff7812 */ /* 0x000fe4000782c0ff */
[C---:B------:R-:W-:Y:S02]  /*183b0*/  SHF.L.U64.HI R2, R70.reuse, 0x5, R71 ;  /* 0x0000000546027819 */ /* 0x040fe40000010247 */
[----:B-12---:R-:W-:-:S04]  /*183c0*/  LEA R5, P0, R70, R184, 0x5 ;  /* 0x000000b846057211 */ /* 0x006fc800078028ff */
[----:B------:R-:W-:Y:S02]  /*183d0*/  @P4 LEA R10, P6, R5, R192, 0x1 ;  /* 0x000000c0050a4211 */ /* 0x000fe400078c08ff */
        /* <DEDUP_REMOVED lines=28> */
.L_x_1082:
[----:B------:R-:W-:Y:S05]  /*185a0*/  BSYNC B0 ;  /* 0x0000000000007941 */ /* 0x000fea0003800000 */
.L_x_1081:
[----:B------:R-:W-:Y:S01]  /*185b0*/  ISETP.GE.AND P0, PT, R22, R3, PT ;  /* 0x000000031600720c */ /* 0x000fe20003f06270 */
[----:B------:R-:W-:Y:S01]  /*185c0*/  BSSY B0, `(.L_x_1083) ;  /* 0x0000031000007945 */ /* 0x000fe20003800000 */
[----:B------:R-:W-:-:S04]  /*185d0*/  SHF.R.S32.HI R0, RZ, 0x1f, R57 ;  /* 0x0000001fff007819 */ /* 0x000fc80000011439 */
[----:B------:R-:W-:-:S04]  /*185e0*/  LEA.HI R0, R0, R57, RZ, 0x5 ;  /* 0x0000003900007211 */ /* 0x000fc800078f28ff */
[----:B------:R-:W-:-:S03]  /*185f0*/  SHF.R.S32.HI R2, RZ, 0x5, R0 ;  /* 0x00000005ff027819 */ /* 0x000fc60000011400 */
[----:B------:R1:W-:Y:S04]  /*18600*/  @P0 STS.128 [R245+0x11800], RZ ;  /* 0x011800fff5000388 */ /* 0x0003e80000000c00 */
[----:B------:R1:W-:Y:S04]  /*18610*/  @P0 STS.128 [R245+0x13800], RZ ;  /* 0x013800fff5000388 */ /* 0x0003e80000000c00 */
[----:B------:R1:W-:Y:S04]  /*18620*/  @P0 STS.128 [R245+0x15800], RZ ;  /* 0x015800fff5000388 */ /* 0x0003e80000000c00 */
[----:B------:R1:W-:Y:S01]  /*18630*/  @P0 STS.128 [R245+0x17800], RZ ;  /* 0x017800fff5000388 */ /* 0x0003e20000000c00 */
[----:B------:R-:W-:Y:S05]  /*18640*/  @P0 BRA `(.L_x_1084) ;  /* 0x0000028000000947 */ /* 0x000fea0003800000 */
[C---:B------:R-:W-:Y:S01]  /*18650*/  LOP3.LUT R0, R247.reuse, 0x1, RZ, 0xc0, !PT ;  /* 0x00000001f7007812 */ /* 0x040fe200078ec0ff */
[----:B------:R-:W-:Y:S01]  /*18660*/  IMAD.MOV.U32 R186, RZ, RZ, R184 ;  /* 0x000000ffffba7224 */ /* 0x000fe200078e00b8 */
[----:B------:R-:W-:-:S02]  /*18670*/  LOP3.LUT P2, RZ, R247, 0x2, RZ, 0xc0, !PT ;  /* 0x00000002f7ff7812 */ /* 0x000fc4000784c0ff */
[----:B------:R-:W-:Y:S01]  /*18680*/  ISETP.NE.U32.AND P3, PT, R0, 0x1, PT ;  /* 0x000000010000780c */ /* 0x000fe20003f65070 */
[----:B------:R-:W-:Y:S01]  /*18690*/  IMAD R0, R71, 0x30, RZ ;  /* 0x0000003047007824 */ /* 0x000fe200078e02ff */
[----:B------:R-:W-:Y:S01]  /*186a0*/  LOP3.LUT P1, RZ, R247, 0x4, RZ, 0xc0, !PT ;  /* 0x00000004f7ff7812 */ /* 0x000fe2000782c0ff */
[----:B------:R-:W-:-:S04]  /*186b0*/  IMAD.WIDE.U32 R186, R70, 0x30, R186 ;  /* 0x0000003046ba7825 */ /* 0x000fc800078e00ba */
[----:B------:R-:W-:-:S04]  /*186c0*/  IMAD.IADD R3, R187, 0x1, R0 ;  /* 0x00000001bb037824 */ /* 0x000fc800078e0200 */
[-C--:B-1----:R-:W-:Y:S02]  /*186d0*/  @P2 LEA R8, P4, R186, R192.reuse, 0x1 ;  /* 0x000000c0ba082211 */ /* 0x082fe400078808ff */
[----:B--2---:R-:W-:Y:S02]  /*186e0*/  @!P3 IMAD.WIDE.U32 R4, R70, 0x60, R188 ;  /* 0x000000604604b825 */ /* 0x004fe400078e00bc */
[C---:B------:R-:W-:Y:S02]  /*186f0*/  @P1 LEA R6, P0, R186.reuse, R192, 0x1 ;  /* 0x000000c0ba061211 */ /* 0x040fe400078008ff */
        /* <DEDUP_REMOVED lines=21> */
[----:B-1----:R-:W-:-:S04]  /*18850*/  LEA R4, P0, R186, R192, 0x1 ;  /* 0x000000c0ba047211 */ /* 0x002fc800078008ff */
[----:B------:R-:W-:-:S05]  /*18860*/  LEA.HI.X R5, R186, R193, R3, 0x1, P0 ;  /* 0x000000c1ba057211 */ /* 0x000fca00000f0c03 */
[----:B------:R-:W-:Y:S01]  /*18870*/  @!PT LDS RZ, [RZ] ;  /* 0x00000000fffff984 */ /* 0x000fe20000000800 */
[----:B------:R-:W-:Y:S01]  /*18880*/  @!PT LDS RZ, [RZ] ;  /* 0x00000000fffff984 */ /* 0x000fe20000000800 */
[----:B------:R-:W-:Y:S01]  /*18890*/  @!PT LDS RZ, [RZ] ;  /* 0x00000000fffff984 */ /* 0x000fe20000000800 */
[----:B------:R1:W-:Y:S01]  /*188a0*/  LDGSTS.E.BYPASS.LTC128B.128 [R245+0x17800], [R4.64+0x180] ;  /* 0x1780018004f57fae */ /* 0x0003e2000b901d46 */
[----:B------:R-:W-:Y:S05]  /*188b0*/  BRA `(.L_x_1084) ;  /* 0x0000001000007947 */ /* 0x000fea0003800000 */
.L_x_1085:
[----:B------:R2:W-:Y:S02]  /*188c0*/  STS.128 [R245+0x17800], RZ ;  /* 0x017800fff5007388 */ /* 0x0005e40000000c00 */
.L_x_1084:
[----:B------:R-:W-:Y:S05]  /*188d0*/  BSYNC B0 ;  /* 0x0000000000007941 */ /* 0x000fea0003800000 */
.L_x_1083:
[C---:B------:R-:W-:Y:S01]  /*188e0*/  IMAD.SHL.U32 R0, R59.reuse, 0x40, RZ ;  /* 0x000000403b007824 */ /* 0x040fe200078e00ff */
[----:B------:R-:W-:Y:S01]  /*188f0*/  R2P PR, R59, 0x6 ;  /* 0x000000063b007804 */ /* 0x000fe20000000000 */
[----:B------:R-:W-:Y:S01]  /*18900*/  IMAD.SHL.U32 R190, R190, 0x8, RZ ;  /* 0x00000008bebe7824 */ /* 0x000fe200078e00ff */
[----:B------:R-:W0:Y:S01]  /*18910*/  LDGDEPBAR ;  /* 0x00000000000079af */ /* 0x000e220000000000 */
[----:B------:R-:W-:Y:S01]  /*18920*/  IMAD R229, R2, 0x400, R55 ;  /* 0x0000040002e57824 */ /* 0x000fe200078e0237 */
[----:B------:R-:W-:Y:S01]  /*18930*/  LOP3.LUT R3, R0, 0x1c0, RZ, 0xc0, !PT ;  /* 0x000001c000037812 */ /* 0x000fe200078ec0ff */
[----:B------:R-:W-:Y:S01]  /*18940*/  IMAD.SHL.U32 R57, R57, 0x2, RZ ;  /* 0x0000000239397824 */ /* 0x000fe200078e00ff */
[----:B------:R-:W-:Y:S01]  /*18950*/  BSSY B1, `(.L_x_1086) ;  /* 0x00001f9000017945 */ /* 0x000fe20003800000 */
[----:B------:R-:W-:Y:S01]  /*18960*/  IMAD.SHL.U32 R229, R229, 0x2, RZ ;  /* 0x00000002e5e57824 */ /* 0x000fe200078e00ff */
[----:B------:R-:W-:-:S02]  /*18970*/  LOP3.LUT R190, R3, 0x8, R190, 0xf8, !PT ;  /* 0x0000000803be7812 */ /* 0x000fc400078ef8be */
[----:B------:R-:W-:Y:S01]  /*18980*/  SHF.R.U32.HI R3, RZ, 0x3, R3 ;  /* 0x00000003ff037819 */ /* 0x000fe20000011603 */
[--C-:B------:R-:W-:Y:S01]  /*18990*/  IMAD R227, R58, 0x2, R229.reuse ;  /* 0x000000023ae37824 */ /* 0x100fe200078e02e5 */
[----:B------:R-:W-:Y:S01]  /*189a0*/  LDSM.16.M88.4 R84, [R229] ;  /* 0x00000000e554783b */ /* 0x000fe20000000200 */
[----:B------:R-:W-:Y:S01]  /*189b0*/  IMAD R225, R56, 0x2, R229 ;  /* 0x0000000238e17824 */ /* 0x000fe200078e02e5 */
[----:B------:R-:W-:Y:S01]  /*189c0*/  LOP3.LUT R228, R190, R3, RZ, 0x3c, !PT ;  /* 0x00000003bee47212 */ /* 0x000fe200078e3cff */
[----:B------:R-:W-:Y:S01]  /*189d0*/  IMAD.MOV.U32 R3, RZ, RZ, 0x40 ;  /* 0x00000040ff037424 */ /* 0x000fe200078e00ff */
[----:B------:R-:W-:Y:S01]  /*189e0*/  LDSM.16.M88.4 R60, [R227] ;  /* 0x00000000e33c783b */ /* 0x000fe20000000200 */
[----:B------:R-:W-:Y:S02]  /*189f0*/  IMAD R224, R56, 0x2, R227 ;  /* 0x0000000238e07824 */ /* 0x000fe400078e02e3 */
[----:B------:R-:W-:Y:S01]  /*18a00*/  IMAD R228, R73, 0x200, R228 ;  /* 0x0000020049e47824 */ /* 0x000fe200078e02e4 */
[----:B------:R-:W-:-:S03]  /*18a10*/  SEL R3, R3, 0xffffffc0, !P2 ;  /* 0xffffffc003037807 */ /* 0x000fc60005000000 */
[----:B------:R-:W-:-:S04]  /*18a20*/  IMAD.SHL.U32 R228, R228, 0x2, RZ ;  /* 0x00000002e4e47824 */ /* 0x000fc800078e00ff */
[C---:B------:R-:W-:Y:S01]  /*18a30*/  IMAD.IADD R223, R228.reuse, 0x1, R3 ;  /* 0x00000001e4df7824 */ /* 0x040fe200078e0203 */
[----:B---3--:R-:W3:Y:S01]  /*18a40*/  LDSM.16.M88.4 R44, [R228+0x8000] ;  /* 0x00800000e42c783b */ /* 0x008ee20000000200 */
[C---:B------:R-:W-:Y:S02]  /*18a50*/  IADD3 R0, R228.reuse, 0x8000, RZ ;  /* 0x00008000e4007810 */ /* 0x040fe40007ffe0ff */
[----:B------:R-:W-:Y:S01]  /*18a60*/  IADD3 R226, R228, 0x8020, RZ ;  /* 0x00008020e4e27810 */ /* 0x000fe20007ffe0ff */
[----:B------:R-:W1:Y:S01]  /*18a70*/  LDSM.16.M88.4 R36, [R228+0x8800] ;  /* 0x00880000e424783b */ /* 0x000e620000000200 */
[----:B------:R-:W-:Y:S02]  /*18a80*/  @P1 IADD3 R226, R0, -0x20, RZ ;  /* 0xffffffe000e21810 */ /* 0x000fe40007ffe0ff */
[----:B------:R-:W-:Y:S01]  /*18a90*/  LOP3.LUT R0, R57, 0x6, RZ, 0xc0, !PT ;  /* 0x0000000639007812 */ /* 0x000fe200078ec0ff */
[----:B------:R-:W2:Y:S01]  /*18aa0*/  LDSM.16.M88.4 R28, [R228+0x9000] ;  /* 0x00900000e41c783b */ /* 0x000ea20000000200 */
[C---:B------:R-:W-:Y:S01]  /*18ab0*/  IADD3 R222, R226.reuse, 0x800, RZ ;  /* 0x00000800e2de7810 */ /* 0x040fe20007ffe0ff */
[----:B------:R-:W-:Y:S01]  /*18ac0*/  IMAD.IADD R219, R3, 0x1, R226 ;  /* 0x0000000103db7824 */ /* 0x000fe200078e02e2 */
[C---:B------:R-:W-:Y:S01]  /*18ad0*/  IADD3 R221, R226.reuse, 0x1000, RZ ;  /* 0x00001000e2dd7810 */ /* 0x040fe20007ffe0ff */
[----:B-12---:R-:W1:Y:S01]  /*18ae0*/  LDSM.16.M88.4 R4, [R228+0x9800] ;  /* 0x00980000e404783b */ /* 0x006e620000000200 */
[----:B------:R-:W-:Y:S01]  /*18af0*/  IMAD R3, R165, 0x40, R0 ;  /* 0x00000040a5037824 */ /* 0x000fe200078e0200 */
[----:B------:R-:W-:-:S02]  /*18b00*/  IADD3 R220, R226, 0x1800, RZ ;  /* 0x00001800e2dc7810 */ /* 0x000fc40007ffe0ff */
[----:B------:R-:W2:Y:S01]  /*18b10*/  LDSM.16.M88.4 R68, [R226] ;  /* 0x00000000e244783b */ /* 0x000ea20000000200 */
[C---:B------:R-:W-:Y:S02]  /*18b20*/  IADD3 R218, R226.reuse, 0x2000, RZ ;  /* 0x00002000e2da7810 */ /* 0x040fe40007ffe0ff */
[C---:B------:R-:W-:Y:S01]  /*18b30*/  IADD3 R217, R226.reuse, 0x2800, RZ ;  /* 0x00002800e2d97810 */ /* 0x040fe20007ffe0ff */
[----:B-----5:R-:W4:Y:S01]  /*18b40*/  LDSM.16.M88.4 R16, [R226+0x800] ;  /* 0x00080000e210783b */ /* 0x020f220000000200 */
[C---:B------:R-:W-:Y:S02]  /*18b50*/  IADD3 R216, R226.reuse, 0x3000, RZ ;  /* 0x00003000e2d87810 */ /* 0x040fe40007ffe0ff */
[C---:B------:R-:W-:Y:S01]  /*18b60*/  IADD3 R215, R226.reuse, 0x3800, RZ ;  /* 0x00003800e2d77810 */ /* 0x040fe20007ffe0ff */
[----:B------:R-:W1:Y:S01]  /*18b70*/  LDSM.16.M88.4 R76, [R226+0x1000] ;  /* 0x00100000e24c783b */ /* 0x000e620000000200 */
[C---:B------:R-:W-:Y:S02]  /*18b80*/  IADD3 R214, R226.reuse, 0x4000, RZ ;  /* 0x00004000e2d67810 */ /* 0x040fe40007ffe0ff */
[C---:B------:R-:W-:Y:S01]  /*18b90*/  IADD3 R213, R226.reuse, 0x4800, RZ ;  /* 0x00004800e2d57810 */ /* 0x040fe20007ffe0ff */
[----:B------:R-:W1:Y:S01]  /*18ba0*/  LDSM.16.M88.4 R64, [R226+0x1800] ;  /* 0x00180000e240783b */ /* 0x000e620000000200 */
[----:B------:R-:W-:-:S02]  /*18bb0*/  IADD3 R212, R226, 0x5000, RZ ;  /* 0x00005000e2d47810 */ /* 0x000fc40007ffe0ff */
[C---:B------:R-:W-:Y:S01]  /*18bc0*/  IADD3 R211, R226.reuse, 0x5800, RZ ;  /* 0x00005800e2d37810 */ /* 0x040fe20007ffe0ff */
[----:B------:R-:W-:Y:S01]  /*18bd0*/  LDSM.16.M88.4 R8, [R223+0x8000] ;  /* 0x00800000df08783b */ /* 0x000fe20000000200 */
[C---:B------:R-:W-:Y:S02]  /*18be0*/  IADD3 R210, R226.reuse, 0x6000, RZ ;  /* 0x00006000e2d27810 */ /* 0x040fe40007ffe0ff */
[C---:B------:R-:W-:Y:S01]  /*18bf0*/  IADD3 R209, R226.reuse, 0x6800, RZ ;  /* 0x00006800e2d17810 */ /* 0x040fe20007ffe0ff */
[----:B----4-:R-:W-:Y:S01]  /*18c00*/  LDSM.16.M88.4 R12, [R223+0x8800] ;  /* 0x00880000df0c783b */ /* 0x010fe20000000200 */
[C---:B------:R-:W-:Y:S02]  /*18c10*/  IADD3 R208, R226.reuse, 0x7000, RZ ;  /* 0x00007000e2d07810 */ /* 0x040fe40007ffe0ff */
[----:B------:R-:W-:Y:S01]  /*18c20*/  IADD3 R167, R226, 0x7800, RZ ;  /* 0x00007800e2a77810 */ /* 0x000fe20007ffe0ff */
[C---:B---3--:R-:W-:Y:S01]  /*18c30*/  HMMA.16816.F32.BF16 R48, R84.reuse, R44, RZ ;  /* 0x0000002c5430723c */ /* 0x048fe200000418ff */
[----:B------:R-:W-:Y:S04]  /*18c40*/  LDSM.16.M88.4 R88, [R219+0x3000] ;  /* 0x00300000db58783b */ /* 0x000fe80000000200 */
[----:B------:R-:W-:Y:S03]  /*18c50*/  LDSM.16.M88.4 R80, [R228+0xd000] ;  /* 0x00d00000e450783b */ /* 0x000fe60000000200 */
[C---:B------:R-:W-:Y:S01]  /*18c60*/  HMMA.16816.F32.BF16 R44, R84.reuse, R46, RZ ;  /* 0x0000002e542c723c */ /* 0x040fe200000418ff */
[----:B------:R-:W-:Y:S07]  /*18c70*/  LDSM.16.M88.4 R92, [R223+0xd800] ;  /* 0x00d80000df5c783b */ /* 0x000fee0000000200 */
[C---:B------:R-:W-:Y:S08]  /*18c80*/  HMMA.16816.F32.BF16 R40, R84.reuse, R36, RZ ;  /* 0x000000245428723c */ /* 0x040ff000000418ff */
[C---:B------:R-:W-:Y:S08]  /*18c90*/  HMMA.16816.F32.BF16 R32, R84.reuse, R28, RZ ;  /* 0x0000001c5420723c */ /* 0x040ff000000418ff */
[C---:B------:R-:W-:Y:S08]  /*18ca0*/  HMMA.16816.F32.BF16 R36, R84.reuse, R38, RZ ;  /* 0x000000265424723c */ /* 0x040ff000000418ff */
[C---:B------:R-:W-:Y:S08]  /*18cb0*/  HMMA.16816.F32.BF16 R28, R84.reuse, R30, RZ ;  /* 0x0000001e541c723c */ /* 0x040ff000000418ff */
[C---:B-1----:R-:W-:Y:S08]  /*18cc0*/  HMMA.16816.F32.BF16 R24, R84.reuse, R4, RZ ;  /* 0x000000045418723c */ /* 0x042ff000000418ff */
[----:B------:R-:W-:Y:S01]  /*18cd0*/  HMMA.16816.F32.BF16 R84, R84, R6, RZ ;  /* 0x000000065454723c */ /* 0x000fe200000418ff */
[----:B------:R-:W1:Y:S07]  /*18ce0*/  LDSM.16.M88.4 R4, [R225] ;  /* 0x00000000e104783b */ /* 0x000e6e0000000200 */
[C---:B--2---:R-:W-:Y:S08]  /*18cf0*/  HMMA.16816.F32.BF16 R48, R60.reuse, R68, R48 ;  /* 0x000000443c30723c */ /* 0x044ff00000041830 */
        /* <DEDUP_REMOVED lines=30> */
[----:B------:R-:W1:Y:S07]  /*18ee0*/  LDSM.16.M88.4 R64, [R228+0xb000] ;  /* 0x00b00000e440783b */ /* 0x000e6e0000000200 */
        /* <DEDUP_REMOVED lines=13> */
[C---:B------:R-:W-:Y:S08]  /*18fc0*/  HMMA.16816.F32.BF16 R32, R4.reuse, R64, R32 ;  /* 0x000000400420723c */ /* 0x040ff00000041820 */
        /* <DEDUP_REMOVED lines=31> */
[----:B------:R-:W1:Y:S03]  /*191c0*/  LDSM.16.M88.4 R76, [R228+0xd800] ;  /* 0x00d80000e44c783b */ /* 0x000e660000000200 */
        /* <DEDUP_REMOVED lines=22> */
[C---:B------:R-:W-:Y:S08]  /*19330*/  HMMA.16816.F32.BF16 R24, R8.reuse, R76, R24 ;  /* 0x0000004c0818723c */ /* 0x040ff00000041818 */
        /* <DEDUP_REMOVED lines=11> */
[----:B------:R-:W4:Y:S07]  /*193f0*/  LDSM.16.M88.4 R64, [R219+0x5000] ;  /* 0x00500000db40783b */ /* 0x000f2e0000000200 */
        /* <DEDUP_REMOVED lines=18> */
[C---:B------:R-:W-:Y:S08]  /*19520*/  HMMA.16816.F32.BF16 R32, R80.reuse, R64, R32 ;  /* 0x000000405020723c */ /* 0x040ff00000041820 */
        /* <DEDUP_REMOVED lines=8> */
[----:B------:R-:W1:Y:S07]  /*195b0*/  LDSM.16.M88.4 R60, [R226+0x7000] ;  /* 0x00700000e23c783b */ /* 0x000e6e0000000200 */
        /* <DEDUP_REMOVED lines=16> */
[C---:B------:R-:W-:Y:S08]  /*196c0*/  HMMA.16816.F32.BF16 R32, R76.reuse, R60, R32 ;  /* 0x0000003c4c20723c */ /* 0x040ff00000041820 */
[C---:B------:R-:W-:Y:S01]  /*196d0*/  HMMA.16816.F32.BF16 R28, R76.reuse, R62, R28 ;  /* 0x0000003e4c1c723c */ /* 0x040fe2000004181c */
[----:B------:R-:W4:Y:S07]  /*196e0*/  LDSM.16.M88.4 R60, [R223+0xf800] ;  /* 0x00f80000df3c783b */ /* 0x000f2e0000000200 */
[C---:B------:R-:W-:Y:S08]  /*196f0*/  HMMA.16816.F32.BF16 R48, R76.reuse, R68, R48 ;  /* 0x000000444c30723c */ /* 0x040ff00000041830 */
[C---:B------:R-:W-:Y:S01]  /*19700*/  HMMA.16816.F32.BF16 R44, R76.reuse, R70, R44 ;  /* 0x000000464c2c723c */ /* 0x040fe2000004182c */
[----:B------:R-:W4:Y:S07]  /*19710*/  LDSM.16.M88.4 R68, [R224+0x6000] ;  /* 0x00600000e044783b */ /* 0x000f2e0000000200 */
[C---:B--2---:R-:W-:Y:S08]  /*19720*/  HMMA.16816.F32.BF16 R88, R76.reuse, R8, R88 ;  /* 0x000000084c58723c */ /* 0x044ff00000041858 */
[----:B------:R-:W-:Y:S01]  /*19730*/  HMMA.16816.F32.BF16 R84, R76, R10, R84 ;  /* 0x0000000a4c54723c */ /* 0x000fe20000041854 */
[----:B------:R-:W2:Y:S07]  /*19740*/  LDSM.16.M88.4 R8, [R219+0x6800] ;  /* 0x00680000db08783b */ /* 0x000eae0000000200 */
[C---:B---3--:R-:W-:Y:S08]  /*19750*/  HMMA.16816.F32.BF16 R48, R12.reuse, R4, R48 ;  /* 0x000000040c30723c */ /* 0x048ff00000041830 */
[C---:B------:R-:W-:Y:S01]  /*19760*/  HMMA.16816.F32.BF16 R44, R12.reuse, R6, R44 ;  /* 0x000000060c2c723c */ /* 0x040fe2000004182c */
[----:B------:R-:W3:Y:S07]  /*19770*/  LDSM.16.M88.4 R4, [R219+0x7000] ;  /* 0x00700000db04783b */ /* 0x000eee0000000200 */
[C---:B-1----:R-:W-:Y:S07]  /*19780*/  HMMA.16816.F32.BF16 R40, R12.reuse, R24, R40 ;  /* 0x000000180c28723c */ /* 0x042fee0000041828 */
[----:B------:R-:W-:Y:S01]  /*19790*/  IADD3 R25, R3, -0x40, RZ ;  /* 0xffffffc003197810 */ /* 0x000fe20007ffe0ff */
[----:B------:R-:W-:Y:S03]  /*197a0*/  HMMA.16816.F32.BF16 R36, R12, R26, R36 ;  /* 0x0000001a0c24723c */ /* 0x000fe60000041824 */
[----:B------:R-:W-:-:S05]  /*197b0*/  ISETP.GE.AND P1, PT, R25, R72, PT ;  /* 0x000000481900720c */ /* 0x000fca0003f26270 */
[C---:B------:R-:W-:Y:S07]  /*197c0*/  HMMA.16816.F32.BF16 R32, R12.reuse, R16, R32 ;  /* 0x000000100c20723c */ /* 0x040fee0000041820 */
[----:B------:R-:W-:Y:S01]  /*197d0*/  IADD3 R17, R3, -0x38, RZ ;  /* 0xffffffc803117810 */ /* 0x000fe20007ffe0ff */
[----:B------:R-:W-:Y:S03]  /*197e0*/  HMMA.16816.F32.BF16 R28, R12, R18, R28 ;  /* 0x000000120c1c723c */ /* 0x000fe6000004181c */
[----:B------:R-:W-:-:S02]  /*197f0*/  ISETP.GE.AND P6, PT, R17, R72, PT ;  /* 0x000000481100720c */ /* 0x000fc40003fc6270 */
[C---:B------:R-:W-:Y:S02]  /*19800*/  IADD3 R17, R3.reuse, -0x30, RZ ;  /* 0xffffffd003117810 */ /* 0x040fe40007ffe0ff */
[----:B------:R-:W-:Y:S01]  /*19810*/  IADD3 R19, R3, -0x3f, RZ ;  /* 0xffffffc103137810 */ /* 0x000fe20007ffe0ff */
[----:B----4-:R-:W-:Y:S01]  /*19820*/  HMMA.16816.F32.BF16 R88, R12, R60, R88 ;  /* 0x0000003c0c58723c */ /* 0x010fe20000041858 */
[-C--:B------:R-:W-:Y:S02]  /*19830*/  ISETP.GE.AND P4, PT, R17, R72.reuse, PT ;  /* 0x000000481100720c */ /* 0x080fe40003f86270 */
[----:B------:R-:W-:-:S05]  /*19840*/  ISETP.GE.AND P0, PT, R19, R72, PT ;  /* 0x000000481300720c */ /* 0x000fca0003f06270 */
[----:B------:R-:W-:Y:S01]  /*19850*/  HMMA.16816.F32.BF16 R84, R12, R62, R84 ;  /* 0x0000003e0c54723c */ /* 0x000fe20000041854 */
[----:B------:R-:W1:Y:S01]  /*19860*/  LDSM.16.M88.4 R12, [R219+0x7800] ;  /* 0x00780000db0c783b */ /* 0x000e620000000200 */
[----:B------:R-:W-:-:S06]  /*19870*/  DEPBAR.LE SB0, 0x0 ;  /* 0x000080000000791a */ /* 0x000fcc0000000000 */
[C---:B------:R-:W-:Y:S08]  /*19880*/  HMMA.16816.F32.BF16 R44, R68.reuse, R66, R44 ;  /* 0x00000042442c723c */ /* 0x040ff0000004182c */
[C---:B--2---:R-:W-:Y:S07]  /*19890*/  HMMA.16816.F32.BF16 R40, R68.reuse, R8, R40 ;  /* 0x000000084428723c */ /* 0x044fee0000041828 */
[----:B------:R-:W-:Y:S01]  /*198a0*/  IADD3 R9, R3, -0x37, RZ ;  /* 0xffffffc903097810 */ /* 0x000fe20007ffe0ff */
[----:B---3--:R-:W-:Y:S03]  /*198b0*/  HMMA.16816.F32.BF16 R28, R68, R6, R28 ;  /* 0x00000006441c723c */ /* 0x008fe6000004181c */
[----:B------:R-:W-:-:S02]  /*198c0*/  ISETP.GE.AND P5, PT, R9, R72, PT ;  /* 0x000000480900720c */ /* 0x000fc40003fa6270 */
[C---:B------:R-:W-:Y:S02]  /*198d0*/  IADD3 R9, R3.reuse, -0x2f, RZ ;  /* 0xffffffd103097810 */ /* 0x040fe40007ffe0ff */
[----:B------:R-:W-:Y:S01]  /*198e0*/  IADD3 R7, R3, -0x18, RZ ;  /* 0xffffffe803077810 */ /* 0x000fe20007ffe0ff */
[C---:B------:R-:W-:Y:S01]  /*198f0*/  HMMA.16816.F32.BF16 R48, R68.reuse, R64, R48 ;  /* 0x000000404430723c */ /* 0x040fe20000041830 */
[----:B------:R-:W-:Y:S02]  /*19900*/  FSEL R46, R46, -INF , !P6 ;  /* 0xff8000002e2e7808 */ /* 0x000fe40007000000 */
[----:B------:R-:W-:Y:S02]  /*19910*/  FSEL R44, R44, -INF , !P6 ;  /* 0xff8000002c2c7808 */ /* 0x000fe40007000000 */
[----:B------:R-:W-:Y:S02]  /*19920*/  FSEL R47, R47, -INF , !P5 ;  /* 0xff8000002f2f7808 */ /* 0x000fe40006800000 */
[----:B------:R-:W-:Y:S01]  /*19930*/  FSEL R45, R45, -INF , !P5 ;  /* 0xff8000002d2d7808 */ /* 0x000fe20006800000 */
[----:B------:R-:W-:Y:S01]  /*19940*/  HMMA.16816.F32.BF16 R36, R68, R10, R36 ;  /* 0x0000000a4424723c */ /* 0x000fe20000041824 */
[----:B------:R-:W-:-:S02]  /*19950*/  ISETP.GE.AND P3, PT, R9, R72, PT ;  /* 0x000000480900720c */ /* 0x000fc40003f66270 */
[----:B------:R-:W-:Y:S02]  /*19960*/  ISETP.GE.AND P5, PT, R7, R72, PT ;  /* 0x000000480700720c */ /* 0x000fe40003fa6270 */
[C---:B------:R-:W-:Y:S02]  /*19970*/  IADD3 R7, R3.reuse, -0x10, RZ ;  /* 0xfffffff003077810 */ /* 0x040fe40007ffe0ff */
[C---:B------:R-:W-:Y:S01]  /*19980*/  IADD3 R11, R3.reuse, -0x28, RZ ;  /* 0xffffffd8030b7810 */ /* 0x040fe20007ffe0ff */
[----:B------:R-:W-:Y:S01]  /*19990*/  HMMA.16816.F32.BF16 R32, R68, R4, R32 ;  /* 0x000000044420723c */ /* 0x000fe20000041820 */
[----:B------:R-:W-:Y:S02]  /*199a0*/  IADD3 R9, R3, -0x27, RZ ;  /* 0xffffffd903097810 */ /* 0x000fe40007ffe0ff */
[----:B------:R-:W-:Y:S02]  /*199b0*/  FSEL R8, R42, -INF , !P4 ;  /* 0xff8000002a087808 */ /* 0x000fe40006000000 */
[----:B------:R-:W-:-:S02]  /*199c0*/  FSEL R186, R30, -INF , !P5 ;  /* 0xff8000001eba7808 */ /* 0x000fc40006800000 */
[----:B------:R-:W-:Y:S01]  /*199d0*/  IADD3 R5, R3, -0x1f, RZ ;  /* 0xffffffe103057810 */ /* 0x000fe20007ffe0ff */
[C---:B-1----:R-:W-:Y:S01]  /*199e0*/  HMMA.16816.F32.BF16 R88, R68.reuse, R12, R88 ;  /* 0x0000000c4458723c */ /* 0x042fe20000041858 */
[----:B------:R-:W-:Y:S02]  /*199f0*/  FSEL R4, R40, -INF , !P4 ;  /* 0xff80000028047808 */ /* 0x000fe40006000000 */
[-C--:B------:R-:W-:Y:S02]  /*19a00*/  ISETP.GE.AND P6, PT, R5, R72.reuse, PT ;  /* 0x000000480500720c */ /* 0x080fe40003fc6270 */
[----:B------:R-:W-:Y:S02]  /*19a10*/  IADD3 R5, R3, -0x17, RZ ;  /* 0xffffffe903057810 */ /* 0x000fe40007ffe0ff */
[----:B------:R-:W-:Y:S01]  /*19a20*/  FSEL R13, R43, -INF , !P3 ;  /* 0xff8000002b0d7808 */ /* 0x000fe20005800000 */
[----:B------:R-:W-:Y:S01]  /*19a30*/  HMMA.16816.F32.BF16 R84, R68, R14, R84 ;  /* 0x0000000e4454723c */ /* 0x000fe20000041854 */
[----:B------:R-:W-:-:S02]  /*19a40*/  ISETP.GE.AND P4, PT, R5, R72, PT ;  /* 0x000000480500720c */ /* 0x000fc40003f86270 */
[----:B------:R-:W-:Y:S02]  /*19a50*/  FSEL R5, R41, -INF , !P3 ;  /* 0xff80000029057808 */ /* 0x000fe40005800000 */
[----:B------:R-:W-:Y:S02]  /*19a60*/  FSEL R198, R28, -INF , !P5 ;  /* 0xff8000001cc67808 */ /* 0x000fe40006800000 */
[-C--:B------:R-:W-:Y:S02]  /*19a70*/  ISETP.GE.AND P2, PT, R11, R72.reuse, PT ;  /* 0x000000480b00720c */ /* 0x080fe40003f46270 */
[----:B------:R-:W-:Y:S02]  /*19a80*/  FSEL R50, R50, -INF , !P1 ;  /* 0xff80000032327808 */ /* 0x000fe40004800000 */
[----:B------:R-:W-:Y:S02]  /*19a90*/  FSEL R48, R48, -INF , !P1 ;  /* 0xff80000030307808 */ /* 0x000fe40004800000 */
[----:B------:R-:W-:-:S02]  /*19aa0*/  ISETP.GE.AND P3, PT, R7, R72, PT ;  /* 0x000000480700720c */ /* 0x000fc40003f66270 */
[----:B------:R-:W-:Y:S02]  /*19ab0*/  ISETP.GE.AND P5, PT, R165, 0x2, PT ;  /* 0x00000002a500780c */ /* 0x000fe40003fa6270 */
[----:B------:R-:W-:Y:S02]  /*19ac0*/  ISETP.GE.AND P1, PT, R9, R72, PT ;  /* 0x000000480900720c */ /* 0x000fe40003f26270 */
[C---:B------:R-:W-:Y:S02]  /*19ad0*/  IADD3 R7, R3.reuse, -0xf, RZ ;  /* 0xfffffff103077810 */ /* 0x040fe40007ffe0ff */
[----:B------:R-:W-:Y:S02]  /*19ae0*/  IADD3 R9, R3, -0x20, RZ ;  /* 0xffffffe003097810 */ /* 0x000fe40007ffe0ff */
[----:B------:R-:W-:Y:S02]  /*19af0*/  FSEL R0, R38, -INF , !P2 ;  /* 0xff80000026007808 */ /* 0x000fe40005000000 */
[----:B------:R-:W-:-:S02]  /*19b00*/  FSEL R2, R36, -INF , !P2 ;  /* 0xff80000024027808 */ /* 0x000fc40005000000 */
[----:B------:R-:W-:Y:S02]  /*19b10*/  FSEL R51, R51, -INF , !P0 ;  /* 0xff80000033337808 */ /* 0x000fe40004000000 */
[----:B------:R-:W-:Y:S02]  /*19b20*/  FSEL R49, R49, -INF , !P0 ;  /* 0xff80000031317808 */ /* 0x000fe40004000000 */
[-C--:B------:R-:W-:Y:S02]  /*19b30*/  ISETP.GE.AND P2, PT, R7, R72.reuse, PT ;  /* 0x000000480700720c */ /* 0x080fe40003f46270 */
[----:B------:R-:W-:Y:S02]  /*19b40*/  ISETP.GE.AND P0, PT, R9, R72, PT ;  /* 0x000000480900720c */ /* 0x000fe40003f06270 */
[C---:B------:R-:W-:Y:S02]  /*19b50*/  IADD3 R7, R3.reuse, -0x8, RZ ;  /* 0xfffffff803077810 */ /* 0x040fe40007ffe0ff */
[----:B------:R-:W-:-:S02]  /*19b60*/  IADD3 R3, R3, -0x7, RZ ;  /* 0xfffffff903037810 */ /* 0x000fc40007ffe0ff */
[----:B------:R-:W-:Y:S02]  /*19b70*/  FSEL R12, R39, -INF , !P1 ;  /* 0xff800000270c7808 */ /* 0x000fe40004800000 */
[----:B------:R-:W-:Y:S02]  /*19b80*/  FSEL R9, R37, -INF , !P1 ;  /* 0xff80000025097808 */ /* 0x000fe40004800000 */
[----:B------:R-:W-:Y:S02]  /*19b90*/  FSEL R196, R34, -INF , !P0 ;  /* 0xff80000022c47808 */ /* 0x000fe40004000000 */
[----:B------:R-:W-:Y:S02]  /*19ba0*/  FSEL R200, R32, -INF , !P0 ;  /* 0xff80000020c87808 */ /* 0x000fe40004000000 */
[-C--:B------:R-:W-:Y:S02]  /*19bb0*/  ISETP.GE.AND P1, PT, R7, R72.reuse, PT ;  /* 0x000000480700720c */ /* 0x080fe40003f26270 */
[----:B------:R-:W-:-:S02]  /*19bc0*/  ISETP.GE.AND P0, PT, R3, R72, PT ;  /* 0x000000480300720c */ /* 0x000fc40003f06270 */
        /* <DEDUP_REMOVED lines=14> */
[----:B------:R-:W-:Y:S01]  /*19cb0*/  ISETP.NE.U32.AND P0, PT, R248, RZ, PT ;  /* 0x000000fff800720c */ /* 0x000fe20003f05070 */
[----:B------:R-:W-:Y:S03]  /*19cc0*/  BSSY B0, `(.L_x_1088) ;  /* 0x0000042000007945 */ /* 0x000fe60003800000 */
[----:B------:R-:W-:-:S13]  /*19cd0*/  ISETP.NE.AND.EX P0, PT, R249, RZ, PT, P0 ;  /* 0x000000fff900720c */ /* 0x000fda0003f05300 */
[----:B------:R-:W-:Y:S05]  /*19ce0*/  @!P0 BRA `(.L_x_1089) ;  /* 0x000003c000008947 */ /* 0x000fea0003800000 */
[----:B------:R-:W2:Y:S01]  /*19cf0*/  LD.E R16, [R20.64+0x170] ;  /* 0x0001700614107980 */ /* 0x000ea2000c101900 */
[C---:B------:R-:W-:Y:S02]  /*19d00*/  IADD3 R14, R23.reuse, -0x40, RZ ;  /* 0xffffffc0170e7810 */ /* 0x040fe40007ffe0ff */
[----:B------:R-:W-:Y:S02]  /*19d10*/  IABS R7, R23 ;  /* 0x0000001700077213 */ /* 0x000fe40000000000 */
[-C--:B--2---:R-:W-:Y:S02]  /*19d20*/  IABS R10, R16.reuse ;  /* 0x00000010000a7213 */ /* 0x084fe40000000000 */
[-C--:B------:R-:W-:Y:S02]  /*19d30*/  IABS R6, R16.reuse ;  /* 0x0000001000067213 */ /* 0x080fe40000000000 */
[----:B------:R-:W1:Y:S01]  /*19d40*/  I2F.RP R11, R10 ;  /* 0x0000000a000b7306 */ /* 0x000e620000209400 */
[----:B------:R-:W-:-:S02]  /*19d50*/  LOP3.LUT R23, R23, R16, RZ, 0x3c, !PT ;  /* 0x0000001017177212 */ /* 0x000fc400078e3cff */
[----:B------:R-:W-:Y:S02]  /*19d60*/  IMAD.MOV R6, RZ, RZ, -R6 ;  /* 0x000000ffff067224 */ /* 0x000fe400078e0a06 */
[----:B------:R-:W-:-:S03]  /*19d70*/  ISETP.GE.AND P2, PT, R23, RZ, PT ;  /* 0x000000ff1700720c */ /* 0x000fc60003f46270 */
[----:B-1----:R-:W1:Y:S02]  /*19d80*/  MUFU.RCP R24, R11 ;  /* 0x0000000b00187308 */ /* 0x002e640000001000 */
[----:B-1----:R-:W-:-:S06]  /*19d90*/  IADD3 R24, R24, 0xffffffe, RZ ;  /* 0x0ffffffe18187810 */ /* 0x002fcc0007ffe0ff */
[----:B------:R-:W1:Y:S02]  /*19da0*/  F2I.FTZ.U32.TRUNC.NTZ R25, R24 ;  /* 0x0000001800197305 */ /* 0x000e64000021f000 */
[--C-:B-1----:R-:W-:Y:S02]  /*19db0*/  IMAD.MOV R3, RZ, RZ, -R25.reuse ;  /* 0x000000ffff037224 */ /* 0x102fe400078e0a19 */
[----:B------:R-:W-:Y:S02]  /*19dc0*/  IMAD.MOV.U32 R24, RZ, RZ, RZ ;  /* 0x000000ffff187224 */ /* 0x000fe400078e00ff */
[----:B------:R-:W-:Y:S01]  /*19dd0*/  IMAD R18, R3, R10, RZ ;  /* 0x0000000a03127224 */ /* 0x000fe200078e02ff */
[----:B------:R-:W-:Y:S02]  /*19de0*/  IABS R3, R14 ;  /* 0x0000000e00037213 */ /* 0x000fe40000000000 */
[----:B------:R-:W-:Y:S01]  /*19df0*/  LOP3.LUT R14, R14, R16, RZ, 0x3c, !PT ;  /* 0x000000100e0e7212 */ /* 0x000fe200078e3cff */
[----:B------:R-:W-:-:S03]  /*19e00*/  IMAD.HI.U32 R18, R25, R18, R24 ;  /* 0x0000001219127227 */ /* 0x000fc600078e0018 */
[----:B------:R-:W-:-:S03]  /*19e10*/  ISETP.GE.AND P0, PT, R14, RZ, PT ;  /* 0x000000ff0e00720c */ /* 0x000fc60003f06270 */
[----:B------:R-:W-:-:S04]  /*19e20*/  IMAD.HI.U32 R15, R18, R7, RZ ;  /* 0x00000007120f7227 */ /* 0x000fc800078e00ff */
[----:B------:R-:W-:Y:S02]  /*19e30*/  IMAD.HI.U32 R11, R18, R3, RZ ;  /* 0x00000003120b7227 */ /* 0x000fe400078e00ff */
[----:B------:R-:W2:Y:S02]  /*19e40*/  LD.E.64 R18, [R20.64+0x20] ;  /* 0x0000200614127980 */ /* 0x000ea4000c101b00 */
[-C--:B------:R-:W-:Y:S02]  /*19e50*/  IMAD R7, R15, R6.reuse, R7 ;  /* 0x000000060f077224 */ /* 0x080fe400078e0207 */
[----:B------:R-:W-:-:S03]  /*19e60*/  IMAD R3, R11, R6, R3 ;  /* 0x000000060b037224 */ /* 0x000fc600078e0203 */
[C---:B------:R-:W-:Y:S02]  /*19e70*/  ISETP.GT.U32.AND P3, PT, R10.reuse, R7, PT ;  /* 0x000000070a00720c */ /* 0x040fe40003f64070 */
[----:B------:R-:W-:-:S11]  /*19e80*/  ISETP.GT.U32.AND P1, PT, R10, R3, PT ;  /* 0x000000030a00720c */ /* 0x000fd60003f24070 */
[----:B------:R-:W-:Y:S01]  /*19e90*/  @!P3 IMAD.IADD R7, R7, 0x1, -R10 ;  /* 0x000000010707b824 */ /* 0x000fe200078e0a0a */
[----:B------:R-:W-:Y:S02]  /*19ea0*/  @!P3 IADD3 R15, R15, 0x1, RZ ;  /* 0x000000010f0fb810 */ /* 0x000fe40007ffe0ff */
[-C--:B------:R-:W-:Y:S02]  /*19eb0*/  @!P1 IADD3 R3, R3, -R10.reuse, RZ ;  /* 0x8000000a03039210 */ /* 0x080fe40007ffe0ff */
[-C--:B------:R-:W-:Y:S02]  /*19ec0*/  ISETP.GE.U32.AND P6, PT, R7, R10.reuse, PT ;  /* 0x0000000a0700720c */ /* 0x080fe40003fc6070 */
[----:B------:R-:W-:Y:S02]  /*19ed0*/  ISETP.GE.U32.AND P4, PT, R3, R10, PT ;  /* 0x0000000a0300720c */ /* 0x000fe40003f86070 */
[----:B------:R-:W-:Y:S02]  /*19ee0*/  @!P1 IADD3 R11, R11, 0x1, RZ ;  /* 0x000000010b0b9810 */ /* 0x000fe40007ffe0ff */
[----:B------:R-:W-:-:S02]  /*19ef0*/  ISETP.NE.AND P1, PT, R16, RZ, PT ;  /* 0x000000ff1000720c */ /* 0x000fc40003f25270 */
[----:B------:R-:W-:-:S05]  /*19f00*/  LOP3.LUT R10, RZ, R16, RZ, 0x33, !PT ;  /* 0x00000010ff0a7212 */ /* 0x000fca00078e33ff */
[----:B------:R-:W-:Y:S02]  /*19f10*/  @P6 IADD3 R15, R15, 0x1, RZ ;  /* 0x000000010f0f6810 */ /* 0x000fe40007ffe0ff */
[----:B------:R-:W-:-:S03]  /*19f20*/  @P4 IADD3 R11, R11, 0x1, RZ ;  /* 0x000000010b0b4810 */ /* 0x000fc60007ffe0ff */
[----:B------:R-:W-:Y:S02]  /*19f30*/  @!P2 IMAD.MOV R15, RZ, RZ, -R15 ;  /* 0x000000ffff0fa224 */ /* 0x000fe400078e0a0f */
[----:B------:R-:W-:-:S03]  /*19f40*/  @!P0 IMAD.MOV R11, RZ, RZ, -R11 ;  /* 0x000000ffff0b8224 */ /* 0x000fc600078e0a0b */
[C---:B------:R-:W-:Y:S02]  /*19f50*/  SEL R7, R10.reuse, R15, !P1 ;  /* 0x0000000f0a077207 */ /* 0x040fe40004800000 */
[----:B------:R-:W-:Y:S01]  /*19f60*/  SEL R10, R10, R11, !P1 ;  /* 0x0000000b0a0a7207 */ /* 0x000fe20004800000 */
[----:B------:R-:W3:Y:S02]  /*19f70*/  LD.E.64 R14, [R20.64+0x38] ;  /* 0x00003806140e7980 */ /* 0x000ee4000c101b00 */
[----:B------:R-:W-:-:S04]  /*19f80*/  IMAD.WIDE R24, R7, 0x4, R248 ;  /* 0x0000000407187825 */ /* 0x000fc800078e02f8 */
[----:B------:R-:W-:Y:S01]  /*19f90*/  IMAD.WIDE R22, R10, 0x4, R248 ;  /* 0x000000040a167825 */ /* 0x000fe200078e02f8 */
[----:B------:R-:W4:Y:S04]  /*19fa0*/  LD.E R6, [R24.64] ;  /* 0x0000000618067980 */ /* 0x000f28000c101900 */
[----:B------:R-:W4:Y:S01]  /*19fb0*/  LD.E R3, [R22.64] ;  /* 0x0000000616037980 */ /* 0x000f22000c101900 */
[----:B------:R-:W-:-:S05]  /*19fc0*/  IADD3 R7, R7, -R10, RZ ;  /* 0x8000000a07077210 */ /* 0x000fca0007ffe0ff */
[----:B------:R-:W-:-:S05]  /*19fd0*/  IMAD R16, R16, R7, -0x40 ;  /* 0xffffffc010107424 */ /* 0x000fca00078e0207 */
[----:B------:R-:W-:Y:S01]  /*19fe0*/  SHF.R.S32.HI R10, RZ, 0x1f, R16 ;  /* 0x0000001fff0a7819 */ /* 0x000fe20000011410 */
[-C--:B---3--:R-:W-:Y:S02]  /*19ff0*/  IMAD R7, R15, R16.reuse, RZ ;  /* 0x000000100f077224 */ /* 0x088fe400078e02ff */
[----:B------:R-:W-:-:S04]  /*1a000*/  IMAD.WIDE.U32 R16, R14, R16, RZ ;  /* 0x000000100e107225 */ /* 0x000fc800078e00ff */
[----:B------:R-:W-:Y:S02]  /*1a010*/  IMAD R10, R14, R10, R7 ;  /* 0x0000000a0e0a7224 */ /* 0x000fe400078e0207 */
[----:B----4-:R-:W-:Y:S02]  /*1a020*/  IMAD.IADD R3, R3, 0x1, -R6 ;  /* 0x0000000103037824 */ /* 0x010fe400078e0a06 */
[----:B------:R-:W-:Y:S02]  /*1a030*/  IMAD.IADD R17, R17, 0x1, R10 ;  /* 0x0000000111117824 */ /* 0x000fe400078e020a */
[----:B--2---:R-:W-:Y:S01]  /*1a040*/  IMAD R7, R19, R3, RZ ;  /* 0x0000000313077224 */ /* 0x004fe200078e02ff */
[----:B------:R-:W-:Y:S01]  /*1a050*/  SHF.R.S32.HI R6, RZ, 0x1f, R3 ;  /* 0x0000001fff067819 */ /* 0x000fe20000011403 */
[----:B------:R-:W-:-:S04]  /*1a060*/  IMAD.WIDE.U32 R16, R3, R18, R16 ;  /* 0x0000001203107225 */ /* 0x000fc800078e0010 */
[----:B------:R-:W-:Y:S02]  /*1a070*/  IMAD R6, R18, R6, R7 ;  /* 0x0000000612067224 */ /* 0x000fe400078e0207 */
[----:B------:R-:W-:-:S03]  /*1a080*/  IMAD.MOV.U32 R3, RZ, RZ, R16 ;  /* 0x000000ffff037224 */ /* 0x000fc600078e0010 */
[----:B------:R-:W-:Y:S01]  /*1a090*/  IADD3 R6, R17, R6, RZ ;  /* 0x0000000611067210 */ /* 0x000fe20007ffe0ff */
[----:B------:R-:W-:Y:S05]  /*1a0a0*/  BRA `(.L_x_1090) ;  /* 0x0000003000007947 */ /* 0x000fea0003800000 */
.L_x_1089:
[----:B------:R-:W2:Y:S02]  /*1a0b0*/  LD.E R3, [R20.64+0x38] ;  /* 0x0000380614037980 */ /* 0x000ea4000c101900 */
[----:B--2---:R-:W-:-:S04]  /*1a0c0*/  LEA R3, -R3, RZ, 0x6 ;  /* 0x000000ff03037211 */ /* 0x004fc800078e31ff */
[----:B------:R-:W-:Y:S02]  /*1a0d0*/  SHF.R.S32.HI R6, RZ, 0x1f, R3 ;  /* 0x0000001fff067819 */ /* 0x000fe40000011403 */
.L_x_1090:
[----:B------:R-:W-:Y:S05]  /*1a0e0*/  BSYNC B0 ;  /* 0x0000000000007941 */ /* 0x000fea0003800000 */
.L_x_1088:
[C---:B------:R-:W-:Y:S02]  /*1a0f0*/  LOP3.LUT P3, RZ, R247.reuse, 0x4, RZ, 0xc0, !PT ;  /* 0x00000004f7ff7812 */ /* 0x040fe4000786c0ff */
[----:B------:R-:W-:Y:S02]  /*1a100*/  LOP3.LUT P4, RZ, R247, 0x2, RZ, 0xc0, !PT ;  /* 0x00000002f7ff7812 */ /* 0x000fe4000788c0ff */
[----:B------:R-:W-:Y:S02]  /*1a110*/  IADD3 R179, P1, R3, R178, RZ ;  /* 0x000000b203b37210 */ /* 0x000fe40007f3e0ff */
[C---:B------:R-:W-:Y:S02]  /*1a120*/  LOP3.LUT P2, RZ, R247.reuse, 0x8, RZ, 0xc0, !PT ;  /* 0x00000008f7ff7812 */ /* 0x040fe4000784c0ff */
[----:B------:R-:W-:Y:S01]  /*1a130*/  LOP3.LUT P6, RZ, R247, 0x1, RZ, 0xc0, !PT ;  /* 0x00000001f7ff7812 */ /* 0x000fe200078cc0ff */
[----:B------:R-:W-:Y:S01]  /*1a140*/  IMAD.X R180, R6, 0x1, R181, P1 ;  /* 0x0000000106b47824 */ /* 0x000fe200008e06b5 */
[----:B------:R-:W-:-:S03]  /*1a150*/  LEA R16, P0, R3, R238, 0x1 ;  /* 0x000000ee03107211 */ /* 0x000fc600078008ff */
[----:B------:R-:W-:Y:S02]  /*1a160*/  @P3 LEA R10, P1, R179, R182, 0x1 ;  /* 0x000000b6b30a3211 */ /* 0x000fe400078208ff */
[----:B------:R-:W-:Y:S02]  /*1a170*/  LEA.HI.X R17, R3, R239, R6, 0x1, P0 ;  /* 0x000000ef03117211 */ /* 0x000fe400000f0c06 */
[-CC-:B------:R-:W-:Y:S02]  /*1a180*/  @P3 LEA.HI.X R11, R179, R183.reuse, R180.reuse, 0x1, P1 ;  /* 0x000000b7b30b3211 */ /* 0x180fe400008f0cb4 */
[----:B------:R-:W-:Y:S02]  /*1a190*/  IADD3 R3, P1, R3, R236, RZ ;  /* 0x000000ec03037210 */ /* 0x000fe40007f3e0ff */
[CC--:B------:R-:W-:Y:S01]  /*1a1a0*/  @P4 LEA R14, P0, R179.reuse, R182.reuse, 0x1 ;  /* 0x000000b6b30e4211 */ /* 0x0c0fe200078008ff */
[----:B------:R-:W-:Y:S01]  /*1a1b0*/  @!PT LDS RZ, [RZ] ;  /* 0x00000000fffff984 */ /* 0x000fe20000000800 */
[----:B------:R-:W-:Y:S01]  /*1a1c0*/  @!PT LDS RZ, [RZ] ;  /* 0x00000000fffff984 */ /* 0x000fe20000000800 */
[----:B------:R-:W-:Y:S01]  /*1a1d0*/  @!PT LDS RZ, [RZ] ;  /* 0x00000000fffff984 */ /* 0x000fe20000000800 */
[----:B------:R1:W-:Y:S02]  /*1a1e0*/  @P6 LDGSTS.E.BYPASS.LTC128B.128 [R245+0x8000], [R16.64] ;  /* 0x0800000010f56fae */ /* 0x0003e4000b901d46 */
[----:B------:R-:W-:Y:S01]  /*1a1f0*/  IMAD.X R6, R6, 0x1, R237, P1 ;  /* 0x0000000106067824 */ /* 0x000fe200008e06ed */
[C---:B------:R-:W-:Y:S01]  /*1a200*/  @P4 LEA.HI.X R15, R179.reuse, R183, R180, 0x1, P0 ;  /* 0x000000b7b30f4211 */ /* 0x040fe200000f0cb4 */
[----:B------:R1:W-:Y:S01]  /*1a210*/  @!P6 STS.128 [R245+0x8000], RZ ;  /* 0x008000fff500e388 */ /* 0x0003e20000000c00 */
[----:B------:R-:W-:-:S02]  /*1a220*/  @P2 LEA R18, P0, R179, R182, 0x1 ;  /* 0x000000b6b3122211 */ /* 0x000fc400078008ff */
[-C--:B------:R-:W-:Y:S01]  /*1a230*/  @P6 LEA R28, P1, R3, R238.reuse, 0x1 ;  /* 0x000000ee031c6211 */ /* 0x080fe200078208ff */
[----:B------:R-:W-:Y:S01]  /*1a240*/  @!PT LDS RZ, [RZ] ;  /* 0x00000000fffff984 */ /* 0x000fe20000000800 */
[----:B------:R-:W-:Y:S01]  /*1a250*/  @!PT LDS RZ, [RZ] ;  /* 0x00000000fffff984 */ /* 0x000fe20000000800 */
[----:B------:R-:W-:Y:S01]  /*1a260*/  @!PT LDS RZ, [RZ] ;  /* 0x00000000fffff984 */ /* 0x000fe20000000800 */
[----:B------:R1:W-:Y:S01]  /*1a270*/  @P4 LDGSTS.E.BYPASS.LTC128B.128 [R245+0xa000], [R14.64+0x80] ;  /* 0x0a0000800ef54fae */ /* 0x0003e2000b901d46 */
[----:B------:R-:W-:Y:S02]  /*1a280*/  @P2 LEA.HI.X R19, R179, R183, R180, 0x1, P0 ;  /* 0x000000b7b3132211 */ /* 0x000fe400000f0cb4 */
[CCC-:B------:R-:W-:Y:S01]  /*1a290*/  @P6 LEA.HI.X R29, R3.reuse, R239.reuse, R6.reuse, 0x1, P1 ;  /* 0x000000ef031d6211 */ /* 0x1c0fe200008f0c06 */
[----:B------:R1:W-:Y:S01]  /*1a2a0*/  @!P4 STS.128 [R245+0xa000], RZ ;  /* 0x00a000fff500c388 */ /* 0x0003e20000000c00 */
[CC--:B------:R-:W-:Y:S02]  /*1a2b0*/  @P4 LEA R26, P0, R3.reuse, R238.reuse, 0x1 ;  /* 0x000000ee031a4211 */ /* 0x0c0fe400078008ff */
[C---:B------:R-:W-:Y:S01]  /*1a2c0*/  @P3 LEA R24, P1, R3.reuse, R238, 0x1 ;  /* 0x000000ee03183211 */ /* 0x040fe200078208ff */
[----:B------:R-:W-:Y:S01]  /*1a2d0*/  @!PT LDS RZ, [RZ] ;  /* 0x00000000fffff984 */ /* 0x000fe20000000800 */
[----:B------:R-:W-:Y:S01]  /*1a2e0*/  @!PT LDS RZ, [RZ] ;  /* 0x00000000fffff984 */ /* 0x000fe20000000800 */
[----:B------:R-:W-:Y:S01]  /*1a2f0*/  @!PT LDS RZ, [RZ] ;  /* 0x00000000fffff984 */ /* 0x000fe20000000800 */
[----:B------:R1:W-:Y:S01]  /*1a300*/  @P3 LDGSTS.E.BYPASS.LTC128B.128 [R245+0xc000], [R10.64+0x100] ;  /* 0x0c0001000af53fae */ /* 0x0003e2000b901d46 */
[----:B------:R-:W-:-:S02]  /*1a310*/  @P4 LEA.HI.X R27, R3, R239, R6, 0x1, P0 ;  /* 0x000000ef031b4211 */ /* 0x000fc400000f0c06 */
[CCC-:B------:R-:W-:Y:S01]  /*1a320*/  @P3 LEA.HI.X R25, R3.reuse, R239.reuse, R6.reuse, 0x1, P1 ;  /* 0x000000ef03193211 */ /* 0x1c0fe200008f0c06 */
[----:B------:R1:W-:Y:S01]  /*1a330*/  @!P3 STS.128 [R245+0xc000], RZ ;  /* 0x00c000fff500b388 */ /* 0x0003e20000000c00 */
[C---:B------:R-:W-:Y:S02]  /*1a340*/  @P2 LEA R22, P0, R3.reuse, R238, 0x1 ;  /* 0x000000ee03162211 */ /* 0x040fe400078008ff */
[C---:B------:R-:W-:Y:S01]  /*1a350*/  IADD3 R7, P1, R3.reuse, R236, RZ ;  /* 0x000000ec03077210 */ /* 0x040fe20007f3e0ff */
[----:B------:R-:W-:Y:S01]  /*1a360*/  @!PT LDS RZ, [RZ] ;  /* 0x00000000fffff984 */ /* 0x000fe20000000800 */
[----:B------:R-:W-:Y:S01]  /*1a370*/  @!PT LDS RZ, [RZ] ;  /* 0x00000000fffff984 */ /* 0x000fe20000000800 */
[----:B------:R-:W-:Y:S01]  /*1a380*/  @!PT LDS RZ, [RZ] ;  /* 0x00000000fffff984 */ /* 0x000fe20000000800 */
[----:B------:R1:W-:Y:S01]  /*1a390*/  @P2 LDGSTS.E.BYPASS.LTC128B.128 [R245+0xe000], [R18.64+0x180] ;  /* 0x0e00018012f52fae */ /* 0x0003e2000b901d46 */
[-C--:B------:R-:W-:Y:S02]  /*1a3a0*/  @P2 LEA.HI.X R23, R3, R239.reuse, R6, 0x1, P0 ;  /* 0x000000ef03172211 */ /* 0x080fe400000f0c06 */
[CC--:B------:R-:W-:Y:S01]  /*1a3b0*/  @P4 LEA R38, P0, R7.reuse, R238.reuse, 0x1 ;  /* 0x000000ee07264211 */ /* 0x0c0fe200078008ff */
[----:B------:R-:W-:Y:S01]  /*1a3c0*/  IMAD.X R6, R6, 0x1, R237, P1 ;  /* 0x0000000106067824 */ /* 0x000fe200008e06ed */
[CC--:B------:R-:W-:Y:S01]  /*1a3d0*/  @P6 LEA R40, P1, R7.reuse, R238.reuse, 0x1 ;  /* 0x000000ee07286211 */ /* 0x0c0fe200078208ff */
[----:B------:R1:W-:Y:S03]  /*1a3e0*/  @!P2 STS.128 [R245+0xe000], RZ ;  /* 0x00e000fff500a388 */ /* 0x0003e60000000c00 */
[C---:B------:R-:W-:Y:S01]  /*1a3f0*/  @P6 LEA.HI.X R41, R7.reuse, R239, R6, 0x1, P1 ;  /* 0x000000ef07296211 */ /* 0x040fe200008f0c06 */
[----:B------:R-:W-:Y:S01]  /*1a400*/  @!PT LDS RZ, [RZ] ;  /* 0x00000000fffff984 */ /* 0x000fe20000000800 */
[----:B------:R-:W-:Y:S01]  /*1a410*/  @!PT LDS RZ, [RZ] ;  /* 0x00000000fffff984 */ /* 0x000fe20000000800 */
[----:B------:R-:W-:Y:S01]  /*1a420*/  @!PT LDS RZ, [RZ] ;  /* 0x00000000fffff984 */ /* 0x000fe20000000800 */
[----:B------:R1:W-:Y:S01]  /*1a430*/  @P6 LDGSTS.E.BYPASS.LTC128B.128 [R245+0x8800], [R28.64] ;  /* 0x088000001cf56fae */ /* 0x0003e2000b901d46 */
[----:B------:R-:W-:-:S02]  /*1a440*/  @P3 LEA R36, P1, R7, R238, 0x1 ;  /* 0x000000ee07243211 */ /* 0x000fc400078208ff */
[CCC-:B------:R-:W-:Y:S01]  /*1a450*/  @P4 LEA.HI.X R39, R7.reuse, R239.reuse, R6.reuse, 0x1, P0 ;  /* 0x000000ef07274211 */ /* 0x1c0fe200000f0c06 */
[----:B------:R1:W-:Y:S01]  /*1a460*/  @!P6 STS.128 [R245+0x8800], RZ ;  /* 0x008800fff500e388 */ /* 0x0003e20000000c00 */
[CCC-:B------:R-:W-:Y:S02]  /*1a470*/  @P3 LEA.HI.X R37, R7.reuse, R239.reuse, R6.reuse, 0x1, P1 ;  /* 0x000000ef07253211 */ /* 0x1c0fe400008f0c06 */
[C---:B------:R-:W-:Y:S01]  /*1a480*/  @P2 LEA R30, P0, R7.reuse, R238, 0x1 ;  /* 0x000000ee071e2211 */ /* 0x040fe200078008ff */
[----:B------:R-:W-:Y:S01]  /*1a490*/  @!PT LDS RZ, [RZ] ;  /* 0x00000000fffff984 */ /* 0x000fe20000000800 */
[----:B------:R-:W-:Y:S01]  /*1a4a0*/  @!PT LDS RZ, [RZ] ;  /* 0x00000000fffff984 */ /* 0x000fe20000000800 */
[----:B------:R-:W-:Y:S01]  /*1a4b0*/  @!PT LDS RZ, [RZ] ;  /* 0x00000000fffff984 */ /* 0x000fe20000000800 */
[----:B------:R1:W-:Y:S01]  /*1a4c0*/  @P4 LDGSTS.E.BYPASS.LTC128B.128 [R245+0xa800], [R26.64+0x80] ;  /* 0x0a8000801af54fae */ /* 0x0003e2000b901d46 */
[C---:B------:R-:W-:Y:S02]  /*1a4d0*/  IADD3 R3, P1, R7.reuse, R236, RZ ;  /* 0x000000ec07037210 */ /* 0x040fe40007f3e0ff */
[-C--:B------:R-:W-:Y:S01]  /*1a4e0*/  @P2 LEA.HI.X R31, R7, R239.reuse, R6, 0x1, P0 ;  /* 0x000000ef071f2211 */ /* 0x080fe200000f0c06 */
[----:B------:R1:W-:Y:S01]  /*1a4f0*/  @!P4 STS.128 [R245+0xa800], RZ ;  /* 0x00a800fff500c388 */ /* 0x0003e20000000c00 */
[CC--:B------:R-:W-:Y:S01]  /*1a500*/  @P4 LEA R52, P0, R3.reuse, R238.reuse, 0x1 ;  /* 0x000000ee03344211 */ /* 0x0c0fe200078008ff */
[----:B------:R-:W-:Y:S01]  /*1a510*/  IMAD.X R6, R6, 0x1, R237, P1 ;  /* 0x0000000106067824 */ /* 0x000fe200008e06ed */
[CC--:B------:R-:W-:Y:S01]  /*1a520*/  @P6 LEA R60, P1, R3.reuse, R238.reuse, 0x1 ;  /* 0x000000ee033c6211 */ /* 0x0c0fe200078208ff */
[----:B------:R-:W-:Y:S01]  /*1a530*/  @!PT LDS RZ, [RZ] ;  /* 0x00000000fffff984 */ /* 0x000fe20000000800 */
[----:B------:R-:W-:Y:S01]  /*1a540*/  @!PT LDS RZ, [RZ] ;  /* 0x00000000fffff984 */ /* 0x000fe20000000800 */
[----:B------:R-:W-:Y:S01]  /*1a550*/  @!PT LDS RZ, [RZ] ;  /* 0x00000000fffff984 */ /* 0x000fe20000000800 */
[----:B------:R1:W-:Y:S03]  /*1a560*/  @P3 LDGSTS.E.BYPASS.LTC128B.128 [R245+0xc800], [R24.64+0x100] ;  /* 0x0c80010018f53fae */ /* 0x0003e6000b901d46 */
[C---:B------:R-:W-:Y:S01]  /*1a570*/  @P6 LEA.HI.X R61, R3.reuse, R239, R6, 0x1, P1 ;  /* 0x000000ef033d6211 */ /* 0x040fe200008f0c06 */
[----:B------:R1:W-:Y:S01]  /*1a580*/  @!P3 STS.128 [R245+0xc800], RZ ;  /* 0x00c800fff500b388 */ /* 0x0003e20000000c00 */
[----:B------:R-:W-:-:S02]  /*1a590*/  @P3 LEA R42, P1, R3, R238, 0x1 ;  /* 0x000000ee032a3211 */ /* 0x000fc400078208ff */
[CC--:B------:R-:W-:Y:S01]  /*1a5a0*/  @P4 LEA.HI.X R53, R3.reuse, R239.reuse, R6, 0x1, P0 ;  /* 0x000000ef03354211 */ /* 0x0c0fe200000f0c06 */
[----:B------:R-:W-:Y:S01]  /*1a5b0*/  @!PT LDS RZ, [RZ] ;  /* 0x00000000fffff984 */ /* 0x000fe20000000800 */
[----:B------:R-:W-:Y:S01]  /*1a5c0*/  @!PT LDS RZ, [RZ] ;  /* 0x00000000fffff984 */ /* 0x000fe20000000800 */
[----:B------:R-:W-:Y:S01]  /*1a5d0*/  @!PT LDS RZ, [RZ] ;  /* 0x00000000fffff984 */ /* 0x000fe20000000800 */
[----:B------:R1:W-:Y:S01]  /*1a5e0*/  @P2 LDGSTS.E.BYPASS.LTC128B.128 [R245+0xe800], [R22.64+0x180] ;  /* 0x0e80018016f52fae */ /* 0x0003e2000b901d46 */
[C---:B------:R-:W-:Y:S01]  /*1a5f0*/  @P2 LEA R62, P0, R3.reuse, R238, 0x1 ;  /* 0x000000ee033e2211 */ /* 0x040fe200078008ff */
[----:B------:R-:W-:Y:S01]  /*1a600*/  IMAD.MOV.U32 R238, RZ, RZ, R16 ;  /* 0x000000ffffee7224 */ /* 0x000fe200078e0010 */
[CCC-:B------:R-:W-:Y:S01]  /*1a610*/  @P3 LEA.HI.X R43, R3.reuse, R239.reuse, R6.reuse, 0x1, P1 ;  /* 0x000000ef032b3211 */ /* 0x1c0fe200008f0c06 */
[----:B------:R1:W-:Y:S01]  /*1a620*/  @!P2 STS.128 [R245+0xe800], RZ ;  /* 0x00e800fff500a388 */ /* 0x0003e20000000c00 */
[----:B------:R-:W-:Y:S01]  /*1a630*/  @P2 LEA.HI.X R63, R3, R239, R6, 0x1, P0 ;  /* 0x000000ef033f2211 */ /* 0x000fe200000f0c06 */
[----:B------:R-:W-:Y:S02]  /*1a640*/  IMAD.MOV.U32 R239, RZ, RZ, R17 ;  /* 0x000000ffffef7224 */ /* 0x000fe400078e0011 */
[----:B------:R-:W-:Y:S01]  /*1a650*/  @!PT LDS RZ, [RZ] ;  /* 0x00000000fffff984 */ /* 0x000fe20000000800 */
[----:B------:R-:W-:Y:S01]  /*1a660*/  @!PT LDS RZ, [RZ] ;  /* 0x00000000fffff984 */ /* 0x000fe20000000800 */
[----:B------:R-:W-:Y:S01]  /*1a670*/  @!PT LDS RZ, [RZ] ;  /* 0x00000000fffff984 */ /* 0x000fe20000000800 */
[----:B------:R1:W-:Y:S04]  /*1a680*/  @P6 LDGSTS.E.BYPASS.LTC128B.128 [R245+0x9000], [R40.64] ;  /* 0x0900000028f56fae */ /* 0x0003e8000b901d46 */
        /* <DEDUP_REMOVED lines=36> */
[----:B------:R-:W0:Y:S02]  /*1a8d0*/  LDGDEPBAR ;  /* 0x00000000000079af */ /* 0x000e240000000000 */
.L_x_1087:
[----:B------:R-:W-:Y:S05]  /*1a8e0*/  BSYNC B1 ;  /* 0x0000000000017941 */ /* 0x000fea0003800000 */
.L_x_1086:
[----:B------:R2:W3:Y:S01]  /*1a8f0*/  LD.E R184, [R20.64+0xdc] ;  /* 0x0000dc0614b87980 */ /* 0x0004e2000c101900 */
[----:B------:R-:W-:-:S02]  /*1a900*/  FMNMX.FTZ R3, R48, R49, !PT ;  /* 0x0000003130037209 */ /* 0x000fc40007810000 */
[----:B------:R-:W-:Y:S02]  /*1a910*/  SHF.L.U32 R233, R55, 0x1, RZ ;  /* 0x0000000137e97819 */ /* 0x000fe400000006ff */
[----:B------:R-:W-:Y:S02]  /*1a920*/  FMNMX.FTZ R6, R44, R3, !PT ;  /* 0x000000032c067209 */ /* 0x000fe40007810000 */
[-C--:B------:R-:W-:Y:S01]  /*1a930*/  LEA R232, R58, R233.reuse, 0x1 ;  /* 0x000000e93ae87211 */ /* 0x080fe200078e08ff */
[----:B------:R-:W-:Y:S01]  /*1a940*/  LDSM.16.MT88.4 R156, [R233+0x10000] ;  /* 0x01000000e99c783b */ /* 0x000fe20000004200 */
[----:B------:R-:W-:Y:S02]  /*1a950*/  FMNMX.FTZ R3, R45, R6, !PT ;  /* 0x000000062d037209 */ /* 0x000fe40007810000 */
[----:B------:R-:W-:Y:S01]  /*1a960*/  LEA R231, R56, R233, 0x1 ;  /* 0x000000e938e77211 */ /* 0x000fe200078e08ff */
[----:B-1----:R-:W-:Y:S01]  /*1a970*/  LDSM.16.MT88.4 R40, [R232+0x10000] ;  /* 0x01000000e828783b */ /* 0x002fe20000004200 */
[----:B------:R-:W-:-:S02]  /*1a980*/  FMNMX.FTZ R6, R4, R3, !PT ;  /* 0x0000000304067209 */ /* 0x000fc40007810000 */
[----:B------:R-:W-:Y:S01]  /*1a990*/  FMNMX.FTZ R3, R50, R51, !PT ;  /* 0x0000003332037209 */ /* 0x000fe20007810000 */
[----:B------:R-:W-:Y:S01]  /*1a9a0*/  LDSM.16.MT88.4 R64, [R233+0x12000] ;  /* 0x01200000e940783b */ /* 0x000fe20000004200 */
[----:B------:R-:W-:Y:S02]  /*1a9b0*/  FMNMX.FTZ R7, R5, R6, !PT ;  /* 0x0000000605077209 */ /* 0x000fe40007810000 */
[----:B------:R-:W-:Y:S01]  /*1a9c0*/  FMNMX.FTZ R6, R46, R3, !PT ;  /* 0x000000032e067209 */ /* 0x000fe20007810000 */
[----:B------:R-:W-:Y:S01]  /*1a9d0*/  LDSM.16.MT88.4 R72, [R232+0x12000] ;  /* 0x01200000e848783b */ /* 0x000fe20000004200 */
[----:B------:R-:W-:Y:S02]  /*1a9e0*/  FMNMX.FTZ R10, R2, R7, !PT ;  /* 0x00000007020a7209 */ /* 0x000fe40007810000 */
[----:B------:R-:W-:Y:S01]  /*1a9f0*/  FMNMX.FTZ R3, R47, R6, !PT ;  /* 0x000000062f037209 */ /* 0x000fe20007810000 */
[----:B------:R-:W-:Y:S01]  /*1aa00*/  LDSM.16.MT88.4 R80, [R231+0x12000] ;  /* 0x01200000e750783b */ /* 0x000fe20000004200 */
        /* <DEDUP_REMOVED lines=16> */
[----:B------:R-:W-:Y:S01]  /*1ab10*/  LEA R230, R56, R232, 0x1 ;  /* 0x000000e838e67211 */ /* 0x000fe200078e08ff */
        /* <DEDUP_REMOVED lines=9> */
[----:B------:R-:W-:Y:S03]  /*1abb0*/  LDSM.16.MT88.4 R120, [R230+0x14000] ;  /* 0x01400000e678783b */ /* 0x000fe60000004200 */
[----:B------:R-:W-:Y:S01]  /*1abc0*/  FMNMX.FTZ R3, R190, R3, !PT ;  /* 0x00000003be037209 */ /* 0x000fe20007810000 */
[----:B------:R-:W1:Y:S03]  /*1abd0*/  SHFL.BFLY PT, R7, R10, 0x2, 0x1f ;  /* 0x0c401f000a077f89 */ /* 0x000e6600000e0000 */
[----:B------:R-:W-:Y:S01]  /*1abe0*/  FMNMX.FTZ R6, R34, R3, !PT ;  /* 0x0000000322067209 */ /* 0x000fe20007810000 */
[----:B------:R-:W-:Y:S03]  /*1abf0*/  LDSM.16.MT88.4 R16, [R232+0x10800] ;  /* 0x01080000e810783b */ /* 0x000fe60000004200 */
[----:B------:R-:W-:Y:S01]  /*1ac00*/  FMNMX.FTZ R11, R33, R6, !PT ;  /* 0x00000006210b7209 */ /* 0x000fe20007810000 */
[----:B------:R-:W-:Y:S03]  /*1ac10*/  LDSM.16.MT88.4 R24, [R233+0x12800] ;  /* 0x01280000e918783b */ /* 0x000fe60000004200 */
[----:B------:R-:W-:Y:S01]  /*1ac20*/  FMNMX.FTZ R11, R32, R11, !PT ;  /* 0x0000000b200b7209 */ /* 0x000fe20007810000 */
[----:B--2---:R-:W-:Y:S04]  /*1ac30*/  LDSM.16.MT88.4 R20, [R230+0x12800] ;  /* 0x01280000e614783b */ /* 0x004fe80000004200 */
[----:B------:R-:W2:Y:S04]  /*1ac40*/  SHFL.BFLY PT, R6, R11, 0x2, 0x1f ;  /* 0x0c401f000b067f89 */ /* 0x000ea800000e0000 */
[----:B------:R-:W-:Y:S01]  /*1ac50*/  LDSM.16.MT88.4 R28, [R231+0x10800] ;  /* 0x01080000e71c783b */ /* 0x000fe20000004200 */
[----:B-1----:R-:W-:-:S05]  /*1ac60*/  FMNMX.FTZ R7, R10, R7, !PT ;  /* 0x000000070a077209 */ /* 0x002fca0007810000 */
[----:B------:R-:W1:Y:S01]  /*1ac70*/  SHFL.BFLY PT, R164, R7, 0x1, 0x1f ;  /* 0x0c201f0007a47f89 */ /* 0x000e6200000e0000 */
[----:B--2---:R-:W-:-:S05]  /*1ac80*/  FMNMX.FTZ R6, R11, R6, !PT ;  /* 0x000000060b067209 */ /* 0x004fca0007810000 */
[----:B------:R-:W2:Y:S01]  /*1ac90*/  SHFL.BFLY PT, R3, R6, 0x1, 0x1f ;  /* 0x0c201f0006037f89 */ /* 0x000ea200000e0000 */
[----:B-1----:R-:W-:-:S04]  /*1aca0*/  FMNMX.FTZ R164, R7, R164, !PT ;  /* 0x000000a407a47209 */ /* 0x002fc80007810000 */
[----:B------:R-:W-:Y:S02]  /*1acb0*/  FSETP.NEU.FTZ.AND P0, PT, R164, -INF , PT ;  /* 0xff800000a400780b */ /* 0x000fe40003f1d000 */
[----:B--2---:R-:W-:Y:S01]  /*1acc0*/  FMNMX.FTZ R3, R6, R3, !PT ;  /* 0x0000000306037209 */ /* 0x004fe20007810000 */
[----:B---3--:R-:W-:-:S04]  /*1acd0*/  FMUL.FTZ R199, R184, R164 ;  /* 0x000000a4b8c77220 */ /* 0x008fc80000410000 */
[----:B------:R-:W-:Y:S01]  /*1ace0*/  FMUL.FTZ R35, R184, R3 ;  /* 0x00000003b8237220 */ /* 0x000fe20000410000 */
[----:B------:R-:W-:Y:S02]  /*1acf0*/  FSEL R199, R199, RZ, P0 ;  /* 0x000000ffc7c77208 */ /* 0x000fe40000000000 */
[----:B------:R-:W-:-:S03]  /*1ad00*/  FSETP.NEU.FTZ.AND P0, PT, R3, -INF , PT ;  /* 0xff8000000300780b */ /* 0x000fc60003f1d000 */
[-CC-:B------:R-:W-:Y:S01]  /*1ad10*/  FFMA.FTZ R179, R48, R184.reuse, -R199.reuse ;  /* 0x000000b830b37223 */ /* 0x180fe200000108c7 */
[----:B------:R-:W-:Y:S01]  /*1ad20*/  FSEL R35, R35, RZ, P0 ;  /* 0x000000ff23237208 */ /* 0x000fe20000000000 */
[-CC-:B------:R-:W-:Y:S02]  /*1ad30*/  FFMA.FTZ R174, R49, R184.reuse, -R199.reuse ;  /* 0x000000b831ae7223 */ /* 0x180fe400000108c7 */
[-CC-:B------:R-:W-:Y:S02]  /*1ad40*/  FFMA.FTZ R177, R44, R184.reuse, -R199.reuse ;  /* 0x000000b82cb17223 */ /* 0x180fe400000108c7 */
[-C--:B------:R-:W-:Y:S01]  /*1ad50*/  FFMA.FTZ R170, R45, R184.reuse, -R199 ;  /* 0x000000b82daa7223 */ /* 0x080fe200000108c7 */
[----:B------:R-:W-:Y:S01]  /*1ad60*/  MUFU.EX2 R179, R179 ;  /* 0x000000b300b37308 */ /* 0x000fe20000000800 */
[-CC-:B------:R-:W-:Y:S02]  /*1ad70*/  FFMA.FTZ R176, R50, R184.reuse, -R35.reuse ;  /* 0x000000b832b07223 */ /* 0x180fe40000010823 */
[----:B------:R-:W-:-:S02]  /*1ad80*/  FFMA.FTZ R183, R51, R184, -R35 ;  /* 0x000000b833b77223 */ /* 0x000fc40000010823 */
[-CC-:B------:R-:W-:Y:S01]  /*1ad90*/  FFMA.FTZ R181, R46, R184.reuse, -R35.reuse ;  /* 0x000000b82eb57223 */ /* 0x180fe20000010823 */
[----:B------:R-:W1:Y:S01]  /*1ada0*/  LDSM.16.MT88.4 R48, [R231+0x10000] ;  /* 0x01000000e730783b */ /* 0x000e620000004200 */
[-C--:B------:R-:W-:Y:S01]  /*1adb0*/  FFMA.FTZ R172, R47, R184.reuse, -R35 ;  /* 0x000000b82fac7223 */ /* 0x080fe20000010823 */
[----:B------:R-:W2:Y:S01]  /*1adc0*/  MUFU.EX2 R174, R174 ;  /* 0x000000ae00ae7308 */ /* 0x000ea20000000800 */
[-CC-:B------:R-:W-:Y:S02]  /*1add0*/  FFMA.FTZ R175, R4, R184.reuse, -R199.reuse ;  /* 0x000000b804af7223 */ /* 0x180fe400000108c7 */
[-CC-:B------:R-:W-:Y:S02]  /*1ade0*/  FFMA.FTZ R168, R5, R184.reuse, -R199.reuse ;  /* 0x000000b805a87223 */ /* 0x180fe400000108c7 */
[----:B------:R-:W3:Y:S01]  /*1adf0*/  LDSM.16.MT88.4 R4, [R230+0x16000] ;  /* 0x01600000e604783b */ /* 0x000ee20000004200 */
[-CC-:B------:R-:W-:Y:S02]  /*1ae00*/  FFMA.FTZ R171, R2, R184.reuse, -R199.reuse ;  /* 0x000000b802ab7223 */ /* 0x180fe400000108c7 */
[----:B------:R-:W-:Y:S01]  /*1ae10*/  MUFU.EX2 R177, R177 ;  /* 0x000000b100b17308 */ /* 0x000fe20000000800 */
[----:B------:R-:W-:-:S02]  /*1ae20*/  FFMA.FTZ R2, R9, R184, -R199 ;  /* 0x000000b809027223 */ /* 0x000fc400000108c7 */
[-CC-:B------:R-:W-:Y:S02]  /*1ae30*/  FFMA.FTZ R173, R8, R184.reuse, -R35.reuse ;  /* 0x000000b808ad7223 */ /* 0x180fe40000010823 */
[----:B------:R-:W4:Y:S01]  /*1ae40*/  LDSM.16.MT88.4 R8, [R233+0x10800] ;  /* 0x01080000e908783b */ /* 0x000f220000004200 */
[-CC-:B------:R-:W-:Y:S02]  /*1ae50*/  FFMA.FTZ R169, R0, R184.reuse, -R35.reuse ;  /* 0x000000b800a97223 */ /* 0x180fe40000010823 */
[----:B------:R-:W5:Y:S01]  /*1ae60*/  MUFU.EX2 R170, R170 ;  /* 0x000000aa00aa7308 */ /* 0x000f620000000800 */
[----:B--2---:R-:W-:Y:S01]  /*1ae70*/  F2FP.BF16.PACK_AB R144, R174, R179 ;  /* 0x000000b3ae90723e */ /* 0x004fe200000010ff */
[-CC-:B------:R-:W-:Y:S02]  /*1ae80*/  FFMA.FTZ R166, R13, R184.reuse, -R35.reuse ;  /* 0x000000b80da67223 */ /* 0x180fe40000010823 */
[-C--:B------:R-:W-:Y:S02]  /*1ae90*/  FFMA.FTZ R0, R12, R184.reuse, -R35 ;  /* 0x000000b80c007223 */ /* 0x080fe40000010823 */
[----:B------:R-:W2:Y:S01]  /*1aea0*/  LDSM.16.MT88.4 R12, [R230+0x10800] ;  /* 0x01080000e60c783b */ /* 0x000ea20000004200 */
[-CC-:B------:R-:W-:Y:S01]  /*1aeb0*/  FFMA.FTZ R178, R200, R184.reuse, -R199.reuse ;  /* 0x000000b8c8b27223 */ /* 0x180fe200000108c7 */
[----:B------:R-:W-:Y:S01]  /*1aec0*/  MUFU.EX2 R176, R176 ;  /* 0x000000b000b07308 */ /* 0x000fe20000000800 */
[----:B------:R-:W-:-:S02]  /*1aed0*/  FFMA.FTZ R185, R185, R184, -R199 ;  /* 0x000000b8b9b97223 */ /* 0x000fc400000108c7 */
[-CC-:B------:R-:W-:Y:S02]  /*1aee0*/  FFMA.FTZ R180, R198, R184.reuse, -R199.reuse ;  /* 0x000000b8c6b47223 */ /* 0x180fe400000108c7 */
[-C--:B------:R-:W-:Y:S02]  /*1aef0*/  FFMA.FTZ R187, R187, R184.reuse, -R199 ;  /* 0x000000b8bbbb7223 */ /* 0x080fe400000108c7 */
[-CC-:B------:R-:W-:Y:S01]  /*1af00*/  FFMA.FTZ R182, R196, R184.reuse, -R35.reuse ;  /* 0x000000b8c4b67223 */ /* 0x180fe20000010823 */
[----:B------:R-:W1:Y:S01]  /*1af10*/  MUFU.EX2 R183, R183 ;  /* 0x000000b700b77308 */ /* 0x000e620000000800 */
[----:B-----5:R-:W-:Y:S01]  /*1af20*/  F2FP.BF16.PACK_AB R146, R170, R177 ;  /* 0x000000b1aa92723e */ /* 0x020fe200000010ff */
[-CC-:B------:R-:W-:Y:S02]  /*1af30*/  FFMA.FTZ R191, R191, R184.reuse, -R35.reuse ;  /* 0x000000b8bfbf7223 */ /* 0x180fe40000010823 */
[-CC-:B------:R-:W-:Y:S02]  /*1af40*/  FFMA.FTZ R186, R186, R184.reuse, -R35.reuse ;  /* 0x000000b8baba7223 */ /* 0x180fe40000010823 */
[----:B------:R-:W-:-:S02]  /*1af50*/  FFMA.FTZ R193, R193, R184, -R35 ;  /* 0x000000b8c1c17223 */ /* 0x000fc40000010823 */
[----:B------:R-:W-:Y:S01]  /*1af60*/  MUFU.EX2 R181, R181 ;  /* 0x000000b500b57308 */ /* 0x000fe20000000800 */
[-CC-:B------:R-:W-:Y:S02]  /*1af70*/  FFMA.FTZ R201, R192, R184.reuse, -R199.reuse ;  /* 0x000000b8c0c97223 */ /* 0x180fe400000108c7 */
[-CC-:B------:R-:W-:Y:S02]  /*1af80*/  FFMA.FTZ R192, R197, R184.reuse, -R199.reuse ;  /* 0x000000b8c5c07223 */ /* 0x180fe400000108c7 */
[-CC-:B------:R-:W-:Y:S02]  /*1af90*/  FFMA.FTZ R194, R194, R184.reuse, -R199.reuse ;  /* 0x000000b8c2c27223 */ /* 0x180fe400000108c7 */
[----:B------:R-:W-:Y:S01]  /*1afa0*/  FFMA.FTZ R195, R195, R184, -R199 ;  /* 0x000000b8c3c37223 */ /* 0x000fe200000108c7 */
[----:B------:R-:W5:Y:S01]  /*1afb0*/  MUFU.EX2 R172, R172 ;  /* 0x000000ac00ac7308 */ /* 0x000f620000000800 */
[----:B-1----:R-:W-:Y:S01]  /*1afc0*/  F2FP.BF16.PACK_AB R145, R183, R176 ;  /* 0x000000b0b791723e */ /* 0x002fe200000010ff */
[----:B------:R-:W-:-:S02]  /*1afd0*/  FFMA.FTZ R190, R190, R184, -R35 ;  /* 0x000000b8bebe7223 */ /* 0x000fc40000010823 */
[-CC-:B------:R-:W-:Y:S02]  /*1afe0*/  FFMA.FTZ R197, R34, R184.reuse, -R35.reuse ;  /* 0x000000b822c57223 */ /* 0x180fe40000010823 */
[-CC-:B------:R-:W-:Y:S02]  /*1aff0*/  FFMA.FTZ R196, R33, R184.reuse, -R35.reuse ;  /* 0x000000b821c47223 */ /* 0x180fe40000010823 */
[----:B------:R-:W-:Y:S01]  /*1b000*/  MUFU.EX2 R175, R175 ;  /* 0x000000af00af7308 */ /* 0x000fe20000000800 */
[----:B------:R-:W-:Y:S02]  /*1b010*/  FFMA.FTZ R251, R32, R184, -R35 ;  /* 0x000000b820fb7223 */ /* 0x000fe40000010823 */
[----:B------:R-:W-:Y:S01]  /*1b020*/  FADD.FTZ R174, R179, R174 ;  /* 0x000000aeb3ae7221 */ /* 0x000fe20000010000 */
[----:B------:R-:W-:Y:S01]  /*1b030*/  LDSM.16.MT88.4 R32, [R232+0x11800] ;  /* 0x01180000e820783b */ /* 0x000fe20000004200 */
[----:B------:R-:W-:Y:S02]  /*1b040*/  FADD.FTZ R176, R176, R183 ;  /* 0x000000b7b0b07221 */ /* 0x000fe40000010000 */
[----:B------:R-:W-:Y:S01]  /*1b050*/  FADD.FTZ R177, R177, R174 ;  /* 0x000000aeb1b17221 */ /* 0x000fe20000010000 */
[----:B-----5:R-:W-:Y:S01]  /*1b060*/  F2FP.BF16.PACK_AB R147, R172, R181 ;  /* 0x000000b5ac93723e */ /* 0x020fe200000010ff */
[----:B------:R-:W1:Y:S01]  /*1b070*/  MUFU.EX2 R168, R168 ;  /* 0x000000a800a87308 */ /* 0x000e620000000800 */
[----:B------:R-:W-:-:S02]  /*1b080*/  FADD.FTZ R181, R181, R176 ;  /* 0x000000b0b5b57221 */ /* 0x000fc40000010000 */
        /* <DEDUP_REMOVED lines=54> */
[C---:B---3--:R-:W-:Y:S07]  /*1b3f0*/  HMMA.16816.F32.BF16 R148, R144.reuse, R4, RZ ;  /* 0x000000049094723c */ /* 0x048fee00000418ff */
[----:B-1----:R-:W-:Y:S01]  /*1b400*/  F2FP.BF16.PACK_AB R4, R168, R175 ;  /* 0x000000afa804723e */ /* 0x002fe200000010ff */
[----:B------:R-:W-:Y:S01]  /*1b410*/  HMMA.16816.F32.BF16 R144, R144, R6, RZ ;  /* 0x000000069090723c */ /* 0x000fe200000418ff */
[----:B-----5:R-:W-:Y:S01]  /*1b420*/  F2FP.BF16.PACK_AB R5, R166, R173 ;  /* 0x000000ada605723e */ /* 0x020fe200000010ff */
[----:B------:R-:W-:-:S02]  /*1b430*/  FADD.FTZ R175, R175, R170 ;  /* 0x000000aaafaf7221 */ /* 0x000fc40000010000 */
[----:B------:R-:W-:Y:S02]  /*1b440*/  FADD.FTZ R173, R173, R172 ;  /* 0x000000acadad7221 */ /* 0x000fe40000010000 */
[----:B------:R-:W-:Y:S01]  /*1b450*/  FADD.FTZ R168, R168, R175 ;  /* 0x000000afa8a87221 */ /* 0x000fe20000010000 */
[----:B------:R-:W-:Y:S01]  /*1b460*/  F2FP.BF16.PACK_AB R6, R2, R171 ;  /* 0x000000ab0206723e */ /* 0x000fe200000010ff */
[----:B------:R-:W-:Y:S01]  /*1b470*/  FADD.FTZ R166, R166, R173 ;  /* 0x000000ada6a67221 */ /* 0x000fe20000010000 */
[----:B------:R-:W-:Y:S01]  /*1b480*/  F2FP.BF16.PACK_AB R7, R0, R169 ;  /* 0x000000a90007723e */ /* 0x000fe200000010ff */
[----:B------:R-:W-:Y:S02]  /*1b490*/  FADD.FTZ R171, R171, R168 ;  /* 0x000000a8abab7221 */ /* 0x000fe40000010000 */
[----:B------:R-:W-:Y:S02]  /*1b4a0*/  FADD.FTZ R169, R169, R166 ;  /* 0x000000a6a9a97221 */ /* 0x000fe40000010000 */
[----:B------:R-:W-:-:S02]  /*1b4b0*/  FADD.FTZ R171, R2, R171 ;  /* 0x000000ab02ab7221 */ /* 0x000fc40000010000 */
[----:B----4-:R-:W-:Y:S01]  /*1b4c0*/  HMMA.16816.F32.BF16 R160, R4, R8, R160 ;  /* 0x0000000804a0723c */ /* 0x010fe200000418a0 */
[----:B------:R-:W-:-:S07]  /*1b4d0*/  FADD.FTZ R169, R0, R169 ;  /* 0x000000a900a97221 */ /* 0x000fce0000010000 */
[C---:B------:R-:W-:Y:S01]  /*1b4e0*/  HMMA.16816.F32.BF16 R156, R4.reuse, R10, R156 ;  /* 0x0000000a049c723c */ /* 0x040fe2000004189c */
[----:B------:R-:W1:Y:S07]  /*1b4f0*/  LDSM.16.MT88.4 R8, [R232+0x12800] ;  /* 0x01280000e808783b */ /* 0x000e6e0000004200 */
[C---:B------:R-:W-:Y:S08]  /*1b500*/  HMMA.16816.F32.BF16 R36, R4.reuse, R16, R36 ;  /* 0x000000100424723c */ /* 0x040ff00000041824 */
[C---:B------:R-:W-:Y:S01]  /*1b510*/  HMMA.16816.F32.BF16 R40, R4.reuse, R18, R40 ;  /* 0x000000120428723c */ /* 0x040fe20000041828 */
[----:B------:R-:W3:Y:S07]  /*1b520*/  LDSM.16.MT88.4 R16, [R231+0x12800] ;  /* 0x01280000e710783b */ /* 0x000eee0000004200 */
[C---:B--2---:R-:W-:Y:S08]  /*1b530*/  HMMA.16816.F32.BF16 R52, R4.reuse, R12, R52 ;  /* 0x0000000c0434723c */ /* 0x044ff00000041834 */
[C---:B------:R-:W-:Y:S01]  /*1b540*/  HMMA.16816.F32.BF16 R56, R4.reuse, R14, R56 ;  /* 0x0000000e0438723c */ /* 0x040fe20000041838 */
[----:B------:R-:W2:Y:S07]  /*1b550*/  LDSM.16.MT88.4 R12, [R233+0x14800] ;  /* 0x01480000e90c783b */ /* 0x000eae0000004200 */
[C---:B------:R-:W-:Y:S08]  /*1b560*/  HMMA.16816.F32.BF16 R60, R4.reuse, R24, R60 ;  /* 0x00000018043c723c */ /* 0x040ff0000004183c */
[C---:B-1----:R-:W-:Y:S08]  /*1b570*/  HMMA.16816.F32.BF16 R68, R4.reuse, R8, R68 ;  /* 0x000000080444723c */ /* 0x042ff00000041844 */
[C---:B------:R-:W-:Y:S01]  /*1b580*/  HMMA.16816.F32.BF16 R72, R4.reuse, R10, R72 ;  /* 0x0000000a0448723c */ /* 0x040fe20000041848 */
[----:B------:R-:W1:Y:S07]  /*1b590*/  LDSM.16.MT88.4 R8, [R232+0x14800] ;  /* 0x01480000e808783b */ /* 0x000e6e0000004200 */
[C---:B---3--:R-:W-:Y:S08]  /*1b5a0*/  HMMA.16816.F32.BF16 R76, R4.reuse, R16, R76 ;  /* 0x00000010044c723c */ /* 0x048ff0000004184c */
[C---:B------:R-:W-:Y:S01]  /*1b5b0*/  HMMA.16816.F32.BF16 R80, R4.reuse, R18, R80 ;  /* 0x000000120450723c */ /* 0x040fe20000041850 */
[----:B------:R-:W3:Y:S07]  /*1b5c0*/  LDSM.16.MT88.4 R16, [R230+0x14800] ;  /* 0x01480000e610783b */ /* 0x000eee0000004200 */
[C---:B--2---:R-:W-:Y:S08]  /*1b5d0*/  HMMA.16816.F32.BF16 R92, R4.reuse, R12, R92 ;  /* 0x0000000c045c723c */ /* 0x044ff0000004185c */
[C---:B------:R-:W-:Y:S01]  /*1b5e0*/  HMMA.16816.F32.BF16 R96, R4.reuse, R14, R96 ;  /* 0x0000000e0460723c */ /* 0x040fe20000041860 */
[----:B------:R-:W2:Y:S07]  /*1b5f0*/  LDSM.16.MT88.4 R12, [R232+0x16800] ;  /* 0x01680000e80c783b */ /* 0x000eae0000004200 */
[C---:B------:R-:W-:Y:S01]  /*1b600*/  HMMA.16816.F32.BF16 R64, R4.reuse, R26, R64 ;  /* 0x0000001a0440723c */ /* 0x040fe20000041840 */
[----:B------:R-:W-:Y:S07]  /*1b610*/  LDSM.16.MT88.4 R24, [R231+0x14800] ;  /* 0x01480000e718783b */ /* 0x000fee0000004200 */
[C---:B-1----:R-:W-:Y:S08]  /*1b620*/  HMMA.16816.F32.BF16 R100, R4.reuse, R8, R100 ;  /* 0x000000080464723c */ /* 0x042ff00000041864 */
[C---:B------:R-:W-:Y:S01]  /*1b630*/  HMMA.16816.F32.BF16 R104, R4.reuse, R10, R104 ;  /* 0x0000000a0468723c */ /* 0x040fe20000041868 */
[----:B------:R-:W1:Y:S07]  /*1b640*/  LDSM.16.MT88.4 R8, [R231+0x16800] ;  /* 0x01680000e708783b */ /* 0x000e6e0000004200 */
[C---:B------:R-:W-:Y:S08]  /*1b650*/  HMMA.16816.F32.BF16 R84, R4.reuse, R20, R84 ;  /* 0x000000140454723c */ /* 0x040ff00000041854 */
[C---:B------:R-:W-:Y:S01]  /*1b660*/  HMMA.16816.F32.BF16 R88, R4.reuse, R22, R88 ;  /* 0x000000160458723c */ /* 0x040fe20000041858 */
[----:B------:R-:W4:Y:S07]  /*1b670*/  LDSM.16.MT88.4 R20, [R233+0x16800] ;  /* 0x01680000e914783b */ /* 0x000f2e0000004200 */
[C---:B---3--:R-:W-:Y:S08]  /*1b680*/  HMMA.16816.F32.BF16 R116, R4.reuse, R16, R116 ;  /* 0x000000100474723c */ /* 0x048ff00000041874 */
[C---:B------:R-:W-:Y:S01]  /*1b690*/  HMMA.16816.F32.BF16 R120, R4.reuse, R18, R120 ;  /* 0x000000120478723c */ /* 0x040fe20000041878 */
[----:B------:R-:W3:Y:S07]  /*1b6a0*/  LDSM.16.MT88.4 R16, [R230+0x16800] ;  /* 0x01680000e610783b */ /* 0x000eee0000004200 */
[C---:B--2---:R-:W-:Y:S08]  /*1b6b0*/  HMMA.16816.F32.BF16 R132, R4.reuse, R12, R132 ;  /* 0x0000000c0484723c */ /* 0x044ff00000041884 */
        /* <DEDUP_REMOVED lines=10> */
[----:B------:R-:W5:Y:S07]  /*1b760*/  LDSM.16.MT88.4 R24, [R232+0x11000] ;  /* 0x01100000e818783b */ /* 0x000f6e0000004200 */
[C---:B----4-:R-:W-:Y:S08]  /*1b770*/  HMMA.16816.F32.BF16 R124, R4.reuse, R20, R124 ;  /* 0x00000014047c723c */ /* 0x050ff0000004187c */
[C---:B------:R-:W-:Y:S01]  /*1b780*/  HMMA.16816.F32.BF16 R128, R4.reuse, R22, R128 ;  /* 0x000000160480723c */ /* 0x040fe20000041880 */
[----:B------:R-:W4:Y:S07]  /*1b790*/  LDSM.16.MT88.4 R20, [R230+0x11000] ;  /* 0x01100000e614783b */ /* 0x000f2e0000004200 */
[C---:B---3--:R-:W-:Y:S08]  /*1b7a0*/  HMMA.16816.F32.BF16 R148, R4.reuse, R16, R148 ;  /* 0x000000100494723c */ /* 0x048ff00000041894 */
[----:B------:R-:W-:Y:S01]  /*1b7b0*/  HMMA.16816.F32.BF16 R144, R4, R18, R144 ;  /* 0x000000120490723c */ /* 0x000fe20000041890 */
[----:B------:R-:W3:Y:S06]  /*1b7c0*/  LDSM.16.MT88.4 R16, [R233+0x13000] ;  /* 0x01300000e910783b */ /* 0x000eec0000004200 */
        /* <DEDUP_REMOVED lines=18> */
[C---:B-----5:R-:W-:Y:S08]  /*1b8f0*/  HMMA.16816.F32.BF16 R36, R4.reuse, R24, R36 ;  /* 0x000000180424723c */ /* 0x060ff00000041824 */
[C---:B------:R-:W-:Y:S01]  /*1b900*/  HMMA.16816.F32.BF16 R40, R4.reuse, R26, R40 ;  /* 0x0000001a0428723c */ /* 0x040fe20000041828 */
[----:B------:R-:W5:Y:S07]  /*1b910*/  LDSM.16.MT88.4 R24, [R230+0x13000] ;  /* 0x01300000e618783b */ /* 0x000f6e0000004200 */
[C---:B----4-:R-:W-:Y:S08]  /*1b920*/  HMMA.16816.F32.BF16 R52, R4.reuse, R20, R52 ;  /* 0x000000140434723c */ /* 0x050ff00000041834 */
        /* <DEDUP_REMOVED lines=28> */
[----:B------:R-:W-:Y:S07]  /*1baf0*/  LDSM.16.MT88.4 R24, [R230+0x11800] ;  /* 0x01180000e618783b */ /* 0x000fee0000004200 */
[C---:B----4-:R-:W-:Y:S08]  /*1bb00*/  HMMA.16816.F32.BF16 R132, R4.reuse, R20, R132 ;  /* 0x000000140484723c */ /* 0x050ff00000041884 */
[C---:B------:R-:W-:Y:S01]  /*1bb10*/  HMMA.16816.F32.BF16 R152, R4.reuse, R22, R152 ;  /* 0x000000160498723c */ /* 0x040fe20000041898 */
[----:B------:R-:W-:Y:S07]  /*1bb20*/  LDSM.16.MT88.4 R20, [R232+0x13800] ;  /* 0x01380000e814783b */ /* 0x000fee0000004200 */
[C---:B---3--:R-:W-:Y:S08]  /*1bb30*/  HMMA.16816.F32.BF16 R136, R4.reuse, R16, R136 ;  /* 0x000000100488723c */ /* 0x048ff00000041888 */
[C---:B------:R-:W-:Y:S01]  /*1bb40*/  HMMA.16816.F32.BF16 R140, R4.reuse, R18, R140 ;  /* 0x00000012048c723c */ /* 0x040fe2000004188c */
[----:B------:R-:W-:Y:S07]  /*1bb50*/  LDSM.16.MT88.4 R16, [R230+0x13800] ;  /* 0x01380000e610783b */ /* 0x000fee0000004200 */
[C---:B--2---:R-:W-:Y:S08]  /*1bb60*/  HMMA.16816.F32.BF16 R148, R4.reuse, R12, R148 ;  /* 0x0000000c0494723c */ /* 0x044ff00000041894 */
[----:B------:R-:W-:Y:S01]  /*1bb70*/  HMMA.16816.F32.BF16 R144, R4, R14, R144 ;  /* 0x0000000e0490723c */ /* 0x000fe20000041890 */
[----:B------:R-:W2:Y:S06]  /*1bb80*/  LDSM.16.MT88.4 R12, [R233+0x13800] ;  /* 0x01380000e90c783b */ /* 0x000eac0000004200 */
        /* <DEDUP_REMOVED lines=15> */
[C---:B------:R-:W-:Y:S08]  /*1bc80*/  HMMA.16816.F32.BF16 R44, R4.reuse, R28, R44 ;  /* 0x0000001c042c723c */ /* 0x040ff0000004182c */
[C---:B--2---:R-:W-:Y:S08]  /*1bc90*/  HMMA.16816.F32.BF16 R60, R4.reuse, R12, R60 ;  /* 0x0000000c043c723c */ /* 0x044ff0000004183c */
[C---:B------:R-:W-:Y:S01]  /*1bca0*/  HMMA.16816.F32.BF16 R64, R4.reuse, R14, R64 ;  /* 0x0000000e0440723c */ /* 0x040fe20000041840 */
[----:B------:R-:W2:Y:S07]  /*1bcb0*/  LDSM.16.MT88.4 R12, [R233+0x15800] ;  /* 0x01580000e90c783b */ /* 0x000eae0000004200 */
[C---:B------:R-:W-:Y:S01]  /*1bcc0*/  HMMA.16816.F32.BF16 R48, R4.reuse, R30, R48 ;  /* 0x0000001e0430723c */ /* 0x040fe20000041830 */
[----:B------:R-:W-:Y:S07]  /*1bcd0*/  LDSM.16.MT88.4 R28, [R232+0x15800] ;  /* 0x01580000e81c783b */ /* 0x000fee0000004200 */
[C---:B------:R-:W-:Y:S08]  /*1bce0*/  HMMA.16816.F32.BF16 R52, R4.reuse, R24, R52 ;  /* 0x000000180434723c */ /* 0x040ff00000041834 */
[C---:B-1----:R-:W-:Y:S08]  /*1bcf0*/  HMMA.16816.F32.BF16 R76, R4.reuse, R8, R76 ;  /* 0x00000008044c723c */ /* 0x042ff0000004184c */
[C---:B------:R-:W-:Y:S01]  /*1bd00*/  HMMA.16816.F32.BF16 R80, R4.reuse, R10, R80 ;  /* 0x0000000a0450723c */ /* 0x040fe20000041850 */
[----:B------:R-:W1:Y:S07]  /*1bd10*/  LDSM.16.MT88.4 R8, [R233+0x17800] ;  /* 0x01780000e908783b */ /* 0x000e6e0000004200 */
[C---:B------:R-:W-:Y:S01]  /*1bd20*/  HMMA.16816.F32.BF16 R56, R4.reuse, R26, R56 ;  /* 0x0000001a0438723c */ /* 0x040fe20000041838 */
[----:B------:R-:W3:Y:S07]  /*1bd30*/  LDSM.16.MT88.4 R24, [R231+0x15800] ;  /* 0x01580000e718783b */ /* 0x000eee0000004200 */
[C---:B------:R-:W-:Y:S08]  /*1bd40*/  HMMA.16816.F32.BF16 R68, R4.reuse, R20, R68 ;  /* 0x000000140444723c */ /* 0x040ff00000041844 */
[C---:B------:R-:W-:Y:S01]  /*1bd50*/  HMMA.16816.F32.BF16 R72, R4.reuse, R22, R72 ;  /* 0x000000160448723c */ /* 0x040fe20000041848 */
[----:B------:R-:W4:Y:S07]  /*1bd60*/  LDSM.16.MT88.4 R20, [R230+0x15800] ;  /* 0x01580000e614783b */ /* 0x000f2e0000004200 */
[C---:B------:R-:W-:Y:S08]  /*1bd70*/  HMMA.16816.F32.BF16 R84, R4.reuse, R16, R84 ;  /* 0x000000100454723c */ /* 0x040ff00000041854 */
        /* <DEDUP_REMOVED lines=8> */
[C---:B------:R-:W-:Y:S08]  /*1be00*/  HMMA.16816.F32.BF16 R36, R4.reuse, R32, R36 ;  /* 0x000000200424723c */ /* 0x040ff00000041824 */
[C---:B------:R-:W-:Y:S08]  /*1be10*/  HMMA.16816.F32.BF16 R40, R4.reuse, R34, R40 ;  /* 0x000000220428723c */ /* 0x040ff00000041828 */
[C---:B------:R-:W-:Y:S08]  /*1be20*/  HMMA.16816.F32.BF16 R100, R4.reuse, R28, R100 ;  /* 0x0000001c0464723c */ /* 0x040ff00000041864 */
[C---:B------:R-:W-:Y:S08]  /*1be30*/  HMMA.16816.F32.BF16 R104, R4.reuse, R30, R104 ;  /* 0x0000001e0468723c */ /* 0x040ff00000041868 */
[C---:B---3--:R-:W-:Y:S08]  /*1be40*/  HMMA.16816.F32.BF16 R108, R4.reuse, R24, R108 ;  /* 0x00000018046c723c */ /* 0x048ff0000004186c */
        /* <DEDUP_REMOVED lines=8> */
[----:B------:R-:W-:Y:S01]  /*1bed0*/  HMMA.16816.F32.BF16 R144, R4, R10, R144 ;  /* 0x0000000a0490723c */ /* 0x000fe20000041890 */
[----:B------:R-:W-:Y:S03]  /*1bee0*/  @!UPT UIADD3 URZ, URZ, URZ, URZ ;  /* 0x0000003f3f3ff290 */ /* 0x000fe6000fffe03f */
[----:B------:R-:W-:Y:S11]  /*1bef0*/  @!P5 BRA `(.L_x_1091) ;  /* 0x000045500000d947 */ /* 0x000ff60003800000 */
[----:B------:R-:W-:Y:S01]  /*1bf00*/  IADD3 R250, R165, -0x2, RZ ;  /* 0xfffffffea5fa7810 */ /* 0x000fe20007ffe0ff */
[----:B------:R-:W-:Y:S01]  /*1bf10*/  IMAD.MOV.U32 R0, RZ, RZ, R3 ;  /* 0x000000ffff007224 */ /* 0x000fe200078e0003 */
[----:B------:R-:W-:-:S07]  /*1bf20*/  MOV R165, R164 ;  /* 0x000000a400a57202 */ /* 0x000fce0000000f00 */
.L_x_1100:
[----:B------:R-:W-:Y:S01]  /*1bf30*/  ULDC.64 UR4, c[0x0][0x40] ;  /* 0x0000100000047ab9 */ /* 0x000fe20000000a00 */
[----:B------:R-:W-:Y:S04]  /*1bf40*/  DEPBAR.LE SB0, 0x0 ;  /* 0x000080000000791a */ /* 0x000fe80000000000 */
[----:B------:R-:W-:Y:S01]  /*1bf50*/  ISETP.NE.U32.AND P0, PT, R248, RZ, PT ;  /* 0x000000fff800720c */ /* 0x000fe20003f05070 */
[----:B------:R-:W-:Y:S03]  /*1bf60*/  UIADD3 UR4, UP0, UR4, 0x160, URZ ;  /* 0x0000016004047890 */ /* 0x000fe6000ff1e03f */
[----:B------:R-:W-:Y:S01]  /*1bf70*/  ISETP.NE.AND.EX P0, PT, R249, RZ, PT, P0 ;  /* 0x000000fff900720c */ /* 0x000fe20003f05300 */
[----:B------:R-:W-:Y:S02]  /*1bf80*/  UIADD3.X UR5, URZ, UR5, URZ, UP0, !UPT ;  /* 0x000000053f057290 */ /* 0x000fe400087fe43f */
[----:B------:R-:W-:Y:S04]  /*1bf90*/  IMAD.U32 R2, RZ, RZ, UR4 ;  /* 0x00000004ff027e24 */ /* 0x000fe8000f8e00ff */
[----:B------:R-:W-:Y:S01]  /*1bfa0*/  IMAD.U32 R3, RZ, RZ, UR5 ;  /* 0x00000005ff037e24 */ /* 0x000fe2000f8e00ff */
[----:B------:R-:W-:Y:S01]  /*1bfb0*/  WARPSYNC 0xffffffff ;  /* 0xffffffff00007948 */ /* 0x000fe20003800000 */
[----:B------:R-:W-:Y:S06]  /*1bfc0*/  BAR.SYNC.DEFER_BLOCKING 0x0 ;  /* 0x0000000000007b1d */ /* 0x000fec0000010000 */
[----:B------:R-:W-:Y:S01]  /*1bfd0*/  BSSY B0, `(.L_x_1092) ;  /* 0x0000046000007945 */ /* 0x000fe20003800000 */
[----:B------:R-:W-:-:S05]  /*1bfe0*/  @!P0 BRA `(.L_x_1093) ;  /* 0x0000040000008947 */ /* 0x000fca0003800000 */
[----:B------:R-:W-:Y:S02]  /*1bff0*/  ULDC.64 UR4, c[0x0][0x118] ;  /* 0x0000460000047ab9 */ /* 0x000fe40000000a00 */
[----:B------:R-:W2:Y:S02]  /*1c000*/  LD.E R11, [R2.64+0x170] ;  /* 0x00017004020b7980 */ /* 0x000ea4000c101900 */
[-C--:B--2---:R-:W-:Y:S02]  /*1c010*/  IABS R8, R11.reuse ;  /* 0x0000000b00087213 */ /* 0x084fe40000000000 */
[-C--:B------:R-:W-:Y:S02]  /*1c020*/  IABS R6, R11.reuse ;  /* 0x0000000b00067213 */ /* 0x080fe40000000000 */
[----:B------:R-:W1:Y:S03]  /*1c030*/  I2F.RP R9, R8 ;  /* 0x0000000800097306 */ /* 0x000e660000209400 */
[----:B------:R-:W-:Y:S07]  /*1c040*/  IMAD.MOV R6, RZ, RZ, -R6 ;  /* 0x000000ffff067224 */ /* 0x000fee00078e0a06 */
[----:B-1----:R-:W1:Y:S02]  /*1c050*/  MUFU.RCP R4, R9 ;  /* 0x0000000900047308 */ /* 0x002e640000001000 */
[----:B-1----:R-:W-:Y:S01]  /*1c060*/  IADD3 R14, R4, 0xffffffe, RZ ;  /* 0x0ffffffe040e7810 */ /* 0x002fe20007ffe0ff */
[----:B------:R-:W-:Y:S07]  /*1c070*/  IMAD.SHL.U32 R4, R250, 0x40, RZ ;  /* 0x00000040fa047824 */ /* 0x000fee00078e00ff */
[----:B------:R-:W1:Y:S01]  /*1c080*/  F2I.FTZ.U32.TRUNC.NTZ R15, R14 ;  /* 0x0000000e000f7305 */ /* 0x000e62000021f000 */
[C---:B------:R-:W-:Y:S02]  /*1c090*/  IADD3 R12, R4.reuse, 0x40, RZ ;  /* 0x00000040040c7810 */ /* 0x040fe40007ffe0ff */
[----:B------:R-:W-:Y:S02]  /*1c0a0*/  IABS R5, R4 ;  /* 0x0000000400057213 */ /* 0x000fe40000000000 */
[-C--:B------:R-:W-:Y:S04]  /*1c0b0*/  LOP3.LUT R4, R4, R11.reuse, RZ, 0x3c, !PT ;  /* 0x0000000b04047212 */ /* 0x080fe800078e3cff */
[----:B------:R-:W-:Y:S01]  /*1c0c0*/  ISETP.GE.AND P0, PT, R4, RZ, PT ;  /* 0x000000ff0400720c */ /* 0x000fe20003f06270 */
[--C-:B-1----:R-:W-:Y:S02]  /*1c0d0*/  IMAD.MOV R7, RZ, RZ, -R15.reuse ;  /* 0x000000ffff077224 */ /* 0x102fe400078e0a0f */
[----:B------:R-:W-:Y:S02]  /*1c0e0*/  IMAD.MOV.U32 R14, RZ, RZ, RZ ;  /* 0x000000ffff0e7224 */ /* 0x000fe400078e00ff */
[----:B------:R-:W-:Y:S01]  /*1c0f0*/  IMAD R10, R7, R8, RZ ;  /* 0x00000008070a7224 */ /* 0x000fe200078e02ff */
[----:B------:R-:W-:Y:S02]  /*1c100*/  IABS R7, R12 ;  /* 0x0000000c00077213 */ /* 0x000fe40000000000 */
[----:B------:R-:W-:Y:S01]  /*1c110*/  LOP3.LUT R12, R12, R11, RZ, 0x3c, !PT ;  /* 0x0000000b0c0c7212 */ /* 0x000fe200078e3cff */
[----:B------:R-:W-:Y:S02]  /*1c120*/  IMAD.HI.U32 R10, R15, R10, R14 ;  /* 0x0000000a0f0a7227 */ /* 0x000fe400078e000e */
[----:B------:R-:W2:Y:S01]  /*1c130*/  LD.E.64 R14, [R2.64+0x28] ;  /* 0x00002804020e7980 */ /* 0x000ea2000c101b00 */
[----:B------:R-:W-:Y:S03]  /*1c140*/  ISETP.GE.AND P2, PT, R12, RZ, PT ;  /* 0x000000ff0c00720c */ /* 0x000fe60003f46270 */
        /* <DEDUP_REMOVED lines=12> */
[----:B------:R-:W-:Y:S02]  /*1c210*/  ISETP.NE.AND P1, PT, R11, RZ, PT ;  /* 0x000000ff0b00720c */ /* 0x000fe40003f25270 */
[----:B------:R-:W-:Y:S07]  /*1c220*/  LOP3.LUT R7, RZ, R11, RZ, 0x33, !PT ;  /* 0x0000000bff077212 */ /* 0x000fee00078e33ff */
[----:B------:R-:W-:Y:S02]  /*1c230*/  @P4 IADD3 R9, R9, 0x1, RZ ;  /* 0x0000000109094810 */ /* 0x000fe40007ffe0ff */
[----:B------:R-:W-:Y:S03]  /*1c240*/  @P5 IADD3 R10, R10, 0x1, RZ ;  /* 0x000000010a0a5810 */ /* 0x000fe60007ffe0ff */
[----:B------:R-:W-:Y:S02]  /*1c250*/  @!P0 IMAD.MOV R9, RZ, RZ, -R9 ;  /* 0x000000ffff098224 */ /* 0x000fe400078e0a09 */
[----:B------:R-:W-:Y:S03]  /*1c260*/  @!P2 IMAD.MOV R10, RZ, RZ, -R10 ;  /* 0x000000ffff0aa224 */ /* 0x000fe600078e0a0a */
[C---:B------:R-:W-:Y:S02]  /*1c270*/  SEL R13, R7.reuse, R9, !P1 ;  /* 0x00000009070d7207 */ /* 0x040fe40004800000 */
[----:B------:R-:W-:Y:S01]  /*1c280*/  SEL R7, R7, R10, !P1 ;  /* 0x0000000a07077207 */ /* 0x000fe20004800000 */
[----:B------:R-:W3:Y:S01]  /*1c290*/  LD.E.64 R8, [R2.64+0x40] ;  /* 0x0000400402087980 */ /* 0x000ee2000c101b00 */
[-C--:B------:R-:W-:Y:S02]  /*1c2a0*/  LEA R18, P1, R13, R248.reuse, 0x2 ;  /* 0x000000f80d127211 */ /* 0x080fe400078210ff */
[C---:B------:R-:W-:Y:S01]  /*1c2b0*/  LEA R16, P0, R7.reuse, R248, 0x2 ;  /* 0x000000f807107211 */ /* 0x040fe200078010ff */
[----:B------:R-:W-:Y:S01]  /*1c2c0*/  IMAD.IADD R6, R7, 0x1, -R13 ;  /* 0x0000000107067824 */ /* 0x000fe200078e0a0d */
[-C--:B------:R-:W-:Y:S02]  /*1c2d0*/  LEA.HI.X.SX32 R19, R13, R249.reuse, 0x2, P1 ;  /* 0x000000f90d137211 */ /* 0x080fe400008f16ff */
[----:B------:R-:W-:Y:S01]  /*1c2e0*/  LEA.HI.X.SX32 R17, R7, R249, 0x2, P0 ;  /* 0x000000f907117211 */ /* 0x000fe200000f16ff */
[----:B------:R-:W-:Y:S02]  /*1c2f0*/  IMAD R11, R11, R6, -0x40 ;  /* 0xffffffc00b0b7424 */ /* 0x000fe400078e0206 */
[----:B------:R-:W4:Y:S03]  /*1c300*/  LD.E R4, [R18.64] ;  /* 0x0000000412047980 */ /* 0x000f26000c101900 */
[----:B------:R-:W-:Y:S01]  /*1c310*/  SHF.R.S32.HI R7, RZ, 0x1f, R11 ;  /* 0x0000001fff077819 */ /* 0x000fe2000001140b */
[----:B------:R-:W4:Y:S01]  /*1c320*/  LD.E R5, [R16.64] ;  /* 0x0000000410057980 */ /* 0x000f22000c101900 */
[-C--:B---3--:R-:W-:Y:S02]  /*1c330*/  IMAD R6, R9, R11.reuse, RZ ;  /* 0x0000000b09067224 */ /* 0x088fe400078e02ff */
[C---:B------:R-:W-:Y:S04]  /*1c340*/  IMAD.WIDE.U32 R10, R8.reuse, R11, RZ ;  /* 0x0000000b080a7225 */ /* 0x040fe800078e00ff */
[----:B------:R-:W-:Y:S04]  /*1c350*/  IMAD R6, R8, R7, R6 ;  /* 0x0000000708067224 */ /* 0x000fe800078e0206 */
[----:B------:R-:W-:Y:S02]  /*1c360*/  IMAD.IADD R11, R11, 0x1, R6 ;  /* 0x000000010b0b7824 */ /* 0x000fe400078e0206 */
[----:B----4-:R-:W-:Y:S04]  /*1c370*/  IMAD.IADD R5, R4, 0x1, -R5 ;  /* 0x0000000104057824 */ /* 0x010fe800078e0a05 */
[----:B--2---:R-:W-:Y:S01]  /*1c380*/  IMAD R7, R15, R5, RZ ;  /* 0x000000050f077224 */ /* 0x004fe200078e02ff */
[----:B------:R-:W-:Y:S01]  /*1c390*/  SHF.R.S32.HI R4, RZ, 0x1f, R5 ;  /* 0x0000001fff047819 */ /* 0x000fe20000011405 */
[----:B------:R-:W-:Y:S04]  /*1c3a0*/  IMAD.WIDE.U32 R10, R5, R14, R10 ;  /* 0x0000000e050a7225 */ /* 0x000fe800078e000a */
[----:B------:R-:W-:Y:S02]  /*1c3b0*/  IMAD R7, R14, R4, R7 ;  /* 0x000000040e077224 */ /* 0x000fe400078e0207 */
[----:B------:R-:W-:Y:S02]  /*1c3c0*/  IMAD.MOV.U32 R9, RZ, RZ, R10 ;  /* 0x000000ffff097224 */ /* 0x000fe400078e000a */
[----:B------:R-:W-:Y:S01]  /*1c3d0*/  IMAD.IADD R4, R11, 0x1, R7 ;  /* 0x000000010b047824 */ /* 0x000fe200078e0207 */
[----:B------:R-:W-:-:S05]  /*1c3e0*/  BRA `(.L_x_1094) ;  /* 0x0000004000007947 */ /* 0x000fca0003800000 */
.L_x_1093:
[----:B------:R-:W-:Y:S02]  /*1c3f0*/  ULDC.64 UR4, c[0x0][0x118] ;  /* 0x0000460000047ab9 */ /* 0x000fe40000000a00 */
[----:B------:R-:W2:Y:S02]  /*1c400*/  LD.E R9, [R2.64+0x40] ;  /* 0x0000400402097980 */ /* 0x000ea4000c101900 */
[----:B--2---:R-:W-:Y:S04]  /*1c410*/  LEA R9, -R9, RZ, 0x6 ;  /* 0x000000ff09097211 */ /* 0x004fe800078e31ff */
[----:B------:R-:W-:Y:S02]  /*1c420*/  SHF.R.S32.HI R4, RZ, 0x1f, R9 ;  /* 0x0000001fff047819 */ /* 0x000fe40000011409 */
.L_x_1094:
[----:B------:R-:W-:Y:S05]  /*1c430*/  BSYNC B0 ;  /* 0x0000000000007941 */ /* 0x000fea0003800000 */
.L_x_1092:
[----:B------:R1:W-:Y:S01]  /*1c440*/  STL.64 [R1], R2 ;  /* 0x0000000201007387 */ /* 0x0003e20000100a00 */
[C---:B------:R-:W-:Y:S01]  /*1c450*/  LOP3.LUT P6, RZ, R247.reuse, 0x1, RZ, 0xc0, !PT ;  /* 0x00000001f7ff7812 */ /* 0x040fe200078cc0ff */
[----:B------:R-:W-:Y:S01]  /*1c460*/  ULDC.64 UR4, c[0x0][0x118] ;  /* 0x0000460000047ab9 */ /* 0x000fe20000000a00 */
[C---:B------:R-:W-:Y:S01]  /*1c470*/  LOP3.LUT P4, RZ, R247.reuse, 0x4, RZ, 0xc0, !PT ;  /* 0x00000004f7ff7812 */ /* 0x040fe2000788c0ff */
[----:B------:R-:W-:Y:S01]  /*1c480*/  BSSY B1, `(.L_x_1095) ;  /* 0x000020f000017945 */ /* 0x000fe20003800000 */
[C---:B------:R-:W-:Y:S02]  /*1c490*/  LOP3.LUT P5, RZ, R247.reuse, 0x2, RZ, 0xc0, !PT ;  /* 0x00000002f7ff7812 */ /* 0x040fe400078ac0ff */
[----:B------:R-:W-:Y:S02]  /*1c4a0*/  LOP3.LUT P3, RZ, R247, 0x8, RZ, 0xc0, !PT ;  /* 0x00000008f7ff7812 */ /* 0x000fe4000786c0ff */
[-C--:B------:R-:W-:Y:S04]  /*1c4b0*/  IADD3 R7, P1, R9, R234.reuse, RZ ;  /* 0x000000ea09077210 */ /* 0x080fe80007f3e0ff */
[C---:B------:R-:W-:Y:S01]  /*1c4c0*/  IADD3 R5, P2, R7.reuse, R234, RZ ;  /* 0x000000ea07057210 */ /* 0x040fe20007f5e0ff */
[--C-:B------:R-:W-:Y:S01]  /*1c4d0*/  IMAD.X R6, R4, 0x1, R235.reuse, P1 ;  /* 0x0000000104067824 */ /* 0x100fe200008e06eb */
[CC--:B------:R-:W-:Y:S04]  /*1c4e0*/  @P6 LEA R16, P1, R7.reuse, R188.reuse, 0x1 ;  /* 0x000000bc07106211 */ /* 0x0c0fe800078208ff */
[CC--:B------:R-:W-:Y:S02]  /*1c4f0*/  @P6 LEA.HI.X R17, R7.reuse, R189.reuse, R6, 0x1, P1 ;  /* 0x000000bd07116211 */ /* 0x0c0fe400008f0c06 */
[-C--:B------:R-:W-:Y:S02]  /*1c500*/  @P3 LEA R8, P1, R7, R188.reuse, 0x1 ;  /* 0x000000bc07083211 */ /* 0x080fe400078208ff */
[CC--:B-1----:R-:W-:Y:S04]  /*1c510*/  LEA R2, P0, R9.reuse, R188.reuse, 0x1 ;  /* 0x000000bc09027211 */ /* 0x0c2fe800078008ff */
[-C--:B------:R-:W-:Y:S01]  /*1c520*/  LEA.HI.X R3, R9, R189.reuse, R4, 0x1, P0 ;  /* 0x000000bd09037211 */ /* 0x080fe200000f0c04 */
[--C-:B------:R-:W-:Y:S01]  /*1c530*/  IMAD.X R4, R6, 0x1, R235.reuse, P2 ;  /* 0x0000000106047824 */ /* 0x100fe200010e06eb */
[CC--:B------:R-:W-:Y:S02]  /*1c540*/  @P4 LEA R10, P2, R7.reuse, R188.reuse, 0x1 ;  /* 0x000000bc070a4211 */ /* 0x0c0fe400078408ff */
[CC--:B------:R-:W-:Y:S01]  /*1c550*/  @P5 LEA R12, P0, R7.reuse, R188.reuse, 0x1 ;  /* 0x000000bc070c5211 */ /* 0x0c0fe200078008ff */
[----:B------:R-:W-:Y:S01]  /*1c560*/  @!PT LDS RZ, [RZ] ;  /* 0x00000000fffff984 */ /* 0x000fe20000000800 */
[----:B------:R-:W-:Y:S01]  /*1c570*/  @!PT LDS RZ, [RZ] ;  /* 0x00000000fffff984 */ /* 0x000fe20000000800 */
[----:B------:R-:W-:Y:S01]  /*1c580*/  @!PT LDS RZ, [RZ] ;  /* 0x00000000fffff984 */ /* 0x000fe20000000800 */
[----:B------:R1:W-:Y:S01]  /*1c590*/  @P6 LDGSTS.E.BYPASS.LTC128B.128 [R245+0x10000], [R2.64] ;  /* 0x1000000002f56fae */ /* 0x0003e2000b901d44 */
[-CC-:B------:R-:W-:Y:S02]  /*1c5a0*/  @P4 LEA.HI.X R11, R7, R189.reuse, R6.reuse, 0x1, P2 ;  /* 0x000000bd070b4211 */ /* 0x180fe400010f0c06 */
[-C--:B------:R-:W-:Y:S01]  /*1c5b0*/  @P5 LEA R22, P2, R5, R188.reuse, 0x1 ;  /* 0x000000bc05165211 */ /* 0x080fe200078408ff */
[----:B------:R-:W-:Y:S01]  /*1c5c0*/  @!P6 STS.128 [R245+0x10000], RZ ;  /* 0x010000fff500e388 */ /* 0x000fe20000000c00 */
[-CC-:B------:R-:W-:Y:S02]  /*1c5d0*/  @P5 LEA.HI.X R13, R7, R189.reuse, R6.reuse, 0x1, P0 ;  /* 0x000000bd070d5211 */ /* 0x180fe400000f0c06 */
[----:B------:R-:W-:Y:S02]  /*1c5e0*/  @P6 LEA R14, P0, R5, R188, 0x1 ;  /* 0x000000bc050e6211 */ /* 0x000fe400078008ff */
[-C--:B------:R-:W-:Y:S02]  /*1c5f0*/  @P3 LEA.HI.X R9, R7, R189.reuse, R6, 0x1, P1 ;  /* 0x000000bd07093211 */ /* 0x080fe400008f0c06 */
[CCC-:B------:R-:W-:Y:S02]  /*1c600*/  @P5 LEA.HI.X R23, R5.reuse, R189.reuse, R4.reuse, 0x1, P2 ;  /* 0x000000bd05175211 */ /* 0x1c0fe400010f0c04 */
[C---:B------:R-:W-:Y:S02]  /*1c610*/  IADD3 R6, P2, R5.reuse, R234, RZ ;  /* 0x000000ea05067210 */ /* 0x040fe40007f5e0ff */
[CC--:B------:R-:W-:Y:S02]  /*1c620*/  @P4 LEA R20, P1, R5.reuse, R188.reuse, 0x1 ;  /* 0x000000bc05144211 */ /* 0x0c0fe400078208ff */
[CCC-:B------:R-:W-:Y:S02]  /*1c630*/  @P6 LEA.HI.X R15, R5.reuse, R189.reuse, R4.reuse, 0x1, P0 ;  /* 0x000000bd050f6211 */ /* 0x1c0fe400000f0c04 */
[CC--:B------:R-:W-:Y:S02]  /*1c640*/  @P3 LEA R18, P0, R5.reuse, R188.reuse, 0x1 ;  /* 0x000000bc05123211 */ /* 0x0c0fe400078008ff */
[CCC-:B------:R-:W-:Y:S02]  /*1c650*/  @P4 LEA.HI.X R21, R5.reuse, R189.reuse, R4.reuse, 0x1, P1 ;  /* 0x000000bd05154211 */ /* 0x1c0fe400008f0c04 */
[-C--:B------:R-:W-:Y:S01]  /*1c660*/  @P3 LEA.HI.X R19, R5, R189.reuse, R4, 0x1, P0 ;  /* 0x000000bd05133211 */ /* 0x080fe200000f0c04 */
[----:B------:R-:W-:Y:S01]  /*1c670*/  IMAD.X R4, R4, 0x1, R235, P2 ;  /* 0x0000000104047824 */ /* 0x000fe200010e06eb */
[CC--:B------:R-:W-:Y:S01]  /*1c680*/  @P6 LEA R24, P0, R6.reuse, R188.reuse, 0x1 ;  /* 0x000000bc06186211 */ /* 0x0c0fe200078008ff */
[--C-:B------:R-:W-:Y:S01]  /*1c690*/  @P5 IMAD.MOV.U32 R5, RZ, RZ, R3.reuse ;  /* 0x000000ffff055224 */ /* 0x100fe200078e0003 */
[CC--:B------:R-:W-:Y:S02]  /*1c6a0*/  @P5 LEA R30, P2, R6.reuse, R188.reuse, 0x1 ;  /* 0x000000bc061e5211 */ /* 0x0c0fe400078408ff */
[CC--:B------:R-:W-:Y:S02]  /*1c6b0*/  @P4 LEA R28, P1, R6.reuse, R188.reuse, 0x1 ;  /* 0x000000bc061c4211 */ /* 0x0c0fe400078208ff */
[CCC-:B------:R-:W-:Y:S02]  /*1c6c0*/  @P6 LEA.HI.X R25, R6.reuse, R189.reuse, R4.reuse, 0x1, P0 ;  /* 0x000000bd06196211 */ /* 0x1c0fe400000f0c04 */
[C---:B------:R-:W-:Y:S02]  /*1c6d0*/  @P3 LEA R188, P0, R6.reuse, R188, 0x1 ;  /* 0x000000bc06bc3211 */ /* 0x040fe400078008ff */
[CCC-:B------:R-:W-:Y:S02]  /*1c6e0*/  @P5 LEA.HI.X R31, R6.reuse, R189.reuse, R4.reuse, 0x1, P2 ;  /* 0x000000bd061f5211 */ /* 0x1c0fe400010f0c04 */
[CCC-:B------:R-:W-:Y:S02]  /*1c6f0*/  @P4 LEA.HI.X R29, R6.reuse, R189.reuse, R4.reuse, 0x1, P1 ;  /* 0x000000bd061d4211 */ /* 0x1c0fe400008f0c04 */
[----:B------:R-:W-:Y:S01]  /*1c700*/  @P3 LEA.HI.X R189, R6, R189, R4, 0x1, P0 ;  /* 0x000000bd06bd3211 */ /* 0x000fe200000f0c04 */
[--C-:B------:R-:W-:Y:S01]  /*1c710*/  @P5 IMAD.MOV.U32 R4, RZ, RZ, R2.reuse ;  /* 0x000000ffff045224 */ /* 0x100fe200078e0002 */
[----:B------:R-:W-:Y:S04]  /*1c720*/  ISETP.GE.AND P0, PT, R250, 0x1, PT ;  /* 0x00000001fa00780c */ /* 0x000fe80003f06270 */
[----:B------:R-:W-:Y:S01]  /*1c730*/  @!PT LDS RZ, [RZ] ;  /* 0x00000000fffff984 */ /* 0x000fe20000000800 */
[----:B------:R-:W-:Y:S01]  /*1c740*/  @!PT LDS RZ, [RZ] ;  /* 0x00000000fffff984 */ /* 0x000fe20000000800 */
[----:B------:R-:W-:Y:S01]  /*1c750*/  @!PT LDS RZ, [RZ] ;  /* 0x00000000fffff984 */ /* 0x000fe20000000800 */
[----:B------:R2:W-:Y:S04]  /*1c760*/  @P5 LDGSTS.E.BYPASS.LTC128B.128 [R245+0x12000], [R4.64+0x80] ;  /* 0x1200008004f55fae */ /* 0x0005e8000b901d44 */
[----:B------:R-:W-:Y:S01]  /*1c770*/  @!P5 STS.128 [R245+0x12000], RZ ;  /* 0x012000fff500d388 */ /* 0x000fe20000000c00 */
[--C-:B--2---:R-:W-:Y:S02]  /*1c780*/  @P4 IMAD.MOV.U32 R4, RZ, RZ, R2.reuse ;  /* 0x000000ffff044224 */ /* 0x104fe400078e0002 */
[--C-:B------:R-:W-:Y:S05]  /*1c790*/  @P4 IMAD.MOV.U32 R5, RZ, RZ, R3.reuse ;  /* 0x000000ffff054224 */ /* 0x100fea00078e0003 */
        /* <DEDUP_REMOVED lines=11> */
[----:B------:R-:W-:Y:S04]  /*1c850*/  @!P3 STS.128 [R245+0x16000], RZ ;  /* 0x016000fff500b388 */ /* 0x000fe80000000c00 */
[----:B------:R-:W-:Y:S01]  /*1c860*/  @!PT LDS RZ, [RZ] ;  /* 0x00000000fffff984 */ /* 0x000fe20000000800 */
[----:B------:R-:W-:Y:S01]  /*1c870*/  @!PT LDS RZ, [RZ] ;  /* 0x00000000fffff984 */ /* 0x000fe20000000800 */
[----:B------:R-:W-:Y:S01]  /*1c880*/  @!PT LDS RZ, [RZ] ;  /* 0x00000000fffff984 */ /* 0x000fe20000000800 */
[----:B------:R3:W-:Y:S04]  /*1c890*/  @P6 LDGSTS.E.BYPASS.LTC128B.128 [R245+0x10800], [R16.64] ;  /* 0x1080000010f56fae */ /* 0x0007e8000b901d44 */
[----:B------:R-:W-:Y:S04]  /*1c8a0*/  @!P6 STS.128 [R245+0x10800], RZ ;  /* 0x010800fff500e388 */ /* 0x000fe80000000c00 */
        /* <DEDUP_REMOVED lines=55> */
[----:B------:R-:W-:Y:S04]  /*1cc20*/  LDSM.16.M88.4 R32, [R229] ;  /* 0x00000000e520783b */ /* 0x000fe80000000200 */
[----:B-1----:R-:W1:Y:S04]  /*1cc30*/  LDSM.16.M88.4 R8, [R228+0x8000] ;  /* 0x00800000e408783b */ /* 0x002e680000000200 */
[----:B---3--:R-:W4:Y:S04]  /*1cc40*/  LDSM.16.M88.4 R16, [R228+0x8800] ;  /* 0x00880000e410783b */ /* 0x008f280000000200 */
[----:B------:R-:W3:Y:S04]  /*1cc50*/  LDSM.16.M88.4 R24, [R228+0x9000] ;  /* 0x00900000e418783b */ /* 0x000ee80000000200 */
[----:B------:R-:W0:Y:S04]  /*1cc60*/  LDGDEPBAR ;  /* 0x00000000000079af */ /* 0x000e280000000000 */
[----:B------:R-:W3:Y:S04]  /*1cc70*/  LDSM.16.M88.4 R168, [R228+0x9800] ;  /* 0x00980000e4a8783b */ /* 0x000ee80000000200 */
[----:B------:R-:W-:Y:S04]  /*1cc80*/  LDSM.16.M88.4 R172, [R227] ;  /* 0x00000000e3ac783b */ /* 0x000fe80000000200 */
[----:B------:R-:W3:Y:S04]  /*1cc90*/  LDSM.16.M88.4 R176, [R226] ;  /* 0x00000000e2b0783b */ /* 0x000ee80000000200 */
[----:B------:R-:W3:Y:S04]  /*1cca0*/  LDSM.16.M88.4 R180, [R222] ;  /* 0x00000000deb4783b */ /* 0x000ee80000000200 */
[----:B------:R-:W3:Y:S04]  /*1ccb0*/  LDSM.16.M88.4 R184, [R221] ;  /* 0x00000000ddb8783b */ /* 0x000ee80000000200 */
[----:B--2---:R-:W2:Y:S01]  /*1ccc0*/  LDSM.16.M88.4 R188, [R220] ;  /* 0x00000000dcbc783b */ /* 0x004ea20000000200 */
[C---:B-1----:R-:W-:Y:S03]  /*1ccd0*/  HMMA.16816.F32.BF16 R4, R32.reuse, R8, RZ ;  /* 0x000000082004723c */ /* 0x042fe600000418ff */
[----:B------:R-:W-:Y:S04]  /*1cce0*/  LDSM.16.M88.4 R192, [R225] ;  /* 0x00000000e1c0783b */ /* 0x000fe80000000200 */
[----:B------:R-:W1:Y:S01]  /*1ccf0*/  LDSM.16.M88.4 R196, [R223+0x8000] ;  /* 0x00800000dfc4783b */ /* 0x000e620000000200 */
[C---:B------:R-:W-:Y:S03]  /*1cd00*/  HMMA.16816.F32.BF16 R8, R32.reuse, R10, RZ ;  /* 0x0000000a2008723c */ /* 0x040fe600000418ff */
[----:B------:R-:W1:Y:S04]  /*1cd10*/  LDSM.16.M88.4 R200, [R223+0x8800] ;  /* 0x00880000dfc8783b */ /* 0x000e680000000200 */
[----:B------:R-:W-:Y:S01]  /*1cd20*/  LDSM.16.M88.4 R204, [R223+0x9800] ;  /* 0x00980000dfcc783b */ /* 0x000fe20000000200 */
[C---:B----4-:R-:W-:Y:S08]  /*1cd30*/  HMMA.16816.F32.BF16 R12, R32.reuse, R16, RZ ;  /* 0x00000010200c723c */ /* 0x050ff000000418ff */
[C---:B------:R-:W-:Y:S08]  /*1cd40*/  HMMA.16816.F32.BF16 R16, R32.reuse, R18, RZ ;  /* 0x000000122010723c */ /* 0x040ff000000418ff */
[C---:B---3--:R-:W-:Y:S08]  /*1cd50*/  HMMA.16816.F32.BF16 R20, R32.reuse, R24, RZ ;  /* 0x000000182014723c */ /* 0x048ff000000418ff */
[C---:B------:R-:W-:Y:S08]  /*1cd60*/  HMMA.16816.F32.BF16 R24, R32.reuse, R26, RZ ;  /* 0x0000001a2018723c */ /* 0x040ff000000418ff */
[C---:B------:R-:W-:Y:S08]  /*1cd70*/  HMMA.16816.F32.BF16 R28, R32.reuse, R168, RZ ;  /* 0x000000a8201c723c */ /* 0x040ff000000418ff */
[----:B------:R-:W-:Y:S01]  /*1cd80*/  HMMA.16816.F32.BF16 R32, R32, R170, RZ ;  /* 0x000000aa2020723c */ /* 0x000fe200000418ff */
[----:B------:R-:W3:Y:S07]  /*1cd90*/  LDSM.16.M88.4 R168, [R223+0x9000] ;  /* 0x00900000dfa8783b */ /* 0x000eee0000000200 */
[C---:B------:R-:W-:Y:S08]  /*1cda0*/  HMMA.16816.F32.BF16 R4, R172.reuse, R176, R4 ;  /* 0x000000b0ac04723c */ /* 0x040ff00000041804 */
[C---:B------:R-:W-:Y:S01]  /*1cdb0*/  HMMA.16816.F32.BF16 R8, R172.reuse, R178, R8 ;  /* 0x000000b2ac08723c */ /* 0x040fe20000041808 */
[----:B------:R-:W-:Y:S07]  /*1cdc0*/  LDSM.16.M88.4 R176, [R224] ;  /* 0x00000000e0b0783b */ /* 0x000fee0000000200 */
[C---:B------:R-:W-:Y:S08]  /*1cdd0*/  HMMA.16816.F32.BF16 R12, R172.reuse, R180, R12 ;  /* 0x000000b4ac0c723c */ /* 0x040ff0000004180c */
[C---:B------:R-:W-:Y:S01]  /*1cde0*/  HMMA.16816.F32.BF16 R16, R172.reuse, R182, R16 ;  /* 0x000000b6ac10723c */ /* 0x040fe20000041810 */
[----:B------:R-:W4:Y:S07]  /*1cdf0*/  LDSM.16.M88.4 R180, [R219] ;  /* 0x00000000dbb4783b */ /* 0x000f2e0000000200 */
[C---:B------:R-:W-:Y:S08]  /*1ce00*/  HMMA.16816.F32.BF16 R20, R172.reuse, R184, R20 ;  /* 0x000000b8ac14723c */ /* 0x040ff00000041814 */
[C---:B------:R-:W-:Y:S01]  /*1ce10*/  HMMA.16816.F32.BF16 R24, R172.reuse, R186, R24 ;  /* 0x000000baac18723c */ /* 0x040fe20000041818 */
[----:B------:R-:W3:Y:S07]  /*1ce20*/  LDSM.16.M88.4 R184, [R219+0x800] ;  /* 0x00080000dbb8783b */ /* 0x000eee0000000200 */
[C---:B--2---:R-:W-:Y:S08]  /*1ce30*/  HMMA.16816.F32.BF16 R28, R172.reuse, R188, R28 ;  /* 0x000000bcac1c723c */ /* 0x044ff0000004181c */
[----:B------:R-:W-:Y:S01]  /*1ce40*/  HMMA.16816.F32.BF16 R32, R172, R190, R32 ;  /* 0x000000beac20723c */ /* 0x000fe20000041820 */
[----:B------:R-:W2:Y:S04]  /*1ce50*/  LDSM.16.M88.4 R172, [R219+0x1000] ;  /* 0x00100000dbac783b */ /* 0x000ea80000000200 */
[----:B------:R-:W2:Y:S03]  /*1ce60*/  LDSM.16.M88.4 R188, [R219+0x1800] ;  /* 0x00180000dbbc783b */ /* 0x000ea60000000200 */
[C---:B-1----:R-:W-:Y:S08]  /*1ce70*/  HMMA.16816.F32.BF16 R4, R192.reuse, R196, R4 ;  /* 0x000000c4c004723c */ /* 0x042ff00000041804 */
[C---:B------:R-:W-:Y:S01]  /*1ce80*/  HMMA.16816.F32.BF16 R8, R192.reuse, R198, R8 ;  /* 0x000000c6c008723c */ /* 0x040fe20000041808 */
[----:B------:R-:W-:Y:S07]  /*1ce90*/  LDSM.16.M88.4 R196, [R228+0xa000] ;  /* 0x00a00000e4c4783b */ /* 0x000fee0000000200 */
[C---:B------:R-:W-:Y:S08]  /*1cea0*/  HMMA.16816.F32.BF16 R12, R192.reuse, R200, R12 ;  /* 0x000000c8c00c723c */ /* 0x040ff0000004180c */
[C---:B------:R-:W-:Y:S01]  /*1ceb0*/  HMMA.16816.F32.BF16 R16, R192.reuse, R202, R16 ;  /* 0x000000cac010723c */ /* 0x040fe20000041810 */
[----:B------:R-:W-:Y:S07]  /*1cec0*/  LDSM.16.M88.4 R200, [R228+0xa800] ;  /* 0x00a80000e4c8783b */ /* 0x000fee0000000200 */
[C---:B---3--:R-:W-:Y:S08]  /*1ced0*/  HMMA.16816.F32.BF16 R20, R192.reuse, R168, R20 ;  /* 0x000000a8c014723c */ /* 0x048ff00000041814 */
[C---:B------:R-:W-:Y:S01]  /*1cee0*/  HMMA.16816.F32.BF16 R24, R192.reuse, R170, R24 ;  /* 0x000000aac018723c */ /* 0x040fe20000041818 */
[----:B------:R-:W1:Y:S07]  /*1cef0*/  LDSM.16.M88.4 R168, [R229+0x2000] ;  /* 0x00200000e5a8783b */ /* 0x000e6e0000000200 */
[C---:B------:R-:W-:Y:S08]  /*1cf00*/  HMMA.16816.F32.BF16 R28, R192.reuse, R204, R28 ;  /* 0x000000ccc01c723c */ /* 0x040ff0000004181c */
[----:B------:R-:W-:Y:S01]  /*1cf10*/  HMMA.16816.F32.BF16 R32, R192, R206, R32 ;  /* 0x000000cec020723c */ /* 0x000fe20000041820 */
[----:B------:R-:W3:Y:S04]  /*1cf20*/  LDSM.16.M88.4 R192, [R228+0xb000] ;  /* 0x00b00000e4c0783b */ /* 0x000ee80000000200 */
[----:B------:R-:W1:Y:S03]  /*1cf30*/  LDSM.16.M88.4 R204, [R228+0xb800] ;  /* 0x00b80000e4cc783b */ /* 0x000e660000000200 */
[C---:B----4-:R-:W-:Y:S08]  /*1cf40*/  HMMA.16816.F32.BF16 R4, R176.reuse, R180, R4 ;  /* 0x000000b4b004723c */ /* 0x050ff00000041804 */
[C---:B------:R-:W-:Y:S01]  /*1cf50*/  HMMA.16816.F32.BF16 R8, R176.reuse, R182, R8 ;  /* 0x000000b6b008723c */ /* 0x040fe20000041808 */
[----:B------:R-:W-:Y:S07]  /*1cf60*/  LDSM.16.M88.4 R180, [R218] ;  /* 0x00000000dab4783b */ /* 0x000fee0000000200 */
[C---:B------:R-:W-:Y:S08]  /*1cf70*/  HMMA.16816.F32.BF16 R12, R176.reuse, R184, R12 ;  /* 0x000000b8b00c723c */ /* 0x040ff0000004180c */
[C---:B------:R-:W-:Y:S01]  /*1cf80*/  HMMA.16816.F32.BF16 R16, R176.reuse, R186, R16 ;  /* 0x000000bab010723c */ /* 0x040fe20000041810 */
[----:B------:R-:W-:Y:S07]  /*1cf90*/  LDSM.16.M88.4 R184, [R217] ;  /* 0x00000000d9b8783b */ /* 0x000fee0000000200 */
[C---:B--2---:R-:W-:Y:S08]  /*1cfa0*/  HMMA.16816.F32.BF16 R20, R176.reuse, R172, R20 ;  /* 0x000000acb014723c */ /* 0x044ff00000041814 */
[C---:B------:R-:W-:Y:S01]  /*1cfb0*/  HMMA.16816.F32.BF16 R24, R176.reuse, R174, R24 ;  /* 0x000000aeb018723c */ /* 0x040fe20000041818 */
[----:B------:R-:W2:Y:S07]  /*1cfc0*/  LDSM.16.M88.4 R172, [R227+0x2000] ;  /* 0x00200000e3ac783b */ /* 0x000eae0000000200 */
[C---:B------:R-:W-:Y:S08]  /*1cfd0*/  HMMA.16816.F32.BF16 R28, R176.reuse, R188, R28 ;  /* 0x000000bcb01c723c */ /* 0x040ff0000004181c */
[----:B------:R-:W-:Y:S01]  /*1cfe0*/  HMMA.16816.F32.BF16 R32, R176, R190, R32 ;  /* 0x000000beb020723c */ /* 0x000fe20000041820 */
[----:B------:R-:W4:Y:S04]  /*1cff0*/  LDSM.16.M88.4 R176, [R216] ;  /* 0x00000000d8b0783b */ /* 0x000f280000000200 */
[----:B------:R-:W2:Y:S03]  /*1d000*/  LDSM.16.M88.4 R188, [R215] ;  /* 0x00000000d7bc783b */ /* 0x000ea60000000200 */
        /* <DEDUP_REMOVED lines=13> */
[C---:B--2---:R-:W-:Y:S08]  /*1d0e0*/  HMMA.16816.F32.BF16 R4, R172.reuse, R180, R4 ;  /* 0x000000b4ac04723c */ /* 0x044ff00000041804 */
[C---:B------:R-:W-:Y:S01]  /*1d0f0*/  HMMA.16816.F32.BF16 R8, R172.reuse, R182, R8 ;  /* 0x000000b6ac08723c */ /* 0x040fe20000041808 */
[----:B------:R-:W-:Y:S07]  /*1d100*/  LDSM.16.M88.4 R180, [R219+0x2000] ;  /* 0x00200000dbb4783b */ /* 0x000fee0000000200 */
[C---:B------:R-:W-:Y:S08]  /*1d110*/  HMMA.16816.F32.BF16 R12, R172.reuse, R184, R12 ;  /* 0x000000b8ac0c723c */ /* 0x040ff0000004180c */
[C---:B------:R-:W-:Y:S01]  /*1d120*/  HMMA.16816.F32.BF16 R16, R172.reuse, R186, R16 ;  /* 0x000000baac10723c */ /* 0x040fe20000041810 */
[----:B------:R-:W-:Y:S07]  /*1d130*/  LDSM.16.M88.4 R184, [R219+0x2800] ;  /* 0x00280000dbb8783b */ /* 0x000fee0000000200 */
[C---:B----4-:R-:W-:Y:S08]  /*1d140*/  HMMA.16816.F32.BF16 R20, R172.reuse, R176, R20 ;  /* 0x000000b0ac14723c */ /* 0x050ff00000041814 */
[C---:B------:R-:W-:Y:S01]  /*1d150*/  HMMA.16816.F32.BF16 R24, R172.reuse, R178, R24 ;  /* 0x000000b2ac18723c */ /* 0x040fe20000041818 */
[----:B------:R-:W2:Y:S07]  /*1d160*/  LDSM.16.M88.4 R176, [R224+0x2000] ;  /* 0x00200000e0b0783b */ /* 0x000eae0000000200 */
[C---:B------:R-:W-:Y:S08]  /*1d170*/  HMMA.16816.F32.BF16 R28, R172.reuse, R188, R28 ;  /* 0x000000bcac1c723c */ /* 0x040ff0000004181c */
[----:B------:R-:W-:Y:S01]  /*1d180*/  HMMA.16816.F32.BF16 R32, R172, R190, R32 ;  /* 0x000000beac20723c */ /* 0x000fe20000041820 */
[----:B------:R-:W4:Y:S04]  /*1d190*/  LDSM.16.M88.4 R172, [R219+0x3000] ;  /* 0x00300000dbac783b */ /* 0x000f280000000200 */
        /* <DEDUP_REMOVED lines=16> */
[----:B------:R-:W-:Y:S07]  /*1d2a0*/  LDSM.16.M88.4 R180, [R214] ;  /* 0x00000000d6b4783b */ /* 0x000fee0000000200 */
[C---:B------:R-:W-:Y:S08]  /*1d2b0*/  HMMA.16816.F32.BF16 R12, R176.reuse, R184, R12 ;  /* 0x000000b8b00c723c */ /* 0x040ff0000004180c */
[C---:B------:R-:W-:Y:S01]  /*1d2c0*/  HMMA.16816.F32.BF16 R16, R176.reuse, R186, R16 ;  /* 0x000000bab010723c */ /* 0x040fe20000041810 */
[----:B------:R-:W-:Y:S07]  /*1d2d0*/  LDSM.16.M88.4 R184, [R213] ;  /* 0x00000000d5b8783b */ /* 0x000fee0000000200 */
[C---:B----4-:R-:W-:Y:S08]  /*1d2e0*/  HMMA.16816.F32.BF16 R20, R176.reuse, R172, R20 ;  /* 0x000000acb014723c */ /* 0x050ff00000041814 */
        /* <DEDUP_REMOVED lines=84> */
[C---:B-1----:R-:W-:Y:S01]  /*1d830*/  HMMA.16816.F32.BF16 R4, R192.reuse, R196, R4 ;  /* 0x000000c4c004723c */ /* 0x042fe20000041804 */
[----:B------:R-:W-:Y:S04]  /*1d840*/  DEPBAR.LE SB0, 0x0 ;  /* 0x000080000000791a */ /* 0x000fe80000000000 */
[----:B------:R-:W-:Y:S03]  /*1d850*/  BAR.SYNC.DEFER_BLOCKING 0x0 ;  /* 0x0000000000007b1d */ /* 0x000fe60000010000 */
[C---:B------:R-:W-:Y:S08]  /*1d860*/  HMMA.16816.F32.BF16 R8, R192.reuse, R198, R8 ;  /* 0x000000c6c008723c */ /* 0x040ff00000041808 */
[C---:B------:R-:W-:Y:S08]  /*1d870*/  HMMA.16816.F32.BF16 R12, R192.reuse, R200, R12 ;  /* 0x000000c8c00c723c */ /* 0x040ff0000004180c */
[C---:B------:R-:W-:Y:S08]  /*1d880*/  HMMA.16816.F32.BF16 R16, R192.reuse, R202, R16 ;  /* 0x000000cac010723c */ /* 0x040ff00000041810 */
[C---:B---3--:R-:W-:Y:S08]  /*1d890*/  HMMA.16816.F32.BF16 R20, R192.reuse, R168, R20 ;  /* 0x000000a8c014723c */ /* 0x048ff00000041814 */
[C---:B------:R-:W-:Y:S08]  /*1d8a0*/  HMMA.16816.F32.BF16 R24, R192.reuse, R170, R24 ;  /* 0x000000aac018723c */ /* 0x040ff00000041818 */
[C---:B------:R-:W-:Y:S08]  /*1d8b0*/  HMMA.16816.F32.BF16 R28, R192.reuse, R204, R28 ;  /* 0x000000ccc01c723c */ /* 0x040ff0000004181c */
[----:B------:R-:W-:Y:S08]  /*1d8c0*/  HMMA.16816.F32.BF16 R32, R192, R206, R32 ;  /* 0x000000cec020723c */ /* 0x000ff00000041820 */
[C---:B--2---:R-:W-:Y:S08]  /*1d8d0*/  HMMA.16816.F32.BF16 R4, R176.reuse, R180, R4 ;  /* 0x000000b4b004723c */ /* 0x044ff00000041804 */
[C---:B------:R-:W-:Y:S08]  /*1d8e0*/  HMMA.16816.F32.BF16 R8, R176.reuse, R182, R8 ;  /* 0x000000b6b008723c */ /* 0x040ff00000041808 */
[C---:B------:R-:W-:Y:S08]  /*1d8f0*/  HMMA.16816.F32.BF16 R12, R176.reuse, R184, R12 ;  /* 0x000000b8b00c723c */ /* 0x040ff0000004180c */
[C---:B------:R-:W-:Y:S08]  /*1d900*/  HMMA.16816.F32.BF16 R16, R176.reuse, R186, R16 ;  /* 0x000000bab010723c */ /* 0x040ff00000041810 */
[C---:B----4-:R-:W-:Y:S08]  /*1d910*/  HMMA.16816.F32.BF16 R20, R176.reuse, R172, R20 ;  /* 0x000000acb014723c */ /* 0x050ff00000041814 */
[C---:B------:R-:W-:Y:S08]  /*1d920*/  HMMA.16816.F32.BF16 R24, R176.reuse, R174, R24 ;  /* 0x000000aeb018723c */ /* 0x040ff00000041818 */
[C---:B------:R-:W-:Y:S07]  /*1d930*/  HMMA.16816.F32.BF16 R28, R176.reuse, R188, R28 ;  /* 0x000000bcb01c723c */ /* 0x040fee000004181c */
[----:B------:R-:W-:Y:S01]  /*1d940*/  IMAD.MOV.U32 R188, RZ, RZ, R2 ;  /* 0x000000ffffbc7224 */ /* 0x000fe200078e0002 */
[----:B------:R-:W-:Y:S04]  /*1d950*/  HMMA.16816.F32.BF16 R32, R176, R190, R32 ;  /* 0x000000beb020723c */ /* 0x000fe80000041820 */
[----:B------:R-:W-:Y:S02]  /*1d960*/  IMAD.MOV.U32 R189, RZ, RZ, R3 ;  /* 0x000000ffffbd7224 */ /* 0x000fe400078e0003 */
[----:B------:R1:W5:Y:S02]  /*1d970*/  LDL.LU.64 R2, [R1] ;  /* 0x0000000001027983 */ /* 0x0003640000300a00 */
[----:B------:R-:W-:-:S11]  /*1d980*/  @!P0 BRA `(.L_x_1096) ;  /* 0x00000be000008947 */ /* 0x000fd60003800000 */
[----:B------:R-:W-:Y:S01]  /*1d990*/  ISETP.NE.U32.AND P0, PT, R248, RZ, PT ;  /* 0x000000fff800720c */ /* 0x000fe20003f05070 */
[----:B------:R-:W-:Y:S03]  /*1d9a0*/  BSSY B0, `(.L_x_1097) ;  /* 0x0000048000007945 */ /* 0x000fe60003800000 */
[----:B------:R-:W-:Y:S11]  /*1d9b0*/  ISETP.NE.AND.EX P0, PT, R249, RZ, PT, P0 ;  /* 0x000000fff900720c */ /* 0x000ff60003f05300 */
[----:B------:R-:W-:Y:S02]  /*1d9c0*/  @!UPT UIADD3 URZ, URZ, URZ, URZ ;  /* 0x0000003f3f3ff290 */ /* 0x000fe4000fffe03f */
[----:B------:R-:W-:-:S05]  /*1d9d0*/  @!P0 BRA `(.L_x_1098) ;  /* 0x0000040000008947 */ /* 0x000fca0003800000 */
[----:B------:R-:W-:Y:S01]  /*1d9e0*/  IMAD.SHL.U32 R166, R250, 0x40, RZ ;  /* 0x00000040faa67824 */ /* 0x000fe200078e00ff */
[----:B------:R-:W-:Y:S02]  /*1d9f0*/  ULDC.64 UR4, c[0x0][0x118] ;  /* 0x0000460000047ab9 */ /* 0x000fe40000000a00 */
[----:B-----5:R-:W2:Y:S02]  /*1da00*/  LD.E R175, [R2.64+0x170] ;  /* 0x0001700402af7980 */ /* 0x020ea4000c101900 */
[----:B------:R-:W-:Y:S02]  /*1da10*/  IADD3 R172, R166, -0x40, RZ ;  /* 0xffffffc0a6ac7810 */ /* 0x000fe40007ffe0ff */
[----:B------:R-:W3:Y:S02]  /*1da20*/  LD.E.64 R178, [R2.64+0x20] ;  /* 0x0000200402b27980 */ /* 0x000ee4000c101b00 */
[----:B------:R-:W-:Y:S02]  /*1da30*/  IABS R168, R172 ;  /* 0x000000ac00a87213 */ /* 0x000fe40000000000 */
[-C--:B--2---:R-:W-:Y:S02]  /*1da40*/  IABS R171, R175.reuse ;  /* 0x000000af00ab7213 */ /* 0x084fe40000000000 */
[-C--:B------:R-:W-:Y:S02]  /*1da50*/  IABS R169, R175.reuse ;  /* 0x000000af00a97213 */ /* 0x080fe40000000000 */
[----:B------:R-:W2:Y:S01]  /*1da60*/  I2F.RP R170, R171 ;  /* 0x000000ab00aa7306 */ /* 0x000ea20000209400 */
[----:B------:R-:W-:Y:S02]  /*1da70*/  LOP3.LUT R172, R172, R175, RZ, 0x3c, !PT ;  /* 0x000000afacac7212 */ /* 0x000fe400078e3cff */
[----:B------:R-:W-:Y:S07]  /*1da80*/  IMAD.MOV R169, RZ, RZ, -R169 ;  /* 0x000000ffffa97224 */ /* 0x000fee00078e0aa9 */
[----:B--2---:R-:W2:Y:S02]  /*1da90*/  MUFU.RCP R164, R170 ;  /* 0x000000aa00a47308 */ /* 0x004ea40000001000 */
[----:B--2---:R-:W-:Y:S08]  /*1daa0*/  IADD3 R176, R164, 0xffffffe, RZ ;  /* 0x0ffffffea4b07810 */ /* 0x004ff00007ffe0ff */
[----:B------:R-:W2:Y:S02]  /*1dab0*/  F2I.FTZ.U32.TRUNC.NTZ R177, R176 ;  /* 0x000000b000b17305 */ /* 0x000ea4000021f000 */
[--C-:B--2---:R-:W-:Y:S02]  /*1dac0*/  IMAD.MOV R164, RZ, RZ, -R177.reuse ;  /* 0x000000ffffa47224 */ /* 0x104fe400078e0ab1 */
[----:B------:R-:W-:Y:S02]  /*1dad0*/  IMAD.MOV.U32 R176, RZ, RZ, RZ ;  /* 0x000000ffffb07224 */ /* 0x000fe400078e00ff */
[----:B------:R-:W-:Y:S01]  /*1dae0*/  IMAD R173, R164, R171, RZ ;  /* 0x000000aba4ad7224 */ /* 0x000fe200078e02ff */
[----:B------:R-:W-:Y:S02]  /*1daf0*/  IABS R164, R166 ;  /* 0x000000a600a47213 */ /* 0x000fe40000000000 */
[----:B------:R-:W-:Y:S01]  /*1db00*/  LOP3.LUT R166, R166, R175, RZ, 0x3c, !PT ;  /* 0x000000afa6a67212 */ /* 0x000fe200078e3cff */
[----:B------:R-:W-:Y:S02]  /*1db10*/  IMAD.HI.U32 R173, R177, R173, R176 ;  /* 0x000000adb1ad7227 */ /* 0x000fe400078e00b0 */
[----:B------:R-:W2:Y:S04]  /*1db20*/  LD.E.64 R176, [R2.64+0x38] ;  /* 0x0000380402b07980 */ /* 0x000ea8000c101b00 */
[C---:B------:R-:W-:Y:S04]  /*1db30*/  IMAD.HI.U32 R170, R173.reuse, R168, RZ ;  /* 0x000000a8adaa7227 */ /* 0x040fe800078e00ff */
[CC--:B------:R-:W-:Y:S02]  /*1db40*/  IMAD R168, R170.reuse, R169.reuse, R168 ;  /* 0x000000a9aaa87224 */ /* 0x0c0fe400078e02a8 */
[----:B------:R-:W-:Y:S03]  /*1db50*/  IMAD.HI.U32 R173, R173, R164, RZ ;  /* 0x000000a4adad7227 */ /* 0x000fe600078e00ff */
[----:B------:R-:W-:Y:S01]  /*1db60*/  ISETP.GT.U32.AND P2, PT, R171, R168, PT ;  /* 0x000000a8ab00720c */ /* 0x000fe20003f44070 */
[----:B------:R-:W-:Y:S05]  /*1db70*/  IMAD R164, R173, R169, R164 ;  /* 0x000000a9ada47224 */ /* 0x000fea00078e02a4 */
[----:B------:R-:W-:Y:S07]  /*1db80*/  ISETP.GT.U32.AND P0, PT, R171, R164, PT ;  /* 0x000000a4ab00720c */ /* 0x000fee0003f04070 */
[----:B------:R-:W-:Y:S01]  /*1db90*/  @!P2 IADD3 R170, R170, 0x1, RZ ;  /* 0x00000001aaaaa810 */ /* 0x000fe20007ffe0ff */
[--C-:B------:R-:W-:Y:S05]  /*1dba0*/  @!P2 IMAD.IADD R168, R168, 0x1, -R171.reuse ;  /* 0x00000001a8a8a824 */ /* 0x100fea00078e0aab */
[-C--:B------:R-:W-:Y:S01]  /*1dbb0*/  ISETP.GE.U32.AND P1, PT, R168, R171.reuse, PT ;  /* 0x000000aba800720c */ /* 0x080fe20003f26070 */
[----:B------:R-:W-:Y:S01]  /*1dbc0*/  @!P0 IMAD.IADD R164, R164, 0x1, -R171 ;  /* 0x00000001a4a48824 */ /* 0x000fe200078e0aab */
[----:B------:R-:W-:Y:S02]  /*1dbd0*/  @!P0 IADD3 R173, R173, 0x1, RZ ;  /* 0x00000001adad8810 */ /* 0x000fe40007ffe0ff */
[----:B------:R-:W-:Y:S02]  /*1dbe0*/  ISETP.GE.AND P0, PT, R172, RZ, PT ;  /* 0x000000ffac00720c */ /* 0x000fe40003f06270 */
[----:B------:R-:W-:Y:S02]  /*1dbf0*/  ISETP.GE.U32.AND P2, PT, R164, R171, PT ;  /* 0x000000aba400720c */ /* 0x000fe40003f46070 */
[----:B------:R-:W-:Y:S05]  /*1dc00*/  LOP3.LUT R164, RZ, R175, RZ, 0x33, !PT ;  /* 0x000000afffa47212 */ /* 0x000fea00078e33ff */
[----:B------:R-:W-:Y:S02]  /*1dc10*/  @P1 IADD3 R170, R170, 0x1, RZ ;  /* 0x00000001aaaa1810 */ /* 0x000fe40007ffe0ff */
[----:B------:R-:W-:Y:S03]  /*1dc20*/  ISETP.GE.AND P1, PT, R166, RZ, PT ;  /* 0x000000ffa600720c */ /* 0x000fe60003f26270 */
[----:B------:R-:W-:Y:S01]  /*1dc30*/  @!P0 IMAD.MOV R170, RZ, RZ, -R170 ;  /* 0x000000ffffaa8224 */ /* 0x000fe200078e0aaa */
[----:B------:R-:W-:Y:S02]  /*1dc40*/  @P2 IADD3 R173, R173, 0x1, RZ ;  /* 0x00000001adad2810 */ /* 0x000fe40007ffe0ff */
[----:B------:R-:W-:Y:S04]  /*1dc50*/  ISETP.NE.AND P2, PT, R175, RZ, PT ;  /* 0x000000ffaf00720c */ /* 0x000fe80003f45270 */
[C---:B------:R-:W-:Y:S03]  /*1dc60*/  SEL R171, R164.reuse, R170, !P2 ;  /* 0x000000aaa4ab7207 */ /* 0x040fe60005000000 */
[----:B------:R-:W-:Y:S01]  /*1dc70*/  @!P1 IMAD.MOV R173, RZ, RZ, -R173 ;  /* 0x000000ffffad9224 */ /* 0x000fe200078e0aad */
[CC--:B------:R-:W-:Y:S04]  /*1dc80*/  LEA R182, P1, R171.reuse, R248.reuse, 0x2 ;  /* 0x000000f8abb67211 */ /* 0x0c0fe800078210ff */
[----:B------:R-:W-:Y:S02]  /*1dc90*/  SEL R173, R164, R173, !P2 ;  /* 0x000000ada4ad7207 */ /* 0x000fe40005000000 */
[-C--:B------:R-:W-:Y:S02]  /*1dca0*/  LEA.HI.X.SX32 R183, R171, R249.reuse, 0x2, P1 ;  /* 0x000000f9abb77211 */ /* 0x080fe400008f16ff */
[C---:B------:R-:W-:Y:S01]  /*1dcb0*/  LEA R180, P0, R173.reuse, R248, 0x2 ;  /* 0x000000f8adb47211 */ /* 0x040fe200078010ff */
[C---:B------:R-:W-:Y:S02]  /*1dcc0*/  IMAD.IADD R166, R173.reuse, 0x1, -R171 ;  /* 0x00000001ada67824 */ /* 0x040fe400078e0aab */
[----:B------:R-:W4:Y:S01]  /*1dcd0*/  LD.E R164, [R182.64] ;  /* 0x00000004b6a47980 */ /* 0x000f22000c101900 */
[----:B------:R-:W-:Y:S01]  /*1dce0*/  LEA.HI.X.SX32 R181, R173, R249, 0x2, P0 ;  /* 0x000000f9adb57211 */ /* 0x000fe200000f16ff */
[----:B------:R-:W-:Y:S04]  /*1dcf0*/  IMAD R175, R175, R166, -0x40 ;  /* 0xffffffc0afaf7424 */ /* 0x000fe800078e02a6 */
[----:B------:R-:W4:Y:S01]  /*1dd00*/  LD.E R169, [R180.64] ;  /* 0x00000004b4a97980 */ /* 0x000f22000c101900 */
[----:B------:R-:W-:Y:S01]  /*1dd10*/  SHF.R.S32.HI R171, RZ, 0x1f, R175 ;  /* 0x0000001fffab7819 */ /* 0x000fe200000114af */
[-C--:B--2---:R-:W-:Y:S02]  /*1dd20*/  IMAD R166, R177, R175.reuse, RZ ;  /* 0x000000afb1a67224 */ /* 0x084fe400078e02ff */
[C---:B------:R-:W-:Y:S04]  /*1dd30*/  IMAD.WIDE.U32 R172, R176.reuse, R175, RZ ;  /* 0x000000afb0ac7225 */ /* 0x040fe800078e00ff */
[----:B------:R-:W-:Y:S04]  /*1dd40*/  IMAD R166, R176, R171, R166 ;  /* 0x000000abb0a67224 */ /* 0x000fe800078e02a6 */
[----:B------:R-:W-:Y:S02]  /*1dd50*/  IMAD.IADD R173, R173, 0x1, R166 ;  /* 0x00000001adad7824 */ /* 0x000fe400078e02a6 */
[----:B----4-:R-:W-:Y:S04]  /*1dd60*/  IMAD.IADD R169, R164, 0x1, -R169 ;  /* 0x00000001a4a97824 */ /* 0x010fe800078e0aa9 */
[----:B---3--:R-:W-:Y:S01]  /*1dd70*/  IMAD R171, R179, R169, RZ ;  /* 0x000000a9b3ab7224 */ /* 0x008fe200078e02ff */
[----:B------:R-:W-:Y:S01]  /*1dd80*/  SHF.R.S32.HI R164, RZ, 0x1f, R169 ;  /* 0x0000001fffa47819 */ /* 0x000fe200000114a9 */
[----:B------:R-:W-:Y:S04]  /*1dd90*/  IMAD.WIDE.U32 R172, R169, R178, R172 ;  /* 0x000000b2a9ac7225 */ /* 0x000fe800078e00ac */
[----:B------:R-:W-:Y:S04]  /*1dda0*/  IMAD R171, R178, R164, R171 ;  /* 0x000000a4b2ab7224 */ /* 0x000fe800078e02ab */
[----:B------:R-:W-:Y:S02]  /*1ddb0*/  IMAD.IADD R164, R173, 0x1, R171 ;  /* 0x00000001ada47824 */ /* 0x000fe400078e02ab */
[----:B------:R-:W-:Y:S01]  /*1ddc0*/  IMAD.MOV.U32 R173, RZ, RZ, R172 ;  /* 0x000000ffffad7224 */ /* 0x000fe200078e00ac */
[----:B------:R-:W-:-:S05]  /*1ddd0*/  BRA `(.L_x_1099) ;  /* 0x0000004000007947 */ /* 0x000fca0003800000 */
.L_x_1098:
[----:B------:R-:W-:Y:S02]  /*1dde0*/  ULDC.64 UR4, c[0x0][0x118] ;  /* 0x0000460000047ab9 */ /* 0x000fe40000000a00 */
[----:B-----5:R-:W2:Y:S02]  /*1ddf0*/  LD.E R173, [R2.64+0x38] ;  /* 0x0000380402ad7980 */ /* 0x020ea4000c101900 */
[----:B--2---:R-:W-:Y:S04]  /*1de00*/  LEA R173, -R173, RZ, 0x6 ;  /* 0x000000ffadad7211 */ /* 0x004fe800078e31ff */
[----:B------:R-:W-:Y:S02]  /*1de10*/  SHF.R.S32.HI R164, RZ, 0x1f, R173 ;  /* 0x0000001fffa47819 */ /* 0x000fe400000114ad */
.L_x_1099:
[----:B------:R-:W-:Y:S05]  /*1de20*/  BSYNC B0 ;  /* 0x0000000000007941 */ /* 0x000fea0003800000 */
.L_x_1097:
[C---:B------:R-:W-:Y:S01]  /*1de30*/  LEA R180, P0, R173.reuse, R238, 0x1 ;  /* 0x000000eeadb47211 */ /* 0x040fe200078008ff */
[----:B------:R-:W-:Y:S01]  /*1de40*/  ULDC.64 UR4, c[0x0][0x118] ;  /* 0x0000460000047ab9 */ /* 0x000fe20000000a00 */
[C---:B------:R-:W-:Y:S02]  /*1de50*/  IADD3 R171, P1, R173.reuse, R236, RZ ;  /* 0x000000ecadab7210 */ /* 0x040fe40007f3e0ff */
[-C--:B------:R-:W-:Y:S02]  /*1de60*/  LEA.HI.X R181, R173, R239.reuse, R164, 0x1, P0 ;  /* 0x000000efadb57211 */ /* 0x080fe400000f0ca4 */
[CC--:B------:R-:W-:Y:S01]  /*1de70*/  @P5 LEA R174, P0, R171.reuse, R238.reuse, 0x1 ;  /* 0x000000eeabae5211 */ /* 0x0c0fe200078008ff */
[--C-:B------:R-:W-:Y:S01]  /*1de80*/  IMAD.X R166, R164, 0x1, R237.reuse, P1 ;  /* 0x00000001a4a67824 */ /* 0x100fe200008e06ed */
[C---:B------:R-:W-:Y:S01]  /*1de90*/  @P6 LEA R178, P1, R171.reuse, R238, 0x1 ;  /* 0x000000eeabb26211 */ /* 0x040fe200078208ff */
[----:B------:R-:W-:Y:S01]  /*1dea0*/  @!PT LDS RZ, [RZ] ;  /* 0x00000000fffff984 */ /* 0x000fe20000000800 */
[----:B------:R-:W-:Y:S01]  /*1deb0*/  @!PT LDS RZ, [RZ] ;  /* 0x00000000fffff984 */ /* 0x000fe20000000800 */
[----:B------:R-:W-:Y:S01]  /*1dec0*/  @!PT LDS RZ, [RZ] ;  /* 0x00000000fffff984 */ /* 0x000fe20000000800 */
[----:B------:R2:W-:Y:S01]  /*1ded0*/  @P6 LDGSTS.E.BYPASS.LTC128B.128 [R245+0x8000], [R180.64] ;  /* 0x08000000b4f56fae */ /* 0x0005e2000b901d44 */
[C---:B------:R-:W-:Y:S02]  /*1dee0*/  IADD3 R169, P2, R171.reuse, R236, RZ ;  /* 0x000000ecaba97210 */ /* 0x040fe40007f5e0ff */
[CCC-:B------:R-:W-:Y:S01]  /*1def0*/  @P6 LEA.HI.X R179, R171.reuse, R239.reuse, R166.reuse, 0x1, P1 ;  /* 0x000000efabb36211 */ /* 0x1c0fe200008f0ca6 */
[----:B------:R2:W-:Y:S01]  /*1df00*/  @!P6 STS.128 [R245+0x8000], RZ ;  /* 0x008000fff500e388 */ /* 0x0005e20000000c00 */
[CCC-:B------:R-:W-:Y:S01]  /*1df10*/  @P5 LEA.HI.X R175, R171.reuse, R239.reuse, R166.reuse, 0x1, P0 ;  /* 0x000000efabaf5211 */ /* 0x1c0fe200000f0ca6 */
[--C-:B------:R-:W-:Y:S01]  /*1df20*/  IMAD.X R164, R166, 0x1, R237.reuse, P2 ;  /* 0x00000001a6a47824 */ /* 0x100fe200010e06ed */
[CC--:B------:R-:W-:Y:S01]  /*1df30*/  @P4 LEA R172, P2, R171.reuse, R238.reuse, 0x1 ;  /* 0x000000eeabac4211 */ /* 0x0c0fe200078408ff */
[----:B------:R-:W-:Y:S01]  /*1df40*/  @!PT LDS RZ, [RZ] ;  /* 0x00000000fffff984 */ /* 0x000fe20000000800 */
[----:B------:R-:W-:Y:S01]  /*1df50*/  @!PT LDS RZ, [RZ] ;  /* 0x00000000fffff984 */ /* 0x000fe20000000800 */
[----:B------:R-:W-:Y:S01]  /*1df60*/  @!PT LDS RZ, [RZ] ;  /* 0x00000000fffff984 */ /* 0x000fe20000000800 */
[----:B------:R2:W-:Y:S01]  /*1df70*/  @P5 LDGSTS.E.BYPASS.LTC128B.128 [R245+0xa000], [R180.64+0x80] ;  /* 0x0a000080b4f55fae */ /* 0x0005e2000b901d44 */
[CC--:B------:R-:W-:Y:S02]  /*1df80*/  @P3 LEA R170, P1, R171.reuse, R238.reuse, 0x1 ;  /* 0x000000eeabaa3211 */ /* 0x0c0fe400078208ff */
[CCC-:B------:R-:W-:Y:S01]  /*1df90*/  @P4 LEA.HI.X R173, R171.reuse, R239.reuse, R166.reuse, 0x1, P2 ;  /* 0x000000efabad4211 */ /* 0x1c0fe200010f0ca6 */
[----:B------:R2:W-:Y:S01]  /*1dfa0*/  @!P5 STS.128 [R245+0xa000], RZ ;  /* 0x00a000fff500d388 */ /* 0x0005e20000000c00 */
[-C--:B------:R-:W-:Y:S02]  /*1dfb0*/  @P3 LEA.HI.X R171, R171, R239.reuse, R166, 0x1, P1 ;  /* 0x000000efabab3211 */ /* 0x080fe400008f0ca6 */
        /* <DEDUP_REMOVED lines=8> */
[CCC-:B------:R-:W-:Y:S02]  /*1e040*/  @P5 LEA.HI.X R185, R169.reuse, R239.reuse, R164.reuse, 0x1, P2 ;  /* 0x000000efa9b95211 */ /* 0x1c0fe400010f0ca4 */
[CC--:B------:R-:W-:Y:S01]  /*1e050*/  @P4 LEA R182, P1, R169.reuse, R238.reuse, 0x1 ;  /* 0x000000eea9b64211 */ /* 0x0c0fe200078208ff */
[----:B------:R-:W-:Y:S01]  /*1e060*/  @!PT LDS RZ, [RZ] ;  /* 0x00000000fffff984 */ /* 0x000fe20000000800 */
[----:B------:R-:W-:Y:S01]  /*1e070*/  @!PT LDS RZ, [RZ] ;  /* 0x00000000fffff984 */ /* 0x000fe20000000800 */
[----:B------:R-:W-:Y:S01]  /*1e080*/  @!PT LDS RZ, [RZ] ;  /* 0x00000000fffff984 */ /* 0x000fe20000000800 */
[----:B------:R2:W-:Y:S01]  /*1e090*/  @P3 LDGSTS.E.BYPASS.LTC128B.128 [R245+0xe000], [R180.64+0x180] ;  /* 0x0e000180b4f53fae */ /* 0x0005e2000b901d44 */
[C---:B------:R-:W-:Y:S02]  /*1e0a0*/  @P3 LEA R168, P0, R169.reuse, R238, 0x1 ;  /* 0x000000eea9a83211 */ /* 0x040fe400078008ff */
[CCC-:B------:R-:W-:Y:S01]  /*1e0b0*/  @P4 LEA.HI.X R183, R169.reuse, R239.reuse, R164.reuse, 0x1, P1 ;  /* 0x000000efa9b74211 */ /* 0x1c0fe200008f0ca4 */
[----:B------:R2:W-:Y:S01]  /*1e0c0*/  @!P3 STS.128 [R245+0xe000], RZ ;  /* 0x00e000fff500b388 */ /* 0x0005e20000000c00 */
[C---:B------:R-:W-:Y:S02]  /*1e0d0*/  IADD3 R166, P2, R169.reuse, R236, RZ ;  /* 0x000000eca9a67210 */ /* 0x040fe40007f5e0ff */
[-C--:B------:R-:W-:Y:S01]  /*1e0e0*/  @P3 LEA.HI.X R169, R169, R239.reuse, R164, 0x1, P0 ;  /* 0x000000efa9a93211 */ /* 0x080fe200000f0ca4 */
[----:B------:R-:W-:Y:S01]  /*1e0f0*/  @!PT LDS RZ, [RZ] ;  /* 0x00000000fffff984 */ /* 0x000fe20000000800 */
[----:B------:R-:W-:Y:S01]  /*1e100*/  @!PT LDS RZ, [RZ] ;  /* 0x00000000fffff984 */ /* 0x000fe20000000800 */
[----:B------:R-:W-:Y:S01]  /*1e110*/  @!PT LDS RZ, [RZ] ;  /* 0x00000000fffff984 */ /* 0x000fe20000000800 */
[----:B------:R2:W-:Y:S01]  /*1e120*/  @P6 LDGSTS.E.BYPASS.LTC128B.128 [R245+0x8800], [R178.64] ;  /* 0x08800000b2f56fae */ /* 0x0005e2000b901d44 */
[-C--:B------:R-:W-:Y:S01]  /*1e130*/  @P6 LEA R192, P0, R166, R238.reuse, 0x1 ;  /* 0x000000eea6c06211 */ /* 0x080fe200078008ff */
[----:B------:R-:W-:Y:S01]  /*1e140*/  IMAD.X R164, R164, 0x1, R237, P2 ;  /* 0x00000001a4a47824 */ /* 0x000fe200010e06ed */
[CC--:B------:R-:W-:Y:S01]  /*1e150*/  @P5 LEA R190, P2, R166.reuse, R238.reuse, 0x1 ;  /* 0x000000eea6be5211 */ /* 0x0c0fe200078408ff */
[----:B------:R2:W-:Y:S01]  /*1e160*/  @!P6 STS.128 [R245+0x8800], RZ ;  /* 0x008800fff500e388 */ /* 0x0005e20000000c00 */
[CC--:B------:R-:W-:Y:S02]  /*1e170*/  @P4 LEA R186, P1, R166.reuse, R238.reuse, 0x1 ;  /* 0x000000eea6ba4211 */ /* 0x0c0fe400078208ff */
[CCC-:B------:R-:W-:Y:S01]  /*1e180*/  @P6 LEA.HI.X R193, R166.reuse, R239.reuse, R164.reuse, 0x1, P0 ;  /* 0x000000efa6c16211 */ /* 0x1c0fe200000f0ca4 */
[----:B------:R-:W-:Y:S01]  /*1e190*/  @!PT LDS RZ, [RZ] ;  /* 0x00000000fffff984 */ /* 0x000fe20000000800 */
[----:B------:R-:W-:Y:S01]  /*1e1a0*/  @!PT LDS RZ, [RZ] ;  /* 0x00000000fffff984 */ /* 0x000fe20000000800 */
[----:B------:R-:W-:Y:S01]  /*1e1b0*/  @!PT LDS RZ, [RZ] ;  /* 0x00000000fffff984 */ /* 0x000fe20000000800 */
[----:B------:R2:W-:Y:S01]  /*1e1c0*/  @P5 LDGSTS.E.BYPASS.LTC128B.128 [R245+0xa800], [R174.64+0x80] ;  /* 0x0a800080aef55fae */ /* 0x0005e2000b901d44 */
[CCC-:B------:R-:W-:Y:S02]  /*1e1d0*/  @P5 LEA.HI.X R191, R166.reuse, R239.reuse, R164.reuse, 0x1, P2 ;  /* 0x000000efa6bf5211 */ /* 0x1c0fe400010f0ca4 */
[CC--:B------:R-:W-:Y:S01]  /*1e1e0*/  @P4 LEA.HI.X R187, R166.reuse, R239.reuse, R164, 0x1, P1 ;  /* 0x000000efa6bb4211 */ /* 0x0c0fe200008f0ca4 */
[----:B------:R2:W-:Y:S01]  /*1e1f0*/  @!P5 STS.128 [R245+0xa800], RZ ;  /* 0x00a800fff500d388 */ /* 0x0005e20000000c00 */
[C---:B------:R-:W-:Y:S01]  /*1e200*/  @P3 LEA R194, P0, R166.reuse, R238, 0x1 ;  /* 0x000000eea6c23211 */ /* 0x040fe200078008ff */
[----:B------:R-:W-:Y:S02]  /*1e210*/  IMAD.MOV.U32 R238, RZ, RZ, R180 ;  /* 0x000000ffffee7224 */ /* 0x000fe400078e00b4 */
[----:B------:R-:W-:Y:S01]  /*1e220*/  @!PT LDS RZ, [RZ] ;  /* 0x00000000fffff984 */ /* 0x000fe20000000800 */
[----:B------:R-:W-:Y:S01]  /*1e230*/  @!PT LDS RZ, [RZ] ;  /* 0x00000000fffff984 */ /* 0x000fe20000000800 */
[----:B------:R-:W-:Y:S01]  /*1e240*/  @!PT LDS RZ, [RZ] ;  /* 0x00000000fffff984 */ /* 0x000fe20000000800 */
[----:B------:R2:W-:Y:S01]  /*1e250*/  @P4 LDGSTS.E.BYPASS.LTC128B.128 [R245+0xc800], [R172.64+0x100] ;  /* 0x0c800100acf54fae */ /* 0x0005e2000b901d44 */
[----:B------:R-:W-:Y:S01]  /*1e260*/  @P3 LEA.HI.X R195, R166, R239, R164, 0x1, P0 ;  /* 0x000000efa6c33211 */ /* 0x000fe200000f0ca4 */
[----:B------:R-:W-:Y:S02]  /*1e270*/  IMAD.MOV.U32 R239, RZ, RZ, R181 ;  /* 0x000000ffffef7224 */ /* 0x000fe400078e00b5 */
        /* <DEDUP_REMOVED lines=47> */
.L_x_1096:
[----:B------:R-:W-:Y:S05]  /*1e570*/  BSYNC B1 ;  /* 0x0000000000017941 */ /* 0x000fea0003800000 */
.L_x_1095:
[----:B------:R-:W-:Y:S01]  /*1e580*/  ULDC.64 UR4, c[0x0][0x118] ;  /* 0x0000460000047ab9 */ /* 0x000fe20000000a00 */
[----:B------:R-:W-:Y:S01]  /*1e590*/  FMNMX.FTZ R164, R4, R165, !PT ;  /* 0x000000a504a47209 */ /* 0x000fe20007810000 */
[----:B-----5:R3:W4:Y:S01]  /*1e5a0*/  LD.E R166, [R2.64+0xdc] ;  /* 0x0000dc0402a67980 */ /* 0x020722000c101900 */
[----:B--2---:R-:W-:Y:S02]  /*1e5b0*/  FMNMX.FTZ R168, R6, R0, !PT ;  /* 0x0000000006a87209 */ /* 0x004fe40007810000 */
        /* <DEDUP_REMOVED lines=8> */
[----:B------:R-:W-:Y:S04]  /*1e640*/  FMNMX.FTZ R164, R12, R169, !PT ;  /* 0x000000a90ca47209 */ /* 0x000fe80007810000 */
[----:B------:R-:W-:Y:S01]  /*1e650*/  FMNMX.FTZ R169, R13, R164, !PT ;  /* 0x000000a40da97209 */ /* 0x000fe20007810000 */
[----:B------:R-:W-:Y:S01]  /*1e660*/  LDSM.16.MT88.4 R180, [R231+0x12800] ;  /* 0x01280000e7b4783b */ /* 0x000fe20000004200 */
[----:B------:R-:W-:Y:S02]  /*1e670*/  FMNMX.FTZ R164, R14, R171, !PT ;  /* 0x000000ab0ea47209 */ /* 0x000fe40007810000 */
[----:B---3--:R-:W-:Y:S02]  /*1e680*/  FMNMX.FTZ R2, R16, R169, !PT ;  /* 0x000000a910027209 */ /* 0x008fe40007810000 */
[----:B------:R-:W-:Y:S03]  /*1e690*/  FMNMX.FTZ R169, R15, R164, !PT ;  /* 0x000000a40fa97209 */ /* 0x000fe60007810000 */
        /* <DEDUP_REMOVED lines=19> */
[----:B------:R-:W2:Y:S01]  /*1e7d0*/  SHFL.BFLY PT, R164, R171, 0x2, 0x1f ;  /* 0x0c401f00aba47f89 */ /* 0x000ea200000e0000 */
[----:B------:R-:W-:Y:S07]  /*1e7e0*/  FMNMX.FTZ R170, R35, R2, !PT ;  /* 0x0000000223aa7209 */ /* 0x000fee0007810000 */
[----:B------:R-:W3:Y:S01]  /*1e7f0*/  SHFL.BFLY PT, R3, R170, 0x2, 0x1f ;  /* 0x0c401f00aa037f89 */ /* 0x000ee200000e0000 */
[----:B--2---:R-:W-:Y:S07]  /*1e800*/  FMNMX.FTZ R169, R171, R164, !PT ;  /* 0x000000a4aba97209 */ /* 0x004fee0007810000 */
[----:B------:R-:W2:Y:S01]  /*1e810*/  SHFL.BFLY PT, R164, R169, 0x1, 0x1f ;  /* 0x0c201f00a9a47f89 */ /* 0x000ea200000e0000 */
[----:B---3--:R-:W-:Y:S07]  /*1e820*/  FMNMX.FTZ R168, R170, R3, !PT ;  /* 0x00000003aaa87209 */ /* 0x008fee0007810000 */
[----:B------:R-:W3:Y:S01]  /*1e830*/  SHFL.BFLY PT, R3, R168, 0x1, 0x1f ;  /* 0x0c201f00a8037f89 */ /* 0x000ee200000e0000 */
[----:B--2---:R-:W-:Y:S04]  /*1e840*/  FMNMX.FTZ R164, R169, R164, !PT ;  /* 0x000000a4a9a47209 */ /* 0x004fe80007810000 */
[C---:B------:R-:W-:Y:S01]  /*1e850*/  FSETP.NEU.FTZ.AND P0, PT, R164.reuse, -INF , PT ;  /* 0xff800000a400780b */ /* 0x040fe20003f1d000 */
[----:B------:R-:W-:Y:S01]  /*1e860*/  FADD.FTZ R165, -R164, R165 ;  /* 0x000000a5a4a57221 */ /* 0x000fe20000010100 */
[----:B---3--:R-:W-:Y:S02]  /*1e870*/  FMNMX.FTZ R3, R168, R3, !PT ;  /* 0x00000003a8037209 */ /* 0x008fe40007810000 */
[----:B------:R-:W2:Y:S01]  /*1e880*/  LDSM.16.MT88.4 R168, [R233+0x10000] ;  /* 0x01000000e9a8783b */ /* 0x000ea20000004200 */
[C---:B----4-:R-:W-:Y:S02]  /*1e890*/  FMUL.FTZ R201, R166.reuse, R164 ;  /* 0x000000a4a6c97220 */ /* 0x050fe40000410000 */
[C---:B------:R-:W-:Y:S02]  /*1e8a0*/  FMUL.FTZ R199, R166.reuse, R3 ;  /* 0x00000003a6c77220 */ /* 0x040fe40000410000 */
[C---:B------:R-:W-:Y:S01]  /*1e8b0*/  FMUL.FTZ R2, R166.reuse, R165 ;  /* 0x000000a5a6027220 */ /* 0x040fe20000410000 */
[----:B------:R-:W-:Y:S01]  /*1e8c0*/  FSEL R201, R201, RZ, P0 ;  /* 0x000000ffc9c97208 */ /* 0x000fe20000000000 */
[C---:B------:R-:W-:Y:S01]  /*1e8d0*/  FADD.FTZ R165, -R3.reuse, R0 ;  /* 0x0000000003a57221 */ /* 0x040fe20000010100 */
[----:B------:R-:W-:Y:S03]  /*1e8e0*/  FSETP.NEU.FTZ.AND P0, PT, R3, -INF , PT ;  /* 0xff8000000300780b */ /* 0x000fe60003f1d000 */
[----:B------:R-:W-:Y:S01]  /*1e8f0*/  FMUL.FTZ R0, R166, R165 ;  /* 0x000000a5a6007220 */ /* 0x000fe20000410000 */
[----:B------:R-:W-:Y:S01]  /*1e900*/  FSEL R199, R199, RZ, P0 ;  /* 0x000000ffc7c77208 */ /* 0x000fe20000000000 */
[-CC-:B------:R-:W-:Y:S01]  /*1e910*/  FFMA.FTZ R193, R4, R166.reuse, -R201.reuse ;  /* 0x000000a604c17223 */ /* 0x180fe200000108c9 */
[----:B------:R-:W3:Y:S01]  /*1e920*/  MUFU.EX2 R2, R2 ;  /* 0x0000000200027308 */ /* 0x000ee20000000800 */
[-C--:B------:R-:W-:Y:S01]  /*1e930*/  FFMA.FTZ R165, R5, R166.reuse, -R201 ;  /* 0x000000a605a57223 */ /* 0x080fe200000108c9 */
[----:B------:R-:W-:Y:S01]  /*1e940*/  ISETP.GT.AND P0, PT, R250, RZ, PT ;  /* 0x000000fffa00720c */ /* 0x000fe20003f04270 */
[-CC-:B------:R-:W-:Y:S02]  /*1e950*/  FFMA.FTZ R190, R6, R166.reuse, -R199.reuse ;  /* 0x000000a606be7223 */ /* 0x180fe400000108c7 */
[-C--:B------:R-:W-:Y:S02]  /*1e960*/  FFMA.FTZ R191, R7, R166.reuse, -R199 ;  /* 0x000000a607bf7223 */ /* 0x080fe400000108c7 */
[-CC-:B------:R-:W-:Y:S02]  /*1e970*/  FFMA.FTZ R192, R8, R166.reuse, -R201.reuse ;  /* 0x000000a608c07223 */ /* 0x180fe400000108c9 */
[-C--:B------:R-:W-:Y:S01]  /*1e980*/  FFMA.FTZ R195, R9, R166.reuse, -R201 ;  /* 0x000000a609c37223 */ /* 0x080fe200000108c9 */
[----:B------:R-:W4:Y:S01]  /*1e990*/  MUFU.EX2 R0, R0 ;  /* 0x0000000000007308 */ /* 0x000f220000000800 */
[-CC-:B------:R-:W-:Y:S02]  /*1e9a0*/  FFMA.FTZ R194, R10, R166.reuse, -R199.reuse ;  /* 0x000000a60ac27223 */ /* 0x180fe400000108c7 */
[-C--:B------:R-:W-:Y:S02]  /*1e9b0*/  FFMA.FTZ R197, R11, R166.reuse, -R199 ;  /* 0x000000a60bc57223 */ /* 0x080fe400000108c7 */
[-CC-:B------:R-:W-:Y:S02]  /*1e9c0*/  FFMA.FTZ R206, R32, R166.reuse, -R201.reuse ;  /* 0x000000a620ce7223 */ /* 0x180fe400000108c9 */
[-CC-:B------:R-:W-:Y:S02]  /*1e9d0*/  FFMA.FTZ R196, R12, R166.reuse, -R201.reuse ;  /* 0x000000a60cc47223 */ /* 0x180fe400000108c9 */
[-C--:B------:R-:W-:Y:S01]  /*1e9e0*/  FFMA.FTZ R203, R13, R166.reuse, -R201 ;  /* 0x000000a60dcb7223 */ /* 0x080fe200000108c9 */
[----:B------:R-:W-:Y:S01]  /*1e9f0*/  MUFU.EX2 R193, R193 ;  /* 0x000000c100c17308 */ /* 0x000fe20000000800 */
[-CC-:B------:R-:W-:Y:S02]  /*1ea00*/  FFMA.FTZ R198, R14, R166.reuse, -R199.reuse ;  /* 0x000000a60ec67223 */ /* 0x180fe400000108c7 */
[----:B------:R-:W-:Y:S02]  /*1ea10*/  FFMA.FTZ R205, R15, R166, -R199 ;  /* 0x000000a60fcd7223 */ /* 0x000fe400000108c7 */
[C---:B---3--:R-:W-:Y:S02]  /*1ea20*/  FMUL.FTZ R4, R2.reuse, R160 ;  /* 0x000000a002047220 */ /* 0x048fe40000410000 */
[C---:B------:R-:W-:Y:S02]  /*1ea30*/  FMUL.FTZ R5, R2.reuse, R161 ;  /* 0x000000a102057220 */ /* 0x040fe40000410000 */
[C---:B------:R-:W-:Y:S01]  /*1ea40*/  FMUL.FTZ R8, R2.reuse, R156 ;  /* 0x0000009c02087220 */ /* 0x040fe20000410000 */
[----:B------:R-:W3:Y:S01]  /*1ea50*/  MUFU.EX2 R165, R165 ;  /* 0x000000a500a57308 */ /* 0x000ee20000000800 */
[C---:B------:R-:W-:Y:S02]  /*1ea60*/  FMUL.FTZ R9, R2.reuse, R157 ;  /* 0x0000009d02097220 */ /* 0x040fe40000410000 */
[----:B------:R-:W-:Y:S02]  /*1ea70*/  FMUL.FTZ R36, R2, R36 ;  /* 0x0000002402247220 */ /* 0x000fe40000410000 */
[C---:B----4-:R-:W-:Y:S02]  /*1ea80*/  FMUL.FTZ R6, R0.reuse, R162 ;  /* 0x000000a200067220 */ /* 0x050fe40000410000 */
[C---:B------:R-:W-:Y:S02]  /*1ea90*/  FMUL.FTZ R7, R0.reuse, R163 ;  /* 0x000000a300077220 */ /* 0x040fe40000410000 */
[C---:B------:R-:W-:Y:S01]  /*1eaa0*/  FMUL.FTZ R10, R0.reuse, R158 ;  /* 0x0000009e000a7220 */ /* 0x040fe20000410000 */
[----:B------:R-:W-:Y:S01]  /*1eab0*/  MUFU.EX2 R190, R190 ;  /* 0x000000be00be7308 */ /* 0x000fe20000000800 */
[----:B------:R-:W-:Y:S02]  /*1eac0*/  FMUL.FTZ R11, R0, R159 ;  /* 0x0000009f000b7220 */ /* 0x000fe40000410000 */
[----:B------:R-:W4:Y:S01]  /*1ead0*/  LDSM.16.MT88.4 R156, [R230+0x10000] ;  /* 0x01000000e69c783b */ /* 0x000f220000004200 */
[----:B------:R-:W-:Y:S02]  /*1eae0*/  FMUL.FTZ R37, R2, R37 ;  /* 0x0000002502257220 */ /* 0x000fe40000410000 */
[C---:B------:R-:W-:Y:S02]  /*1eaf0*/  FMUL.FTZ R38, R0.reuse, R38 ;  /* 0x0000002600267220 */ /* 0x040fe40000410000 */
[----:B------:R-:W-:Y:S02]  /*1eb00*/  FMUL.FTZ R39, R0, R39 ;  /* 0x0000002700277220 */ /* 0x000fe40000410000 */
[----:B------:R-:W1:Y:S01]  /*1eb10*/  MUFU.EX2 R191, R191 ;  /* 0x000000bf00bf7308 */ /* 0x000e620000000800 */
        /* <DEDUP_REMOVED lines=10> */
[----:B------:R-:W-:Y:S01]  /*1ebc0*/  LDSM.16.MT88.4 R152, [R230+0x16000] ;  /* 0x01600000e698783b */ /* 0x000fe20000004200 */
[C---:B------:R-:W-:Y:S02]  /*1ebd0*/  FMUL.FTZ R44, R2.reuse, R44 ;  /* 0x0000002c022c7220 */ /* 0x040fe40000410000 */
[----:B------:R-:W3:Y:S01]  /*1ebe0*/  MUFU.EX2 R195, R195 ;  /* 0x000000c300c37308 */ /* 0x000ee20000000800 */
[----:B------:R-:W-:Y:S02]  /*1ebf0*/  FMUL.FTZ R45, R2, R45 ;  /* 0x0000002d022d7220 */ /* 0x000fe40000410000 */
[C---:B------:R-:W-:Y:S01]  /*1ec00*/  FMUL.FTZ R46, R0.reuse, R46 ;  /* 0x0000002e002e7220 */ /* 0x040fe20000410000 */
[----:B-1----:R-:W-:Y:S01]  /*1ec10*/  F2FP.BF16.PACK_AB R161, R191, R190 ;  /* 0x000000bebfa1723e */ /* 0x002fe200000010ff */
        /* <DEDUP_REMOVED lines=8> */
[C---:B------:R-:W-:Y:S01]  /*1eca0*/  FMUL.FTZ R54, R0.reuse, R54 ;  /* 0x0000003600367220 */ /* 0x040fe20000410000 */
[----:B------:R-:W1:Y:S01]  /*1ecb0*/  MUFU.EX2 R197, R197 ;  /* 0x000000c500c57308 */ /* 0x000e620000000800 */
[----:B------:R-:W-:Y:S02]  /*1ecc0*/  FMUL.FTZ R55, R0, R55 ;  /* 0x0000003700377220 */ /* 0x000fe40000410000 */
[C---:B------:R-:W-:Y:S01]  /*1ecd0*/  FMUL.FTZ R56, R2.reuse, R56 ;  /* 0x0000003802387220 */ /* 0x040fe20000410000 */
[----:B---3--:R-:W-:Y:S01]  /*1ece0*/  F2FP.BF16.PACK_AB R162, R195, R192 ;  /* 0x000000c0c3a2723e */ /* 0x008fe200000010ff */
        /* <DEDUP_REMOVED lines=17> */
[C---:B--2---:R-:W-:Y:S05]  /*1ee00*/  HMMA.16816.F32.BF16 R4, R160.reuse, R168, R4 ;  /* 0x000000a8a004723c */ /* 0x044fea0000041804 */
[C---:B------:R-:W-:Y:S02]  /*1ee10*/  FMUL.FTZ R70, R0.reuse, R70 ;  /* 0x0000004600467220 */ /* 0x040fe40000410000 */
[----:B------:R-:W-:Y:S01]  /*1ee20*/  FMUL.FTZ R71, R0, R71 ;  /* 0x0000004700477220 */ /* 0x000fe20000410000 */
[C---:B------:R-:W-:Y:S01]  /*1ee30*/  HMMA.16816.F32.BF16 R8, R160.reuse, R170, R8 ;  /* 0x000000aaa008723c */ /* 0x040fe20000041808 */
[----:B------:R-:W1:Y:S01]  /*1ee40*/  LDSM.16.MT88.4 R168, [R233+0x12000] ;  /* 0x01200000e9a8783b */ /* 0x000e620000004200 */
[----:B------:R-:W2:Y:S02]  /*1ee50*/  MUFU.EX2 R205, R205 ;  /* 0x000000cd00cd7308 */ /* 0x000ea40000000800 */
[C---:B------:R-:W-:Y:S02]  /*1ee60*/  FMUL.FTZ R72, R2.reuse, R72 ;  /* 0x0000004802487220 */ /* 0x040fe40000410000 */
[----:B------:R-:W-:Y:S02]  /*1ee70*/  FMUL.FTZ R73, R2, R73 ;  /* 0x0000004902497220 */ /* 0x000fe40000410000 */
[C---:B------:R-:W-:Y:S04]  /*1ee80*/  HMMA.16816.F32.BF16 R36, R160.reuse, R172, R36 ;  /* 0x000000aca024723c */ /* 0x040fe80000041824 */
[C---:B------:R-:W-:Y:S01]  /*1ee90*/  FMUL.FTZ R74, R0.reuse, R74 ;  /* 0x0000004a004a7220 */ /* 0x040fe20000410000 */
[----:B------:R-:W-:Y:S01]  /*1eea0*/  MUFU.EX2 R206, R206 ;  /* 0x000000ce00ce7308 */ /* 0x000fe20000000800 */
[----:B------:R-:W-:Y:S02]  /*1eeb0*/  FMUL.FTZ R75, R0, R75 ;  /* 0x0000004b004b7220 */ /* 0x000fe40000410000 */
[C---:B------:R-:W-:Y:S01]  /*1eec0*/  HMMA.16816.F32.BF16 R40, R160.reuse, R174, R40 ;  /* 0x000000aea028723c */ /* 0x040fe20000041828 */
[----:B------:R-:W2:Y:S03]  /*1eed0*/  LDSM.16.MT88.4 R172, [R232+0x12000] ;  /* 0x01200000e8ac783b */ /* 0x000ea60000004200 */
[C---:B------:R-:W-:Y:S02]  /*1eee0*/  FMUL.FTZ R76, R2.reuse, R76 ;  /* 0x0000004c024c7220 */ /* 0x040fe40000410000 */
[----:B------:R-:W-:Y:S02]  /*1eef0*/  FMUL.FTZ R77, R2, R77 ;  /* 0x0000004d024d7220 */ /* 0x000fe40000410000 */
[C---:B------:R-:W-:Y:S04]  /*1ef00*/  HMMA.16816.F32.BF16 R44, R160.reuse, R176, R44 ;  /* 0x000000b0a02c723c */ /* 0x040fe8000004182c */
[C---:B------:R-:W-:Y:S02]  /*1ef10*/  FMUL.FTZ R78, R0.reuse, R78 ;  /* 0x0000004e004e7220 */ /* 0x040fe40000410000 */
[----:B------:R-:W-:Y:S02]  /*1ef20*/  FMUL.FTZ R79, R0, R79 ;  /* 0x0000004f004f7220 */ /* 0x000fe40000410000 */
        /* <DEDUP_REMOVED lines=11> */
[C---:B-1----:R-:W-:Y:S04]  /*1efe0*/  HMMA.16816.F32.BF16 R60, R160.reuse, R168, R60 ;  /* 0x000000a8a03c723c */ /* 0x042fe8000004183c */
[C---:B------:R-:W-:Y:S02]  /*1eff0*/  FMUL.FTZ R86, R0.reuse, R86 ;  /* 0x0000005600567220 */ /* 0x040fe40000410000 */
[----:B------:R-:W-:Y:S02]  /*1f000*/  FMUL.FTZ R87, R0, R87 ;  /* 0x0000005700577220 */ /* 0x000fe40000410000 */
[C---:B------:R-:W-:Y:S01]  /*1f010*/  HMMA.16816.F32.BF16 R64, R160.reuse, R170, R64 ;  /* 0x000000aaa040723c */ /* 0x040fe20000041840 */
[----:B------:R-:W1:Y:S03]  /*1f020*/  LDSM.16.MT88.4 R168, [R230+0x12000] ;  /* 0x01200000e6a8783b */ /* 0x000e660000004200 */
[C---:B------:R-:W-:Y:S02]  /*1f030*/  FMUL.FTZ R88, R2.reuse, R88 ;  /* 0x0000005802587220 */ /* 0x040fe40000410000 */
[----:B------:R-:W-:Y:S02]  /*1f040*/  FMUL.FTZ R89, R2, R89 ;  /* 0x0000005902597220 */ /* 0x000fe40000410000 */
[C---:B--2---:R-:W-:Y:S04]  /*1f050*/  HMMA.16816.F32.BF16 R68, R160.reuse, R172, R68 ;  /* 0x000000aca044723c */ /* 0x044fe80000041844 */
[C---:B------:R-:W-:Y:S02]  /*1f060*/  FMUL.FTZ R90, R0.reuse, R90 ;  /* 0x0000005a005a7220 */ /* 0x040fe40000410000 */
[----:B------:R-:W-:Y:S02]  /*1f070*/  FMUL.FTZ R91, R0, R91 ;  /* 0x0000005b005b7220 */ /* 0x000fe40000410000 */
[C---:B------:R-:W-:Y:S01]  /*1f080*/  HMMA.16816.F32.BF16 R72, R160.reuse, R174, R72 ;  /* 0x000000aea048723c */ /* 0x040fe20000041848 */
[----:B------:R-:W2:Y:S03]  /*1f090*/  LDSM.16.MT88.4 R172, [R233+0x14000] ;  /* 0x01400000e9ac783b */ /* 0x000ea60000004200 */
[C---:B------:R-:W-:Y:S02]  /*1f0a0*/  FMUL.FTZ R92, R2.reuse, R92 ;  /* 0x0000005c025c7220 */ /* 0x040fe40000410000 */
[----:B------:R-:W-:Y:S02]  /*1f0b0*/  FMUL.FTZ R93, R2, R93 ;  /* 0x0000005d025d7220 */ /* 0x000fe40000410000 */
[C---:B------:R-:W-:Y:S01]  /*1f0c0*/  FMUL.FTZ R94, R0.reuse, R94 ;  /* 0x0000005e005e7220 */ /* 0x040fe20000410000 */
[C---:B----4-:R-:W-:Y:S03]  /*1f0d0*/  HMMA.16816.F32.BF16 R76, R160.reuse, R156, R76 ;  /* 0x0000009ca04c723c */ /* 0x050fe6000004184c */
[----:B------:R-:W-:Y:S02]  /*1f0e0*/  FMUL.FTZ R95, R0, R95 ;  /* 0x0000005f005f7220 */ /* 0x000fe40000410000 */
[C---:B------:R-:W-:Y:S02]  /*1f0f0*/  FMUL.FTZ R96, R2.reuse, R96 ;  /* 0x0000006002607220 */ /* 0x040fe40000410000 */
[----:B------:R-:W-:Y:S01]  /*1f100*/  FMUL.FTZ R97, R2, R97 ;  /* 0x0000006102617220 */ /* 0x000fe20000410000 */
        /* <DEDUP_REMOVED lines=30> */
[C---:B------:R-:W-:Y:S04]  /*1f2f0*/  FMUL.FTZ R116, R2.reuse, R116 ;  /* 0x0000007402747220 */ /* 0x040fe80000410000 */
[----:B------:R-:W-:Y:S01]  /*1f300*/  FMUL.FTZ R117, R2, R117 ;  /* 0x0000007502757220 */ /* 0x000fe20000410000 */
[C---:B------:R-:W-:Y:S01]  /*1f310*/  HMMA.16816.F32.BF16 R112, R160.reuse, R170, R112 ;  /* 0x000000aaa070723c */ /* 0x040fe20000041870 */
[----:B------:R-:W1:Y:S02]  /*1f320*/  LDSM.16.MT88.4 R168, [R232+0x16000] ;  /* 0x01600000e8a8783b */ /* 0x000e640000004200 */
[C---:B------:R-:W-:Y:S02]  /*1f330*/  FMUL.FTZ R118, R0.reuse, R118 ;  /* 0x0000007600767220 */ /* 0x040fe40000410000 */
[----:B------:R-:W-:Y:S02]  /*1f340*/  FMUL.FTZ R119, R0, R119 ;  /* 0x0000007700777220 */ /* 0x000fe40000410000 */
[C---:B------:R-:W-:Y:S02]  /*1f350*/  FMUL.FTZ R120, R2.reuse, R120 ;  /* 0x0000007802787220 */ /* 0x040fe40000410000 */
[----:B------:R-:W-:Y:S03]  /*1f360*/  FMUL.FTZ R121, R2, R121 ;  /* 0x0000007902797220 */ /* 0x000fe60000410000 */
[C---:B--2---:R-:W-:Y:S03]  /*1f370*/  HMMA.16816.F32.BF16 R116, R160.reuse, R172, R116 ;  /* 0x000000aca074723c */ /* 0x044fe60000041874 */
[C---:B------:R-:W-:Y:S02]  /*1f380*/  FMUL.FTZ R122, R0.reuse, R122 ;  /* 0x0000007a007a7220 */ /* 0x040fe40000410000 */
[----:B------:R-:W-:Y:S02]  /*1f390*/  FMUL.FTZ R123, R0, R123 ;  /* 0x0000007b007b7220 */ /* 0x000fe40000410000 */
[C---:B------:R-:W-:Y:S02]  /*1f3a0*/  FMUL.FTZ R124, R2.reuse, R124 ;  /* 0x0000007c027c7220 */ /* 0x040fe40000410000 */
[----:B------:R-:W-:Y:S03]  /*1f3b0*/  FMUL.FTZ R125, R2, R125 ;  /* 0x0000007d027d7220 */ /* 0x000fe60000410000 */
[C---:B------:R-:W-:Y:S01]  /*1f3c0*/  HMMA.16816.F32.BF16 R120, R160.reuse, R174, R120 ;  /* 0x000000aea078723c */ /* 0x040fe20000041878 */
[----:B------:R-:W2:Y:S02]  /*1f3d0*/  LDSM.16.MT88.4 R172, [R231+0x16000] ;  /* 0x01600000e7ac783b */ /* 0x000ea40000004200 */
[C---:B------:R-:W-:Y:S02]  /*1f3e0*/  FMUL.FTZ R126, R0.reuse, R126 ;  /* 0x0000007e007e7220 */ /* 0x040fe40000410000 */
[----:B------:R-:W-:Y:S02]  /*1f3f0*/  FMUL.FTZ R127, R0, R127 ;  /* 0x0000007f007f7220 */ /* 0x000fe40000410000 */
[C---:B------:R-:W-:Y:S02]  /*1f400*/  FMUL.FTZ R128, R2.reuse, R128 ;  /* 0x0000008002807220 */ /* 0x040fe40000410000 */
[----:B------:R-:W-:Y:S03]  /*1f410*/  FMUL.FTZ R129, R2, R129 ;  /* 0x0000008102817220 */ /* 0x000fe60000410000 */
[C---:B----4-:R-:W-:Y:S03]  /*1f420*/  HMMA.16816.F32.BF16 R124, R160.reuse, R156, R124 ;  /* 0x0000009ca07c723c */ /* 0x050fe6000004187c */
[C---:B------:R-:W-:Y:S02]  /*1f430*/  FMUL.FTZ R130, R0.reuse, R130 ;  /* 0x0000008200827220 */ /* 0x040fe40000410000 */
        /* <DEDUP_REMOVED lines=11> */
[----:B------:R-:W-:Y:S02]  /*1f4f0*/  FMUL.FTZ R139, R0, R139 ;  /* 0x0000008b008b7220 */ /* 0x000fe40000410000 */
[-CC-:B------:R-:W-:Y:S01]  /*1f500*/  FFMA.FTZ R200, R16, R166.reuse, -R201.reuse ;  /* 0x000000a610c87223 */ /* 0x180fe200000108c9 */
[C---:B------:R-:W-:Y:S01]  /*1f510*/  HMMA.16816.F32.BF16 R12, R160.reuse, R170, R12 ;  /* 0x000000aaa00c723c */ /* 0x040fe2000004180c */
[----:B------:R-:W1:Y:S03]  /*1f520*/  LDSM.16.MT88.4 R168, [R232+0x10800] ;  /* 0x01080000e8a8783b */ /* 0x000e660000004200 */
[-C--:B------:R-:W-:Y:S01]  /*1f530*/  FFMA.FTZ R207, R17, R166.reuse, -R201 ;  /* 0x000000a611cf7223 */ /* 0x080fe200000108c9 */
[----:B------:R-:W-:Y:S01]  /*1f540*/  MUFU.EX2 R200, R200 ;  /* 0x000000c800c87308 */ /* 0x000fe20000000800 */
[-CC-:B------:R-:W-:Y:S02]  /*1f550*/  FFMA.FTZ R202, R18, R166.reuse, -R199.reuse ;  /* 0x000000a612ca7223 */ /* 0x180fe400000108c7 */
[C---:B--2---:R-:W-:Y:S04]  /*1f560*/  HMMA.16816.F32.BF16 R136, R160.reuse, R172, R136 ;  /* 0x000000aca088723c */ /* 0x044fe80000041888 */
[----:B------:R-:W-:Y:S02]  /*1f570*/  FFMA.FTZ R204, R19, R166, -R199 ;  /* 0x000000a613cc7223 */ /* 0x000fe400000108c7 */
[C---:B------:R-:W-:Y:S01]  /*1f580*/  FMUL.FTZ R140, R2.reuse, R140 ;  /* 0x0000008c028c7220 */ /* 0x040fe20000410000 */
[----:B------:R-:W2:Y:S01]  /*1f590*/  MUFU.EX2 R207, R207 ;  /* 0x000000cf00cf7308 */ /* 0x000ea20000000800 */
[----:B------:R-:W-:Y:S04]  /*1f5a0*/  FMUL.FTZ R141, R2, R141 ;  /* 0x0000008d028d7220 */ /* 0x000fe80000410000 */
[C---:B------:R-:W-:Y:S02]  /*1f5b0*/  FMUL.FTZ R142, R0.reuse, R142 ;  /* 0x0000008e008e7220 */ /* 0x040fe40000410000 */
[----:B------:R-:W-:Y:S02]  /*1f5c0*/  FMUL.FTZ R143, R0, R143 ;  /* 0x0000008f008f7220 */ /* 0x000fe40000410000 */
[C---:B------:R-:W-:Y:S01]  /*1f5d0*/  FMUL.FTZ R16, R2.reuse, R148 ;  /* 0x0000009402107220 */ /* 0x040fe20000410000 */
[----:B------:R-:W-:Y:S01]  /*1f5e0*/  MUFU.EX2 R202, R202 ;  /* 0x000000ca00ca7308 */ /* 0x000fe20000000800 */
[----:B---3--:R-:W-:Y:S01]  /*1f5f0*/  F2FP.BF16.PACK_AB R148, R203, R196 ;  /* 0x000000c4cb94723e */ /* 0x008fe200000010ff */
[----:B------:R-:W-:Y:S01]  /*1f600*/  FMUL.FTZ R17, R2, R149 ;  /* 0x0000009502117220 */ /* 0x000fe20000410000 */
[----:B------:R-:W-:Y:S01]  /*1f610*/  F2FP.BF16.PACK_AB R149, R205, R198 ;  /* 0x000000c6cd95723e */ /* 0x000fe200000010ff */
[C---:B------:R-:W-:Y:S01]  /*1f620*/  HMMA.16816.F32.BF16 R140, R160.reuse, R174, R140 ;  /* 0x000000aea08c723c */ /* 0x040fe2000004188c */
[----:B------:R-:W3:Y:S02]  /*1f630*/  LDSM.16.MT88.4 R172, [R231+0x10800] ;  /* 0x01080000e7ac783b */ /* 0x000ee40000004200 */
[C---:B------:R-:W-:Y:S02]  /*1f640*/  FMUL.FTZ R18, R0.reuse, R150 ;  /* 0x0000009600127220 */ /* 0x040fe40000410000 */
[----:B------:R-:W-:Y:S01]  /*1f650*/  FMUL.FTZ R19, R0, R151 ;  /* 0x0000009700137220 */ /* 0x000fe20000410000 */
[----:B------:R-:W1:Y:S01]  /*1f660*/  MUFU.EX2 R204, R204 ;  /* 0x000000cc00cc7308 */ /* 0x000e620000000800 */
[C---:B------:R-:W-:Y:S02]  /*1f670*/  FMUL.FTZ R144, R2.reuse, R144 ;  /* 0x0000009002907220 */ /* 0x040fe40000410000 */
[----:B------:R-:W-:Y:S03]  /*1f680*/  FMUL.FTZ R145, R2, R145 ;  /* 0x0000009102917220 */ /* 0x000fe60000410000 */
[C---:B------:R-:W-:Y:S03]  /*1f690*/  HMMA.16816.F32.BF16 R16, R160.reuse, R152, R16 ;  /* 0x00000098a010723c */ /* 0x040fe60000041810 */
[C---:B------:R-:W-:Y:S01]  /*1f6a0*/  FMUL.FTZ R146, R0.reuse, R146 ;  /* 0x0000009200927220 */ /* 0x040fe20000410000 */
[----:B--2---:R-:W-:Y:S01]  /*1f6b0*/  F2FP.BF16.PACK_AB R150, R207, R200 ;  /* 0x000000c8cf96723e */ /* 0x004fe200000010ff */
[----:B------:R-:W-:Y:S02]  /*1f6c0*/  FMUL.FTZ R147, R0, R147 ;  /* 0x0000009300937220 */ /* 0x000fe40000410000 */
[----:B------:R-:W-:Y:S02]  /*1f6d0*/  FFMA.FTZ R193, R2, R252, R193 ;  /* 0x000000fc02c17223 */ /* 0x000fe400000100c1 */
[----:B------:R-:W-:Y:S03]  /*1f6e0*/  FFMA.FTZ R190, R0, R251, R190 ;  /* 0x000000fb00be7223 */ /* 0x000fe600000100be */
[----:B------:R-:W-:Y:S01]  /*1f6f0*/  HMMA.16816.F32.BF16 R144, R160, R154, R144 ;  /* 0x0000009aa090723c */ /* 0x000fe20000041890 */
[----:B------:R-:W2:Y:S02]  /*1f700*/  LDSM.16.MT88.4 R152, [R230+0x10800] ;  /* 0x01080000e698783b */ /* 0x000ea40000004200 */
[----:B------:R-:W-:Y:S01]  /*1f710*/  IADD3 R0, R250, -0x1, RZ ;  /* 0xfffffffffa007810 */ /* 0x000fe20007ffe0ff */
[----:B------:R-:W-:Y:S01]  /*1f720*/  FADD.FTZ R193, R165, R193 ;  /* 0x000000c1a5c17221 */ /* 0x000fe20000010000 */
[----:B------:R-:W-:Y:S01]  /*1f730*/  MOV R165, R164 ;  /* 0x000000a400a57202 */ /* 0x000fe20000000f00 */
[----:B------:R-:W-:Y:S01]  /*1f740*/  FADD.FTZ R191, R191, R190 ;  /* 0x000000bebfbf7221 */ /* 0x000fe20000010000 */
[----:B-1----:R-:W-:Y:S01]  /*1f750*/  F2FP.BF16.PACK_AB R151, R204, R202 ;  /* 0x000000cacc97723e */ /* 0x002fe200000010ff */
[----:B------:R-:W-:Y:S01]  /*1f760*/  FADD.FTZ R192, R192, R193 ;  /* 0x000000c1c0c07221 */ /* 0x000fe20000010000 */
[----:B------:R-:W1:Y:S03]  /*1f770*/  LDSM.16.MT88.4 R160, [R233+0x12800] ;  /* 0x01280000e9a0783b */ /* 0x000e660000004200 */
[----:B------:R-:W-:Y:S01]  /*1f780*/  MOV R250, R0 ;  /* 0x0000000000fa7202 */ /* 0x000fe20000000f00 */
[----:B------:R-:W-:Y:S01]  /*1f790*/  FADD.FTZ R194, R194, R191 ;  /* 0x000000bfc2c27221 */ /* 0x000fe20000010000 */
[C---:B----4-:R-:W-:Y:S05]  /*1f7a0*/  HMMA.16816.F32.BF16 R4, R148.reuse, R156, R4 ;  /* 0x0000009c9404723c */ /* 0x050fea0000041804 */
[----:B------:R-:W-:Y:S01]  /*1f7b0*/  FADD.FTZ R195, R195, R192 ;  /* 0x000000c0c3c37221 */ /* 0x000fe20000010000 */
[----:B------:R-:W-:Y:S01]  /*1f7c0*/  MOV R0, R3 ;  /* 0x0000000300007202 */ /* 0x000fe20000000f00 */
[----:B------:R-:W-:Y:S01]  /*1f7d0*/  FADD.FTZ R197, R197, R194 ;  /* 0x000000c2c5c57221 */ /* 0x000fe20000010000 */
[C---:B------:R-:W-:Y:S01]  /*1f7e0*/  HMMA.16816.F32.BF16 R8, R148.reuse, R158, R8 ;  /* 0x0000009e9408723c */ /* 0x040fe20000041808 */
[----:B------:R-:W4:Y:S03]  /*1f7f0*/  LDSM.16.MT88.4 R156, [R230+0x12800] ;  /* 0x01280000e69c783b */ /* 0x000f260000004200 */
[----:B------:R-:W-:Y:S02]  /*1f800*/  FADD.FTZ R196, R196, R195 ;  /* 0x000000c3c4c47221 */ /* 0x000fe40000010000 */
[----:B------:R-:W-:Y:S02]  /*1f810*/  FADD.FTZ R198, R198, R197 ;  /* 0x000000c5c6c67221 */ /* 0x000fe40000010000 */
[C---:B------:R-:W-:Y:S04]  /*1f820*/  HMMA.16816.F32.BF16 R36, R148.reuse, R168, R36 ;  /* 0x000000a89424723c */ /* 0x040fe80000041824 */
[----:B------:R-:W-:Y:S02]  /*1f830*/  FADD.FTZ R203, R203, R196 ;  /* 0x000000c4cbcb7221 */ /* 0x000fe40000010000 */
[----:B------:R-:W-:Y:S02]  /*1f840*/  FADD.FTZ R205, R205, R198 ;  /* 0x000000c6cdcd7221 */ /* 0x000fe40000010000 */
[C---:B------:R-:W-:Y:S01]  /*1f850*/  HMMA.16816.F32.BF16 R40, R148.reuse, R170, R40 ;  /* 0x000000aa9428723c */ /* 0x040fe20000041828 */
[----:B------:R-:W4:Y:S03]  /*1f860*/  LDSM.16.MT88.4 R168, [R233+0x14800] ;  /* 0x01480000e9a8783b */ /* 0x000f260000004200 */
[----:B------:R-:W-:Y:S04]  /*1f870*/  FADD.FTZ R200, R200, R203 ;  /* 0x000000cbc8c87221 */ /* 0x000fe80000010000 */
[C---:B---3--:R-:W-:Y:S04]  /*1f880*/  HMMA.16816.F32.BF16 R44, R148.reuse, R172, R44 ;  /* 0x000000ac942c723c */ /* 0x048fe8000004182c */
[----:B------:R-:W-:Y:S04]  /*1f890*/  FADD.FTZ R207, R207, R200 ;  /* 0x000000c8cfcf7221 */ /* 0x000fe80000010000 */
[C---:B------:R-:W-:Y:S01]  /*1f8a0*/  HMMA.16816.F32.BF16 R48, R148.reuse, R174, R48 ;  /* 0x000000ae9430723c */ /* 0x040fe20000041830 */
[----:B------:R-:W-:Y:S07]  /*1f8b0*/  LDSM.16.MT88.4 R172, [R233+0x13000] ;  /* 0x01300000e9ac783b */ /* 0x000fee0000004200 */
        /* <DEDUP_REMOVED lines=9> */
[C---:B------:R-:W-:Y:S07]  /*1f950*/  HMMA.16816.F32.BF16 R76, R148.reuse, R180, R76 ;  /* 0x000000b4944c723c */ /* 0x040fee000004184c */
[-CC-:B------:R-:W-:Y:S01]  /*1f960*/  FFMA.FTZ R180, R20, R166.reuse, -R201.reuse ;  /* 0x000000a614b47223 */ /* 0x180fe200000108c9 */
[C---:B------:R-:W-:Y:S04]  /*1f970*/  HMMA.16816.F32.BF16 R80, R148.reuse, R182, R80 ;  /* 0x000000b69450723c */ /* 0x040fe80000041850 */
[-C--:B------:R-:W-:Y:S01]  /*1f980*/  FFMA.FTZ R181, R21, R166.reuse, -R201 ;  /* 0x000000a615b57223 */ /* 0x080fe200000108c9 */
[----:B------:R-:W-:Y:S02]  /*1f990*/  MUFU.EX2 R180, R180 ;  /* 0x000000b400b47308 */ /* 0x000fe40000000800 */
[-CC-:B------:R-:W-:Y:S01]  /*1f9a0*/  FFMA.FTZ R182, R22, R166.reuse, -R199.reuse ;  /* 0x000000a616b67223 */ /* 0x180fe200000108c7 */
[C---:B----4-:R-:W-:Y:S04]  /*1f9b0*/  HMMA.16816.F32.BF16 R84, R148.reuse, R156, R84 ;  /* 0x0000009c9454723c */ /* 0x050fe80000041854 */
[-C--:B------:R-:W-:Y:S02]  /*1f9c0*/  FFMA.FTZ R183, R23, R166.reuse, -R199 ;  /* 0x000000a617b77223 */ /* 0x080fe400000108c7 */
[----:B------:R-:W-:Y:S01]  /*1f9d0*/  LDSM.16.MT88.4 R20, [R231+0x16800] ;  /* 0x01680000e714783b */ /* 0x000fe20000004200 */
[----:B------:R-:W3:Y:S01]  /*1f9e0*/  MUFU.EX2 R181, R181 ;  /* 0x000000b500b57308 */ /* 0x000ee20000000800 */
[C---:B------:R-:W-:Y:S06]  /*1f9f0*/  HMMA.16816.F32.BF16 R88, R148.reuse, R158, R88 ;  /* 0x0000009e9458723c */ /* 0x040fec0000041858 */
[----:B------:R-:W4:Y:S02]  /*1fa00*/  LDSM.16.MT88.4 R156, [R233+0x16800] ;  /* 0x01680000e99c783b */ /* 0x000f240000004200 */
[C---:B------:R-:W-:Y:S01]  /*1fa10*/  HMMA.16816.F32.BF16 R92, R148.reuse, R168, R92 ;  /* 0x000000a8945c723c */ /* 0x040fe2000004185c */
[----:B------:R-:W-:Y:S07]  /*1fa20*/  MUFU.EX2 R182, R182 ;  /* 0x000000b600b67308 */ /* 0x000fee0000000800 */
[C---:B------:R-:W-:Y:S01]  /*1fa30*/  HMMA.16816.F32.BF16 R96, R148.reuse, R170, R96 ;  /* 0x000000aa9460723c */ /* 0x040fe20000041860 */
[----:B------:R-:W3:Y:S02]  /*1fa40*/  LDSM.16.MT88.4 R168, [R232+0x16800] ;  /* 0x01680000e8a8783b */ /* 0x000ee40000004200 */
[----:B------:R-:W1:Y:S05]  /*1fa50*/  MUFU.EX2 R183, R183 ;  /* 0x000000b700b77308 */ /* 0x000e6a0000000800 */
[C---:B------:R-:W-:Y:S07]  /*1fa60*/  HMMA.16816.F32.BF16 R100, R148.reuse, R184, R100 ;  /* 0x000000b89464723c */ /* 0x040fee0000041864 */
[-CC-:B------:R-:W-:Y:S01]  /*1fa70*/  FFMA.FTZ R184, R24, R166.reuse, -R201.reuse ;  /* 0x000000a618b87223 */ /* 0x180fe200000108c9 */
[C---:B------:R-:W-:Y:S04]  /*1fa80*/  HMMA.16816.F32.BF16 R104, R148.reuse, R186, R104 ;  /* 0x000000ba9468723c */ /* 0x040fe80000041868 */
[-C--:B------:R-:W-:Y:S01]  /*1fa90*/  FFMA.FTZ R185, R25, R166.reuse, -R201 ;  /* 0x000000a619b97223 */ /* 0x080fe200000108c9 */
[----:B------:R-:W-:Y:S02]  /*1faa0*/  MUFU.EX2 R184, R184 ;  /* 0x000000b800b87308 */ /* 0x000fe40000000800 */
[-CC-:B------:R-:W-:Y:S01]  /*1fab0*/  FFMA.FTZ R186, R26, R166.reuse, -R199.reuse ;  /* 0x000000a61aba7223 */ /* 0x180fe200000108c7 */
[C---:B--2---:R-:W-:Y:S04]  /*1fac0*/  HMMA.16816.F32.BF16 R108, R148.reuse, R152, R108 ;  /* 0x00000098946c723c */ /* 0x044fe8000004186c */
[----:B------:R-:W-:Y:S02]  /*1fad0*/  FFMA.FTZ R187, R27, R166, -R199 ;  /* 0x000000a61bbb7223 */ /* 0x000fe400000108c7 */
[----:B------:R-:W-:Y:S01]  /*1fae0*/  LDSM.16.MT88.4 R24, [R232+0x11000] ;  /* 0x01100000e818783b */ /* 0x000fe20000004200 */
[----:B------:R-:W2:Y:S01]  /*1faf0*/  MUFU.EX2 R185, R185 ;  /* 0x000000b900b97308 */ /* 0x000ea20000000800 */
[C---:B------:R-:W-:Y:S06]  /*1fb00*/  HMMA.16816.F32.BF16 R112, R148.reuse, R154, R112 ;  /* 0x0000009a9470723c */ /* 0x040fec0000041870 */
[----:B------:R-:W2:Y:S02]  /*1fb10*/  LDSM.16.MT88.4 R152, [R230+0x16800] ;  /* 0x01680000e698783b */ /* 0x000ea40000004200 */
[C---:B-1----:R-:W-:Y:S01]  /*1fb20*/  HMMA.16816.F32.BF16 R116, R148.reuse, R160, R116 ;  /* 0x000000a09474723c */ /* 0x042fe20000041874 */
[----:B------:R-:W-:Y:S07]  /*1fb30*/  MUFU.EX2 R186, R186 ;  /* 0x000000ba00ba7308 */ /* 0x000fee0000000800 */
[C---:B------:R-:W-:Y:S01]  /*1fb40*/  HMMA.16816.F32.BF16 R120, R148.reuse, R162, R120 ;  /* 0x000000a29478723c */ /* 0x040fe20000041878 */
[----:B------:R-:W-:Y:S02]  /*1fb50*/  LDSM.16.MT88.4 R160, [R231+0x11000] ;  /* 0x01100000e7a0783b */ /* 0x000fe40000004200 */
[----:B------:R-:W1:Y:S05]  /*1fb60*/  MUFU.EX2 R187, R187 ;  /* 0x000000bb00bb7308 */ /* 0x000e6a0000000800 */
[C---:B----4-:R-:W-:Y:S08]  /*1fb70*/  HMMA.16816.F32.BF16 R124, R148.reuse, R156, R124 ;  /* 0x0000009c947c723c */ /* 0x050ff0000004187c */
[C---:B------:R-:W-:Y:S01]  /*1fb80*/  HMMA.16816.F32.BF16 R128, R148.reuse, R158, R128 ;  /* 0x0000009e9480723c */ /* 0x040fe20000041880 */
[----:B------:R-:W4:Y:S07]  /*1fb90*/  LDSM.16.MT88.4 R156, [R233+0x11000] ;  /* 0x01100000e99c783b */ /* 0x000f2e0000004200 */
[C---:B---3--:R-:W-:Y:S08]  /*1fba0*/  HMMA.16816.F32.BF16 R132, R148.reuse, R168, R132 ;  /* 0x000000a89484723c */ /* 0x048ff00000041884 */
[C---:B------:R-:W-:Y:S01]  /*1fbb0*/  HMMA.16816.F32.BF16 R12, R148.reuse, R170, R12 ;  /* 0x000000aa940c723c */ /* 0x040fe2000004180c */
[----:B------:R-:W3:Y:S07]  /*1fbc0*/  LDSM.16.MT88.4 R168, [R230+0x11000] ;  /* 0x01100000e6a8783b */ /* 0x000eee0000004200 */
[C---:B------:R-:W-:Y:S07]  /*1fbd0*/  HMMA.16816.F32.BF16 R136, R148.reuse, R20, R136 ;  /* 0x000000149488723c */ /* 0x040fee0000041888 */
[----:B------:R-:W-:Y:S01]  /*1fbe0*/  F2FP.BF16.PACK_AB R20, R181, R180 ;  /* 0x000000b4b514723e */ /* 0x000fe200000010ff */
[C---:B------:R-:W-:Y:S04]  /*1fbf0*/  HMMA.16816.F32.BF16 R140, R148.reuse, R22, R140 ;  /* 0x00000016948c723c */ /* 0x040fe8000004188c */
[----:B------:R-:W-:Y:S01]  /*1fc00*/  F2FP.BF16.PACK_AB R21, R183, R182 ;  /* 0x000000b6b715723e */ /* 0x000fe200000010ff */
[----:B------:R-:W-:Y:S02]  /*1fc10*/  FADD.FTZ R180, R180, R207 ;  /* 0x000000cfb4b47221 */ /* 0x000fe40000010000 */
[----:B--2---:R-:W-:Y:S01]  /*1fc20*/  F2FP.BF16.PACK_AB R22, R185, R184 ;  /* 0x000000b8b916723e */ /* 0x004fe200000010ff */
[C---:B------:R-:W-:Y:S04]  /*1fc30*/  HMMA.16816.F32.BF16 R16, R148.reuse, R152, R16 ;  /* 0x000000989410723c */ /* 0x040fe80000041810 */
[----:B-1----:R-:W-:Y:S01]  /*1fc40*/  F2FP.BF16.PACK_AB R23, R187, R186 ;  /* 0x000000babb17723e */ /* 0x002fe200000010ff */
[----:B------:R-:W-:Y:S03]  /*1fc50*/  FADD.FTZ R181, R181, R180 ;  /* 0x000000b4b5b57221 */ /* 0x000fe60000010000 */
[----:B------:R-:W-:Y:S01]  /*1fc60*/  HMMA.16816.F32.BF16 R144, R148, R154, R144 ;  /* 0x0000009a9490723c */ /* 0x000fe20000041890 */
[----:B------:R-:W1:Y:S03]  /*1fc70*/  LDSM.16.MT88.4 R148, [R232+0x13000] ;  /* 0x01300000e894783b */ /* 0x000e660000004200 */
[----:B------:R-:W-:Y:S04]  /*1fc80*/  FADD.FTZ R184, R184, R181 ;  /* 0x000000b5b8b87221 */ /* 0x000fe80000010000 */
[C---:B----4-:R-:W-:Y:S01]  /*1fc90*/  HMMA.16816.F32.BF16 R4, R20.reuse, R156, R4 ;  /* 0x0000009c1404723c */ /* 0x050fe20000041804 */
[----:B------:R-:W2:Y:S04]  /*1fca0*/  LDSM.16.MT88.4 R152, [R231+0x13000] ;  /* 0x01300000e798783b */ /* 0x000ea80000004200 */
[----:B------:R-:W-:Y:S03]  /*1fcb0*/  FADD.FTZ R185, R185, R184 ;  /* 0x000000b8b9b97221 */ /* 0x000fe60000010000 */
[C---:B------:R-:W-:Y:S01]  /*1fcc0*/  HMMA.16816.F32.BF16 R8, R20.reuse, R158, R8 ;  /* 0x0000009e1408723c */ /* 0x040fe20000041808 */
[----:B------:R-:W-:Y:S07]  /*1fcd0*/  LDSM.16.MT88.4 R156, [R230+0x15000] ;  /* 0x01500000e69c783b */ /* 0x000fee0000004200 */
[C---:B------:R-:W-:Y:S08]  /*1fce0*/  HMMA.16816.F32.BF16 R36, R20.reuse, R24, R36 ;  /* 0x000000181424723c */ /* 0x040ff00000041824 */
[C---:B------:R-:W-:Y:S01]  /*1fcf0*/  HMMA.16816.F32.BF16 R40, R20.reuse, R26, R40 ;  /* 0x0000001a1428723c */ /* 0x040fe20000041828 */
[----:B------:R-:W4:Y:S07]  /*1fd00*/  LDSM.16.MT88.4 R24, [R233+0x15000] ;  /* 0x01500000e918783b */ /* 0x000f2e0000004200 */
[C---:B------:R-:W-:Y:S08]  /*1fd10*/  HMMA.16816.F32.BF16 R44, R20.reuse, R160, R44 ;  /* 0x000000a0142c723c */ /* 0x040ff0000004182c */
[C---:B------:R-:W-:Y:S01]  /*1fd20*/  HMMA.16816.F32.BF16 R48, R20.reuse, R162, R48 ;  /* 0x000000a21430723c */ /* 0x040fe20000041830 */
[----:B------:R-:W-:Y:S07]  /*1fd30*/  LDSM.16.MT88.4 R160, [R231+0x17000] ;  /* 0x01700000e7a0783b */ /* 0x000fee0000004200 */
[C---:B---3--:R-:W-:Y:S08]  /*1fd40*/  HMMA.16816.F32.BF16 R52, R20.reuse, R168, R52 ;  /* 0x000000a81434723c */ /* 0x048ff00000041834 */
[C---:B------:R-:W-:Y:S01]  /*1fd50*/  HMMA.16816.F32.BF16 R56, R20.reuse, R170, R56 ;  /* 0x000000aa1438723c */ /* 0x040fe20000041838 */
[----:B------:R-:W-:Y:S07]  /*1fd60*/  LDSM.16.MT88.4 R168, [R232+0x11800] ;  /* 0x01180000e8a8783b */ /* 0x000fee0000004200 */
[C---:B------:R-:W-:Y:S07]  /*1fd70*/  HMMA.16816.F32.BF16 R60, R20.reuse, R172, R60 ;  /* 0x000000ac143c723c */ /* 0x040fee000004183c */
[-C--:B------:R-:W-:Y:S01]  /*1fd80*/  FFMA.FTZ R172, R34, R166.reuse, -R199 ;  /* 0x000000a622ac7223 */ /* 0x080fe200000108c7 */
[C---:B------:R-:W-:Y:S03]  /*1fd90*/  HMMA.16816.F32.BF16 R64, R20.reuse, R174, R64 ;  /* 0x000000ae1440723c */ /* 0x040fe60000041840 */
[----:B------:R-:W3:Y:S05]  /*1fda0*/  MUFU.EX2 R173, R172 ;  /* 0x000000ac00ad7308 */ /* 0x000eea0000000800 */
[C---:B-1----:R-:W-:Y:S08]  /*1fdb0*/  HMMA.16816.F32.BF16 R68, R20.reuse, R148, R68 ;  /* 0x000000941444723c */ /* 0x042ff00000041844 */
[C---:B------:R-:W-:Y:S01]  /*1fdc0*/  HMMA.16816.F32.BF16 R72, R20.reuse, R150, R72 ;  /* 0x000000961448723c */ /* 0x040fe20000041848 */
[----:B------:R-:W1:Y:S07]  /*1fdd0*/  LDSM.16.MT88.4 R148, [R232+0x15000] ;  /* 0x01500000e894783b */ /* 0x000e6e0000004200 */
[C---:B--2---:R-:W-:Y:S08]  /*1fde0*/  HMMA.16816.F32.BF16 R76, R20.reuse, R152, R76 ;  /* 0x00000098144c723c */ /* 0x044ff0000004184c */
[C---:B------:R-:W-:Y:S01]  /*1fdf0*/  HMMA.16816.F32.BF16 R80, R20.reuse, R154, R80 ;  /* 0x0000009a1450723c */ /* 0x040fe20000041850 */
[----:B------:R-:W2:Y:S07]  /*1fe00*/  LDSM.16.MT88.4 R152, [R231+0x15000] ;  /* 0x01500000e798783b */ /* 0x000eae0000004200 */
[C---:B------:R-:W-:Y:S07]  /*1fe10*/  HMMA.16816.F32.BF16 R84, R20.reuse, R176, R84 ;  /* 0x000000b01454723c */ /* 0x040fee0000041854 */
[-CC-:B------:R-:W-:Y:S01]  /*1fe20*/  FFMA.FTZ R176, R28, R166.reuse, -R201.reuse ;  /* 0x000000a61cb07223 */ /* 0x180fe200000108c9 */
[C---:B------:R-:W-:Y:S04]  /*1fe30*/  HMMA.16816.F32.BF16 R88, R20.reuse, R178, R88 ;  /* 0x000000b21458723c */ /* 0x040fe80000041858 */
[-CC-:B------:R-:W-:Y:S01]  /*1fe40*/  FFMA.FTZ R177, R29, R166.reuse, -R201.reuse ;  /* 0x000000a61db17223 */ /* 0x180fe200000108c9 */
[----:B------:R-:W-:Y:S01]  /*1fe50*/  MUFU.EX2 R176, R176 ;  /* 0x000000b000b07308 */ /* 0x000fe20000000800 */
[-C--:B------:R-:W-:Y:S02]  /*1fe60*/  FFMA.FTZ R201, R33, R166.reuse, -R201 ;  /* 0x000000a621c97223 */ /* 0x080fe400000108c9 */
[C---:B----4-:R-:W-:Y:S04]  /*1fe70*/  HMMA.16816.F32.BF16 R92, R20.reuse, R24, R92 ;  /* 0x00000018145c723c */ /* 0x050fe8000004185c */
[-CC-:B------:R-:W-:Y:S02]  /*1fe80*/  FFMA.FTZ R178, R30, R166.reuse, -R199.reuse ;  /* 0x000000a61eb27223 */ /* 0x180fe400000108c7 */
[-CC-:B------:R-:W-:Y:S01]  /*1fe90*/  FFMA.FTZ R179, R31, R166.reuse, -R199.reuse ;  /* 0x000000a61fb37223 */ /* 0x180fe200000108c7 */
[----:B------:R-:W4:Y:S01]  /*1fea0*/  MUFU.EX2 R177, R177 ;  /* 0x000000b100b17308 */ /* 0x000f220000000800 */
[C---:B------:R-:W-:Y:S01]  /*1feb0*/  HMMA.16816.F32.BF16 R96, R20.reuse, R26, R96 ;  /* 0x0000001a1460723c */ /* 0x040fe20000041860 */
[----:B------:R-:W4:Y:S03]  /*1fec0*/  LDSM.16.MT88.4 R24, [R233+0x17000] ;  /* 0x01700000e918783b */ /* 0x000f260000004200 */
[----:B------:R-:W-:Y:S01]  /*1fed0*/  FFMA.FTZ R199, R35, R166, -R199 ;  /* 0x000000a623c77223 */ /* 0x000fe200000108c7 */
[----:B---3--:R-:W-:Y:S03]  /*1fee0*/  MOV R166, R173 ;  /* 0x000000ad00a67202 */ /* 0x008fe60000000f00 */
[C---:B-1----:R-:W-:Y:S01]  /*1fef0*/  HMMA.16816.F32.BF16 R100, R20.reuse, R148, R100 ;  /* 0x000000941464723c */ /* 0x042fe20000041864 */
[----:B------:R-:W1:Y:S01]  /*1ff00*/  LDSM.16.MT88.4 R28, [R232+0x17000] ;  /* 0x01700000e81c783b */ /* 0x000e620000004200 */
[----:B------:R-:W-:Y:S06]  /*1ff10*/  MUFU.EX2 R178, R178 ;  /* 0x000000b200b27308 */ /* 0x000fec0000000800 */
[C---:B------:R-:W-:Y:S01]  /*1ff20*/  HMMA.16816.F32.BF16 R104, R20.reuse, R150, R104 ;  /* 0x000000961468723c */ /* 0x040fe20000041868 */
[----:B------:R-:W3:Y:S03]  /*1ff30*/  LDSM.16.MT88.4 R148, [R230+0x17000] ;  /* 0x01700000e694783b */ /* 0x000ee60000004200 */
[----:B------:R-:W1:Y:S04]  /*1ff40*/  MUFU.EX2 R179, R179 ;  /* 0x000000b300b37308 */ /* 0x000e680000000800 */
[C---:B--2---:R-:W-:Y:S01]  /*1ff50*/  HMMA.16816.F32.BF16 R108, R20.reuse, R152, R108 ;  /* 0x00000098146c723c */ /* 0x044fe2000004186c */
[----:B------:R-:W-:Y:S05]  /*1ff60*/  LDSM.16.MT88.4 R32, [R231+0x11800] ;  /* 0x01180000e720783b */ /* 0x000fea0000004200 */
[----:B------:R-:W2:Y:S02]  /*1ff70*/  MUFU.EX2 R201, R201 ;  /* 0x000000c900c97308 */ /* 0x000ea40000000800 */
[C---:B------:R-:W-:Y:S01]  /*1ff80*/  HMMA.16816.F32.BF16 R112, R20.reuse, R154, R112 ;  /* 0x0000009a1470723c */ /* 0x040fe20000041870 */
[----:B------:R-:W2:Y:S07]  /*1ff90*/  LDSM.16.MT88.4 R152, [R233+0x11800] ;  /* 0x01180000e998783b */ /* 0x000eae0000004200 */
[C---:B------:R-:W-:Y:S01]  /*1ffa0*/  HMMA.16816.F32.BF16 R116, R20.reuse, R156, R116 ;  /* 0x0000009c1474723c */ /* 0x040fe20000041874 */
[----:B------:R-:W-:Y:S01]  /*1ffb0*/  LDSM.16.MT88.4 R172, [R233+0x17800] ;  /* 0x01780000e9ac783b */ /* 0x000fe20000004200 */
[----:B------:R-:W1:Y:S06]  /*1ffc0*/  MUFU.EX2 R199, R199 ;  /* 0x000000c700c77308 */ /* 0x000e6c0000000800 */
[C---:B------:R-:W-:Y:S08]  /*1ffd0*/  HMMA.16816.F32.BF16 R120, R20.reuse, R158, R120 ;  /* 0x0000009e1478723c */ /* 0x040ff00000041878 */
[C---:B----4-:R-:W-:Y:S08]  /*1ffe0*/  HMMA.16816.F32.BF16 R124, R20.reuse, R24, R124 ;  /* 0x00000018147c723c */ /* 0x050ff0000004187c */
[C---:B------:R-:W-:Y:S01]  /*1fff0*/  HMMA.16816.F32.BF16 R128, R20.reuse, R26, R128 ;  /* 0x0000001a1480723c */ /* 0x040fe20000041880 */
[----:B------:R-:W4:Y:S07]  /*20000*/  LDSM.16.MT88.4 R24, [R230+0x11800] ;  /* 0x01180000e618783b */ /* 0x000f2e0000004200 */
[C---:B-1----:R-:W-:Y:S08]  /*20010*/  HMMA.16816.F32.BF16 R132, R20.reuse, R28, R132 ;  /* 0x0000001c1484723c */ /* 0x042ff00000041884 */
[C---:B------:R-:W-:Y:S01]  /*20020*/  HMMA.16816.F32.BF16 R12, R20.reuse, R30, R12 ;  /* 0x0000001e140c723c */ /* 0x040fe2000004180c */
[----:B------:R-:W1:Y:S07]  /*20030*/  LDSM.16.MT88.4 R28, [R233+0x13800] ;  /* 0x01380000e91c783b */ /* 0x000e6e0000004200 */
[C---:B------:R-:W-:Y:S08]  /*20040*/  HMMA.16816.F32.BF16 R136, R20.reuse, R160, R136 ;  /* 0x000000a01488723c */ /* 0x040ff00000041888 */
[C---:B------:R-:W-:Y:S08]  /*20050*/  HMMA.16816.F32.BF16 R140, R20.reuse, R162, R140 ;  /* 0x000000a2148c723c */ /* 0x040ff0000004188c */
[C---:B---3--:R-:W-:Y:S08]  /*20060*/  HMMA.16816.F32.BF16 R16, R20.reuse, R148, R16 ;  /* 0x000000941410723c */ /* 0x048ff00000041810 */
[----:B------:R-:W-:Y:S01]  /*20070*/  HMMA.16816.F32.BF16 R144, R20, R150, R144 ;  /* 0x000000961490723c */ /* 0x000fe20000041890 */
[----:B------:R-:W-:Y:S06]  /*20080*/  LDSM.16.MT88.4 R148, [R230+0x13800] ;  /* 0x01380000e694783b */ /* 0x000fec0000004200 */
[----:B------:R-:W-:Y:S01]  /*20090*/  F2FP.BF16.PACK_AB R20, R177, R176 ;  /* 0x000000b0b114723e */ /* 0x000fe200000010ff */
[----:B------:R-:W-:Y:S01]  /*200a0*/  FADD.FTZ R176, R176, R185 ;  /* 0x000000b9b0b07221 */ /* 0x000fe20000010000 */
[----:B------:R-:W-:Y:S03]  /*200b0*/  F2FP.BF16.PACK_AB R21, R179, R178 ;  /* 0x000000b2b315723e */ /* 0x000fe600000010ff */
[----:B--2---:R-:W-:Y:S01]  /*200c0*/  F2FP.BF16.PACK_AB R22, R201, R206 ;  /* 0x000000cec916723e */ /* 0x004fe200000010ff */
[----:B------:R-:W-:Y:S01]  /*200d0*/  FADD.FTZ R177, R177, R176 ;  /* 0x000000b0b1b17221 */ /* 0x000fe20000010000 */
[----:B------:R-:W-:Y:S03]  /*200e0*/  F2FP.BF16.PACK_AB R23, R199, R166 ;  /* 0x000000a6c717723e */ /* 0x000fe600000010ff */
[----:B------:R-:W-:Y:S04]  /*200f0*/  FADD.FTZ R206, R206, R177 ;  /* 0x000000b1cece7221 */ /* 0x000fe80000010000 */
[C---:B------:R-:W-:Y:S01]  /*20100*/  HMMA.16816.F32.BF16 R160, R20.reuse, R152, R4 ;  /* 0x0000009814a0723c */ /* 0x040fe20000041804 */
[----:B------:R-:W2:Y:S02]  /*20110*/  LDSM.16.MT88.4 R4, [R232+0x13800] ;  /* 0x01380000e804783b */ /* 0x000ea40000004200 */
[----:B------:R-:W-:Y:S05]  /*20120*/  FADD.FTZ R252, R201, R206 ;  /* 0x000000cec9fc7221 */ /* 0x000fea0000010000 */
[C---:B------:R-:W-:Y:S01]  /*20130*/  HMMA.16816.F32.BF16 R156, R20.reuse, R154, R8 ;  /* 0x0000009a149c723c */ /* 0x040fe20000041808 */
[----:B------:R-:W3:Y:S07]  /*20140*/  LDSM.16.MT88.4 R8, [R231+0x13800] ;  /* 0x01380000e708783b */ /* 0x000eee0000004200 */
[C---:B------:R-:W-:Y:S01]  /*20150*/  HMMA.16816.F32.BF16 R36, R20.reuse, R168, R36 ;  /* 0x000000a81424723c */ /* 0x040fe20000041824 */
[----:B------:R-:W1:Y:S07]  /*20160*/  LDSM.16.MT88.4 R152, [R233+0x15800] ;  /* 0x01580000e998783b */ /* 0x000e6e0000004200 */
[C---:B------:R-:W-:Y:S01]  /*20170*/  HMMA.16816.F32.BF16 R40, R20.reuse, R170, R40 ;  /* 0x000000aa1428723c */ /* 0x040fe20000041828 */
[----:B------:R-:W-:Y:S07]  /*20180*/  LDSM.16.MT88.4 R168, [R230+0x15800] ;  /* 0x01580000e6a8783b */ /* 0x000fee0000004200 */
[C---:B------:R-:W-:Y:S08]  /*20190*/  HMMA.16816.F32.BF16 R44, R20.reuse, R32, R44 ;  /* 0x00000020142c723c */ /* 0x040ff0000004182c */
[C---:B------:R-:W-:Y:S01]  /*201a0*/  HMMA.16816.F32.BF16 R48, R20.reuse, R34, R48 ;  /* 0x000000221430723c */ /* 0x040fe20000041830 */
[----:B------:R-:W3:Y:S07]  /*201b0*/  LDSM.16.MT88.4 R32, [R232+0x15800] ;  /* 0x01580000e820783b */ /* 0x000eee0000004200 */
        /* <DEDUP_REMOVED lines=20> */
[C---:B------:R-:W-:Y:S08]  /*20300*/  HMMA.16816.F32.BF16 R116, R20.reuse, R168, R116 ;  /* 0x000000a81474723c */ /* 0x040ff00000041874 */
[C---:B------:R-:W-:Y:S08]  /*20310*/  HMMA.16816.F32.BF16 R120, R20.reuse, R170, R120 ;  /* 0x000000aa1478723c */ /* 0x040ff00000041878 */
[C---:B------:R-:W-:Y:S08]  /*20320*/  HMMA.16816.F32.BF16 R124, R20.reuse, R172, R124 ;  /* 0x000000ac147c723c */ /* 0x040ff0000004187c */
[C---:B------:R-:W-:Y:S08]  /*20330*/  HMMA.16816.F32.BF16 R128, R20.reuse, R174, R128 ;  /* 0x000000ae1480723c */ /* 0x040ff00000041880 */
[C---:B-1----:R-:W-:Y:S08]  /*20340*/  HMMA.16816.F32.BF16 R132, R20.reuse, R28, R132 ;  /* 0x0000001c1484723c */ /* 0x042ff00000041884 */
[C---:B------:R-:W-:Y:S08]  /*20350*/  HMMA.16816.F32.BF16 R152, R20.reuse, R30, R12 ;  /* 0x0000001e1498723c */ /* 0x040ff0000004180c */
[C---:B--2---:R-:W-:Y:S07]  /*20360*/  HMMA.16816.F32.BF16 R136, R20.reuse, R4, R136 ;  /* 0x000000041488723c */ /* 0x044fee0000041888 */
[----:B------:R-:W-:Y:S01]  /*20370*/  FADD.FTZ R5, R202, R205 ;  /* 0x000000cdca057221 */ /* 0x000fe20000010000 */
[C---:B------:R-:W-:Y:S04]  /*20380*/  HMMA.16816.F32.BF16 R140, R20.reuse, R6, R140 ;  /* 0x00000006148c723c */ /* 0x040fe8000004188c */
[----:B------:R-:W-:Y:S04]  /*20390*/  FADD.FTZ R5, R204, R5 ;  /* 0x00000005cc057221 */ /* 0x000fe80000010000 */
[C---:B---3--:R-:W-:Y:S04]  /*203a0*/  HMMA.16816.F32.BF16 R148, R20.reuse, R8, R16 ;  /* 0x000000081494723c */ /* 0x048fe80000041810 */
[----:B------:R-:W-:Y:S04]  /*203b0*/  FADD.FTZ R182, R182, R5 ;  /* 0x00000005b6b67221 */ /* 0x000fe80000010000 */
[----:B------:R-:W-:Y:S01]  /*203c0*/  FADD.FTZ R183, R183, R182 ;  /* 0x000000b6b7b77221 */ /* 0x000fe20000010000 */
[----:B------:R-:W-:Y:S03]  /*203d0*/  HMMA.16816.F32.BF16 R144, R20, R10, R144 ;  /* 0x0000000a1490723c */ /* 0x000fe60000041890 */
[----:B------:R-:W-:Y:S04]  /*203e0*/  FADD.FTZ R186, R186, R183 ;  /* 0x000000b7baba7221 */ /* 0x000fe80000010000 */
[----:B------:R-:W-:Y:S05]  /*203f0*/  FADD.FTZ R187, R187, R186 ;  /* 0x000000babbbb7221 */ /* 0x000fea0000010000 */
[----:B------:R-:W-:Y:S04]  /*20400*/  FADD.FTZ R178, R178, R187 ;  /* 0x000000bbb2b27221 */ /* 0x000fe80000010000 */
[----:B------:R-:W-:Y:S04]  /*20410*/  FADD.FTZ R178, R179, R178 ;  /* 0x000000b2b3b27221 */ /* 0x000fe80000010000 */
[----:B------:R-:W-:Y:S04]  /*20420*/  FADD.FTZ R178, R166, R178 ;  /* 0x000000b2a6b27221 */ /* 0x000fe80000010000 */
[----:B------:R-:W-:Y:S01]  /*20430*/  FADD.FTZ R251, R199, R178 ;  /* 0x000000b2c7fb7221 */ /* 0x000fe20000010000 */
[----:B------:R-:W-:-:S05]  /*20440*/  @P0 BRA `(.L_x_1100) ;  /* 0xffffbae000000947 */ /* 0x000fca000383ffff */
.L_x_1091:
[----:B------:R-:W-:Y:S02]  /*20450*/  ULDC.64 UR4, c[0x0][0x40] ;  /* 0x0000100000047ab9 */ /* 0x000fe40000000a00 */
[----:B------:R-:W-:-:S04]  /*20460*/  UIADD3 UR4, UP0, UR4, 0x160, URZ ;  /* 0x0000016004047890 */ /* 0x000fc8000ff1e03f */
[----:B------:R-:W-:Y:S02]  /*20470*/  UIADD3.X UR5, URZ, UR5, URZ, UP0, !UPT ;  /* 0x000000053f057290 */ /* 0x000fe400087fe43f */
[----:B------:R-:W-:-:S04]  /*20480*/  IMAD.U32 R8, RZ, RZ, UR4 ;  /* 0x00000004ff087e24 */ /* 0x000fc8000f8e00ff */
[----:B------:R-:W-:Y:S01]  /*20490*/  IMAD.U32 R9, RZ, RZ, UR5 ;  /* 0x00000005ff097e24 */ /* 0x000fe2000f8e00ff */
[----:B------:R-:W-:Y:S01]  /*204a0*/  ULDC.64 UR4, c[0x0][0x118] ;  /* 0x0000460000047ab9 */ /* 0x000fe20000000a00 */
[----:B------:R-:W-:-:S03]  /*204b0*/  MOV R5, 0x1f ;  /* 0x0000001f00057802 */ /* 0x000fc60000000f00 */
[----:B------:R1:W5:Y:S01]  /*204c0*/  LD.E R2, [R8.64+0xd8] ;  /* 0x0000d80408027980 */ /* 0x000362000c101900 */
[----:B------:R-:W-:Y:S01]  /*204d0*/  MOV R0, 0xffffffff ;  /* 0xffffffff00007802 */ /* 0x000fe20000000f00 */
[----:B------:R-:W-:Y:S05]  /*204e0*/  BRA.DIV ~URZ, `(.L_x_1101) ;  /* 0x000020727f007947 */ /* 0x000fea000b800000 */
[----:B------:R2:W3:Y:S02]  /*204f0*/  SHFL.BFLY PT, R6, R252, 0x2, 0x1f ;  /* 0x0c401f00fc067f89 */ /* 0x0004e400000e0000 */
.L_x_1114:
[----:B--23--:R-:W-:Y:S01]  /*20500*/  FADD.FTZ R252, R6, R252 ;  /* 0x000000fc06fc7221 */ /* 0x00cfe20000010000 */
[----:B------:R-:W-:Y:S05]  /*20510*/  BRA.DIV ~URZ, `(.L_x_1102) ;  /* 0x000020827f007947 */ /* 0x000fea000b800000 */
[----:B------:R-:W2:Y:S04]  /*20520*/  SHFL.BFLY PT, R0, R251, 0x2, 0x1f ;  /* 0x0c401f00fb007f89 */ /* 0x000ea800000e0000 */
[----:B------:R-:W3:Y:S01]  /*20530*/  SHFL.BFLY PT, R5, R252, 0x1, 0x1f ;  /* 0x0c201f00fc057f89 */ /* 0x000ee200000e0000 */
[----:B--2---:R-:W-:Y:S02]  /*20540*/  FADD.FTZ R7, R0, R251 ;  /* 0x000000fb00077221 */ /* 0x004fe40000010000 */
[----:B---3--:R-:W-:-:S03]  /*20550*/  FADD.FTZ R10, R252, R5 ;  /* 0x00000005fc0a7221 */ /* 0x008fc60000010000 */
[----:B------:R2:W3:Y:S04]  /*20560*/  SHFL.BFLY PT, R6, R7, 0x1, 0x1f ;  /* 0x0c201f0007067f89 */ /* 0x0004e800000e0000 */
.L_x_1115:
[----:B------:R-:W4:Y:S01]  /*20570*/  S2R R4, SR_TID.X ;  /* 0x0000000000047919 */ /* 0x000f220000002100 */
[----:B------:R-:W-:Y:S01]  /*20580*/  FSETP.NE.FTZ.AND P4, PT, R10, RZ, PT ;  /* 0x000000ff0a00720b */ /* 0x000fe20003f95000 */
[----:B---3--:R-:W-:Y:S01]  /*20590*/  FADD.FTZ R6, R6, R7 ;  /* 0x0000000706067221 */ /* 0x008fe20000010000 */
[----:B------:R-:W-:Y:S01]  /*205a0*/  MOV R0, 0x3f800000 ;  /* 0x3f80000000007802 */ /* 0x000fe20000000f00 */
[----:B------:R-:W-:-:S03]  /*205b0*/  ULDC.64 UR4, c[0x0][0x118] ;  /* 0x0000460000047ab9 */ /* 0x000fc60000000a00 */
[----:B------:R-:W-:-:S07]  /*205c0*/  FSETP.NE.FTZ.AND P3, PT, R6, RZ, PT ;  /* 0x000000ff0600720b */ /* 0x000fce0003f75000 */
[----:B------:R-:W3:Y:S01]  /*205d0*/  @P4 MUFU.RCP R0, R10 ;  /* 0x0000000a00004308 */ /* 0x000ee20000001000 */
[----:B----4-:R-:W-:-:S04]  /*205e0*/  SHF.R.S32.HI R5, RZ, 0x1f, R4 ;  /* 0x0000001fff057819 */ /* 0x010fc80000011404 */
[----:B--2---:R-:W-:Y:S01]  /*205f0*/  LEA.HI R7, R5, R4, RZ, 0x2 ;  /* 0x0000000405077211 */ /* 0x004fe200078f10ff */
[----:B---3--:R-:W-:-:S03]  /*20600*/  FMUL.FTZ R160, R0, R160 ;  /* 0x000000a000a07220 */ /* 0x008fc60000410000 */
[--C-:B------:R-:W-:Y:S01]  /*20610*/  SHF.R.S32.HI R12, RZ, 0x2, R7.reuse ;  /* 0x00000002ff0c7819 */ /* 0x100fe20000011407 */
[C---:B------:R-:W-:Y:S01]  /*20620*/  FMUL.FTZ R161, R0.reuse, R161 ;  /* 0x000000a100a17220 */ /* 0x040fe20000410000 */
[----:B------:R-:W-:Y:S01]  /*20630*/  SHF.R.S32.HI R11, RZ, 0x1f, R7 ;  /* 0x0000001fff0b7819 */ /* 0x000fe20000011407 */
[C---:B------:R-:W-:Y:S01]  /*20640*/  FMUL.FTZ R156, R0.reuse, R156 ;  /* 0x0000009c009c7220 */ /* 0x040fe20000410000 */
[----:B------:R-:W-:Y:S01]  /*20650*/  LOP3.LUT R7, R7, 0x3ffffffc, RZ, 0xc0, !PT ;  /* 0x3ffffffc07077812 */ /* 0x000fe200078ec0ff */
[C---:B------:R-:W-:Y:S01]  /*20660*/  FMUL.FTZ R157, R0.reuse, R157 ;  /* 0x0000009d009d7220 */ /* 0x040fe20000410000 */
[----:B------:R-:W-:Y:S01]  /*20670*/  LEA.HI R11, R11, R12, RZ, 0x3 ;  /* 0x0000000c0b0b7211 */ /* 0x000fe200078f18ff */
[C---:B------:R-:W-:Y:S01]  /*20680*/  FMUL.FTZ R36, R0.reuse, R36 ;  /* 0x0000002400247220 */ /* 0x040fe20000410000 */
[----:B------:R-:W-:Y:S01]  /*20690*/  IADD3 R16, -R7, R4, RZ ;  /* 0x0000000407107210 */ /* 0x000fe20007ffe1ff */
[C---:B------:R-:W-:Y:S01]  /*206a0*/  FMUL.FTZ R37, R0.reuse, R37 ;  /* 0x0000002500257220 */ /* 0x040fe20000410000 */
[----:B------:R-:W-:Y:S01]  /*206b0*/  LOP3.LUT R11, R11, 0xfffffff8, RZ, 0xc0, !PT ;  /* 0xfffffff80b0b7812 */ /* 0x000fe200078ec0ff */
[C---:B------:R-:W-:Y:S01]  /*206c0*/  FMUL.FTZ R40, R0.reuse, R40 ;  /* 0x0000002800287220 */ /* 0x040fe20000410000 */
[----:B------:R-:W-:Y:S01]  /*206d0*/  F2FP.BF16.PACK_AB R160, R161, R160 ;  /* 0x000000a0a1a0723e */ /* 0x000fe200000010ff */
[----:B------:R-:W-:Y:S01]  /*206e0*/  FMUL.FTZ R41, R0, R41 ;  /* 0x0000002900297220 */ /* 0x000fe20000410000 */
[----:B------:R-:W-:Y:S01]  /*206f0*/  IADD3 R12, R12, -R11, RZ ;  /* 0x8000000b0c0c7210 */ /* 0x000fe20007ffe0ff */
[C---:B------:R-:W-:Y:S01]  /*20700*/  FMUL.FTZ R44, R0.reuse, R44 ;  /* 0x0000002c002c7220 */ /* 0x040fe20000410000 */
[----:B------:R-:W-:Y:S01]  /*20710*/  LEA.HI R11, R5, R4, RZ, 0x5 ;  /* 0x00000004050b7211 */ /* 0x000fe200078f28ff */
[----:B------:R-:W-:Y:S01]  /*20720*/  FMUL.FTZ R45, R0, R45 ;  /* 0x0000002d002d7220 */ /* 0x000fe20000410000 */
[----:B------:R-:W-:Y:S01]  /*20730*/  SHF.L.U32 R14, R12, 0x6, RZ ;  /* 0x000000060c0e7819 */ /* 0x000fe200000006ff */
[C---:B------:R-:W-:Y:S01]  /*20740*/  FMUL.FTZ R48, R0.reuse, R48 ;  /* 0x0000003000307220 */ /* 0x040fe20000410000 */
[----:B------:R-:W-:Y:S01]  /*20750*/  SHF.R.S32.HI R13, RZ, 0x5, R11 ;  /* 0x00000005ff0d7819 */ /* 0x000fe2000001140b */
[----:B------:R-:W-:Y:S01]  /*20760*/  FMUL.FTZ R49, R0, R49 ;  /* 0x0000003100317220 */ /* 0x000fe20000410000 */
[----:B------:R-:W-:Y:S01]  /*20770*/  LOP3.LUT R14, R14, 0x1c0, RZ, 0xc0, !PT ;  /* 0x000001c00e0e7812 */ /* 0x000fe200078ec0ff */
[----:B------:R-:W-:Y:S01]  /*20780*/  FMUL.FTZ R52, R0, R52 ;  /* 0x0000003400347220 */ /* 0x000fe20000410000 */
[----:B------:R-:W-:Y:S01]  /*20790*/  LOP3.LUT R7, R12, 0x1, RZ, 0xc0, !PT ;  /* 0x000000010c077812 */ /* 0x000fe200078ec0ff */
[C---:B------:R-:W-:Y:S01]  /*207a0*/  FMUL.FTZ R53, R0.reuse, R53 ;  /* 0x0000003500357220 */ /* 0x040fe20000410000 */
[----:B------:R-:W-:Y:S01]  /*207b0*/  LEA R16, R13, R16, 0x9 ;  /* 0x000000100d107211 */ /* 0x000fe200078e48ff */
[----:B------:R-:W-:Y:S01]  /*207c0*/  FMUL.FTZ R56, R0, R56 ;  /* 0x0000003800387220 */ /* 0x000fe20000410000 */
[----:B------:R-:W-:Y:S01]  /*207d0*/  LEA.HI R15, R14, R14, RZ, 0x1d ;  /* 0x0000000e0e0f7211 */ /* 0x000fe200078fe8ff */
[C---:B------:R-:W-:Y:S01]  /*207e0*/  FMUL.FTZ R57, R0.reuse, R57 ;  /* 0x0000003900397220 */ /* 0x040fe20000410000 */
[----:B------:R-:W-:Y:S01]  /*207f0*/  ISETP.NE.U32.AND P0, PT, R7, 0x1, PT ;  /* 0x000000010700780c */ /* 0x000fe20003f05070 */
[----:B------:R-:W-:Y:S01]  /*20800*/  FMUL.FTZ R60, R0, R60 ;  /* 0x0000003c003c7220 */ /* 0x000fe20000410000 */
[----:B------:R-:W-:Y:S01]  /*20810*/  LEA R15, R16, R15, 0x1 ;  /* 0x0000000f100f7211 */ /* 0x000fe200078e08ff */
[----:B------:R-:W-:Y:S01]  /*20820*/  FMUL.FTZ R61, R0, R61 ;  /* 0x0000003d003d7220 */ /* 0x000fe20000410000 */
[----:B------:R-:W-:Y:S01]  /*20830*/  R2P PR, R12, 0x6 ;  /* 0x000000060c007804 */ /* 0x000fe20000000000 */
[C---:B------:R-:W-:Y:S01]  /*20840*/  FMUL.FTZ R64, R0.reuse, R64 ;  /* 0x0000004000407220 */ /* 0x040fe20000410000 */
[----:B------:R-:W-:Y:S01]  /*20850*/  MOV R7, 0x20 ;  /* 0x0000002000077802 */ /* 0x000fe20000000f00 */
[C---:B------:R-:W-:Y:S01]  /*20860*/  FMUL.FTZ R65, R0.reuse, R65 ;  /* 0x0000004100417220 */ /* 0x040fe20000410000 */
[----:B------:R-:W-:Y:S01]  /*20870*/  SHF.L.U32 R15, R15, 0x1, RZ ;  /* 0x000000010f0f7819 */ /* 0x000fe200000006ff */
[C---:B------:R-:W-:Y:S01]  /*20880*/  FMUL.FTZ R68, R0.reuse, R68 ;  /* 0x0000004400447220 */ /* 0x040fe20000410000 */
[----:B------:R-:W-:Y:S01]  /*20890*/  SEL R12, R7, 0xffffffe0, !P1 ;  /* 0xffffffe0070c7807 */ /* 0x000fe20004800000 */
[C---:B------:R-:W-:Y:S01]  /*208a0*/  FMUL.FTZ R69, R0.reuse, R69 ;  /* 0x0000004500457220 */ /* 0x040fe20000410000 */
[----:B------:R-:W-:Y:S01]  /*208b0*/  MOV R7, 0x40 ;  /* 0x0000004000077802 */ /* 0x000fe20000000f00 */
[C---:B------:R-:W-:Y:S01]  /*208c0*/  FMUL.FTZ R72, R0.reuse, R72 ;  /* 0x0000004800487220 */ /* 0x040fe20000410000 */
[C---:B------:R-:W-:Y:S01]  /*208d0*/  IADD3 R17, R15.reuse, -0x10, RZ ;  /* 0xfffffff00f117810 */ /* 0x040fe20007ffe0ff */
[C---:B------:R-:W-:Y:S01]  /*208e0*/  FMUL.FTZ R73, R0.reuse, R73 ;  /* 0x0000004900497220 */ /* 0x040fe20000410000 */
[----:B------:R-:W-:Y:S01]  /*208f0*/  @P0 IADD3 R17, R15, 0x10, RZ ;  /* 0x000000100f110810 */ /* 0x000fe20007ffe0ff */
[C---:B------:R-:W-:Y:S01]  /*20900*/  FMUL.FTZ R76, R0.reuse, R76 ;  /* 0x0000004c004c7220 */ /* 0x040fe20000410000 */
[----:B------:R-:W-:Y:S01]  /*20910*/  SEL R14, R7, 0xffffffc0, !P2 ;  /* 0xffffffc0070e7807 */ /* 0x000fe20005000000 */
[C---:B------:R-:W-:Y:S01]  /*20920*/  FMUL.FTZ R77, R0.reuse, R77 ;  /* 0x0000004d004d7220 */ /* 0x040fe20000410000 */
[----:B------:R-:W-:Y:S01]  /*20930*/  F2FP.BF16.PACK_AB R156, R157, R156 ;  /* 0x0000009c9d9c723e */ /* 0x000fe200000010ff */
[C---:B------:R-:W-:Y:S01]  /*20940*/  FMUL.FTZ R80, R0.reuse, R80 ;  /* 0x0000005000507220 */ /* 0x040fe20000410000 */
[----:B------:R-:W-:Y:S01]  /*20950*/  F2FP.BF16.PACK_AB R36, R37, R36 ;  /* 0x000000242524723e */ /* 0x000fe200000010ff */
[C---:B------:R-:W-:Y:S01]  /*20960*/  FMUL.FTZ R81, R0.reuse, R81 ;  /* 0x0000005100517220 */ /* 0x040fe20000410000 */
[----:B------:R-:W-:Y:S01]  /*20970*/  IADD3 R19, R15, R12, RZ ;  /* 0x0000000c0f137210 */ /* 0x000fe20007ffe0ff */
[C---:B------:R-:W-:Y:S01]  /*20980*/  FMUL.FTZ R84, R0.reuse, R84 ;  /* 0x0000005400547220 */ /* 0x040fe20000410000 */
[----:B------:R-:W-:Y:S01]  /*20990*/  F2FP.BF16.PACK_AB R40, R41, R40 ;  /* 0x000000282928723e */ /* 0x000fe200000010ff */
[----:B------:R-:W-:Y:S01]  /*209a0*/  FMUL.FTZ R85, R0, R85 ;  /* 0x0000005500557220 */ /* 0x000fe20000410000 */
[----:B------:R-:W-:Y:S01]  /*209b0*/  IADD3 R7, R12, R17, RZ ;  /* 0x000000110c077210 */ /* 0x000fe20007ffe0ff */
[C---:B------:R-:W-:Y:S01]  /*209c0*/  FMUL.FTZ R88, R0.reuse, R88 ;  /* 0x0000005800587220 */ /* 0x040fe20000410000 */
[----:B------:R-:W-:Y:S01]  /*209d0*/  F2FP.BF16.PACK_AB R44, R45, R44 ;  /* 0x0000002c2d2c723e */ /* 0x000fe200000010ff */
[C---:B------:R-:W-:Y:S01]  /*209e0*/  FMUL.FTZ R89, R0.reuse, R89 ;  /* 0x0000005900597220 */ /* 0x040fe20000410000 */
[----:B------:R-:W-:Y:S01]  /*209f0*/  IADD3 R21, R15, R14, RZ ;  /* 0x0000000e0f157210 */ /* 0x000fe20007ffe0ff */
[C---:B------:R-:W-:Y:S01]  /*20a00*/  FMUL.FTZ R92, R0.reuse, R92 ;  /* 0x0000005c005c7220 */ /* 0x040fe20000410000 */
[----:B------:R-:W-:Y:S01]  /*20a10*/  F2FP.BF16.PACK_AB R48, R49, R48 ;  /* 0x000000303130723e */ /* 0x000fe200000010ff */
[C---:B------:R-:W-:Y:S01]  /*20a20*/  FMUL.FTZ R93, R0.reuse, R93 ;  /* 0x0000005d005d7220 */ /* 0x040fe20000410000 */
[----:B------:R-:W-:Y:S01]  /*20a30*/  STS [R15], R160 ;  /* 0x000000a00f007388 */ /* 0x000fe20000000800 */
        /* <DEDUP_REMOVED lines=52> */
[----:B------:R-:W-:Y:S01]  /*20d80*/  FMUL.FTZ R148, R0, R148 ;  /* 0x0000009400947220 */ /* 0x000fe20000410000 */
[----:B------:R-:W-:Y:S01]  /*20d90*/  ISETP.NE.AND P0, PT, R246, -0x1, PT ;  /* 0xfffffffff600780c */ /* 0x000fe20003f05270 */
[C---:B------:R-:W-:Y:S01]  /*20da0*/  FMUL.FTZ R149, R0.reuse, R149 ;  /* 0x0000009500957220 */ /* 0x040fe20000410000 */
[----:B------:R-:W-:Y:S01]  /*20db0*/  F2FP.BF16.PACK_AB R140, R141, R140 ;  /* 0x0000008c8d8c723e */ /* 0x000fe200000010ff */
[----:B------:R-:W-:-:S02]  /*20dc0*/  FMUL.FTZ R144, R0, R144 ;  /* 0x0000009000907220 */ /* 0x000fc40000410000 */
[----:B------:R-:W-:Y:S01]  /*20dd0*/  FMUL.FTZ R145, R0, R145 ;  /* 0x0000009100917220 */ /* 0x000fe20000410000 */
[----:B------:R-:W-:Y:S02]  /*20de0*/  MOV R0, 0x3f800000 ;  /* 0x3f80000000007802 */ /* 0x000fe40000000f00 */
[----:B------:R-:W-:Y:S02]  /*20df0*/  F2FP.BF16.PACK_AB R148, R149, R148 ;  /* 0x000000949594723e */ /* 0x000fe400000010ff */
[----:B------:R-:W-:Y:S02]  /*20e00*/  F2FP.BF16.PACK_AB R144, R145, R144 ;  /* 0x000000909190723e */ /* 0x000fe400000010ff */
[----:B------:R-:W2:Y:S02]  /*20e10*/  @P3 MUFU.RCP R0, R6 ;  /* 0x0000000600003308 */ /* 0x000ea40000001000 */
[C---:B--2---:R-:W-:Y:S02]  /*20e20*/  FMUL.FTZ R163, R0.reuse, R163 ;  /* 0x000000a300a37220 */ /* 0x044fe40000410000 */
[----:B------:R-:W-:-:S02]  /*20e30*/  FMUL.FTZ R162, R0, R162 ;  /* 0x000000a200a27220 */ /* 0x000fc40000410000 */
[C---:B------:R-:W-:Y:S02]  /*20e40*/  FMUL.FTZ R159, R0.reuse, R159 ;  /* 0x0000009f009f7220 */ /* 0x040fe40000410000 */
[C---:B------:R-:W-:Y:S01]  /*20e50*/  FMUL.FTZ R158, R0.reuse, R158 ;  /* 0x0000009e009e7220 */ /* 0x040fe20000410000 */
[----:B------:R-:W-:Y:S01]  /*20e60*/  F2FP.BF16.PACK_AB R162, R163, R162 ;  /* 0x000000a2a3a2723e */ /* 0x000fe200000010ff */
[C---:B------:R-:W-:Y:S02]  /*20e70*/  FMUL.FTZ R39, R0.reuse, R39 ;  /* 0x0000002700277220 */ /* 0x040fe40000410000 */
[C---:B------:R-:W-:Y:S01]  /*20e80*/  FMUL.FTZ R38, R0.reuse, R38 ;  /* 0x0000002600267220 */ /* 0x040fe20000410000 */
[----:B------:R-:W-:Y:S01]  /*20e90*/  F2FP.BF16.PACK_AB R158, R159, R158 ;  /* 0x0000009e9f9e723e */ /* 0x000fe200000010ff */
[C---:B------:R-:W-:Y:S01]  /*20ea0*/  FMUL.FTZ R43, R0.reuse, R43 ;  /* 0x0000002b002b7220 */ /* 0x040fe20000410000 */
[----:B------:R-:W-:Y:S01]  /*20eb0*/  STS [R15+0x400], R162 ;  /* 0x000400a20f007388 */ /* 0x000fe20000000800 */
[C---:B------:R-:W-:Y:S01]  /*20ec0*/  FMUL.FTZ R42, R0.reuse, R42 ;  /* 0x0000002a002a7220 */ /* 0x040fe20000410000 */
[----:B------:R-:W-:Y:S01]  /*20ed0*/  F2FP.BF16.PACK_AB R38, R39, R38 ;  /* 0x000000262726723e */ /* 0x000fe200000010ff */
[C---:B------:R-:W-:Y:S01]  /*20ee0*/  FMUL.FTZ R47, R0.reuse, R47 ;  /* 0x0000002f002f7220 */ /* 0x040fe20000410000 */
[----:B------:R-:W-:Y:S01]  /*20ef0*/  STS [R17], R156 ;  /* 0x0000009c11007388 */ /* 0x000fe20000000800 */
        /* <DEDUP_REMOVED lines=108> */
[----:B------:R-:W-:Y:S01]  /*215c0*/  FMUL.FTZ R0, R0, R146 ;  /* 0x0000009200007220 */ /* 0x000fe20000410000 */
[----:B------:R-:W-:-:S02]  /*215d0*/  F2FP.BF16.PACK_AB R150, R151, R150 ;  /* 0x000000969796723e */ /* 0x000fc400000010ff */
[----:B------:R-:W-:Y:S02]  /*215e0*/  STS [R27+0x2000], R88 ;  /* 0x002000581b007388 */ /* 0x000fe40000000800 */
[----:B------:R-:W-:Y:S02]  /*215f0*/  F2FP.BF16.PACK_AB R0, R147, R0 ;  /* 0x000000009300723e */ /* 0x000fe400000010ff */
        /* <DEDUP_REMOVED lines=33> */
[----:B--2---:R-:W2:Y:S04]  /*21810*/  LD.E.U8 R7, [R8.64+0x1c8] ;  /* 0x0001c80408077980 */ /* 0x004ea8000c101100 */
[----:B------:R-:W4:Y:S04]  /*21820*/  @!P0 LD.E.64 R16, [R8.64+0x80] ;  /* 0x0000800408108980 */ /* 0x000f28000c101b00 */
[----:B------:R-:W3:Y:S01]  /*21830*/  LD.E.64 R82, [R8.64+0x88] ;  /* 0x0000880408527980 */ /* 0x000ee2000c101b00 */
[----:B------:R-:W1:Y:S01]  /*21840*/  @P4 MUFU.LG2 R15, R10 ;  /* 0x0000000a000f4308 */ /* 0x000e620000000c00 */
[----:B------:R-:W-:Y:S01]  /*21850*/  @!P0 SHF.R.S32.HI R14, RZ, 0x1f, R242 ;  /* 0x0000001fff0e8819 */ /* 0x000fe200000114f2 */
[----:B------:R-:W-:Y:S01]  /*21860*/  BSSY B0, `(.L_x_1103) ;  /* 0x0000020000007945 */ /* 0x000fe20003800000 */
[----:B------:R2:W5:Y:S05]  /*21870*/  LD.E.64 R80, [R8.64+0x90] ;  /* 0x0000900408507980 */ /* 0x00056a000c101b00 */
[----:B------:R-:W1:Y:S01]  /*21880*/  @P3 MUFU.LG2 R6, R6 ;  /* 0x0000000600063308 */ /* 0x000e620000000c00 */
[----:B------:R-:W-:Y:S01]  /*21890*/  MOV R12, 0x7f800000 ;  /* 0x7f800000000c7802 */ /* 0x000fe20000000f00 */
[----:B-1----:R-:W-:-:S02]  /*218a0*/  @P4 FMUL.FTZ R15, R15, 0.69314718246459960938 ;  /* 0x3f3172180f0f4820 */ /* 0x002fc40000410000 */
[----:B------:R-:W-:-:S04]  /*218b0*/  @P3 FMUL.FTZ R10, R6, 0.69314718246459960938 ;  /* 0x3f317218060a3820 */ /* 0x000fc80000410000 */
[----:B-----5:R-:W-:Y:S01]  /*218c0*/  @P3 FFMA.FTZ R12, R3, R2, R10 ;  /* 0x00000002030c3223 */ /* 0x020fe2000001000a */
[----:B--2---:R-:W-:Y:S01]  /*218d0*/  ISETP.NE.AND P1, PT, R7, RZ, PT ;  /* 0x000000ff0700720c */ /* 0x004fe20003f25270 */
[----:B----4-:R-:W-:-:S04]  /*218e0*/  @!P0 IMAD R17, R17, R242, RZ ;  /* 0x000000f211118224 */ /* 0x010fc800078e02ff */
[----:B------:R-:W-:Y:S02]  /*218f0*/  @!P0 IMAD R14, R16, R14, R17 ;  /* 0x0000000e100e8224 */ /* 0x000fe400078e0211 */
[-C--:B---3--:R-:W-:Y:S02]  /*21900*/  @P0 IMAD R0, R83, R246.reuse, RZ ;  /* 0x000000f653000224 */ /* 0x088fe400078e02ff */
[----:B------:R-:W-:-:S04]  /*21910*/  @P0 IMAD.WIDE.U32 R18, R82, R246, RZ ;  /* 0x000000f652120225 */ /* 0x000fc800078e00ff */
[----:B------:R-:W-:Y:S01]  /*21920*/  @!P0 IMAD.WIDE.U32 R16, R16, R242, RZ ;  /* 0x000000f210108225 */ /* 0x000fe200078e00ff */
[----:B------:R-:W-:Y:S02]  /*21930*/  MOV R7, 0x7f800000 ;  /* 0x7f80000000077802 */ /* 0x000fe40000000f00 */
[----:B------:R-:W-:Y:S01]  /*21940*/  @P0 IADD3 R0, R19, R0, RZ ;  /* 0x0000000013000210 */ /* 0x000fe20007ffe0ff */
[----:B------:R-:W-:Y:S01]  /*21950*/  @P4 FFMA.FTZ R7, R164, R2, R15 ;  /* 0x00000002a4074223 */ /* 0x000fe2000001000f */
[----:B------:R-:W-:Y:S02]  /*21960*/  @P0 MOV R6, R18 ;  /* 0x0000001200060202 */ /* 0x000fe40000000f00 */
[----:B------:R-:W-:Y:S02]  /*21970*/  @!P0 IADD3 R0, R17, R14, RZ ;  /* 0x0000000e11008210 */ /* 0x000fe40007ffe0ff */
[----:B------:R-:W-:Y:S01]  /*21980*/  @!P0 MOV R6, R16 ;  /* 0x0000001000068202 */ /* 0x000fe20000000f00 */
[----:B------:R-:W-:Y:S05]  /*21990*/  @!P1 BRA `(.L_x_1104) ;  /* 0x0000007000009947 */ /* 0x000fea0003800000 */
[----:B------:R-:W-:Y:S01]  /*219a0*/  ISETP.NE.AND P0, PT, R246, -0x1, PT ;  /* 0xfffffffff600780c */ /* 0x000fe20003f05270 */
[----:B------:R-:W-:-:S02]  /*219b0*/  ULDC.64 UR4, c[0x0][0x118] ;  /* 0x0000460000047ab9 */ /* 0x000fc40000000a00 */
[----:B------:R-:W2:Y:S10]  /*219c0*/  LD.E R14, [R8.64+0xd4] ;  /* 0x0000d404080e7980 */ /* 0x000eb4000c101900 */
[----:B------:R-:W3:Y:S02]  /*219d0*/  @!P0 LD.E R3, [R8.64+0xb4] ;  /* 0x0000b40408038980 */ /* 0x000ee4000c101900 */
[----:B---3--:R-:W-:-:S04]  /*219e0*/  @!P0 IMAD R246, R3, R242, RZ ;  /* 0x000000f203f68224 */ /* 0x008fc800078e02ff */
[----:B--2---:R-:W-:Y:S01]  /*219f0*/  IMAD R14, R14, R241, R246 ;  /* 0x000000f10e0e7224 */ /* 0x004fe200078e02f6 */
[----:B------:R-:W-:Y:S05]  /*21a00*/  BRA `(.L_x_1105) ;  /* 0x0000005000007947 */ /* 0x000fea0003800000 */
.L_x_1104:
[----:B------:R-:W-:Y:S02]  /*21a10*/  ULDC.64 UR4, c[0x0][0x118] ;  /* 0x0000460000047ab9 */ /* 0x000fe40000000a00 */
[----:B------:R-:W2:Y:S04]  /*21a20*/  LD.E R2, [R8.64+0x60] ;  /* 0x0000600408027980 */ /* 0x000ea8000c101900 */
[----:B------:R-:W3:Y:S01]  /*21a30*/  LD.E R14, [R8.64+0xb4] ;  /* 0x0000b404080e7980 */ /* 0x000ee2000c101900 */
[----:B--2---:R-:W-:-:S04]  /*21a40*/  IMAD R3, R2, R242, R241 ;  /* 0x000000f202037224 */ /* 0x004fc800078e02f1 */
[----:B---3--:R-:W-:Y:S02]  /*21a50*/  IMAD R14, R14, R3, RZ ;  /* 0x000000030e0e7224 */ /* 0x008fe400078e02ff */
.L_x_1105:
[----:B------:R-:W-:Y:S05]  /*21a60*/  BSYNC B0 ;  /* 0x0000000000007941 */ /* 0x000fea0003800000 */
.L_x_1103:
[----:B------:R-:W-:Y:S02]  /*21a70*/  ULDC.64 UR4, c[0x0][0x118] ;  /* 0x0000460000047ab9 */ /* 0x000fe40000000a00 */
[----:B------:R1:W5:Y:S04]  /*21a80*/  LD.E.64 R84, [R8.64+0x70] ;  /* 0x0000700408547980 */ /* 0x000368000c101b00 */
[----:B------:R1:W5:Y:S01]  /*21a90*/  LD.E.64 R86, [R8.64+0xa0] ;  /* 0x0000a00408567980 */ /* 0x000362000c101b00 */
[----:B------:R-:W-:Y:S01]  /*21aa0*/  WARPSYNC 0xffffffff ;  /* 0xffffffff00007948 */ /* 0x000fe20003800000 */
[----:B------:R-:W-:Y:S01]  /*21ab0*/  LOP3.LUT R3, R11, 0xffffffe0, RZ, 0xc0, !PT ;  /* 0xffffffe00b037812 */ /* 0x000fe200078ec0ff */
[----:B------:R-:W-:Y:S01]  /*21ac0*/  BSSY B0, `(.L_x_1106) ;  /* 0x000002a000007945 */ /* 0x000fe20003800000 */
[----:B------:R-:W-:Y:S01]  /*21ad0*/  BAR.SYNC.DEFER_BLOCKING 0x0 ;  /* 0x0000000000007b1d */ /* 0x000fe20000010000 */
[----:B------:R-:W-:-:S02]  /*21ae0*/  SHF.R.S32.HI R10, RZ, 0x1f, R13 ;  /* 0x0000001fff0a7819 */ /* 0x000fc4000001140d */
[----:B------:R-:W-:Y:S02]  /*21af0*/  IMAD.IADD R3, R4, 0x1, -R3 ;  /* 0x0000000104037824 */ /* 0x000fe400078e0a03 */
[----:B------:R-:W-:-:S03]  /*21b00*/  LEA.HI R10, R10, R13, RZ, 0x2 ;  /* 0x0000000d0a0a7211 */ /* 0x000fc600078f10ff */
[----:B------:R-:W-:Y:S02]  /*21b10*/  LOP3.LUT P0, RZ, R3, 0x3, RZ, 0xc0, !PT ;  /* 0x0000000303ff7812 */ /* 0x000fe4000780c0ff */
[----:B------:R-:W-:Y:S02]  /*21b20*/  SHF.R.S32.HI R2, RZ, 0x1f, R3 ;  /* 0x0000001fff027819 */ /* 0x000fe40000011403 */
[----:B------:R-:W-:Y:S02]  /*21b30*/  LOP3.LUT R10, R10, 0xffffffc, RZ, 0xc0, !PT ;  /* 0x0ffffffc0a0a7812 */ /* 0x000fe400078ec0ff */
[----:B------:R-:W-:-:S03]  /*21b40*/  LEA.HI R2, R2, R3, RZ, 0x2 ;  /* 0x0000000302027211 */ /* 0x000fc600078f10ff */
[----:B------:R-:W-:Y:S01]  /*21b50*/  IMAD.IADD R13, R13, 0x1, -R10 ;  /* 0x000000010d0d7824 */ /* 0x000fe200078e0a0a */
[----:B------:R-:W-:-:S05]  /*21b60*/  SHF.R.S32.HI R2, RZ, 0x2, R2 ;  /* 0x00000002ff027819 */ /* 0x000fca0000011402 */
[----:B------:R-:W-:Y:S01]  /*21b70*/  IMAD R13, R13, 0x10, R2 ;  /* 0x000000100d0d7824 */ /* 0x000fe200078e0202 */
[----:B------:R1:W2:Y:S04]  /*21b80*/  LDS.128 R72, [R245] ;  /* 0x00000000f5487984 */ /* 0x0002a80000000c00 */
        /* <DEDUP_REMOVED lines=16> */
[----:B--234-:R-:W-:Y:S01]  /*21c90*/  IMAD R14, R243, 0x40, R14 ;  /* 0x00000040f30e7824 */ /* 0x01cfe200078e020e */
[----:B------:R-:W-:Y:S01]  /*21ca0*/  IADD3 R11, R13, 0x8, RZ ;  /* 0x000000080d0b7810 */ /* 0x000fe20007ffe0ff */
[----:B------:R-:W-:Y:S01]  /*21cb0*/  IMAD R2, R243, -0x40, R244 ;  /* 0xffffffc0f3027824 */ /* 0x000fe200078e02f4 */
[----:B------:R-:W-:-:S02]  /*21cc0*/  ULDC.64 UR4, c[0x0][0x118] ;  /* 0x0000460000047ab9 */ /* 0x000fc40000000a00 */
[----:B------:R-:W-:Y:S02]  /*21cd0*/  SHF.R.S32.HI R10, RZ, 0x1f, R14 ;  /* 0x0000001fff0a7819 */ /* 0x000fe4000001140e */
[C---:B------:R-:W-:Y:S02]  /*21ce0*/  IADD3 R3, P0, R13.reuse, R14, RZ ;  /* 0x0000000e0d037210 */ /* 0x040fe40007f1e0ff */
[-C--:B------:R-:W-:Y:S02]  /*21cf0*/  ISETP.GE.AND P2, PT, R13, R2.reuse, PT ;  /* 0x000000020d00720c */ /* 0x080fe40003f46270 */
[----:B------:R-:W-:Y:S02]  /*21d00*/  ISETP.GE.AND P1, PT, R11, R2, PT ;  /* 0x000000020b00720c */ /* 0x000fe40003f26270 */
[----:B------:R-:W-:Y:S02]  /*21d10*/  LEA.HI.X.SX32 R10, R13, R10, 0x1, P0 ;  /* 0x0000000a0d0a7211 */ /* 0x000fe400000f0eff */
[----:B-----5:R-:W-:-:S04]  /*21d20*/  LEA R2, P0, R3, R86, 0x2 ;  /* 0x0000005603027211 */ /* 0x020fc800078010ff */
[----:B------:R-:W-:-:S05]  /*21d30*/  LEA.HI.X R3, R3, R87, R10, 0x2, P0 ;  /* 0x0000005703037211 */ /* 0x000fca00000f140a */
[----:B------:R2:W-:Y:S04]  /*21d40*/  @!P2 ST.E [R2.64], R7 ;  /* 0x000000070200a985 */ /* 0x0005e8000c101904 */
[----:B------:R2:W-:Y:S02]  /*21d50*/  @!P1 ST.E [R2.64+0x20], R12 ;  /* 0x0000200c02009985 */ /* 0x0005e4000c101904 */
.L_x_1107:
[----:B--234-:R-:W-:Y:S05]  /*21d60*/  BSYNC B0 ;  /* 0x0000000000007941 */ /* 0x01cfea0003800000 */
.L_x_1106:
[----:B------:R-:W2:Y:S01]  /*21d70*/  S2R R2, SR_TID.X ;  /* 0x0000000000027919 */ /* 0x000ea20000002100 */
[----:B------:R-:W-:Y:S01]  /*21d80*/  LEA.HI R3, R5, R4, RZ, 0x3 ;  /* 0x0000000405037211 */ /* 0x000fe200078f18ff */
[----:B------:R-:W-:Y:S01]  /*21d90*/  ULDC.64 UR4, c[0x0][0x118] ;  /* 0x0000460000047ab9 */ /* 0x000fe20000000a00 */
[----:B------:R-:W-:Y:S01]  /*21da0*/  IMAD.SHL.U32 R243, R243, 0x40, RZ ;  /* 0x00000040f3f37824 */ /* 0x000fe200078e00ff */
[----:B-1----:R1:W5:Y:S01]  /*21db0*/  LD.E R8, [R8.64+0xc0] ;  /* 0x0000c00408087980 */ /* 0x002362000c101900 */
[----:B------:R-:W-:Y:S01]  /*21dc0*/  LOP3.LUT R3, R3, 0xfffffff8, RZ, 0xc0, !PT ;  /* 0xfffffff803037812 */ /* 0x000fe200078ec0ff */
[----:B------:R-:W-:Y:S01]  /*21dd0*/  IMAD R7, R81, R241, RZ ;  /* 0x000000f151077224 */ /* 0x000fe200078e02ff */
[----:B------:R-:W-:Y:S01]  /*21de0*/  BSSY B0, `(.L_x_1108) ;  /* 0x000002b000007945 */ /* 0x000fe20003800000 */
[----:B------:R-:W-:Y:S01]  /*21df0*/  SHF.R.S32.HI R10, RZ, 0x1f, R243 ;  /* 0x0000001fff0a7819 */ /* 0x000fe200000114f3 */
[----:B------:R-:W-:-:S02]  /*21e00*/  IMAD R5, R83, R243, RZ ;  /* 0x000000f353057224 */ /* 0x000fc400078e02ff */
[----:B------:R-:W-:Y:S02]  /*21e10*/  IMAD.IADD R4, R4, 0x1, -R3 ;  /* 0x0000000104047824 */ /* 0x000fe400078e0a03 */
[----:B------:R-:W-:Y:S02]  /*21e20*/  IMAD R5, R82, R10, R5 ;  /* 0x0000000a52057224 */ /* 0x000fe400078e0205 */
[----:B------:R-:W-:-:S05]  /*21e30*/  IMAD.SHL.U32 R14, R4, 0x8, RZ ;  /* 0x00000008040e7824 */ /* 0x000fca00078e00ff */
[----:B------:R-:W-:Y:S02]  /*21e40*/  SHF.R.S32.HI R15, RZ, 0x1f, R14 ;  /* 0x0000001fff0f7819 */ /* 0x000fe4000001140e */
[----:B--2---:R-:W-:-:S03]  /*21e50*/  SHF.R.S32.HI R3, RZ, 0x1f, R2 ;  /* 0x0000001fff037819 */ /* 0x004fc60000011402 */
[----:B------:R-:W-:Y:S01]  /*21e60*/  IMAD.WIDE.U32 R12, R82, R243, R14 ;  /* 0x000000f3520c7225 */ /* 0x000fe200078e000e */
[----:B------:R-:W-:-:S03]  /*21e70*/  LEA.HI R4, R3, R2, RZ, 0x3 ;  /* 0x0000000203047211 */ /* 0x000fc600078f18ff */
[----:B------:R-:W-:Y:S01]  /*21e80*/  IMAD.IADD R243, R244, 0x1, -R243 ;  /* 0x00000001f4f37824 */ /* 0x000fe200078e0af3 */
[----:B------:R-:W-:Y:S02]  /*21e90*/  IADD3 R10, P0, R6, R12, RZ ;  /* 0x0000000c060a7210 */ /* 0x000fe40007f1e0ff */
[----:B-1----:R-:W-:Y:S02]  /*21ea0*/  SHF.R.S32.HI R9, RZ, 0x3, R4 ;  /* 0x00000003ff097819 */ /* 0x002fe40000011404 */
[----:B------:R-:W-:Y:S02]  /*21eb0*/  LOP3.LUT R3, R4, 0xfffffff8, RZ, 0xc0, !PT ;  /* 0xfffffff804037812 */ /* 0x000fe400078ec0ff */
[----:B------:R-:W-:Y:S02]  /*21ec0*/  IADD3.X R11, R0, R13, R5, P0, !PT ;  /* 0x0000000d000b7210 */ /* 0x000fe400007fe405 */
[----:B------:R-:W-:Y:S01]  /*21ed0*/  ISETP.GE.AND P0, PT, R9, R243, PT ;  /* 0x000000f30900720c */ /* 0x000fe20003f06270 */
[----:B------:R-:W-:Y:S01]  /*21ee0*/  IMAD.IADD R3, R2, 0x1, -R3 ;  /* 0x0000000102037824 */ /* 0x000fe200078e0a03 */
[----:B------:R-:W-:-:S03]  /*21ef0*/  SHF.R.S32.HI R2, RZ, 0x1f, R241 ;  /* 0x0000001fff027819 */ /* 0x000fc600000114f1 */
[----:B------:R-:W-:Y:S02]  /*21f00*/  IMAD.SHL.U32 R3, R3, 0x8, RZ ;  /* 0x0000000803037824 */ /* 0x000fe400078e00ff */
[C---:B------:R-:W-:Y:S02]  /*21f10*/  IMAD R2, R80.reuse, R2, R7 ;  /* 0x0000000250027224 */ /* 0x040fe400078e0207 */
[----:B------:R-:W-:Y:S01]  /*21f20*/  IMAD.WIDE.U32 R80, R80, R241, R10 ;  /* 0x000000f150507225 */ /* 0x000fe200078e000a */
[C---:B------:R-:W-:Y:S02]  /*21f30*/  IADD3 R7, R3.reuse, 0x40, RZ ;  /* 0x0000004003077810 */ /* 0x040fe40007ffe0ff */
[----:B------:R-:W-:Y:S01]  /*21f40*/  IADD3 R5, R3, 0x80, RZ ;  /* 0x0000008003057810 */ /* 0x000fe20007ffe0ff */
[----:B-----5:R-:W-:Y:S01]  /*21f50*/  IMAD.IADD R87, R81, 0x1, R2 ;  /* 0x0000000151577824 */ /* 0x020fe200078e0202 */
[----:B------:R-:W-:Y:S02]  /*21f60*/  SHF.R.S32.HI R11, RZ, 0x1f, R9 ;  /* 0x0000001fff0b7819 */ /* 0x000fe40000011409 */
[----:B------:R-:W-:Y:S01]  /*21f70*/  IADD3 R3, R3, 0xc0, RZ ;  /* 0x000000c003037810 */ /* 0x000fe20007ffe0ff */
[----:B------:R-:W-:Y:S05]  /*21f80*/  @P0 BRA `(.L_x_1109) ;  /* 0x0000010000000947 */ /* 0x000fea0003800000 */
[----:B------:R-:W-:Y:S01]  /*21f90*/  IMAD R0, R83, R9, RZ ;  /* 0x0000000953007224 */ /* 0x000fe200078e02ff */
[-C--:B------:R-:W-:Y:S01]  /*21fa0*/  ISETP.GE.AND P4, PT, R14, R8.reuse, PT ;  /* 0x000000080e00720c */ /* 0x080fe20003f86270 */
[----:B------:R-:W-:Y:S01]  /*21fb0*/  IMAD.MOV.U32 R86, RZ, RZ, R80 ;  /* 0x000000ffff567224 */ /* 0x000fe200078e0050 */
[-C--:B------:R-:W-:Y:S01]  /*21fc0*/  ISETP.GE.AND P3, PT, R7, R8.reuse, PT ;  /* 0x000000080700720c */ /* 0x080fe20003f66270 */
[----:B------:R-:W-:Y:S01]  /*21fd0*/  IMAD R0, R82, R11, R0 ;  /* 0x0000000b52007224 */ /* 0x000fe200078e0200 */
[----:B------:R-:W-:Y:S01]  /*21fe0*/  ISETP.GE.AND P2, PT, R5, R8, PT ;  /* 0x000000080500720c */ /* 0x000fe20003f46270 */
[----:B------:R-:W-:Y:S01]  /*21ff0*/  IMAD.WIDE.U32 R12, R9, R82, R86 ;  /* 0x00000052090c7225 */ /* 0x000fe200078e0056 */
[----:B------:R-:W-:Y:S01]  /*22000*/  ISETP.GE.AND P1, PT, R3, R8, PT ;  /* 0x000000080300720c */ /* 0x000fe20003f26270 */
[----:B------:R-:W-:-:S02]  /*22010*/  ULDC.64 UR4, c[0x0][0x118] ;  /* 0x0000460000047ab9 */ /* 0x000fc40000000a00 */
[----:B------:R-:W-:Y:S01]  /*22020*/  IMAD.IADD R13, R13, 0x1, R0 ;  /* 0x000000010d0d7824 */ /* 0x000fe200078e0200 */
[----:B------:R-:W-:-:S04]  /*22030*/  LEA R88, P0, R12, R84, 0x1 ;  /* 0x000000540c587211 */ /* 0x000fc800078008ff */
[----:B------:R-:W-:-:S05]  /*22040*/  LEA.HI.X R89, R12, R85, R13, 0x1, P0 ;  /* 0x000000550c597211 */ /* 0x000fca00000f0c0d */
[----:B------:R1:W-:Y:S04]  /*22050*/  @!P4 ST.E.128 [R88.64], R72 ;  /* 0x000000485800c985 */ /* 0x0003e8000c101d04 */
[----:B------:R1:W-:Y:S04]  /*22060*/  @!P3 ST.E.128 [R88.64+0x80], R56 ;  /* 0x000080385800b985 */ /* 0x0003e8000c101d04 */
[----:B------:R1:W-:Y:S04]  /*22070*/  @!P2 ST.E.128 [R88.64+0x100], R40 ;  /* 0x000100285800a985 */ /* 0x0003e8000c101d04 */
[----:B------:R1:W-:Y:S02]  /*22080*/  @!P1 ST.E.128 [R88.64+0x180], R24 ;  /* 0x0001801858009985 */ /* 0x0003e4000c101d04 */
.L_x_1109:
[----:B------:R-:W-:Y:S05]  /*22090*/  BSYNC B0 ;  /* 0x0000000000007941 */ /* 0x000fea0003800000 */
.L_x_1108:
[----:B------:R-:W-:Y:S01]  /*220a0*/  IADD3 R0, R9, 0x10, RZ ;  /* 0x0000001009007810 */ /* 0x000fe20007ffe0ff */
[----:B------:R-:W-:Y:S03]  /*220b0*/  BSSY B0, `(.L_x_1110) ;  /* 0x0000016000007945 */ /* 0x000fe60003800000 */
[----:B------:R-:W-:-:S13]  /*220c0*/  ISETP.GE.AND P0, PT, R0, R243, PT ;  /* 0x000000f30000720c */ /* 0x000fda0003f06270 */
[----:B------:R-:W-:Y:S05]  /*220d0*/  @P0 BRA `(.L_x_1111) ;  /* 0x0000013000000947 */ /* 0x000fea0003800000 */
[----:B-1----:R-:W-:Y:S01]  /*220e0*/  IADD3 R25, P0, R9, 0x10, RZ ;  /* 0x0000001009197810 */ /* 0x002fe20007f1e0ff */
[----:B------:R-:W-:Y:S01]  /*220f0*/  IMAD.MOV.U32 R26, RZ, RZ, R80 ;  /* 0x000000ffff1a7224 */ /* 0x000fe200078e0050 */
[-C--:B------:R-:W-:Y:S01]  /*22100*/  ISETP.GE.AND P3, PT, R14, R8.reuse, PT ;  /* 0x000000080e00720c */ /* 0x080fe20003f66270 */
[----:B------:R-:W-:Y:S01]  /*22110*/  IMAD.MOV.U32 R27, RZ, RZ, R87 ;  /* 0x000000ffff1b7224 */ /* 0x000fe200078e0057 */
[-C--:B------:R-:W-:Y:S01]  /*22120*/  ISETP.GE.AND P2, PT, R7, R8.reuse, PT ;  /* 0x000000080700720c */ /* 0x080fe20003f46270 */
[----:B------:R-:W-:Y:S01]  /*22130*/  IMAD.X R13, RZ, RZ, R11, P0 ;  /* 0x000000ffff0d7224 */ /* 0x000fe200000e060b */
[-C--:B------:R-:W-:Y:S01]  /*22140*/  ISETP.GE.AND P1, PT, R5, R8.reuse, PT ;  /* 0x000000080500720c */ /* 0x080fe20003f26270 */
[----:B------:R-:W-:Y:S01]  /*22150*/  IMAD.WIDE.U32 R26, R82, R25, R26 ;  /* 0x00000019521a7225 */ /* 0x000fe200078e001a */
[----:B------:R-:W-:Y:S01]  /*22160*/  ISETP.GE.AND P0, PT, R3, R8, PT ;  /* 0x000000080300720c */ /* 0x000fe20003f06270 */
[----:B------:R-:W-:Y:S02]  /*22170*/  ULDC.64 UR4, c[0x0][0x118] ;  /* 0x0000460000047ab9 */ /* 0x000fe40000000a00 */
[----:B------:R-:W-:Y:S01]  /*22180*/  IMAD R13, R13, R82, RZ ;  /* 0x000000520d0d7224 */ /* 0x000fe200078e02ff */
[----:B------:R-:W-:-:S03]  /*22190*/  LEA R12, P4, R26, R84, 0x1 ;  /* 0x000000541a0c7211 */ /* 0x000fc600078808ff */
[----:B------:R-:W-:-:S04]  /*221a0*/  IMAD R13, R83, R25, R13 ;  /* 0x00000019530d7224 */ /* 0x000fc800078e020d */
[----:B------:R-:W-:-:S05]  /*221b0*/  IMAD.IADD R13, R27, 0x1, R13 ;  /* 0x000000011b0d7824 */ /* 0x000fca00078e020d */
[----:B------:R-:W-:-:S05]  /*221c0*/  LEA.HI.X R13, R26, R85, R13, 0x1, P4 ;  /* 0x000000551a0d7211 */ /* 0x000fca00020f0c0d */
[----:B------:R1:W-:Y:S04]  /*221d0*/  @!P3 ST.E.128 [R12.64], R68 ;  /* 0x000000440c00b985 */ /* 0x0003e8000c101d04 */
[----:B------:R1:W-:Y:S04]  /*221e0*/  @!P2 ST.E.128 [R12.64+0x80], R52 ;  /* 0x000080340c00a985 */ /* 0x0003e8000c101d04 */
[----:B------:R1:W-:Y:S04]  /*221f0*/  @!P1 ST.E.128 [R12.64+0x100], R36 ;  /* 0x000100240c009985 */ /* 0x0003e8000c101d04 */
[----:B------:R1:W-:Y:S02]  /*22200*/  @!P0 ST.E.128 [R12.64+0x180], R20 ;  /* 0x000180140c008985 */ /* 0x0003e4000c101d04 */
.L_x_1111:
[----:B------:R-:W-:Y:S05]  /*22210*/  BSYNC B0 ;  /* 0x0000000000007941 */ /* 0x000fea0003800000 */
.L_x_1110:
        /* <DEDUP_REMOVED lines=23> */
.L_x_1113:
[----:B------:R-:W-:Y:S05]  /*22390*/  BSYNC B0 ;  /* 0x0000000000007941 */ /* 0x000fea0003800000 */
.L_x_1112:
[----:B------:R-:W-:Y:S01]  /*223a0*/  IADD3 R0, R9, 0x30, RZ ;  /* 0x0000003009007810 */ /* 0x000fe20007ffe0ff */
[----:B------:R-:W-:-:S03]  /*223b0*/  IMAD.MOV.U32 R241, RZ, RZ, 0x0 ;  /* 0x00000000fff17424 */ /* 0x000fc600078e00ff */
[----:B------:R-:W-:-:S13]  /*223c0*/  ISETP.GE.AND P0, PT, R0, R243, PT ;  /* 0x000000f30000720c */ /* 0x000fda0003f06270 */
[----:B------:R-:W-:Y:S05]  /*223d0*/  @P0 RET.REL.NODEC R240 `(_ZN5flash24flash_fwd_splitkv_kernelI23Flash_fwd_kernel_traitsILi256ELi64ELi64ELi4ELb0ELb0EN7cutlass10bfloat16_tE19Flash_kernel_traitsILi256ELi64ELi64ELi4ES3_EELb0ELb0ELb0ELb0ELb0ELb0ELb0ELb1EEEvNS_16Flash_fwd_paramsE) ;  /* 0xfffddc20f0000950 */ /* 0x000fea0003c3ffff */
[----:B------:R-:W-:Y:S01]  /*223e0*/  IADD3 R9, P0, R9, 0x30, RZ ;  /* 0x0000003009097810 */ /* 0x000fe20007f1e0ff */
[----:B-1----:R-:W-:Y:S01]  /*223f0*/  IMAD.MOV.U32 R12, RZ, RZ, R80 ;  /* 0x000000ffff0c7224 */ /* 0x002fe200078e0050 */
[----:B------:R-:W-:Y:S01]  /*22400*/  MOV R13, R87 ;  /* 0x00000057000d7202 */ /* 0x000fe20000000f00 */
[----:B------:R-:W-:Y:S01]  /*22410*/  ULDC.64 UR4, c[0x0][0x118] ;  /* 0x0000460000047ab9 */ /* 0x000fe20000000a00 */
[-C--:B------:R-:W-:Y:S01]  /*22420*/  ISETP.GE.AND P2, PT, R14, R8.reuse, PT ;  /* 0x000000080e00720c */ /* 0x080fe20003f46270 */
[----:B------:R-:W-:Y:S01]  /*22430*/  IMAD.X R11, RZ, RZ, R11, P0 ;  /* 0x000000ffff0b7224 */ /* 0x000fe200000e060b */
[-C--:B------:R-:W-:Y:S01]  /*22440*/  ISETP.GE.AND P0, PT, R5, R8.reuse, PT ;  /* 0x000000080500720c */ /* 0x080fe20003f06270 */
[----:B------:R-:W-:Y:S01]  /*22450*/  IMAD.WIDE.U32 R12, R82, R9, R12 ;  /* 0x00000009520c7225 */ /* 0x000fe200078e000c */
[----:B------:R-:W-:Y:S02]  /*22460*/  ISETP.GE.AND P1, PT, R7, R8, PT ;  /* 0x000000080700720c */ /* 0x000fe40003f26270 */
[----:B------:R-:W-:Y:S01]  /*22470*/  MOV R241, 0x0 ;  /* 0x0000000000f17802 */ /* 0x000fe20000000f00 */
[----:B------:R-:W-:Y:S01]  /*22480*/  IMAD R11, R11, R82, RZ ;  /* 0x000000520b0b7224 */ /* 0x000fe200078e02ff */
[----:B------:R-:W-:-:S03]  /*22490*/  LEA R4, P3, R12, R84, 0x1 ;  /* 0x000000540c047211 */ /* 0x000fc600078608ff */
[----:B------:R-:W-:-:S04]  /*224a0*/  IMAD R11, R83, R9, R11 ;  /* 0x00000009530b7224 */ /* 0x000fc800078e020b */
[----:B------:R-:W-:-:S05]  /*224b0*/  IMAD.IADD R11, R13, 0x1, R11 ;  /* 0x000000010d0b7824 */ /* 0x000fca00078e020b */
[----:B------:R-:W-:-:S05]  /*224c0*/  LEA.HI.X R5, R12, R85, R11, 0x1, P3 ;  /* 0x000000550c057211 */ /* 0x000fca00018f0c0b */
[----:B------:R1:W-:Y:S01]  /*224d0*/  @!P0 ST.E.128 [R4.64+0x100], R28 ;  /* 0x0001001c04008985 */ /* 0x0003e2000c101d04 */
[----:B------:R-:W-:-:S03]  /*224e0*/  ISETP.GE.AND P0, PT, R3, R8, PT ;  /* 0x000000080300720c */ /* 0x000fc60003f06270 */
[----:B------:R1:W-:Y:S04]  /*224f0*/  @!P2 ST.E.128 [R4.64], R60 ;  /* 0x0000003c0400a985 */ /* 0x0003e8000c101d04 */
[----:B------:R1:W-:Y:S06]  /*22500*/  @!P1 ST.E.128 [R4.64+0x80], R44 ;  /* 0x0000802c04009985 */ /* 0x0003ec000c101d04 */
[----:B------:R-:W-:Y:S05]  /*22510*/  @P0 RET.REL.NODEC R240 `(_ZN5flash24flash_fwd_splitkv_kernelI23Flash_fwd_kernel_traitsILi256ELi64ELi64ELi4ELb0ELb0EN7cutlass10bfloat16_tE19Flash_kernel_traitsILi256ELi64ELi64ELi4ES3_EELb0ELb0ELb0ELb0ELb0ELb0ELb0ELb1EEEvNS_16Flash_fwd_paramsE) ;  /* 0xfffddae0f0000950 */ /* 0x000fea0003c3ffff */
[----:B------:R-:W-:Y:S01]  /*22520*/  MOV R241, 0x0 ;  /* 0x0000000000f17802 */ /* 0x000fe20000000f00 */
[----:B------:R-:W-:-:S02]  /*22530*/  ULDC.64 UR4, c[0x0][0x118] ;  /* 0x0000460000047ab9 */ /* 0x000fc40000000a00 */
[----:B------:R2:W-:Y:S01]  /*22540*/  ST.E.128 [R4.64+0x180], R76 ;  /* 0x0001804c04007985 */ /* 0x0005e2000c101d04 */
[----:B------:R-:W-:Y:S05]  /*22550*/  RET.REL.NODEC R240 `(_ZN5flash24flash_fwd_splitkv_kernelI23Flash_fwd_kernel_traitsILi256ELi64ELi64ELi4ELb0ELb0EN7cutlass10bfloat16_tE19Flash_kernel_traitsILi256ELi64ELi64ELi4ES3_EELb0ELb0ELb0ELb0ELb0ELb0ELb0ELb1EEEvNS_16Flash_fwd_paramsE) ;  /* 0xfffddaa0f0007950 */ /* 0x000fea0003c3ffff */
.L_x_1101:
[----:B------:R-:W-:Y:S02]  /*22560*/  MOV R6, 0x2 ;  /* 0x0000000200067802 */ /* 0x000fe40000000f00 */
[----:B------:R-:W-:Y:S02]  /*22570*/  MOV R4, 0x22590 ;  /* 0x0002259000047802 */ /* 0x000fe40000000f00 */
[----:B-1---5:R-:W-:Y:S05]  /*22580*/  CALL.REL.NOINC `($__internal_14_$__cuda_sm70_shflsync_bfly_p) ;  /* 0x000000f000007944 */ /* 0x022fea0003c00000 */
[----:B-12---:R-:W-:Y:S05]  /*22590*/  BRA `(.L_x_1114) ;  /* 0xffffdf6000007947 */ /* 0x006fea000383ffff */
.L_x_1102:
[----:B------:R-:W-:Y:S02]  /*225a0*/  MOV R6, 0x1 ;  /* 0x0000000100067802 */ /* 0x000fe40000000f00 */
[----:B------:R-:W-:Y:S02]  /*225b0*/  MOV R4, 0x225d0 ;  /* 0x000225d000047802 */ /* 0x000fe40000000f00 */
[----:B-1---5:R-:W-:Y:S05]  /*225c0*/  CALL.REL.NOINC `($__internal_14_$__cuda_sm70_shflsync_bfly_p) ;  /* 0x000000b000007944 */ /* 0x022fea0003c00000 */
[----:B--2---:R-:W-:Y:S01]  /*225d0*/  FADD.FTZ R10, R252, R6 ;  /* 0x00000006fc0a7221 */ /* 0x004fe20000010000 */
[----:B-1----:R-:W-:Y:S02]  /*225e0*/  MOV R252, R251 ;  /* 0x000000fb00fc7202 */ /* 0x002fe40000000f00 */
[----:B------:R-:W-:Y:S02]  /*225f0*/  MOV R6, 0x2 ;  /* 0x0000000200067802 */ /* 0x000fe40000000f00 */
[----:B------:R-:W-:-:S02]  /*22600*/  MOV R4, 0x22620 ;  /* 0x0002262000047802 */ /* 0x000fc40000000f00 */
[----:B------:R-:W-:Y:S05]  /*22610*/  CALL.REL.NOINC `($__internal_14_$__cuda_sm70_shflsync_bfly_p) ;  /* 0x0000006000007944 */ /* 0x000fea0003c00000 */
[----:B--2---:R-:W-:Y:S01]  /*22620*/  FADD.FTZ R7, R251, R6 ;  /* 0x00000006fb077221 */ /* 0x004fe20000010000 */
[----:B------:R-:W-:-:S02]  /*22630*/  MOV R6, 0x1 ;  /* 0x0000000100067802 */ /* 0x000fc40000000f00 */
[----:B------:R-:W-:Y:S02]  /*22640*/  MOV R4, 0x22670 ;  /* 0x0002267000047802 */ /* 0x000fe40000000f00 */
[----:B-1----:R-:W-:Y:S02]  /*22650*/  MOV R252, R7 ;  /* 0x0000000700fc7202 */ /* 0x002fe40000000f00 */
[----:B------:R-:W-:Y:S05]  /*22660*/  CALL.REL.NOINC `($__internal_14_$__cuda_sm70_shflsync_bfly_p) ;  /* 0x0000001000007944 */ /* 0x000fea0003c00000 */
[----:B-12---:R-:W-:Y:S05]  /*22670*/  BRA `(.L_x_1115) ;  /* 0xffffdef000007947 */ /* 0x006fea000383ffff */
        .weak           $__internal_14_$__cuda_sm70_shflsync_bfly_p
        .type           $__internal_14_$__cuda_sm70_shflsync_bfly_p,@function
        .size           $__internal_14_$__cuda_sm70_shflsync_bfly_p,(.L_x_8873 - $__internal_14_$__cuda_sm70_shflsync_bfly_p)
$__internal_14_$__cuda_sm70_shflsync_bfly_p:
[----:B------:R-:W-:Y:S01]  /*22680*/  MOV R12, R4 ;  /* 0x00000004000c7202 */ /* 0x000fe20000000f00 */
[----:B------:R-:W-:Y:S04]  /*22690*/  WARPSYNC R0 ;  /* 0x0000000000007348 */ /* 0x000fe80003800000 */
[----:B------:R-:W-:Y:S01]  /*226a0*/  MOV R13, 0x0 ;  /* 0x00000000000d7802 */ /* 0x000fe20000000f00 */
[----:B------:R1:W2:Y:S03]  /*226b0*/  SHFL.BFLY PT, R6, R252, R6, R5 ;  /* 0x0c000006fc067389 */ /* 0x0002a600000e0005 */
[----:B------:R-:W-:Y:S05]  /*226c0*/  RET.REL.NODEC R12 `(_ZN5flash24flash_fwd_splitkv_kernelI23Flash_fwd_kernel_traitsILi256ELi64ELi64ELi4ELb0ELb0EN7cutlass10bfloat16_tE19Flash_kernel_traitsILi256ELi64ELi64ELi4ES3_EELb0ELb0ELb0ELb0ELb0ELb0ELb0ELb1EEEvNS_16Flash_fwd_paramsE) ;  /* 0xfffdd9300c007950 */ /* 0x000fea0003c3ffff */
.L_x_1116:
        /* <DEDUP_REMOVED lines=11> */
.L_x_8873:


//--------------------- .text._ZN5flash24flash_fwd_splitkv_kernelI23Flash_fwd_kernel_traitsILi256ELi64ELi64ELi4ELb0ELb0EN7cutlass10bfloat16_tE19Flash_kernel_traitsILi256ELi64ELi64ELi4ES3_EELb0ELb0ELb0ELb0ELb0ELb1ELb0ELb1EEEvNS_16Flash_fwd_paramsE --------------------------
	.section	.text._ZN5flash24flash_fwd_splitkv_kernelI23Flash_fwd_kernel_traitsILi256ELi64ELi64ELi4ELb0ELb0EN7cutlass10bfloat16_tE19Flash_kernel_traitsILi256ELi64ELi64ELi4ES3_EELb0ELb0ELb0ELb0ELb0ELb1ELb0ELb1EEEvNS_16Flash_fwd_paramsE,"ax",@progbits
	.sectioninfo	@"SHI_REGISTERS=255"
	.align	128
        .global         _ZN5flash24flash_fwd_splitkv_kernelI23Flash_fwd_kernel_traitsILi256ELi64ELi64ELi4ELb0ELb0EN7cutlass10bfloat16_tE19Flash_kernel_traitsILi256ELi64ELi64ELi4ES3_EELb0ELb0ELb0ELb0ELb0ELb1ELb0ELb1EEEvNS_16Flash_fwd_paramsE
        .type           _ZN5flash24flash_fwd_splitkv_kernelI23Flash_fwd_kernel_traitsILi256ELi64ELi64ELi4ELb0ELb0EN7cutlass10bfloat16_tE19Flash_kernel_traitsILi256ELi64ELi64ELi4ES3_EELb0ELb0ELb0ELb0ELb0ELb1ELb0ELb1EEEvNS_16Flash_fwd_paramsE,@function
        .size           _ZN5flash24flash_fwd_splitkv_kernelI23Flash_fwd_kernel_traitsILi256ELi64ELi64ELi4ELb0ELb0EN7cutlass10bfloat16_tE19Flash_kernel_traitsILi256ELi64ELi64ELi4ES3_EELb0ELb0ELb0ELb0ELb0ELb1ELb0ELb1EEEvNS_16Flash_fwd_paramsE,(.L_x_8875 - _ZN5flash24flash_fwd_splitkv_kernelI23Flash_fwd_kernel_traitsILi256ELi64ELi64ELi4ELb0ELb0EN7cutlass10bfloat16_tE19Flash_kernel_traitsILi256ELi64ELi64ELi4ES3_EELb0ELb0ELb0ELb0ELb0ELb1ELb0ELb1EEEvNS_16Flash_fwd_paramsE)
        .other          _ZN5flash24flash_fwd_splitkv_kernelI23Flash_fwd_kernel_traitsILi256ELi64ELi64ELi4ELb0ELb0EN7cutlass10bfloat16_tE19Flash_kernel_traitsILi256ELi64ELi64ELi4ES3_EELb0ELb0ELb0ELb0ELb0ELb1ELb0ELb1EEEvNS_16Flash_fwd_paramsE,@"STO_CUDA_ENTRY STV_DEFAULT"
_ZN5flash24flash_fwd_splitkv_kernelI23Flash_fwd_kernel_traitsILi256ELi64ELi64ELi4ELb0ELb0EN7cutlass10bfloat16_tE19Flash_kernel_traitsILi256ELi64ELi64ELi4ES3_EELb0ELb0ELb0ELb0ELb0ELb1ELb0ELb1EEEvNS_16Flash_fwd_paramsE:
.text._ZN5flash24flash_fwd_splitkv_kernelI23Flash_fwd_kernel_traitsILi256ELi64ELi64ELi4ELb0ELb0EN7cutlass10bfloat16_tE19Flash_kernel_traitsILi256ELi64ELi64ELi4ES3_EELb0ELb0ELb0ELb0ELb0ELb1ELb0ELb1EEEvNS_16Flash_fwd_paramsE:
        /* <DEDUP_REMOVED lines=10> */
[----:B-123--:R-:W-:Y:S05]  /*00a0*/  CALL.REL.NOINC `($_ZN5flash24flash_fwd_splitkv_kernelI23Flash_fwd_kernel_traitsILi256ELi64ELi64ELi4ELb0ELb0EN7cutlass10bfloat16_tE19Flash_kernel_traitsILi256ELi64ELi64ELi4ES3_EELb0ELb0ELb0ELb0ELb0ELb1ELb0ELb1EEEvNS_16Flash_fwd_paramsE$_ZN5flash30compute_attn_1rowblock_splitkvI23Flash_fwd_kernel_traitsILi256ELi64ELi64ELi4ELb0ELb0EN7cutlass10bfloat16_tE19Flash_kernel_traitsILi256ELi64ELi64ELi4ES3_EELb0ELb0ELb0ELb0ELb0ELb1ELb0ELb1ENS_16Flash_fwd_paramsEEEvRKT8_iiiii) ;  /* 0x0000002000007944 */ /* 0x00efea0003c00000 */
[----:B------:R-:W-:Y:S05]  /*00b0*/  BSYNC B4 ;  /* 0x0000000000047941 */ /* 0x000fea0003800000 */
.L_x_1117:
[----:B------:R-:W-:Y:S05]  /*00c0*/  EXIT ;  /* 0x000000000000794d */ /* 0x000fea0003800000 */
        .type           $_ZN5flash24flash_fwd_splitkv_kernelI23Flash_fwd_kernel_traitsILi256ELi64ELi64ELi4ELb0ELb0EN7cutlass10bfloat16_tE19Flash_kernel_traitsILi256ELi64ELi64ELi4ES3_EELb0ELb0ELb0ELb0ELb0ELb1ELb0ELb1EEEvNS_16Flash_fwd_paramsE$_ZN5flash30compute_attn_1rowblock_splitkvI23Flash_fwd_kernel_traitsILi256ELi64ELi64ELi4ELb0ELb0EN7cutlass10bfloat16_tE19Flash_kernel_traitsILi256ELi64ELi64ELi4ES3_EELb0ELb0ELb0ELb0ELb0ELb1ELb0ELb1ENS_16Flash_fwd_paramsEEEvRKT8_iiiii,@function
        .size           $_ZN5flash24flash_fwd_splitkv_kernelI23Flash_fwd_kernel_traitsILi256ELi64ELi64ELi4ELb0ELb0EN7cutlass10bfloat16_tE19Flash_kernel_traitsILi256ELi64ELi64ELi4ES3_EELb0ELb0ELb0ELb0ELb0ELb1ELb0ELb1EEEvNS_16Flash_fwd_paramsE$_ZN5flash30compute_attn_1rowblock_splitkvI23Flash_fwd_kernel_traitsILi256ELi64ELi64ELi4ELb0ELb0EN7cutlass10bfloat16_tE19Flash_kernel_traitsILi256ELi64ELi64ELi4ES3_EELb0ELb0ELb0ELb0ELb0ELb1ELb0ELb1ENS_16Flash_fwd_paramsEEEvRKT8_iiiii,($__internal_15_$__cuda_sm70_shflsync_bfly_p - $_ZN5flash24flash_fwd_splitkv_kernelI23Flash_fwd_kernel_traitsILi256ELi64ELi64ELi4ELb0ELb0EN7cutlass10bfloat16_tE19Flash_kernel_traitsILi256ELi64ELi64ELi4ES3_EELb0ELb0ELb0ELb0ELb0ELb1ELb0ELb1EEEvNS_16Flash_fwd_paramsE$_ZN5flash30compute_attn_1rowblock_splitkvI23Flash_fwd_kernel_traitsILi256ELi64ELi64ELi4ELb0ELb0EN7cutlass10bfloat16_tE19Flash_kernel_traitsILi256ELi64ELi64ELi4ES3_EELb0ELb0ELb0ELb0ELb0ELb1ELb0ELb1ENS_16Flash_fwd_paramsEEEvRKT8_iiiii)
$_ZN5flash24flash_fwd_splitkv_kernelI23Flash_fwd_kernel_traitsILi256ELi64ELi64ELi4ELb0ELb0EN7cutlass10bfloat16_tE19Flash_kernel_traitsILi256ELi64ELi64ELi4ES3_EELb0ELb0ELb0ELb0ELb0ELb1ELb0ELb1EEEvNS_16Flash_fwd_paramsE$_ZN5flash30compute_attn_1rowblock_splitkvI23Flash_fwd_kernel_traitsILi256ELi64ELi64ELi4ELb0ELb0EN7cutlass10bfloat16_tE19Flash_kernel_traitsILi256ELi64ELi64ELi4ES3_EELb0ELb0ELb0ELb0ELb0ELb1ELb0ELb1ENS_16Flash_fwd_paramsEEEvRKT8_iiiii:
        /* <DEDUP_REMOVED lines=21> */
.L_x_1119:
[----:B------:R-:W-:Y:S05]  /*0220*/  BSYNC B0 ;  /* 0x0000000000007941 */ /* 0x000fea0003800000 */
.L_x_1118:
[----:B------:R-:W4:Y:S04]  /*0230*/  LD.E.64 R14, [R20.64+0xf0] ;  /* 0x0000f006140e7980 */ /* 0x000f28000c101b00 */
[----:B---3--:R-:W3:Y:S01]  /*0240*/  @P1 LD.E R245, [R2.64+0x4] ;  /* 0x0000040602f51980 */ /* 0x008ee2000c101900 */
        /* <DEDUP_REMOVED lines=9> */
[----:B------:R-:W4:Y:S02]  /*02e0*/  LD.E.U8 R0, [R20.64+0x1b2] ;  /* 0x0001b20614007980 */ /* 0x000f24000c101100 */
[----:B----4-:R-:W-:-:S13]  /*02f0*/  ISETP.NE.AND P0, PT, R0, RZ, PT ;  /* 0x000000ff0000720c */ /* 0x010fda0003f05270 */
[----:B-1----:R-:W4:Y:S02]  /*0300*/  @P0 LD.E R3, [R4.64+0x4] ;  /* 0x0000040604030980 */ /* 0x002f24000c101900 */
[----:B----4-:R-:W-:-:S06]  /*0310*/  @P0 IADD3 R74, R3, -R12, RZ ;  /* 0x8000000c034a0210 */ /* 0x010fcc0007ffe0ff */
[----:B------:R1:W5:Y:S01]  /*0320*/  @!P0 LD.E R74, [R4.64] ;  /* 0x00000006044a8980 */ /* 0x000362000c101900 */
[----:B------:R-:W-:Y:S05]  /*0330*/  BRA `(.L_x_1122) ;  /* 0x0000001000007947 */ /* 0x000fea0003800000 */
.L_x_1121:
[----:B------:R4:W5:Y:S02]  /*0340*/  LD.E R74, [R20.64+0xb8] ;  /* 0x0000b806144a7980 */ /* 0x000964000c101900 */
.L_x_1122:
[----:B------:R-:W-:Y:S05]  /*0350*/  BSYNC B0 ;  /* 0x0000000000007941 */ /* 0x000fea0003800000 */
.L_x_1120:
[----:B-1-3--:R-:W3:Y:S01]  /*0360*/  LD.E.64 R2, [R20.64+0xf8] ;  /* 0x0000f80614027980 */ /* 0x00aee2000c101b00 */
[----:B------:R-:W-:Y:S01]  /*0370*/  BSSY B1, `(.L_x_1123) ;  /* 0x0000012000017945 */ /* 0x000fe20003800000 */
[----:B-----5:R-:W-:Y:S01]  /*0380*/  IMAD.IADD R74, R74, 0x1, -R11 ;  /* 0x000000014a4a7824 */ /* 0x020fe200078e0a0b */
[----:B---3--:R-:W-:-:S04]  /*0390*/  ISETP.NE.U32.AND P0, PT, R2, RZ, PT ;  /* 0x000000ff0200720c */ /* 0x008fc80003f05070 */
[----:B------:R-:W-:-:S13]  /*03a0*/  ISETP.NE.AND.EX P0, PT, R3, RZ, PT, P0 ;  /* 0x000000ff0300720c */ /* 0x000fda0003f05300 */
[----:B------:R-:W-:Y:S05]  /*03b0*/  @!P0 BRA `(.L_x_1124) ;  /* 0x0000004000008947 */ /* 0x000fea0003800000 */
[----:B------:R-:W-:-:S05]  /*03c0*/  IMAD.WIDE R2, R243, 0x4, R2 ;  /* 0x00000004f3027825 */ /* 0x000fca00078e0202 */
[----:B------:R-:W3:Y:S02]  /*03d0*/  LD.E R70, [R2.64] ;  /* 0x0000000602467980 */ /* 0x000ee4000c101900 */
[----:B---3--:R-:W-:Y:S01]  /*03e0*/  IADD3 R70, R70, -R11, RZ ;  /* 0x8000000b46467210 */ /* 0x008fe20007ffe0ff */
[----:B------:R-:W-:Y:S05]  /*03f0*/  BRA `(.L_x_1125) ;  /* 0x0000009000007947 */ /* 0x000fea0003800000 */
.L_x_1124:
[----:B------:R-:W3:Y:S01]  /*0400*/  LD.E.64 R2, [R20.64+0x108] ;  /* 0x0001080614027980 */ /* 0x000ee2000c101b00 */
[----:B------:R-:W-:Y:S01]  /*0410*/  BSSY B0, `(.L_x_1126) ;  /* 0x0000006000007945 */ /* 0x000fe20003800000 */
[----:B---3--:R-:W-:-:S04]  /*0420*/  ISETP.NE.U32.AND P0, PT, R2, RZ, PT ;  /* 0x000000ff0200720c */ /* 0x008fc80003f05070 */
[----:B------:R-:W-:Y:S01]  /*0430*/  ISETP.NE.AND.EX P0, PT, R3, RZ, PT, P0 ;  /* 0x000000ff0300720c */ /* 0x000fe20003f05300 */
[----:B------:R-:W-:-:S12]  /*0440*/  IMAD.MOV.U32 R3, RZ, RZ, RZ ;  /* 0x000000ffff037224 */ /* 0x000fd800078e00ff */
[----:B------:R-:W-:Y:S05]  /*0450*/  @!P0 BRA `(.L_x_1127) ;  /* 0x0000001000008947 */ /* 0x000fea0003800000 */
[----:B------:R1:W5:Y:S02]  /*0460*/  LD.E R3, [R20.64+0xbc] ;  /* 0x0000bc0614037980 */ /* 0x000364000c101900 */
.L_x_1127:
[----:B------:R-:W-:Y:S05]  /*0470*/  BSYNC B0 ;  /* 0x0000000000007941 */ /* 0x000fea0003800000 */
.L_x_1126:
[----:B-----5:R-:W-:Y:S02]  /*0480*/  IADD3 R70, R74, R3, RZ ;  /* 0x000000034a467210 */ /* 0x020fe40007ffe0ff */
.L_x_1125:
[----:B------:R-:W-:Y:S05]  /*0490*/  BSYNC B1 ;  /* 0x0000000000017941 */ /* 0x000fea0003800000 */
.L_x_1123:
[----:B------:R-:W-:Y:S01]  /*04a0*/  IMAD.SHL.U32 R76, R244, 0x40, RZ ;  /* 0x00000040f44c7824 */ /* 0x000fe200078e00ff */
[----:B------:R-:W-:Y:S01]  /*04b0*/  MOV R2, R242 ;  /* 0x000000f200027202 */ /* 0x000fe20000000f00 */
[----:B------:R-:W-:-:S03]  /*04c0*/  IMAD.MOV.U32 R3, RZ, RZ, 0x0 ;  /* 0x00000000ff037424 */ /* 0x000fc600078e00ff */
[----:B------:R-:W-:-:S13]  /*04d0*/  ISETP.GT.AND P0, PT, R245, R76, PT ;  /* 0x0000004cf500720c */ /* 0x000fda0003f04270 */
[----:B------:R-:W-:Y:S05]  /*04e0*/  @!P0 RET.REL.NODEC R2 `(_ZN5flash24flash_fwd_splitkv_kernelI23Flash_fwd_kernel_traitsILi256ELi64ELi64ELi4ELb0ELb0EN7cutlass10bfloat16_tE19Flash_kernel_traitsILi256ELi64ELi64ELi4ES3_EELb0ELb0ELb0ELb0ELb0ELb1ELb0ELb1EEEvNS_16Flash_fwd_paramsE) ;  /* 0xfffffb1002008950 */ /* 0x000fea0003c3ffff */
[----:B------:R-:W3:Y:S01]  /*04f0*/  LD.E R5, [R20.64+0xb8] ;  /* 0x0000b80614057980 */ /* 0x000ee2000c101900 */
        /* <DEDUP_REMOVED lines=13> */
[----:B----4-:R1:W4:Y:S04]  /*05d0*/  LD.E.64 R16, [R20.64+0x90] ;  /* 0x0000900614107980 */ /* 0x010328000c101b00 */
        /* <DEDUP_REMOVED lines=14> */
[----:B------:R-:W-:Y:S01]  /*06c0*/  BSSY B0, `(.L_x_1129) ;  /* 0x000002c000007945 */ /* 0x000fe20003800000 */
[-C--:B---3--:R-:W-:Y:S02]  /*06d0*/  @P0 IMAD R15, R5, R246.reuse, RZ ;  /* 0x000000f6050f0224 */ /* 0x088fe400078e02ff */
[----:B------:R-:W-:-:S04]  /*06e0*/  @P0 IMAD.WIDE.U32 R18, R4, R246, RZ ;  /* 0x000000f604120225 */ /* 0x000fc800078e00ff */
[-C--:B--2---:R-:W-:Y:S02]  /*06f0*/  @!P0 IMAD R11, R23, R243.reuse, RZ ;  /* 0x000000f3170b8224 */ /* 0x084fe400078e02ff */
[----:B-1----:R-:W-:-:S04]  /*0700*/  @!P0 IMAD.WIDE.U32 R20, R22, R243, RZ ;  /* 0x000000f316148225 */ /* 0x002fc800078e00ff */
[----:B------:R-:W-:Y:S01]  /*0710*/  @!P0 IMAD R14, R22, R14, R11 ;  /* 0x0000000e160e8224 */ /* 0x000fe200078e020b */
[----:B------:R-:W-:Y:S02]  /*0720*/  SHF.R.S32.HI R11, RZ, 0x1f, R10 ;  /* 0x0000001fff0b7819 */ /* 0x000fe4000001140a */
        /* <DEDUP_REMOVED lines=11> */
[----:B------:R-:W-:Y:S01]  /*07e0*/  SHF.R.S32.HI R14, RZ, 0x1f, R241 ;  /* 0x0000001fff0e7819 */ /* 0x000fe200000114f1 */
[----:B------:R-:W-:-:S04]  /*07f0*/  IMAD.WIDE.U32 R20, R241, R16, R18 ;  /* 0x00000010f1147225 */ /* 0x000fc800078e0012 */
[----:B------:R-:W-:Y:S02]  /*0800*/  IMAD R25, R16, R14, R25 ;  /* 0x0000000e10197224 */ /* 0x000fe400078e0219 */
[----:B------:R-:W-:Y:S01]  /*0810*/  IMAD R243, R243, R12, R241 ;  /* 0x0000000cf3f37224 */ /* 0x000fe200078e02f1 */
[----:B------:R-:W-:Y:S02]  /*0820*/  SHF.R.S32.HI R13, RZ, 0x1f, R8 ;  /* 0x0000001fff0d7819 */ /* 0x000fe40000011408 */
[C---:B------:R-:W-:Y:S01]  /*0830*/  IADD3 R19, R10.reuse, 0x40, RZ ;  /* 0x000000400a137810 */ /* 0x040fe20007ffe0ff */
[----:B------:R-:W-:Y:S01]  /*0840*/  IMAD R76, R9, R243, R76 ;  /* 0x000000f3094c7224 */ /* 0x000fe200078e024c */
[C---:B------:R-:W-:Y:S02]  /*0850*/  IADD3 R17, R10.reuse, 0x80, RZ ;  /* 0x000000800a117810 */ /* 0x040fe40007ffe0ff */
        /* <DEDUP_REMOVED lines=8> */
[----:B------:R-:W-:Y:S01]  /*08e0*/  ISETP.GE.AND P2, PT, R17, R0, PT ;  /* 0x000000001100720c */ /* 0x000fe20003f46270 */
        /* <DEDUP_REMOVED lines=9> */
.L_x_1130:
[----:B------:R-:W-:Y:S05]  /*0980*/  BSYNC B0 ;  /* 0x0000000000007941 */ /* 0x000fea0003800000 */
.L_x_1129:
[----:B------:R-:W-:Y:S01]  /*0990*/  IADD3 R16, R8, 0x10, RZ ;  /* 0x0000001008107810 */ /* 0x000fe20007ffe0ff */
[----:B------:R-:W-:Y:S03]  /*09a0*/  BSSY B0, `(.L_x_1131) ;  /* 0x0000015000007945 */ /* 0x000fe60003800000 */
[----:B------:R-:W-:-:S13]  /*09b0*/  ISETP.GE.AND P0, PT, R16, R245, PT ;  /* 0x000000f51000720c */ /* 0x000fda0003f06270 */
[----:B------:R-:W-:Y:S05]  /*09c0*/  @P0 BRA `(.L_x_1132) ;  /* 0x0000012000000947 */ /* 0x000fea0003800000 */
[----:B------:R-:W-:Y:S01]  /*09d0*/  IADD3 R23, P0, R8, 0x10, RZ ;  /* 0x0000001008177810 */ /* 0x000fe20007f1e0ff */
[----:B-1----:R-:W-:Y:S01]  /*09e0*/  IMAD.MOV.U32 R26, RZ, RZ, R20 ;  /* 0x000000ffff1a7224 */ /* 0x002fe200078e0014 */
        /* <DEDUP_REMOVED lines=16> */
.L_x_1132:
[----:B------:R-:W-:Y:S05]  /*0af0*/  BSYNC B0 ;  /* 0x0000000000007941 */ /* 0x000fea0003800000 */
.L_x_1131:
        /* <DEDUP_REMOVED lines=22> */
.L_x_1134:
[----:B------:R-:W-:Y:S05]  /*0c60*/  BSYNC B0 ;  /* 0x0000000000007941 */ /* 0x000fea0003800000 */
.L_x_1133:
[----:B------:R-:W-:Y:S01]  /*0c70*/  IADD3 R12, R8, 0x30, RZ ;  /* 0x00000030080c7810 */ /* 0x000fe20007ffe0ff */
[----:B------:R-:W-:Y:S03]  /*0c80*/  BSSY B0, `(.L_x_1135) ;  /* 0x0000014000007945 */ /* 0x000fe60003800000 */
[----:B------:R-:W-:-:S13]  /*0c90*/  ISETP.GE.AND P0, PT, R12, R245, PT ;  /* 0x000000f50c00720c */ /* 0x000fda0003f06270 */
[----:B------:R-:W-:Y:S05]  /*0ca0*/  @P0 BRA `(.L_x_1136) ;  /* 0x0000011000000947 */ /* 0x000fea0003800000 */
[----:B------:R-:W-:Y:S01]  /*0cb0*/  IADD3 R11, P0, R8, 0x30, RZ ;  /* 0x00000030080b7810 */ /* 0x000fe20007f1e0ff */
[----:B------:R-:W-:Y:S01]  /*0cc0*/  IMAD.MOV.U32 R21, RZ, RZ, R25 ;  /* 0x000000ffff157224 */ /* 0x000fe200078e0019 */
[-C--:B-----5:R-:W-:Y:S02]  /*0cd0*/  ISETP.GE.AND P3, PT, R10, R0.reuse, PT ;  /* 0x000000000a00720c */ /* 0x0a0fe40003f66270 */
        /* <DEDUP_REMOVED lines=14> */
.L_x_1136:
[----:B------:R-:W-:Y:S05]  /*0dc0*/  BSYNC B0 ;  /* 0x0000000000007941 */ /* 0x000fea0003800000 */
.L_x_1135:
[----:B------:R-:W-:Y:S01]  /*0dd0*/  ISETP.NE.AND P4, PT, R68, RZ, PT ;  /* 0x000000ff4400720c */ /* 0x000fe20003f85270 */
[----:B------:R-:W-:Y:S01]  /*0de0*/  IMAD.MOV.U32 R243, RZ, RZ, 0x0 ;  /* 0x00000000fff37424 */ /* 0x000fe200078e00ff */
[----:B--2--5:R-:W-:-:S02]  /*0df0*/  IADD3 R3, P0, R76, R8, RZ ;  /* 0x000000084c037210 */ /* 0x024fc40007f1e0ff */
[-C--:B------:R-:W-:Y:S02]  /*0e00*/  ISETP.GE.OR P3, PT, R8, R245.reuse, P4 ;  /* 0x000000f50800720c */ /* 0x080fe40002766670 */
[-C--:B------:R-:W-:Y:S02]  /*0e10*/  ISETP.GE.OR P2, PT, R16, R245.reuse, P4 ;  /* 0x000000f51000720c */ /* 0x080fe40002746670 */
[-C--:B------:R-:W-:Y:S02]  /*0e20*/  ISETP.GE.OR P1, PT, R14, R245.reuse, P4 ;  /* 0x000000f50e00720c */ /* 0x080fe40002726670 */
[----:B------:R-:W-:Y:S02]  /*0e30*/  ISETP.GE.OR P4, PT, R12, R245, P4 ;  /* 0x000000f50c00720c */ /* 0x000fe40002786670 */
[----:B------:R-:W-:Y:S02]  /*0e40*/  LEA.HI.X.SX32 R13, R76, R13, 0x1, P0 ;  /* 0x0000000d4c0d7211 */ /* 0x000fe400000f0eff */
[----:B------:R-:W-:-:S03]  /*0e50*/  LEA R2, P0, R3, R6, 0x2 ;  /* 0x0000000603027211 */ /* 0x000fc600078010ff */
[----:B------:R-:W-:Y:S01]  /*0e60*/  @!P3 IMAD.MOV.U32 R9, RZ, RZ, 0x7f800000 ;  /* 0x7f800000ff09b424 */ /* 0x000fe200078e00ff */
[----:B------:R-:W-:Y:S01]  /*0e70*/  LEA.HI.X R3, R3, R7, R13, 0x2, P0 ;  /* 0x0000000703037211 */ /* 0x000fe200000f140d */
[----:B------:R-:W-:Y:S02]  /*0e80*/  @!P2 IMAD.MOV.U32 R7, RZ, RZ, 0x7f800000 ;  /* 0x7f800000ff07a424 */ /* 0x000fe400078e00ff */
[----:B------:R-:W-:Y:S02]  /*0e90*/  @!P1 IMAD.MOV.U32 R5, RZ, RZ, 0x7f800000 ;  /* 0x7f800000ff059424 */ /* 0x000fe400078e00ff */
[----:B------:R2:W-:Y:S04]  /*0ea0*/  @!P3 ST.E [R2.64], R9 ;  /* 0x000000090200b985 */ /* 0x0005e8000c101906 */
[----:B------:R2:W-:Y:S04]  /*0eb0*/  @!P2 ST.E [R2.64+0x40], R7 ;  /* 0x000040070200a985 */ /* 0x0005e8000c101906 */
[----:B------:R2:W-:Y:S01]  /*0ec0*/  @!P1 ST.E [R2.64+0x80], R5 ;  /* 0x0000800502009985 */ /* 0x0005e2000c101906 */
[----:B------:R-:W-:Y:S05]  /*0ed0*/  @P4 RET.REL.NODEC R242 `(_ZN5flash24flash_fwd_splitkv_kernelI23Flash_fwd_kernel_traitsILi256ELi64ELi64ELi4ELb0ELb0EN7cutlass10bfloat16_tE19Flash_kernel_traitsILi256ELi64ELi64ELi4ES3_EELb0ELb0ELb0ELb0ELb0ELb1ELb0ELb1EEEvNS_16Flash_fwd_paramsE) ;  /* 0xfffff120f2004950 */ /* 0x000fea0003c3ffff */
[----:B--2---:R-:W-:Y:S02]  /*0ee0*/  MOV R5, 0x7f800000 ;  /* 0x7f80000000057802 */ /* 0x004fe40000000f00 */
[----:B------:R-:W-:-:S03]  /*0ef0*/  MOV R243, 0x0 ;  /* 0x0000000000f37802 */ /* 0x000fc60000000f00 */
[----:B------:R2:W-:Y:S01]  /*0f00*/  ST.E [R2.64+0xc0], R5 ;  /* 0x0000c00502007985 */ /* 0x0005e2000c101906 */
[----:B------:R-:W-:Y:S05]  /*0f10*/  RET.REL.NODEC R242 `(_ZN5flash24flash_fwd_splitkv_kernelI23Flash_fwd_kernel_traitsILi256ELi64ELi64ELi4ELb0ELb0EN7cutlass10bfloat16_tE19Flash_kernel_traitsILi256ELi64ELi64ELi4ES3_EELb0ELb0ELb0ELb0ELb0ELb1ELb0ELb1EEEvNS_16Flash_fwd_paramsE) ;  /* 0xfffff0e0f2007950 */ /* 0x000fea0003c3ffff */
.L_x_1128:
        /* <DEDUP_REMOVED lines=81> */
[----:B------:R-:W-:Y:S02]  /*1430*/  SHF.R.S32.HI R9, RZ, 0x1f, R13 ;  /* 0x0000001fff097819 */ /* 0x000fe4000001140d */
[----:B--2---:R-:W-:Y:S01]  /*1440*/  SHF.R.S32.HI R7, RZ, 0x1f, R0 ;  /* 0x0000001fff077819 */ /* 0x004fe20000011400 */
[-C--:B------:R-:W-:Y:S02]  /*1450*/  IMAD R4, R23, R0.reuse, RZ ;  /* 0x0000000017047224 */ /* 0x080fe400078e02ff */
[----:B------:R-:W-:-:S04]  /*1460*/  IMAD.WIDE.U32 R10, R22, R0, RZ ;  /* 0x00000000160a7225 */ /* 0x000fc800078e00ff */
[----:B------:R-:W-:-:S04]  /*1470*/  IMAD R4, R22, R7, R4 ;  /* 0x0000000716047224 */ /* 0x000fc800078e0204 */
        /* <DEDUP_REMOVED lines=20> */
.L_x_1138:
        /* <DEDUP_REMOVED lines=9> */
[----:B------:R-:W-:-:S02]  /*1650*/  LEA R13, R165, 0xffffffc0, 0x6 ;  /* 0xffffffc0a50d7811 */ /* 0x000fc400078e30ff */
        /* <DEDUP_REMOVED lines=12> */
[----:B------:R-:W-:-:S05]  /*1720*/  IMAD R0, R2, R7, R0 ;  /* 0x0000000702007224 */ /* 0x000fca00078e0200 */
[----:B------:R-:W-:Y:S01]  /*1730*/  ISETP.GT.U32.AND P0, PT, R3, R0, PT ;  /* 0x000000000300720c */ /* 0x000fe20003f04070 */
[-C--:B----4-:R-:W-:Y:S01]  /*1740*/  @!P3 IMAD R5, R65, R11.reuse, RZ ;  /* 0x0000000b4105b224 */ /* 0x090fe200078e02ff */
[----:B------:R-:W-:Y:S01]  /*1750*/  @!P3 SHF.R.S32.HI R6, RZ, 0x1f, R11 ;  /* 0x0000001fff06b819 */ /* 0x000fe2000001140b */
[----:B------:R-:W-:-:S04]  /*1760*/  @!P3 IMAD.WIDE.U32 R26, R64, R11, RZ ;  /* 0x0000000b401ab225 */ /* 0x000fc800078e00ff */
[----:B------:R-:W-:Y:S02]  /*1770*/  @!P3 IMAD R5, R6, R64, R5 ;  /* 0x000000400605b224 */ /* 0x000fe400078e0205 */
[----:B------:R-:W-:Y:S01]  /*1780*/  @P3 IMAD.IADD R8, R11, 0x1, R12 ;  /* 0x000000010b083824 */ /* 0x000fe200078e020c */
[----:B-----5:R-:W-:-:S03]  /*1790*/  @!P3 SHF.R.S32.HI R6, RZ, 0x1f, R10 ;  /* 0x0000001fff06b819 */ /* 0x020fc6000001140a */
[----:B------:R-:W-:Y:S01]  /*17a0*/  @!P0 IADD3 R0, R0, -R3, RZ ;  /* 0x8000000300008210 */ /* 0x000fe20007ffe0ff */
[----:B------:R-:W-:Y:S01]  /*17b0*/  @P3 IMAD R7, R65, R8, RZ ;  /* 0x0000000841073224 */ /* 0x000fe200078e02ff */
[----:B------:R-:W-:Y:S01]  /*17c0*/  @!P3 IADD3 R9, R27, R5, RZ ;  /* 0x000000051b09b210 */ /* 0x000fe20007ffe0ff */
[----:B--2---:R-:W-:Y:S01]  /*17d0*/  @!P3 IMAD R5, R23, R10, RZ ;  /* 0x0000000a1705b224 */ /* 0x004fe200078e02ff */
[----:B------:R-:W-:Y:S01]  /*17e0*/  ISETP.GE.U32.AND P2, PT, R0, R3, PT ;  /* 0x000000030000720c */ /* 0x000fe20003f46070 */
[----:B------:R-:W-:Y:S01]  /*17f0*/  @P3 IMAD.WIDE.U32 R24, R64, R8, RZ ;  /* 0x0000000840183225 */ /* 0x000fe200078e00ff */
[----:B------:R-:W-:-:S03]  /*1800*/  LOP3.LUT R0, R241, R4, RZ, 0x3c, !PT ;  /* 0x00000004f1007212 */ /* 0x000fc600078e3cff */
[----:B------:R-:W-:Y:S02]  /*1810*/  @!P3 IMAD.MOV.U32 R8, RZ, RZ, R26 ;  /* 0x000000ffff08b224 */ /* 0x000fe400078e001a */
[----:B------:R-:W-:Y:S01]  /*1820*/  @!P3 IMAD R5, R22, R6, R5 ;  /* 0x000000061605b224 */ /* 0x000fe200078e0205 */
[----:B------:R-:W-:Y:S01]  /*1830*/  ISETP.GE.AND P1, PT, R0, RZ, PT ;  /* 0x000000ff0000720c */ /* 0x000fe20003f26270 */
[----:B------:R-:W-:Y:S01]  /*1840*/  @!P3 IMAD.WIDE.U32 R22, R22, R10, R8 ;  /* 0x0000000a1616b225 */ /* 0x000fe200078e0008 */
[----:B------:R-:W-:Y:S02]  /*1850*/  @!P0 IADD3 R2, R2, 0x1, RZ ;  /* 0x0000000102028810 */ /* 0x000fe40007ffe0ff */
[----:B------:R-:W-:Y:S01]  /*1860*/  ISETP.NE.AND P0, PT, R4, RZ, PT ;  /* 0x000000ff0400720c */ /* 0x000fe20003f05270 */
[----:B------:R-:W-:Y:S01]  /*1870*/  @P3 IMAD.MOV.U32 R8, RZ, RZ, R24 ;  /* 0x000000ffff083224 */ /* 0x000fe200078e0018 */
[----:B------:R-:W-:Y:S01]  /*1880*/  @P3 IADD3 R7, R25, R7, RZ ;  /* 0x0000000719073210 */ /* 0x000fe20007ffe0ff */
[----:B------:R-:W-:Y:S01]  /*1890*/  @!P3 IMAD.MOV.U32 R8, RZ, RZ, R22 ;  /* 0x000000ffff08b224 */ /* 0x000fe200078e0016 */
[----:B------:R-:W-:Y:S01]  /*18a0*/  @!P3 IADD3 R7, R23, R5, RZ ;  /* 0x000000051707b210 */ /* 0x000fe20007ffe0ff */
[----:B------:R-:W-:Y:S01]  /*18b0*/  @!P3 IMAD R5, R67, R11, RZ ;  /* 0x0000000b4305b224 */ /* 0x000fe200078e02ff */
[----:B------:R-:W-:Y:S01]  /*18c0*/  @!P3 SHF.R.S32.HI R3, RZ, 0x1f, R11 ;  /* 0x0000001fff03b819 */ /* 0x000fe2000001140b */
[----:B------:R-:W-:Y:S01]  /*18d0*/  IMAD R6, R65, R13, RZ ;  /* 0x0000000d41067224 */ /* 0x000fe200078e02ff */
[----:B------:R-:W-:-:S02]  /*18e0*/  SHF.R.S32.HI R9, RZ, 0x1f, R13 ;  /* 0x0000001fff097819 */ /* 0x000fc4000001140d */
[----:B------:R-:W-:Y:S02]  /*18f0*/  MOV R22, R8 ;  /* 0x0000000800167202 */ /* 0x000fe40000000f00 */
[----:B------:R-:W-:Y:S02]  /*1900*/  MOV R23, R7 ;  /* 0x0000000700177202 */ /* 0x000fe40000000f00 */
[----:B------:R-:W-:Y:S01]  /*1910*/  @P2 IADD3 R2, R2, 0x1, RZ ;  /* 0x0000000102022810 */ /* 0x000fe20007ffe0ff */
[----:B------:R-:W-:Y:S01]  /*1920*/  @!P3 IMAD R3, R3, R66, R5 ;  /* 0x000000420303b224 */ /* 0x000fe200078e0205 */
[----:B------:R-:W-:Y:S01]  /*1930*/  @!P3 SHF.R.S32.HI R5, RZ, 0x1f, R10 ;  /* 0x0000001fff05b819 */ /* 0x000fe2000001140a */
[----:B------:R-:W-:Y:S02]  /*1940*/  IMAD R6, R9, R64, R6 ;  /* 0x0000004009067224 */ /* 0x000fe400078e0206 */
[----:B------:R-:W-:-:S04]  /*1950*/  IMAD.WIDE.U32 R22, R64, R13, R22 ;  /* 0x0000000d40167225 */ /* 0x000fc800078e0016 */
[----:B------:R-:W-:-:S04]  /*1960*/  @!P3 IMAD.WIDE.U32 R24, R66, R11, RZ ;  /* 0x0000000b4218b225 */ /* 0x000fc800078e00ff */
[----:B------:R-:W-:Y:S01]  /*1970*/  @!P1 IMAD.MOV R2, RZ, RZ, -R2 ;  /* 0x000000ffff029224 */ /* 0x000fe200078e0a02 */
[----:B------:R-:W-:Y:S01]  /*1980*/  @!P0 LOP3.LUT R2, RZ, R4, RZ, 0x33, !PT ;  /* 0x00000004ff028212 */ /* 0x000fe200078e33ff */
[----:B------:R-:W-:Y:S01]  /*1990*/  @!P3 IMAD R0, R19, R10, RZ ;  /* 0x0000000a1300b224 */ /* 0x000fe200078e02ff */
[----:B------:R-:W-:Y:S01]  /*19a0*/  @P3 IADD3 R11, R11, R12, RZ ;  /* 0x0000000c0b0b3210 */ /* 0x000fe20007ffe0ff */
[----:B------:R-:W-:Y:S01]  /*19b0*/  IMAD.IADD R23, R23, 0x1, R6 ;  /* 0x0000000117177824 */ /* 0x000fe200078e0206 */
[----:B------:R-:W-:Y:S01]  /*19c0*/  @!P3 IADD3 R7, R25, R3, RZ ;  /* 0x000000031907b210 */ /* 0x000fe20007ffe0ff */
[----:B------:R-:W-:Y:S01]  /*19d0*/  @!P3 IMAD R0, R18, R5, R0 ;  /* 0x000000051200b224 */ /* 0x000fe200078e0200 */
[----:B------:R-:W-:Y:S01]  /*19e0*/  @!P3 MOV R6, R24 ;  /* 0x000000180006b202 */ /* 0x000fe20000000f00 */
[----:B------:R-:W-:Y:S01]  /*19f0*/  IMAD R4, R17, R2, RZ ;  /* 0x0000000211047224 */ /* 0x000fe200078e02ff */
[----:B------:R-:W-:Y:S01]  /*1a00*/  SHF.R.S32.HI R5, RZ, 0x1f, R2 ;  /* 0x0000001fff057819 */ /* 0x000fe20000011402 */
[----:B------:R-:W-:-:S02]  /*1a10*/  @P3 IMAD R3, R67, R11, RZ ;  /* 0x0000000b43033224 */ /* 0x000fc400078e02ff */
[----:B------:R-:W-:-:S04]  /*1a20*/  @P3 IMAD.WIDE.U32 R24, R66, R11, RZ ;  /* 0x0000000b42183225 */ /* 0x000fc800078e00ff */
[----:B------:R-:W-:-:S04]  /*1a30*/  @!P3 IMAD.WIDE.U32 R18, R18, R10, R6 ;  /* 0x0000000a1212b225 */ /* 0x000fc800078e0006 */
[----:B------:R-:W-:-:S04]  /*1a40*/  IMAD.WIDE.U32 R22, R16, R2, R22 ;  /* 0x0000000210167225 */ /* 0x000fc800078e0016 */
[----:B------:R-:W-:Y:S01]  /*1a50*/  IMAD R4, R16, R5, R4 ;  /* 0x0000000510047224 */ /* 0x000fe200078e0204 */
[----:B------:R-:W-:Y:S01]  /*1a60*/  @P3 IADD3 R17, R25, R3, RZ ;  /* 0x0000000319113210 */ /* 0x000fe20007ffe0ff */
[----:B------:R-:W-:Y:S01]  /*1a70*/  @P3 IMAD.MOV.U32 R6, RZ, RZ, R24 ;  /* 0x000000ffff063224 */ /* 0x000fe200078e0018 */
[----:B------:R-:W-:Y:S01]  /*1a80*/  @!P3 IADD3 R17, R19, R0, RZ ;  /* 0x000000001311b210 */ /* 0x000fe20007ffe0ff */
[----:B------:R-:W-:Y:S01]  /*1a90*/  IMAD.MOV.U32 R0, RZ, RZ, R22 ;  /* 0x000000ffff007224 */ /* 0x000fe200078e0016 */
[----:B------:R-:W-:Y:S02]  /*1aa0*/  IADD3 R3, R23, R4, RZ ;  /* 0x0000000417037210 */ /* 0x000fe40007ffe0ff */
[----:B------:R-:W-:Y:S02]  /*1ab0*/  @!P3 MOV R6, R18 ;  /* 0x000000120006b202 */ /* 0x000fe40000000f00 */
[----:B------:R-:W-:Y:S02]  /*1ac0*/  MOV R4, R2 ;  /* 0x0000000200047202 */ /* 0x000fe40000000f00 */
.L_x_1139:
[----:B-1----:R-:W-:Y:S05]  /*1ad0*/  BSYNC B0 ;  /* 0x0000000000007941 */ /* 0x002fea0003800000 */
.L_x_1137:
        /* <DEDUP_REMOVED lines=10> */
[----:B------:R-:W-:-:S04]  /*1b80*/  LEA.HI R19, R7, R68, RZ, 0x4 ;  /* 0x0000004407137211 */ /* 0x000fc800078f20ff */
[----:B------:R-:W-:Y:S02]  /*1b90*/  SHF.R.S32.HI R2, RZ, 0x4, R19 ;  /* 0x00000004ff027819 */ /* 0x000fe40000011413 */
[----:B------:R-:W-:Y:S02]  /*1ba0*/  LEA.HI R186, R7, R68, RZ, 0x3 ;  /* 0x0000004407ba7211 */ /* 0x000fe400078f18ff */
[C---:B------:R-:W-:Y:S02]  /*1bb0*/  LEA.HI R71, R19.reuse, R2, RZ, 0x1 ;  /* 0x0000000213477211 */ /* 0x040fe400078f08ff */
[----:B------:R-:W-:Y:S02]  /*1bc0*/  LOP3.LUT R19, R19, 0xfffffff0, RZ, 0xc0, !PT ;  /* 0xfffffff013137812 */ /* 0x000fe400078ec0ff */
[----:B------:R-:W-:-:S03]  /*1bd0*/  LOP3.LUT R69, R186, 0xfffffff8, RZ, 0xc0, !PT ;  /* 0xfffffff8ba457812 */ /* 0x000fc600078ec0ff */
[C---:B------:R-:W-:Y:S01]  /*1be0*/  IMAD.IADD R19, R68.reuse, 0x1, -R19 ;  /* 0x0000000144137824 */ /* 0x040fe200078e0a13 */
[----:B------:R-:W-:Y:S01]  /*1bf0*/  LOP3.LUT R71, R71, 0xfffffffe, RZ, 0xc0, !PT ;  /* 0xfffffffe47477812 */ /* 0x000fe200078ec0ff */
[----:B------:R-:W-:Y:S01]  /*1c00*/  IMAD.IADD R69, R68, 0x1, -R69 ;  /* 0x0000000144457824 */ /* 0x000fe200078e0a45 */
[----:B------:R-:W-:Y:S02]  /*1c10*/  SHF.R.S32.HI R186, RZ, 0x3, R186 ;  /* 0x00000003ffba7819 */ /* 0x000fe400000114ba */
[----:B------:R-:W-:Y:S01]  /*1c20*/  SHF.R.S32.HI R8, RZ, 0x1f, R19 ;  /* 0x0000001fff087819 */ /* 0x000fe20000011413 */
[----:B------:R-:W-:Y:S02]  /*1c30*/  IMAD.IADD R71, R2, 0x1, -R71 ;  /* 0x0000000102477824 */ /* 0x000fe400078e0a47 */
[----:B-1----:R-:W-:Y:S02]  /*1c40*/  IMAD.SHL.U32 R14, R69, 0x8, RZ ;  /* 0x00000008450e7824 */ /* 0x002fe400078e00ff */
[----:B------:R-:W-:-:S02]  /*1c50*/  IMAD.SHL.U32 R27, R186, 0x40, RZ ;  /* 0x00000040ba1b7824 */ /* 0x000fc400078e00ff */
[----:B------:R-:W-:Y:S01]  /*1c60*/  IMAD R2, R9, R66, RZ ;  /* 0x0000004209027224 */ /* 0x000fe200078e02ff */
[----:B------:R-:W-:Y:S02]  /*1c70*/  LEA.HI R9, R8, R19, RZ, 0x3 ;  /* 0x0000001308097211 */ /* 0x000fe400078f18ff */
[----:B------:R-:W-:Y:S02]  /*1c80*/  IADD3 R26, P1, R14, R6, RZ ;  /* 0x000000060e1a7210 */ /* 0x000fe40007f3e0ff */
[----:B------:R-:W-:Y:S02]  /*1c90*/  LOP3.LUT R27, R27, 0x1c0, RZ, 0xc0, !PT ;  /* 0x000001c01b1b7812 */ /* 0x000fe400078ec0ff */
[----:B------:R-:W-:Y:S02]  /*1ca0*/  LOP3.LUT R6, R9, 0xfffffff8, RZ, 0xc0, !PT ;  /* 0xfffffff809067812 */ /* 0x000fe400078ec0ff */
[----:B------:R-:W-:Y:S02]  /*1cb0*/  SHF.R.S32.HI R15, RZ, 0x1f, R14 ;  /* 0x0000001fff0f7819 */ /* 0x000fe4000001140e */
[----:B------:R-:W-:Y:S01]  /*1cc0*/  LEA.HI R7, R7, R68, RZ, 0x6 ;  /* 0x0000004407077211 */ /* 0x000fe200078f30ff */
[----:B------:R-:W-:Y:S01]  /*1cd0*/  IMAD.IADD R6, R19, 0x1, -R6 ;  /* 0x0000000113067824 */ /* 0x000fe200078e0a06 */
[----:B------:R-:W-:-:S02]  /*1ce0*/  LOP3.LUT R23, R27, 0x38, R14, 0xf8, !PT ;  /* 0x000000381b177812 */ /* 0x000fc400078ef80e */
[----:B------:R-:W-:Y:S01]  /*1cf0*/  SHF.R.U32.HI R8, RZ, 0x3, R27 ;  /* 0x00000003ff087819 */ /* 0x000fe2000001161b */
[----:B------:R-:W-:Y:S02]  /*1d00*/  IMAD.X R27, R15, 0x1, R17, P1 ;  /* 0x000000010f1b7824 */ /* 0x000fe400008e0611 */
[----:B------:R-:W-:Y:S01]  /*1d10*/  IMAD.SHL.U32 R17, R7, 0x8, RZ ;  /* 0x0000000807117824 */ /* 0x000fe200078e00ff */
[----:B------:R-:W-:Y:S01]  /*1d20*/  LOP3.LUT R8, R23, R8, RZ, 0x3c, !PT ;  /* 0x0000000817087212 */ /* 0x000fe200078e3cff */
[----:B------:R-:W-:-:S03]  /*1d30*/  IMAD.SHL.U32 R7, R6, 0x40, RZ ;  /* 0x0000004006077824 */ /* 0x000fc600078e00ff */
[----:B------:R-:W-:Y:S01]  /*1d40*/  LOP3.LUT R172, R8, 0xfffffe00, R17, 0xf8, !PT ;  /* 0xfffffe0008ac7812 */ /* 0x000fe200078ef811 */
[----:B------:R-:W-:Y:S01]  /*1d50*/  IMAD.SHL.U32 R8, R71, 0x8, RZ ;  /* 0x0000000847087824 */ /* 0x000fe200078e00ff */
[----:B------:R-:W-:Y:S01]  /*1d60*/  LOP3.LUT R7, R7, 0x1c0, RZ, 0xc0, !PT ;  /* 0x000001c007077812 */ /* 0x000fe200078ec0ff */
[C---:B------:R-:W-:Y:S02]  /*1d70*/  IMAD R2, R13.reuse, R67, R2 ;  /* 0x000000430d027224 */ /* 0x040fe400078e0202 */
[----:B------:R-:W-:Y:S01]  /*1d80*/  IMAD.WIDE.U32 R26, R13, R66, R26 ;  /* 0x000000420d1a7225 */ /* 0x000fe200078e001a */
[----:B------:R-:W-:Y:S02]  /*1d90*/  LOP3.LUT R8, R7, 0x8, R8, 0xf8, !PT ;  /* 0x0000000807087812 */ /* 0x000fe400078ef808 */
[----:B------:R-:W-:Y:S01]  /*1da0*/  SHF.R.U32.HI R7, RZ, 0x3, R7 ;  /* 0x00000003ff077819 */ /* 0x000fe20000011607 */
[----:B------:R-:W-:Y:S01]  /*1db0*/  IMAD.IADD R27, R27, 0x1, R2 ;  /* 0x000000011b1b7824 */ /* 0x000fe200078e0202 */
[----:B------:R-:W-:-:S02]  /*1dc0*/  SHF.R.S32.HI R72, RZ, 0x1f, R243 ;  /* 0x0000001fff487819 */ /* 0x000fc400000114f3 */
[----:B------:R-:W-:Y:S02]  /*1dd0*/  LOP3.LUT R56, R8, R7, RZ, 0x3c, !PT ;  /* 0x0000000708387212 */ /* 0x000fe400078e3cff */
[C---:B------:R-:W-:Y:S02]  /*1de0*/  LOP3.LUT P3, RZ, R6.reuse, 0x4, RZ, 0xc0, !PT ;  /* 0x0000000406ff7812 */ /* 0x040fe4000786c0ff */
[----:B------:R-:W-:Y:S01]  /*1df0*/  LOP3.LUT P2, RZ, R6, 0x2, RZ, 0xc0, !PT ;  /* 0x0000000206ff7812 */ /* 0x000fe2000784c0ff */
[----:B------:R-:W-:-:S05]  /*1e00*/  IMAD.SHL.U32 R9, R9, 0x40, RZ ;  /* 0x0000004009097824 */ /* 0x000fca00078e00ff */
[----:B------:R-:W-:Y:S02]  /*1e10*/  LOP3.LUT R56, R56, 0xfffffe00, R9, 0xf8, !PT ;  /* 0xfffffe0038387812 */ /* 0x000fe400078ef809 */
        /* <DEDUP_REMOVED lines=13> */
[----:B------:R-:W-:Y:S02]  /*1ef0*/  IMAD.MOV.U32 R57, RZ, RZ, 0x10 ;  /* 0x00000010ff397424 */ /* 0x000fe400078e00ff */
[----:B------:R-:W-:Y:S02]  /*1f00*/  IMAD.MOV.U32 R55, RZ, RZ, 0x20 ;  /* 0x00000020ff377424 */ /* 0x000fe400078e00ff */
[----:B------:R-:W-:Y:S01]  /*1f10*/  IMAD.IADD R185, R183, 0x1, R185 ;  /* 0x00000001b7b97824 */ /* 0x000fe200078e02b9 */
[C---:B------:R-:W-:Y:S01]  /*1f20*/  SHF.L.U64.HI R238, R64.reuse, 0x4, R65 ;  /* 0x0000000440ee7819 */ /* 0x040fe20000010241 */
[----:B------:R-:W-:Y:S01]  /*1f30*/  IMAD.SHL.U32 R237, R64, 0x10, RZ ;  /* 0x0000001040ed7824 */ /* 0x000fe200078e00ff */
[C---:B------:R-:W-:Y:S01]  /*1f40*/  SHF.L.U64.HI R236, R66.reuse, 0x4, R67 ;  /* 0x0000000442ec7819 */ /* 0x040fe20000010243 */
[----:B------:R-:W-:Y:S01]  /*1f50*/  IMAD.SHL.U32 R235, R66, 0x10, RZ ;  /* 0x0000001042eb7824 */ /* 0x000fe200078e00ff */
[----:B------:R-:W-:Y:S01]  /*1f60*/  SEL R57, R57, 0xfffffff0, !P2 ;  /* 0xfffffff039397807 */ /* 0x000fe20005000000 */
[----:B------:R-:W-:Y:S01]  /*1f70*/  IMAD.SHL.U32 R73, R69, 0x4, RZ ;  /* 0x0000000445497824 */ /* 0x000fe200078e00ff */
        /* <DEDUP_REMOVED lines=52> */
[----:B------:R-:W3:Y:S04]  /*22c0*/  LD.E.64 R204, [R20.64+0x128] ;  /* 0x0001280614cc7980 */ /* 0x000ee8000c101b00 */
[----:B------:R-:W3:Y:S04]  /*22d0*/  LD.E.64 R28, [R20.64+0x140] ;  /* 0x00014006141c7980 */ /* 0x000ee8000c101b00 */
[----:B------:R-:W3:Y:S04]  /*22e0*/  LD.E.64 R26, [R20.64+0x138] ;  /* 0x00013806141a7980 */ /* 0x000ee8000c101b00 */
[----:B------:R-:W3:Y:S04]  /*22f0*/  LD.E R8, [R20.64+0xd0] ;  /* 0x0000d00614087980 */ /* 0x000ee8000c101900 */
[----:B------:R-:W3:Y:S04]  /*2300*/  LD.E.64 R24, [R20.64+0x108] ;  /* 0x0001080614187980 */ /* 0x000ee8000c101b00 */
[----:B------:R-:W3:Y:S04]  /*2310*/  LD.E.64 R22, [R20.64+0x110] ;  /* 0x0001100614167980 */ /* 0x000ee8000c101b00 */
[----:B------:R-:W3:Y:S04]  /*2320*/  LD.E.64 R12, [R20.64+0x150] ;  /* 0x00015006140c7980 */ /* 0x000ee8000c101b00 */
[----:B------:R-:W3:Y:S01]  /*2330*/  LD.E.64 R6, [R20.64+0x148] ;  /* 0x0001480614067980 */ /* 0x000ee2000c101b00 */
        /* <DEDUP_REMOVED lines=21> */
[----:B--2---:R-:W-:-:S04]  /*2490*/  IMAD R3, R33, R243, RZ ;  /* 0x000000f321037224 */ /* 0x004fc800078e02ff */
[----:B------:R-:W-:Y:S02]  /*24a0*/  IMAD R0, R32, R72, R3 ;  /* 0x0000004820007224 */ /* 0x000fe400078e0203 */
[----:B------:R-:W-:Y:S01]  /*24b0*/  IMAD.WIDE.U32 R32, R243, R32, R14 ;  /* 0x00000020f3207225 */ /* 0x000fe200078e000e */
[----:B----4-:R-:W-:-:S03]  /*24c0*/  SHF.L.U64.HI R127, R202, 0x4, R203 ;  /* 0x00000004ca7f7819 */ /* 0x010fc600000102cb */
[----:B---3--:R-:W-:Y:S01]  /*24d0*/  IMAD R3, R19, R243, RZ ;  /* 0x000000f313037224 */ /* 0x008fe200078e02ff */
[----:B------:R-:W-:Y:S01]  /*24e0*/  LEA R19, R165, 0xffffffc0, 0x6 ;  /* 0xffffffc0a5137811 */ /* 0x000fe200078e30ff */
[----:B------:R-:W-:Y:S01]  /*24f0*/  IMAD.IADD R33, R33, 0x1, R0 ;  /* 0x0000000121217824 */ /* 0x000fe200078e0200 */
[----:B------:R-:W-:Y:S01]  /*2500*/  SHF.L.U64.HI R105, R204, 0x4, R205 ;  /* 0x00000004cc697819 */ /* 0x000fe200000102cd */
[----:B------:R-:W-:Y:S01]  /*2510*/  IMAD.WIDE.U32 R30, R243, R18, R14 ;  /* 0x00000012f31e7225 */ /* 0x000fe200078e000e */
[----:B------:R-:W-:Y:S02]  /*2520*/  SHF.R.S32.HI R2, RZ, 0x1f, R19 ;  /* 0x0000001fff027819 */ /* 0x000fe40000011413 */
[----:B-----5:R-:W-:Y:S01]  /*2530*/  IADD3 R16, R19, R16, RZ ;  /* 0x0000001013107210 */ /* 0x020fe20007ffe0ff */
[----:B------:R-:W-:Y:S01]  /*2540*/  IMAD R0, R18, R72, R3 ;  /* 0x0000004812007224 */ /* 0x000fe200078e0203 */
[C---:B------:R-:W-:Y:S01]  /*2550*/  SHF.L.U64.HI R129, R202.reuse, 0x5, R203 ;  /* 0x00000005ca817819 */ /* 0x040fe200000102cb */
[-C--:B------:R-:W-:Y:S01]  /*2560*/  IMAD R17, R203, R19.reuse, RZ ;  /* 0x00000013cb117224 */ /* 0x080fe200078e02ff */
[----:B------:R-:W-:Y:S01]  /*2570*/  SHF.L.U32 R130, R202, 0x5, RZ ;  /* 0x00000005ca827819 */ /* 0x000fe200000006ff */
[----:B------:R-:W-:Y:S01]  /*2580*/  IMAD R3, R205, R19, RZ ;  /* 0x00000013cd037224 */ /* 0x000fe200078e02ff */
[----:B------:R-:W-:Y:S01]  /*2590*/  SHF.L.U64.HI R115, R204, 0x5, R205 ;  /* 0x00000005cc737819 */ /* 0x000fe200000102cd */
[----:B------:R-:W-:Y:S01]  /*25a0*/  IMAD.IADD R31, R31, 0x1, R0 ;  /* 0x000000011f1f7824 */ /* 0x000fe200078e0200 */
[----:B------:R-:W-:Y:S01]  /*25b0*/  LEA.HI R167, R8, R8, RZ, 0x1 ;  /* 0x0000000808a77211 */ /* 0x000fe200078f08ff */
[----:B------:R-:W-:Y:S01]  /*25c0*/  IMAD R17, R202, R2, R17 ;  /* 0x00000002ca117224 */ /* 0x000fe200078e0211 */
[----:B------:R-:W-:Y:S01]  /*25d0*/  SHF.L.U64.HI R129, R130, 0x1, R129 ;  /* 0x0000000182817819 */ /* 0x000fe20000010281 */
        /* <DEDUP_REMOVED lines=8> */
[----:B------:R-:W-:Y:S01]  /*2660*/  IMAD R2, R29, R4, RZ ;  /* 0x000000041d027224 */ /* 0x000fe200078e02ff */
[----:B------:R-:W-:Y:S01]  /*2670*/  IADD3 R163, R173, 0x80, RZ ;  /* 0x00000080ada37810 */ /* 0x000fe20007ffe0ff */
[----:B------:R-:W-:Y:S01]  /*2680*/  IMAD.IADD R31, R31, 0x1, R3 ;  /* 0x000000011f1f7824 */ /* 0x000fe200078e0203 */
[----:B------:R-:W-:Y:S01]  /*2690*/  IADD3 R3, P0, -R74, R186, RZ ;  /* 0x000000ba4a037210 */ /* 0x000fe20007f1e1ff */
[-C--:B------:R-:W-:Y:S01]  /*26a0*/  IMAD R0, R27, R4.reuse, RZ ;  /* 0x000000041b007224 */ /* 0x080fe200078e02ff */
[C---:B------:R-:W-:Y:S01]  /*26b0*/  IADD3 R161, R173.reuse, 0xc0, RZ ;  /* 0x000000c0ada17810 */ /* 0x040fe20007ffe0ff */
[C---:B------:R-:W-:Y:S01]  /*26c0*/  IMAD R2, R28.reuse, R5, R2 ;  /* 0x000000051c027224 */ /* 0x040fe200078e0202 */
[----:B------:R-:W-:Y:S01]  /*26d0*/  SHF.R.S32.HI R155, RZ, 0x1f, R173 ;  /* 0x0000001fff9b7819 */ /* 0x000fe200000114ad */
[----:B------:R-:W-:Y:S01]  /*26e0*/  IMAD.WIDE.U32 R28, R28, R4, R32 ;  /* 0x000000041c1c7225 */ /* 0x000fe200078e0020 */
[----:B------:R-:W-:-:S02]  /*26f0*/  IADD3 R158, R173, R161, RZ ;  /* 0x000000a1ad9e7210 */ /* 0x000fc40007ffe0ff */
[----:B------:R-:W-:Y:S01]  /*2700*/  SHF.R.S32.HI R153, RZ, 0x1f, R164 ;  /* 0x0000001fff997819 */ /* 0x000fe200000114a4 */
[C---:B------:R-:W-:Y:S01]  /*2710*/  IMAD R0, R26.reuse, R5, R0 ;  /* 0x000000051a007224 */ /* 0x040fe200078e0200 */
[----:B------:R-:W-:Y:S01]  /*2720*/  SHF.R.S32.HI R151, RZ, 0x1f, R163 ;  /* 0x0000001fff977819 */ /* 0x000fe200000114a3 */
[----:B------:R-:W-:Y:S01]  /*2730*/  IMAD.WIDE.U32 R4, R26, R4, R30 ;  /* 0x000000041a047225 */ /* 0x000fe200078e001e */
[----:B------:R-:W-:Y:S02]  /*2740*/  SHF.R.S32.HI R149, RZ, 0x1f, R161 ;  /* 0x0000001fff957819 */ /* 0x000fe400000114a1 */
[----:B------:R-:W-:Y:S01]  /*2750*/  SHF.R.S32.HI R146, RZ, 0x1f, R158 ;  /* 0x0000001fff927819 */ /* 0x000fe2000001149e */
[----:B------:R-:W-:Y:S02]  /*2760*/  IMAD.X R17, R187, 0x1, ~R17, P0 ;  /* 0x00000001bb117824 */ /* 0x000fe400000e0e11 */
[----:B------:R-:W-:Y:S02]  /*2770*/  IMAD.IADD R29, R29, 0x1, R2 ;  /* 0x000000011d1d7824 */ /* 0x000fe400078e0202 */
[----:B------:R-:W-:-:S02]  /*2780*/  IMAD.IADD R19, R5, 0x1, R0 ;  /* 0x0000000105137824 */ /* 0x000fc400078e0200 */
[C---:B------:R-:W-:Y:S02]  /*2790*/  IMAD R133, R17.reuse, R202, RZ ;  /* 0x000000ca11857224 */ /* 0x040fe400078e02ff */
[----:B------:R-:W-:Y:S02]  /*27a0*/  IMAD R135, R17, R204, RZ ;  /* 0x000000cc11877224 */ /* 0x000fe400078e02ff */
[----:B------:R-:W-:Y:S02]  /*27b0*/  IMAD.MOV.U32 R18, RZ, RZ, R4 ;  /* 0x000000ffff127224 */ /* 0x000fe400078e0004 */
[----:B------:R-:W-:Y:S02]  /*27c0*/  IMAD R4, R186, R167, R73 ;  /* 0x000000a7ba047224 */ /* 0x000fe400078e0249 */
[----:B------:R-:W-:Y:S02]  /*27d0*/  IMAD R139, R167, R16, RZ ;  /* 0x00000010a78b7224 */ /* 0x000fe400078e02ff */
[----:B------:R-:W-:-:S02]  /*27e0*/  IMAD R133, R203, R3, R133 ;  /* 0x00000003cb857224 */ /* 0x000fc400078e0285 */
[-C--:B------:R-:W-:Y:S01]  /*27f0*/  IMAD R135, R205, R3.reuse, R135 ;  /* 0x00000003cd877224 */ /* 0x080fe200078e0287 */
[----:B------:R-:W-:Y:S01]  /*2800*/  SHF.R.S32.HI R2, RZ, 0x1f, R139 ;  /* 0x0000001fff027819 */ /* 0x000fe2000001148b */
[----:B------:R-:W-:Y:S01]  /*2810*/  IMAD.WIDE.U32 R16, R202, R3, R28 ;  /* 0x00000003ca107225 */ /* 0x000fe200078e001c */
[----:B------:R-:W-:-:S03]  /*2820*/  IADD3 R0, P3, R139, R4, RZ ;  /* 0x000000048b007210 */ /* 0x000fc60007f7e0ff */
[----:B------:R-:W-:Y:S01]  /*2830*/  IMAD.WIDE.U32 R18, R204, R3, R18 ;  /* 0x00000003cc127225 */ /* 0x000fe200078e0012 */
[----:B------:R-:W-:Y:S02]  /*2840*/  LEA R132, P1, R16, R22, 0x1 ;  /* 0x0000001610847211 */ /* 0x000fe400078208ff */
[----:B------:R-:W-:Y:S01]  /*2850*/  LEA.HI.X.SX32 R5, R4, R2, 0x1, P3 ;  /* 0x0000000204057211 */ /* 0x000fe200018f0eff */
[----:B------:R-:W-:Y:S01]  /*2860*/  IMAD.IADD R3, R73, 0x1, R4 ;  /* 0x0000000149037824 */ /* 0x000fe200078e0204 */
[----:B------:R-:W-:Y:S01]  /*2870*/  IADD3 R135, R19, R135, RZ ;  /* 0x0000008713877210 */ /* 0x000fe20007ffe0ff */
[----:B------:R-:W-:Y:S01]  /*2880*/  IMAD.IADD R133, R17, 0x1, R133 ;  /* 0x0000000111857824 */ /* 0x000fe200078e0285 */
[----:B------:R-:W-:Y:S01]  /*2890*/  LEA R134, P0, R18, R24, 0x1 ;  /* 0x0000001812867211 */ /* 0x000fe200078008ff */
[C---:B------:R-:W-:Y:S01]  /*28a0*/  IMAD.SHL.U32 R106, R204.reuse, 0x10, RZ ;  /* 0x00000010cc6a7824 */ /* 0x040fe200078e00ff */
[----:B------:R-:W-:Y:S01]  /*28b0*/  IADD3 R139, P2, R139, R3, RZ ;  /* 0x000000038b8b7210 */ /* 0x000fe20007f5e0ff */
[----:B------:R-:W-:Y:S01]  /*28c0*/  IMAD.SHL.U32 R116, R204, 0x20, RZ ;  /* 0x00000020cc747824 */ /* 0x000fe200078e00ff */
[----:B------:R-:W-:Y:S01]  /*28d0*/  LEA.HI.X R135, R18, R25, R135, 0x1, P0 ;  /* 0x0000001912877211 */ /* 0x000fe200000f0c87 */
[----:B------:R-:W-:Y:S01]  /*28e0*/  IMAD.SHL.U32 R18, R0, 0x2, RZ ;  /* 0x0000000200127824 */ /* 0x000fe200078e00ff */
[----:B------:R-:W-:Y:S01]  /*28f0*/  LEA.HI.X.SX32 R2, R3, R2, 0x1, P2 ;  /* 0x0000000203027211 */ /* 0x000fe200010f0eff */
[----:B------:R-:W-:Y:S01]  /*2900*/  IMAD.SHL.U32 R138, R139, 0x2, RZ ;  /* 0x000000028b8a7824 */ /* 0x000fe200078e00ff */
[----:B------:R-:W-:Y:S01]  /*2910*/  LEA.HI.X R133, R16, R23, R133, 0x1, P1 ;  /* 0x0000001710857211 */ /* 0x000fe200008f0c85 */
[C---:B------:R-:W-:Y:S01]  /*2920*/  IMAD.IADD R162, R173.reuse, 0x1, R164 ;  /* 0x00000001ada27824 */ /* 0x040fe200078e02a4 */
[----:B------:R-:W-:Y:S01]  /*2930*/  SHF.L.U64.HI R0, R0, 0x1, R5 ;  /* 0x0000000100007819 */ /* 0x000fe20000010205 */
[----:B------:R-:W-:Y:S01]  /*2940*/  IMAD.IADD R160, R173, 0x1, R163 ;  /* 0x00000001ada07824 */ /* 0x000fe200078e02a3 */
[----:B------:R-:W-:Y:S01]  /*2950*/  SHF.L.U64.HI R139, R139, 0x1, R2 ;  /* 0x000000018b8b7819 */ /* 0x000fe20000010202 */
[----:B------:R-:W-:Y:S01]  /*2960*/  IMAD.SHL.U32 R128, R202, 0x10, RZ ;  /* 0x00000010ca807824 */ /* 0x000fe200078e00ff */
[C---:B------:R-:W-:Y:S01]  /*2970*/  IADD3 R58, P1, R12.reuse, R18, RZ ;  /* 0x000000120c3a7210 */ /* 0x040fe20007f3e0ff */
[----:B------:R-:W-:Y:S01]  /*2980*/  IMAD.SHL.U32 R169, R167, 0x20, RZ ;  /* 0x00000020a7a97824 */ /* 0x000fe200078e00ff */
[-C--:B------:R-:W-:Y:S01]  /*2990*/  IADD3 R136, P3, R12, R138.reuse, RZ ;  /* 0x0000008a0c887210 */ /* 0x080fe20007f7e0ff */
[----:B------:R-:W-:Y:S01]  /*29a0*/  IMAD R131, R203, 0x60, RZ ;  /* 0x00000060cb837824 */ /* 0x000fe200078e02ff */
[C---:B------:R-:W-:Y:S01]  /*29b0*/  IADD3 R138, P2, R6.reuse, R138, RZ ;  /* 0x0000008a068a7210 */ /* 0x040fe20007f5e0ff */
[C---:B------:R-:W-:Y:S01]  /*29c0*/  IMAD.X R59, R13.reuse, 0x1, R0, P1 ;  /* 0x000000010d3b7824 */ /* 0x040fe200008e0600 */
[----:B------:R-:W-:Y:S01]  /*29d0*/  IADD3 R18, P0, R6, R18, RZ ;  /* 0x0000001206127210 */ /* 0x000fe20007f1e0ff */
[--C-:B------:R-:W-:Y:S01]  /*29e0*/  IMAD.X R137, R13, 0x1, R139.reuse, P3 ;  /* 0x000000010d897824 */ /* 0x100fe200018e068b */
[----:B------:R-:W-:Y:S01]  /*29f0*/  IADD3 R96, P1, R237, 0x80, RZ ;  /* 0x00000080ed607810 */ /* 0x000fe20007f3e0ff */
[C---:B------:R-:W-:Y:S01]  /*2a00*/  IMAD.X R139, R7.reuse, 0x1, R139, P2 ;  /* 0x00000001078b7824 */ /* 0x040fe200010e068b */
[----:B------:R-:W-:Y:S01]  /*2a10*/  IADD3.X R19, R7, R0, RZ, P0, !PT ;  /* 0x0000000007137210 */ /* 0x000fe200007fe4ff */
[----:B------:R-:W-:Y:S01]  /*2a20*/  IMAD R167, R167, 0x30, RZ ;  /* 0x00000030a7a77824 */ /* 0x000fe200078e02ff */
[C---:B------:R-:W-:Y:S01]  /*2a30*/  IADD3 R100, P2, R237.reuse, 0x40, RZ ;  /* 0x00000040ed647810 */ /* 0x040fe20007f5e0ff */
[----:B------:R-:W-:Y:S01]  /*2a40*/  IMAD.X R97, RZ, RZ, R238, P1 ;  /* 0x000000ffff617224 */ /* 0x000fe200008e06ee */
        /* <DEDUP_REMOVED lines=8> */
[-C--:B------:R-:W-:Y:S01]  /*2ad0*/  IADD3 R93, P4, R98, R237.reuse, RZ ;  /* 0x000000ed625d7210 */ /* 0x080fe20007f9e0ff */
[----:B------:R-:W-:Y:S01]  /*2ae0*/  IMAD.X R99, R101, 0x1, R238, P2 ;  /* 0x0000000165637824 */ /* 0x000fe200010e06ee */
[-C--:B------:R-:W-:Y:S01]  /*2af0*/  IADD3.X R89, R91, R238.reuse, RZ, P0, !PT ;  /* 0x000000ee5b597210 */ /* 0x080fe200007fe4ff */
[----:B------:R-:W-:Y:S01]  /*2b00*/  IMAD.IADD R157, R173, 0x1, R160 ;  /* 0x00000001ad9d7824 */ /* 0x000fe200078e02a0 */
[C---:B------:R-:W-:Y:S01]  /*2b10*/  IADD3 R107, P5, R106.reuse, 0x40, RZ ;  /* 0x000000406a6b7810 */ /* 0x040fe20007fbe0ff */
[----:B------:R-:W-:Y:S01]  /*2b20*/  IMAD.X R92, R99, 0x1, R238, P4 ;  /* 0x00000001635c7824 */ /* 0x000fe200020e06ee */
[C---:B------:R-:W-:Y:S01]  /*2b30*/  IADD3 R111, P1, R106.reuse, 0x80, RZ ;  /* 0x000000806a6f7810 */ /* 0x040fe20007f3e0ff */
[----:B------:R-:W-:Y:S01]  /*2b40*/  IMAD.IADD R156, R173, 0x1, R158 ;  /* 0x00000001ad9c7824 */ /* 0x000fe200078e029e */
[----:B------:R-:W-:Y:S01]  /*2b50*/  IADD3 R119, P0, R106, 0xc0, RZ ;  /* 0x000000c06a777810 */ /* 0x000fe20007f1e0ff */
[--C-:B------:R-:W-:Y:S01]  /*2b60*/  IMAD.X R108, RZ, RZ, R105.reuse, P5 ;  /* 0x000000ffff6c7224 */ /* 0x100fe200028e0669 */
[-C--:B------:R-:W-:Y:S01]  /*2b70*/  IADD3 R87, P3, R94, R237.reuse, RZ ;  /* 0x000000ed5e577210 */ /* 0x080fe20007f7e0ff */
[--C-:B------:R-:W-:Y:S01]  /*2b80*/  IMAD.X R112, RZ, RZ, R105.reuse, P1 ;  /* 0x000000ffff707224 */ /* 0x100fe200008e0669 */
[----:B------:R-:W-:Y:S01]  /*2b90*/  IADD3 R85, P2, R88, R237, RZ ;  /* 0x000000ed58557210 */ /* 0x000fe20007f5e0ff */
[----:B------:R-:W-:Y:S01]  /*2ba0*/  IMAD.X R120, RZ, RZ, R105, P0 ;  /* 0x000000ffff787224 */ /* 0x000fe200000e0669 */
[----:B------:R-:W-:Y:S01]  /*2bb0*/  IADD3.X R86, R95, R238, RZ, P3, !PT ;  /* 0x000000ee5f567210 */ /* 0x000fe20001ffe4ff */
[----:B------:R-:W-:Y:S01]  /*2bc0*/  IMAD.WIDE.U32 R202, R202, 0x60, RZ ;  /* 0x00000060caca7825 */ /* 0x000fe200078e00ff */
[----:B------:R-:W-:-:S02]  /*2bd0*/  IADD3 R110, P5, R107, R106, RZ ;  /* 0x0000006a6b6e7210 */ /* 0x000fc40007fbe0ff */
[----:B------:R-:W-:Y:S01]  /*2be0*/  IADD3 R114, P4, R111, R106, RZ ;  /* 0x0000006a6f727210 */ /* 0x000fe20007f9e0ff */
[----:B------:R-:W-:Y:S01]  /*2bf0*/  IMAD.X R84, R89, 0x1, R238, P2 ;  /* 0x0000000159547824 */ /* 0x000fe200010e06ee */
[C---:B------:R-:W-:Y:S01]  /*2c00*/  IADD3 R118, P3, R116.reuse, R107, RZ ;  /* 0x0000006b74767210 */ /* 0x040fe20007f7e0ff */
[----:B------:R-:W-:Y:S01]  /*2c10*/  IMAD.MOV.U32 R12, RZ, RZ, R165 ;  /* 0x000000ffff0c7224 */ /* 0x000fe200078e00a5 */
[----:B------:R-:W-:Y:S01]  /*2c20*/  IADD3 R124, P1, R116, R111, RZ ;  /* 0x0000006f747c7210 */ /* 0x000fe20007f3e0ff */
[----:B------:R-:W-:Y:S01]  /*2c30*/  IMAD.SHL.U32 R130, R130, 0x2, RZ ;  /* 0x0000000282827824 */ /* 0x000fe200078e00ff */
[----:B------:R-:W-:Y:S01]  /*2c40*/  IADD3 R126, P0, R119, R116, RZ ;  /* 0x00000074777e7210 */ /* 0x000fe20007f1e0ff */
[----:B------:R-:W-:Y:S01]  /*2c50*/  IMAD.IADD R131, R203, 0x1, R131 ;  /* 0x00000001cb837824 */ /* 0x000fe200078e0283 */
[----:B------:R-:W-:Y:S01]  /*2c60*/  IADD3 R122, P2, R119, R106, RZ ;  /* 0x0000006a777a7210 */ /* 0x000fe20007f5e0ff */
[----:B------:R-:W-:Y:S01]  /*2c70*/  IMAD.X R109, R108, 0x1, R105, P5 ;  /* 0x000000016c6d7824 */ /* 0x000fe200028e0669 */
[C---:B------:R-:W-:Y:S01]  /*2c80*/  SHF.L.U64.HI R127, R128.reuse, 0x1, R127 ;  /* 0x00000001807f7819 */ /* 0x040fe2000001027f */
[----:B------:R-:W-:Y:S01]  /*2c90*/  IMAD.SHL.U32 R128, R128, 0x2, RZ ;  /* 0x0000000280807824 */ /* 0x000fe200078e00ff */
[----:B------:R-:W-:Y:S01]  /*2ca0*/  IADD3.X R121, R120, R105, RZ, P2, !PT ;  /* 0x0000006978797210 */ /* 0x000fe200017fe4ff */
[----:B------:R-:W-:Y:S01]  /*2cb0*/  IMAD.X R113, R112, 0x1, R105, P4 ;  /* 0x0000000170717824 */ /* 0x000fe200020e0669 */
[----:B------:R-:W-:Y:S01]  /*2cc0*/  SHF.R.S32.HI R154, RZ, 0x1f, R169 ;  /* 0x0000001fff9a7819 */ /* 0x000fe200000114a9 */
[C---:B------:R-:W-:Y:S01]  /*2cd0*/  IMAD.X R117, R115.reuse, 0x1, R108, P3 ;  /* 0x0000000173757824 */ /* 0x040fe200018e066c */
[----:B------:R-:W-:Y:S01]  /*2ce0*/  SHF.R.S32.HI R152, RZ, 0x1f, R167 ;  /* 0x0000001fff987819 */ /* 0x000fe200000114a7 */
[----:B------:R-:W-:Y:S01]  /*2cf0*/  IMAD.X R123, R115, 0x1, R112, P1 ;  /* 0x00000001737b7824 */ /* 0x000fe200008e0670 */
[----:B------:R-:W-:Y:S01]  /*2d00*/  SHF.R.S32.HI R150, RZ, 0x1f, R162 ;  /* 0x0000001fff967819 */ /* 0x000fe200000114a2 */
[----:B------:R-:W-:Y:S01]  /*2d10*/  IMAD.X R125, R120, 0x1, R115, P0 ;  /* 0x00000001787d7824 */ /* 0x000fe200000e0673 */
[----:B------:R-:W-:-:S02]  /*2d20*/  SHF.R.S32.HI R148, RZ, 0x1f, R160 ;  /* 0x0000001fff947819 */ /* 0x000fc400000114a0 */
[----:B------:R-:W-:Y:S02]  /*2d30*/  SHF.R.S32.HI R147, RZ, 0x1f, R159 ;  /* 0x0000001fff937819 */ /* 0x000fe4000001149f */
[----:B------:R-:W-:Y:S02]  /*2d40*/  SHF.R.S32.HI R145, RZ, 0x1f, R157 ;  /* 0x0000001fff917819 */ /* 0x000fe4000001149d */
[----:B------:R-:W-:Y:S02]  /*2d50*/  SHF.R.S32.HI R144, RZ, 0x1f, R156 ;  /* 0x0000001fff907819 */ /* 0x000fe4000001149c */
.L_x_1258:
        /* <DEDUP_REMOVED lines=21> */
.L_x_1142:
[----:B------:R-:W-:Y:S05]  /*2eb0*/  BSYNC B0 ;  /* 0x0000000000007941 */ /* 0x000fea0003800000 */
.L_x_1141:
        /* <DEDUP_REMOVED lines=21> */
.L_x_1144:
[----:B------:R-:W-:Y:S05]  /*3010*/  BSYNC B0 ;  /* 0x0000000000007941 */ /* 0x000fea0003800000 */
.L_x_1143:
        /* <DEDUP_REMOVED lines=21> */
.L_x_1146:
[----:B------:R-:W-:Y:S05]  /*3170*/  BSYNC B0 ;  /* 0x0000000000007941 */ /* 0x000fea0003800000 */
.L_x_1145:
        /* <DEDUP_REMOVED lines=21> */
.L_x_1148:
[----:B------:R-:W-:Y:S05]  /*32d0*/  BSYNC B0 ;  /* 0x0000000000007941 */ /* 0x000fea0003800000 */
.L_x_1147:
        /* <DEDUP_REMOVED lines=65> */
.L_x_1155:
[----:B------:R-:W-:Y:S05]  /*36f0*/  BSYNC B0 ;  /* 0x0000000000007941 */ /* 0x000fea0003800000 */
.L_x_1154:
        /* <DEDUP_REMOVED lines=50> */
.L_x_1157:
[----:B------:R-:W-:Y:S05]  /*3a20*/  BSYNC B0 ;  /* 0x0000000000007941 */ /* 0x000fea0003800000 */
.L_x_1156:
        /* <DEDUP_REMOVED lines=50> */
.L_x_1159:
[----:B------:R-:W-:Y:S05]  /*3d50*/  BSYNC B0 ;  /* 0x0000000000007941 */ /* 0x000fea0003800000 */
.L_x_1158:
        /* <DEDUP_REMOVED lines=49> */
.L_x_1153:
[----:B------:R-:W-:Y:S05]  /*4070*/  BSYNC B1 ;  /* 0x0000000000017941 */ /* 0x000fea0003800000 */
.L_x_1152:
        /* <DEDUP_REMOVED lines=63> */
.L_x_1163:
[----:B------:R-:W-:Y:S05]  /*4470*/  BSYNC B0 ;  /* 0x0000000000007941 */ /* 0x000fea0003800000 */
.L_x_1162:
        /* <DEDUP_REMOVED lines=53> */
.L_x_1165:
[----:B------:R-:W-:Y:S05]  /*47d0*/  BSYNC B0 ;  /* 0x0000000000007941 */ /* 0x000fea0003800000 */
.L_x_1164:
        /* <DEDUP_REMOVED lines=53> */
.L_x_1167:
[----:B------:R-:W-:Y:S05]  /*4b30*/  BSYNC B0 ;  /* 0x0000000000007941 */ /* 0x000fea0003800000 */
.L_x_1166:
        /* <DEDUP_REMOVED lines=52> */
.L_x_1161:
[----:B------:R-:W-:Y:S05]  /*4e80*/  BSYNC B1 ;  /* 0x0000000000017941 */ /* 0x000fea0003800000 */
.L_x_1160:
        /* <DEDUP_REMOVED lines=63> */
.L_x_1171:
[----:B------:R-:W-:Y:S05]  /*5280*/  BSYNC B0 ;  /* 0x0000000000007941 */ /* 0x000fea0003800000 */
.L_x_1170:
        /* <DEDUP_REMOVED lines=53> */
.L_x_1173:
[----:B------:R-:W-:Y:S05]  /*55e0*/  BSYNC B0 ;  /* 0x0000000000007941 */ /* 0x000fea0003800000 */
.L_x_1172:
        /* <DEDUP_REMOVED lines=53> */
.L_x_1175:
[----:B------:R-:W-:Y:S05]  /*5940*/  BSYNC B0 ;  /* 0x0000000000007941 */ /* 0x000fea0003800000 */
.L_x_1174:
        /* <DEDUP_REMOVED lines=52> */
.L_x_1169:
[----:B------:R-:W-:Y:S05]  /*5c90*/  BSYNC B1 ;  /* 0x0000000000017941 */ /* 0x000fea0003800000 */
.L_x_1168:
        /* <DEDUP_REMOVED lines=65> */
.L_x_1179:
[----:B------:R-:W-:Y:S05]  /*60b0*/  BSYNC B0 ;  /* 0x0000000000007941 */ /* 0x000fea0003800000 */
.L_x_1178:
        /* <DEDUP_REMOVED lines=53> */
.L_x_1181:
[----:B------:R-:W-:Y:S05]  /*6410*/  BSYNC B0 ;  /* 0x0000000000007941 */ /* 0x000fea0003800000 */
.L_x_1180:
        /* <DEDUP_REMOVED lines=53> */
.L_x_1183:
[----:B------:R-:W-:Y:S05]  /*6770*/  BSYNC B0 ;  /* 0x0000000000007941 */ /* 0x000fea0003800000 */
.L_x_1182:
        /* <DEDUP_REMOVED lines=52> */
.L_x_1177:
[----:B------:R-:W-:Y:S05]  /*6ac0*/  BSYNC B1 ;  /* 0x0000000000017941 */ /* 0x000fea0003800000 */
.L_x_1176:
[----:B------:R-:W2:Y:S02]  /*6ad0*/  LD.E R3, [R20.64+0xd0] ;  /* 0x0000d00614037980 */ /* 0x000ea4000c101900 */
[----:B--2---:R-:W-:Y:S05]  /*6ae0*/  IMAD.U32 R3, R3, -0x20, RZ ;  /* 0xffffffe003037824 */ /* 0x004fea00078e00ff */
[C---:B------:R-:W-:Y:S02]  /*6af0*/  LEA R18, P1, R3.reuse, R18, 0x1 ;  /* 0x0000001203127211 */ /* 0x040fe400078208ff */
[C---:B------:R-:W-:Y:S02]  /*6b00*/  LEA R58, P0, R3.reuse, R58, 0x1 ;  /* 0x0000003a033a7211 */ /* 0x040fe400078008ff */
[C---:B------:R-:W-:Y:S02]  /*6b10*/  LEA.HI.X.SX32 R19, R3.reuse, R19, 0x1, P1 ;  /* 0x0000001303137211 */ /* 0x040fe400008f0eff */
[----:B------:R-:W-:Y:S01]  /*6b20*/  LEA.HI.X.SX32 R59, R3, R59, 0x1, P0 ;  /* 0x0000003b033b7211 */ /* 0x000fe200000f0eff */
[----:B------:R-:W-:-:S05]  /*6b30*/  BRA `(.L_x_1184) ;  /* 0x0000680000007947 */ /* 0x000fca0003800000 */
.L_x_1151:
        /* <DEDUP_REMOVED lines=89> */
.L_x_1190:
[----:B------:R-:W-:Y:S05]  /*70d0*/  BSYNC B0 ;  /* 0x0000000000007941 */ /* 0x000fea0003800000 */
.L_x_1189:
[----:B-----5:R2:W-:Y:S02]  /*70e0*/  ST.E.128 [R140.64], R44 ;  /* 0x0000002c8c007985 */ /* 0x0205e4000c101d06 */
.L_x_1188:
[----:B------:R-:W-:Y:S05]  /*70f0*/  BSYNC B1 ;  /* 0x0000000000017941 */ /* 0x000fea0003800000 */
.L_x_1187:
        /* <DEDUP_REMOVED lines=87> */
.L_x_1194:
[----:B------:R-:W-:Y:S05]  /*7670*/  BSYNC B0 ;  /* 0x0000000000007941 */ /* 0x000fea0003800000 */
.L_x_1193:
[----:B-----5:R3:W-:Y:S02]  /*7680*/  ST.E.128 [R140.64+0x80], R44 ;  /* 0x0000802c8c007985 */ /* 0x0207e4000c101d06 */
.L_x_1192:
[----:B------:R-:W-:Y:S05]  /*7690*/  BSYNC B1 ;  /* 0x0000000000017941 */ /* 0x000fea0003800000 */
.L_x_1191:
        /* <DEDUP_REMOVED lines=87> */
.L_x_1198:
[----:B------:R-:W-:Y:S05]  /*7c10*/  BSYNC B0 ;  /* 0x0000000000007941 */ /* 0x000fea0003800000 */
.L_x_1197:
[----:B-----5:R3:W-:Y:S02]  /*7c20*/  ST.E.128 [R140.64+0x100], R44 ;  /* 0x0001002c8c007985 */ /* 0x0207e4000c101d06 */
.L_x_1196:
[----:B------:R-:W-:Y:S05]  /*7c30*/  BSYNC B1 ;  /* 0x0000000000017941 */ /* 0x000fea0003800000 */
.L_x_1195:
        /* <DEDUP_REMOVED lines=86> */
.L_x_1200:
[----:B------:R-:W-:Y:S05]  /*81a0*/  BSYNC B0 ;  /* 0x0000000000007941 */ /* 0x000fea0003800000 */
.L_x_1199:
[----:B-----5:R3:W-:Y:S02]  /*81b0*/  ST.E.128 [R140.64+0x180], R44 ;  /* 0x0001802c8c007985 */ /* 0x0207e4000c101d06 */
.L_x_1186:
[----:B------:R-:W-:Y:S05]  /*81c0*/  BSYNC B2 ;  /* 0x0000000000027941 */ /* 0x000fea0003800000 */
.L_x_1185:
        /* <DEDUP_REMOVED lines=43> */
[----:B------:R-:W-:Y:S06]  /*8480*/  LEA.HI.X R61, R213, R139, R54, 0x1, P0 ;  /* 0x0000008bd53d7211 */ /* 0x000fec00000f0c36 */
        /* <DEDUP_REMOVED lines=22> */
[----:B------:R-:W-:Y:S01]  /*85f0*/  FMUL.FTZ R2, R31, R36 ;  /* 0x000000241f027220 */ /* 0x000fe20000410000 */
[C---:B----4-:R-:W-:Y:S01]  /*8600*/  LOP3.LUT R40, R60.reuse, 0xffff0000, RZ, 0xc0, !PT ;  /* 0xffff00003c287812 */ /* 0x050fe200078ec0ff */
[----:B------:R-:W-:Y:S01]  /*8610*/  IMAD.U32 R38, R60, 0x10000, RZ ;  /* 0x000100003c267824 */ /* 0x000fe200078e00ff */
        /* <DEDUP_REMOVED lines=28> */
.L_x_1206:
[----:B------:R-:W-:Y:S05]  /*87e0*/  BSYNC B0 ;  /* 0x0000000000007941 */ /* 0x000fea0003800000 */
.L_x_1205:
[C---:B------:R-:W-:Y:S04]  /*87f0*/  LEA R2, P0, R237.reuse, R140, 0x1 ;  /* 0x0000008ced027211 */ /* 0x040fe800078008ff */
[----:B------:R-:W-:Y:S05]  /*8800*/  LEA.HI.X R3, R237, R141, R238, 0x1, P0 ;  /* 0x0000008ded037211 */ /* 0x000fea00000f0cee */
[----:B-----5:R1:W-:Y:S04]  /*8810*/  ST.E.128 [R2.64], R48 ;  /* 0x0000003002007985 */ /* 0x0203e8000c101d06 */
.L_x_1204:
[----:B------:R-:W-:Y:S05]  /*8820*/  BSYNC B1 ;  /* 0x0000000000017941 */ /* 0x000fea0003800000 */
.L_x_1203:
        /* <DEDUP_REMOVED lines=92> */
.L_x_1210:
[----:B------:R-:W-:Y:S05]  /*8df0*/  BSYNC B0 ;  /* 0x0000000000007941 */ /* 0x000fea0003800000 */
.L_x_1209:
[C---:B------:R-:W-:Y:S04]  /*8e00*/  LEA R2, P0, R100.reuse, R140, 0x1 ;  /* 0x0000008c64027211 */ /* 0x040fe800078008ff */
[----:B------:R-:W-:Y:S05]  /*8e10*/  LEA.HI.X R3, R100, R141, R101, 0x1, P0 ;  /* 0x0000008d64037211 */ /* 0x000fea00000f0c65 */
[----:B-----5:R4:W-:Y:S04]  /*8e20*/  ST.E.128 [R2.64], R48 ;  /* 0x0000003002007985 */ /* 0x0209e8000c101d06 */
.L_x_1208:
[----:B------:R-:W-:Y:S05]  /*8e30*/  BSYNC B1 ;  /* 0x0000000000017941 */ /* 0x000fea0003800000 */
.L_x_1207:
        /* <DEDUP_REMOVED lines=92> */
.L_x_1214:
[----:B------:R-:W-:Y:S05]  /*9400*/  BSYNC B0 ;  /* 0x0000000000007941 */ /* 0x000fea0003800000 */
.L_x_1213:
[C---:B------:R-:W-:Y:S04]  /*9410*/  LEA R2, P0, R96.reuse, R140, 0x1 ;  /* 0x0000008c60027211 */ /* 0x040fe800078008ff */
[----:B------:R-:W-:Y:S05]  /*9420*/  LEA.HI.X R3, R96, R141, R97, 0x1, P0 ;  /* 0x0000008d60037211 */ /* 0x000fea00000f0c61 */
[----:B-----5:R4:W-:Y:S04]  /*9430*/  ST.E.128 [R2.64], R48 ;  /* 0x0000003002007985 */ /* 0x0209e8000c101d06 */
.L_x_1212:
[----:B------:R-:W-:Y:S05]  /*9440*/  BSYNC B1 ;  /* 0x0000000000017941 */ /* 0x000fea0003800000 */
.L_x_1211:
        /* <DEDUP_REMOVED lines=91> */
.L_x_1216:
[----:B------:R-:W-:Y:S05]  /*9a00*/  BSYNC B0 ;  /* 0x0000000000007941 */ /* 0x000fea0003800000 */
.L_x_1215:
[C---:B------:R-:W-:Y:S04]  /*9a10*/  LEA R2, P0, R90.reuse, R140, 0x1 ;  /* 0x0000008c5a027211 */ /* 0x040fe800078008ff */
[----:B------:R-:W-:Y:S05]  /*9a20*/  LEA.HI.X R3, R90, R141, R91, 0x1, P0 ;  /* 0x0000008d5a037211 */ /* 0x000fea00000f0c5b */
[----:B-----5:R4:W-:Y:S04]  /*9a30*/  ST.E.128 [R2.64], R48 ;  /* 0x0000003002007985 */ /* 0x0209e8000c101d06 */
.L_x_1202:
[----:B------:R-:W-:Y:S05]  /*9a40*/  BSYNC B2 ;  /* 0x0000000000027941 */ /* 0x000fea0003800000 */
.L_x_1201:
        /* <DEDUP_REMOVED lines=97> */
.L_x_1222:
[----:B------:R-:W-:Y:S05]  /*a060*/  BSYNC B0 ;  /* 0x0000000000007941 */ /* 0x000fea0003800000 */
.L_x_1221:
[C---:B------:R-:W-:Y:S04]  /*a070*/  LEA R2, P0, R102.reuse, R140, 0x1 ;  /* 0x0000008c66027211 */ /* 0x040fe800078008ff */
[----:B------:R-:W-:Y:S05]  /*a080*/  LEA.HI.X R3, R102, R141, R103, 0x1, P0 ;  /* 0x0000008d66037211 */ /* 0x000fea00000f0c67 */
[----:B-----5:R4:W-:Y:S04]  /*a090*/  ST.E.128 [R2.64], R48 ;  /* 0x0000003002007985 */ /* 0x0209e8000c101d06 */
.L_x_1220:
[----:B------:R-:W-:Y:S05]  /*a0a0*/  BSYNC B1 ;  /* 0x0000000000017941 */ /* 0x000fea0003800000 */
.L_x_1219:
        /* <DEDUP_REMOVED lines=31> */
[C---:B------:R-:W-:Y:S01]  /*a2a0*/  LEA R216, P0, R209.reuse, R136, 0x1 ;  /* 0x00000088d1d87211 */ /* 0x040fe200078008ff */
[----:B------:R-:W2:Y:S03]  /*a2b0*/  LD.E.128 R24, [R22.64] ;  /* 0x0000000616187980 */ /* 0x000ea6000c101d00 */
[----:B------:R-:W-:Y:S02]  /*a2c0*/  LEA.HI.X R217, R209, R137, R206, 0x1, P0 ;  /* 0x00000089d1d97211 */ /* 0x000fe400000f0cce */
[----:B-1----:R-:W-:Y:S03]  /*a2d0*/  IADD3 R213, P0, R162, R215, RZ ;  /* 0x000000d7a2d57210 */ /* 0x002fe60007f1e0ff */
[----:B------:R-:W3:Y:S01]  /*a2e0*/  LD.E.128 R208, [R216.64] ;  /* 0x00000006d8d07980 */ /* 0x000ee2000c101d00 */
        /* <DEDUP_REMOVED lines=23> */
[----:B------:R-:W-:Y:S01]  /*a460*/  @!P1 FADD.FTZ R35, -R35, -RZ ;  /* 0x800000ff23239221 */ /* 0x000fe20000010100 */
[C---:B----4-:R-:W-:Y:S01]  /*a470*/  LOP3.LUT R40, R60.reuse, 0xffff0000, RZ, 0xc0, !PT ;  /* 0xffff00003c287812 */ /* 0x050fe200078ec0ff */
[----:B------:R-:W-:Y:S01]  /*a480*/  IMAD.U32 R38, R60, 0x10000, RZ ;  /* 0x000100003c267824 */ /* 0x000fe200078e00ff */
        /* <DEDUP_REMOVED lines=30> */
.L_x_1226:
[----:B------:R-:W-:Y:S05]  /*a670*/  BSYNC B0 ;  /* 0x0000000000007941 */ /* 0x000fea0003800000 */
.L_x_1225:
[C---:B------:R-:W-:Y:S04]  /*a680*/  LEA R2, P0, R98.reuse, R140, 0x1 ;  /* 0x0000008c62027211 */ /* 0x040fe800078008ff */
[----:B------:R-:W-:Y:S05]  /*a690*/  LEA.HI.X R3, R98, R141, R99, 0x1, P0 ;  /* 0x0000008d62037211 */ /* 0x000fea00000f0c63 */
[----:B-----5:R4:W-:Y:S04]  /*a6a0*/  ST.E.128 [R2.64], R48 ;  /* 0x0000003002007985 */ /* 0x0209e8000c101d06 */
.L_x_1224:
[----:B------:R-:W-:Y:S05]  /*a6b0*/  BSYNC B1 ;  /* 0x0000000000017941 */ /* 0x000fea0003800000 */
.L_x_1223:
        /* <DEDUP_REMOVED lines=92> */
.L_x_1230:
[----:B------:R-:W-:Y:S05]  /*ac80*/  BSYNC B0 ;  /* 0x0000000000007941 */ /* 0x000fea0003800000 */
.L_x_1229:
[C---:B------:R-:W-:Y:S04]  /*ac90*/  LEA R2, P0, R94.reuse, R140, 0x1 ;  /* 0x0000008c5e027211 */ /* 0x040fe800078008ff */
[----:B------:R-:W-:Y:S05]  /*aca0*/  LEA.HI.X R3, R94, R141, R95, 0x1, P0 ;  /* 0x0000008d5e037211 */ /* 0x000fea00000f0c5f */
[----:B-----5:R4:W-:Y:S04]  /*acb0*/  ST.E.128 [R2.64], R48 ;  /* 0x0000003002007985 */ /* 0x0209e8000c101d06 */
.L_x_1228:
[----:B------:R-:W-:Y:S05]  /*acc0*/  BSYNC B1 ;  /* 0x0000000000017941 */ /* 0x000fea0003800000 */
.L_x_1227:
        /* <DEDUP_REMOVED lines=91> */
.L_x_1232:
[----:B------:R-:W-:Y:S05]  /*b280*/  BSYNC B0 ;  /* 0x0000000000007941 */ /* 0x000fea0003800000 */
.L_x_1231:
[C---:B------:R-:W-:Y:S04]  /*b290*/  LEA R2, P0, R88.reuse, R140, 0x1 ;  /* 0x0000008c58027211 */ /* 0x040fe800078008ff */
[----:B------:R-:W-:Y:S05]  /*b2a0*/  LEA.HI.X R3, R88, R141, R89, 0x1, P0 ;  /* 0x0000008d58037211 */ /* 0x000fea00000f0c59 */
[----:B-----5:R4:W-:Y:S04]  /*b2b0*/  ST.E.128 [R2.64], R48 ;  /* 0x0000003002007985 */ /* 0x0209e8000c101d06 */
.L_x_1218:
[----:B------:R-:W-:Y:S05]  /*b2c0*/  BSYNC B2 ;  /* 0x0000000000027941 */ /* 0x000fea0003800000 */
.L_x_1217:
        /* <DEDUP_REMOVED lines=98> */
.L_x_1238:
[----:B------:R-:W-:Y:S05]  /*b8f0*/  BSYNC B0 ;  /* 0x0000000000007941 */ /* 0x000fea0003800000 */
.L_x_1237:
[----:B------:R-:W-:Y:S02]  /*b900*/  IMAD R0, R65, 0x60, RZ ;  /* 0x0000006041007824 */ /* 0x000fe400078e02ff */
[----:B------:R-:W-:Y:S05]  /*b910*/  IMAD.WIDE.U32 R2, R64, 0x60, R140 ;  /* 0x0000006040027825 */ /* 0x000fea00078e008c */
[----:B------:R-:W-:Y:S05]  /*b920*/  IADD3 R3, R3, R0, RZ ;  /* 0x0000000003037210 */ /* 0x000fea0007ffe0ff */
[----:B-----5:R4:W-:Y:S02]  /*b930*/  ST.E.128 [R2.64], R48 ;  /* 0x0000003002007985 */ /* 0x0209e4000c101d06 */
.L_x_1236:
[----:B------:R-:W-:Y:S05]  /*b940*/  BSYNC B1 ;  /* 0x0000000000017941 */ /* 0x000fea0003800000 */
.L_x_1235:
        /* <DEDUP_REMOVED lines=92> */
.L_x_1242:
[----:B------:R-:W-:Y:S05]  /*bf10*/  BSYNC B0 ;  /* 0x0000000000007941 */ /* 0x000fea0003800000 */
.L_x_1241:
[C---:B------:R-:W-:Y:S04]  /*bf20*/  LEA R2, P0, R93.reuse, R140, 0x1 ;  /* 0x0000008c5d027211 */ /* 0x040fe800078008ff */
[----:B------:R-:W-:Y:S05]  /*bf30*/  LEA.HI.X R3, R93, R141, R92, 0x1, P0 ;  /* 0x0000008d5d037211 */ /* 0x000fea00000f0c5c */
[----:B-----5:R4:W-:Y:S04]  /*bf40*/  ST.E.128 [R2.64], R48 ;  /* 0x0000003002007985 */ /* 0x0209e8000c101d06 */
.L_x_1240:
[----:B------:R-:W-:Y:S05]  /*bf50*/  BSYNC B1 ;  /* 0x0000000000017941 */ /* 0x000fea0003800000 */
.L_x_1239:
        /* <DEDUP_REMOVED lines=92> */
.L_x_1246:
[----:B------:R-:W-:Y:S05]  /*c520*/  BSYNC B0 ;  /* 0x0000000000007941 */ /* 0x000fea0003800000 */
.L_x_1245:
[C---:B------:R-:W-:Y:S04]  /*c530*/  LEA R2, P0, R87.reuse, R140, 0x1 ;  /* 0x0000008c57027211 */ /* 0x040fe800078008ff */
[----:B------:R-:W-:Y:S05]  /*c540*/  LEA.HI.X R3, R87, R141, R86, 0x1, P0 ;  /* 0x0000008d57037211 */ /* 0x000fea00000f0c56 */
[----:B-----5:R4:W-:Y:S04]  /*c550*/  ST.E.128 [R2.64], R48 ;  /* 0x0000003002007985 */ /* 0x0209e8000c101d06 */
.L_x_1244:
[----:B------:R-:W-:Y:S05]  /*c560*/  BSYNC B1 ;  /* 0x0000000000017941 */ /* 0x000fea0003800000 */
.L_x_1243:
        /* <DEDUP_REMOVED lines=91> */
.L_x_1248:
[----:B------:R-:W-:Y:S05]  /*cb20*/  BSYNC B0 ;  /* 0x0000000000007941 */ /* 0x000fea0003800000 */
.L_x_1247:
[C---:B-1----:R-:W-:Y:S04]  /*cb30*/  LEA R2, P0, R85.reuse, R140, 0x1 ;  /* 0x0000008c55027211 */ /* 0x042fe800078008ff */
[----:B------:R-:W-:Y:S05]  /*cb40*/  LEA.HI.X R3, R85, R141, R84, 0x1, P0 ;  /* 0x0000008d55037211 */ /* 0x000fea00000f0c54 */
[----:B-----5:R1:W-:Y:S04]  /*cb50*/  ST.E.128 [R2.64], R24 ;  /* 0x0000001802007985 */ /* 0x0203e8000c101d06 */
.L_x_1234:
[----:B------:R-:W-:Y:S05]  /*cb60*/  BSYNC B2 ;  /* 0x0000000000027941 */ /* 0x000fea0003800000 */
.L_x_1233:
[----:B-1--4-:R-:W4:Y:S02]  /*cb70*/  LD.E R3, [R20.64+0xd0] ;  /* 0x0000d00614037980 */ /* 0x012f24000c101900 */
[----:B----4-:R-:W-:Y:S05]  /*cb80*/  IMAD.U32 R3, R3, -0x20, RZ ;  /* 0xffffffe003037824 */ /* 0x010fea00078e00ff */
[C---:B------:R-:W-:Y:S02]  /*cb90*/  LEA R138, P1, R3.reuse, R138, 0x1 ;  /* 0x0000008a038a7211 */ /* 0x040fe400078208ff */
[C---:B------:R-:W-:Y:S02]  /*cba0*/  LEA R136, P0, R3.reuse, R136, 0x1 ;  /* 0x0000008803887211 */ /* 0x040fe400078008ff */
[C---:B------:R-:W-:Y:S02]  /*cbb0*/  LEA.HI.X.SX32 R139, R3.reuse, R139, 0x1, P1 ;  /* 0x0000008b038b7211 */ /* 0x040fe400008f0eff */
[----:B------:R-:W-:Y:S01]  /*cbc0*/  LEA.HI.X.SX32 R137, R3, R137, 0x1, P0 ;  /* 0x0000008903897211 */ /* 0x000fe200000f0eff */
[----:B------:R-:W-:-:S05]  /*cbd0*/  BRA `(.L_x_1184) ;  /* 0x0000076000007947 */ /* 0x000fca0003800000 */
.L_x_1150:
        /* <DEDUP_REMOVED lines=14> */
.L_x_1250:
[----:B------:R-:W-:Y:S05]  /*ccc0*/  BSYNC B0 ;  /* 0x0000000000007941 */ /* 0x000fea0003800000 */
.L_x_1249:
[C---:B------:R-:W-:Y:S01]  /*ccd0*/  ISETP.GE.AND P0, PT, R80.reuse, R207, PT ;  /* 0x000000cf5000720c */ /* 0x040fe20003f06270 */
[----:B------:R-:W-:Y:S03]  /*cce0*/  BSSY B0, `(.L_x_1251) ;  /* 0x0000020000007945 */ /* 0x000fe60003800000 */
[----:B------:R-:W-:Y:S11]  /*ccf0*/  ISETP.GE.AND P0, PT, R80, R175, !P0 ;  /* 0x000000af5000720c */ /* 0x000ff60004706270 */
[----:B------:R-:W-:Y:S02]  /*cd00*/  @!UPT UIADD3 URZ, URZ, URZ, URZ ;  /* 0x0000003f3f3ff290 */ /* 0x000fe4000fffe03f */
[----:B------:R-:W-:-:S05]  /*cd10*/  @!P0 BRA `(.L_x_1252) ;  /* 0x000001c000008947 */ /* 0x000fca0003800000 */
[----:B------:R-:W-:Y:S02]  /*cd20*/  ISETP.NE.AND P3, PT, R171, RZ, PT ;  /* 0x000000ffab00720c */ /* 0x000fe40003f65270 */
[----:B------:R-:W-:Y:S11]  /*cd30*/  ISETP.NE.AND P2, PT, R170, RZ, PT ;  /* 0x000000ffaa00720c */ /* 0x000ff60003f45270 */
[C---:B------:R-:W-:Y:S02]  /*cd40*/  @P3 LEA R22, P0, R106.reuse, R134, 0x1 ;  /* 0x000000866a163211 */ /* 0x040fe400078008ff */
        /* <DEDUP_REMOVED lines=25> */
.L_x_1252:
[----:B------:R-:W-:Y:S05]  /*cee0*/  BSYNC B0 ;  /* 0x0000000000007941 */ /* 0x000fea0003800000 */
.L_x_1251:
        /* <DEDUP_REMOVED lines=33> */
.L_x_1254:
[----:B------:R-:W-:Y:S05]  /*d100*/  BSYNC B0 ;  /* 0x0000000000007941 */ /* 0x000fea0003800000 */
.L_x_1253:
        /* <DEDUP_REMOVED lines=35> */
.L_x_1184:
[----:B------:R-:W-:Y:S05]  /*d340*/  BSYNC B3 ;  /* 0x0000000000037941 */ /* 0x000fea0003800000 */
.L_x_1149:
        /* <DEDUP_REMOVED lines=89> */
.L_x_1256:
        /* <DEDUP_REMOVED lines=8> */
.L_x_1257:
[----:B------:R-:W-:Y:S05]  /*d960*/  BSYNC B0 ;  /* 0x0000000000007941 */ /* 0x000fea0003800000 */
.L_x_1255:
[----:B------:R-:W-:Y:S04]  /*d970*/  IADD3 R12, R12, -0x1, RZ ;  /* 0xffffffff0c0c7810 */ /* 0x000fe80007ffe0ff */
[----:B------:R-:W-:Y:S11]  /*d980*/  ISETP.GT.AND P0, PT, R12, R104, PT ;  /* 0x000000680c00720c */ /* 0x000ff60003f04270 */
[----:B------:R-:W-:Y:S02]  /*d990*/  @!UPT UIADD3 URZ, URZ, URZ, URZ ;  /* 0x0000003f3f3ff290 */ /* 0x000fe4000fffe03f */
[----:B------:R-:W-:-:S05]  /*d9a0*/  @P0 BRA `(.L_x_1258) ;  /* 0xffff53b000000947 */ /* 0x000fca000383ffff */
.L_x_1140:
        /* <DEDUP_REMOVED lines=44> */
[CC--:B------:R-:W-:Y:S02]  /*dc70*/  IADD3 R8, P3, R73.reuse, R13.reuse, RZ ;  /* 0x0000000d49087210 */ /* 0x0c0fe40007f7e0ff */
[----:B------:R-:W-:Y:S02]  /*dc80*/  IADD3 R3, P2, R14, R13, RZ ;  /* 0x0000000d0e037210 */ /* 0x000fe40007f5e0ff */
[----:B------:R-:W-:Y:S01]  /*dc90*/  LEA.HI.X R13, R194, R199, R5, 0x1, P1 ;  /* 0x000000c7c20d7211 */ /* 0x000fe200008f0c05 */
[----:B------:R-:W-:Y:S01]  /*dca0*/  IMAD.MOV.U32 R5, RZ, RZ, R2 ;  /* 0x000000ffff057224 */ /* 0x000fe200078e0002 */
[----:B------:R-:W-:Y:S01]  /*dcb0*/  LEA.HI.X.SX32 R73, R73, R4, 0x1, P3 ;  /* 0x0000000449497211 */ /* 0x000fe200018f0eff */
[----:B------:R-:W-:Y:S01]  /*dcc0*/  IMAD.X R4, R15, 0x1, R4, P2 ;  /* 0x000000010f047824 */ /* 0x000fe200010e0604 */
        /* <DEDUP_REMOVED lines=56> */
.L_x_1267:
[----:B------:R-:W-:Y:S05]  /*e050*/  BSYNC B0 ;  /* 0x0000000000007941 */ /* 0x000fea0003800000 */
.L_x_1266:
[----:B-----5:R4:W-:Y:S02]  /*e060*/  STS.128 [R247], R24 ;  /* 0x00000018f7007388 */ /* 0x0209e40000000c00 */
.L_x_1265:
[----:B------:R-:W-:Y:S05]  /*e070*/  BSYNC B1 ;  /* 0x0000000000017941 */ /* 0x000fea0003800000 */
.L_x_1264:
        /* <DEDUP_REMOVED lines=47> */
.L_x_1271:
[----:B------:R-:W-:Y:S05]  /*e370*/  BSYNC B0 ;  /* 0x0000000000007941 */ /* 0x000fea0003800000 */
.L_x_1270:
[----:B-----5:R1:W-:Y:S02]  /*e380*/  STS.128 [R247+0x2000], R24 ;  /* 0x00200018f7007388 */ /* 0x0203e40000000c00 */
.L_x_1269:
[----:B------:R-:W-:Y:S05]  /*e390*/  BSYNC B1 ;  /* 0x0000000000017941 */ /* 0x000fea0003800000 */
.L_x_1268:
        /* <DEDUP_REMOVED lines=47> */
.L_x_1275:
[----:B------:R-:W-:Y:S05]  /*e690*/  BSYNC B0 ;  /* 0x0000000000007941 */ /* 0x000fea0003800000 */
.L_x_1274:
[----:B-----5:R4:W-:Y:S02]  /*e6a0*/  STS.128 [R247+0x4000], R24 ;  /* 0x00400018f7007388 */ /* 0x0209e40000000c00 */
.L_x_1273:
[----:B------:R-:W-:Y:S05]  /*e6b0*/  BSYNC B1 ;  /* 0x0000000000017941 */ /* 0x000fea0003800000 */
.L_x_1272:
        /* <DEDUP_REMOVED lines=46> */
.L_x_1277:
[----:B------:R-:W-:Y:S05]  /*e9a0*/  BSYNC B0 ;  /* 0x0000000000007941 */ /* 0x000fea0003800000 */
.L_x_1276:
[----:B-----5:R4:W-:Y:S02]  /*e9b0*/  STS.128 [R247+0x6000], R24 ;  /* 0x00600018f7007388 */ /* 0x0209e40000000c00 */
.L_x_1263:
[----:B------:R-:W-:Y:S05]  /*e9c0*/  BSYNC B2 ;  /* 0x0000000000027941 */ /* 0x000fea0003800000 */
.L_x_1262:
        /* <DEDUP_REMOVED lines=51> */
.L_x_1283:
[----:B------:R-:W-:Y:S05]  /*ed00*/  BSYNC B0 ;  /* 0x0000000000007941 */ /* 0x000fea0003800000 */
.L_x_1282:
[----:B-----5:R4:W-:Y:S02]  /*ed10*/  STS.128 [R247+0x800], R24 ;  /* 0x00080018f7007388 */ /* 0x0209e40000000c00 */
.L_x_1281:
[----:B------:R-:W-:Y:S05]  /*ed20*/  BSYNC B1 ;  /* 0x0000000000017941 */ /* 0x000fea0003800000 */
.L_x_1280:
        /* <DEDUP_REMOVED lines=46> */
.L_x_1287:
[----:B------:R-:W-:Y:S05]  /*f010*/  BSYNC B0 ;  /* 0x0000000000007941 */ /* 0x000fea0003800000 */
.L_x_1286:
[----:B-----5:R4:W-:Y:S02]  /*f020*/  STS.128 [R247+0x2800], R24 ;  /* 0x00280018f7007388 */ /* 0x0209e40000000c00 */
.L_x_1285:
[----:B------:R-:W-:Y:S05]  /*f030*/  BSYNC B1 ;  /* 0x0000000000017941 */ /* 0x000fea0003800000 */
.L_x_1284:
        /* <DEDUP_REMOVED lines=46> */
.L_x_1291:
[----:B------:R-:W-:Y:S05]  /*f320*/  BSYNC B0 ;  /* 0x0000000000007941 */ /* 0x000fea0003800000 */
.L_x_1290:
[----:B-----5:R4:W-:Y:S02]  /*f330*/  STS.128 [R247+0x4800], R24 ;  /* 0x00480018f7007388 */ /* 0x0209e40000000c00 */
.L_x_1289:
[----:B------:R-:W-:Y:S05]  /*f340*/  BSYNC B1 ;  /* 0x0000000000017941 */ /* 0x000fea0003800000 */
.L_x_1288:
        /* <DEDUP_REMOVED lines=45> */
.L_x_1293:
[----:B------:R-:W-:Y:S05]  /*f620*/  BSYNC B0 ;  /* 0x0000000000007941 */ /* 0x000fea0003800000 */
.L_x_1292:
[----:B-----5:R1:W-:Y:S02]  /*f630*/  STS.128 [R247+0x6800], R36 ;  /* 0x00680024f7007388 */ /* 0x0203e40000000c00 */
.L_x_1279:
[----:B------:R-:W-:Y:S05]  /*f640*/  BSYNC B2 ;  /* 0x0000000000027941 */ /* 0x000fea0003800000 */
.L_x_1278:
        /* <DEDUP_REMOVED lines=51> */
.L_x_1299:
[----:B------:R-:W-:Y:S05]  /*f980*/  BSYNC B0 ;  /* 0x0000000000007941 */ /* 0x000fea0003800000 */
.L_x_1298:
[----:B-----5:R1:W-:Y:S02]  /*f990*/  STS.128 [R247+0x1000], R24 ;  /* 0x00100018f7007388 */ /* 0x0203e40000000c00 */
.L_x_1297:
[----:B------:R-:W-:Y:S05]  /*f9a0*/  BSYNC B1 ;  /* 0x0000000000017941 */ /* 0x000fea0003800000 */
.L_x_1296:
        /* <DEDUP_REMOVED lines=46> */
.L_x_1303:
[----:B------:R-:W-:Y:S05]  /*fc90*/  BSYNC B0 ;  /* 0x0000000000007941 */ /* 0x000fea0003800000 */
.L_x_1302:
[----:B-----5:R4:W-:Y:S02]  /*fca0*/  STS.128 [R247+0x3000], R24 ;  /* 0x00300018f7007388 */ /* 0x0209e40000000c00 */
.L_x_1301:
[----:B------:R-:W-:Y:S05]  /*fcb0*/  BSYNC B1 ;  /* 0x0000000000017941 */ /* 0x000fea0003800000 */
.L_x_1300:
        /* <DEDUP_REMOVED lines=46> */
.L_x_1307:
[----:B------:R-:W-:Y:S05]  /*ffa0*/  BSYNC B0 ;  /* 0x0000000000007941 */ /* 0x000fea0003800000 */
.L_x_1306:
[----:B-----5:R4:W-:Y:S02]  /*ffb0*/  STS.128 [R247+0x5000], R24 ;  /* 0x00500018f7007388 */ /* 0x0209e40000000c00 */
.L_x_1305:
[----:B------:R-:W-:Y:S05]  /*ffc0*/  BSYNC B1 ;  /* 0x0000000000017941 */ /* 0x000fea0003800000 */
.L_x_1304:
        /* <DEDUP_REMOVED lines=45> */
.L_x_1309:
[----:B------:R-:W-:Y:S05]  /*102a0*/  BSYNC B0 ;  /* 0x0000000000007941 */ /* 0x000fea0003800000 */
.L_x_1308:
[----:B-----5:R4:W-:Y:S02]  /*102b0*/  STS.128 [R247+0x7000], R24 ;  /* 0x00700018f7007388 */ /* 0x0209e40000000c00 */
.L_x_1295:
[----:B------:R-:W-:Y:S05]  /*102c0*/  BSYNC B2 ;  /* 0x0000000000027941 */ /* 0x000fea0003800000 */
.L_x_1294:
        /* <DEDUP_REMOVED lines=50> */
.L_x_1314:
[----:B------:R-:W-:Y:S05]  /*105f0*/  BSYNC B0 ;  /* 0x0000000000007941 */ /* 0x000fea0003800000 */
.L_x_1313:
[----:B-----5:R1:W-:Y:S02]  /*10600*/  STS.128 [R247+0x1800], R24 ;  /* 0x00180018f7007388 */ /* 0x0203e40000000c00 */
.L_x_1312:
[----:B------:R-:W-:Y:S05]  /*10610*/  BSYNC B1 ;  /* 0x0000000000017941 */ /* 0x000fea0003800000 */
.L_x_1311:
        /* <DEDUP_REMOVED lines=46> */
.L_x_1318:
[----:B------:R-:W-:Y:S05]  /*10900*/  BSYNC B0 ;  /* 0x0000000000007941 */ /* 0x000fea0003800000 */
.L_x_1317:
[----:B-----5:R1:W-:Y:S02]  /*10910*/  STS.128 [R247+0x3800], R24 ;  /* 0x00380018f7007388 */ /* 0x0203e40000000c00 */
.L_x_1316:
[----:B------:R-:W-:Y:S05]  /*10920*/  BSYNC B1 ;  /* 0x0000000000017941 */ /* 0x000fea0003800000 */
.L_x_1315:
        /* <DEDUP_REMOVED lines=48> */
.L_x_1322:
[----:B------:R-:W-:Y:S05]  /*10c30*/  BSYNC B0 ;  /* 0x0000000000007941 */ /* 0x000fea0003800000 */
.L_x_1321:
[----:B-----5:R1:W-:Y:S02]  /*10c40*/  STS.128 [R247+0x5800], R24 ;  /* 0x00580018f7007388 */ /* 0x0203e40000000c00 */
.L_x_1320:
[----:B------:R-:W-:Y:S05]  /*10c50*/  BSYNC B1 ;  /* 0x0000000000017941 */ /* 0x000fea0003800000 */
.L_x_1319:
        /* <DEDUP_REMOVED lines=45> */
.L_x_1324:
[----:B------:R-:W-:Y:S05]  /*10f30*/  BSYNC B0 ;  /* 0x0000000000007941 */ /* 0x000fea0003800000 */
.L_x_1323:
[----:B-----5:R1:W-:Y:S01]  /*10f40*/  STS.128 [R247+0x7800], R12 ;  /* 0x0078000cf7007388 */ /* 0x0203e20000000c00 */
[----:B------:R-:W-:Y:S05]  /*10f50*/  BRA `(.L_x_1310) ;  /* 0x000064b000007947 */ /* 0x000fea0003800000 */
.L_x_1261:
        /* <DEDUP_REMOVED lines=89> */
.L_x_1330:
[----:B------:R-:W-:Y:S05]  /*114f0*/  BSYNC B0 ;  /* 0x0000000000007941 */ /* 0x000fea0003800000 */
.L_x_1329:
[----:B-----5:R4:W-:Y:S02]  /*11500*/  STS.128 [R247], R32 ;  /* 0x00000020f7007388 */ /* 0x0209e40000000c00 */
.L_x_1328:
[----:B------:R-:W-:Y:S05]  /*11510*/  BSYNC B1 ;  /* 0x0000000000017941 */ /* 0x000fea0003800000 */
.L_x_1327:
        /* <DEDUP_REMOVED lines=87> */
.L_x_1334:
[----:B------:R-:W-:Y:S05]  /*11a90*/  BSYNC B0 ;  /* 0x0000000000007941 */ /* 0x000fea0003800000 */
.L_x_1333:
[----:B-----5:R1:W-:Y:S02]  /*11aa0*/  STS.128 [R247+0x2000], R32 ;  /* 0x00200020f7007388 */ /* 0x0203e40000000c00 */
.L_x_1332:
[----:B------:R-:W-:Y:S05]  /*11ab0*/  BSYNC B1 ;  /* 0x0000000000017941 */ /* 0x000fea0003800000 */
.L_x_1331:
        /* <DEDUP_REMOVED lines=87> */
.L_x_1338:
[----:B------:R-:W-:Y:S05]  /*12030*/  BSYNC B0 ;  /* 0x0000000000007941 */ /* 0x000fea0003800000 */
.L_x_1337:
[----:B-----5:R4:W-:Y:S02]  /*12040*/  STS.128 [R247+0x4000], R32 ;  /* 0x00400020f7007388 */ /* 0x0209e40000000c00 */
.L_x_1336:
[----:B------:R-:W-:Y:S05]  /*12050*/  BSYNC B1 ;  /* 0x0000000000017941 */ /* 0x000fea0003800000 */
.L_x_1335:
        /* <DEDUP_REMOVED lines=86> */
.L_x_1340:
[----:B------:R-:W-:Y:S05]  /*125c0*/  BSYNC B0 ;  /* 0x0000000000007941 */ /* 0x000fea0003800000 */
.L_x_1339:
[----:B-----5:R4:W-:Y:S02]  /*125d0*/  STS.128 [R247+0x6000], R32 ;  /* 0x00600020f7007388 */ /* 0x0209e40000000c00 */
.L_x_1326:
[----:B------:R-:W-:Y:S05]  /*125e0*/  BSYNC B2 ;  /* 0x0000000000027941 */ /* 0x000fea0003800000 */
.L_x_1325:
        /* <DEDUP_REMOVED lines=93> */
.L_x_1346:
[----:B------:R-:W-:Y:S05]  /*12bc0*/  BSYNC B0 ;  /* 0x0000000000007941 */ /* 0x000fea0003800000 */
.L_x_1345:
[----:B-----5:R4:W-:Y:S02]  /*12bd0*/  STS.128 [R247+0x800], R32 ;  /* 0x00080020f7007388 */ /* 0x0209e40000000c00 */
.L_x_1344:
[----:B------:R-:W-:Y:S05]  /*12be0*/  BSYNC B1 ;  /* 0x0000000000017941 */ /* 0x000fea0003800000 */
.L_x_1343:
        /* <DEDUP_REMOVED lines=88> */
.L_x_1350:
[----:B------:R-:W-:Y:S05]  /*13170*/  BSYNC B0 ;  /* 0x0000000000007941 */ /* 0x000fea0003800000 */
.L_x_1349:
[----:B-----5:R4:W-:Y:S02]  /*13180*/  STS.128 [R247+0x2800], R32 ;  /* 0x00280020f7007388 */ /* 0x0209e40000000c00 */
.L_x_1348:
[----:B------:R-:W-:Y:S05]  /*13190*/  BSYNC B1 ;  /* 0x0000000000017941 */ /* 0x000fea0003800000 */
.L_x_1347:
        /* <DEDUP_REMOVED lines=88> */
.L_x_1354:
[----:B------:R-:W-:Y:S05]  /*13720*/  BSYNC B0 ;  /* 0x0000000000007941 */ /* 0x000fea0003800000 */
.L_x_1353:
[----:B-----5:R4:W-:Y:S02]  /*13730*/  STS.128 [R247+0x4800], R32 ;  /* 0x00480020f7007388 */ /* 0x0209e40000000c00 */
.L_x_1352:
[----:B------:R-:W-:Y:S05]  /*13740*/  BSYNC B1 ;  /* 0x0000000000017941 */ /* 0x000fea0003800000 */
.L_x_1351:
        /* <DEDUP_REMOVED lines=87> */
.L_x_1356:
[----:B------:R-:W-:Y:S05]  /*13cc0*/  BSYNC B0 ;  /* 0x0000000000007941 */ /* 0x000fea0003800000 */
.L_x_1355:
[----:B-----5:R4:W-:Y:S02]  /*13cd0*/  STS.128 [R247+0x6800], R32 ;  /* 0x00680020f7007388 */ /* 0x0209e40000000c00 */
.L_x_1342:
[----:B------:R-:W-:Y:S05]  /*13ce0*/  BSYNC B2 ;  /* 0x0000000000027941 */ /* 0x000fea0003800000 */
.L_x_1341:
        /* <DEDUP_REMOVED lines=92> */
.L_x_1362:
[----:B------:R-:W-:Y:S05]  /*142b0*/  BSYNC B0 ;  /* 0x0000000000007941 */ /* 0x000fea0003800000 */
.L_x_1361:
[----:B-----5:R1:W-:Y:S02]  /*142c0*/  STS.128 [R247+0x1000], R32 ;  /* 0x00100020f7007388 */ /* 0x0203e40000000c00 */
.L_x_1360:
[----:B------:R-:W-:Y:S05]  /*142d0*/  BSYNC B1 ;  /* 0x0000000000017941 */ /* 0x000fea0003800000 */
.L_x_1359:
        /* <DEDUP_REMOVED lines=87> */
.L_x_1366:
[----:B------:R-:W-:Y:S05]  /*14850*/  BSYNC B0 ;  /* 0x0000000000007941 */ /* 0x000fea0003800000 */
.L_x_1365:
[----:B-----5:R4:W-:Y:S02]  /*14860*/  STS.128 [R247+0x3000], R32 ;  /* 0x00300020f7007388 */ /* 0x0209e40000000c00 */
.L_x_1364:
[----:B------:R-:W-:Y:S05]  /*14870*/  BSYNC B1 ;  /* 0x0000000000017941 */ /* 0x000fea0003800000 */
.L_x_1363:
        /* <DEDUP_REMOVED lines=87> */
.L_x_1370:
[----:B------:R-:W-:Y:S05]  /*14df0*/  BSYNC B0 ;  /* 0x0000000000007941 */ /* 0x000fea0003800000 */
.L_x_1369:
[----:B-----5:R4:W-:Y:S02]  /*14e00*/  STS.128 [R247+0x5000], R32 ;  /* 0x00500020f7007388 */ /* 0x0209e40000000c00 */
.L_x_1368:
[----:B------:R-:W-:Y:S05]  /*14e10*/  BSYNC B1 ;  /* 0x0000000000017941 */ /* 0x000fea0003800000 */
.L_x_1367:
        /* <DEDUP_REMOVED lines=86> */
.L_x_1372:
[----:B------:R-:W-:Y:S05]  /*15380*/  BSYNC B0 ;  /* 0x0000000000007941 */ /* 0x000fea0003800000 */
.L_x_1371:
[----:B-----5:R1:W-:Y:S02]  /*15390*/  STS.128 [R247+0x7000], R16 ;  /* 0x00700010f7007388 */ /* 0x0203e40000000c00 */
.L_x_1358:
[----:B------:R-:W-:Y:S05]  /*153a0*/  BSYNC B2 ;  /* 0x0000000000027941 */ /* 0x000fea0003800000 */
.L_x_1357:
        /* <DEDUP_REMOVED lines=91> */
.L_x_1376:
[----:B------:R-:W-:Y:S05]  /*15960*/  BSYNC B0 ;  /* 0x0000000000007941 */ /* 0x000fea0003800000 */
.L_x_1375:
[----:B-----5:R1:W-:Y:S02]  /*15970*/  STS.128 [R247+0x1800], R16 ;  /* 0x00180010f7007388 */ /* 0x0203e40000000c00 */
.L_x_1374:
[----:B------:R-:W-:Y:S05]  /*15980*/  BSYNC B1 ;  /* 0x0000000000017941 */ /* 0x000fea0003800000 */
.L_x_1373:
        /* <DEDUP_REMOVED lines=89> */
.L_x_1380:
[----:B------:R-:W-:Y:S05]  /*15f20*/  BSYNC B0 ;  /* 0x0000000000007941 */ /* 0x000fea0003800000 */
.L_x_1379:
[----:B-----5:R1:W-:Y:S02]  /*15f30*/  STS.128 [R247+0x3800], R16 ;  /* 0x00380010f7007388 */ /* 0x0203e40000000c00 */
.L_x_1378:
[----:B------:R-:W-:Y:S05]  /*15f40*/  BSYNC B1 ;  /* 0x0000000000017941 */ /* 0x000fea0003800000 */
.L_x_1377:
        /* <DEDUP_REMOVED lines=88> */
.L_x_1384:
[----:B------:R-:W-:Y:S05]  /*164d0*/  BSYNC B0 ;  /* 0x0000000000007941 */ /* 0x000fea0003800000 */
.L_x_1383:
[----:B-----5:R1:W-:Y:S02]  /*164e0*/  STS.128 [R247+0x5800], R16 ;  /* 0x00580010f7007388 */ /* 0x0203e40000000c00 */
.L_x_1382:
[----:B------:R-:W-:Y:S05]  /*164f0*/  BSYNC B1 ;  /* 0x0000000000017941 */ /* 0x000fea0003800000 */
.L_x_1381:
        /* <DEDUP_REMOVED lines=89> */
.L_x_1386:
[----:B------:R-:W-:Y:S05]  /*16a90*/  BSYNC B0 ;  /* 0x0000000000007941 */ /* 0x000fea0003800000 */
.L_x_1385:
[----:B-----5:R1:W-:Y:S01]  /*16aa0*/  STS.128 [R247+0x7800], R16 ;  /* 0x00780010f7007388 */ /* 0x0203e20000000c00 */
[----:B------:R-:W-:Y:S05]  /*16ab0*/  BRA `(.L_x_1310) ;  /* 0x0000095000007947 */ /* 0x000fea0003800000 */
.L_x_1260:
        /* <DEDUP_REMOVED lines=37> */
.L_x_1388:
[----:B------:R-:W-:Y:S05]  /*16d10*/  BSYNC B0 ;  /* 0x0000000000007941 */ /* 0x000fea0003800000 */
.L_x_1387:
        /* <DEDUP_REMOVED lines=36> */
.L_x_1390:
[----:B------:R-:W-:Y:S05]  /*16f60*/  BSYNC B0 ;  /* 0x0000000000007941 */ /* 0x000fea0003800000 */
.L_x_1389:
[----:B------:R-:W-:Y:S01]  /*16f70*/  IADD3 R36, R186, 0x20, RZ ;  /* 0x00000020ba247810 */ /* 0x000fe20007ffe0ff */
[----:B------:R-:W-:Y:S03]  /*16f80*/  BSSY B0, `(.L_x_1391) ;  /* 0x0000023000007945 */ /* 0x000fe60003800000 */
[----:B------:R-:W-:-:S13]  /*16f90*/  ISETP.GE.AND P3, PT, R36, R3, PT ;  /* 0x000000032400720c */ /* 0x000fda0003f66270 */
[----:B------:R-:W-:Y:S05]  /*16fa0*/  @P3 BRA `(.L_x_1392) ;  /* 0x0000020000003947 */ /* 0x000fea0003800000 */
[----:B------:R-:W-:Y:S02]  /*16fb0*/  ISETP.GE.AND P5, PT, R14, R77, PT ;  /* 0x0000004d0e00720c */ /* 0x000fe40003fa6270 */
[----:B------:R-:W-:-:S04]  /*16fc0*/  LEA R7, P3, R196, R192, 0x5 ;  /* 0x000000c0c4077211 */ /* 0x000fc800078628ff */
[----:B-1----:R-:W-:Y:S02]  /*16fd0*/  LEA.HI.X R5, R196, R195, R197, 0x5, P3 ;  /* 0x000000c3c4057211 */ /* 0x002fe400018f2cc5 */
        /* <DEDUP_REMOVED lines=29> */
.L_x_1392:
[----:B------:R-:W-:Y:S05]  /*171b0*/  BSYNC B0 ;  /* 0x0000000000007941 */ /* 0x000fea0003800000 */
.L_x_1391:
[----:B------:R-:W-:-:S04]  /*171c0*/  IADD3 R22, R186, 0x30, RZ ;  /* 0x00000030ba167810 */ /* 0x000fc80007ffe0ff */
[----:B------:R-:W-:-:S13]  /*171d0*/  ISETP.GE.AND P3, PT, R22, R3, PT ;  /* 0x000000031600720c */ /* 0x000fda0003f66270 */
[----:B------:R-:W-:Y:S05]  /*171e0*/  @P3 BRA `(.L_x_1310) ;  /* 0x0000022000003947 */ /* 0x000fea0003800000 */
[----:B------:R-:W-:Y:S01]  /*171f0*/  ISETP.GE.AND P5, PT, R14, R77, PT ;  /* 0x0000004d0e00720c */ /* 0x000fe20003fa6270 */
[----:B------:R-:W-:Y:S02]  /*17200*/  IMAD.MOV.U32 R193, RZ, RZ, R195 ;  /* 0x000000ffffc17224 */ /* 0x000fe400078e00c3 */
[----:B------:R-:W-:Y:S02]  /*17210*/  IMAD R0, R197, 0x30, RZ ;  /* 0x00000030c5007824 */ /* 0x000fe400078e02ff */
[----:B------:R-:W-:-:S04]  /*17220*/  IMAD.WIDE.U32 R196, R196, 0x30, R192 ;  /* 0x00000030c4c47825 */ /* 0x000fc800078e00c0 */
[----:B------:R-:W-:Y:S01]  /*17230*/  IMAD.IADD R3, R0, 0x1, R197 ;  /* 0x0000000100037824 */ /* 0x000fe200078e02c5 */
[CC--:B-----5:R-:W-:Y:S02]  /*17240*/  @!P0 LEA R6, P4, R196.reuse, R198.reuse, 0x1 ;  /* 0x000000c6c4068211 */ /* 0x0e0fe400078808ff */
[CC--:B-12---:R-:W-:Y:S01]  /*17250*/  @!P2 LEA R4, P3, R196.reuse, R198.reuse, 0x1 ;  /* 0x000000c6c404a211 */ /* 0x0c6fe200078608ff */
        /* <DEDUP_REMOVED lines=27> */
.L_x_1310:
[----:B------:R-:W-:Y:S05]  /*17410*/  BSYNC B3 ;  /* 0x0000000000037941 */ /* 0x000fea0003800000 */
.L_x_1259:
[----:B--2---:R-:W-:Y:S01]  /*17420*/  LEA R3, R165, 0xffffffc0, 0x6 ;  /* 0xffffffc0a5037811 */ /* 0x004fe200078e30ff */
[----:B------:R-:W-:Y:S01]  /*17430*/  BSSY B0, `(.L_x_1393) ;  /* 0x0000024000007945 */ /* 0x000fe20003800000 */
[----:B------:R-:W-:-:S03]  /*17440*/  LOP3.LUT R250, R75, 0xff, RZ, 0xc0, !PT ;  /* 0x000000ff4bfa7812 */ /* 0x000fc600078ec0ff */
[----:B-1----:R-:W-:-:S05]  /*17450*/  IMAD.IADD R5, R70, 0x1, -R3 ;  /* 0x0000000146057824 */ /* 0x002fca00078e0a03 */
[----:B------:R-:W-:-:S13]  /*17460*/  ISETP.GE.AND P0, PT, R186, R5, PT ;  /* 0x00000005ba00720c */ /* 0x000fda0003f06270 */
[----:B------:R-:W-:Y:S05]  /*17470*/  @P0 BRA `(.L_x_1394) ;  /* 0x000001f000000947 */ /* 0x000fea0003800000 */
[C---:B------:R-:W-:Y:S02]  /*17480*/  LOP3.LUT R0, R250.reuse, 0x1, RZ, 0xc0, !PT ;  /* 0x00000001fa007812 */ /* 0x040fe400078ec0ff */
[----:B------:R-:W-:Y:S02]  /*17490*/  R2P PR, R250, 0xe ;  /* 0x0000000efa007804 */ /* 0x000fe40000000000 */
[----:B------:R-:W-:-:S11]  /*174a0*/  ISETP.NE.U32.AND P0, PT, R0, 0x1, PT ;  /* 0x000000010000780c */ /* 0x000fd60003f05070 */
[----:B----4-:R-:W-:Y:S01]  /*174b0*/  @P1 IMAD.MOV.U32 R12, RZ, RZ, R240 ;  /* 0x000000ffff0c1224 */ /* 0x010fe200078e00f0 */
[-C--:B------:R-:W-:Y:S01]  /*174c0*/  @P2 MOV R10, R240.reuse ;  /* 0x000000f0000a2202 */ /* 0x080fe20000000f00 */
[--C-:B------:R-:W-:Y:S01]  /*174d0*/  @!P0 IMAD.MOV.U32 R7, RZ, RZ, R239.reuse ;  /* 0x000000ffff078224 */ /* 0x100fe200078e00ef */
[-C--:B------:R-:W-:Y:S01]  /*174e0*/  @!P0 MOV R6, R240.reuse ;  /* 0x000000f000068202 */ /* 0x080fe20000000f00 */
[--C-:B------:R-:W-:Y:S02]  /*174f0*/  @P1 IMAD.MOV.U32 R13, RZ, RZ, R239.reuse ;  /* 0x000000ffff0d1224 */ /* 0x100fe400078e00ef */
[--C-:B------:R-:W-:Y:S02]  /*17500*/  @P2 IMAD.MOV.U32 R11, RZ, RZ, R239.reuse ;  /* 0x000000ffff0b2224 */ /* 0x100fe400078e00ef */
        /* <DEDUP_REMOVED lines=15> */
[----:B-1----:R-:W-:Y:S01]  /*17600*/  @P3 MOV R6, R240 ;  /* 0x000000f000063202 */ /* 0x002fe20000000f00 */
[----:B------:R-:W-:-:S05]  /*17610*/  @P3 IMAD.MOV.U32 R7, RZ, RZ, R239 ;  /* 0x000000ffff073224 */ /* 0x000fca00078e00ef */
[----:B------:R-:W-:Y:S01]  /*17620*/  @!PT LDS RZ, [RZ] ;  /* 0x00000000fffff984 */ /* 0x000fe20000000800 */
[----:B------:R-:W-:Y:S01]  /*17630*/  @!PT LDS RZ, [RZ] ;  /* 0x00000000fffff984 */ /* 0x000fe20000000800 */
[----:B------:R-:W-:Y:S01]  /*17640*/  @!PT LDS RZ, [RZ] ;  /* 0x00000000fffff984 */ /* 0x000fe20000000800 */
[----:B------:R2:W-:Y:S04]  /*17650*/  @P3 LDGSTS.E.BYPASS.LTC128B.128 [R247+0xe000], [R6.64+0x180] ;  /* 0x0e00018006f73fae */ /* 0x0005e8000b901d46 */
[----:B------:R2:W-:Y:S02]  /*17660*/  @!P3 STS.128 [R247+0xe000], RZ ;  /* 0x00e000fff700b388 */ /* 0x0005e40000000c00 */
.L_x_1394:
[----:B------:R-:W-:Y:S05]  /*17670*/  BSYNC B0 ;  /* 0x0000000000007941 */ /* 0x000fea0003800000 */
.L_x_1393:
[----:B------:R-:W-:Y:S01]  /*17680*/  ISETP.GE.AND P0, PT, R8, R5, PT ;  /* 0x000000050800720c */ /* 0x000fe20003f06270 */
[----:B------:R-:W-:-:S12]  /*17690*/  BSSY B0, `(.L_x_1395) ;  /* 0x0000025000007945 */ /* 0x000fd80003800000 */
[----:B------:R-:W-:Y:S05]  /*176a0*/  @P0 BRA `(.L_x_1396) ;  /* 0x0000023000000947 */ /* 0x000fea0003800000 */
[C---:B------:R-:W-:Y:S02]  /*176b0*/  LOP3.LUT R0, R250.reuse, 0x1, RZ, 0xc0, !PT ;  /* 0x00000001fa007812 */ /* 0x040fe400078ec0ff */
[----:B------:R-:W-:Y:S02]  /*176c0*/  LOP3.LUT P4, RZ, R250, 0x2, RZ, 0xc0, !PT ;  /* 0x00000002faff7812 */ /* 0x000fe4000788c0ff */
[----:B------:R-:W-:Y:S02]  /*176d0*/  ISETP.NE.U32.AND P5, PT, R0, 0x1, PT ;  /* 0x000000010000780c */ /* 0x000fe40003fa5070 */
[C---:B------:R-:W-:Y:S02]  /*176e0*/  LOP3.LUT P3, RZ, R250.reuse, 0x4, RZ, 0xc0, !PT ;  /* 0x00000004faff7812 */ /* 0x040fe4000786c0ff */
[----:B------:R-:W-:Y:S02]  /*176f0*/  LOP3.LUT P1, RZ, R250, 0x8, RZ, 0xc0, !PT ;  /* 0x00000008faff7812 */ /* 0x000fe4000782c0ff */
[----:B------:R-:W-:-:S05]  /*17700*/  IADD3 R9, P2, R237, R176, RZ ;  /* 0x000000b0ed097210 */ /* 0x000fca0007f5e0ff */
[----:B--2---:R-:W-:Y:S01]  /*17710*/  IMAD.X R7, R238, 0x1, R179, P2 ;  /* 0x00000001ee077824 */ /* 0x004fe200010e06b3 */
[----:B----4-:R-:W-:Y:S02]  /*17720*/  @P4 LEA R12, P6, R9, R180, 0x1 ;  /* 0x000000b4090c4211 */ /* 0x010fe400078c08ff */
[----:B------:R-:W-:Y:S02]  /*17730*/  @!P5 LEA R14, P0, R237, R240, 0x1 ;  /* 0x000000f0ed0ed211 */ /* 0x000fe400078008ff */
[-C--:B------:R-:W-:Y:S02]  /*17740*/  @P3 LEA R10, P2, R9, R180.reuse, 0x1 ;  /* 0x000000b4090a3211 */ /* 0x080fe400078408ff */
        /* <DEDUP_REMOVED lines=25> */
.L_x_1396:
[----:B------:R-:W-:Y:S05]  /*178e0*/  BSYNC B0 ;  /* 0x0000000000007941 */ /* 0x000fea0003800000 */
.L_x_1395:
[----:B------:R-:W-:Y:S01]  /*178f0*/  ISETP.GE.AND P0, PT, R36, R5, PT ;  /* 0x000000052400720c */ /* 0x000fe20003f06270 */
[----:B------:R-:W-:-:S12]  /*17900*/  BSSY B0, `(.L_x_1397) ;  /* 0x0000027000007945 */ /* 0x000fd80003800000 */
[----:B------:R-:W-:Y:S05]  /*17910*/  @P0 BRA `(.L_x_1398) ;  /* 0x0000025000000947 */ /* 0x000fea0003800000 */
[C---:B------:R-:W-:Y:S02]  /*17920*/  LOP3.LUT R0, R250.reuse, 0x1, RZ, 0xc0, !PT ;  /* 0x00000001fa007812 */ /* 0x040fe400078ec0ff */
[----:B------:R-:W-:Y:S02]  /*17930*/  LOP3.LUT P4, RZ, R250, 0x2, RZ, 0xc0, !PT ;  /* 0x00000002faff7812 */ /* 0x000fe4000788c0ff */
[----:B------:R-:W-:Y:S01]  /*17940*/  ISETP.NE.U32.AND P5, PT, R0, 0x1, PT ;  /* 0x000000010000780c */ /* 0x000fe20003fa5070 */
[----:B------:R-:W-:Y:S01]  /*17950*/  IMAD.SHL.U32 R0, R64, 0x20, RZ ;  /* 0x0000002040007824 */ /* 0x000fe200078e00ff */
[C---:B------:R-:W-:Y:S02]  /*17960*/  LOP3.LUT P3, RZ, R250.reuse, 0x4, RZ, 0xc0, !PT ;  /* 0x00000004faff7812 */ /* 0x040fe4000786c0ff */
[----:B------:R-:W-:Y:S02]  /*17970*/  LOP3.LUT P1, RZ, R250, 0x8, RZ, 0xc0, !PT ;  /* 0x00000008faff7812 */ /* 0x000fe4000782c0ff */
[----:B------:R-:W-:-:S02]  /*17980*/  SHF.L.U64.HI R2, R64, 0x5, R65 ;  /* 0x0000000540027819 */ /* 0x000fc40000010241 */
[----:B-12---:R-:W-:-:S04]  /*17990*/  LEA R7, P0, R64, R176, 0x5 ;  /* 0x000000b040077211 */ /* 0x006fc800078028ff */
[----:B------:R-:W-:Y:S02]  /*179a0*/  @P4 LEA R14, P6, R7, R180, 0x1 ;  /* 0x000000b4070e4211 */ /* 0x000fe400078c08ff */
[----:B------:R-:W-:-:S04]  /*179b0*/  @!P5 LEA R10, P2, R0, R240, 0x1 ;  /* 0x000000f0000ad211 */ /* 0x000fc800078408ff */
[----:B------:R-:W-:Y:S02]  /*179c0*/  @!P5 LEA.HI.X R11, R0, R239, R2, 0x1, P2 ;  /* 0x000000ef000bd211 */ /* 0x000fe400010f0c02 */
[----:B------:R-:W-:Y:S02]  /*179d0*/  LEA.HI.X R0, R64, R179, R65, 0x5, P0 ;  /* 0x000000b340007211 */ /* 0x000fe400000f2c41 */
[CC--:B----4-:R-:W-:Y:S01]  /*179e0*/  @P3 LEA R12, P2, R7.reuse, R180.reuse, 0x1 ;  /* 0x000000b4070c3211 */ /* 0x0d0fe200078408ff */
        /* <DEDUP_REMOVED lines=24> */
.L_x_1398:
[----:B------:R-:W-:Y:S05]  /*17b70*/  BSYNC B0 ;  /* 0x0000000000007941 */ /* 0x000fea0003800000 */
.L_x_1397:
        /* <DEDUP_REMOVED lines=9> */
[----:B-12---:R-:W-:-:S08]  /*17c10*/  IMAD.WIDE.U32 R10, R64, 0x30, R178 ;  /* 0x00000030400a7825 */ /* 0x006fd000078e00b2 */
[CC--:B-----5:R-:W-:Y:S02]  /*17c20*/  @P2 LEA R16, P4, R10.reuse, R180.reuse, 0x1 ;  /* 0x000000b40a102211 */ /* 0x0e0fe400078808ff */
[----:B------:R-:W-:Y:S02]  /*17c30*/  @!P3 IMAD.MOV.U32 R6, RZ, RZ, R240 ;  /* 0x000000ffff06b224 */ /* 0x000fe400078e00f0 */
[----:B------:R-:W-:Y:S01]  /*17c40*/  @!P3 IMAD.MOV.U32 R7, RZ, RZ, R239 ;  /* 0x000000ffff07b224 */ /* 0x000fe200078e00ef */
[----:B------:R-:W-:Y:S01]  /*17c50*/  @P1 LEA R14, P0, R10, R180, 0x1 ;  /* 0x000000b40a0e1211 */ /* 0x000fe200078008ff */
[----:B------:R-:W-:Y:S02]  /*17c60*/  @!P3 IMAD R65, R65, 0x60, RZ ;  /* 0x000000604141b824 */ /* 0x000fe400078e02ff */
[----:B----4-:R-:W-:-:S04]  /*17c70*/  @!P3 IMAD.WIDE.U32 R12, R64, 0x60, R6 ;  /* 0x00000060400cb825 */ /* 0x010fc800078e0006 */
[----:B------:R-:W-:Y:S02]  /*17c80*/  IMAD.IADD R7, R11, 0x1, R0 ;  /* 0x000000010b077824 */ /* 0x000fe400078e0200 */
[----:B------:R-:W-:-:S03]  /*17c90*/  @!P3 IMAD.IADD R13, R65, 0x1, R13 ;  /* 0x00000001410db824 */ /* 0x000fc600078e020d */
[CCC-:B------:R-:W-:Y:S02]  /*17ca0*/  @P2 LEA.HI.X R17, R10.reuse, R181.reuse, R7.reuse, 0x1, P4 ;  /* 0x000000b50a112211 */ /* 0x1c0fe400020f0c07 */
[----:B------:R-:W-:Y:S01]  /*17cb0*/  @P1 LEA.HI.X R15, R10, R181, R7, 0x1, P0 ;  /* 0x000000b50a0f1211 */ /* 0x000fe200000f0c07 */
[----:B------:R-:W-:Y:S01]  /*17cc0*/  @!PT LDS RZ, [RZ] ;  /* 0x00000000fffff984 */ /* 0x000fe20000000800 */
[----:B------:R-:W-:Y:S01]  /*17cd0*/  @!PT LDS RZ, [RZ] ;  /* 0x00000000fffff984 */ /* 0x000fe20000000800 */
[----:B------:R-:W-:Y:S01]  /*17ce0*/  @!PT LDS RZ, [RZ] ;  /* 0x00000000fffff984 */ /* 0x000fe20000000800 */
[----:B------:R1:W-:Y:S01]  /*17cf0*/  @!P3 LDGSTS.E.BYPASS.LTC128B.128 [R247+0x9800], [R12.64] ;  /* 0x098000000cf7bfae */ /* 0x0003e2000b901d46 */
[----:B------:R-:W-:-:S03]  /*17d00*/  LOP3.LUT P0, RZ, R250, 0x8, RZ, 0xc0, !PT ;  /* 0x00000008faff7812 */ /* 0x000fc6000780c0ff */
        /* <DEDUP_REMOVED lines=19> */
.L_x_1401:
[----:B------:R2:W-:Y:S02]  /*17e40*/  STS.128 [R247+0xf800], RZ ;  /* 0x00f800fff7007388 */ /* 0x0005e40000000c00 */
.L_x_1400:
[----:B------:R-:W-:Y:S05]  /*17e50*/  BSYNC B0 ;  /* 0x0000000000007941 */ /* 0x000fea0003800000 */
.L_x_1399:
        /* <DEDUP_REMOVED lines=13> */
[----:B-12---:R-:W-:Y:S01]  /*17f30*/  @P1 IMAD.MOV.U32 R10, RZ, RZ, R188 ;  /* 0x000000ffff0a1224 */ /* 0x006fe200078e00bc */
        /* <DEDUP_REMOVED lines=23> */
.L_x_1403:
[----:B------:R-:W-:Y:S05]  /*180b0*/  BSYNC B0 ;  /* 0x0000000000007941 */ /* 0x000fea0003800000 */
.L_x_1402:
        /* <DEDUP_REMOVED lines=12> */
[----:B------:R-:W-:-:S05]  /*18180*/  IADD3 R9, P2, R235, R182, RZ ;  /* 0x000000b6eb097210 */ /* 0x000fca0007f5e0ff */
[----:B-12---:R-:W-:Y:S01]  /*18190*/  IMAD.X R7, R236, 0x1, R185, P2 ;  /* 0x00000001ec077824 */ /* 0x006fe200010e06b9 */
        /* <DEDUP_REMOVED lines=28> */
.L_x_1405:
[----:B------:R-:W-:Y:S05]  /*18360*/  BSYNC B0 ;  /* 0x0000000000007941 */ /* 0x000fea0003800000 */
.L_x_1404:
        /* <DEDUP_REMOVED lines=10> */
[----:B------:R-:W-:Y:S01]  /*18410*/  IMAD.SHL.U32 R0, R66, 0x20, RZ ;  /* 0x0000002042007824 */ /* 0x000fe200078e00ff */
[C---:B------:R-:W-:Y:S02]  /*18420*/  LOP3.LUT P3, RZ, R250.reuse, 0x4, RZ, 0xc0, !PT ;  /* 0x00000004faff7812 */ /* 0x040fe4000786c0ff */
[----:B------:R-:W-:Y:S02]  /*18430*/  LOP3.LUT P1, RZ, R250, 0x8, RZ, 0xc0, !PT ;  /* 0x00000008faff7812 */ /* 0x000fe4000782c0ff */
[C---:B------:R-:W-:Y:S02]  /*18440*/  SHF.L.U64.HI R2, R66.reuse, 0x5, R67 ;  /* 0x0000000542027819 */ /* 0x040fe40000010243 */
[----:B-12---:R-:W-:-:S04]  /*18450*/  LEA R7, P0, R66, R182, 0x5 ;  /* 0x000000b642077211 */ /* 0x006fc800078028ff */
        /* <DEDUP_REMOVED lines=29> */
.L_x_1407:
[----:B------:R-:W-:Y:S05]  /*18630*/  BSYNC B0 ;  /* 0x0000000000007941 */ /* 0x000fea0003800000 */
.L_x_1406:
        /* <DEDUP_REMOVED lines=17> */
[----:B-12---:R-:W-:-:S04]  /*18750*/  IMAD.IADD R7, R185, 0x1, R0 ;  /* 0x00000001b9077824 */ /* 0x006fc800078e0200 */
[-C--:B----4-:R-:W-:Y:S02]  /*18760*/  @P2 LEA R12, P4, R184, R190.reuse, 0x1 ;  /* 0x000000beb80c2211 */ /* 0x090fe400078808ff */
[----:B------:R-:W-:Y:S02]  /*18770*/  @!P3 IMAD.WIDE.U32 R8, R66, 0x60, R188 ;  /* 0x000000604208b825 */ /* 0x000fe400078e00bc */
        /* <DEDUP_REMOVED lines=29> */
.L_x_1410:
[----:B------:R2:W-:Y:S02]  /*18950*/  STS.128 [R247+0x17800], RZ ;  /* 0x017800fff7007388 */ /* 0x0005e40000000c00 */
.L_x_1409:
[----:B------:R-:W-:Y:S05]  /*18960*/  BSYNC B0 ;  /* 0x0000000000007941 */ /* 0x000fea0003800000 */
.L_x_1408:
[C---:B------:R-:W-:Y:S01]  /*18970*/  IMAD.SHL.U32 R0, R69.reuse, 0x40, RZ ;  /* 0x0000004045007824 */ /* 0x040fe200078e00ff */
[----:B------:R-:W-:Y:S01]  /*18980*/  R2P PR, R69, 0x6 ;  /* 0x0000000645007804 */ /* 0x000fe20000000000 */
[----:B------:R-:W-:Y:S01]  /*18990*/  IMAD.SHL.U32 R186, R186, 0x8, RZ ;  /* 0x00000008baba7824 */ /* 0x000fe200078e00ff */
[----:B------:R-:W0:Y:S01]  /*189a0*/  LDGDEPBAR ;  /* 0x00000000000079af */ /* 0x000e220000000000 */
[----:B------:R-:W-:Y:S01]  /*189b0*/  IMAD R230, R5, 0x400, R56 ;  /* 0x0000040005e67824 */ /* 0x000fe200078e0238 */
[----:B-12---:R-:W-:-:S03]  /*189c0*/  LOP3.LUT R7, R0, 0x1c0, RZ, 0xc0, !PT ;  /* 0x000001c000077812 */ /* 0x006fc600078ec0ff */
        /* <DEDUP_REMOVED lines=13> */
[----:B----4-:R-:W1:Y:S01]  /*18aa0*/  LDSM.16.M88.4 R12, [R229+0x8000] ;  /* 0x00800000e50c783b */ /* 0x010e620000000200 */
[----:B------:R-:W-:-:S02]  /*18ab0*/  IADD3 R0, R229, 0x8000, RZ ;  /* 0x00008000e5007810 */ /* 0x000fc40007ffe0ff */
[C---:B------:R-:W-:Y:S01]  /*18ac0*/  IADD3 R227, R229.reuse, 0x8020, RZ ;  /* 0x00008020e5e37810 */ /* 0x040fe20007ffe0ff */
[----:B---3--:R-:W2:Y:S01]  /*18ad0*/  LDSM.16.M88.4 R44, [R229+0x8800] ;  /* 0x00880000e52c783b */ /* 0x008ea20000000200 */
[----:B------:R-:W-:Y:S01]  /*18ae0*/  @P1 IADD3 R227, R0, -0x20, RZ ;  /* 0xffffffe000e31810 */ /* 0x000fe20007ffe0ff */
[----:B------:R-:W-:Y:S02]  /*18af0*/  IMAD.MOV.U32 R0, RZ, RZ, 0x40 ;  /* 0x00000040ff007424 */ /* 0x000fe400078e00ff */
[----:B------:R-:W3:Y:S03]  /*18b00*/  LDSM.16.M88.4 R72, [R229+0x9000] ;  /* 0x00900000e548783b */ /* 0x000ee60000000200 */
[----:B------:R-:W-:Y:S01]  /*18b10*/  SEL R0, R0, 0xffffffc0, !P2 ;  /* 0xffffffc000007807 */ /* 0x000fe20005000000 */
[----:B------:R-:W3:Y:S04]  /*18b20*/  LDSM.16.M88.4 R4, [R229+0x9800] ;  /* 0x00980000e504783b */ /* 0x000ee80000000200 */
[----:B------:R-:W2:Y:S01]  /*18b30*/  LDSM.16.M88.4 R28, [R227] ;  /* 0x00000000e31c783b */ /* 0x000ea20000000200 */
[----:B------:R-:W-:-:S02]  /*18b40*/  IMAD.IADD R224, R229, 0x1, R0 ;  /* 0x00000001e5e07824 */ /* 0x000fc400078e0200 */
[----:B------:R-:W-:Y:S01]  /*18b50*/  IMAD.IADD R220, R0, 0x1, R227 ;  /* 0x0000000100dc7824 */ /* 0x000fe200078e02e3 */
[----:B------:R-:W3:Y:S04]  /*18b60*/  LDSM.16.M88.4 R24, [R227+0x800] ;  /* 0x00080000e318783b */ /* 0x000ee80000000200 */
[----:B------:R-:W3:Y:S04]  /*18b70*/  LDSM.16.M88.4 R8, [R227+0x1000] ;  /* 0x00100000e308783b */ /* 0x000ee80000000200 */
[----:B------:R-:W3:Y:S04]  /*18b80*/  LDSM.16.M88.4 R40, [R224+0x8000] ;  /* 0x00800000e028783b */ /* 0x000ee80000000200 */
[----:B------:R-:W3:Y:S04]  /*18b90*/  LDSM.16.M88.4 R84, [R227+0x1800] ;  /* 0x00180000e354783b */ /* 0x000ee80000000200 */
[----:B------:R-:W3:Y:S01]  /*18ba0*/  LDSM.16.M88.4 R36, [R224+0x8800] ;  /* 0x00880000e024783b */ /* 0x000ee20000000200 */
[C---:B-1---5:R-:W-:Y:S03]  /*18bb0*/  HMMA.16816.F32.BF16 R16, R48.reuse, R12, RZ ;  /* 0x0000000c3010723c */ /* 0x062fe600000418ff */
[----:B------:R-:W-:Y:S04]  /*18bc0*/  LDSM.16.M88.4 R92, [R224+0x9800] ;  /* 0x00980000e05c783b */ /* 0x000fe80000000200 */
[----:B------:R-:W4:Y:S01]  /*18bd0*/  LD.E R0, [R20.64+0x18c] ;  /* 0x00018c0614007980 */ /* 0x000f22000c101900 */
[C---:B------:R-:W-:Y:S03]  /*18be0*/  HMMA.16816.F32.BF16 R12, R48.reuse, R14, RZ ;  /* 0x0000000e300c723c */ /* 0x040fe600000418ff */
[----:B------:R-:W-:Y:S04]  /*18bf0*/  LDSM.16.M88.4 R104, [R220+0x4800] ;  /* 0x00480000dc68783b */ /* 0x000fe80000000200 */
[----:B------:R-:W-:Y:S01]  /*18c00*/  LDSM.16.M88.4 R96, [R229+0xe800] ;  /* 0x00e80000e560783b */ /* 0x000fe20000000200 */
[C---:B--2---:R-:W-:Y:S03]  /*18c10*/  HMMA.16816.F32.BF16 R32, R48.reuse, R44, RZ ;  /* 0x0000002c3020723c */ /* 0x044fe600000418ff */
[----:B------:R-:W-:Y:S05]  /*18c20*/  LDSM.16.M88.4 R100, [R224+0xd800] ;  /* 0x00d80000e064783b */ /* 0x000fea0000000200 */
[C---:B------:R-:W-:Y:S08]  /*18c30*/  HMMA.16816.F32.BF16 R44, R48.reuse, R46, RZ ;  /* 0x0000002e302c723c */ /* 0x040ff000000418ff */
[C---:B---3--:R-:W-:Y:S08]  /*18c40*/  HMMA.16816.F32.BF16 R76, R48.reuse, R72, RZ ;  /* 0x00000048304c723c */ /* 0x048ff000000418ff */
[C---:B------:R-:W-:Y:S08]  /*18c50*/  HMMA.16816.F32.BF16 R72, R48.reuse, R74, RZ ;  /* 0x0000004a3048723c */ /* 0x040ff000000418ff */
[C---:B------:R-:W-:Y:S08]  /*18c60*/  HMMA.16816.F32.BF16 R64, R48.reuse, R4, RZ ;  /* 0x000000043040723c */ /* 0x040ff000000418ff */
[----:B------:R-:W-:Y:S01]  /*18c70*/  HMMA.16816.F32.BF16 R48, R48, R6, RZ ;  /* 0x000000063030723c */ /* 0x000fe200000418ff */
[----:B------:R-:W1:Y:S07]  /*18c80*/  LDSM.16.M88.4 R4, [R224+0x9000] ;  /* 0x00900000e004783b */ /* 0x000e6e0000000200 */
[C---:B------:R-:W-:Y:S08]  /*18c90*/  HMMA.16816.F32.BF16 R16, R80.reuse, R28, R16 ;  /* 0x0000001c5010723c */ /* 0x040ff00000041810 */
[C---:B------:R-:W-:Y:S01]  /*18ca0*/  HMMA.16816.F32.BF16 R12, R80.reuse, R30, R12 ;  /* 0x0000001e500c723c */ /* 0x040fe2000004180c */
[----:B------:R-:W2:Y:S07]  /*18cb0*/  LDSM.16.M88.4 R28, [R220] ;  /* 0x00000000dc1c783b */ /* 0x000eae0000000200 */
[C---:B------:R-:W-:Y:S08]  /*18cc0*/  HMMA.16816.F32.BF16 R32, R80.reuse, R24, R32 ;  /* 0x000000185020723c */ /* 0x040ff00000041820 */
[C---:B------:R-:W-:Y:S01]  /*18cd0*/  HMMA.16816.F32.BF16 R44, R80.reuse, R26, R44 ;  /* 0x0000001a502c723c */ /* 0x040fe2000004182c */
[----:B------:R-:W3:Y:S07]  /*18ce0*/  LDSM.16.M88.4 R24, [R220+0x800] ;  /* 0x00080000dc18783b */ /* 0x000eee0000000200 */
[C---:B------:R-:W-:Y:S08]  /*18cf0*/  HMMA.16816.F32.BF16 R76, R80.reuse, R8, R76 ;  /* 0x00000008504c723c */ /* 0x040ff0000004184c */
[----:B------:R-:W-:Y:S01]  /*18d00*/  HMMA.16816.F32.BF16 R72, R80, R10, R72 ;  /* 0x0000000a5048723c */ /* 0x000fe20000041848 */
[----:B------:R-:W1:Y:S07]  /*18d10*/  LDSM.16.M88.4 R8, [R220+0x1000] ;  /* 0x00100000dc08783b */ /* 0x000e6e0000000200 */
[C---:B------:R-:W-:Y:S08]  /*18d20*/  HMMA.16816.F32.BF16 R16, R88.reuse, R40, R16 ;  /* 0x000000285810723c */ /* 0x040ff00000041810 */
[----:B------:R-:W-:Y:S01]  /*18d30*/  HMMA.16816.F32.BF16 R12, R88, R42, R12 ;  /* 0x0000002a580c723c */ /* 0x000fe2000004180c */
[----:B------:R-:W-:Y:S07]  /*18d40*/  LDSM.16.M88.4 R40, [R229+0xb000] ;  /* 0x00b00000e528783b */ /* 0x000fee0000000200 */
[C---:B------:R-:W-:Y:S08]  /*18d50*/  HMMA.16816.F32.BF16 R64, R80.reuse, R84, R64 ;  /* 0x000000545040723c */ /* 0x040ff00000041840 */
[----:B------:R-:W-:Y:S01]  /*18d60*/  HMMA.16816.F32.BF16 R48, R80, R86, R48 ;  /* 0x000000565030723c */ /* 0x000fe20000041830 */
[----:B------:R-:W-:Y:S04]  /*18d70*/  LDSM.16.M88.4 R80, [R230+0x2000] ;  /* 0x00200000e650783b */ /* 0x000fe80000000200 */
[----:B------:R-:W-:Y:S03]  /*18d80*/  LDSM.16.M88.4 R84, [R220+0x1800] ;  /* 0x00180000dc54783b */ /* 0x000fe60000000200 */
[C---:B------:R-:W-:Y:S08]  /*18d90*/  HMMA.16816.F32.BF16 R32, R88.reuse, R36, R32 ;  /* 0x000000245820723c */ /* 0x040ff00000041820 */
[C---:B------:R-:W-:Y:S01]  /*18da0*/  HMMA.16816.F32.BF16 R44, R88.reuse, R38, R44 ;  /* 0x00000026582c723c */ /* 0x040fe2000004182c */
[----:B------:R-:W3:Y:S07]  /*18db0*/  LDSM.16.M88.4 R36, [R229+0xa000] ;  /* 0x00a00000e524783b */ /* 0x000eee0000000200 */
[C---:B-1----:R-:W-:Y:S08]  /*18dc0*/  HMMA.16816.F32.BF16 R76, R88.reuse, R4, R76 ;  /* 0x00000004584c723c */ /* 0x042ff0000004184c */
[----:B------:R-:W-:Y:S01]  /*18dd0*/  HMMA.16816.F32.BF16 R72, R88, R6, R72 ;  /* 0x000000065848723c */ /* 0x000fe20000041848 */
[----:B------:R-:W1:Y:S07]  /*18de0*/  LDSM.16.M88.4 R4, [R229+0xa800] ;  /* 0x00a80000e504783b */ /* 0x000e6e0000000200 */
[C---:B--2---:R-:W-:Y:S08]  /*18df0*/  HMMA.16816.F32.BF16 R16, R60.reuse, R28, R16 ;  /* 0x0000001c3c10723c */ /* 0x044ff00000041810 */
[----:B------:R-:W-:Y:S01]  /*18e00*/  HMMA.16816.F32.BF16 R12, R60, R30, R12 ;  /* 0x0000001e3c0c723c */ /* 0x000fe2000004180c */
[----:B------:R-:W-:Y:S07]  /*18e10*/  LDSM.16.M88.4 R28, [R227+0x3000] ;  /* 0x00300000e31c783b */ /* 0x000fee0000000200 */
[C---:B------:R-:W-:Y:S08]  /*18e20*/  HMMA.16816.F32.BF16 R64, R88.reuse, R92, R64 ;  /* 0x0000005c5840723c */ /* 0x040ff00000041840 */
[----:B------:R-:W-:Y:S01]  /*18e30*/  HMMA.16816.F32.BF16 R88, R88, R94, R48 ;  /* 0x0000005e5858723c */ /* 0x000fe20000041830 */
[----:B------:R-:W-:Y:S04]  /*18e40*/  LDSM.16.M88.4 R48, [R228+0x2000] ;  /* 0x00200000e430783b */ /* 0x000fe80000000200 */
[----:B------:R-:W-:Y:S03]  /*18e50*/  LDSM.16.M88.4 R92, [R229+0xb800] ;  /* 0x00b80000e55c783b */ /* 0x000fe60000000200 */
[C---:B---3--:R-:W-:Y:S08]  /*18e60*/  HMMA.16816.F32.BF16 R32, R60.reuse, R24, R32 ;  /* 0x000000183c20723c */ /* 0x048ff00000041820 */
[C---:B------:R-:W-:Y:S01]  /*18e70*/  HMMA.16816.F32.BF16 R44, R60.reuse, R26, R44 ;  /* 0x0000001a3c2c723c */ /* 0x040fe2000004182c */
[----:B------:R-:W2:Y:S07]  /*18e80*/  LDSM.16.M88.4 R24, [R227+0x2000] ;  /* 0x00200000e318783b */ /* 0x000eae0000000200 */
[C---:B------:R-:W-:Y:S08]  /*18e90*/  HMMA.16816.F32.BF16 R76, R60.reuse, R8, R76 ;  /* 0x000000083c4c723c */ /* 0x040ff0000004184c */
[----:B------:R-:W-:Y:S01]  /*18ea0*/  HMMA.16816.F32.BF16 R72, R60, R10, R72 ;  /* 0x0000000a3c48723c */ /* 0x000fe20000041848 */
[----:B------:R-:W3:Y:S07]  /*18eb0*/  LDSM.16.M88.4 R8, [R227+0x2800] ;  /* 0x00280000e308783b */ /* 0x000eee0000000200 */
[C---:B------:R-:W-:Y:S08]  /*18ec0*/  HMMA.16816.F32.BF16 R16, R80.reuse, R36, R16 ;  /* 0x000000245010723c */ /* 0x040ff00000041810 */
[----:B------:R-:W-:Y:S01]  /*18ed0*/  HMMA.16816.F32.BF16 R12, R80, R38, R12 ;  /* 0x00000026500c723c */ /* 0x000fe2000004180c */
[----:B------:R-:W-:Y:S07]  /*18ee0*/  LDSM.16.M88.4 R36, [R224+0xa000] ;  /* 0x00a00000e024783b */ /* 0x000fee0000000200 */
[C---:B------:R-:W-:Y:S08]  /*18ef0*/  HMMA.16816.F32.BF16 R64, R60.reuse, R84, R64 ;  /* 0x000000543c40723c */ /* 0x040ff00000041840 */
[----:B------:R-:W-:Y:S01]  /*18f00*/  HMMA.16816.F32.BF16 R88, R60, R86, R88 ;  /* 0x000000563c58723c */ /* 0x000fe20000041858 */
[----:B------:R-:W3:Y:S04]  /*18f10*/  LDSM.16.M88.4 R60, [R226+0x2000] ;  /* 0x00200000e23c783b */ /* 0x000ee80000000200 */
[----:B------:R-:W3:Y:S03]  /*18f20*/  LDSM.16.M88.4 R84, [R227+0x3800] ;  /* 0x00380000e354783b */ /* 0x000ee60000000200 */
[C---:B-1----:R-:W-:Y:S08]  /*18f30*/  HMMA.16816.F32.BF16 R32, R80.reuse, R4, R32 ;  /* 0x000000045020723c */ /* 0x042ff00000041820 */
[----:B------:R-:W-:Y:S01]  /*18f40*/  HMMA.16816.F32.BF16 R44, R80, R6, R44 ;  /* 0x00000006502c723c */ /* 0x000fe2000004182c */
[----:B------:R-:W1:Y:S07]  /*18f50*/  LDSM.16.M88.4 R4, [R224+0xa800] ;  /* 0x00a80000e004783b */ /* 0x000e6e0000000200 */
[C---:B--2---:R-:W-:Y:S08]  /*18f60*/  HMMA.16816.F32.BF16 R16, R48.reuse, R24, R16 ;  /* 0x000000183010723c */ /* 0x044ff00000041810 */
[----:B------:R-:W-:Y:S01]  /*18f70*/  HMMA.16816.F32.BF16 R12, R48, R26, R12 ;  /* 0x0000001a300c723c */ /* 0x000fe2000004180c */
        /* <DEDUP_REMOVED lines=9> */
[----:B------:R-:W-:Y:S01]  /*19010*/  HMMA.16816.F32.BF16 R44, R48, R10, R44 ;  /* 0x0000000a302c723c */ /* 0x000fe2000004182c */
[----:B------:R-:W3:Y:S07]  /*19020*/  LDSM.16.M88.4 R8, [R220+0x2800] ;  /* 0x00280000dc08783b */ /* 0x000eee0000000200 */
[C---:B------:R-:W-:Y:S08]  /*19030*/  HMMA.16816.F32.BF16 R16, R60.reuse, R36, R16 ;  /* 0x000000243c10723c */ /* 0x040ff00000041810 */
[----:B------:R-:W-:Y:S01]  /*19040*/  HMMA.16816.F32.BF16 R12, R60, R38, R12 ;  /* 0x000000263c0c723c */ /* 0x000fe2000004180c */
[----:B------:R-:W-:Y:S07]  /*19050*/  LDSM.16.M88.4 R36, [R229+0xc000] ;  /* 0x00c00000e524783b */ /* 0x000fee0000000200 */
[C---:B------:R-:W-:Y:S08]  /*19060*/  HMMA.16816.F32.BF16 R76, R48.reuse, R28, R76 ;  /* 0x0000001c304c723c */ /* 0x040ff0000004184c */
[C---:B------:R-:W-:Y:S01]  /*19070*/  HMMA.16816.F32.BF16 R72, R48.reuse, R30, R72 ;  /* 0x0000001e3048723c */ /* 0x040fe20000041848 */
[----:B------:R-:W-:Y:S07]  /*19080*/  LDSM.16.M88.4 R28, [R220+0x3000] ;  /* 0x00300000dc1c783b */ /* 0x000fee0000000200 */
[C---:B------:R-:W-:Y:S08]  /*19090*/  HMMA.16816.F32.BF16 R64, R48.reuse, R84, R64 ;  /* 0x000000543040723c */ /* 0x040ff00000041840 */
[----:B------:R-:W-:Y:S01]  /*190a0*/  HMMA.16816.F32.BF16 R88, R48, R86, R88 ;  /* 0x000000563058723c */ /* 0x000fe20000041858 */
[----:B------:R-:W3:Y:S04]  /*190b0*/  LDSM.16.M88.4 R48, [R230+0x4000] ;  /* 0x00400000e630783b */ /* 0x000ee80000000200 */
[----:B------:R-:W-:Y:S03]  /*190c0*/  LDSM.16.M88.4 R84, [R220+0x3800] ;  /* 0x00380000dc54783b */ /* 0x000fe60000000200 */
        /* <DEDUP_REMOVED lines=8> */
[----:B------:R-:W-:Y:S07]  /*19150*/  LDSM.16.M88.4 R40, [R229+0xd000] ;  /* 0x00d00000e528783b */ /* 0x000fee0000000200 */
[C---:B---3--:R-:W-:Y:S08]  /*19160*/  HMMA.16816.F32.BF16 R32, R80.reuse, R8, R32 ;  /* 0x000000085020723c */ /* 0x048ff00000041820 */
[----:B------:R-:W-:Y:S01]  /*19170*/  HMMA.16816.F32.BF16 R44, R80, R10, R44 ;  /* 0x0000000a502c723c */ /* 0x000fe2000004182c */
[----:B------:R-:W2:Y:S07]  /*19180*/  LDSM.16.M88.4 R8, [R228+0x4000] ;  /* 0x00400000e408783b */ /* 0x000eae0000000200 */
[C---:B------:R-:W-:Y:S08]  /*19190*/  HMMA.16816.F32.BF16 R64, R60.reuse, R92, R64 ;  /* 0x0000005c3c40723c */ /* 0x040ff00000041840 */
[----:B------:R-:W-:Y:S01]  /*191a0*/  HMMA.16816.F32.BF16 R88, R60, R94, R88 ;  /* 0x0000005e3c58723c */ /* 0x000fe20000041858 */
[----:B------:R-:W3:Y:S04]  /*191b0*/  LDSM.16.M88.4 R60, [R229+0xd800] ;  /* 0x00d80000e53c783b */ /* 0x000ee80000000200 */
[----:B------:R-:W-:Y:S03]  /*191c0*/  LDSM.16.M88.4 R92, [R226+0x4000] ;  /* 0x00400000e25c783b */ /* 0x000fe60000000200 */
[C---:B------:R-:W-:Y:S08]  /*191d0*/  HMMA.16816.F32.BF16 R16, R48.reuse, R36, R16 ;  /* 0x000000243010723c */ /* 0x040ff00000041810 */
[----:B------:R-:W-:Y:S01]  /*191e0*/  HMMA.16816.F32.BF16 R12, R48, R38, R12 ;  /* 0x00000026300c723c */ /* 0x000fe2000004180c */
[----:B------:R-:W-:Y:S07]  /*191f0*/  LDSM.16.M88.4 R36, [R224+0xc000] ;  /* 0x00c00000e024783b */ /* 0x000fee0000000200 */
[C---:B------:R-:W-:Y:S08]  /*19200*/  HMMA.16816.F32.BF16 R76, R80.reuse, R28, R76 ;  /* 0x0000001c504c723c */ /* 0x040ff0000004184c */
[----:B------:R-:W-:Y:S01]  /*19210*/  HMMA.16816.F32.BF16 R72, R80, R30, R72 ;  /* 0x0000001e5048723c */ /* 0x000fe20000041848 */
[----:B------:R-:W3:Y:S07]  /*19220*/  LDSM.16.M88.4 R28, [R227+0x4800] ;  /* 0x00480000e31c783b */ /* 0x000eee0000000200 */
[C---:B-1----:R-:W-:Y:S08]  /*19230*/  HMMA.16816.F32.BF16 R32, R48.reuse, R4, R32 ;  /* 0x000000043020723c */ /* 0x042ff00000041820 */
[----:B------:R-:W-:Y:S01]  /*19240*/  HMMA.16816.F32.BF16 R44, R48, R6, R44 ;  /* 0x00000006302c723c */ /* 0x000fe2000004182c */
[----:B------:R-:W1:Y:S07]  /*19250*/  LDSM.16.M88.4 R4, [R227+0x5000] ;  /* 0x00500000e304783b */ /* 0x000e6e0000000200 */
[C---:B------:R-:W-:Y:S08]  /*19260*/  HMMA.16816.F32.BF16 R64, R80.reuse, R84, R64 ;  /* 0x000000545040723c */ /* 0x040ff00000041840 */
[----:B------:R-:W-:Y:S01]  /*19270*/  HMMA.16816.F32.BF16 R88, R80, R86, R88 ;  /* 0x000000565058723c */ /* 0x000fe20000041858 */
[----:B------:R-:W-:Y:S04]  /*19280*/  LDSM.16.M88.4 R84, [R225+0x4000] ;  /* 0x00400000e154783b */ /* 0x000fe80000000200 */
[----:B------:R-:W-:Y:S03]  /*19290*/  LDSM.16.M88.4 R80, [R220+0x5000] ;  /* 0x00500000dc50783b */ /* 0x000fe60000000200 */
[C---:B--2---:R-:W-:Y:S08]  /*192a0*/  HMMA.16816.F32.BF16 R16, R8.reuse, R24, R16 ;  /* 0x000000180810723c */ /* 0x044ff00000041810 */
[----:B------:R-:W-:Y:S01]  /*192b0*/  HMMA.16816.F32.BF16 R12, R8, R26, R12 ;  /* 0x0000001a080c723c */ /* 0x000fe2000004180c */
[----:B------:R-:W-:Y:S07]  /*192c0*/  LDSM.16.M88.4 R24, [R220+0x4000] ;  /* 0x00400000dc18783b */ /* 0x000fee0000000200 */
[C---:B------:R-:W-:Y:S08]  /*192d0*/  HMMA.16816.F32.BF16 R76, R48.reuse, R40, R76 ;  /* 0x00000028304c723c */ /* 0x040ff0000004184c */
[C---:B------:R-:W-:Y:S01]  /*192e0*/  HMMA.16816.F32.BF16 R72, R48.reuse, R42, R72 ;  /* 0x0000002a3048723c */ /* 0x040fe20000041848 */
[----:B------:R-:W2:Y:S07]  /*192f0*/  LDSM.16.M88.4 R40, [R227+0x5800] ;  /* 0x00580000e328783b */ /* 0x000eae0000000200 */
[C---:B---3--:R-:W-:Y:S08]  /*19300*/  HMMA.16816.F32.BF16 R64, R48.reuse, R60, R64 ;  /* 0x0000003c3040723c */ /* 0x048ff00000041840 */
[----:B------:R-:W-:Y:S01]  /*19310*/  HMMA.16816.F32.BF16 R88, R48, R62, R88 ;  /* 0x0000003e3058723c */ /* 0x000fe20000041858 */
[----:B------:R-:W-:Y:S04]  /*19320*/  LDSM.16.M88.4 R60, [R230+0x6000] ;  /* 0x00600000e63c783b */ /* 0x000fe80000000200 */
[----:B------:R-:W-:Y:S03]  /*19330*/  LDSM.16.M88.4 R48, [R227+0x6000] ;  /* 0x00600000e330783b */ /* 0x000fe60000000200 */
[C---:B------:R-:W-:Y:S08]  /*19340*/  HMMA.16816.F32.BF16 R32, R8.reuse, R28, R32 ;  /* 0x0000001c0820723c */ /* 0x040ff00000041820 */
[----:B------:R-:W-:Y:S01]  /*19350*/  HMMA.16816.F32.BF16 R44, R8, R30, R44 ;  /* 0x0000001e082c723c */ /* 0x000fe2000004182c */
[----:B------:R-:W3:Y:S07]  /*19360*/  LDSM.16.M88.4 R28, [R224+0xc800] ;  /* 0x00c80000e01c783b */ /* 0x000eee0000000200 */
[C---:B------:R-:W-:Y:S08]  /*19370*/  HMMA.16816.F32.BF16 R16, R92.reuse, R36, R16 ;  /* 0x000000245c10723c */ /* 0x040ff00000041810 */
[----:B------:R-:W-:Y:S01]  /*19380*/  HMMA.16816.F32.BF16 R12, R92, R38, R12 ;  /* 0x000000265c0c723c */ /* 0x000fe2000004180c */
[----:B------:R-:W-:Y:S07]  /*19390*/  LDSM.16.M88.4 R36, [R227+0x6800] ;  /* 0x00680000e324783b */ /* 0x000fee0000000200 */
[C---:B-1----:R-:W-:Y:S08]  /*193a0*/  HMMA.16816.F32.BF16 R76, R8.reuse, R4, R76 ;  /* 0x00000004084c723c */ /* 0x042ff0000004184c */
[C---:B------:R-:W-:Y:S01]  /*193b0*/  HMMA.16816.F32.BF16 R72, R8.reuse, R6, R72 ;  /* 0x000000060848723c */ /* 0x040fe20000041848 */
[----:B------:R-:W1:Y:S07]  /*193c0*/  LDSM.16.M88.4 R4, [R229+0xe000] ;  /* 0x00e00000e504783b */ /* 0x000e6e0000000200 */
[C---:B--2---:R-:W-:Y:S08]  /*193d0*/  HMMA.16816.F32.BF16 R64, R8.reuse, R40, R64 ;  /* 0x000000280840723c */ /* 0x044ff00000041840 */
[----:B------:R-:W-:Y:S01]  /*193e0*/  HMMA.16816.F32.BF16 R88, R8, R42, R88 ;  /* 0x0000002a0858723c */ /* 0x000fe20000041858 */
[----:B------:R-:W2:Y:S04]  /*193f0*/  LDSM.16.M88.4 R8, [R224+0xd000] ;  /* 0x00d00000e008783b */ /* 0x000ea80000000200 */
[----:B------:R-:W2:Y:S03]  /*19400*/  LDSM.16.M88.4 R40, [R228+0x6000] ;  /* 0x00600000e428783b */ /* 0x000ea60000000200 */
[C---:B------:R-:W-:Y:S08]  /*19410*/  HMMA.16816.F32.BF16 R16, R84.reuse, R24, R16 ;  /* 0x000000185410723c */ /* 0x040ff00000041810 */
[----:B------:R-:W-:Y:S01]  /*19420*/  HMMA.16816.F32.BF16 R12, R84, R26, R12 ;  /* 0x0000001a540c723c */ /* 0x000fe2000004180c */
[----:B------:R-:W-:Y:S07]  /*19430*/  LDSM.16.M88.4 R24, [R224+0xe000] ;  /* 0x00e00000e018783b */ /* 0x000fee0000000200 */
[C---:B---3--:R-:W-:Y:S08]  /*19440*/  HMMA.16816.F32.BF16 R32, R92.reuse, R28, R32 ;  /* 0x0000001c5c20723c */ /* 0x048ff00000041820 */
[----:B------:R-:W-:Y:S01]  /*19450*/  HMMA.16816.F32.BF16 R44, R92, R30, R44 ;  /* 0x0000001e5c2c723c */ /* 0x000fe2000004182c */
[----:B------:R-:W3:Y:S07]  /*19460*/  LDSM.16.M88.4 R28, [R226+0x6000] ;  /* 0x00600000e21c783b */ /* 0x000eee0000000200 */
[C---:B-1----:R-:W-:Y:S08]  /*19470*/  HMMA.16816.F32.BF16 R16, R60.reuse, R4, R16 ;  /* 0x000000043c10723c */ /* 0x042ff00000041810 */
[----:B------:R-:W-:Y:S01]  /*19480*/  HMMA.16816.F32.BF16 R12, R60, R6, R12 ;  /* 0x000000063c0c723c */ /* 0x000fe2000004180c */
[----:B------:R-:W-:Y:S07]  /*19490*/  LDSM.16.M88.4 R4, [R220+0x6000] ;  /* 0x00600000dc04783b */ /* 0x000fee0000000200 */
[C---:B--2---:R-:W-:Y:S08]  /*194a0*/  HMMA.16816.F32.BF16 R76, R92.reuse, R8, R76 ;  /* 0x000000085c4c723c */ /* 0x044ff0000004184c */
[----:B------:R-:W-:Y:S01]  /*194b0*/  HMMA.16816.F32.BF16 R72, R92, R10, R72 ;  /* 0x0000000a5c48723c */ /* 0x000fe20000041848 */
[----:B------:R-:W-:Y:S07]  /*194c0*/  LDSM.16.M88.4 R8, [R225+0x6000] ;  /* 0x00600000e108783b */ /* 0x000fee0000000200 */
[C---:B------:R-:W-:Y:S08]  /*194d0*/  HMMA.16816.F32.BF16 R32, R84.reuse, R104, R32 ;  /* 0x000000685420723c */ /* 0x040ff00000041820 */
[----:B------:R-:W-:Y:S08]  /*194e0*/  HMMA.16816.F32.BF16 R44, R84, R106, R44 ;  /* 0x0000006a542c723c */ /* 0x000ff0000004182c */
[C---:B------:R-:W-:Y:S08]  /*194f0*/  HMMA.16816.F32.BF16 R16, R40.reuse, R48, R16 ;  /* 0x000000302810723c */ /* 0x040ff00000041810 */
[----:B------:R-:W-:Y:S01]  /*19500*/  HMMA.16816.F32.BF16 R12, R40, R50, R12 ;  /* 0x00000032280c723c */ /* 0x000fe2000004180c */
[----:B------:R-:W1:Y:S07]  /*19510*/  LDSM.16.M88.4 R48, [R229+0xf000] ;  /* 0x00f00000e530783b */ /* 0x000e6e0000000200 */
[----:B------:R-:W-:Y:S08]  /*19520*/  HMMA.16816.F32.BF16 R76, R84, R80, R76 ;  /* 0x00000050544c723c */ /* 0x000ff0000004184c */
[C---:B------:R-:W-:Y:S08]  /*19530*/  HMMA.16816.F32.BF16 R32, R60.reuse, R96, R32 ;  /* 0x000000603c20723c */ /* 0x040ff00000041820 */
[----:B------:R-:W-:Y:S01]  /*19540*/  HMMA.16816.F32.BF16 R44, R60, R98, R44 ;  /* 0x000000623c2c723c */ /* 0x000fe2000004182c */
[----:B------:R-:W2:Y:S07]  /*19550*/  LDSM.16.M88.4 R96, [R220+0x5800] ;  /* 0x00580000dc60783b */ /* 0x000eae0000000200 */
[----:B------:R-:W-:Y:S01]  /*19560*/  HMMA.16816.F32.BF16 R80, R84, R82, R72 ;  /* 0x000000525450723c */ /* 0x000fe20000041848 */
[----:B------:R-:W-:Y:S07]  /*19570*/  LDSM.16.M88.4 R72, [R220+0x6800] ;  /* 0x00680000dc48783b */ /* 0x000fee0000000200 */
[C---:B---3--:R-:W-:Y:S08]  /*19580*/  HMMA.16816.F32.BF16 R16, R28.reuse, R24, R16 ;  /* 0x000000181c10723c */ /* 0x048ff00000041810 */
[----:B------:R-:W-:Y:S01]  /*19590*/  HMMA.16816.F32.BF16 R12, R28, R26, R12 ;  /* 0x0000001a1c0c723c */ /* 0x000fe2000004180c */
[----:B------:R-:W3:Y:S07]  /*195a0*/  LDSM.16.M88.4 R24, [R227+0x7000] ;  /* 0x00700000e318783b */ /* 0x000eee0000000200 */
[----:B------:R-:W-:Y:S08]  /*195b0*/  HMMA.16816.F32.BF16 R64, R92, R100, R64 ;  /* 0x000000645c40723c */ /* 0x000ff00000041840 */
[----:B------:R-:W-:Y:S08]  /*195c0*/  HMMA.16816.F32.BF16 R32, R40, R36, R32 ;  /* 0x000000242820723c */ /* 0x000ff00000041820 */
[----:B-1----:R-:W-:Y:S08]  /*195d0*/  HMMA.16816.F32.BF16 R76, R60, R48, R76 ;  /* 0x000000303c4c723c */ /* 0x002ff0000004184c */
[----:B------:R-:W-:Y:S01]  /*195e0*/  HMMA.16816.F32.BF16 R44, R40, R38, R44 ;  /* 0x00000026282c723c */ /* 0x000fe2000004182c */
[----:B------:R-:W1:Y:S07]  /*195f0*/  LDSM.16.M88.4 R36, [R229+0xf800] ;  /* 0x00f80000e524783b */ /* 0x000e6e0000000200 */
[----:B------:R-:W-:Y:S08]  /*19600*/  HMMA.16816.F32.BF16 R80, R60, R50, R80 ;  /* 0x000000323c50723c */ /* 0x000ff00000041850 */
[----:B------:R-:W-:Y:S01]  /*19610*/  HMMA.16816.F32.BF16 R92, R92, R102, R88 ;  /* 0x000000665c5c723c */ /* 0x000fe20000041858 */
[----:B------:R-:W-:Y:S07]  /*19620*/  LDSM.16.M88.4 R88, [R224+0xe800] ;  /* 0x00e80000e058783b */ /* 0x000fee0000000200 */
[----:B--2---:R-:W-:Y:S08]  /*19630*/  HMMA.16816.F32.BF16 R64, R84, R96, R64 ;  /* 0x000000605440723c */ /* 0x004ff00000041840 */
[----:B------:R-:W-:Y:S08]  /*19640*/  HMMA.16816.F32.BF16 R12, R8, R6, R12 ;  /* 0x00000006080c723c */ /* 0x000ff0000004180c */
[C---:B---3--:R-:W-:Y:S08]  /*19650*/  HMMA.16816.F32.BF16 R76, R40.reuse, R24, R76 ;  /* 0x00000018284c723c */ /* 0x048ff0000004184c */
[----:B------:R-:W-:Y:S01]  /*19660*/  HMMA.16816.F32.BF16 R80, R40, R26, R80 ;  /* 0x0000001a2850723c */ /* 0x000fe20000041850 */
[----:B------:R-:W2:Y:S07]  /*19670*/  LDSM.16.M88.4 R24, [R227+0x7800] ;  /* 0x00780000e318783b */ /* 0x000eae0000000200 */
[----:B------:R-:W-:Y:S01]  /*19680*/  HMMA.16816.F32.BF16 R16, R8, R4, R16 ;  /* 0x000000040810723c */ /* 0x000fe20000041810 */
[----:B------:R-:W3:Y:S07]  /*19690*/  LDSM.16.M88.4 R4, [R224+0xf000] ;  /* 0x00f00000e004783b */ /* 0x000eee0000000200 */
[----:B------:R-:W-:Y:S01]  /*196a0*/  HMMA.16816.F32.BF16 R92, R84, R98, R92 ;  /* 0x00000062545c723c */ /* 0x000fe2000004185c */
[----:B----4-:R-:W-:-:S02]  /*196b0*/  FMUL.FTZ R12, R12, R0 ;  /* 0x000000000c0c7220 */ /* 0x010fc40000410000 */
[-C--:B------:R-:W-:Y:S02]  /*196c0*/  FMUL.FTZ R13, R13, R0.reuse ;  /* 0x000000000d0d7220 */ /* 0x080fe40000410000 */
[----:B------:R-:W-:-:S03]  /*196d0*/  FMUL.FTZ R14, R14, R0 ;  /* 0x000000000e0e7220 */ /* 0x000fc60000410000 */
[----:B-1----:R-:W-:Y:S01]  /*196e0*/  HMMA.16816.F32.BF16 R64, R60, R36, R64 ;  /* 0x000000243c40723c */ /* 0x002fe20000041840 */
[----:B------:R-:W-:Y:S01]  /*196f0*/  MUFU.TANH R49, R12 ;  /* 0x0000000c00317308 */ /* 0x000fe20000002400 */
[----:B------:R-:W-:-:S06]  /*19700*/  FMUL.FTZ R52, R15, R0 ;  /* 0x000000000f347220 */ /* 0x000fcc0000410000 */
[-C--:B------:R-:W-:Y:S01]  /*19710*/  FMUL.FTZ R17, R17, R0.reuse ;  /* 0x0000000011117220 */ /* 0x080fe20000410000 */
[----:B------:R-:W-:Y:S01]  /*19720*/  MUFU.TANH R50, R13 ;  /* 0x0000000d00327308 */ /* 0x000fe20000002400 */
[----:B------:R-:W-:-:S07]  /*19730*/  FMUL.FTZ R2, R16, R0 ;  /* 0x0000000010027220 */ /* 0x000fce0000410000 */
[----:B------:R1:W-:Y:S01]  /*19740*/  MUFU.TANH R51, R14 ;  /* 0x0000000e00337308 */ /* 0x0003e20000002400 */
[----:B------:R-:W-:Y:S01]  /*19750*/  HMMA.16816.F32.BF16 R92, R60, R38, R92 ;  /* 0x000000263c5c723c */ /* 0x000fe2000004185c */
[-C--:B------:R-:W-:Y:S02]  /*19760*/  FMUL.FTZ R23, R18, R0.reuse ;  /* 0x0000000012177220 */ /* 0x080fe40000410000 */
[----:B------:R-:W-:-:S04]  /*19770*/  FMUL.FTZ R48, R19, R0 ;  /* 0x0000000013307220 */ /* 0x000fc80000410000 */
[----:B------:R4:W-:Y:S01]  /*19780*/  MUFU.TANH R22, R17 ;  /* 0x0000001100167308 */ /* 0x0009e20000002400 */
[----:B-1----:R-:W1:Y:S04]  /*19790*/  LDSM.16.M88.4 R12, [R224+0xf800] ;  /* 0x00f80000e00c783b */ /* 0x002e680000000200 */
[----:B----4-:R-:W4:Y:S01]  /*197a0*/  LDSM.16.M88.4 R16, [R220+0x7000] ;  /* 0x00700000dc10783b */ /* 0x010f220000000200 */
[----:B--2---:R-:W-:Y:S08]  /*197b0*/  HMMA.16816.F32.BF16 R64, R40, R24, R64 ;  /* 0x000000182840723c */ /* 0x004ff00000041840 */
[C---:B---3--:R-:W-:Y:S08]  /*197c0*/  HMMA.16816.F32.BF16 R76, R28.reuse, R4, R76 ;  /* 0x000000041c4c723c */ /* 0x048ff0000004184c */
[C---:B------:R-:W-:Y:S01]  /*197d0*/  HMMA.16816.F32.BF16 R80, R28.reuse, R6, R80 ;  /* 0x000000061c50723c */ /* 0x040fe20000041850 */
[----:B------:R-:W2:Y:S07]  /*197e0*/  LDSM.16.M88.4 R4, [R220+0x7800] ;  /* 0x00780000dc04783b */ /* 0x000eae0000000200 */
[----:B------:R-:W-:Y:S01]  /*197f0*/  HMMA.16816.F32.BF16 R32, R28, R88, R32 ;  /* 0x000000581c20723c */ /* 0x000fe20000041820 */
[----:B------:R-:W-:-:S07]  /*19800*/  IMAD.SHL.U32 R68, R68, 0x2, RZ ;  /* 0x0000000244447824 */ /* 0x000fce00078e00ff */
[----:B------:R-:W-:Y:S08]  /*19810*/  HMMA.16816.F32.BF16 R92, R40, R26, R92 ;  /* 0x0000001a285c723c */ /* 0x000ff0000004185c */
[----:B------:R-:W-:Y:S01]  /*19820*/  HMMA.16816.F32.BF16 R44, R28, R90, R44 ;  /* 0x0000005a1c2c723c */ /* 0x000fe2000004182c */
[----:B------:R-:W-:Y:S01]  /*19830*/  LOP3.LUT R26, R68, 0x6, RZ, 0xc0, !PT ;  /* 0x00000006441a7812 */ /* 0x000fe200078ec0ff */
[----:B------:R-:W-:Y:S01]  /*19840*/  MUFU.TANH R2, R2 ;  /* 0x0000000200027308 */ /* 0x000fe20000002400 */
[----:B------:R-:W-:-:S05]  /*19850*/  DEPBAR.LE SB0, 0x0 ;  /* 0x000080000000791a */ /* 0x000fca0000000000 */
[----:B-1----:R-:W-:Y:S01]  /*19860*/  HMMA.16816.F32.BF16 R64, R28, R12, R64 ;  /* 0x0000000c1c40723c */ /* 0x002fe20000041840 */
[----:B------:R-:W-:-:S07]  /*19870*/  IMAD R26, R165, 0x40, R26 ;  /* 0x00000040a51a7824 */ /* 0x000fce00078e021a */
[C---:B----4-:R-:W-:Y:S07]  /*19880*/  HMMA.16816.F32.BF16 R76, R8.reuse, R16, R76 ;  /* 0x00000010084c723c */ /* 0x050fee000004184c */
[----:B------:R-:W-:Y:S01]  /*19890*/  IADD3 R17, R26, -0x3f, RZ ;  /* 0xffffffc11a117810 */ /* 0x000fe20007ffe0ff */
[----:B------:R-:W-:Y:S03]  /*198a0*/  HMMA.16816.F32.BF16 R32, R8, R72, R32 ;  /* 0x000000480820723c */ /* 0x000fe60000041820 */
[----:B------:R-:W-:-:S05]  /*198b0*/  ISETP.GE.AND P0, PT, R17, R70, PT ;  /* 0x000000461100720c */ /* 0x000fca0003f06270 */
[----:B------:R-:W-:Y:S08]  /*198c0*/  HMMA.16816.F32.BF16 R80, R8, R18, R80 ;  /* 0x000000120850723c */ /* 0x000ff00000041850 */
[----:B------:R-:W-:Y:S01]  /*198d0*/  HMMA.16816.F32.BF16 R16, R28, R14, R92 ;  /* 0x0000000e1c10723c */ /* 0x000fe2000004185c */
[----:B------:R-:W1:Y:S07]  /*198e0*/  MUFU.TANH R23, R23 ;  /* 0x0000001700177308 */ /* 0x000e6e0000002400 */
[----:B------:R-:W-:Y:S01]  /*198f0*/  HMMA.16816.F32.BF16 R44, R8, R74, R44 ;  /* 0x0000004a082c723c */ /* 0x000fe2000004182c */
[----:B------:R-:W3:Y:S01]  /*19900*/  MUFU.TANH R48, R48 ;  /* 0x0000003000307308 */ /* 0x000ee20000002400 */
[----:B------:R-:W-:-:S06]  /*19910*/  IADD3 R13, R26, -0x40, RZ ;  /* 0xffffffc01a0d7810 */ /* 0x000fcc0007ffe0ff */
[----:B--2---:R-:W-:Y:S07]  /*19920*/  HMMA.16816.F32.BF16 R64, R8, R4, R64 ;  /* 0x000000040840723c */ /* 0x004fee0000041840 */
[----:B------:R-:W-:-:S04]  /*19930*/  IADD3 R5, R26, -0x37, RZ ;  /* 0xffffffc91a057810 */ /* 0x000fc80007ffe0ff */
[----:B------:R-:W-:Y:S02]  /*19940*/  ISETP.GE.AND P6, PT, R5, R70, PT ;  /* 0x000000460500720c */ /* 0x000fe40003fc6270 */
[----:B------:R-:W-:Y:S01]  /*19950*/  IADD3 R5, R26, -0x28, RZ ;  /* 0xffffffd81a057810 */ /* 0x000fe20007ffe0ff */
[-C--:B------:R-:W-:Y:S01]  /*19960*/  FMUL.FTZ R32, R32, R0.reuse ;  /* 0x0000000020207220 */ /* 0x080fe20000410000 */
[----:B------:R-:W-:Y:S01]  /*19970*/  IADD3 R15, R26, -0x30, RZ ;  /* 0xffffffd01a0f7810 */ /* 0x000fe20007ffe0ff */
[----:B------:R-:W-:Y:S01]  /*19980*/  FMUL.FTZ R34, R34, R0 ;  /* 0x0000000022227220 */ /* 0x000fe20000410000 */
[-C--:B------:R-:W-:Y:S02]  /*19990*/  ISETP.GE.AND P1, PT, R13, R70.reuse, PT ;  /* 0x000000460d00720c */ /* 0x080fe40003f26270 */
[-C--:B------:R-:W-:Y:S01]  /*199a0*/  ISETP.GE.AND P2, PT, R5, R70.reuse, PT ;  /* 0x000000460500720c */ /* 0x080fe20003f46270 */
[----:B------:R-:W-:Y:S01]  /*199b0*/  HMMA.16816.F32.BF16 R16, R8, R6, R16 ;  /* 0x000000060810723c */ /* 0x000fe20000041810 */
[----:B------:R-:W-:Y:S01]  /*199c0*/  IADD3 R5, R26, -0x27, RZ ;  /* 0xffffffd91a057810 */ /* 0x000fe20007ffe0ff */
[----:B------:R-:W2:Y:S01]  /*199d0*/  MUFU.TANH R52, R52 ;  /* 0x0000003400347308 */ /* 0x000ea20000002400 */
[----:B------:R-:W-:Y:S01]  /*199e0*/  ISETP.GE.AND P4, PT, R15, R70, PT ;  /* 0x000000460f00720c */ /* 0x000fe20003f86270 */
[-C--:B------:R-:W-:Y:S01]  /*199f0*/  FMUL.FTZ R33, R33, R0.reuse ;  /* 0x0000000021217220 */ /* 0x080fe20000410000 */
[----:B-1----:R-:W-:Y:S01]  /*19a00*/  FSEL R23, R23, -INF , !P1 ;  /* 0xff80000017177808 */ /* 0x002fe20004800000 */
[----:B------:R-:W-:Y:S01]  /*19a10*/  FMUL.FTZ R35, R35, R0 ;  /* 0x0000000023237220 */ /* 0x000fe20000410000 */
[----:B------:R-:W-:-:S02]  /*19a20*/  FSEL R15, R2, -INF , !P1 ;  /* 0xff800000020f7808 */ /* 0x000fc40004800000 */
[----:B------:R-:W-:Y:S01]  /*19a30*/  ISETP.GE.AND P1, PT, R5, R70, PT ;  /* 0x000000460500720c */ /* 0x000fe20003f26270 */
[----:B------:R-:W-:Y:S01]  /*19a40*/  MUFU.TANH R32, R32 ;  /* 0x0000002000207308 */ /* 0x000fe20000002400 */
[C---:B------:R-:W-:Y:S02]  /*19a50*/  IADD3 R13, R26.reuse, -0x38, RZ ;  /* 0xffffffc81a0d7810 */ /* 0x040fe40007ffe0ff */
[----:B------:R-:W-:Y:S01]  /*19a60*/  IADD3 R5, R26, -0x20, RZ ;  /* 0xffffffe01a057810 */ /* 0x000fe20007ffe0ff */
[----:B------:R-:W-:-:S04]  /*19a70*/  FMUL.FTZ R36, R44, R0 ;  /* 0x000000002c247220 */ /* 0x000fc80000410000 */
[----:B------:R-:W1:Y:S01]  /*19a80*/  MUFU.TANH R34, R34 ;  /* 0x0000002200227308 */ /* 0x000e620000002400 */
[-C--:B------:R-:W-:Y:S01]  /*19a90*/  FMUL.FTZ R37, R46, R0.reuse ;  /* 0x000000002e257220 */ /* 0x080fe20000410000 */
[----:B---3--:R-:W-:Y:S01]  /*19aa0*/  FSEL R48, R48, -INF , !P0 ;  /* 0xff80000030307808 */ /* 0x008fe20004000000 */
[-C--:B------:R-:W-:Y:S01]  /*19ab0*/  FMUL.FTZ R77, R77, R0.reuse ;  /* 0x000000004d4d7220 */ /* 0x080fe20000410000 */
[----:B------:R-:W-:Y:S01]  /*19ac0*/  FSEL R22, R22, -INF , !P0 ;  /* 0xff80000016167808 */ /* 0x000fe20004000000 */
[----:B------:R-:W-:Y:S01]  /*19ad0*/  FMUL.FTZ R79, R79, R0 ;  /* 0x000000004f4f7220 */ /* 0x000fe20000410000 */
[-C--:B------:R-:W-:Y:S02]  /*19ae0*/  ISETP.GE.AND P5, PT, R13, R70.reuse, PT ;  /* 0x000000460d00720c */ /* 0x080fe40003fa6270 */
[----:B------:R-:W-:Y:S01]  /*19af0*/  MUFU.TANH R33, R33 ;  /* 0x0000002100217308 */ /* 0x000fe20000002400 */
[----:B------:R-:W-:Y:S02]  /*19b00*/  ISETP.GE.AND P0, PT, R5, R70, PT ;  /* 0x000000460500720c */ /* 0x000fe40003f06270 */
[----:B------:R-:W-:Y:S01]  /*19b10*/  IADD3 R5, R26, -0x1f, RZ ;  /* 0xffffffe11a057810 */ /* 0x000fe20007ffe0ff */
[----:B------:R-:W-:-:S04]  /*19b20*/  FMUL.FTZ R24, R45, R0 ;  /* 0x000000002d187220 */ /* 0x000fc80000410000 */
[----:B------:R-:W3:Y:S01]  /*19b30*/  MUFU.TANH R35, R35 ;  /* 0x0000002300237308 */ /* 0x000ee20000002400 */
[----:B------:R-:W-:Y:S01]  /*19b40*/  FMUL.FTZ R25, R47, R0 ;  /* 0x000000002f197220 */ /* 0x000fe20000410000 */
[----:B------:R-:W-:Y:S02]  /*19b50*/  FSEL R51, R51, -INF , !P5 ;  /* 0xff80000033337808 */ /* 0x000fe40006800000 */
[----:B------:R-:W-:Y:S02]  /*19b60*/  FSEL R49, R49, -INF , !P5 ;  /* 0xff80000031317808 */ /* 0x000fe40006800000 */
[----:B------:R-:W-:Y:S02]  /*19b70*/  ISETP.GE.AND P5, PT, R5, R70, PT ;  /* 0x000000460500720c */ /* 0x000fe40003fa6270 */
[----:B------:R-:W-:Y:S01]  /*19b80*/  MUFU.TANH R183, R77 ;  /* 0x0000004d00b77308 */ /* 0x000fe20000002400 */
[C---:B------:R-:W-:Y:S02]  /*19b90*/  IADD3 R5, R26.reuse, -0x18, RZ ;  /* 0xffffffe81a057810 */ /* 0x040fe40007ffe0ff */
[----:B------:R-:W-:-:S05]  /*19ba0*/  IADD3 R13, R26, -0x2f, RZ ;  /* 0xffffffd11a0d7810 */ /* 0x000fca0007ffe0ff */
[----:B------:R-:W4:Y:S01]  /*19bb0*/  MUFU.TANH R187, R79 ;  /* 0x0000004f00bb7308 */ /* 0x000f220000002400 */
[----:B------:R-:W-:Y:S02]  /*19bc0*/  IADD3 R7, R26, -0x17, RZ ;  /* 0xffffffe91a077810 */ /* 0x000fe40007ffe0ff */
[----:B--2---:R-:W-:-:S05]  /*19bd0*/  FSEL R52, R52, -INF , !P6 ;  /* 0xff80000034347808 */ /* 0x004fca0007000000 */
[----:B------:R-:W-:Y:S01]  /*19be0*/  MUFU.TANH R36, R36 ;  /* 0x0000002400247308 */ /* 0x000fe20000002400 */
[----:B------:R-:W-:Y:S01]  /*19bf0*/  FSEL R50, R50, -INF , !P6 ;  /* 0xff80000032327808 */ /* 0x000fe20007000000 */
[----:B------:R-:W-:Y:S01]  /*19c00*/  FMUL.FTZ R76, R76, R0 ;  /* 0x000000004c4c7220 */ /* 0x000fe20000410000 */
[----:B------:R-:W-:-:S05]  /*19c10*/  ISETP.GE.AND P6, PT, R5, R70, PT ;  /* 0x000000460500720c */ /* 0x000fca0003fc6270 */
[----:B------:R-:W2:Y:S01]  /*19c20*/  MUFU.TANH R37, R37 ;  /* 0x0000002500257308 */ /* 0x000ea20000002400 */
[----:B------:R-:W-:Y:S01]  /*19c30*/  FMUL.FTZ R78, R78, R0 ;  /* 0x000000004e4e7220 */ /* 0x000fe20000410000 */
[----:B-1----:R-:W-:Y:S02]  /*19c40*/  FSEL R8, R34, -INF , !P4 ;  /* 0xff80000022087808 */ /* 0x002fe40006000000 */
[----:B------:R-:W-:Y:S02]  /*19c50*/  FSEL R5, R32, -INF , !P4 ;  /* 0xff80000020057808 */ /* 0x000fe40006000000 */
[-C--:B------:R-:W-:Y:S02]  /*19c60*/  ISETP.GE.AND P3, PT, R13, R70.reuse, PT ;  /* 0x000000460d00720c */ /* 0x080fe40003f66270 */
[----:B------:R-:W-:Y:S01]  /*19c70*/  MUFU.TANH R24, R24 ;  /* 0x0000001800187308 */ /* 0x000fe20000002400 */
[----:B------:R-:W-:Y:S01]  /*19c80*/  ISETP.GE.AND P4, PT, R7, R70, PT ;  /* 0x000000460700720c */ /* 0x000fe20003f86270 */
[----:B------:R-:W-:Y:S01]  /*19c90*/  FMUL.FTZ R34, R67, R0 ;  /* 0x0000000043227220 */ /* 0x000fe20000410000 */
[----:B------:R-:W-:-:S05]  /*19ca0*/  IADD3 R7, R26, -0x10, RZ ;  /* 0xfffffff01a077810 */ /* 0x000fca0007ffe0ff */
[----:B------:R-:W1:Y:S01]  /*19cb0*/  MUFU.TANH R25, R25 ;  /* 0x0000001900197308 */ /* 0x000e620000002400 */
[-C--:B------:R-:W-:Y:S01]  /*19cc0*/  FMUL.FTZ R80, R80, R0.reuse ;  /* 0x0000000050507220 */ /* 0x080fe20000410000 */
[----:B---3--:R-:W-:Y:S01]  /*19cd0*/  FSEL R14, R35, -INF , !P3 ;  /* 0xff800000230e7808 */ /* 0x008fe20005800000 */
[-C--:B------:R-:W-:Y:S01]  /*19ce0*/  FMUL.FTZ R81, R81, R0.reuse ;  /* 0x0000000051517220 */ /* 0x080fe20000410000 */
[----:B------:R-:W-:Y:S01]  /*19cf0*/  FSEL R4, R33, -INF , !P3 ;  /* 0xff80000021047808 */ /* 0x000fe20005800000 */
[----:B------:R-:W-:Y:S01]  /*19d00*/  FMUL.FTZ R82, R82, R0 ;  /* 0x0000000052527220 */ /* 0x000fe20000410000 */
[----:B------:R-:W-:Y:S01]  /*19d10*/  ISETP.GE.AND P3, PT, R7, R70, PT ;  /* 0x000000460700720c */ /* 0x000fe20003f66270 */
[-C--:B------:R-:W-:Y:S01]  /*19d20*/  FMUL.FTZ R83, R83, R0.reuse ;  /* 0x0000000053537220 */ /* 0x080fe20000410000 */
[----:B------:R-:W-:Y:S01]  /*19d30*/  MUFU.TANH R198, R76 ;  /* 0x0000004c00c67308 */ /* 0x000fe20000002400 */
[-C--:B------:R-:W-:Y:S02]  /*19d40*/  FMUL.FTZ R64, R64, R0.reuse ;  /* 0x0000000040407220 */ /* 0x080fe40000410000 */
[----:B------:R-:W-:-:S02]  /*19d50*/  FMUL.FTZ R65, R65, R0 ;  /* 0x0000000041417220 */ /* 0x000fc40000410000 */
[-C--:B------:R-:W-:Y:S02]  /*19d60*/  FMUL.FTZ R66, R66, R0.reuse ;  /* 0x0000000042427220 */ /* 0x080fe40000410000 */
[-C--:B------:R-:W-:Y:S01]  /*19d70*/  FMUL.FTZ R16, R16, R0.reuse ;  /* 0x0000000010107220 */ /* 0x080fe20000410000 */
[----:B------:R-:W3:Y:S01]  /*19d80*/  MUFU.TANH R182, R78 ;  /* 0x0000004e00b67308 */ /* 0x000ee20000002400 */
[-C--:B------:R-:W-:Y:S02]  /*19d90*/  FMUL.FTZ R17, R17, R0.reuse ;  /* 0x0000000011117220 */ /* 0x080fe40000410000 */
[-C--:B------:R-:W-:Y:S02]  /*19da0*/  FMUL.FTZ R18, R18, R0.reuse ;  /* 0x0000000012127220 */ /* 0x080fe40000410000 */
[----:B------:R-:W-:Y:S01]  /*19db0*/  FMUL.FTZ R19, R19, R0 ;  /* 0x0000000013137220 */ /* 0x000fe20000410000 */
[----:B------:R-:W-:Y:S02]  /*19dc0*/  IADD3 R7, R26, -0xf, RZ ;  /* 0xfffffff11a077810 */ /* 0x000fe40007ffe0ff */
[----:B------:R-:W-:Y:S01]  /*19dd0*/  MUFU.TANH R196, R80 ;  /* 0x0000005000c47308 */ /* 0x000fe20000002400 */
[----:B----4-:R-:W-:-:S02]  /*19de0*/  FSEL R187, R187, -INF , !P5 ;  /* 0xff800000bbbb7808 */ /* 0x010fc40006800000 */
[----:B------:R-:W-:Y:S02]  /*19df0*/  FSEL R183, R183, -INF , !P5 ;  /* 0xff800000b7b77808 */ /* 0x000fe40006800000 */
[----:B--2---:R-:W-:Y:S02]  /*19e00*/  FSEL R13, R37, -INF , !P2 ;  /* 0xff800000250d7808 */ /* 0x004fe40005000000 */
[----:B------:R-:W-:Y:S01]  /*19e10*/  FSEL R9, R36, -INF , !P2 ;  /* 0xff80000024097808 */ /* 0x000fe20005000000 */
[----:B------:R-:W-:Y:S01]  /*19e20*/  MUFU.TANH R185, R81 ;  /* 0x0000005100b97308 */ /* 0x000fe20000002400 */
[----:B------:R-:W-:Y:S02]  /*19e30*/  ISETP.GE.AND P5, PT, R165, 0x2, PT ;  /* 0x00000002a500780c */ /* 0x000fe40003fa6270 */
[----:B------:R-:W-:Y:S02]  /*19e40*/  ISETP.GE.AND P2, PT, R7, R70, PT ;  /* 0x000000460700720c */ /* 0x000fe40003f46270 */
[----:B------:R-:W-:-:S03]  /*19e50*/  IADD3 R7, R26, -0x8, RZ ;  /* 0xfffffff81a077810 */ /* 0x000fc60007ffe0ff */
[----:B------:R-:W2:Y:S01]  /*19e60*/  MUFU.TANH R186, R82 ;  /* 0x0000005200ba7308 */ /* 0x000ea20000002400 */
[----:B-1----:R-:W-:-:S07]  /*19e70*/  FSEL R12, R25, -INF , !P1 ;  /* 0xff800000190c7808 */ /* 0x002fce0004800000 */
[----:B------:R-:W1:Y:S01]  /*19e80*/  MUFU.TANH R191, R83 ;  /* 0x0000005300bf7308 */ /* 0x000e620000002400 */
[----:B------:R-:W-:-:S07]  /*19e90*/  FSEL R2, R24, -INF , !P1 ;  /* 0xff80000018027808 */ /* 0x000fce0004800000 */
[----:B------:R-:W-:Y:S01]  /*19ea0*/  MUFU.TANH R194, R64 ;  /* 0x0000004000c27308 */ /* 0x000fe20000002400 */
[----:B------:R-:W-:-:S07]  /*19eb0*/  ISETP.GE.AND P1, PT, R7, R70, PT ;  /* 0x000000460700720c */ /* 0x000fce0003f26270 */
[----:B------:R-:W-:Y:S08]  /*19ec0*/  MUFU.TANH R192, R65 ;  /* 0x0000004100c07308 */ /* 0x000ff00000002400 */
[----:B------:R-:W4:Y:S08]  /*19ed0*/  MUFU.TANH R190, R66 ;  /* 0x0000004200be7308 */ /* 0x000f300000002400 */
[----:B------:R-:W1:Y:S08]  /*19ee0*/  MUFU.TANH R34, R34 ;  /* 0x0000002200227308 */ /* 0x000e700000002400 */
[----:B------:R-:W-:Y:S08]  /*19ef0*/  MUFU.TANH R195, R16 ;  /* 0x0000001000c37308 */ /* 0x000ff00000002400 */
[----:B------:R-:W1:Y:S08]  /*19f00*/  MUFU.TANH R33, R18 ;  /* 0x0000001200217308 */ /* 0x000e700000002400 */
[----:B------:R-:W1:Y:S08]  /*19f10*/  MUFU.TANH R32, R19 ;  /* 0x0000001300207308 */ /* 0x000e700000002400 */
[----:B------:R-:W1:Y:S01]  /*19f20*/  MUFU.TANH R193, R17 ;  /* 0x0000001100c17308 */ /* 0x000e620000002400 */
[----:B------:R-:W-:-:S02]  /*19f30*/  IADD3 R7, R26, -0x7, RZ ;  /* 0xfffffff91a077810 */ /* 0x000fc40007ffe0ff */
[----:B---3--:R-:W-:Y:S02]  /*19f40*/  FSEL R182, R182, -INF , !P0 ;  /* 0xff800000b6b67808 */ /* 0x008fe40004000000 */
[----:B------:R-:W-:Y:S01]  /*19f50*/  FSEL R198, R198, -INF , !P0 ;  /* 0xff800000c6c67808 */ /* 0x000fe20004000000 */
[----:B------:R-:W-:Y:S01]  /*19f60*/  BSSY B1, `(.L_x_1411) ;  /* 0x00000e2000017945 */ /* 0x000fe20003800000 */
[----:B------:R-:W-:Y:S02]  /*19f70*/  ISETP.GE.AND P0, PT, R7, R70, PT ;  /* 0x000000460700720c */ /* 0x000fe40003f06270 */
[C---:B------:R-:W-:Y:S02]  /*19f80*/  IADD3 R223, R227.reuse, 0x800, RZ ;  /* 0x00000800e3df7810 */ /* 0x040fe40007ffe0ff */
[C---:B------:R-:W-:Y:S02]  /*19f90*/  IADD3 R222, R227.reuse, 0x1000, RZ ;  /* 0x00001000e3de7810 */ /* 0x040fe40007ffe0ff */
[----:B------:R-:W-:-:S02]  /*19fa0*/  IADD3 R221, R227, 0x1800, RZ ;  /* 0x00001800e3dd7810 */ /* 0x000fc40007ffe0ff */
[C---:B------:R-:W-:Y:S02]  /*19fb0*/  IADD3 R219, R227.reuse, 0x2000, RZ ;  /* 0x00002000e3db7810 */ /* 0x040fe40007ffe0ff */
[C---:B------:R-:W-:Y:S02]  /*19fc0*/  IADD3 R218, R227.reuse, 0x2800, RZ ;  /* 0x00002800e3da7810 */ /* 0x040fe40007ffe0ff */
[C---:B------:R-:W-:Y:S02]  /*19fd0*/  IADD3 R217, R227.reuse, 0x3000, RZ ;  /* 0x00003000e3d97810 */ /* 0x040fe40007ffe0ff */
        /* <DEDUP_REMOVED lines=9> */
[----:B--2---:R-:W-:Y:S02]  /*1a070*/  FSEL R186, R186, -INF , !P6 ;  /* 0xff800000baba7808 */ /* 0x004fe40007000000 */
[----:B------:R-:W-:Y:S02]  /*1a080*/  FSEL R196, R196, -INF , !P6 ;  /* 0xff800000c4c47808 */ /* 0x000fe40007000000 */
[----:B-1----:R-:W-:Y:S02]  /*1a090*/  FSEL R191, R191, -INF , !P4 ;  /* 0xff800000bfbf7808 */ /* 0x002fe40006000000 */
[----:B------:R-:W-:Y:S02]  /*1a0a0*/  FSEL R185, R185, -INF , !P4 ;  /* 0xff800000b9b97808 */ /* 0x000fe40006000000 */
[----:B----4-:R-:W-:Y:S02]  /*1a0b0*/  FSEL R190, R190, -INF , !P3 ;  /* 0xff800000bebe7808 */ /* 0x010fe40005800000 */
        /* <DEDUP_REMOVED lines=16> */
[----:B------:R-:W-:Y:S02]  /*1a1c0*/  IABS R0, R16 ;  /* 0x0000001000007213 */ /* 0x000fe40000000000 */
[-C--:B--2---:R-:W-:Y:S02]  /*1a1d0*/  IABS R10, R18.reuse ;  /* 0x00000012000a7213 */ /* 0x084fe40000000000 */
[-C--:B------:R-:W-:Y:S02]  /*1a1e0*/  IABS R7, R18.reuse ;  /* 0x0000001200077213 */ /* 0x080fe40000000000 */
[----:B------:R-:W1:Y:S01]  /*1a1f0*/  I2F.RP R17, R10 ;  /* 0x0000000a00117306 */ /* 0x000e620000209400 */
[----:B------:R-:W-:-:S02]  /*1a200*/  LOP3.LUT R3, R3, R18, RZ, 0x3c, !PT ;  /* 0x0000001203037212 */ /* 0x000fc400078e3cff */
[----:B------:R-:W-:Y:S01]  /*1a210*/  IMAD.MOV R7, RZ, RZ, -R7 ;  /* 0x000000ffff077224 */ /* 0x000fe200078e0a07 */
[----:B------:R-:W-:Y:S02]  /*1a220*/  LOP3.LUT R16, R16, R18, RZ, 0x3c, !PT ;  /* 0x0000001210107212 */ /* 0x000fe400078e3cff */
[----:B------:R-:W-:Y:S02]  /*1a230*/  ISETP.GE.AND P2, PT, R3, RZ, PT ;  /* 0x000000ff0300720c */ /* 0x000fe40003f46270 */
[----:B------:R-:W-:Y:S01]  /*1a240*/  ISETP.GE.AND P0, PT, R16, RZ, PT ;  /* 0x000000ff1000720c */ /* 0x000fe20003f06270 */
        /* <DEDUP_REMOVED lines=8> */
[----:B------:R-:W-:-:S04]  /*1a2d0*/  IMAD.HI.U32 R11, R11, R0, RZ ;  /* 0x000000000b0b7227 */ /* 0x000fc800078e00ff */
[-C--:B------:R-:W-:Y:S01]  /*1a2e0*/  IMAD R19, R17, R7.reuse, R6 ;  /* 0x0000000711137224 */ /* 0x080fe200078e0206 */
[----:B------:R-:W-:Y:S01]  /*1a2f0*/  LOP3.LUT R6, RZ, R18, RZ, 0x33, !PT ;  /* 0x00000012ff067212 */ /* 0x000fe200078e33ff */
        /* <DEDUP_REMOVED lines=9> */
[----:B------:R-:W-:-:S07]  /*1a390*/  ISETP.NE.AND P1, PT, R18, RZ, PT ;  /* 0x000000ff1200720c */ /* 0x000fce0003f25270 */
[----:B------:R-:W-:Y:S02]  /*1a3a0*/  @P6 IADD3 R17, R17, 0x1, RZ ;  /* 0x0000000111116810 */ /* 0x000fe40007ffe0ff */
[----:B------:R-:W-:-:S03]  /*1a3b0*/  @P4 IADD3 R11, R11, 0x1, RZ ;  /* 0x000000010b0b4810 */ /* 0x000fc60007ffe0ff */
[----:B------:R-:W-:Y:S02]  /*1a3c0*/  @!P2 IMAD.MOV R17, RZ, RZ, -R17 ;  /* 0x000000ffff11a224 */ /* 0x000fe400078e0a11 */
[----:B------:R-:W-:-:S03]  /*1a3d0*/  @!P0 IMAD.MOV R11, RZ, RZ, -R11 ;  /* 0x000000ffff0b8224 */ /* 0x000fc600078e0a0b */
[C---:B------:R-:W-:Y:S02]  /*1a3e0*/  SEL R7, R6.reuse, R17, !P1 ;  /* 0x0000001106077207 */ /* 0x040fe40004800000 */
[----:B------:R-:W-:Y:S01]  /*1a3f0*/  SEL R6, R6, R11, !P1 ;  /* 0x0000000b06067207 */ /* 0x000fe20004800000 */
[----:B------:R-:W2:Y:S02]  /*1a400*/  LD.E.64 R16, [R20.64+0x20] ;  /* 0x0000200614107980 */ /* 0x000ea4000c101b00 */
[C-C-:B------:R-:W-:Y:S02]  /*1a410*/  IMAD.WIDE R26, R7.reuse, 0x4, R248.reuse ;  /* 0x00000004071a7825 */ /* 0x140fe400078e02f8 */
[----:B------:R-:W3:Y:S02]  /*1a420*/  LD.E.64 R10, [R20.64+0x38] ;  /* 0x00003806140a7980 */ /* 0x000ee4000c101b00 */
[----:B------:R-:W-:Y:S02]  /*1a430*/  IMAD.WIDE R24, R6, 0x4, R248 ;  /* 0x0000000406187825 */ /* 0x000fe400078e02f8 */
[----:B------:R-:W4:Y:S04]  /*1a440*/  LD.E R3, [R26.64] ;  /* 0x000000061a037980 */ /* 0x000f28000c101900 */
[----:B------:R-:W4:Y:S01]  /*1a450*/  LD.E R0, [R24.64] ;  /* 0x0000000618007980 */ /* 0x000f22000c101900 */
[----:B------:R-:W-:-:S05]  /*1a460*/  IADD3 R7, R7, -R6, RZ ;  /* 0x8000000607077210 */ /* 0x000fca0007ffe0ff */
[----:B------:R-:W-:-:S05]  /*1a470*/  IMAD R18, R18, R7, -0x40 ;  /* 0xffffffc012127424 */ /* 0x000fca00078e0207 */
[----:B------:R-:W-:Y:S01]  /*1a480*/  SHF.R.S32.HI R7, RZ, 0x1f, R18 ;  /* 0x0000001fff077819 */ /* 0x000fe20000011412 */
[-C--:B---3--:R-:W-:Y:S02]  /*1a490*/  IMAD R6, R11, R18.reuse, RZ ;  /* 0x000000120b067224 */ /* 0x088fe400078e02ff */
[----:B------:R-:W-:-:S04]  /*1a4a0*/  IMAD.WIDE.U32 R18, R10, R18, RZ ;  /* 0x000000120a127225 */ /* 0x000fc800078e00ff */
[----:B----4-:R-:W-:Y:S02]  /*1a4b0*/  IMAD.IADD R0, R0, 0x1, -R3 ;  /* 0x0000000100007824 */ /* 0x010fe400078e0a03 */
[----:B------:R-:W-:Y:S02]  /*1a4c0*/  IMAD R6, R10, R7, R6 ;  /* 0x000000070a067224 */ /* 0x000fe400078e0206 */
[----:B--2---:R-:W-:Y:S01]  /*1a4d0*/  IMAD R3, R17, R0, RZ ;  /* 0x0000000011037224 */ /* 0x004fe200078e02ff */
[----:B------:R-:W-:Y:S01]  /*1a4e0*/  SHF.R.S32.HI R7, RZ, 0x1f, R0 ;  /* 0x0000001fff077819 */ /* 0x000fe20000011400 */
[----:B------:R-:W-:-:S04]  /*1a4f0*/  IMAD.IADD R19, R19, 0x1, R6 ;  /* 0x0000000113137824 */ /* 0x000fc800078e0206 */
[----:B------:R-:W-:Y:S02]  /*1a500*/  IMAD R3, R16, R7, R3 ;  /* 0x0000000710037224 */ /* 0x000fe400078e0203 */
[----:B------:R-:W-:-:S04]  /*1a510*/  IMAD.WIDE.U32 R16, R0, R16, R18 ;  /* 0x0000001000107225 */ /* 0x000fc800078e0012 */
[----:B------:R-:W-:Y:S01]  /*1a520*/  IMAD.MOV.U32 R0, RZ, RZ, R16 ;  /* 0x000000ffff007224 */ /* 0x000fe200078e0010 */
[----:B------:R-:W-:Y:S01]  /*1a530*/  IADD3 R3, R17, R3, RZ ;  /* 0x0000000311037210 */ /* 0x000fe20007ffe0ff */
[----:B------:R-:W-:Y:S05]  /*1a540*/  BRA `(.L_x_1415) ;  /* 0x0000003000007947 */ /* 0x000fea0003800000 */
.L_x_1414:
[----:B------:R-:W2:Y:S02]  /*1a550*/  LD.E R0, [R20.64+0x38] ;  /* 0x0000380614007980 */ /* 0x000ea4000c101900 */
[----:B--2---:R-:W-:-:S04]  /*1a560*/  LEA R0, -R0, RZ, 0x6 ;  /* 0x000000ff00007211 */ /* 0x004fc800078e31ff */
[----:B------:R-:W-:Y:S02]  /*1a570*/  SHF.R.S32.HI R3, RZ, 0x1f, R0 ;  /* 0x0000001fff037819 */ /* 0x000fe40000011400 */
.L_x_1415:
[----:B------:R-:W-:Y:S05]  /*1a580*/  BSYNC B0 ;  /* 0x0000000000007941 */ /* 0x000fea0003800000 */
.L_x_1413:
[C---:B------:R-:W-:Y:S02]  /*1a590*/  LOP3.LUT P3, RZ, R250.reuse, 0x4, RZ, 0xc0, !PT ;  /* 0x00000004faff7812 */ /* 0x040fe4000786c0ff */
[----:B------:R-:W-:Y:S02]  /*1a5a0*/  LOP3.LUT P4, RZ, R250, 0x2, RZ, 0xc0, !PT ;  /* 0x00000002faff7812 */ /* 0x000fe4000788c0ff */
[----:B------:R-:W-:Y:S02]  /*1a5b0*/  IADD3 R177, P1, R0, R176, RZ ;  /* 0x000000b000b17210 */ /* 0x000fe40007f3e0ff */
[C---:B------:R-:W-:Y:S02]  /*1a5c0*/  LOP3.LUT P2, RZ, R250.reuse, 0x8, RZ, 0xc0, !PT ;  /* 0x00000008faff7812 */ /* 0x040fe4000784c0ff */
[----:B------:R-:W-:Y:S01]  /*1a5d0*/  LOP3.LUT P6, RZ, R250, 0x1, RZ, 0xc0, !PT ;  /* 0x00000001faff7812 */ /* 0x000fe200078cc0ff */
[----:B------:R-:W-:Y:S01]  /*1a5e0*/  IMAD.X R178, R3, 0x1, R179, P1 ;  /* 0x0000000103b27824 */ /* 0x000fe200008e06b3 */
[----:B------:R-:W-:-:S03]  /*1a5f0*/  LEA R18, P0, R0, R240, 0x1 ;  /* 0x000000f000127211 */ /* 0x000fc600078008ff */
[CC--:B------:R-:W-:Y:S02]  /*1a600*/  @P3 LEA R6, P1, R177.reuse, R180.reuse, 0x1 ;  /* 0x000000b4b1063211 */ /* 0x0c0fe400078208ff */
[C---:B------:R-:W-:Y:S02]  /*1a610*/  LEA.HI.X R19, R0.reuse, R239, R3, 0x1, P0 ;  /* 0x000000ef00137211 */ /* 0x040fe400000f0c03 */
[C---:B------:R-:W-:Y:S02]  /*1a620*/  @P3 LEA.HI.X R7, R177.reuse, R181, R178, 0x1, P1 ;  /* 0x000000b5b1073211 */ /* 0x040fe400008f0cb2 */
[----:B------:R-:W-:Y:S02]  /*1a630*/  IADD3 R0, P1, R0, R237, RZ ;  /* 0x000000ed00007210 */ /* 0x000fe40007f3e0ff */
[-C--:B------:R-:W-:Y:S01]  /*1a640*/  @P4 LEA R16, P0, R177, R180.reuse, 0x1 ;  /* 0x000000b4b1104211 */ /* 0x080fe200078008ff */
        /* <DEDUP_REMOVED lines=8> */
[CC--:B------:R-:W-:Y:S01]  /*1a6d0*/  @P6 LEA R36, P1, R0.reuse, R240.reuse, 0x1 ;  /* 0x000000f000246211 */ /* 0x0c0fe200078208ff */
        /* <DEDUP_REMOVED lines=14> */
[C-C-:B------:R-:W-:Y:S01]  /*1a7c0*/  @P3 LEA.HI.X R29, R0.reuse, R239, R3.reuse, 0x1, P1 ;  /* 0x000000ef001d3211 */ /* 0x140fe200008f0c03 */
[----:B------:R1:W-:Y:S01]  /*1a7d0*/  @!P3 STS.128 [R247+0xc000], RZ ;  /* 0x00c000fff700b388 */ /* 0x0003e20000000c00 */
[CC--:B------:R-:W-:Y:S02]  /*1a7e0*/  @P2 LEA R26, P0, R0.reuse, R240.reuse, 0x1 ;  /* 0x000000f0001a2211 */ /* 0x0c0fe400078008ff */
        /* <DEDUP_REMOVED lines=18> */
[C-C-:B------:R-:W-:Y:S02]  /*1a910*/  @P3 LEA.HI.X R41, R10.reuse, R239, R3.reuse, 0x1, P1 ;  /* 0x000000ef0a293211 */ /* 0x140fe400008f0c03 */
[CC--:B------:R-:W-:Y:S01]  /*1a920*/  @P2 LEA R38, P0, R10.reuse, R240.reuse, 0x1 ;  /* 0x000000f00a262211 */ /* 0x0c0fe200078008ff */
        /* <DEDUP_REMOVED lines=17> */
[CCC-:B------:R-:W-:Y:S01]  /*1aa40*/  @P4 LEA.HI.X R47, R0.reuse, R239.reuse, R3.reuse, 0x1, P0 ;  /* 0x000000ef002f4211 */ /* 0x1c0fe200000f0c03 */
        /* <DEDUP_REMOVED lines=51> */
.L_x_1412:
[----:B------:R-:W-:Y:S05]  /*1ad80*/  BSYNC B1 ;  /* 0x0000000000017941 */ /* 0x000fea0003800000 */
.L_x_1411:
[----:B------:R-:W2:Y:S01]  /*1ad90*/  LD.E R184, [R20.64+0xdc] ;  /* 0x0000dc0614b87980 */ /* 0x000ea2000c101900 */
[----:B------:R-:W-:-:S02]  /*1ada0*/  FMNMX.FTZ R0, R15, R22, !PT ;  /* 0x000000160f007209 */ /* 0x000fc40007810000 */
[----:B------:R-:W-:Y:S02]  /*1adb0*/  SHF.L.U32 R234, R56, 0x1, RZ ;  /* 0x0000000138ea7819 */ /* 0x000fe400000006ff */
[----:B------:R-:W-:Y:S02]  /*1adc0*/  FMNMX.FTZ R3, R49, R0, !PT ;  /* 0x0000000031037209 */ /* 0x000fe40007810000 */
[-C--:B------:R-:W-:Y:S01]  /*1add0*/  LEA R233, R57, R234.reuse, 0x1 ;  /* 0x000000ea39e97211 */ /* 0x080fe200078e08ff */
[----:B------:R-:W-:Y:S01]  /*1ade0*/  LDSM.16.MT88.4 R156, [R234+0x10000] ;  /* 0x01000000ea9c783b */ /* 0x000fe20000004200 */
[----:B------:R-:W-:Y:S02]  /*1adf0*/  FMNMX.FTZ R0, R50, R3, !PT ;  /* 0x0000000332007209 */ /* 0x000fe40007810000 */
[----:B------:R-:W-:Y:S01]  /*1ae00*/  LEA R232, R55, R234, 0x1 ;  /* 0x000000ea37e87211 */ /* 0x000fe200078e08ff */
[----:B------:R-:W-:Y:S01]  /*1ae10*/  LDSM.16.MT88.4 R148, [R233+0x10000] ;  /* 0x01000000e994783b */ /* 0x000fe20000004200 */
[----:B------:R-:W-:-:S02]  /*1ae20*/  FMNMX.FTZ R3, R5, R0, !PT ;  /* 0x0000000005037209 */ /* 0x000fc40007810000 */
[----:B------:R-:W-:Y:S01]  /*1ae30*/  FMNMX.FTZ R0, R23, R48, !PT ;  /* 0x0000003017007209 */ /* 0x000fe20007810000 */
[----:B------:R-:W-:Y:S01]  /*1ae40*/  LDSM.16.MT88.4 R140, [R232+0x10000] ;  /* 0x01000000e88c783b */ /* 0x000fe20000004200 */
[----:B-1----:R-:W-:Y:S02]  /*1ae50*/  FMNMX.FTZ R6, R4, R3, !PT ;  /* 0x0000000304067209 */ /* 0x002fe40007810000 */
        /* <DEDUP_REMOVED lines=39> */
[----:B------:R-:W-:Y:S04]  /*1b0d0*/  LDSM.16.MT88.4 R28, [R232+0x10800] ;  /* 0x01080000e81c783b */ /* 0x000fe80000004200 */
[----:B------:R-:W3:Y:S01]  /*1b0e0*/  SHFL.BFLY PT, R0, R11, 0x2, 0x1f ;  /* 0x0c401f000b007f89 */ /* 0x000ee200000e0000 */
[----:B-1----:R-:W-:-:S05]  /*1b0f0*/  FMNMX.FTZ R7, R6, R7, !PT ;  /* 0x0000000706077209 */ /* 0x002fca0007810000 */
[----:B------:R-:W1:Y:S01]  /*1b100*/  SHFL.BFLY PT, R164, R7, 0x1, 0x1f ;  /* 0x0c201f0007a47f89 */ /* 0x000e6200000e0000 */
[----:B---3--:R-:W-:-:S05]  /*1b110*/  FMNMX.FTZ R0, R11, R0, !PT ;  /* 0x000000000b007209 */ /* 0x008fca0007810000 */
[----:B------:R-:W3:Y:S01]  /*1b120*/  SHFL.BFLY PT, R3, R0, 0x1, 0x1f ;  /* 0x0c201f0000037f89 */ /* 0x000ee200000e0000 */
[----:B-1----:R-:W-:-:S04]  /*1b130*/  FMNMX.FTZ R164, R7, R164, !PT ;  /* 0x000000a407a47209 */ /* 0x002fc80007810000 */
[----:B------:R-:W-:Y:S02]  /*1b140*/  FSETP.NEU.FTZ.AND P0, PT, R164, -INF , PT ;  /* 0xff800000a400780b */ /* 0x000fe40003f1d000 */
[----:B---3--:R-:W-:Y:S01]  /*1b150*/  FMNMX.FTZ R3, R0, R3, !PT ;  /* 0x0000000300037209 */ /* 0x008fe20007810000 */
[----:B--2---:R-:W-:-:S04]  /*1b160*/  FMUL.FTZ R197, R184, R164 ;  /* 0x000000a4b8c57220 */ /* 0x004fc80000410000 */
        /* <DEDUP_REMOVED lines=10> */
[-CC-:B------:R-:W-:Y:S01]  /*1b210*/  FFMA.FTZ R181, R48, R184.reuse, -R35.reuse ;  /* 0x000000b830b57223 */ /* 0x180fe20000010823 */
[----:B------:R-:W-:Y:S01]  /*1b220*/  LDSM.16.MT88.4 R20, [R231+0x12800] ;  /* 0x01280000e714783b */ /* 0x000fe20000004200 */
[----:B------:R-:W-:-:S02]  /*1b230*/  FFMA.FTZ R176, R51, R184, -R35 ;  /* 0x000000b833b07223 */ /* 0x000fc40000010823 */
[-C--:B------:R-:W-:Y:S01]  /*1b240*/  FFMA.FTZ R171, R52, R184.reuse, -R35 ;  /* 0x000000b834ab7223 */ /* 0x080fe20000010823 */
[----:B------:R-:W1:Y:S01]  /*1b250*/  LDSM.16.MT88.4 R48, [R233+0x12000] ;  /* 0x01200000e930783b */ /* 0x000e620000004200 */
[-CC-:B------:R-:W-:Y:S01]  /*1b260*/  FFMA.FTZ R175, R5, R184.reuse, -R197.reuse ;  /* 0x000000b805af7223 */ /* 0x180fe200000108c5 */
[----:B------:R-:W2:Y:S01]  /*1b270*/  MUFU.EX2 R172, R172 ;  /* 0x000000ac00ac7308 */ /* 0x000ea20000000800 */
[-CC-:B------:R-:W-:Y:S02]  /*1b280*/  FFMA.FTZ R168, R4, R184.reuse, -R197.reuse ;  /* 0x000000b804a87223 */ /* 0x180fe400000108c5 */
[----:B------:R-:W3:Y:S01]  /*1b290*/  LDSM.16.MT88.4 R4, [R231+0x16000] ;  /* 0x01600000e704783b */ /* 0x000ee20000004200 */
[-C--:B------:R-:W-:Y:S02]  /*1b2a0*/  FFMA.FTZ R169, R9, R184.reuse, -R197 ;  /* 0x000000b809a97223 */ /* 0x080fe400000108c5 */
[-C--:B------:R-:W-:Y:S02]  /*1b2b0*/  FFMA.FTZ R173, R8, R184.reuse, -R35 ;  /* 0x000000b808ad7223 */ /* 0x080fe40000010823 */
[----:B------:R-:W-:Y:S01]  /*1b2c0*/  MUFU.EX2 R177, R177 ;  /* 0x000000b100b17308 */ /* 0x000fe20000000800 */
[----:B------:R-:W4:Y:S01]  /*1b2d0*/  LDSM.16.MT88.4 R8, [R234+0x10800] ;  /* 0x01080000ea08783b */ /* 0x000f220000004200 */
[----:B------:R-:W-:-:S02]  /*1b2e0*/  FFMA.FTZ R2, R2, R184, -R197 ;  /* 0x000000b802027223 */ /* 0x000fc400000108c5 */
[-CC-:B------:R-:W-:Y:S02]  /*1b2f0*/  FFMA.FTZ R166, R14, R184.reuse, -R35.reuse ;  /* 0x000000b80ea67223 */ /* 0x180fe40000010823 */
[-CC-:B------:R-:W-:Y:S02]  /*1b300*/  FFMA.FTZ R167, R13, R184.reuse, -R35.reuse ;  /* 0x000000b80da77223 */ /* 0x180fe40000010823 */
[----:B------:R-:W5:Y:S01]  /*1b310*/  MUFU.EX2 R170, R170 ;  /* 0x000000aa00aa7308 */ /* 0x000f620000000800 */
[----:B--2---:R-:W-:Y:S01]  /*1b320*/  F2FP.BF16.PACK_AB R128, R172, R179 ;  /* 0x000000b3ac80723e */ /* 0x004fe200000010ff */
[-C--:B------:R-:W-:Y:S02]  /*1b330*/  FFMA.FTZ R0, R12, R184.reuse, -R35 ;  /* 0x000000b80c007223 */ /* 0x080fe40000010823 */
[----:B------:R-:W2:Y:S01]  /*1b340*/  LDSM.16.MT88.4 R12, [R231+0x10800] ;  /* 0x01080000e70c783b */ /* 0x000ea20000004200 */
[-CC-:B------:R-:W-:Y:S02]  /*1b350*/  FFMA.FTZ R178, R198, R184.reuse, -R197.reuse ;  /* 0x000000b8c6b27223 */ /* 0x180fe400000108c5 */
[-CC-:B------:R-:W-:Y:S01]  /*1b360*/  FFMA.FTZ R183, R183, R184.reuse, -R197.reuse ;  /* 0x000000b8b7b77223 */ /* 0x180fe200000108c5 */
[----:B------:R-:W-:Y:S01]  /*1b370*/  MUFU.EX2 R174, R174 ;  /* 0x000000ae00ae7308 */ /* 0x000fe20000000800 */
[----:B------:R-:W-:-:S02]  /*1b380*/  FFMA.FTZ R180, R196, R184, -R197 ;  /* 0x000000b8c4b47223 */ /* 0x000fc400000108c5 */
[-C--:B------:R-:W-:Y:S02]  /*1b390*/  FFMA.FTZ R185, R185, R184.reuse, -R197 ;  /* 0x000000b8b9b97223 */ /* 0x080fe400000108c5 */
[-CC-:B------:R-:W-:Y:S02]  /*1b3a0*/  FFMA.FTZ R182, R182, R184.reuse, -R35.reuse ;  /* 0x000000b8b6b67223 */ /* 0x180fe40000010823 */
[-CC-:B------:R-:W-:Y:S01]  /*1b3b0*/  FFMA.FTZ R187, R187, R184.reuse, -R35.reuse ;  /* 0x000000b8bbbb7223 */ /* 0x180fe20000010823 */
[----:B------:R-:W1:Y:S01]  /*1b3c0*/  MUFU.EX2 R181, R181 ;  /* 0x000000b500b57308 */ /* 0x000e620000000800 */
[----:B-----5:R-:W-:Y:S01]  /*1b3d0*/  F2FP.BF16.PACK_AB R130, R170, R177 ;  /* 0x000000b1aa82723e */ /* 0x020fe200000010ff */
[-CC-:B------:R-:W-:Y:S02]  /*1b3e0*/  FFMA.FTZ R186, R186, R184.reuse, -R35.reuse ;  /* 0x000000b8baba7223 */ /* 0x180fe40000010823 */
[-C--:B------:R-:W-:Y:S02]  /*1b3f0*/  FFMA.FTZ R191, R191, R184.reuse, -R35 ;  /* 0x000000b8bfbf7223 */ /* 0x080fe40000010823 */
[----:B------:R-:W-:-:S02]  /*1b400*/  FFMA.FTZ R199, R192, R184, -R197 ;  /* 0x000000b8c0c77223 */ /* 0x000fc400000108c5 */
[----:B------:R-:W-:Y:S01]  /*1b410*/  MUFU.EX2 R176, R176 ;  /* 0x000000b000b07308 */ /* 0x000fe20000000800 */
[-CC-:B------:R-:W-:Y:S02]  /*1b420*/  FFMA.FTZ R194, R194, R184.reuse, -R197.reuse ;  /* 0x000000b8c2c27223 */ /* 0x180fe400000108c5 */
[-CC-:B------:R-:W-:Y:S02]  /*1b430*/  FFMA.FTZ R192, R195, R184.reuse, -R197.reuse ;  /* 0x000000b8c3c07223 */ /* 0x180fe400000108c5 */
[-C--:B------:R-:W-:Y:S02]  /*1b440*/  FFMA.FTZ R193, R193, R184.reuse, -R197 ;  /* 0x000000b8c1c17223 */ /* 0x080fe400000108c5 */
[--C-:B------:R-:W-:Y:S01]  /*1b450*/  FFMA.FTZ R190, R190, R184, -R35.reuse ;  /* 0x000000b8bebe7223 */ /* 0x100fe20000010823 */
[----:B------:R-:W5:Y:S01]  /*1b460*/  MUFU.EX2 R171, R171 ;  /* 0x000000ab00ab7308 */ /* 0x000f620000000800 */
[----:B-1----:R-:W-:Y:S01]  /*1b470*/  F2FP.BF16.PACK_AB R129, R181, R174 ;  /* 0x000000aeb581723e */ /* 0x002fe200000010ff */
[----:B------:R-:W-:-:S02]  /*1b480*/  FFMA.FTZ R195, R34, R184, -R35 ;  /* 0x000000b822c37223 */ /* 0x000fc40000010823 */
[-CC-:B------:R-:W-:Y:S02]  /*1b490*/  FFMA.FTZ R196, R33, R184.reuse, -R35.reuse ;  /* 0x000000b821c47223 */ /* 0x180fe40000010823 */
[----:B------:R-:W-:Y:S02]  /*1b4a0*/  FFMA.FTZ R197, R32, R184, -R35 ;  /* 0x000000b820c57223 */ /* 0x000fe40000010823 */
[----:B------:R-:W-:Y:S01]  /*1b4b0*/  MUFU.EX2 R175, R175 ;  /* 0x000000af00af7308 */ /* 0x000fe20000000800 */
[----:B------:R-:W-:Y:S01]  /*1b4c0*/  FADD.FTZ R172, R179, R172 ;  /* 0x000000acb3ac7221 */ /* 0x000fe20000010000 */
[----:B------:R-:W-:Y:S01]  /*1b4d0*/  LDSM.16.MT88.4 R32, [R233+0x11800] ;  /* 0x01180000e920783b */ /* 0x000fe20000004200 */
[----:B------:R-:W-:Y:S02]  /*1b4e0*/  FADD.FTZ R181, R174, R181 ;  /* 0x000000b5aeb57221 */ /* 0x000fe40000010000 */
[----:B------:R-:W-:Y:S01]  /*1b4f0*/  FADD.FTZ R177, R177, R172 ;  /* 0x000000acb1b17221 */ /* 0x000fe20000010000 */
[----:B-----5:R-:W-:-:S02]  /*1b500*/  F2FP.BF16.PACK_AB R131, R171, R176 ;  /* 0x000000b0ab83723e */ /* 0x020fc400000010ff */
[----:B------:R-:W1:Y:S01]  /*1b510*/  MUFU.EX2 R168, R168 ;  /* 0x000000a800a87308 */ /* 0x000e620000000800 */
[----:B------:R-:W-:Y:S02]  /*1b520*/  FADD.FTZ R170, R170, R177 ;  /* 0x000000b1aaaa7221 */ /* 0x000fe40000010000 */
[----:B------:R-:W-:Y:S02]  /*1b530*/  FADD.FTZ R176, R176, R181 ;  /* 0x000000b5b0b07221 */ /* 0x000fe40000010000 */
[C---:B------:R-:W-:Y:S02]  /*1b540*/  HMMA.16816.F32.BF16 R160, R128.reuse, R156, RZ ;  /* 0x0000009c80a0723c */ /* 0x040fe400000418ff */
[----:B------:R-:W-:Y:S01]  /*1b550*/  FADD.FTZ R176, R171, R176 ;  /* 0x000000b0abb07221 */ /* 0x000fe20000010000 */
[----:B------:R-:W-:Y:S05]  /*1b560*/  MUFU.EX2 R169, R169 ;  /* 0x000000a900a97308 */ /* 0x000fea0000000800 */
[C---:B------:R-:W-:Y:S03]  /*1b570*/  HMMA.16816.F32.BF16 R156, R128.reuse, R158, RZ ;  /* 0x0000009e809c723c */ /* 0x040fe600000418ff */
[----:B------:R-:W-:Y:S05]  /*1b580*/  MUFU.EX2 R2, R2 ;  /* 0x0000000200027308 */ /* 0x000fea0000000800 */
[C---:B------:R-:W-:Y:S03]  /*1b590*/  HMMA.16816.F32.BF16 R152, R128.reuse, R148, RZ ;  /* 0x000000948098723c */ /* 0x040fe600000418ff */
[----:B------:R-:W-:Y:S05]  /*1b5a0*/  MUFU.EX2 R173, R173 ;  /* 0x000000ad00ad7308 */ /* 0x000fea0000000800 */
[C---:B------:R-:W-:Y:S03]  /*1b5b0*/  HMMA.16816.F32.BF16 R144, R128.reuse, R140, RZ ;  /* 0x0000008c8090723c */ /* 0x040fe600000418ff */
[----:B------:R-:W5:Y:S05]  /*1b5c0*/  MUFU.EX2 R166, R166 ;  /* 0x000000a600a67308 */ /* 0x000f6a0000000800 */
[C---:B------:R-:W-:Y:S03]  /*1b5d0*/  HMMA.16816.F32.BF16 R136, R128.reuse, R132, RZ ;  /* 0x000000848088723c */ /* 0x040fe600000418ff */
[----:B------:R-:W-:Y:S05]  /*1b5e0*/  MUFU.EX2 R167, R167 ;  /* 0x000000a700a77308 */ /* 0x000fea0000000800 */
[C---:B------:R-:W-:Y:S03]  /*1b5f0*/  HMMA.16816.F32.BF16 R36, R128.reuse, R40, RZ ;  /* 0x000000288024723c */ /* 0x040fe600000418ff */
[----:B------:R-:W1:Y:S05]  /*1b600*/  MUFU.EX2 R0, R0 ;  /* 0x0000000000007308 */ /* 0x000e6a0000000800 */
[C---:B------:R-:W-:Y:S03]  /*1b610*/  HMMA.16816.F32.BF16 R44, R128.reuse, R48, RZ ;  /* 0x00000030802c723c */ /* 0x040fe600000418ff */
[----:B------:R-:W-:Y:S05]  /*1b620*/  MUFU.EX2 R178, R178 ;  /* 0x000000b200b27308 */ /* 0x000fea0000000800 */
[C---:B------:R-:W-:Y:S03]  /*1b630*/  HMMA.16816.F32.BF16 R52, R128.reuse, R56, RZ ;  /* 0x000000388034723c */ /* 0x040fe600000418ff */
[----:B------:R-:W1:Y:S05]  /*1b640*/  MUFU.EX2 R183, R183 ;  /* 0x000000b700b77308 */ /* 0x000e6a0000000800 */
[C---:B------:R-:W-:Y:S03]  /*1b650*/  HMMA.16816.F32.BF16 R60, R128.reuse, R64, RZ ;  /* 0x00000040803c723c */ /* 0x040fe600000418ff */
[----:B------:R-:W-:Y:S05]  /*1b660*/  MUFU.EX2 R180, R180 ;  /* 0x000000b400b47308 */ /* 0x000fea0000000800 */
[C---:B------:R-:W-:Y:S03]  /*1b670*/  HMMA.16816.F32.BF16 R68, R128.reuse, R72, RZ ;  /* 0x000000488044723c */ /* 0x040fe600000418ff */
[----:B------:R-:W-:Y:S05]  /*1b680*/  MUFU.EX2 R185, R185 ;  /* 0x000000b900b97308 */ /* 0x000fea0000000800 */
        /* <DEDUP_REMOVED lines=166> */
[----:B------:R-:W-:-:S03]  /*1c0f0*/  FADD.FTZ R252, R197, R196 ;  /* 0x000000c4c5fc7221 */ /* 0x000fc60000010000 */
[----:B------:R-:W-:Y:S02]  /*1c100*/  STL [R1], R0 ;  /* 0x0000000001007387 */ /* 0x000fe40000100800 */
[C---:B------:R-:W-:Y:S02]  /*1c110*/  HMMA.16816.F32.BF16 R156, R4.reuse, R10, R156 ;  /* 0x0000000a049c723c */ /* 0x040fe4000004189c */
[----:B------:R-:W1:Y:S06]  /*1c120*/  LDSM.16.MT88.4 R8, [R232+0x13800] ;  /* 0x01380000e808783b */ /* 0x000e6c0000004200 */
        /* <DEDUP_REMOVED lines=43> */
.L_x_1425:
[----:B------:R-:W-:Y:S01]  /*1c3e0*/  ULDC.64 UR4, c[0x0][0x40] ;  /* 0x0000100000047ab9 */ /* 0x000fe20000000a00 */
[----:B------:R-:W-:Y:S04]  /*1c3f0*/  DEPBAR.LE SB0, 0x0 ;  /* 0x000080000000791a */ /* 0x000fe80000000000 */
[----:B------:R-:W-:Y:S01]  /*1c400*/  ISETP.NE.U32.AND P0, PT, R248, RZ, PT ;  /* 0x000000fff800720c */ /* 0x000fe20003f05070 */
[----:B------:R-:W-:Y:S03]  /*1c410*/  UIADD3 UR4, UP0, UR4, 0x160, URZ ;  /* 0x0000016004047890 */ /* 0x000fe6000ff1e03f */
[----:B------:R-:W-:Y:S01]  /*1c420*/  ISETP.NE.AND.EX P0, PT, R249, RZ, PT, P0 ;  /* 0x000000fff900720c */ /* 0x000fe20003f05300 */
[----:B------:R-:W-:Y:S02]  /*1c430*/  UIADD3.X UR5, URZ, UR5, URZ, UP0, !UPT ;  /* 0x000000053f057290 */ /* 0x000fe400087fe43f */
[----:B--2---:R-:W-:Y:S04]  /*1c440*/  IMAD.U32 R2, RZ, RZ, UR4 ;  /* 0x00000004ff027e24 */ /* 0x004fe8000f8e00ff */
[----:B------:R-:W-:Y:S01]  /*1c450*/  IMAD.U32 R3, RZ, RZ, UR5 ;  /* 0x00000005ff037e24 */ /* 0x000fe2000f8e00ff */
[----:B------:R-:W-:Y:S01]  /*1c460*/  WARPSYNC 0xffffffff ;  /* 0xffffffff00007948 */ /* 0x000fe20003800000 */
[----:B------:R-:W-:Y:S06]  /*1c470*/  BAR.SYNC.DEFER_BLOCKING 0x0 ;  /* 0x0000000000007b1d */ /* 0x000fec0000010000 */
[----:B------:R-:W-:Y:S01]  /*1c480*/  BSSY B0, `(.L_x_1417) ;  /* 0x0000046000007945 */ /* 0x000fe20003800000 */
[----:B-1----:R-:W-:-:S05]  /*1c490*/  @!P0 BRA `(.L_x_1418) ;  /* 0x0000040000008947 */ /* 0x002fca0003800000 */
        /* <DEDUP_REMOVED lines=54> */
[----:B------:R-:W-:Y:S02]  /*1c800*/  IMAD R6, R8, R7, R6 ;  /* 0x0000000708067224 */ /* 0x000fe400078e0206 */
[----:B------:R-:W-:Y:S02]  /*1c810*/  IMAD.MOV.U32 R8, RZ, RZ, R10 ;  /* 0x000000ffff087224 */ /* 0x000fe400078e000a */
[----:B------:R-:W-:Y:S02]  /*1c820*/  IMAD.IADD R9, R11, 0x1, R6 ;  /* 0x000000010b097824 */ /* 0x000fe400078e0206 */
[----:B----4-:R-:W-:Y:S04]  /*1c830*/  IMAD.IADD R5, R4, 0x1, -R5 ;  /* 0x0000000104057824 */ /* 0x010fe800078e0a05 */
[----:B--2---:R-:W-:Y:S01]  /*1c840*/  IMAD R7, R15, R5, RZ ;  /* 0x000000050f077224 */ /* 0x004fe200078e02ff */
[----:B------:R-:W-:Y:S01]  /*1c850*/  SHF.R.S32.HI R4, RZ, 0x1f, R5 ;  /* 0x0000001fff047819 */ /* 0x000fe20000011405 */
[----:B------:R-:W-:Y:S04]  /*1c860*/  IMAD.WIDE.U32 R8, R5, R14, R8 ;  /* 0x0000000e05087225 */ /* 0x000fe800078e0008 */
[----:B------:R-:W-:Y:S04]  /*1c870*/  IMAD R7, R14, R4, R7 ;  /* 0x000000040e077224 */ /* 0x000fe800078e0207 */
[----:B------:R-:W-:Y:S01]  /*1c880*/  IMAD.IADD R4, R9, 0x1, R7 ;  /* 0x0000000109047824 */ /* 0x000fe200078e0207 */
[----:B------:R-:W-:-:S05]  /*1c890*/  BRA `(.L_x_1419) ;  /* 0x0000004000007947 */ /* 0x000fca0003800000 */
.L_x_1418:
[----:B------:R-:W-:Y:S02]  /*1c8a0*/  ULDC.64 UR4, c[0x0][0x118] ;  /* 0x0000460000047ab9 */ /* 0x000fe40000000a00 */
[----:B------:R-:W2:Y:S02]  /*1c8b0*/  LD.E R8, [R2.64+0x40] ;  /* 0x0000400402087980 */ /* 0x000ea4000c101900 */
[----:B--2---:R-:W-:Y:S04]  /*1c8c0*/  LEA R8, -R8, RZ, 0x6 ;  /* 0x000000ff08087211 */ /* 0x004fe800078e31ff */
[----:B------:R-:W-:Y:S02]  /*1c8d0*/  SHF.R.S32.HI R4, RZ, 0x1f, R8 ;  /* 0x0000001fff047819 */ /* 0x000fe40000011408 */
.L_x_1419:
[----:B------:R-:W-:Y:S05]  /*1c8e0*/  BSYNC B0 ;  /* 0x0000000000007941 */ /* 0x000fea0003800000 */
.L_x_1417:
[C---:B------:R-:W-:Y:S01]  /*1c8f0*/  LOP3.LUT P6, RZ, R250.reuse, 0x1, RZ, 0xc0, !PT ;  /* 0x00000001faff7812 */ /* 0x040fe200078cc0ff */
[----:B------:R-:W-:Y:S01]  /*1c900*/  ULDC.64 UR4, c[0x0][0x118] ;  /* 0x0000460000047ab9 */ /* 0x000fe20000000a00 */
[C---:B------:R-:W-:Y:S01]  /*1c910*/  LOP3.LUT P4, RZ, R250.reuse, 0x4, RZ, 0xc0, !PT ;  /* 0x00000004faff7812 */ /* 0x040fe2000788c0ff */
[----:B------:R-:W-:Y:S01]  /*1c920*/  BSSY B1, `(.L_x_1420) ;  /* 0x0000253000017945 */ /* 0x000fe20003800000 */
[----:B------:R-:W-:Y:S02]  /*1c930*/  LOP3.LUT P5, RZ, R250, 0x2, RZ, 0xc0, !PT ;  /* 0x00000002faff7812 */ /* 0x000fe400078ac0ff */
[-C--:B------:R-:W-:Y:S02]  /*1c940*/  IADD3 R7, P1, R8, R235.reuse, RZ ;  /* 0x000000eb08077210 */ /* 0x080fe40007f3e0ff */
[----:B------:R-:W-:Y:S02]  /*1c950*/  LOP3.LUT P3, RZ, R250, 0x8, RZ, 0xc0, !PT ;  /* 0x00000008faff7812 */ /* 0x000fe4000786c0ff */
[-C--:B------:R-:W-:Y:S01]  /*1c960*/  LEA R26, P0, R8, R188.reuse, 0x1 ;  /* 0x000000bc081a7211 */ /* 0x080fe200078008ff */
[----:B------:R-:W-:Y:S01]  /*1c970*/  IMAD.X R6, R4, 0x1, R236, P1 ;  /* 0x0000000104067824 */ /* 0x000fe200008e06ec */
[C---:B------:R-:W-:Y:S02]  /*1c980*/  IADD3 R5, P2, R7.reuse, R235, RZ ;  /* 0x000000eb07057210 */ /* 0x040fe40007f5e0ff */
[-C--:B------:R-:W-:Y:S02]  /*1c990*/  LEA.HI.X R27, R8, R189.reuse, R4, 0x1, P0 ;  /* 0x000000bd081b7211 */ /* 0x080fe400000f0c04 */
[C---:B------:R-:W-:Y:S02]  /*1c9a0*/  @P6 LEA R16, P1, R7.reuse, R188, 0x1 ;  /* 0x000000bc07106211 */ /* 0x040fe400078208ff */
[----:B------:R-:W-:Y:S01]  /*1c9b0*/  IADD3.X R4, R6, R236, RZ, P2, !PT ;  /* 0x000000ec06047210 */ /* 0x000fe200017fe4ff */
[----:B------:R-:W-:Y:S01]  /*1c9c0*/  @!PT LDS RZ, [RZ] ;  /* 0x00000000fffff984 */ /* 0x000fe20000000800 */
[----:B------:R-:W-:Y:S01]  /*1c9d0*/  @!PT LDS RZ, [RZ] ;  /* 0x00000000fffff984 */ /* 0x000fe20000000800 */
[----:B------:R-:W-:Y:S01]  /*1c9e0*/  @!PT LDS RZ, [RZ] ;  /* 0x00000000fffff984 */ /* 0x000fe20000000800 */
[----:B------:R1:W-:Y:S01]  /*1c9f0*/  @P6 LDGSTS.E.BYPASS.LTC128B.128 [R247+0x10000], [R26.64] ;  /* 0x100000001af76fae */ /* 0x0003e2000b901d44 */
[CC--:B------:R-:W-:Y:S02]  /*1ca00*/  @P4 LEA R10, P2, R7.reuse, R188.reuse, 0x1 ;  /* 0x000000bc070a4211 */ /* 0x0c0fe400078408ff */
[CC--:B------:R-:W-:Y:S02]  /*1ca10*/  @P5 LEA R12, P0, R7.reuse, R188.reuse, 0x1 ;  /* 0x000000bc070c5211 */ /* 0x0c0fe400078008ff */
[CCC-:B------:R-:W-:Y:S01]  /*1ca20*/  @P6 LEA.HI.X R17, R7.reuse, R189.reuse, R6.reuse, 0x1, P1 ;  /* 0x000000bd07116211 */ /* 0x1c0fe200008f0c06 */
[----:B------:R-:W-:Y:S01]  /*1ca30*/  @!P6 STS.128 [R247+0x10000], RZ ;  /* 0x010000fff700e388 */ /* 0x000fe20000000c00 */
[CC--:B------:R-:W-:Y:S02]  /*1ca40*/  @P3 LEA R8, P1, R7.reuse, R188.reuse, 0x1 ;  /* 0x000000bc07083211 */ /* 0x0c0fe400078208ff */
[-CC-:B------:R-:W-:Y:S02]  /*1ca50*/  @P4 LEA.HI.X R11, R7, R189.reuse, R6.reuse, 0x1, P2 ;  /* 0x000000bd070b4211 */ /* 0x180fe400010f0c06 */
[-C--:B------:R-:W-:Y:S02]  /*1ca60*/  @P5 LEA R22, P2, R5, R188.reuse, 0x1 ;  /* 0x000000bc05165211 */ /* 0x080fe400078408ff */
[-CC-:B------:R-:W-:Y:S02]  /*1ca70*/  @P5 LEA.HI.X R13, R7, R189.reuse, R6.reuse, 0x1, P0 ;  /* 0x000000bd070d5211 */ /* 0x180fe400000f0c06 */
[-C--:B------:R-:W-:Y:S02]  /*1ca80*/  @P6 LEA R14, P0, R5, R188.reuse, 0x1 ;  /* 0x000000bc050e6211 */ /* 0x080fe400078008ff */
[-C--:B------:R-:W-:Y:S02]  /*1ca90*/  @P3 LEA.HI.X R9, R7, R189.reuse, R6, 0x1, P1 ;  /* 0x000000bd07093211 */ /* 0x080fe400008f0c06 */
[C-C-:B------:R-:W-:Y:S02]  /*1caa0*/  @P5 LEA.HI.X R23, R5.reuse, R189, R4.reuse, 0x1, P2 ;  /* 0x000000bd05175211 */ /* 0x140fe400010f0c04 */
        /* <DEDUP_REMOVED lines=15> */
[----:B------:R-:W-:Y:S02]  /*1cba0*/  @P3 LEA.HI.X R167, R6, R189, R4, 0x1, P0 ;  /* 0x000000bd06a73211 */ /* 0x000fe400000f0c04 */
[-C--:B------:R-:W-:Y:S02]  /*1cbb0*/  @P5 MOV R4, R26.reuse ;  /* 0x0000001a00045202 */ /* 0x080fe40000000f00 */
[----:B------:R-:W-:Y:S03]  /*1cbc0*/  ISETP.GE.AND P0, PT, R251, 0x1, PT ;  /* 0x00000001fb00780c */ /* 0x000fe60003f06270 */
[----:B------:R-:W-:Y:S01]  /*1cbd0*/  @!PT LDS RZ, [RZ] ;  /* 0x00000000fffff984 */ /* 0x000fe20000000800 */
[----:B------:R-:W-:Y:S01]  /*1cbe0*/  @!PT LDS RZ, [RZ] ;  /* 0x00000000fffff984 */ /* 0x000fe20000000800 */
[----:B------:R-:W-:Y:S01]  /*1cbf0*/  @!PT LDS RZ, [RZ] ;  /* 0x00000000fffff984 */ /* 0x000fe20000000800 */
[----:B------:R2:W-:Y:S05]  /*1cc00*/  @P5 LDGSTS.E.BYPASS.LTC128B.128 [R247+0x12000], [R4.64+0x80] ;  /* 0x1200008004f75fae */ /* 0x0005ea000b901d44 */
[----:B------:R-:W-:Y:S01]  /*1cc10*/  @!P5 STS.128 [R247+0x12000], RZ ;  /* 0x012000fff700d388 */ /* 0x000fe20000000c00 */
[-C--:B--2---:R-:W-:Y:S01]  /*1cc20*/  @P4 MOV R4, R26.reuse ;  /* 0x0000001a00044202 */ /* 0x084fe20000000f00 */
[--C-:B------:R-:W-:Y:S05]  /*1cc30*/  @P4 IMAD.MOV.U32 R5, RZ, RZ, R27.reuse ;  /* 0x000000ffff054224 */ /* 0x100fea00078e001b */
        /* <DEDUP_REMOVED lines=11> */
[----:B------:R-:W-:Y:S05]  /*1ccf0*/  @!P3 STS.128 [R247+0x16000], RZ ;  /* 0x016000fff700b388 */ /* 0x000fea0000000c00 */
[----:B------:R-:W-:Y:S01]  /*1cd00*/  @!PT LDS RZ, [RZ] ;  /* 0x00000000fffff984 */ /* 0x000fe20000000800 */
[----:B------:R-:W-:Y:S01]  /*1cd10*/  @!PT LDS RZ, [RZ] ;  /* 0x00000000fffff984 */ /* 0x000fe20000000800 */
[----:B------:R-:W-:Y:S01]  /*1cd20*/  @!PT LDS RZ, [RZ] ;  /* 0x00000000fffff984 */ /* 0x000fe20000000800 */
[----:B------:R3:W-:Y:S05]  /*1cd30*/  @P6 LDGSTS.E.BYPASS.LTC128B.128 [R247+0x10800], [R16.64] ;  /* 0x1080000010f76fae */ /* 0x0007ea000b901d44 */
[----:B------:R-:W-:Y:S05]  /*1cd40*/  @!P6 STS.128 [R247+0x10800], RZ ;  /* 0x010800fff700e388 */ /* 0x000fea0000000c00 */
        /* <DEDUP_REMOVED lines=55> */
[----:B------:R-:W-:Y:S05]  /*1d0c0*/  LDSM.16.M88.4 R32, [R230] ;  /* 0x00000000e620783b */ /* 0x000fea0000000200 */
[----:B-----5:R-:W2:Y:S05]  /*1d0d0*/  LDSM.16.M88.4 R8, [R229+0x8000] ;  /* 0x00800000e508783b */ /* 0x020eaa0000000200 */
[----:B---3--:R-:W4:Y:S05]  /*1d0e0*/  LDSM.16.M88.4 R16, [R229+0x8800] ;  /* 0x00880000e510783b */ /* 0x008f2a0000000200 */
[----:B------:R-:W0:Y:S01]  /*1d0f0*/  LDGDEPBAR ;  /* 0x00000000000079af */ /* 0x000e220000000000 */
[----:B-1----:R-:W-:Y:S01]  /*1d100*/  MOV R166, R26 ;  /* 0x0000001a00a67202 */ /* 0x002fe20000000f00 */
[----:B------:R-:W-:Y:S03]  /*1d110*/  IMAD.MOV.U32 R167, RZ, RZ, R27 ;  /* 0x000000ffffa77224 */ /* 0x000fe600078e001b */
[----:B------:R-:W1:Y:S05]  /*1d120*/  LDSM.16.M88.4 R24, [R229+0x9000] ;  /* 0x00900000e518783b */ /* 0x000e6a0000000200 */
[----:B------:R-:W3:Y:S05]  /*1d130*/  LDSM.16.M88.4 R168, [R229+0x9800] ;  /* 0x00980000e5a8783b */ /* 0x000eea0000000200 */
[----:B------:R-:W-:Y:S05]  /*1d140*/  LDSM.16.M88.4 R172, [R228] ;  /* 0x00000000e4ac783b */ /* 0x000fea0000000200 */
[----:B------:R-:W5:Y:S05]  /*1d150*/  LDSM.16.M88.4 R176, [R227] ;  /* 0x00000000e3b0783b */ /* 0x000f6a0000000200 */
[----:B------:R-:W3:Y:S01]  /*1d160*/  LDSM.16.M88.4 R180, [R223] ;  /* 0x00000000dfb4783b */ /* 0x000ee20000000200 */
[C---:B--2---:R-:W-:Y:S04]  /*1d170*/  HMMA.16816.F32.BF16 R4, R32.reuse, R8, RZ ;  /* 0x000000082004723c */ /* 0x044fe800000418ff */
[----:B------:R-:W2:Y:S05]  /*1d180*/  LDSM.16.M88.4 R184, [R222] ;  /* 0x00000000deb8783b */ /* 0x000eaa0000000200 */
[----:B------:R-:W2:Y:S01]  /*1d190*/  LDSM.16.M88.4 R188, [R221] ;  /* 0x00000000ddbc783b */ /* 0x000ea20000000200 */
[C---:B------:R-:W-:Y:S04]  /*1d1a0*/  HMMA.16816.F32.BF16 R8, R32.reuse, R10, RZ ;  /* 0x0000000a2008723c */ /* 0x040fe800000418ff */
[----:B------:R-:W-:Y:S04]  /*1d1b0*/  LDSM.16.M88.4 R192, [R226] ;  /* 0x00000000e2c0783b */ /* 0x000fe80000000200 */
[C---:B----4-:R-:W-:Y:S01]  /*1d1c0*/  HMMA.16816.F32.BF16 R12, R32.reuse, R16, RZ ;  /* 0x00000010200c723c */ /* 0x050fe200000418ff */
[----:B------:R-:W2:Y:S05]  /*1d1d0*/  LDSM.16.M88.4 R196, [R224+0x8000] ;  /* 0x00800000e0c4783b */ /* 0x000eaa0000000200 */
[----:B------:R-:W2:Y:S02]  /*1d1e0*/  LDSM.16.M88.4 R200, [R224+0x8800] ;  /* 0x00880000e0c8783b */ /* 0x000ea40000000200 */
[C---:B------:R-:W-:Y:S03]  /*1d1f0*/  HMMA.16816.F32.BF16 R16, R32.reuse, R18, RZ ;  /* 0x000000122010723c */ /* 0x040fe600000418ff */
[----:B------:R-:W-:Y:S05]  /*1d200*/  LDSM.16.M88.4 R204, [R220+0x800] ;  /* 0x00080000dccc783b */ /* 0x000fea0000000200 */
[C---:B-1----:R-:W-:Y:S01]  /*1d210*/  HMMA.16816.F32.BF16 R20, R32.reuse, R24, RZ ;  /* 0x000000182014723c */ /* 0x042fe200000418ff */
[----:B------:R-:W4:Y:S07]  /*1d220*/  LD.E R164, [R2.64+0x18c] ;  /* 0x00018c0402a47980 */ /* 0x000f2e000c101900 */
[C---:B------:R-:W-:Y:S08]  /*1d230*/  HMMA.16816.F32.BF16 R24, R32.reuse, R26, RZ ;  /* 0x0000001a2018723c */ /* 0x040ff000000418ff */
[C---:B---3--:R-:W-:Y:S08]  /*1d240*/  HMMA.16816.F32.BF16 R28, R32.reuse, R168, RZ ;  /* 0x000000a8201c723c */ /* 0x048ff000000418ff */
[----:B------:R-:W-:Y:S01]  /*1d250*/  HMMA.16816.F32.BF16 R32, R32, R170, RZ ;  /* 0x000000aa2020723c */ /* 0x000fe200000418ff */
[----:B------:R-:W1:Y:S07]  /*1d260*/  LDSM.16.M88.4 R168, [R224+0x9000] ;  /* 0x00900000e0a8783b */ /* 0x000e6e0000000200 */
[C---:B-----5:R-:W-:Y:S08]  /*1d270*/  HMMA.16816.F32.BF16 R4, R172.reuse, R176, R4 ;  /* 0x000000b0ac04723c */ /* 0x060ff00000041804 */
[C---:B------:R-:W-:Y:S01]  /*1d280*/  HMMA.16816.F32.BF16 R8, R172.reuse, R178, R8 ;  /* 0x000000b2ac08723c */ /* 0x040fe20000041808 */
[----:B------:R-:W3:Y:S07]  /*1d290*/  LDSM.16.M88.4 R176, [R224+0x9800] ;  /* 0x00980000e0b0783b */ /* 0x000eee0000000200 */
[C---:B------:R-:W-:Y:S08]  /*1d2a0*/  HMMA.16816.F32.BF16 R12, R172.reuse, R180, R12 ;  /* 0x000000b4ac0c723c */ /* 0x040ff0000004180c */
[C---:B------:R-:W-:Y:S01]  /*1d2b0*/  HMMA.16816.F32.BF16 R16, R172.reuse, R182, R16 ;  /* 0x000000b6ac10723c */ /* 0x040fe20000041810 */
[----:B------:R-:W-:Y:S07]  /*1d2c0*/  LDSM.16.M88.4 R180, [R225] ;  /* 0x00000000e1b4783b */ /* 0x000fee0000000200 */
[C---:B--2---:R-:W-:Y:S08]  /*1d2d0*/  HMMA.16816.F32.BF16 R20, R172.reuse, R184, R20 ;  /* 0x000000b8ac14723c */ /* 0x044ff00000041814 */
[C---:B------:R-:W-:Y:S01]  /*1d2e0*/  HMMA.16816.F32.BF16 R24, R172.reuse, R186, R24 ;  /* 0x000000baac18723c */ /* 0x040fe20000041818 */
[----:B------:R-:W2:Y:S07]  /*1d2f0*/  LDSM.16.M88.4 R184, [R220] ;  /* 0x00000000dcb8783b */ /* 0x000eae0000000200 */
[C---:B------:R-:W-:Y:S08]  /*1d300*/  HMMA.16816.F32.BF16 R28, R172.reuse, R188, R28 ;  /* 0x000000bcac1c723c */ /* 0x040ff0000004181c */
[----:B------:R-:W-:Y:S01]  /*1d310*/  HMMA.16816.F32.BF16 R32, R172, R190, R32 ;  /* 0x000000beac20723c */ /* 0x000fe20000041820 */
[----:B------:R-:W5:Y:S05]  /*1d320*/  LDSM.16.M88.4 R172, [R220+0x1000] ;  /* 0x00100000dcac783b */ /* 0x000f6a0000000200 */
[----:B------:R-:W2:Y:S02]  /*1d330*/  LDSM.16.M88.4 R188, [R220+0x1800] ;  /* 0x00180000dcbc783b */ /* 0x000ea40000000200 */
[C---:B------:R-:W-:Y:S08]  /*1d340*/  HMMA.16816.F32.BF16 R4, R192.reuse, R196, R4 ;  /* 0x000000c4c004723c */ /* 0x040ff00000041804 */
[C---:B------:R-:W-:Y:S01]  /*1d350*/  HMMA.16816.F32.BF16 R8, R192.reuse, R198, R8 ;  /* 0x000000c6c008723c */ /* 0x040fe20000041808 */
[----:B------:R-:W-:Y:S07]  /*1d360*/  LDSM.16.M88.4 R196, [R230+0x2000] ;  /* 0x00200000e6c4783b */ /* 0x000fee0000000200 */
[C---:B------:R-:W-:Y:S08]  /*1d370*/  HMMA.16816.F32.BF16 R12, R192.reuse, R200, R12 ;  /* 0x000000c8c00c723c */ /* 0x040ff0000004180c */
[C---:B------:R-:W-:Y:S01]  /*1d380*/  HMMA.16816.F32.BF16 R16, R192.reuse, R202, R16 ;  /* 0x000000cac010723c */ /* 0x040fe20000041810 */
[----:B------:R-:W5:Y:S07]  /*1d390*/  LDSM.16.M88.4 R200, [R229+0xa000] ;  /* 0x00a00000e5c8783b */ /* 0x000f6e0000000200 */
[C---:B-1----:R-:W-:Y:S08]  /*1d3a0*/  HMMA.16816.F32.BF16 R20, R192.reuse, R168, R20 ;  /* 0x000000a8c014723c */ /* 0x042ff00000041814 */
[C---:B------:R-:W-:Y:S01]  /*1d3b0*/  HMMA.16816.F32.BF16 R24, R192.reuse, R170, R24 ;  /* 0x000000aac018723c */ /* 0x040fe20000041818 */
[----:B------:R-:W1:Y:S07]  /*1d3c0*/  LDSM.16.M88.4 R168, [R229+0xa800] ;  /* 0x00a80000e5a8783b */ /* 0x000e6e0000000200 */
[C---:B---3--:R-:W-:Y:S08]  /*1d3d0*/  HMMA.16816.F32.BF16 R28, R192.reuse, R176, R28 ;  /* 0x000000b0c01c723c */ /* 0x048ff0000004181c */
[----:B------:R-:W-:Y:S01]  /*1d3e0*/  HMMA.16816.F32.BF16 R32, R192, R178, R32 ;  /* 0x000000b2c020723c */ /* 0x000fe20000041820 */
[----:B------:R-:W3:Y:S05]  /*1d3f0*/  LDSM.16.M88.4 R176, [R229+0xb000] ;  /* 0x00b00000e5b0783b */ /* 0x000eea0000000200 */
[----:B------:R-:W-:Y:S02]  /*1d400*/  LDSM.16.M88.4 R192, [R228+0x2000] ;  /* 0x00200000e4c0783b */ /* 0x000fe40000000200 */
[C---:B--2---:R-:W-:Y:S08]  /*1d410*/  HMMA.16816.F32.BF16 R4, R180.reuse, R184, R4 ;  /* 0x000000b8b404723c */ /* 0x044ff00000041804 */
[C---:B------:R-:W-:Y:S01]  /*1d420*/  HMMA.16816.F32.BF16 R8, R180.reuse, R186, R8 ;  /* 0x000000bab408723c */ /* 0x040fe20000041808 */
[----:B------:R-:W2:Y:S07]  /*1d430*/  LDSM.16.M88.4 R184, [R229+0xb800] ;  /* 0x00b80000e5b8783b */ /* 0x000eae0000000200 */
[C---:B------:R-:W-:Y:S08]  /*1d440*/  HMMA.16816.F32.BF16 R12, R180.reuse, R204, R12 ;  /* 0x000000ccb40c723c */ /* 0x040ff0000004180c */
[C---:B------:R-:W-:Y:S01]  /*1d450*/  HMMA.16816.F32.BF16 R16, R180.reuse, R206, R16 ;  /* 0x000000ceb410723c */ /* 0x040fe20000041810 */
[----:B------:R-:W1:Y:S07]  /*1d460*/  LDSM.16.M88.4 R204, [R219] ;  /* 0x00000000dbcc783b */ /* 0x000e6e0000000200 */
[C---:B-----5:R-:W-:Y:S08]  /*1d470*/  HMMA.16816.F32.BF16 R20, R180.reuse, R172, R20 ;  /* 0x000000acb414723c */ /* 0x060ff00000041814 */
[C---:B------:R-:W-:Y:S01]  /*1d480*/  HMMA.16816.F32.BF16 R24, R180.reuse, R174, R24 ;  /* 0x000000aeb418723c */ /* 0x040fe20000041818 */
[----:B------:R-:W5:Y:S07]  /*1d490*/  LDSM.16.M88.4 R172, [R218] ;  /* 0x00000000daac783b */ /* 0x000f6e0000000200 */
[C---:B------:R-:W-:Y:S08]  /*1d4a0*/  HMMA.16816.F32.BF16 R28, R180.reuse, R188, R28 ;  /* 0x000000bcb41c723c */ /* 0x040ff0000004181c */
[----:B------:R-:W-:Y:S01]  /*1d4b0*/  HMMA.16816.F32.BF16 R32, R180, R190, R32 ;  /* 0x000000beb420723c */ /* 0x000fe20000041820 */
[----:B------:R-:W2:Y:S05]  /*1d4c0*/  LDSM.16.M88.4 R180, [R217] ;  /* 0x00000000d9b4783b */ /* 0x000eaa0000000200 */
[----:B------:R-:W2:Y:S02]  /*1d4d0*/  LDSM.16.M88.4 R188, [R216] ;  /* 0x00000000d8bc783b */ /* 0x000ea40000000200 */
[C---:B------:R-:W-:Y:S08]  /*1d4e0*/  HMMA.16816.F32.BF16 R4, R196.reuse, R200, R4 ;  /* 0x000000c8c404723c */ /* 0x040ff00000041804 */
[C---:B------:R-:W-:Y:S01]  /*1d4f0*/  HMMA.16816.F32.BF16 R8, R196.reuse, R202, R8 ;  /* 0x000000cac408723c */ /* 0x040fe20000041808 */
[----:B------:R-:W-:Y:S07]  /*1d500*/  LDSM.16.M88.4 R200, [R224+0xb800] ;  /* 0x00b80000e0c8783b */ /* 0x000fee0000000200 */
[C---:B-1----:R-:W-:Y:S08]  /*1d510*/  HMMA.16816.F32.BF16 R12, R196.reuse, R168, R12 ;  /* 0x000000a8c40c723c */ /* 0x042ff0000004180c */
[C---:B------:R-:W-:Y:S01]  /*1d520*/  HMMA.16816.F32.BF16 R16, R196.reuse, R170, R16 ;  /* 0x000000aac410723c */ /* 0x040fe20000041810 */
[----:B------:R-:W-:Y:S07]  /*1d530*/  LDSM.16.M88.4 R168, [R226+0x2000] ;  /* 0x00200000e2a8783b */ /* 0x000fee0000000200 */
[C---:B---3--:R-:W-:Y:S08]  /*1d540*/  HMMA.16816.F32.BF16 R20, R196.reuse, R176, R20 ;  /* 0x000000b0c414723c */ /* 0x048ff00000041814 */
[C---:B------:R-:W-:Y:S01]  /*1d550*/  HMMA.16816.F32.BF16 R24, R196.reuse, R178, R24 ;  /* 0x000000b2c418723c */ /* 0x040fe20000041818 */
[----:B------:R-:W1:Y:S07]  /*1d560*/  LDSM.16.M88.4 R176, [R224+0xa000] ;  /* 0x00a00000e0b0783b */ /* 0x000e6e0000000200 */
[C---:B--2---:R-:W-:Y:S08]  /*1d570*/  HMMA.16816.F32.BF16 R28, R196.reuse, R184, R28 ;  /* 0x000000b8c41c723c */ /* 0x044ff0000004181c */
[----:B------:R-:W-:Y:S01]  /*1d580*/  HMMA.16816.F32.BF16 R32, R196, R186, R32 ;  /* 0x000000bac420723c */ /* 0x000fe20000041820 */
[----:B------:R-:W2:Y:S05]  /*1d590*/  LDSM.16.M88.4 R184, [R224+0xa800] ;  /* 0x00a80000e0b8783b */ /* 0x000eaa0000000200 */
[----:B------:R-:W3:Y:S02]  /*1d5a0*/  LDSM.16.M88.4 R196, [R224+0xb000] ;  /* 0x00b00000e0c4783b */ /* 0x000ee40000000200 */
[C---:B------:R-:W-:Y:S08]  /*1d5b0*/  HMMA.16816.F32.BF16 R4, R192.reuse, R204, R4 ;  /* 0x000000ccc004723c */ /* 0x040ff00000041804 */
[C---:B------:R-:W-:Y:S07]  /*1d5c0*/  HMMA.16816.F32.BF16 R8, R192.reuse, R206, R8 ;  /* 0x000000cec008723c */ /* 0x040fee0000041808 */
[----:B------:R-:W-:Y:S01]  /*1d5d0*/  MOV R206, R166 ;  /* 0x000000a600ce7202 */ /* 0x000fe20000000f00 */
[C---:B-----5:R-:W-:Y:S04]  /*1d5e0*/  HMMA.16816.F32.BF16 R12, R192.reuse, R172, R12 ;  /* 0x000000acc00c723c */ /* 0x060fe8000004180c */
[----:B------:R-:W-:Y:S04]  /*1d5f0*/  IMAD.MOV.U32 R207, RZ, RZ, R167 ;  /* 0x000000ffffcf7224 */ /* 0x000fe800078e00a7 */
[C---:B------:R-:W-:Y:S01]  /*1d600*/  HMMA.16816.F32.BF16 R16, R192.reuse, R174, R16 ;  /* 0x000000aec010723c */ /* 0x040fe20000041810 */
[----:B------:R-:W-:Y:S07]  /*1d610*/  LDSM.16.M88.4 R172, [R225+0x2000] ;  /* 0x00200000e1ac783b */ /* 0x000fee0000000200 */
[C---:B------:R-:W-:Y:S08]  /*1d620*/  HMMA.16816.F32.BF16 R20, R192.reuse, R180, R20 ;  /* 0x000000b4c014723c */ /* 0x040ff00000041814 */
[C---:B------:R-:W-:Y:S01]  /*1d630*/  HMMA.16816.F32.BF16 R24, R192.reuse, R182, R24 ;  /* 0x000000b6c018723c */ /* 0x040fe20000041818 */
[----:B------:R-:W5:Y:S07]  /*1d640*/  LDSM.16.M88.4 R180, [R220+0x2000] ;  /* 0x00200000dcb4783b */ /* 0x000f6e0000000200 */
[C---:B------:R-:W-:Y:S08]  /*1d650*/  HMMA.16816.F32.BF16 R28, R192.reuse, R188, R28 ;  /* 0x000000bcc01c723c */ /* 0x040ff0000004181c */
[----:B------:R-:W-:Y:S01]  /*1d660*/  HMMA.16816.F32.BF16 R32, R192, R190, R32 ;  /* 0x000000bec020723c */ /* 0x000fe20000041820 */
[----:B------:R-:W4:Y:S05]  /*1d670*/  LDSM.16.M88.4 R188, [R220+0x2800] ;  /* 0x00280000dcbc783b */ /* 0x000f2a0000000200 */
[----:B------:R-:W4:Y:S02]  /*1d680*/  LDSM.16.M88.4 R192, [R220+0x3000] ;  /* 0x00300000dcc0783b */ /* 0x000f240000000200 */
[C---:B-1----:R-:W-:Y:S08]  /*1d690*/  HMMA.16816.F32.BF16 R4, R168.reuse, R176, R4 ;  /* 0x000000b0a804723c */ /* 0x042ff00000041804 */
[C---:B------:R-:W-:Y:S01]  /*1d6a0*/  HMMA.16816.F32.BF16 R8, R168.reuse, R178, R8 ;  /* 0x000000b2a808723c */ /* 0x040fe20000041808 */
[----:B------:R-:W1:Y:S07]  /*1d6b0*/  LDSM.16.M88.4 R176, [R220+0x3800] ;  /* 0x00380000dcb0783b */ /* 0x000e6e0000000200 */
[C---:B--2---:R-:W-:Y:S08]  /*1d6c0*/  HMMA.16816.F32.BF16 R12, R168.reuse, R184, R12 ;  /* 0x000000b8a80c723c */ /* 0x044ff0000004180c */
[C---:B------:R-:W-:Y:S01]  /*1d6d0*/  HMMA.16816.F32.BF16 R16, R168.reuse, R186, R16 ;  /* 0x000000baa810723c */ /* 0x040fe20000041810 */
[----:B------:R-:W-:Y:S07]  /*1d6e0*/  LDSM.16.M88.4 R184, [R230+0x4000] ;  /* 0x00400000e6b8783b */ /* 0x000fee0000000200 */
[C---:B---3--:R-:W-:Y:S08]  /*1d6f0*/  HMMA.16816.F32.BF16 R20, R168.reuse, R196, R20 ;  /* 0x000000c4a814723c */ /* 0x048ff00000041814 */
[C---:B------:R-:W-:Y:S01]  /*1d700*/  HMMA.16816.F32.BF16 R24, R168.reuse, R198, R24 ;  /* 0x000000c6a818723c */ /* 0x040fe20000041818 */
[----:B------:R-:W2:Y:S07]  /*1d710*/  LDSM.16.M88.4 R196, [R229+0xc000] ;  /* 0x00c00000e5c4783b */ /* 0x000eae0000000200 */
[C---:B------:R-:W-:Y:S08]  /*1d720*/  HMMA.16816.F32.BF16 R28, R168.reuse, R200, R28 ;  /* 0x000000c8a81c723c */ /* 0x040ff0000004181c */
[----:B------:R-:W-:Y:S01]  /*1d730*/  HMMA.16816.F32.BF16 R32, R168, R202, R32 ;  /* 0x000000caa820723c */ /* 0x000fe20000041820 */
[----:B------:R-:W3:Y:S05]  /*1d740*/  LDSM.16.M88.4 R168, [R229+0xc800] ;  /* 0x00c80000e5a8783b */ /* 0x000eea0000000200 */
[----:B------:R-:W1:Y:S02]  /*1d750*/  LDSM.16.M88.4 R200, [R229+0xd000] ;  /* 0x00d00000e5c8783b */ /* 0x000e640000000200 */
[C---:B-----5:R-:W-:Y:S08]  /*1d760*/  HMMA.16816.F32.BF16 R4, R172.reuse, R180, R4 ;  /* 0x000000b4ac04723c */ /* 0x060ff00000041804 */
[C---:B------:R-:W-:Y:S01]  /*1d770*/  HMMA.16816.F32.BF16 R8, R172.reuse, R182, R8 ;  /* 0x000000b6ac08723c */ /* 0x040fe20000041808 */
[----:B------:R-:W5:Y:S07]  /*1d780*/  LDSM.16.M88.4 R180, [R229+0xd800] ;  /* 0x00d80000e5b4783b */ /* 0x000f6e0000000200 */
[C---:B----4-:R-:W-:Y:S08]  /*1d790*/  HMMA.16816.F32.BF16 R12, R172.reuse, R188, R12 ;  /* 0x000000bcac0c723c */ /* 0x050ff0000004180c */
[C---:B------:R-:W-:Y:S01]  /*1d7a0*/  HMMA.16816.F32.BF16 R16, R172.reuse, R190, R16 ;  /* 0x000000beac10723c */ /* 0x040fe20000041810 */
[----:B------:R-:W-:Y:S07]  /*1d7b0*/  LDSM.16.M88.4 R188, [R228+0x4000] ;  /* 0x00400000e4bc783b */ /* 0x000fee0000000200 */
[C---:B------:R-:W-:Y:S08]  /*1d7c0*/  HMMA.16816.F32.BF16 R20, R172.reuse, R192, R20 ;  /* 0x000000c0ac14723c */ /* 0x040ff00000041814 */
[C---:B------:R-:W-:Y:S01]  /*1d7d0*/  HMMA.16816.F32.BF16 R24, R172.reuse, R194, R24 ;  /* 0x000000c2ac18723c */ /* 0x040fe20000041818 */
[----:B------:R-:W4:Y:S07]  /*1d7e0*/  LDSM.16.M88.4 R192, [R215] ;  /* 0x00000000d7c0783b */ /* 0x000f2e0000000200 */
[C---:B-1----:R-:W-:Y:S08]  /*1d7f0*/  HMMA.16816.F32.BF16 R28, R172.reuse, R176, R28 ;  /* 0x000000b0ac1c723c */ /* 0x042ff0000004181c */
[----:B------:R-:W-:Y:S01]  /*1d800*/  HMMA.16816.F32.BF16 R32, R172, R178, R32 ;  /* 0x000000b2ac20723c */ /* 0x000fe20000041820 */
[----:B------:R-:W-:Y:S05]  /*1d810*/  LDSM.16.M88.4 R172, [R213] ;  /* 0x00000000d5ac783b */ /* 0x000fea0000000200 */
[----:B------:R-:W-:Y:S02]  /*1d820*/  LDSM.16.M88.4 R176, [R212] ;  /* 0x00000000d4b0783b */ /* 0x000fe40000000200 */
[C---:B--2---:R-:W-:Y:S08]  /*1d830*/  HMMA.16816.F32.BF16 R4, R184.reuse, R196, R4 ;  /* 0x000000c4b804723c */ /* 0x044ff00000041804 */
[C---:B------:R-:W-:Y:S01]  /*1d840*/  HMMA.16816.F32.BF16 R8, R184.reuse, R198, R8 ;  /* 0x000000c6b808723c */ /* 0x040fe20000041808 */
[----:B------:R-:W-:Y:S07]  /*1d850*/  LDSM.16.M88.4 R196, [R226+0x4000] ;  /* 0x00400000e2c4783b */ /* 0x000fee0000000200 */
[C---:B---3--:R-:W-:Y:S08]  /*1d860*/  HMMA.16816.F32.BF16 R12, R184.reuse, R168, R12 ;  /* 0x000000a8b80c723c */ /* 0x048ff0000004180c */
[C---:B------:R-:W-:Y:S01]  /*1d870*/  HMMA.16816.F32.BF16 R16, R184.reuse, R170, R16 ;  /* 0x000000aab810723c */ /* 0x040fe20000041810 */
[----:B------:R-:W1:Y:S07]  /*1d880*/  LDSM.16.M88.4 R168, [R214] ;  /* 0x00000000d6a8783b */ /* 0x000e6e0000000200 */
[C---:B------:R-:W-:Y:S08]  /*1d890*/  HMMA.16816.F32.BF16 R20, R184.reuse, R200, R20 ;  /* 0x000000c8b814723c */ /* 0x040ff00000041814 */
[C---:B------:R-:W-:Y:S01]  /*1d8a0*/  HMMA.16816.F32.BF16 R24, R184.reuse, R202, R24 ;  /* 0x000000cab818723c */ /* 0x040fe20000041818 */
[----:B------:R-:W2:Y:S07]  /*1d8b0*/  LDSM.16.M88.4 R200, [R224+0xc000] ;  /* 0x00c00000e0c8783b */ /* 0x000eae0000000200 */
[C---:B-----5:R-:W-:Y:S08]  /*1d8c0*/  HMMA.16816.F32.BF16 R28, R184.reuse, R180, R28 ;  /* 0x000000b4b81c723c */ /* 0x060ff0000004181c */
[----:B------:R-:W-:Y:S01]  /*1d8d0*/  HMMA.16816.F32.BF16 R32, R184, R182, R32 ;  /* 0x000000b6b820723c */ /* 0x000fe20000041820 */
[----:B------:R-:W3:Y:S05]  /*1d8e0*/  LDSM.16.M88.4 R180, [R224+0xc800] ;  /* 0x00c80000e0b4783b */ /* 0x000eea0000000200 */
[----:B------:R-:W5:Y:S02]  /*1d8f0*/  LDSM.16.M88.4 R184, [R224+0xd000] ;  /* 0x00d00000e0b8783b */ /* 0x000f640000000200 */
[C---:B----4-:R-:W-:Y:S08]  /*1d900*/  HMMA.16816.F32.BF16 R4, R188.reuse, R192, R4 ;  /* 0x000000c0bc04723c */ /* 0x050ff00000041804 */
[C---:B------:R-:W-:Y:S01]  /*1d910*/  HMMA.16816.F32.BF16 R8, R188.reuse, R194, R8 ;  /* 0x000000c2bc08723c */ /* 0x040fe20000041808 */
[----:B------:R-:W4:Y:S07]  /*1d920*/  LDSM.16.M88.4 R192, [R224+0xd800] ;  /* 0x00d80000e0c0783b */ /* 0x000f2e0000000200 */
[C---:B-1----:R-:W-:Y:S08]  /*1d930*/  HMMA.16816.F32.BF16 R12, R188.reuse, R168, R12 ;  /* 0x000000a8bc0c723c */ /* 0x042ff0000004180c */
[C---:B------:R-:W-:Y:S01]  /*1d940*/  HMMA.16816.F32.BF16 R16, R188.reuse, R170, R16 ;  /* 0x000000aabc10723c */ /* 0x040fe20000041810 */
[----:B------:R-:W-:Y:S07]  /*1d950*/  LDSM.16.M88.4 R168, [R225+0x4000] ;  /* 0x00400000e1a8783b */ /* 0x000fee0000000200 */
[C---:B------:R-:W-:Y:S08]  /*1d960*/  HMMA.16816.F32.BF16 R20, R188.reuse, R172, R20 ;  /* 0x000000acbc14723c */ /* 0x040ff00000041814 */
[C---:B------:R-:W-:Y:S01]  /*1d970*/  HMMA.16816.F32.BF16 R24, R188.reuse, R174, R24 ;  /* 0x000000aebc18723c */ /* 0x040fe20000041818 */
[----:B------:R-:W1:Y:S07]  /*1d980*/  LDSM.16.M88.4 R172, [R220+0x4000] ;  /* 0x00400000dcac783b */ /* 0x000e6e0000000200 */
[C---:B------:R-:W-:Y:S08]  /*1d990*/  HMMA.16816.F32.BF16 R28, R188.reuse, R176, R28 ;  /* 0x000000b0bc1c723c */ /* 0x040ff0000004181c */
[----:B------:R-:W-:Y:S01]  /*1d9a0*/  HMMA.16816.F32.BF16 R32, R188, R178, R32 ;  /* 0x000000b2bc20723c */ /* 0x000fe20000041820 */
[----:B------:R-:W1:Y:S05]  /*1d9b0*/  LDSM.16.M88.4 R176, [R220+0x4800] ;  /* 0x00480000dcb0783b */ /* 0x000e6a0000000200 */
[----:B------:R-:W1:Y:S02]  /*1d9c0*/  LDSM.16.M88.4 R188, [R220+0x5000] ;  /* 0x00500000dcbc783b */ /* 0x000e640000000200 */
[C---:B--2---:R-:W-:Y:S08]  /*1d9d0*/  HMMA.16816.F32.BF16 R4, R196.reuse, R200, R4 ;  /* 0x000000c8c404723c */ /* 0x044ff00000041804 */
[C---:B------:R-:W-:Y:S01]  /*1d9e0*/  HMMA.16816.F32.BF16 R8, R196.reuse, R202, R8 ;  /* 0x000000cac408723c */ /* 0x040fe20000041808 */
[----:B------:R-:W2:Y:S07]  /*1d9f0*/  LDSM.16.M88.4 R200, [R220+0x5800] ;  /* 0x00580000dcc8783b */ /* 0x000eae0000000200 */
[C---:B---3--:R-:W-:Y:S08]  /*1da00*/  HMMA.16816.F32.BF16 R12, R196.reuse, R180, R12 ;  /* 0x000000b4c40c723c */ /* 0x048ff0000004180c */
[C---:B------:R-:W-:Y:S01]  /*1da10*/  HMMA.16816.F32.BF16 R16, R196.reuse, R182, R16 ;  /* 0x000000b6c410723c */ /* 0x040fe20000041810 */
[----:B------:R-:W-:Y:S07]  /*1da20*/  LDSM.16.M88.4 R180, [R230+0x6000] ;  /* 0x00600000e6b4783b */ /* 0x000fee0000000200 */
[C---:B-----5:R-:W-:Y:S08]  /*1da30*/  HMMA.16816.F32.BF16 R20, R196.reuse, R184, R20 ;  /* 0x000000b8c414723c */ /* 0x060ff00000041814 */
[C---:B------:R-:W-:Y:S01]  /*1da40*/  HMMA.16816.F32.BF16 R24, R196.reuse, R186, R24 ;  /* 0x000000bac418723c */ /* 0x040fe20000041818 */
[----:B------:R-:W3:Y:S07]  /*1da50*/  LDSM.16.M88.4 R184, [R229+0xe000] ;  /* 0x00e00000e5b8783b */ /* 0x000eee0000000200 */
[C---:B----4-:R-:W-:Y:S08]  /*1da60*/  HMMA.16816.F32.BF16 R28, R196.reuse, R192, R28 ;  /* 0x000000c0c41c723c */ /* 0x050ff0000004181c */
[----:B------:R-:W-:Y:S01]  /*1da70*/  HMMA.16816.F32.BF16 R32, R196, R194, R32 ;  /* 0x000000c2c420723c */ /* 0x000fe20000041820 */
[----:B------:R-:W4:Y:S05]  /*1da80*/  LDSM.16.M88.4 R192, [R229+0xe800] ;  /* 0x00e80000e5c0783b */ /* 0x000f2a0000000200 */
[----:B------:R-:W5:Y:S02]  /*1da90*/  LDSM.16.M88.4 R196, [R229+0xf000] ;  /* 0x00f00000e5c4783b */ /* 0x000f640000000200 */
[C---:B-1----:R-:W-:Y:S08]  /*1daa0*/  HMMA.16816.F32.BF16 R4, R168.reuse, R172, R4 ;  /* 0x000000aca804723c */ /* 0x042ff00000041804 */
[C---:B------:R-:W-:Y:S01]  /*1dab0*/  HMMA.16816.F32.BF16 R8, R168.reuse, R174, R8 ;  /* 0x000000aea808723c */ /* 0x040fe20000041808 */
[----:B------:R-:W1:Y:S07]  /*1dac0*/  LDSM.16.M88.4 R172, [R229+0xf800] ;  /* 0x00f80000e5ac783b */ /* 0x000e6e0000000200 */
[C---:B------:R-:W-:Y:S08]  /*1dad0*/  HMMA.16816.F32.BF16 R12, R168.reuse, R176, R12 ;  /* 0x000000b0a80c723c */ /* 0x040ff0000004180c */
[C---:B------:R-:W-:Y:S01]  /*1dae0*/  HMMA.16816.F32.BF16 R16, R168.reuse, R178, R16 ;  /* 0x000000b2a810723c */ /* 0x040fe20000041810 */
[----:B------:R-:W-:Y:S07]  /*1daf0*/  LDSM.16.M88.4 R176, [R228+0x6000] ;  /* 0x00600000e4b0783b */ /* 0x000fee0000000200 */
[C---:B------:R-:W-:Y:S08]  /*1db00*/  HMMA.16816.F32.BF16 R20, R168.reuse, R188, R20 ;  /* 0x000000bca814723c */ /* 0x040ff00000041814 */
[C---:B------:R-:W-:Y:S01]  /*1db10*/  HMMA.16816.F32.BF16 R24, R168.reuse, R190, R24 ;  /* 0x000000bea818723c */ /* 0x040fe20000041818 */
[----:B------:R-:W1:Y:S07]  /*1db20*/  LDSM.16.M88.4 R188, [R211] ;  /* 0x00000000d3bc783b */ /* 0x000e6e0000000200 */
[C---:B--2---:R-:W-:Y:S08]  /*1db30*/  HMMA.16816.F32.BF16 R28, R168.reuse, R200, R28 ;  /* 0x000000c8a81c723c */ /* 0x044ff0000004181c */
[----:B------:R-:W-:Y:S01]  /*1db40*/  HMMA.16816.F32.BF16 R32, R168, R202, R32 ;  /* 0x000000caa820723c */ /* 0x000fe20000041820 */
[----:B------:R-:W2:Y:S05]  /*1db50*/  LDSM.16.M88.4 R168, [R210] ;  /* 0x00000000d2a8783b */ /* 0x000eaa0000000200 */
[----:B------:R-:W1:Y:S02]  /*1db60*/  LDSM.16.M88.4 R200, [R209] ;  /* 0x00000000d1c8783b */ /* 0x000e640000000200 */
[C---:B---3--:R-:W-:Y:S08]  /*1db70*/  HMMA.16816.F32.BF16 R4, R180.reuse, R184, R4 ;  /* 0x000000b8b404723c */ /* 0x048ff00000041804 */
[C---:B------:R-:W-:Y:S01]  /*1db80*/  HMMA.16816.F32.BF16 R8, R180.reuse, R186, R8 ;  /* 0x000000bab408723c */ /* 0x040fe20000041808 */
[----:B------:R-:W3:Y:S07]  /*1db90*/  LDSM.16.M88.4 R184, [R208] ;  /* 0x00000000d0b8783b */ /* 0x000eee0000000200 */
[C---:B----4-:R-:W-:Y:S08]  /*1dba0*/  HMMA.16816.F32.BF16 R12, R180.reuse, R192, R12 ;  /* 0x000000c0b40c723c */ /* 0x050ff0000004180c */
[C---:B------:R-:W-:Y:S01]  /*1dbb0*/  HMMA.16816.F32.BF16 R16, R180.reuse, R194, R16 ;  /* 0x000000c2b410723c */ /* 0x040fe20000041810 */
[----:B------:R-:W-:Y:S07]  /*1dbc0*/  LDSM.16.M88.4 R192, [R226+0x6000] ;  /* 0x00600000e2c0783b */ /* 0x000fee0000000200 */
[C---:B-----5:R-:W-:Y:S08]  /*1dbd0*/  HMMA.16816.F32.BF16 R20, R180.reuse, R196, R20 ;  /* 0x000000c4b414723c */ /* 0x060ff00000041814 */
[C---:B------:R-:W-:Y:S01]  /*1dbe0*/  HMMA.16816.F32.BF16 R24, R180.reuse, R198, R24 ;  /* 0x000000c6b418723c */ /* 0x040fe20000041818 */
[----:B------:R-:W4:Y:S07]  /*1dbf0*/  LDSM.16.M88.4 R196, [R224+0xe000] ;  /* 0x00e00000e0c4783b */ /* 0x000f2e0000000200 */
[C---:B-1----:R-:W-:Y:S08]  /*1dc00*/  HMMA.16816.F32.BF16 R28, R180.reuse, R172, R28 ;  /* 0x000000acb41c723c */ /* 0x042ff0000004181c */
[----:B------:R-:W-:Y:S01]  /*1dc10*/  HMMA.16816.F32.BF16 R32, R180, R174, R32 ;  /* 0x000000aeb420723c */ /* 0x000fe20000041820 */
[----:B------:R-:W-:Y:S05]  /*1dc20*/  LDSM.16.M88.4 R172, [R224+0xf000] ;  /* 0x00f00000e0ac783b */ /* 0x000fea0000000200 */
[----:B------:R-:W-:Y:S02]  /*1dc30*/  LDSM.16.M88.4 R180, [R224+0xf800] ;  /* 0x00f80000e0b4783b */ /* 0x000fe40000000200 */
[C---:B------:R-:W-:Y:S08]  /*1dc40*/  HMMA.16816.F32.BF16 R4, R176.reuse, R188, R4 ;  /* 0x000000bcb004723c */ /* 0x040ff00000041804 */
[C---:B------:R-:W-:Y:S01]  /*1dc50*/  HMMA.16816.F32.BF16 R8, R176.reuse, R190, R8 ;  /* 0x000000beb008723c */ /* 0x040fe20000041808 */
[----:B------:R-:W-:Y:S07]  /*1dc60*/  LDSM.16.M88.4 R188, [R225+0x6000] ;  /* 0x00600000e1bc783b */ /* 0x000fee0000000200 */
[C---:B--2---:R-:W-:Y:S08]  /*1dc70*/  HMMA.16816.F32.BF16 R12, R176.reuse, R168, R12 ;  /* 0x000000a8b00c723c */ /* 0x044ff0000004180c */
[C---:B------:R-:W-:Y:S01]  /*1dc80*/  HMMA.16816.F32.BF16 R16, R176.reuse, R170, R16 ;  /* 0x000000aab010723c */ /* 0x040fe20000041810 */
[----:B------:R-:W1:Y:S07]  /*1dc90*/  LDSM.16.M88.4 R168, [R224+0xe800] ;  /* 0x00e80000e0a8783b */ /* 0x000e6e0000000200 */
[C---:B------:R-:W-:Y:S08]  /*1dca0*/  HMMA.16816.F32.BF16 R20, R176.reuse, R200, R20 ;  /* 0x000000c8b014723c */ /* 0x040ff00000041814 */
[C---:B------:R-:W-:Y:S01]  /*1dcb0*/  HMMA.16816.F32.BF16 R24, R176.reuse, R202, R24 ;  /* 0x000000cab018723c */ /* 0x040fe20000041818 */
[----:B------:R-:W2:Y:S07]  /*1dcc0*/  LDSM.16.M88.4 R200, [R220+0x6000] ;  /* 0x00600000dcc8783b */ /* 0x000eae0000000200 */
[C---:B---3--:R-:W-:Y:S08]  /*1dcd0*/  HMMA.16816.F32.BF16 R28, R176.reuse, R184, R28 ;  /* 0x000000b8b01c723c */ /* 0x048ff0000004181c */
[----:B------:R-:W-:Y:S08]  /*1dce0*/  HMMA.16816.F32.BF16 R32, R176, R186, R32 ;  /* 0x000000bab020723c */ /* 0x000ff00000041820 */
[C---:B----4-:R-:W-:Y:S08]  /*1dcf0*/  HMMA.16816.F32.BF16 R4, R192.reuse, R196, R4 ;  /* 0x000000c4c004723c */ /* 0x050ff00000041804 */
[C---:B------:R-:W-:Y:S08]  /*1dd00*/  HMMA.16816.F32.BF16 R8, R192.reuse, R198, R8 ;  /* 0x000000c6c008723c */ /* 0x040ff00000041808 */
[C---:B-1----:R-:W-:Y:S08]  /*1dd10*/  HMMA.16816.F32.BF16 R12, R192.reuse, R168, R12 ;  /* 0x000000a8c00c723c */ /* 0x042ff0000004180c */
[C---:B------:R-:W-:Y:S01]  /*1dd20*/  HMMA.16816.F32.BF16 R16, R192.reuse, R170, R16 ;  /* 0x000000aac010723c */ /* 0x040fe20000041810 */
[----:B------:R-:W1:Y:S07]  /*1dd30*/  LDSM.16.M88.4 R168, [R220+0x6800] ;  /* 0x00680000dca8783b */ /* 0x000e6e0000000200 */
[C---:B------:R-:W-:Y:S08]  /*1dd40*/  HMMA.16816.F32.BF16 R20, R192.reuse, R172, R20 ;  /* 0x000000acc014723c */ /* 0x040ff00000041814 */
[C---:B------:R-:W-:Y:S08]  /*1dd50*/  HMMA.16816.F32.BF16 R24, R192.reuse, R174, R24 ;  /* 0x000000aec018723c */ /* 0x040ff00000041818 */
[C---:B------:R-:W-:Y:S08]  /*1dd60*/  HMMA.16816.F32.BF16 R28, R192.reuse, R180, R28 ;  /* 0x000000b4c01c723c */ /* 0x040ff0000004181c */
[----:B------:R-:W-:Y:S08]  /*1dd70*/  HMMA.16816.F32.BF16 R32, R192, R182, R32 ;  /* 0x000000b6c020723c */ /* 0x000ff00000041820 */
[C---:B--2---:R-:W-:Y:S08]  /*1dd80*/  HMMA.16816.F32.BF16 R4, R188.reuse, R200, R4 ;  /* 0x000000c8bc04723c */ /* 0x044ff00000041804 */
[C---:B------:R-:W-:Y:S08]  /*1dd90*/  HMMA.16816.F32.BF16 R8, R188.reuse, R202, R8 ;  /* 0x000000cabc08723c */ /* 0x040ff00000041808 */
[C---:B-1----:R-:W-:Y:S08]  /*1dda0*/  HMMA.16816.F32.BF16 R12, R188.reuse, R168, R12 ;  /* 0x000000a8bc0c723c */ /* 0x042ff0000004180c */
[-C--:B------:R-:W-:Y:S01]  /*1ddb0*/  FMUL.FTZ R202, R4, R164.reuse ;  /* 0x000000a404ca7220 */ /* 0x080fe20000410000 */
[C---:B------:R-:W-:Y:S03]  /*1ddc0*/  HMMA.16816.F32.BF16 R16, R188.reuse, R170, R16 ;  /* 0x000000aabc10723c */ /* 0x040fe60000041810 */
[-C--:B------:R-:W-:Y:S02]  /*1ddd0*/  FMUL.FTZ R194, R5, R164.reuse ;  /* 0x000000a405c27220 */ /* 0x080fe40000410000 */
[----:B------:R-:W1:Y:S01]  /*1dde0*/  MUFU.TANH R202, R202 ;  /* 0x000000ca00ca7308 */ /* 0x000e620000002400 */
[-C--:B------:R-:W-:Y:S02]  /*1ddf0*/  FMUL.FTZ R193, R6, R164.reuse ;  /* 0x000000a406c17220 */ /* 0x080fe40000410000 */
[-C--:B------:R-:W-:Y:S04]  /*1de00*/  FMUL.FTZ R9, R9, R164.reuse ;  /* 0x000000a409097220 */ /* 0x080fe80000410000 */
[-C--:B------:R-:W-:Y:S02]  /*1de10*/  FMUL.FTZ R10, R10, R164.reuse ;  /* 0x000000a40a0a7220 */ /* 0x080fe40000410000 */
[-C--:B------:R-:W-:Y:S01]  /*1de20*/  FMUL.FTZ R11, R11, R164.reuse ;  /* 0x000000a40b0b7220 */ /* 0x080fe20000410000 */
[----:B------:R-:W2:Y:S01]  /*1de30*/  MUFU.TANH R205, R9 ;  /* 0x0000000900cd7308 */ /* 0x000ea20000002400 */
[-C--:B------:R-:W-:Y:S02]  /*1de40*/  FMUL.FTZ R195, R7, R164.reuse ;  /* 0x000000a407c37220 */ /* 0x080fe40000410000 */
[----:B------:R-:W3:Y:S01]  /*1de50*/  LDSM.16.M88.4 R4, [R220+0x7000] ;  /* 0x00700000dc04783b */ /* 0x000ee20000000200 */
[-C--:B------:R-:W-:Y:S02]  /*1de60*/  FMUL.FTZ R192, R8, R164.reuse ;  /* 0x000000a408c07220 */ /* 0x080fe40000410000 */
[-C--:B------:R-:W-:Y:S02]  /*1de70*/  FMUL.FTZ R196, R12, R164.reuse ;  /* 0x000000a40cc47220 */ /* 0x080fe40000410000 */
[-C--:B------:R-:W-:Y:S02]  /*1de80*/  FMUL.FTZ R13, R13, R164.reuse ;  /* 0x000000a40d0d7220 */ /* 0x080fe40000410000 */
[----:B------:R-:W4:Y:S01]  /*1de90*/  MUFU.TANH R203, R10 ;  /* 0x0000000a00cb7308 */ /* 0x000f220000002400 */
[-C--:B------:R-:W-:Y:S02]  /*1dea0*/  FMUL.FTZ R175, R16, R164.reuse ;  /* 0x000000a410af7220 */ /* 0x080fe40000410000 */
[-C--:B------:R-:W-:Y:S02]  /*1deb0*/  FMUL.FTZ R14, R14, R164.reuse ;  /* 0x000000a40e0e7220 */ /* 0x080fe40000410000 */
[-C--:B------:R-:W-:Y:S02]  /*1dec0*/  FMUL.FTZ R15, R15, R164.reuse ;  /* 0x000000a40f0f7220 */ /* 0x080fe40000410000 */
[-C--:B------:R-:W-:Y:S02]  /*1ded0*/  FMUL.FTZ R17, R17, R164.reuse ;  /* 0x000000a411117220 */ /* 0x080fe40000410000 */
[-C--:B------:R-:W-:Y:S01]  /*1dee0*/  FMUL.FTZ R18, R18, R164.reuse ;  /* 0x000000a412127220 */ /* 0x080fe20000410000 */
[----:B------:R5:W1:Y:S01]  /*1def0*/  MUFU.TANH R201, R11 ;  /* 0x0000000b00c97308 */ /* 0x000a620000002400 */
[-C--:B------:R-:W-:Y:S09]  /*1df00*/  FMUL.FTZ R19, R19, R164.reuse ;  /* 0x000000a413137220 */ /* 0x080ff20000410000 */
[----:B------:R-:W1:Y:S10]  /*1df10*/  MUFU.TANH R194, R194 ;  /* 0x000000c200c27308 */ /* 0x000e740000002400 */
[----:B------:R-:W1:Y:S01]  /*1df20*/  MUFU.TANH R193, R193 ;  /* 0x000000c100c17308 */ /* 0x000e620000002400 */
[C---:B---3--:R-:W-:Y:S01]  /*1df30*/  HMMA.16816.F32.BF16 R20, R188.reuse, R4, R20 ;  /* 0x00000004bc14723c */ /* 0x048fe20000041814 */
[----:B-----5:R-:W3:Y:S01]  /*1df40*/  LDSM.16.M88.4 R8, [R220+0x7800] ;  /* 0x00780000dc08783b */ /* 0x020ee20000000200 */
[----:B------:R-:W-:Y:S07]  /*1df50*/  DEPBAR.LE SB0, 0x0 ;  /* 0x000080000000791a */ /* 0x000fee0000000000 */
[----:B------:R-:W1:Y:S01]  /*1df60*/  MUFU.TANH R195, R195 ;  /* 0x000000c300c37308 */ /* 0x000e620000002400 */
[----:B------:R-:W-:Y:S01]  /*1df70*/  BAR.SYNC.DEFER_BLOCKING 0x0 ;  /* 0x0000000000007b1d */ /* 0x000fe20000010000 */
[C---:B------:R-:W-:Y:S08]  /*1df80*/  HMMA.16816.F32.BF16 R24, R188.reuse, R6, R24 ;  /* 0x00000006bc18723c */ /* 0x040ff00000041818 */
[----:B------:R-:W1:Y:S05]  /*1df90*/  MUFU.TANH R192, R192 ;  /* 0x000000c000c07308 */ /* 0x000e6a0000002400 */
[-C--:B------:R-:W-:Y:S02]  /*1dfa0*/  FMUL.FTZ R204, R20, R164.reuse ;  /* 0x000000a414cc7220 */ /* 0x080fe40000410000 */
[-C--:B------:R-:W-:Y:S03]  /*1dfb0*/  FMUL.FTZ R21, R21, R164.reuse ;  /* 0x000000a415157220 */ /* 0x080fe60000410000 */
[----:B------:R-:W1:Y:S01]  /*1dfc0*/  MUFU.TANH R196, R196 ;  /* 0x000000c400c47308 */ /* 0x000e620000002400 */
[-C--:B------:R-:W-:Y:S02]  /*1dfd0*/  FMUL.FTZ R22, R22, R164.reuse ;  /* 0x000000a416167220 */ /* 0x080fe40000410000 */
[-C--:B------:R-:W-:Y:S03]  /*1dfe0*/  FMUL.FTZ R23, R23, R164.reuse ;  /* 0x000000a417177220 */ /* 0x080fe60000410000 */
[-C--:B------:R-:W-:Y:S02]  /*1dff0*/  FMUL.FTZ R184, R24, R164.reuse ;  /* 0x000000a418b87220 */ /* 0x080fe40000410000 */
[-C--:B------:R-:W-:Y:S02]  /*1e000*/  FMUL.FTZ R25, R25, R164.reuse ;  /* 0x000000a419197220 */ /* 0x080fe40000410000 */
[----:B------:R1:W1:Y:S01]  /*1e010*/  MUFU.TANH R199, R13 ;  /* 0x0000000d00c77308 */ /* 0x0002620000002400 */
[-C--:B------:R-:W-:Y:S02]  /*1e020*/  FMUL.FTZ R26, R26, R164.reuse ;  /* 0x000000a41a1a7220 */ /* 0x080fe40000410000 */
[----:B------:R-:W-:Y:S01]  /*1e030*/  FMUL.FTZ R27, R27, R164 ;  /* 0x000000a41b1b7220 */ /* 0x000fe20000410000 */
[C---:B---3--:R-:W-:Y:S06]  /*1e040*/  HMMA.16816.F32.BF16 R28, R188.reuse, R8, R28 ;  /* 0x00000008bc1c723c */ /* 0x048fec000004181c */
[----:B------:R3:W1:Y:S02]  /*1e050*/  MUFU.TANH R198, R14 ;  /* 0x0000000e00c67308 */ /* 0x0006640000002400 */
[----:B------:R-:W-:Y:S07]  /*1e060*/  HMMA.16816.F32.BF16 R32, R188, R10, R32 ;  /* 0x0000000abc20723c */ /* 0x000fee0000041820 */
[----:B------:R-:W-:Y:S01]  /*1e070*/  MOV R188, R206 ;  /* 0x000000ce00bc7202 */ /* 0x000fe20000000f00 */
[----:B------:R3:W1:Y:S01]  /*1e080*/  MUFU.TANH R200, R15 ;  /* 0x0000000f00c87308 */ /* 0x0006620000002400 */
[----:B------:R-:W-:Y:S07]  /*1e090*/  IMAD.MOV.U32 R189, RZ, RZ, R207 ;  /* 0x000000ffffbd7224 */ /* 0x000fee00078e00cf */
[-C--:B------:R-:W-:Y:S02]  /*1e0a0*/  FMUL.FTZ R177, R28, R164.reuse ;  /* 0x000000a41cb17220 */ /* 0x080fe40000410000 */
[----:B------:R-:W1:Y:S01]  /*1e0b0*/  MUFU.TANH R175, R175 ;  /* 0x000000af00af7308 */ /* 0x000e620000002400 */
[-C--:B------:R-:W-:Y:S02]  /*1e0c0*/  FMUL.FTZ R29, R29, R164.reuse ;  /* 0x000000a41d1d7220 */ /* 0x080fe40000410000 */
[-C--:B------:R-:W-:Y:S02]  /*1e0d0*/  FMUL.FTZ R30, R30, R164.reuse ;  /* 0x000000a41e1e7220 */ /* 0x080fe40000410000 */
[-C--:B------:R-:W-:Y:S02]  /*1e0e0*/  FMUL.FTZ R31, R31, R164.reuse ;  /* 0x000000a41f1f7220 */ /* 0x080fe40000410000 */
[-C--:B------:R-:W-:Y:S02]  /*1e0f0*/  FMUL.FTZ R178, R32, R164.reuse ;  /* 0x000000a420b27220 */ /* 0x080fe40000410000 */
[-C--:B------:R-:W-:Y:S01]  /*1e100*/  FMUL.FTZ R33, R33, R164.reuse ;  /* 0x000000a421217220 */ /* 0x080fe20000410000 */
[----:B------:R3:W1:Y:S01]  /*1e110*/  MUFU.TANH R174, R17 ;  /* 0x0000001100ae7308 */ /* 0x0006620000002400 */
[-C--:B------:R-:W-:Y:S02]  /*1e120*/  FMUL.FTZ R34, R34, R164.reuse ;  /* 0x000000a422227220 */ /* 0x080fe40000410000 */
[----:B------:R-:W-:Y:S07]  /*1e130*/  FMUL.FTZ R35, R35, R164 ;  /* 0x000000a423237220 */ /* 0x000fee0000410000 */
[----:B------:R3:W1:Y:S10]  /*1e140*/  MUFU.TANH R173, R18 ;  /* 0x0000001200ad7308 */ /* 0x0006740000002400 */
[----:B------:R3:W1:Y:S10]  /*1e150*/  MUFU.TANH R172, R19 ;  /* 0x0000001300ac7308 */ /* 0x0006740000002400 */
[----:B------:R-:W1:Y:S10]  /*1e160*/  MUFU.TANH R204, R204 ;  /* 0x000000cc00cc7308 */ /* 0x000e740000002400 */
[----:B------:R3:W1:Y:S10]  /*1e170*/  MUFU.TANH R187, R21 ;  /* 0x0000001500bb7308 */ /* 0x0006740000002400 */
        /* <DEDUP_REMOVED lines=13> */
[----:B------:R3:W1:Y:S01]  /*1e250*/  MUFU.TANH R166, R35 ;  /* 0x0000002300a67308 */ /* 0x0006620000002400 */
[----:B------:R-:W-:-:S05]  /*1e260*/  @!P0 BRA `(.L_x_1421) ;  /* 0x00000be000008947 */ /* 0x000fca0003800000 */
[----:B--2-4-:R-:W-:Y:S01]  /*1e270*/  ISETP.NE.U32.AND P0, PT, R248, RZ, PT ;  /* 0x000000fff800720c */ /* 0x014fe20003f05070 */
[----:B------:R-:W-:Y:S03]  /*1e280*/  BSSY B0, `(.L_x_1422) ;  /* 0x0000048000007945 */ /* 0x000fe60003800000 */
[----:B------:R-:W-:Y:S11]  /*1e290*/  ISETP.NE.AND.EX P0, PT, R249, RZ, PT, P0 ;  /* 0x000000fff900720c */ /* 0x000ff60003f05300 */
[----:B------:R-:W-:Y:S02]  /*1e2a0*/  @!UPT UIADD3 URZ, URZ, URZ, URZ ;  /* 0x0000003f3f3ff290 */ /* 0x000fe4000fffe03f */
[----:B------:R-:W-:-:S05]  /*1e2b0*/  @!P0 BRA `(.L_x_1423) ;  /* 0x0000040000008947 */ /* 0x000fca0003800000 */
[----:B------:R-:W-:Y:S01]  /*1e2c0*/  IMAD.SHL.U32 R5, R251, 0x40, RZ ;  /* 0x00000040fb057824 */ /* 0x000fe200078e00ff */
[----:B------:R-:W-:Y:S02]  /*1e2d0*/  ULDC.64 UR4, c[0x0][0x118] ;  /* 0x0000460000047ab9 */ /* 0x000fe40000000a00 */
[----:B------:R-:W2:Y:S02]  /*1e2e0*/  LD.E R12, [R2.64+0x170] ;  /* 0x00017004020c7980 */ /* 0x000ea4000c101900 */
[C---:B------:R-:W-:Y:S04]  /*1e2f0*/  IADD3 R10, R5.reuse, -0x40, RZ ;  /* 0xffffffc0050a7810 */ /* 0x040fe80007ffe0ff */
[----:B------:R-:W-:Y:S02]  /*1e300*/  IABS R6, R10 ;  /* 0x0000000a00067213 */ /* 0x000fe40000000000 */
[-C--:B--2---:R-:W-:Y:S02]  /*1e310*/  IABS R9, R12.reuse ;  /* 0x0000000c00097213 */ /* 0x084fe40000000000 */
[-C--:B------:R-:W-:Y:S02]  /*1e320*/  IABS R7, R12.reuse ;  /* 0x0000000c00077213 */ /* 0x080fe40000000000 */
[----:B------:R-:W2:Y:S01]  /*1e330*/  I2F.RP R8, R9 ;  /* 0x0000000900087306 */ /* 0x000ea20000209400 */
[-C--:B------:R-:W-:Y:S02]  /*1e340*/  LOP3.LUT R10, R10, R12.reuse, RZ, 0x3c, !PT ;  /* 0x0000000c0a0a7212 */ /* 0x080fe400078e3cff */
[----:B------:R-:W-:Y:S07]  /*1e350*/  IMAD.MOV R7, RZ, RZ, -R7 ;  /* 0x000000ffff077224 */ /* 0x000fee00078e0a07 */
[----:B--2---:R-:W2:Y:S02]  /*1e360*/  MUFU.RCP R4, R8 ;  /* 0x0000000800047308 */ /* 0x004ea40000001000 */
[----:B--23--:R-:W-:Y:S08]  /*1e370*/  IADD3 R14, R4, 0xffffffe, RZ ;  /* 0x0ffffffe040e7810 */ /* 0x00cff00007ffe0ff */
        /* <DEDUP_REMOVED lines=27> */
[C---:B------:R-:W-:Y:S02]  /*1e530*/  SEL R7, R4.reuse, R8, !P2 ;  /* 0x0000000804077207 */ /* 0x040fe40005000000 */
[----:B------:R-:W3:Y:S01]  /*1e540*/  LD.E.64 R8, [R2.64+0x38] ;  /* 0x0000380402087980 */ /* 0x000ee2000c101b00 */
        /* <DEDUP_REMOVED lines=11> */
[-C--:B---3--:R-:W-:Y:S02]  /*1e600*/  IMAD R6, R9, R12.reuse, RZ ;  /* 0x0000000c09067224 */ /* 0x088fe400078e02ff */
[C---:B-1----:R-:W-:Y:S04]  /*1e610*/  IMAD.WIDE.U32 R12, R8.reuse, R12, RZ ;  /* 0x0000000c080c7225 */ /* 0x042fe800078e00ff */
        /* <DEDUP_REMOVED lines=10> */
.L_x_1423:
[----:B------:R-:W-:Y:S02]  /*1e6c0*/  ULDC.64 UR4, c[0x0][0x118] ;  /* 0x0000460000047ab9 */ /* 0x000fe40000000a00 */
[----:B------:R-:W2:Y:S02]  /*1e6d0*/  LD.E R8, [R2.64+0x38] ;  /* 0x0000380402087980 */ /* 0x000ea4000c101900 */
[----:B--2---:R-:W-:Y:S04]  /*1e6e0*/  LEA R8, -R8, RZ, 0x6 ;  /* 0x000000ff08087211 */ /* 0x004fe800078e31ff */
[----:B------:R-:W-:Y:S02]  /*1e6f0*/  SHF.R.S32.HI R4, RZ, 0x1f, R8 ;  /* 0x0000001fff047819 */ /* 0x000fe40000011408 */
.L_x_1424:
[----:B------:R-:W-:Y:S05]  /*1e700*/  BSYNC B0 ;  /* 0x0000000000007941 */ /* 0x000fea0003800000 */
.L_x_1422:
[CC--:B---3--:R-:W-:Y:S01]  /*1e710*/  LEA R18, P0, R8.reuse, R240.reuse, 0x1 ;  /* 0x000000f008127211 */ /* 0x0c8fe200078008ff */
[----:B------:R-:W-:Y:S01]  /*1e720*/  ULDC.64 UR4, c[0x0][0x118] ;  /* 0x0000460000047ab9 */ /* 0x000fe20000000a00 */
[C---:B------:R-:W-:Y:S02]  /*1e730*/  IADD3 R7, P1, R8.reuse, R237, RZ ;  /* 0x000000ed08077210 */ /* 0x040fe40007f3e0ff */
[----:B------:R-:W-:Y:S02]  /*1e740*/  LEA.HI.X R19, R8, R239, R4, 0x1, P0 ;  /* 0x000000ef08137211 */ /* 0x000fe400000f0c04 */
[CC--:B------:R-:W-:Y:S01]  /*1e750*/  @P5 LEA R12, P0, R7.reuse, R240.reuse, 0x1 ;  /* 0x000000f0070c5211 */ /* 0x0c0fe200078008ff */
[----:B------:R-:W-:Y:S01]  /*1e760*/  IMAD.X R6, R4, 0x1, R238, P1 ;  /* 0x0000000104067824 */ /* 0x000fe200008e06ee */
[CC--:B------:R-:W-:Y:S01]  /*1e770*/  @P6 LEA R16, P1, R7.reuse, R240.reuse, 0x1 ;  /* 0x000000f007106211 */ /* 0x0c0fe200078208ff */
[----:B------:R-:W-:Y:S01]  /*1e780*/  @!PT LDS RZ, [RZ] ;  /* 0x00000000fffff984 */ /* 0x000fe20000000800 */
[----:B------:R-:W-:Y:S01]  /*1e790*/  @!PT LDS RZ, [RZ] ;  /* 0x00000000fffff984 */ /* 0x000fe20000000800 */
[----:B------:R-:W-:Y:S01]  /*1e7a0*/  @!PT LDS RZ, [RZ] ;  /* 0x00000000fffff984 */ /* 0x000fe20000000800 */
[----:B------:R2:W-:Y:S01]  /*1e7b0*/  @P6 LDGSTS.E.BYPASS.LTC128B.128 [R247+0x8000], [R18.64] ;  /* 0x0800000012f76fae */ /* 0x0005e2000b901d44 */
[C---:B------:R-:W-:Y:S02]  /*1e7c0*/  IADD3 R5, P2, R7.reuse, R237, RZ ;  /* 0x000000ed07057210 */ /* 0x040fe40007f5e0ff */
[CCC-:B------:R-:W-:Y:S01]  /*1e7d0*/  @P6 LEA.HI.X R17, R7.reuse, R239.reuse, R6.reuse, 0x1, P1 ;  /* 0x000000ef07116211 */ /* 0x1c0fe200008f0c06 */
[----:B------:R2:W-:Y:S01]  /*1e7e0*/  @!P6 STS.128 [R247+0x8000], RZ ;  /* 0x008000fff700e388 */ /* 0x0005e20000000c00 */
[CC--:B-1----:R-:W-:Y:S01]  /*1e7f0*/  @P5 LEA.HI.X R13, R7.reuse, R239.reuse, R6, 0x1, P0 ;  /* 0x000000ef070d5211 */ /* 0x0c2fe200000f0c06 */
[----:B------:R-:W-:Y:S01]  /*1e800*/  IMAD.X R4, R6, 0x1, R238, P2 ;  /* 0x0000000106047824 */ /* 0x000fe200010e06ee */
        /* <DEDUP_REMOVED lines=26> */
[C---:B------:R-:W-:Y:S02]  /*1e9b0*/  @P3 LEA.HI.X R21, R5.reuse, R239, R4, 0x1, P0 ;  /* 0x000000ef05153211 */ /* 0x040fe400000f0c04 */
[----:B------:R-:W-:Y:S01]  /*1e9c0*/  IADD3 R6, P2, R5, R237, RZ ;  /* 0x000000ed05067210 */ /* 0x000fe20007f5e0ff */
[----:B------:R-:W-:Y:S01]  /*1e9d0*/  @!PT LDS RZ, [RZ] ;  /* 0x00000000fffff984 */ /* 0x000fe20000000800 */
[----:B------:R-:W-:Y:S01]  /*1e9e0*/  @!PT LDS RZ, [RZ] ;  /* 0x00000000fffff984 */ /* 0x000fe20000000800 */
[----:B------:R-:W-:Y:S01]  /*1e9f0*/  @!PT LDS RZ, [RZ] ;  /* 0x00000000fffff984 */ /* 0x000fe20000000800 */
[----:B------:R2:W-:Y:S03]  /*1ea00*/  @P6 LDGSTS.E.BYPASS.LTC128B.128 [R247+0x8800], [R16.64] ;  /* 0x0880000010f76fae */ /* 0x0005e6000b901d44 */
[CC--:B------:R-:W-:Y:S01]  /*1ea10*/  @P6 LEA R30, P0, R6.reuse, R240.reuse, 0x1 ;  /* 0x000000f0061e6211 */ /* 0x0c0fe200078008ff */
[----:B------:R2:W-:Y:S01]  /*1ea20*/  @!P6 STS.128 [R247+0x8800], RZ ;  /* 0x008800fff700e388 */ /* 0x0005e20000000c00 */
[-C--:B------:R-:W-:Y:S01]  /*1ea30*/  @P4 LEA R26, P1, R6, R240.reuse, 0x1 ;  /* 0x000000f0061a4211 */ /* 0x080fe200078208ff */
[----:B------:R-:W-:Y:S01]  /*1ea40*/  IMAD.X R4, R4, 0x1, R238, P2 ;  /* 0x0000000104047824 */ /* 0x000fe200010e06ee */
[CC--:B------:R-:W-:Y:S01]  /*1ea50*/  @P5 LEA R28, P2, R6.reuse, R240.reuse, 0x1 ;  /* 0x000000f0061c5211 */ /* 0x0c0fe200078408ff */
[----:B------:R-:W-:Y:S01]  /*1ea60*/  @!PT LDS RZ, [RZ] ;  /* 0x00000000fffff984 */ /* 0x000fe20000000800 */
[----:B------:R-:W-:Y:S01]  /*1ea70*/  @!PT LDS RZ, [RZ] ;  /* 0x00000000fffff984 */ /* 0x000fe20000000800 */
[----:B------:R-:W-:Y:S01]  /*1ea80*/  @!PT LDS RZ, [RZ] ;  /* 0x00000000fffff984 */ /* 0x000fe20000000800 */
[----:B------:R2:W-:Y:S03]  /*1ea90*/  @P5 LDGSTS.E.BYPASS.LTC128B.128 [R247+0xa800], [R12.64+0x80] ;  /* 0x0a8000800cf75fae */ /* 0x0005e6000b901d44 */
[CCC-:B------:R-:W-:Y:S01]  /*1eaa0*/  @P6 LEA.HI.X R31, R6.reuse, R239.reuse, R4.reuse, 0x1, P0 ;  /* 0x000000ef061f6211 */ /* 0x1c0fe200000f0c04 */
[----:B------:R2:W-:Y:S01]  /*1eab0*/  @!P5 STS.128 [R247+0xa800], RZ ;  /* 0x00a800fff700d388 */ /* 0x0005e20000000c00 */
[CCC-:B------:R-:W-:Y:S02]  /*1eac0*/  @P5 LEA.HI.X R29, R6.reuse, R239.reuse, R4.reuse, 0x1, P2 ;  /* 0x000000ef061d5211 */ /* 0x1c0fe400010f0c04 */
[CC--:B------:R-:W-:Y:S01]  /*1ead0*/  @P4 LEA.HI.X R27, R6.reuse, R239.reuse, R4, 0x1, P1 ;  /* 0x000000ef061b4211 */ /* 0x0c0fe200008f0c04 */
[----:B------:R-:W-:Y:S01]  /*1eae0*/  @!PT LDS RZ, [RZ] ;  /* 0x00000000fffff984 */ /* 0x000fe20000000800 */
[----:B------:R-:W-:Y:S01]  /*1eaf0*/  @!PT LDS RZ, [RZ] ;  /* 0x00000000fffff984 */ /* 0x000fe20000000800 */
[----:B------:R-:W-:Y:S01]  /*1eb00*/  @!PT LDS RZ, [RZ] ;  /* 0x00000000fffff984 */ /* 0x000fe20000000800 */
[----:B------:R2:W-:Y:S01]  /*1eb10*/  @P4 LDGSTS.E.BYPASS.LTC128B.128 [R247+0xc800], [R10.64+0x100] ;  /* 0x0c8001000af74fae */ /* 0x0005e2000b901d44 */
[C---:B------:R-:W-:Y:S01]  /*1eb20*/  @P3 LEA R32, P0, R6.reuse, R240, 0x1 ;  /* 0x000000f006203211 */ /* 0x040fe200078008ff */
[----:B------:R-:W-:Y:S02]  /*1eb30*/  IMAD.MOV.U32 R240, RZ, RZ, R18 ;  /* 0x000000fffff07224 */ /* 0x000fe400078e0012 */
[----:B------:R2:W-:Y:S01]  /*1eb40*/  @!P4 STS.128 [R247+0xc800], RZ ;  /* 0x00c800fff700c388 */ /* 0x0005e20000000c00 */
[----:B------:R-:W-:Y:S01]  /*1eb50*/  @P3 LEA.HI.X R33, R6, R239, R4, 0x1, P0 ;  /* 0x000000ef06213211 */ /* 0x000fe200000f0c04 */
[----:B------:R-:W-:Y:S02]  /*1eb60*/  IMAD.MOV.U32 R239, RZ, RZ, R19 ;  /* 0x000000ffffef7224 */ /* 0x000fe400078e0013 */
        /* <DEDUP_REMOVED lines=46> */
.L_x_1421:
[----:B--2-4-:R-:W-:Y:S05]  /*1ee50*/  BSYNC B1 ;  /* 0x0000000000017941 */ /* 0x014fea0003800000 */
.L_x_1420:
[----:B------:R-:W-:Y:S01]  /*1ee60*/  ULDC.64 UR4, c[0x0][0x118] ;  /* 0x0000460000047ab9 */ /* 0x000fe20000000a00 */
[----:B-1----:R-:W-:Y:S01]  /*1ee70*/  FMNMX.FTZ R5, R202, R165, !PT ;  /* 0x000000a5ca057209 */ /* 0x002fe20007810000 */
[----:B------:R1:W2:Y:S01]  /*1ee80*/  LD.E R167, [R2.64+0xdc] ;  /* 0x0000dc0402a77980 */ /* 0x0002a2000c101900 */
[----:B------:R-:W-:Y:S02]  /*1ee90*/  FMNMX.FTZ R6, R193, R0, !PT ;  /* 0x00000000c1067209 */ /* 0x000fe40007810000 */
[----:B------:R-:W-:Y:S01]  /*1eea0*/  FMNMX.FTZ R5, R194, R5, !PT ;  /* 0x00000005c2057209 */ /* 0x000fe20007810000 */
[----:B---3--:R-:W-:Y:S01]  /*1eeb0*/  LDSM.16.MT88.4 R12, [R234+0x10000] ;  /* 0x01000000ea0c783b */ /* 0x008fe20000004200 */
[----:B------:R-:W-:Y:S02]  /*1eec0*/  FMNMX.FTZ R6, R195, R6, !PT ;  /* 0x00000006c3067209 */ /* 0x000fe40007810000 */
[----:B------:R-:W-:Y:S02]  /*1eed0*/  FMNMX.FTZ R4, R192, R5, !PT ;  /* 0x00000005c0047209 */ /* 0x000fe40007810000 */
[----:B------:R-:W-:Y:S02]  /*1eee0*/  FMNMX.FTZ R6, R203, R6, !PT ;  /* 0x00000006cb067209 */ /* 0x000fe40007810000 */
[----:B------:R-:W-:Y:S01]  /*1eef0*/  FMNMX.FTZ R5, R205, R4, !PT ;  /* 0x00000004cd057209 */ /* 0x000fe20007810000 */
[----:B------:R-:W-:Y:S03]  /*1ef00*/  LDSM.16.MT88.4 R20, [R233+0x10000] ;  /* 0x01000000e914783b */ /* 0x000fe60000004200 */
[----:B------:R-:W-:Y:S02]  /*1ef10*/  FMNMX.FTZ R4, R196, R5, !PT ;  /* 0x00000005c4047209 */ /* 0x000fe40007810000 */
[----:B------:R-:W-:Y:S02]  /*1ef20*/  FMNMX.FTZ R5, R201, R6, !PT ;  /* 0x00000006c9057209 */ /* 0x000fe40007810000 */
[----:B------:R-:W-:Y:S01]  /*1ef30*/  FMNMX.FTZ R4, R199, R4, !PT ;  /* 0x00000004c7047209 */ /* 0x000fe20007810000 */
[----:B------:R-:W-:Y:S01]  /*1ef40*/  LDSM.16.MT88.4 R28, [R232+0x10000] ;  /* 0x01000000e81c783b */ /* 0x000fe20000004200 */
[----:B------:R-:W-:Y:S02]  /*1ef50*/  FMNMX.FTZ R5, R198, R5, !PT ;  /* 0x00000005c6057209 */ /* 0x000fe40007810000 */
[----:B-1----:R-:W-:Y:S02]  /*1ef60*/  FMNMX.FTZ R3, R175, R4, !PT ;  /* 0x00000004af037209 */ /* 0x002fe40007810000 */
        /* <DEDUP_REMOVED lines=28> */
[----:B------:R-:W-:Y:S01]  /*1f130*/  FADD.FTZ R2, -R164, R165 ;  /* 0x000000a5a4027221 */ /* 0x000fe20000010100 */
[----:B---3--:R-:W-:Y:S05]  /*1f140*/  FMNMX.FTZ R3, R4, R3, !PT ;  /* 0x0000000304037209 */ /* 0x008fea0007810000 */
[----:B------:R-:W-:Y:S02]  /*1f150*/  FADD.FTZ R6, -R3, R0 ;  /* 0x0000000003067221 */ /* 0x000fe40000010100 */
[C---:B--2---:R-:W-:Y:S02]  /*1f160*/  FMUL.FTZ R180, R167.reuse, R164 ;  /* 0x000000a4a7b47220 */ /* 0x044fe40000410000 */
[C---:B------:R-:W-:Y:S02]  /*1f170*/  FMUL.FTZ R170, R167.reuse, R3 ;  /* 0x00000003a7aa7220 */ /* 0x040fe40000410000 */
[C---:B------:R-:W-:Y:S01]  /*1f180*/  FMUL.FTZ R0, R167.reuse, R6 ;  /* 0x00000006a7007220 */ /* 0x040fe20000410000 */
[----:B------:R-:W-:Y:S01]  /*1f190*/  FSEL R180, R180, RZ, P0 ;  /* 0x000000ffb4b47208 */ /* 0x000fe20000000000 */
[----:B------:R-:W-:Y:S01]  /*1f1a0*/  FMUL.FTZ R5, R167, R2 ;  /* 0x00000002a7057220 */ /* 0x000fe20000410000 */
[----:B------:R-:W-:Y:S03]  /*1f1b0*/  FSETP.NEU.FTZ.AND P0, PT, R3, -INF , PT ;  /* 0xff8000000300780b */ /* 0x000fe60003f1d000 */
[-CC-:B------:R-:W-:Y:S01]  /*1f1c0*/  FFMA.FTZ R197, R202, R167.reuse, -R180.reuse ;  /* 0x000000a7cac57223 */ /* 0x180fe200000108b4 */
[----:B------:R-:W-:Y:S01]  /*1f1d0*/  FSEL R170, R170, RZ, P0 ;  /* 0x000000ffaaaa7208 */ /* 0x000fe20000000000 */
[-CC-:B------:R-:W-:Y:S01]  /*1f1e0*/  FFMA.FTZ R194, R194, R167.reuse, -R180.reuse ;  /* 0x000000a7c2c27223 */ /* 0x180fe200000108b4 */
[----:B------:R-:W1:Y:S01]  /*1f1f0*/  MUFU.EX2 R2, R5 ;  /* 0x0000000500027308 */ /* 0x000e620000000800 */
[-C--:B------:R-:W-:Y:S01]  /*1f200*/  FFMA.FTZ R196, R196, R167.reuse, -R180 ;  /* 0x000000a7c4c47223 */ /* 0x080fe200000108b4 */
[----:B------:R-:W-:Y:S01]  /*1f210*/  ISETP.GT.AND P0, PT, R251, RZ, PT ;  /* 0x000000fffb00720c */ /* 0x000fe20003f04270 */
[-CC-:B------:R-:W-:Y:S02]  /*1f220*/  FFMA.FTZ R190, R203, R167.reuse, -R170.reuse ;  /* 0x000000a7cbbe7223 */ /* 0x180fe400000108aa */
[-CC-:B------:R-:W-:Y:S02]  /*1f230*/  FFMA.FTZ R193, R193, R167.reuse, -R170.reuse ;  /* 0x000000a7c1c17223 */ /* 0x180fe400000108aa */
[-C--:B------:R-:W-:Y:S02]  /*1f240*/  FFMA.FTZ R191, R195, R167.reuse, -R170 ;  /* 0x000000a7c3bf7223 */ /* 0x080fe400000108aa */
[-CC-:B------:R-:W-:Y:S01]  /*1f250*/  FFMA.FTZ R195, R192, R167.reuse, -R180.reuse ;  /* 0x000000a7c0c37223 */ /* 0x180fe200000108b4 */
[----:B------:R-:W2:Y:S01]  /*1f260*/  MUFU.EX2 R0, R0 ;  /* 0x0000000000007308 */ /* 0x000ea20000000800 */
[-C--:B------:R-:W-:Y:S02]  /*1f270*/  FFMA.FTZ R192, R205, R167.reuse, -R180 ;  /* 0x000000a7cdc07223 */ /* 0x080fe400000108b4 */
[-C--:B------:R-:W-:Y:S02]  /*1f280*/  FFMA.FTZ R165, R201, R167.reuse, -R170 ;  /* 0x000000a7c9a57223 */ /* 0x080fe400000108aa */
[-C--:B------:R-:W-:Y:S02]  /*1f290*/  FFMA.FTZ R203, R175, R167.reuse, -R180 ;  /* 0x000000a7afcb7223 */ /* 0x080fe400000108b4 */
[-CC-:B------:R-:W-:Y:S02]  /*1f2a0*/  FFMA.FTZ R202, R173, R167.reuse, -R170.reuse ;  /* 0x000000a7adca7223 */ /* 0x180fe400000108aa */
[-C--:B------:R-:W-:Y:S01]  /*1f2b0*/  FFMA.FTZ R205, R172, R167.reuse, -R170 ;  /* 0x000000a7accd7223 */ /* 0x080fe200000108aa */
[----:B------:R-:W-:Y:S01]  /*1f2c0*/  MUFU.EX2 R197, R197 ;  /* 0x000000c500c57308 */ /* 0x000fe20000000800 */
[-C--:B------:R-:W-:Y:S02]  /*1f2d0*/  FFMA.FTZ R199, R199, R167.reuse, -R180 ;  /* 0x000000a7c7c77223 */ /* 0x080fe400000108b4 */
[----:B------:R-:W-:Y:S02]  /*1f2e0*/  FFMA.FTZ R201, R200, R167, -R170 ;  /* 0x000000a7c8c97223 */ /* 0x000fe400000108aa */
[C---:B-1----:R-:W-:Y:S02]  /*1f2f0*/  FMUL.FTZ R4, R2.reuse, R160 ;  /* 0x000000a002047220 */ /* 0x042fe40000410000 */
[C---:B------:R-:W-:Y:S02]  /*1f300*/  FMUL.FTZ R5, R2.reuse, R161 ;  /* 0x000000a102057220 */ /* 0x040fe40000410000 */
[C---:B------:R-:W-:Y:S01]  /*1f310*/  FMUL.FTZ R8, R2.reuse, R156 ;  /* 0x0000009c02087220 */ /* 0x040fe20000410000 */
[----:B------:R-:W1:Y:S01]  /*1f320*/  MUFU.EX2 R194, R194 ;  /* 0x000000c200c27308 */ /* 0x000e620000000800 */
[C---:B------:R-:W-:Y:S02]  /*1f330*/  FMUL.FTZ R9, R2.reuse, R157 ;  /* 0x0000009d02097220 */ /* 0x040fe40000410000 */
[----:B------:R-:W-:Y:S02]  /*1f340*/  FMUL.FTZ R16, R2, R148 ;  /* 0x0000009402107220 */ /* 0x000fe40000410000 */
[C---:B--2---:R-:W-:Y:S02]  /*1f350*/  FMUL.FTZ R6, R0.reuse, R162 ;  /* 0x000000a200067220 */ /* 0x044fe40000410000 */
[C---:B------:R-:W-:Y:S02]  /*1f360*/  FMUL.FTZ R7, R0.reuse, R163 ;  /* 0x000000a300077220 */ /* 0x040fe40000410000 */
[C---:B------:R-:W-:Y:S01]  /*1f370*/  FMUL.FTZ R10, R0.reuse, R158 ;  /* 0x0000009e000a7220 */ /* 0x040fe20000410000 */
[----:B------:R-:W-:Y:S01]  /*1f380*/  MUFU.EX2 R193, R193 ;  /* 0x000000c100c17308 */ /* 0x000fe20000000800 */
[----:B------:R-:W-:Y:S02]  /*1f390*/  FMUL.FTZ R11, R0, R159 ;  /* 0x0000009f000b7220 */ /* 0x000fe40000410000 */
[----:B------:R-:W-:Y:S01]  /*1f3a0*/  FMUL.FTZ R17, R2, R149 ;  /* 0x0000009502117220 */ /* 0x000fe20000410000 */
[----:B------:R-:W-:Y:S01]  /*1f3b0*/  LDSM.16.MT88.4 R156, [R233+0x12800] ;  /* 0x01280000e99c783b */ /* 0x000fe20000004200 */
[C---:B------:R-:W-:Y:S02]  /*1f3c0*/  FMUL.FTZ R18, R0.reuse, R150 ;  /* 0x0000009600127220 */ /* 0x040fe40000410000 */
[----:B------:R-:W-:Y:S02]  /*1f3d0*/  FMUL.FTZ R19, R0, R151 ;  /* 0x0000009700137220 */ /* 0x000fe40000410000 */
[C---:B------:R-:W-:Y:S01]  /*1f3e0*/  FMUL.FTZ R24, R2.reuse, R140 ;  /* 0x0000008c02187220 */ /* 0x040fe20000410000 */
[----:B------:R-:W2:Y:S01]  /*1f3f0*/  MUFU.EX2 R191, R191 ;  /* 0x000000bf00bf7308 */ /* 0x000ea20000000800 */
[----:B------:R-:W-:Y:S01]  /*1f400*/  FMUL.FTZ R25, R2, R141 ;  /* 0x0000008d02197220 */ /* 0x000fe20000410000 */
[----:B------:R-:W-:Y:S01]  /*1f410*/  LDSM.16.MT88.4 R148, [R231+0x10800] ;  /* 0x01080000e794783b */ /* 0x000fe20000004200 */
[----:B------:R-:W-:Y:S01]  /*1f420*/  FMUL.FTZ R26, R0, R142 ;  /* 0x0000008e001a7220 */ /* 0x000fe20000410000 */
[----:B-1----:R-:W-:Y:S01]  /*1f430*/  F2FP.BF16.PACK_AB R160, R194, R197 ;  /* 0x000000c5c2a0723e */ /* 0x002fe200000010ff */
[----:B------:R-:W-:Y:S02]  /*1f440*/  FMUL.FTZ R27, R0, R143 ;  /* 0x0000008f001b7220 */ /* 0x000fe40000410000 */
[C---:B------:R-:W-:Y:S02]  /*1f450*/  FMUL.FTZ R32, R2.reuse, R132 ;  /* 0x0000008402207220 */ /* 0x040fe40000410000 */
[----:B------:R-:W-:Y:S01]  /*1f460*/  FMUL.FTZ R33, R2, R133 ;  /* 0x0000008502217220 */ /* 0x000fe20000410000 */
[----:B------:R-:W-:Y:S01]  /*1f470*/  MUFU.EX2 R195, R195 ;  /* 0x000000c300c37308 */ /* 0x000fe20000000800 */
[C---:B------:R-:W-:Y:S01]  /*1f480*/  FMUL.FTZ R34, R0.reuse, R134 ;  /* 0x0000008600227220 */ /* 0x040fe20000410000 */
[----:B------:R-:W-:Y:S01]  /*1f490*/  LDSM.16.MT88.4 R140, [R231+0x12000] ;  /* 0x01200000e78c783b */ /* 0x000fe20000004200 */
[----:B------:R-:W-:Y:S02]  /*1f4a0*/  FMUL.FTZ R35, R0, R135 ;  /* 0x0000008700237220 */ /* 0x000fe40000410000 */
[C---:B------:R-:W-:Y:S02]  /*1f4b0*/  FMUL.FTZ R36, R2.reuse, R36 ;  /* 0x0000002402247220 */ /* 0x040fe40000410000 */
[----:B------:R-:W-:Y:S02]  /*1f4c0*/  FMUL.FTZ R37, R2, R37 ;  /* 0x0000002502257220 */ /* 0x000fe40000410000 */
[C---:B------:R-:W-:Y:S01]  /*1f4d0*/  FMUL.FTZ R38, R0.reuse, R38 ;  /* 0x0000002600267220 */ /* 0x040fe20000410000 */
[----:B------:R-:W1:Y:S01]  /*1f4e0*/  MUFU.EX2 R192, R192 ;  /* 0x000000c000c07308 */ /* 0x000e620000000800 */
[----:B------:R-:W-:Y:S01]  /*1f4f0*/  LDSM.16.MT88.4 R132, [R232+0x12000] ;  /* 0x01200000e884783b */ /* 0x000fe20000004200 */
[----:B------:R-:W-:Y:S01]  /*1f500*/  FMUL.FTZ R39, R0, R39 ;  /* 0x0000002700277220 */ /* 0x000fe20000410000 */
[----:B--2---:R-:W-:Y:S01]  /*1f510*/  F2FP.BF16.PACK_AB R161, R191, R193 ;  /* 0x000000c1bfa1723e */ /* 0x004fe200000010ff */
[C---:B------:R-:W-:Y:S02]  /*1f520*/  FMUL.FTZ R40, R2.reuse, R40 ;  /* 0x0000002802287220 */ /* 0x040fe40000410000 */
[----:B------:R-:W-:Y:S02]  /*1f530*/  FMUL.FTZ R41, R2, R41 ;  /* 0x0000002902297220 */ /* 0x000fe40000410000 */
[C---:B------:R-:W-:Y:S02]  /*1f540*/  FMUL.FTZ R42, R0.reuse, R42 ;  /* 0x0000002a002a7220 */ /* 0x040fe40000410000 */
        /* <DEDUP_REMOVED lines=19> */
[----:B------:R-:W1:Y:S01]  /*1f680*/  MUFU.EX2 R199, R199 ;  /* 0x000000c700c77308 */ /* 0x000e620000000800 */
[C---:B------:R-:W-:Y:S02]  /*1f690*/  FMUL.FTZ R58, R0.reuse, R58 ;  /* 0x0000003a003a7220 */ /* 0x040fe40000410000 */
[----:B------:R-:W-:Y:S01]  /*1f6a0*/  FMUL.FTZ R59, R0, R59 ;  /* 0x0000003b003b7220 */ /* 0x000fe20000410000 */
[----:B--2---:R-:W-:Y:S01]  /*1f6b0*/  F2FP.BF16.PACK_AB R163, R165, R190 ;  /* 0x000000bea5a3723e */ /* 0x004fe200000010ff */
[-CC-:B------:R-:W-:Y:S02]  /*1f6c0*/  FFMA.FTZ R200, R174, R167.reuse, -R180.reuse ;  /* 0x000000a7aec87223 */ /* 0x180fe400000108b4 */
[----:B------:R-:W-:Y:S01]  /*1f6d0*/  LDSM.16.MT88.4 R172, [R233+0x14800] ;  /* 0x01480000e9ac783b */ /* 0x000fe20000004200 */
[-CC-:B------:R-:W-:Y:S02]  /*1f6e0*/  FFMA.FTZ R177, R177, R167.reuse, -R180.reuse ;  /* 0x000000a7b1b17223 */ /* 0x180fe400000108b4 */
[-CC-:B------:R-:W-:Y:S01]  /*1f6f0*/  FFMA.FTZ R179, R179, R167.reuse, -R180.reuse ;  /* 0x000000a7b3b37223 */ /* 0x180fe200000108b4 */
[C---:B------:R-:W-:Y:S01]  /*1f700*/  HMMA.16816.F32.BF16 R4, R160.reuse, R12, R4 ;  /* 0x0000000ca004723c */ /* 0x040fe20000041804 */
[----:B------:R-:W-:Y:S04]  /*1f710*/  MUFU.EX2 R201, R201 ;  /* 0x000000c900c97308 */ /* 0x000fe80000000800 */
[----:B------:R-:W-:Y:S02]  /*1f720*/  FFMA.FTZ R178, R178, R167, -R180 ;  /* 0x000000a7b2b27223 */ /* 0x000fe400000108b4 */
[C---:B------:R-:W-:Y:S01]  /*1f730*/  FMUL.FTZ R12, R2.reuse, R152 ;  /* 0x00000098020c7220 */ /* 0x040fe20000410000 */
[C---:B------:R-:W-:Y:S03]  /*1f740*/  HMMA.16816.F32.BF16 R8, R160.reuse, R14, R8 ;  /* 0x0000000ea008723c */ /* 0x040fe60000041808 */
[----:B------:R-:W-:Y:S01]  /*1f750*/  MUFU.EX2 R203, R203 ;  /* 0x000000cb00cb7308 */ /* 0x000fe20000000800 */
[C---:B------:R-:W-:Y:S02]  /*1f760*/  FMUL.FTZ R13, R2.reuse, R153 ;  /* 0x00000099020d7220 */ /* 0x040fe40000410000 */
[----:B------:R-:W-:Y:S02]  /*1f770*/  FMUL.FTZ R60, R2, R60 ;  /* 0x0000003c023c7220 */ /* 0x000fe40000410000 */
[C---:B------:R-:W-:Y:S04]  /*1f780*/  FMUL.FTZ R14, R0.reuse, R154 ;  /* 0x0000009a000e7220 */ /* 0x040fe80000410000 */
[----:B------:R-:W-:Y:S01]  /*1f790*/  FMUL.FTZ R15, R0, R155 ;  /* 0x0000009b000f7220 */ /* 0x000fe20000410000 */
[----:B------:R-:W-:Y:S01]  /*1f7a0*/  MUFU.EX2 R200, R200 ;  /* 0x000000c800c87308 */ /* 0x000fe20000000800 */
[----:B------:R-:W2:Y:S01]  /*1f7b0*/  LDSM.16.MT88.4 R152, [R231+0x10000] ;  /* 0x01000000e798783b */ /* 0x000ea20000004200 */
[----:B------:R-:W-:Y:S02]  /*1f7c0*/  FMUL.FTZ R61, R2, R61 ;  /* 0x0000003d023d7220 */ /* 0x000fe40000410000 */
[C---:B------:R-:W-:Y:S02]  /*1f7d0*/  FMUL.FTZ R62, R0.reuse, R62 ;  /* 0x0000003e003e7220 */ /* 0x040fe40000410000 */
[C---:B------:R-:W-:Y:S03]  /*1f7e0*/  HMMA.16816.F32.BF16 R12, R160.reuse, R20, R12 ;  /* 0x00000014a00c723c */ /* 0x040fe6000004180c */
[----:B------:R-:W-:Y:S01]  /*1f7f0*/  FMUL.FTZ R63, R0, R63 ;  /* 0x0000003f003f7220 */ /* 0x000fe20000410000 */
[----:B------:R-:W-:Y:S01]  /*1f800*/  MUFU.EX2 R202, R202 ;  /* 0x000000ca00ca7308 */ /* 0x000fe20000000800 */
[C---:B------:R-:W-:Y:S02]  /*1f810*/  FMUL.FTZ R64, R2.reuse, R64 ;  /* 0x0000004002407220 */ /* 0x040fe40000410000 */
[C---:B------:R-:W-:Y:S01]  /*1f820*/  FMUL.FTZ R20, R2.reuse, R144 ;  /* 0x0000009002147220 */ /* 0x040fe20000410000 */
[C---:B------:R-:W-:Y:S04]  /*1f830*/  HMMA.16816.F32.BF16 R16, R160.reuse, R22, R16 ;  /* 0x00000016a010723c */ /* 0x040fe80000041810 */
[C---:B------:R-:W-:Y:S02]  /*1f840*/  FMUL.FTZ R21, R2.reuse, R145 ;  /* 0x0000009102157220 */ /* 0x040fe40000410000 */
[----:B------:R-:W-:Y:S01]  /*1f850*/  FMUL.FTZ R65, R2, R65 ;  /* 0x0000004102417220 */ /* 0x000fe20000410000 */
[----:B------:R-:W-:Y:S01]  /*1f860*/  MUFU.EX2 R205, R205 ;  /* 0x000000cd00cd7308 */ /* 0x000fe20000000800 */
[C---:B------:R-:W-:Y:S04]  /*1f870*/  FMUL.FTZ R22, R0.reuse, R146 ;  /* 0x0000009200167220 */ /* 0x040fe80000410000 */
[C---:B------:R-:W-:Y:S02]  /*1f880*/  FMUL.FTZ R23, R0.reuse, R147 ;  /* 0x0000009300177220 */ /* 0x040fe40000410000 */
[----:B------:R-:W3:Y:S01]  /*1f890*/  LDSM.16.MT88.4 R144, [R234+0x12000] ;  /* 0x01200000ea90783b */ /* 0x000ee20000004200 */
[C---:B------:R-:W-:Y:S02]  /*1f8a0*/  FMUL.FTZ R66, R0.reuse, R66 ;  /* 0x0000004200427220 */ /* 0x040fe40000410000 */
[----:B------:R-:W-:Y:S02]  /*1f8b0*/  FMUL.FTZ R67, R0, R67 ;  /* 0x0000004300437220 */ /* 0x000fe40000410000 */
[C---:B------:R-:W-:Y:S03]  /*1f8c0*/  HMMA.16816.F32.BF16 R20, R160.reuse, R28, R20 ;  /* 0x0000001ca014723c */ /* 0x040fe60000041814 */
[C---:B------:R-:W-:Y:S02]  /*1f8d0*/  FMUL.FTZ R68, R2.reuse, R68 ;  /* 0x0000004402447220 */ /* 0x040fe40000410000 */
[C---:B------:R-:W-:Y:S02]  /*1f8e0*/  FMUL.FTZ R69, R2.reuse, R69 ;  /* 0x0000004502457220 */ /* 0x040fe40000410000 */
[C---:B------:R-:W-:Y:S01]  /*1f8f0*/  FMUL.FTZ R28, R2.reuse, R136 ;  /* 0x00000088021c7220 */ /* 0x040fe20000410000 */
[C---:B------:R-:W-:Y:S04]  /*1f900*/  HMMA.16816.F32.BF16 R24, R160.reuse, R30, R24 ;  /* 0x0000001ea018723c */ /* 0x040fe80000041818 */
[----:B------:R-:W-:Y:S02]  /*1f910*/  FMUL.FTZ R29, R2, R137 ;  /* 0x00000089021d7220 */ /* 0x000fe40000410000 */
[C---:B------:R-:W-:Y:S02]  /*1f920*/  FMUL.FTZ R70, R0.reuse, R70 ;  /* 0x0000004600467220 */ /* 0x040fe40000410000 */
[C---:B------:R-:W-:Y:S04]  /*1f930*/  FMUL.FTZ R30, R0.reuse, R138 ;  /* 0x0000008a001e7220 */ /* 0x040fe80000410000 */
[C---:B------:R-:W-:Y:S02]  /*1f940*/  FMUL.FTZ R31, R0.reuse, R139 ;  /* 0x0000008b001f7220 */ /* 0x040fe40000410000 */
[----:B------:R-:W4:Y:S01]  /*1f950*/  LDSM.16.MT88.4 R136, [R233+0x12000] ;  /* 0x01200000e988783b */ /* 0x000f220000004200 */
[----:B------:R-:W-:Y:S02]  /*1f960*/  FMUL.FTZ R71, R0, R71 ;  /* 0x0000004700477220 */ /* 0x000fe40000410000 */
[C---:B------:R-:W-:Y:S02]  /*1f970*/  FMUL.FTZ R72, R2.reuse, R72 ;  /* 0x0000004802487220 */ /* 0x040fe40000410000 */
[C---:B--2---:R-:W-:Y:S03]  /*1f980*/  HMMA.16816.F32.BF16 R28, R160.reuse, R152, R28 ;  /* 0x00000098a01c723c */ /* 0x044fe6000004181c */
[----:B------:R-:W-:Y:S02]  /*1f990*/  FMUL.FTZ R73, R2, R73 ;  /* 0x0000004902497220 */ /* 0x000fe40000410000 */
[C---:B------:R-:W-:Y:S02]  /*1f9a0*/  FMUL.FTZ R74, R0.reuse, R74 ;  /* 0x0000004a004a7220 */ /* 0x040fe40000410000 */
[----:B------:R-:W-:Y:S01]  /*1f9b0*/  FMUL.FTZ R75, R0, R75 ;  /* 0x0000004b004b7220 */ /* 0x000fe20000410000 */
[C---:B------:R-:W-:Y:S01]  /*1f9c0*/  HMMA.16816.F32.BF16 R32, R160.reuse, R154, R32 ;  /* 0x0000009aa020723c */ /* 0x040fe20000041820 */
[----:B------:R-:W-:Y:S03]  /*1f9d0*/  LDSM.16.MT88.4 R152, [R234+0x12800] ;  /* 0x01280000ea98783b */ /* 0x000fe60000004200 */
[C---:B------:R-:W-:Y:S02]  /*1f9e0*/  FMUL.FTZ R76, R2.reuse, R76 ;  /* 0x0000004c024c7220 */ /* 0x040fe40000410000 */
[----:B------:R-:W-:Y:S02]  /*1f9f0*/  FMUL.FTZ R77, R2, R77 ;  /* 0x0000004d024d7220 */ /* 0x000fe40000410000 */
[C---:B---3--:R-:W-:Y:S04]  /*1fa00*/  HMMA.16816.F32.BF16 R36, R160.reuse, R144, R36 ;  /* 0x00000090a024723c */ /* 0x048fe80000041824 */
[C---:B------:R-:W-:Y:S02]  /*1fa10*/  FMUL.FTZ R78, R0.reuse, R78 ;  /* 0x0000004e004e7220 */ /* 0x040fe40000410000 */
[----:B------:R-:W-:Y:S02]  /*1fa20*/  FMUL.FTZ R79, R0, R79 ;  /* 0x0000004f004f7220 */ /* 0x000fe40000410000 */
[C---:B------:R-:W-:Y:S01]  /*1fa30*/  HMMA.16816.F32.BF16 R40, R160.reuse, R146, R40 ;  /* 0x00000092a028723c */ /* 0x040fe20000041828 */
[----:B------:R-:W-:Y:S03]  /*1fa40*/  LDSM.16.MT88.4 R144, [R232+0x10800] ;  /* 0x01080000e890783b */ /* 0x000fe60000004200 */
        /* <DEDUP_REMOVED lines=15> */
[----:B------:R-:W3:Y:S03]  /*1fb40*/  LDSM.16.MT88.4 R132, [R233+0x14000] ;  /* 0x01400000e984783b */ /* 0x000ee60000004200 */
        /* <DEDUP_REMOVED lines=9> */
[C---:B------:R-:W-:Y:S01]  /*1fbe0*/  FMUL.FTZ R96, R2.reuse, R96 ;  /* 0x0000006002607220 */ /* 0x040fe20000410000 */
[C---:B--2---:R-:W-:Y:S03]  /*1fbf0*/  HMMA.16816.F32.BF16 R68, R160.reuse, R136, R68 ;  /* 0x00000088a044723c */ /* 0x044fe60000041844 */
[----:B------:R-:W-:Y:S02]  /*1fc00*/  FMUL.FTZ R97, R2, R97 ;  /* 0x0000006102617220 */ /* 0x000fe40000410000 */
[C---:B------:R-:W-:Y:S02]  /*1fc10*/  FMUL.FTZ R98, R0.reuse, R98 ;  /* 0x0000006200627220 */ /* 0x040fe40000410000 */
[----:B------:R-:W-:Y:S01]  /*1fc20*/  FMUL.FTZ R99, R0, R99 ;  /* 0x0000006300637220 */ /* 0x000fe20000410000 */
[C---:B------:R-:W-:Y:S01]  /*1fc30*/  HMMA.16816.F32.BF16 R72, R160.reuse, R138, R72 ;  /* 0x0000008aa048723c */ /* 0x040fe20000041848 */
[----:B------:R-:W2:Y:S03]  /*1fc40*/  LDSM.16.MT88.4 R136, [R231+0x14000] ;  /* 0x01400000e788783b */ /* 0x000ea60000004200 */
[C---:B------:R-:W-:Y:S02]  /*1fc50*/  FMUL.FTZ R100, R2.reuse, R100 ;  /* 0x0000006402647220 */ /* 0x040fe40000410000 */
[----:B------:R-:W-:Y:S02]  /*1fc60*/  FMUL.FTZ R101, R2, R101 ;  /* 0x0000006502657220 */ /* 0x000fe40000410000 */
[C---:B---3--:R-:W-:Y:S04]  /*1fc70*/  HMMA.16816.F32.BF16 R76, R160.reuse, R132, R76 ;  /* 0x00000084a04c723c */ /* 0x048fe8000004184c */
[C---:B------:R-:W-:Y:S02]  /*1fc80*/  FMUL.FTZ R102, R0.reuse, R102 ;  /* 0x0000006600667220 */ /* 0x040fe40000410000 */
[----:B------:R-:W-:Y:S02]  /*1fc90*/  FMUL.FTZ R103, R0, R103 ;  /* 0x0000006700677220 */ /* 0x000fe40000410000 */
[C---:B------:R-:W-:Y:S01]  /*1fca0*/  HMMA.16816.F32.BF16 R80, R160.reuse, R134, R80 ;  /* 0x00000086a050723c */ /* 0x040fe20000041850 */
[----:B------:R-:W3:Y:S03]  /*1fcb0*/  LDSM.16.MT88.4 R132, [R234+0x16000] ;  /* 0x01600000ea84783b */ /* 0x000ee60000004200 */
        /* <DEDUP_REMOVED lines=32> */
[----:B------:R-:W-:Y:S01]  /*1fec0*/  FMUL.FTZ R124, R2, R124 ;  /* 0x0000007c027c7220 */ /* 0x000fe20000410000 */
[C---:B--2---:R-:W-:Y:S03]  /*1fed0*/  HMMA.16816.F32.BF16 R116, R160.reuse, R136, R116 ;  /* 0x00000088a074723c */ /* 0x044fe60000041874 */
[----:B------:R-:W-:Y:S02]  /*1fee0*/  FFMA.FTZ R198, R198, R167, -R170 ;  /* 0x000000a7c6c67223 */ /* 0x000fe400000108aa */
[----:B------:R-:W-:Y:S02]  /*1fef0*/  FMUL.FTZ R125, R2, R125 ;  /* 0x0000007d027d7220 */ /* 0x000fe40000410000 */
[C---:B------:R-:W-:Y:S01]  /*1ff00*/  FMUL.FTZ R126, R0.reuse, R126 ;  /* 0x0000007e007e7220 */ /* 0x040fe20000410000 */
[C---:B------:R-:W-:Y:S01]  /*1ff10*/  HMMA.16816.F32.BF16 R120, R160.reuse, R138, R120 ;  /* 0x0000008aa078723c */ /* 0x040fe20000041878 */
[----:B------:R-:W2:Y:S01]  /*1ff20*/  MUFU.EX2 R198, R198 ;  /* 0x000000c600c67308 */ /* 0x000ea20000000800 */
[----:B------:R-:W5:Y:S02]  /*1ff30*/  LDSM.16.MT88.4 R136, [R233+0x10800] ;  /* 0x01080000e988783b */ /* 0x000f640000004200 */
[----:B------:R-:W-:Y:S02]  /*1ff40*/  FMUL.FTZ R127, R0, R127 ;  /* 0x0000007f007f7220 */ /* 0x000fe40000410000 */
[C---:B------:R-:W-:Y:S02]  /*1ff50*/  FMUL.FTZ R128, R2.reuse, R128 ;  /* 0x0000008002807220 */ /* 0x040fe40000410000 */
[----:B------:R-:W-:Y:S03]  /*1ff60*/  FMUL.FTZ R129, R2, R129 ;  /* 0x0000008102817220 */ /* 0x000fe60000410000 */
[C---:B---3--:R-:W-:Y:S03]  /*1ff70*/  HMMA.16816.F32.BF16 R124, R160.reuse, R132, R124 ;  /* 0x00000084a07c723c */ /* 0x048fe6000004187c */
[C---:B------:R-:W-:Y:S02]  /*1ff80*/  FMUL.FTZ R130, R0.reuse, R130 ;  /* 0x0000008200827220 */ /* 0x040fe40000410000 */
[----:B------:R-:W-:Y:S02]  /*1ff90*/  FMUL.FTZ R131, R0, R131 ;  /* 0x0000008300837220 */ /* 0x000fe40000410000 */
[----:B-1----:R-:W-:Y:S01]  /*1ffa0*/  F2FP.BF16.PACK_AB R132, R199, R196 ;  /* 0x000000c4c784723e */ /* 0x002fe200000010ff */
[-CC-:B------:R-:W-:Y:S04]  /*1ffb0*/  FFMA.FTZ R204, R204, R167.reuse, -R180.reuse ;  /* 0x000000a7cccc7223 */ /* 0x180fe800000108b4 */
[----:B------:R-:W-:Y:S01]  /*1ffc0*/  HMMA.16816.F32.BF16 R128, R160, R134, R128 ;  /* 0x00000086a080723c */ /* 0x000fe20000041880 */
[----:B------:R-:W1:Y:S01]  /*1ffd0*/  LDSM.16.MT88.4 R160, [R232+0x12800] ;  /* 0x01280000e8a0783b */ /* 0x000e620000004200 */
[----:B------:R-:W-:Y:S01]  /*1ffe0*/  MUFU.EX2 R204, R204 ;  /* 0x000000cc00cc7308 */ /* 0x000fe20000000800 */
[----:B--2---:R-:W-:Y:S01]  /*1fff0*/  F2FP.BF16.PACK_AB R133, R201, R198 ;  /* 0x000000c6c985723e */ /* 0x004fe200000010ff */
[-C--:B------:R-:W-:Y:S02]  /*20000*/  FFMA.FTZ R207, R187, R167.reuse, -R180 ;  /* 0x000000a7bbcf7223 */ /* 0x080fe400000108b4 */
[----:B------:R-:W-:Y:S01]  /*20010*/  FFMA.FTZ R206, R186, R167, -R170 ;  /* 0x000000a7bace7223 */ /* 0x000fe200000108aa */
[----:B------:R-:W-:Y:S01]  /*20020*/  F2FP.BF16.PACK_AB R134, R200, R203 ;  /* 0x000000cbc886723e */ /* 0x000fe200000010ff */
[-C--:B------:R-:W-:Y:S01]  /*20030*/  FFMA.FTZ R183, R183, R167.reuse, -R180 ;  /* 0x000000a7b7b77223 */ /* 0x080fe200000108b4 */
[----:B------:R-:W-:Y:S03]  /*20040*/  F2FP.BF16.PACK_AB R135, R205, R202 ;  /* 0x000000cacd87723e */ /* 0x000fe600000010ff */
[-CC-:B------:R-:W-:Y:S01]  /*20050*/  FFMA.FTZ R182, R182, R167.reuse, -R170.reuse ;  /* 0x000000a7b6b67223 */ /* 0x180fe200000108aa */
[----:B------:R-:W-:Y:S01]  /*20060*/  MUFU.EX2 R207, R207 ;  /* 0x000000cf00cf7308 */ /* 0x000fe20000000800 */
[-CC-:B------:R-:W-:Y:S02]  /*20070*/  FFMA.FTZ R181, R181, R167.reuse, -R170.reuse ;  /* 0x000000a7b5b57223 */ /* 0x180fe400000108aa */
[C---:B----4-:R-:W-:Y:S05]  /*20080*/  HMMA.16816.F32.BF16 R4, R132.reuse, R140, R4 ;  /* 0x0000008c8404723c */ /* 0x050fea0000041804 */
[-C--:B------:R-:W-:Y:S02]  /*20090*/  FFMA.FTZ R185, R185, R167.reuse, -R170 ;  /* 0x000000a7b9b97223 */ /* 0x080fe400000108aa */
[----:B------:R-:W-:Y:S01]  /*200a0*/  MUFU.EX2 R183, R183 ;  /* 0x000000b700b77308 */ /* 0x000fe20000000800 */
[C---:B------:R-:W-:Y:S01]  /*200b0*/  HMMA.16816.F32.BF16 R8, R132.reuse, R142, R8 ;  /* 0x0000008e8408723c */ /* 0x040fe20000041808 */
[----:B------:R-:W2:Y:S03]  /*200c0*/  LDSM.16.MT88.4 R140, [R231+0x12800] ;  /* 0x01280000e78c783b */ /* 0x000ea60000004200 */
[-CC-:B------:R-:W-:Y:S02]  /*200d0*/  FFMA.FTZ R184, R184, R167.reuse, -R180.reuse ;  /* 0x000000a7b8b87223 */ /* 0x180fe400000108b4 */
[-C--:B------:R-:W-:Y:S02]  /*200e0*/  FFMA.FTZ R180, R176, R167.reuse, -R180 ;  /* 0x000000a7b0b47223 */ /* 0x080fe400000108b4 */
[C---:B-----5:R-:W-:Y:S01]  /*200f0*/  HMMA.16816.F32.BF16 R12, R132.reuse, R136, R12 ;  /* 0x00000088840c723c */ /* 0x060fe2000004180c */
[----:B------:R-:W-:Y:S03]  /*20100*/  MUFU.EX2 R182, R182 ;  /* 0x000000b600b67308 */ /* 0x000fe60000000800 */
[-CC-:B------:R-:W-:Y:S02]  /*20110*/  FFMA.FTZ R171, R171, R167.reuse, -R170.reuse ;  /* 0x000000a7abab7223 */ /* 0x180fe400000108aa */
[-CC-:B------:R-:W-:Y:S02]  /*20120*/  FFMA.FTZ R169, R169, R167.reuse, -R170.reuse ;  /* 0x000000a7a9a97223 */ /* 0x180fe400000108aa */
[C---:B------:R-:W-:Y:S01]  /*20130*/  HMMA.16816.F32.BF16 R16, R132.reuse, R138, R16 ;  /* 0x0000008a8410723c */ /* 0x040fe20000041810 */
[----:B------:R-:W3:Y:S02]  /*20140*/  LDSM.16.MT88.4 R136, [R234+0x14800] ;  /* 0x01480000ea88783b */ /* 0x000ee40000004200 */
[----:B------:R-:W-:Y:S01]  /*20150*/  MUFU.EX2 R181, R181 ;  /* 0x000000b500b57308 */ /* 0x000fe20000000800 */
[-CC-:B------:R-:W-:Y:S02]  /*20160*/  FFMA.FTZ R168, R168, R167.reuse, -R170.reuse ;  /* 0x000000a7a8a87223 */ /* 0x180fe400000108aa */
[----:B------:R-:W-:Y:S02]  /*20170*/  FFMA.FTZ R170, R166, R167, -R170 ;  /* 0x000000a7a6aa7223 */ /* 0x000fe400000108aa */
[C---:B------:R-:W-:Y:S04]  /*20180*/  HMMA.16816.F32.BF16 R20, R132.reuse, R144, R20 ;  /* 0x000000908414723c */ /* 0x040fe80000041814 */
[----:B------:R-:W-:Y:S01]  /*20190*/  FFMA.FTZ R193, R0, R252, R193 ;  /* 0x000000fc00c17223 */ /* 0x000fe200000100c1 */
[----:B------:R-:W-:Y:S03]  /*201a0*/  MUFU.EX2 R186, R169 ;  /* 0x000000a900ba7308 */ /* 0x000fe60000000800 */
[C---:B------:R-:W-:Y:S01]  /*201b0*/  HMMA.16816.F32.BF16 R24, R132.reuse, R146, R24 ;  /* 0x000000928418723c */ /* 0x040fe20000041818 */
[----:B------:R-:W4:Y:S03]  /*201c0*/  LDSM.16.MT88.4 R144, [R232+0x14800] ;  /* 0x01480000e890783b */ /* 0x000f260000004200 */
[----:B------:R-:W-:Y:S03]  /*201d0*/  FADD.FTZ R193, R191, R193 ;  /* 0x000000c1bfc17221 */ /* 0x000fe60000010000 */
[----:B------:R-:W-:Y:S01]  /*201e0*/  MUFU.EX2 R187, R185 ;  /* 0x000000b900bb7308 */ /* 0x000fe20000000800 */
[C---:B------:R-:W-:Y:S04]  /*201f0*/  HMMA.16816.F32.BF16 R28, R132.reuse, R148, R28 ;  /* 0x00000094841c723c */ /* 0x040fe8000004181c */
[----:B------:R-:W-:Y:S04]  /*20200*/  FADD.FTZ R190, R190, R193 ;  /* 0x000000c1bebe7221 */ /* 0x000fe80000010000 */
[C---:B------:R-:W-:Y:S01]  /*20210*/  HMMA.16816.F32.BF16 R32, R132.reuse, R150, R32 ;  /* 0x000000968420723c */ /* 0x040fe20000041820 */
[----:B------:R-:W5:Y:S01]  /*20220*/  LDSM.16.MT88.4 R148, [R231+0x14800] ;  /* 0x01480000e794783b */ /* 0x000f620000004200 */
[----:B------:R-:W-:Y:S02]  /*20230*/  MUFU.EX2 R185, R178 ;  /* 0x000000b200b97308 */ /* 0x000fe40000000800 */
[----:B------:R-:W-:Y:S04]  /*20240*/  FADD.FTZ R165, R165, R190 ;  /* 0x000000bea5a57221 */ /* 0x000fe80000010000 */
[C---:B------:R-:W-:Y:S04]  /*20250*/  HMMA.16816.F32.BF16 R36, R132.reuse, R152, R36 ;  /* 0x000000988424723c */ /* 0x040fe80000041824 */
[----:B------:R-:W-:Y:S01]  /*20260*/  MUFU.EX2 R241, R184 ;  /* 0x000000b800f17308 */ /* 0x000fe20000000800 */
[----:B------:R-:W-:Y:S01]  /*20270*/  FADD.FTZ R198, R198, R165 ;  /* 0x000000a5c6c67221 */ /* 0x000fe20000010000 */
[----:B------:R-:W-:Y:S02]  /*20280*/  MOV R165, R164 ;  /* 0x000000a400a57202 */ /* 0x000fe40000000f00 */
[C---:B------:R-:W-:Y:S01]  /*20290*/  HMMA.16816.F32.BF16 R40, R132.reuse, R154, R40 ;  /* 0x0000009a8428723c */ /* 0x040fe20000041828 */
[----:B------:R-:W-:Y:S03]  /*202a0*/  LDSM.16.MT88.4 R152, [R232+0x11000] ;  /* 0x01100000e898783b */ /* 0x000fe60000004200 */
[----:B------:R-:W-:Y:S02]  /*202b0*/  FADD.FTZ R201, R201, R198 ;  /* 0x000000c6c9c97221 */ /* 0x000fe40000010000 */
[----:B------:R-:W-:Y:S02]  /*202c0*/  MUFU.EX2 R184, R171 ;  /* 0x000000ab00b87308 */ /* 0x000fe40000000800 */
[C---:B------:R-:W-:Y:S04]  /*202d0*/  HMMA.16816.F32.BF16 R44, R132.reuse, R156, R44 ;  /* 0x0000009c842c723c */ /* 0x040fe8000004182c */
[----:B------:R-:W-:Y:S04]  /*202e0*/  FADD.FTZ R202, R202, R201 ;  /* 0x000000c9caca7221 */ /* 0x000fe80000010000 */
[C---:B------:R-:W-:Y:S01]  /*202f0*/  HMMA.16816.F32.BF16 R48, R132.reuse, R158, R48 ;  /* 0x0000009e8430723c */ /* 0x040fe20000041830 */
[----:B------:R-:W-:Y:S01]  /*20300*/  LDSM.16.MT88.4 R156, [R234+0x13000] ;  /* 0x01300000ea9c783b */ /* 0x000fe20000004200 */
[----:B------:R-:W3:Y:S02]  /*20310*/  MUFU.EX2 R206, R206 ;  /* 0x000000ce00ce7308 */ /* 0x000ee40000000800 */
[----:B------:R-:W-:Y:S04]  /*20320*/  FADD.FTZ R205, R205, R202 ;  /* 0x000000cacdcd7221 */ /* 0x000fe80000010000 */
[C---:B-1----:R-:W-:Y:S04]  /*20330*/  HMMA.16816.F32.BF16 R52, R132.reuse, R160, R52 ;  /* 0x000000a08434723c */ /* 0x042fe80000041834 */
[----:B------:R-:W-:Y:S04]  /*20340*/  MUFU.EX2 R166, R170 ;  /* 0x000000aa00a67308 */ /* 0x000fe80000000800 */
[C---:B------:R-:W-:Y:S01]  /*20350*/  HMMA.16816.F32.BF16 R56, R132.reuse, R162, R56 ;  /* 0x000000a28438723c */ /* 0x040fe20000041838 */
[----:B------:R-:W-:Y:S07]  /*20360*/  LDSM.16.MT88.4 R160, [R232+0x13000] ;  /* 0x01300000e8a0783b */ /* 0x000fee0000004200 */
[C---:B--2---:R-:W-:Y:S04]  /*20370*/  HMMA.16816.F32.BF16 R60, R132.reuse, R140, R60 ;  /* 0x0000008c843c723c */ /* 0x044fe8000004183c */
[----:B---3--:R-:W-:Y:S04]  /*20380*/  FADD.FTZ R0, R206, R205 ;  /* 0x000000cdce007221 */ /* 0x008fe80000010000 */
[C---:B------:R-:W-:Y:S01]  /*20390*/  HMMA.16816.F32.BF16 R64, R132.reuse, R142, R64 ;  /* 0x0000008e8440723c */ /* 0x040fe20000041840 */
[----:B------:R-:W-:Y:S07]  /*203a0*/  LDSM.16.MT88.4 R140, [R233+0x16800] ;  /* 0x01680000e98c783b */ /* 0x000fee0000004200 */
[C---:B------:R-:W-:Y:S08]  /*203b0*/  HMMA.16816.F32.BF16 R68, R132.reuse, R136, R68 ;  /* 0x000000888444723c */ /* 0x040ff00000041844 */
[C---:B------:R-:W-:Y:S01]  /*203c0*/  HMMA.16816.F32.BF16 R72, R132.reuse, R138, R72 ;  /* 0x0000008a8448723c */ /* 0x040fe20000041848 */
[----:B------:R-:W1:Y:S07]  /*203d0*/  LDSM.16.MT88.4 R136, [R234+0x16800] ;  /* 0x01680000ea88783b */ /* 0x000e6e0000004200 */
[C---:B------:R-:W-:Y:S08]  /*203e0*/  HMMA.16816.F32.BF16 R76, R132.reuse, R172, R76 ;  /* 0x000000ac844c723c */ /* 0x040ff0000004184c */
[C---:B------:R-:W-:Y:S01]  /*203f0*/  HMMA.16816.F32.BF16 R80, R132.reuse, R174, R80 ;  /* 0x000000ae8450723c */ /* 0x040fe20000041850 */
[----:B------:R-:W-:Y:S07]  /*20400*/  LDSM.16.MT88.4 R172, [R231+0x13000] ;  /* 0x01300000e7ac783b */ /* 0x000fee0000004200 */
[C---:B----4-:R-:W-:Y:S08]  /*20410*/  HMMA.16816.F32.BF16 R84, R132.reuse, R144, R84 ;  /* 0x000000908454723c */ /* 0x050ff00000041854 */
[C---:B------:R-:W-:Y:S01]  /*20420*/  HMMA.16816.F32.BF16 R88, R132.reuse, R146, R88 ;  /* 0x000000928458723c */ /* 0x040fe20000041858 */
[----:B------:R-:W2:Y:S07]  /*20430*/  LDSM.16.MT88.4 R144, [R232+0x16800] ;  /* 0x01680000e890783b */ /* 0x000eae0000004200 */
[C---:B-----5:R-:W-:Y:S08]  /*20440*/  HMMA.16816.F32.BF16 R92, R132.reuse, R148, R92 ;  /* 0x00000094845c723c */ /* 0x060ff0000004185c */
[C---:B------:R-:W-:Y:S01]  /*20450*/  HMMA.16816.F32.BF16 R96, R132.reuse, R150, R96 ;  /* 0x000000968460723c */ /* 0x040fe20000041860 */
[----:B------:R-:W3:Y:S07]  /*20460*/  LDSM.16.MT88.4 R148, [R231+0x16800] ;  /* 0x01680000e794783b */ /* 0x000eee0000004200 */
[C---:B-1----:R-:W-:Y:S08]  /*20470*/  HMMA.16816.F32.BF16 R100, R132.reuse, R136, R100 ;  /* 0x000000888464723c */ /* 0x042ff00000041864 */
[C---:B------:R-:W-:Y:S01]  /*20480*/  HMMA.16816.F32.BF16 R104, R132.reuse, R138, R104 ;  /* 0x0000008a8468723c */ /* 0x040fe20000041868 */
[----:B------:R-:W1:Y:S07]  /*20490*/  LDSM.16.MT88.4 R136, [R234+0x11000] ;  /* 0x01100000ea88783b */ /* 0x000e6e0000004200 */
[C---:B------:R-:W-:Y:S08]  /*204a0*/  HMMA.16816.F32.BF16 R108, R132.reuse, R140, R108 ;  /* 0x0000008c846c723c */ /* 0x040ff0000004186c */
[C---:B------:R-:W-:Y:S01]  /*204b0*/  HMMA.16816.F32.BF16 R112, R132.reuse, R142, R112 ;  /* 0x0000008e8470723c */ /* 0x040fe20000041870 */
[----:B------:R-:W4:Y:S07]  /*204c0*/  LDSM.16.MT88.4 R140, [R233+0x11000] ;  /* 0x01100000e98c783b */ /* 0x000f2e0000004200 */
[C---:B--2---:R-:W-:Y:S08]  /*204d0*/  HMMA.16816.F32.BF16 R116, R132.reuse, R144, R116 ;  /* 0x000000908474723c */ /* 0x044ff00000041874 */
[C---:B------:R-:W-:Y:S01]  /*204e0*/  HMMA.16816.F32.BF16 R120, R132.reuse, R146, R120 ;  /* 0x000000928478723c */ /* 0x040fe20000041878 */
[----:B------:R-:W2:Y:S07]  /*204f0*/  LDSM.16.MT88.4 R144, [R231+0x11000] ;  /* 0x01100000e790783b */ /* 0x000eae0000004200 */
[C---:B---3--:R-:W-:Y:S08]  /*20500*/  HMMA.16816.F32.BF16 R124, R132.reuse, R148, R124 ;  /* 0x00000094847c723c */ /* 0x048ff0000004187c */
[----:B------:R-:W-:Y:S01]  /*20510*/  HMMA.16816.F32.BF16 R128, R132, R150, R128 ;  /* 0x000000968480723c */ /* 0x000fe20000041880 */
[----:B------:R-:W3:Y:S06]  /*20520*/  LDSM.16.MT88.4 R148, [R233+0x13000] ;  /* 0x01300000e994783b */ /* 0x000eec0000004200 */
[----:B------:R-:W-:Y:S02]  /*20530*/  F2FP.BF16.PACK_AB R134, R183, R241 ;  /* 0x000000f1b786723e */ /* 0x000fe400000010ff */
[----:B------:R-:W-:Y:S03]  /*20540*/  F2FP.BF16.PACK_AB R135, R181, R182 ;  /* 0x000000b6b587723e */ /* 0x000fe600000010ff */
[----:B------:R-:W-:Y:S02]  /*20550*/  F2FP.BF16.PACK_AB R132, R207, R204 ;  /* 0x000000cccf84723e */ /* 0x000fe400000010ff */
[----:B------:R-:W-:Y:S07]  /*20560*/  F2FP.BF16.PACK_AB R133, R187, R206 ;  /* 0x000000cebb85723e */ /* 0x000fee00000010ff */
[C---:B-1----:R-:W-:Y:S08]  /*20570*/  HMMA.16816.F32.BF16 R4, R132.reuse, R136, R4 ;  /* 0x000000888404723c */ /* 0x042ff00000041804 */
[C---:B------:R-:W-:Y:S01]  /*20580*/  HMMA.16816.F32.BF16 R8, R132.reuse, R138, R8 ;  /* 0x0000008a8408723c */ /* 0x040fe20000041808 */
[----:B------:R-:W1:Y:S07]  /*20590*/  LDSM.16.MT88.4 R136, [R234+0x15000] ;  /* 0x01500000ea88783b */ /* 0x000e6e0000004200 */
[C---:B----4-:R-:W-:Y:S08]  /*205a0*/  HMMA.16816.F32.BF16 R12, R132.reuse, R140, R12 ;  /* 0x0000008c840c723c */ /* 0x050ff0000004180c */
[C---:B------:R-:W-:Y:S01]  /*205b0*/  HMMA.16816.F32.BF16 R16, R132.reuse, R142, R16 ;  /* 0x0000008e8410723c */ /* 0x040fe20000041810 */
[----:B------:R-:W4:Y:S07]  /*205c0*/  LDSM.16.MT88.4 R140, [R233+0x15000] ;  /* 0x01500000e98c783b */ /* 0x000f2e0000004200 */
        /* <DEDUP_REMOVED lines=8> */
[----:B------:R-:W-:Y:S07]  /*20650*/  LDSM.16.MT88.4 R156, [R232+0x17000] ;  /* 0x01700000e89c783b */ /* 0x000fee0000004200 */
[C---:B---3--:R-:W-:Y:S08]  /*20660*/  HMMA.16816.F32.BF16 R44, R132.reuse, R148, R44 ;  /* 0x00000094842c723c */ /* 0x048ff0000004182c */
[C---:B------:R-:W-:Y:S01]  /*20670*/  HMMA.16816.F32.BF16 R48, R132.reuse, R150, R48 ;  /* 0x000000968430723c */ /* 0x040fe20000041830 */
[----:B------:R-:W3:Y:S07]  /*20680*/  LDSM.16.MT88.4 R148, [R231+0x15000] ;  /* 0x01500000e794783b */ /* 0x000eee0000004200 */
[C---:B------:R-:W-:Y:S01]  /*20690*/  HMMA.16816.F32.BF16 R52, R132.reuse, R160, R52 ;  /* 0x000000a08434723c */ /* 0x040fe20000041834 */
[----:B------:R-:W-:Y:S07]  /*206a0*/  MUFU.EX2 R161, R177 ;  /* 0x000000b100a17308 */ /* 0x000fee0000000800 */
[C---:B------:R-:W-:Y:S03]  /*206b0*/  HMMA.16816.F32.BF16 R56, R132.reuse, R162, R56 ;  /* 0x000000a28438723c */ /* 0x040fe60000041838 */
[----:B------:R-:W5:Y:S04]  /*206c0*/  MUFU.EX2 R160, R168 ;  /* 0x000000a800a07308 */ /* 0x000f680000000800 */
[----:B------:R-:W-:Y:S01]  /*206d0*/  MOV R163, R187 ;  /* 0x000000bb00a37202 */ /* 0x000fe20000000f00 */
[C---:B------:R-:W-:Y:S04]  /*206e0*/  HMMA.16816.F32.BF16 R60, R132.reuse, R172, R60 ;  /* 0x000000ac843c723c */ /* 0x040fe8000004183c */
[----:B------:R-:W-:Y:S01]  /*206f0*/  MOV R162, R241 ;  /* 0x000000f100a27202 */ /* 0x000fe20000000f00 */
[----:B------:R2:W2:Y:S03]  /*20700*/  MUFU.EX2 R187, R179 ;  /* 0x000000b300bb7308 */ /* 0x0004a60000000800 */
[C---:B------:R-:W-:Y:S01]  /*20710*/  HMMA.16816.F32.BF16 R64, R132.reuse, R174, R64 ;  /* 0x000000ae8440723c */ /* 0x040fe20000041840 */
[----:B------:R-:W-:Y:S06]  /*20720*/  LDSM.16.MT88.4 R172, [R233+0x11800] ;  /* 0x01180000e9ac783b */ /* 0x000fec0000004200 */
[----:B------:R3:W3:Y:S01]  /*20730*/  MUFU.EX2 R241, R180 ;  /* 0x000000b400f17308 */ /* 0x0006e20000000800 */
[C---:B-1----:R-:W-:Y:S04]  /*20740*/  HMMA.16816.F32.BF16 R68, R132.reuse, R136, R68 ;  /* 0x000000888444723c */ /* 0x042fe80000041844 */
[----:B-----5:R-:W-:Y:S04]  /*20750*/  MOV R167, R160 ;  /* 0x000000a000a77202 */ /* 0x020fe80000000f00 */
[C---:B------:R-:W-:Y:S01]  /*20760*/  HMMA.16816.F32.BF16 R72, R132.reuse, R138, R72 ;  /* 0x0000008a8448723c */ /* 0x040fe20000041848 */
[----:B------:R-:W1:Y:S03]  /*20770*/  LDSM.16.MT88.4 R136, [R234+0x17000] ;  /* 0x01700000ea88783b */ /* 0x000e660000004200 */
[----:B------:R-:W-:Y:S04]  /*20780*/  F2FP.BF16.PACK_AB R171, R166, R167 ;  /* 0x000000a7a6ab723e */ /* 0x000fe800000010ff */
[C---:B----4-:R-:W-:Y:S01]  /*20790*/  HMMA.16816.F32.BF16 R76, R132.reuse, R140, R76 ;  /* 0x0000008c844c723c */ /* 0x050fe2000004184c */
[----:B--2---:R-:W-:Y:S07]  /*207a0*/  LDSM.16.MT88.4 R176, [R232+0x11800] ;  /* 0x01180000e8b0783b */ /* 0x004fee0000004200 */
[C---:B------:R-:W-:Y:S01]  /*207b0*/  HMMA.16816.F32.BF16 R80, R132.reuse, R142, R80 ;  /* 0x0000008e8450723c */ /* 0x040fe20000041850 */
[----:B------:R-:W2:Y:S07]  /*207c0*/  LDSM.16.MT88.4 R140, [R231+0x17000] ;  /* 0x01700000e78c783b */ /* 0x000eae0000004200 */
[C---:B------:R-:W-:Y:S08]  /*207d0*/  HMMA.16816.F32.BF16 R84, R132.reuse, R144, R84 ;  /* 0x000000908454723c */ /* 0x040ff00000041854 */
[C---:B------:R-:W-:Y:S01]  /*207e0*/  HMMA.16816.F32.BF16 R88, R132.reuse, R146, R88 ;  /* 0x000000928458723c */ /* 0x040fe20000041858 */
[----:B------:R-:W4:Y:S07]  /*207f0*/  LDSM.16.MT88.4 R144, [R234+0x11800] ;  /* 0x01180000ea90783b */ /* 0x000f2e0000004200 */
[C---:B---3--:R-:W-:Y:S07]  /*20800*/  HMMA.16816.F32.BF16 R92, R132.reuse, R148, R92 ;  /* 0x00000094845c723c */ /* 0x048fee000004185c */
[----:B------:R-:W-:Y:S01]  /*20810*/  MOV R149, R162 ;  /* 0x000000a200957202 */ /* 0x000fe20000000f00 */
[C---:B------:R-:W-:Y:S04]  /*20820*/  HMMA.16816.F32.BF16 R96, R132.reuse, R150, R96 ;  /* 0x000000968460723c */ /* 0x040fe80000041860 */
[----:B------:R-:W-:Y:S04]  /*20830*/  MOV R148, R163 ;  /* 0x000000a300947202 */ /* 0x000fe80000000f00 */
[C---:B-1----:R-:W-:Y:S07]  /*20840*/  HMMA.16816.F32.BF16 R100, R132.reuse, R136, R100 ;  /* 0x000000888464723c */ /* 0x042fee0000041864 */
[----:B------:R-:W-:Y:S01]  /*20850*/  MOV R137, R181 ;  /* 0x000000b500897202 */ /* 0x000fe20000000f00 */
[C---:B------:R-:W-:Y:S04]  /*20860*/  HMMA.16816.F32.BF16 R104, R132.reuse, R138, R104 ;  /* 0x0000008a8468723c */ /* 0x040fe80000041868 */
[----:B------:R-:W-:Y:S03]  /*20870*/  MOV R136, R161 ;  /* 0x000000a100887202 */ /* 0x000fe60000000f00 */
[----:B------:R-:W-:Y:S01]  /*20880*/  MOV R138, R182 ;  /* 0x000000b6008a7202 */ /* 0x000fe20000000f00 */
[C---:B------:R-:W-:Y:S04]  /*20890*/  HMMA.16816.F32.BF16 R108, R132.reuse, R152, R108 ;  /* 0x00000098846c723c */ /* 0x040fe8000004186c */
[----:B------:R-:W-:Y:S02]  /*208a0*/  MOV R139, R183 ;  /* 0x000000b7008b7202 */ /* 0x000fe40000000f00 */
[----:B------:R-:W1:Y:S02]  /*208b0*/  LDSM.16.MT88.4 R180, [R231+0x11800] ;  /* 0x01180000e7b4783b */ /* 0x000e640000004200 */
[C---:B------:R-:W-:Y:S08]  /*208c0*/  HMMA.16816.F32.BF16 R112, R132.reuse, R154, R112 ;  /* 0x0000009a8470723c */ /* 0x040ff00000041870 */
[C---:B------:R-:W-:Y:S08]  /*208d0*/  HMMA.16816.F32.BF16 R116, R132.reuse, R156, R116 ;  /* 0x0000009c8474723c */ /* 0x040ff00000041874 */
[C---:B------:R-:W-:Y:S08]  /*208e0*/  HMMA.16816.F32.BF16 R120, R132.reuse, R158, R120 ;  /* 0x0000009e8478723c */ /* 0x040ff00000041878 */
[C---:B--2---:R-:W-:Y:S08]  /*208f0*/  HMMA.16816.F32.BF16 R124, R132.reuse, R140, R124 ;  /* 0x0000008c847c723c */ /* 0x044ff0000004187c */
[----:B------:R-:W-:Y:S07]  /*20900*/  HMMA.16816.F32.BF16 R128, R132, R142, R128 ;  /* 0x0000008e8480723c */ /* 0x000fee0000041880 */
[----:B------:R-:W-:Y:S02]  /*20910*/  MOV R132, R184 ;  /* 0x000000b800847202 */ /* 0x000fe40000000f00 */
[----:B------:R-:W-:Y:S03]  /*20920*/  MOV R133, R185 ;  /* 0x000000b900857202 */ /* 0x000fe60000000f00 */
[----:B------:R-:W-:Y:S02]  /*20930*/  MOV R134, R186 ;  /* 0x000000ba00867202 */ /* 0x000fe40000000f00 */
[----:B------:R-:W-:Y:S02]  /*20940*/  MOV R135, R187 ;  /* 0x000000bb00877202 */ /* 0x000fe40000000f00 */
[----:B------:R-:W-:Y:S01]  /*20950*/  F2FP.BF16.PACK_AB R169, R134, R132 ;  /* 0x0000008486a9723e */ /* 0x000fe200000010ff */
[----:B------:R-:W2:Y:S01]  /*20960*/  LDSM.16.MT88.4 R184, [R234+0x13800] ;  /* 0x01380000eab8783b */ /* 0x000ea20000004200 */
[----:B------:R-:W-:Y:S02]  /*20970*/  F2FP.BF16.PACK_AB R168, R135, R136 ;  /* 0x0000008887a8723e */ /* 0x000fe400000010ff */
[----:B------:R-:W-:Y:S07]  /*20980*/  F2FP.BF16.PACK_AB R170, R241, R133 ;  /* 0x00000085f1aa723e */ /* 0x000fee00000010ff */
[C---:B----4-:R-:W-:Y:S01]  /*20990*/  HMMA.16816.F32.BF16 R160, R168.reuse, R144, R4 ;  /* 0x00000090a8a0723c */ /* 0x050fe20000041804 */
[----:B------:R-:W3:Y:S07]  /*209a0*/  LDSM.16.MT88.4 R4, [R233+0x13800] ;  /* 0x01380000e904783b */ /* 0x000eee0000004200 */
[C---:B------:R-:W-:Y:S01]  /*209b0*/  HMMA.16816.F32.BF16 R156, R168.reuse, R146, R8 ;  /* 0x00000092a89c723c */ /* 0x040fe20000041808 */
[----:B------:R-:W4:Y:S07]  /*209c0*/  LDSM.16.MT88.4 R8, [R232+0x13800] ;  /* 0x01380000e808783b */ /* 0x000f2e0000004200 */
[C---:B------:R-:W-:Y:S01]  /*209d0*/  HMMA.16816.F32.BF16 R152, R168.reuse, R172, R12 ;  /* 0x000000aca898723c */ /* 0x040fe2000004180c */
[----:B------:R-:W5:Y:S06]  /*209e0*/  LDSM.16.MT88.4 R12, [R231+0x13800] ;  /* 0x01380000e70c783b */ /* 0x000f6c0000004200 */
[----:B------:R-:W-:Y:S02]  /*209f0*/  MOV R172, R148 ;  /* 0x0000009400ac7202 */ /* 0x000fe40000000f00 */
[----:B------:R-:W-:Y:S02]  /*20a00*/  MOV R173, R149 ;  /* 0x0000009500ad7202 */ /* 0x000fe40000000f00 */
[C---:B------:R-:W-:Y:S01]  /*20a10*/  HMMA.16816.F32.BF16 R148, R168.reuse, R174, R16 ;  /* 0x000000aea894723c */ /* 0x040fe20000041810 */
[----:B------:R-:W2:Y:S06]  /*20a20*/  LDSM.16.MT88.4 R16, [R234+0x15800] ;  /* 0x01580000ea10783b */ /* 0x000eac0000004200 */
[----:B------:R-:W-:Y:S01]  /*20a30*/  MOV R174, R138 ;  /* 0x0000008a00ae7202 */ /* 0x000fe20000000f00 */
[C---:B------:R-:W-:Y:S01]  /*20a40*/  HMMA.16816.F32.BF16 R144, R168.reuse, R176, R20 ;  /* 0x000000b0a890723c */ /* 0x040fe20000041814 */
[----:B------:R-:W3:Y:S03]  /*20a50*/  LDSM.16.MT88.4 R20, [R233+0x15800] ;  /* 0x01580000e914783b */ /* 0x000ee60000004200 */
[----:B------:R-:W-:Y:S03]  /*20a60*/  MOV R175, R139 ;  /* 0x0000008b00af7202 */ /* 0x000fe60000000f00 */
[----:B------:R-:W-:Y:S01]  /*20a70*/  MOV R176, R136 ;  /* 0x0000008800b07202 */ /* 0x000fe20000000f00 */
[C---:B------:R-:W-:Y:S01]  /*20a80*/  HMMA.16816.F32.BF16 R140, R168.reuse, R178, R24 ;  /* 0x000000b2a88c723c */ /* 0x040fe20000041818 */
[----:B------:R-:W3:Y:S03]  /*20a90*/  LDSM.16.MT88.4 R24, [R232+0x15800] ;  /* 0x01580000e818783b */ /* 0x000ee60000004200 */
[----:B------:R-:W-:Y:S03]  /*20aa0*/  MOV R177, R137 ;  /* 0x0000008900b17202 */ /* 0x000fe60000000f00 */
[----:B------:R-:W-:Y:S01]  /*20ab0*/  MOV R178, R132 ;  /* 0x0000008400b27202 */ /* 0x000fe20000000f00 */
[C---:B-1----:R-:W-:Y:S01]  /*20ac0*/  HMMA.16816.F32.BF16 R136, R168.reuse, R180, R28 ;  /* 0x000000b4a888723c */ /* 0x042fe2000004181c */
[----:B------:R-:W1:Y:S03]  /*20ad0*/  LDSM.16.MT88.4 R28, [R231+0x15800] ;  /* 0x01580000e71c783b */ /* 0x000e660000004200 */
[----:B------:R-:W-:Y:S03]  /*20ae0*/  MOV R179, R135 ;  /* 0x0000008700b37202 */ /* 0x000fe60000000f00 */
[----:B------:R-:W-:Y:S02]  /*20af0*/  MOV R181, R176 ;  /* 0x000000b000b57202 */ /* 0x000fe40000000f00 */
[----:B------:R-:W-:Y:S03]  /*20b00*/  MOV R176, R134 ;  /* 0x0000008600b07202 */ /* 0x000fe60000000f00 */
[----:B------:R-:W-:Y:S02]  /*20b10*/  MOV R180, R177 ;  /* 0x000000b100b47202 */ /* 0x000fe40000000f00 */
[----:B------:R-:W-:Y:S02]  /*20b20*/  MOV R177, R133 ;  /* 0x0000008500b17202 */ /* 0x000fe40000000f00 */
[C---:B------:R-:W-:Y:S01]  /*20b30*/  HMMA.16816.F32.BF16 R132, R168.reuse, R182, R32 ;  /* 0x000000b6a884723c */ /* 0x040fe20000041820 */
[----:B------:R-:W1:Y:S06]  /*20b40*/  LDSM.16.MT88.4 R32, [R234+0x17800] ;  /* 0x01780000ea20783b */ /* 0x000e6c0000004200 */
[----:B------:R-:W-:Y:S01]  /*20b50*/  MOV R182, R174 ;  /* 0x000000ae00b67202 */ /* 0x000fe20000000f00 */
[C---:B--2---:R-:W-:Y:S04]  /*20b60*/  HMMA.16816.F32.BF16 R36, R168.reuse, R184, R36 ;  /* 0x000000b8a824723c */ /* 0x044fe80000041824 */
[----:B------:R-:W-:Y:S03]  /*20b70*/  MOV R183, R175 ;  /* 0x000000af00b77202 */ /* 0x000fe60000000f00 */
[----:B------:R-:W-:Y:S01]  /*20b80*/  MOV R184, R172 ;  /* 0x000000ac00b87202 */ /* 0x000fe20000000f00 */
[C---:B------:R-:W-:Y:S01]  /*20b90*/  HMMA.16816.F32.BF16 R40, R168.reuse, R186, R40 ;  /* 0x000000baa828723c */ /* 0x040fe20000041828 */
[----:B------:R-:W2:Y:S03]  /*20ba0*/  LDL.LU R187, [R1] ;  /* 0x0000000001bb7983 */ /* 0x000ea60000300800 */
[----:B------:R-:W-:Y:S01]  /*20bb0*/  MOV R185, R173 ;  /* 0x000000ad00b97202 */ /* 0x000fe20000000f00 */
[----:B------:R-:W-:Y:S01]  /*20bc0*/  FADD.FTZ R0, R184, R0 ;  /* 0x00000000b8007221 */ /* 0x000fe20000010000 */
[----:B------:R-:W1:Y:S02]  /*20bd0*/  LDSM.16.MT88.4 R172, [R233+0x17800] ;  /* 0x01780000e9ac783b */ /* 0x000e640000004200 */
[C---:B---3--:R-:W-:Y:S04]  /*20be0*/  HMMA.16816.F32.BF16 R44, R168.reuse, R4, R44 ;  /* 0x00000004a82c723c */ /* 0x048fe8000004182c */
[----:B------:R-:W-:Y:S04]  /*20bf0*/  FADD.FTZ R0, R182, R0 ;  /* 0x00000000b6007221 */ /* 0x000fe80000010000 */
[C---:B------:R-:W-:Y:S01]  /*20c00*/  HMMA.16816.F32.BF16 R48, R168.reuse, R6, R48 ;  /* 0x00000006a830723c */ /* 0x040fe20000041830 */
[----:B------:R-:W3:Y:S03]  /*20c10*/  LDSM.16.MT88.4 R4, [R232+0x17800] ;  /* 0x01780000e804783b */ /* 0x000ee60000004200 */
[----:B------:R-:W-:Y:S04]  /*20c20*/  FADD.FTZ R0, R180, R0 ;  /* 0x00000000b4007221 */ /* 0x000fe80000010000 */
[C---:B----4-:R-:W-:Y:S04]  /*20c30*/  HMMA.16816.F32.BF16 R52, R168.reuse, R8, R52 ;  /* 0x00000008a834723c */ /* 0x050fe80000041834 */
[----:B------:R-:W-:Y:S04]  /*20c40*/  FADD.FTZ R0, R178, R0 ;  /* 0x00000000b2007221 */ /* 0x000fe80000010000 */
[C---:B------:R-:W-:Y:S01]  /*20c50*/  HMMA.16816.F32.BF16 R56, R168.reuse, R10, R56 ;  /* 0x0000000aa838723c */ /* 0x040fe20000041838 */
[----:B------:R-:W4:Y:S03]  /*20c60*/  LDSM.16.MT88.4 R8, [R231+0x17800] ;  /* 0x01780000e708783b */ /* 0x000f260000004200 */
[----:B------:R-:W-:Y:S04]  /*20c70*/  FADD.FTZ R0, R176, R0 ;  /* 0x00000000b0007221 */ /* 0x000fe80000010000 */
[C---:B-----5:R-:W-:Y:S08]  /*20c80*/  HMMA.16816.F32.BF16 R60, R168.reuse, R12, R60 ;  /* 0x0000000ca83c723c */ /* 0x060ff0000004183c */
        /* <DEDUP_REMOVED lines=9> */
[C---:B------:R-:W-:Y:S08]  /*20d20*/  HMMA.16816.F32.BF16 R100, R168.reuse, R32, R100 ;  /* 0x00000020a864723c */ /* 0x040ff00000041864 */
[C---:B------:R-:W-:Y:S08]  /*20d30*/  HMMA.16816.F32.BF16 R104, R168.reuse, R34, R104 ;  /* 0x00000022a868723c */ /* 0x040ff00000041868 */
[C---:B------:R-:W-:Y:S08]  /*20d40*/  HMMA.16816.F32.BF16 R108, R168.reuse, R172, R108 ;  /* 0x000000aca86c723c */ /* 0x040ff0000004186c */
[C---:B------:R-:W-:Y:S08]  /*20d50*/  HMMA.16816.F32.BF16 R112, R168.reuse, R174, R112 ;  /* 0x000000aea870723c */ /* 0x040ff00000041870 */
[C---:B---3--:R-:W-:Y:S07]  /*20d60*/  HMMA.16816.F32.BF16 R116, R168.reuse, R4, R116 ;  /* 0x00000004a874723c */ /* 0x048fee0000041874 */
[----:B------:R-:W-:Y:S01]  /*20d70*/  FADD.FTZ R5, R167, R0 ;  /* 0x00000000a7057221 */ /* 0x000fe20000010000 */
[----:B------:R-:W-:Y:S01]  /*20d80*/  IADD3 R0, R251, -0x1, RZ ;  /* 0xfffffffffb007810 */ /* 0x000fe20007ffe0ff */
[C---:B------:R-:W-:Y:S03]  /*20d90*/  HMMA.16816.F32.BF16 R120, R168.reuse, R6, R120 ;  /* 0x00000006a878723c */ /* 0x040fe60000041878 */
[----:B------:R-:W-:Y:S01]  /*20da0*/  FADD.FTZ R252, R166, R5 ;  /* 0x00000005a6fc7221 */ /* 0x000fe20000010000 */
[----:B------:R-:W-:Y:S02]  /*20db0*/  MOV R251, R0 ;  /* 0x0000000000fb7202 */ /* 0x000fe40000000f00 */
[----:B------:R-:W-:Y:S02]  /*20dc0*/  MOV R0, R3 ;  /* 0x0000000300007202 */ /* 0x000fe40000000f00 */
[C---:B----4-:R-:W-:Y:S08]  /*20dd0*/  HMMA.16816.F32.BF16 R124, R168.reuse, R8, R124 ;  /* 0x00000008a87c723c */ /* 0x050ff0000004187c */
[----:B------:R-:W-:Y:S04]  /*20de0*/  HMMA.16816.F32.BF16 R128, R168, R10, R128 ;  /* 0x0000000aa880723c */ /* 0x000fe80000041880 */
[----:B--2---:R-:W-:Y:S04]  /*20df0*/  FFMA.FTZ R197, R2, R187, R197 ;  /* 0x000000bb02c57223 */ /* 0x004fe800000100c5 */
[----:B------:R-:W-:Y:S04]  /*20e00*/  FADD.FTZ R194, R194, R197 ;  /* 0x000000c5c2c27221 */ /* 0x000fe80000010000 */
        /* <DEDUP_REMOVED lines=13> */
[----:B------:R-:W-:Y:S02]  /*20ee0*/  FADD.FTZ R2, R241, R2 ;  /* 0x00000002f1027221 */ /* 0x000fe40000010000 */
[----:B------:R-:W1:Y:S08]  /*20ef0*/  S2R R241, SR_CTAID.Z ;  /* 0x0000000000f17919 */ /* 0x000e700000002700 */
[----:B------:R2:W-:Y:S01]  /*20f00*/  STL [R1], R2 ;  /* 0x0000000201007387 */ /* 0x0005e20000100800 */
[----:B------:R-:W-:-:S05]  /*20f10*/  @P0 BRA `(.L_x_1425) ;  /* 0xffffb4c000000947 */ /* 0x000fca000383ffff */
.L_x_1416:
[----:B------:R-:W-:Y:S02]  /*20f20*/  ULDC.64 UR4, c[0x0][0x40] ;  /* 0x0000100000047ab9 */ /* 0x000fe40000000a00 */
[----:B------:R-:W-:-:S04]  /*20f30*/  UIADD3 UR4, UP0, UR4, 0x160, URZ ;  /* 0x0000016004047890 */ /* 0x000fc8000ff1e03f */
[----:B------:R-:W-:Y:S02]  /*20f40*/  UIADD3.X UR5, URZ, UR5, URZ, UP0, !UPT ;  /* 0x000000053f057290 */ /* 0x000fe400087fe43f */
[----:B------:R-:W-:-:S04]  /*20f50*/  IMAD.U32 R8, RZ, RZ, UR4 ;  /* 0x00000004ff087e24 */ /* 0x000fc8000f8e00ff */
[----:B------:R-:W-:Y:S01]  /*20f60*/  IMAD.U32 R9, RZ, RZ, UR5 ;  /* 0x00000005ff097e24 */ /* 0x000fe2000f8e00ff */
[----:B------:R-:W-:Y:S01]  /*20f70*/  ULDC.64 UR4, c[0x0][0x118] ;  /* 0x0000460000047ab9 */ /* 0x000fe20000000a00 */
[----:B------:R-:W-:-:S03]  /*20f80*/  MOV R5, 0x1f ;  /* 0x0000001f00057802 */ /* 0x000fc60000000f00 */
[----:B--2---:R2:W5:Y:S01]  /*20f90*/  LD.E R2, [R8.64+0xd8] ;  /* 0x0000d80408027980 */ /* 0x004562000c101900 */
[----:B------:R-:W-:Y:S01]  /*20fa0*/  MOV R0, 0xffffffff ;  /* 0xffffffff00007802 */ /* 0x000fe20000000f00 */
[----:B------:R-:W-:Y:S05]  /*20fb0*/  BRA.DIV ~URZ, `(.L_x_1426) ;  /* 0x000020927f007947 */ /* 0x000fea000b800000 */
[----:B------:R-:W3:Y:S04]  /*20fc0*/  LDL R4, [R1] ;  /* 0x0000000001047983 */ /* 0x000ee80000100800 */
[----:B---3--:R3:W4:Y:S02]  /*20fd0*/  SHFL.BFLY PT, R6, R4, 0x2, 0x1f ;  /* 0x0c401f0004067f89 */ /* 0x00872400000e0000 */
.L_x_1439:
[----:B---3--:R-:W3:Y:S02]  /*20fe0*/  LDL.LU R4, [R1] ;  /* 0x0000000001047983 */ /* 0x008ee40000300800 */
[----:B---34-:R-:W-:Y:S01]  /*20ff0*/  FADD.FTZ R7, R6, R4 ;  /* 0x0000000406077221 */ /* 0x018fe20000010000 */
[----:B------:R-:W-:Y:S05]  /*21000*/  BRA.DIV ~URZ, `(.L_x_1427) ;  /* 0x000020927f007947 */ /* 0x000fea000b800000 */
[----:B------:R-:W3:Y:S04]  /*21010*/  SHFL.BFLY PT, R5, R252, 0x2, 0x1f ;  /* 0x0c401f00fc057f89 */ /* 0x000ee800000e0000 */
[----:B------:R-:W4:Y:S01]  /*21020*/  SHFL.BFLY PT, R0, R7, 0x1, 0x1f ;  /* 0x0c201f0007007f89 */ /* 0x000f2200000e0000 */
[----:B---3--:R-:W-:-:S02]  /*21030*/  FADD.FTZ R10, R5, R252 ;  /* 0x000000fc050a7221 */ /* 0x008fc40000010000 */
[----:B----4-:R-:W-:-:S03]  /*21040*/  FADD.FTZ R11, R7, R0 ;  /* 0x00000000070b7221 */ /* 0x010fc60000010000 */
[----:B------:R3:W4:Y:S04]  /*21050*/  SHFL.BFLY PT, R6, R10, 0x1, 0x1f ;  /* 0x0c201f000a067f89 */ /* 0x00072800000e0000 */
.L_x_1440:
[----:B------:R-:W2:Y:S01]  /*21060*/  S2R R4, SR_TID.X ;  /* 0x0000000000047919 */ /* 0x000ea20000002100 */
[----:B------:R-:W-:Y:S01]  /*21070*/  FSETP.NE.FTZ.AND P4, PT, R11, RZ, PT ;  /* 0x000000ff0b00720b */ /* 0x000fe20003f95000 */
[----:B----4-:R-:W-:Y:S01]  /*21080*/  FADD.FTZ R6, R6, R10 ;  /* 0x0000000a06067221 */ /* 0x010fe20000010000 */
[----:B------:R-:W-:Y:S01]  /*21090*/  MOV R0, 0x3f800000 ;  /* 0x3f80000000007802 */ /* 0x000fe20000000f00 */
[----:B------:R-:W-:-:S03]  /*210a0*/  ULDC.64 UR4, c[0x0][0x118] ;  /* 0x0000460000047ab9 */ /* 0x000fc60000000a00 */
[----:B------:R-:W-:-:S07]  /*210b0*/  FSETP.NE.FTZ.AND P3, PT, R6, RZ, PT ;  /* 0x000000ff0600720b */ /* 0x000fce0003f75000 */
[----:B------:R-:W4:Y:S01]  /*210c0*/  @P4 MUFU.RCP R0, R11 ;  /* 0x0000000b00004308 */ /* 0x000f220000001000 */
[----:B--2---:R-:W-:-:S04]  /*210d0*/  SHF.R.S32.HI R5, RZ, 0x1f, R4 ;  /* 0x0000001fff057819 */ /* 0x004fc80000011404 */
[----:B------:R-:W-:Y:S01]  /*210e0*/  LEA.HI R7, R5, R4, RZ, 0x2 ;  /* 0x0000000405077211 */ /* 0x000fe200078f10ff */
[----:B----4-:R-:W-:-:S03]  /*210f0*/  FMUL.FTZ R160, R0, R160 ;  /* 0x000000a000a07220 */ /* 0x010fc60000410000 */
[--C-:B------:R-:W-:Y:S01]  /*21100*/  SHF.R.S32.HI R13, RZ, 0x2, R7.reuse ;  /* 0x00000002ff0d7819 */ /* 0x100fe20000011407 */
[C---:B------:R-:W-:Y:S01]  /*21110*/  FMUL.FTZ R161, R0.reuse, R161 ;  /* 0x000000a100a17220 */ /* 0x040fe20000410000 */
[----:B---3--:R-:W-:Y:S01]  /*21120*/  SHF.R.S32.HI R10, RZ, 0x1f, R7 ;  /* 0x0000001fff0a7819 */ /* 0x008fe20000011407 */
[C---:B------:R-:W-:Y:S01]  /*21130*/  FMUL.FTZ R156, R0.reuse, R156 ;  /* 0x0000009c009c7220 */ /* 0x040fe20000410000 */
[----:B------:R-:W-:Y:S01]  /*21140*/  LOP3.LUT R7, R7, 0x3ffffffc, RZ, 0xc0, !PT ;  /* 0x3ffffffc07077812 */ /* 0x000fe200078ec0ff */
[----:B------:R-:W-:Y:S01]  /*21150*/  FMUL.FTZ R157, R0, R157 ;  /* 0x0000009d009d7220 */ /* 0x000fe20000410000 */
[----:B------:R-:W-:Y:S01]  /*21160*/  LEA.HI R10, R10, R13, RZ, 0x3 ;  /* 0x0000000d0a0a7211 */ /* 0x000fe200078f18ff */
[C---:B------:R-:W-:Y:S01]  /*21170*/  FMUL.FTZ R152, R0.reuse, R152 ;  /* 0x0000009800987220 */ /* 0x040fe20000410000 */
[----:B------:R-:W-:Y:S01]  /*21180*/  IADD3 R7, -R7, R4, RZ ;  /* 0x0000000407077210 */ /* 0x000fe20007ffe1ff */
[----:B------:R-:W-:Y:S01]  /*21190*/  FMUL.FTZ R153, R0, R153 ;  /* 0x0000009900997220 */ /* 0x000fe20000410000 */
[----:B------:R-:W-:Y:S01]  /*211a0*/  LOP3.LUT R10, R10, 0xfffffff8, RZ, 0xc0, !PT ;  /* 0xfffffff80a0a7812 */ /* 0x000fe200078ec0ff */
[C---:B------:R-:W-:Y:S01]  /*211b0*/  FMUL.FTZ R148, R0.reuse, R148 ;  /* 0x0000009400947220 */ /* 0x040fe20000410000 */
[----:B------:R-:W-:Y:S01]  /*211c0*/  F2FP.BF16.PACK_AB R160, R161, R160 ;  /* 0x000000a0a1a0723e */ /* 0x000fe200000010ff */
[C---:B------:R-:W-:Y:S01]  /*211d0*/  FMUL.FTZ R149, R0.reuse, R149 ;  /* 0x0000009500957220 */ /* 0x040fe20000410000 */
[----:B------:R-:W-:Y:S01]  /*211e0*/  IADD3 R13, R13, -R10, RZ ;  /* 0x8000000a0d0d7210 */ /* 0x000fe20007ffe0ff */
[C---:B------:R-:W-:Y:S01]  /*211f0*/  FMUL.FTZ R144, R0.reuse, R144 ;  /* 0x0000009000907220 */ /* 0x040fe20000410000 */
[----:B------:R-:W-:Y:S01]  /*21200*/  LEA.HI R10, R5, R4, RZ, 0x5 ;  /* 0x00000004050a7211 */ /* 0x000fe200078f28ff */
[C---:B------:R-:W-:Y:S01]  /*21210*/  FMUL.FTZ R145, R0.reuse, R145 ;  /* 0x0000009100917220 */ /* 0x040fe20000410000 */
[C---:B------:R-:W-:Y:S01]  /*21220*/  SHF.L.U32 R14, R13.reuse, 0x6, RZ ;  /* 0x000000060d0e7819 */ /* 0x040fe200000006ff */
[C---:B------:R-:W-:Y:S01]  /*21230*/  FMUL.FTZ R140, R0.reuse, R140 ;  /* 0x0000008c008c7220 */ /* 0x040fe20000410000 */
[----:B------:R-:W-:Y:S01]  /*21240*/  SHF.R.S32.HI R12, RZ, 0x5, R10 ;  /* 0x00000005ff0c7819 */ /* 0x000fe2000001140a */
[----:B------:R-:W-:Y:S01]  /*21250*/  FMUL.FTZ R141, R0, R141 ;  /* 0x0000008d008d7220 */ /* 0x000fe20000410000 */
[----:B------:R-:W-:Y:S01]  /*21260*/  LOP3.LUT R14, R14, 0x1c0, RZ, 0xc0, !PT ;  /* 0x000001c00e0e7812 */ /* 0x000fe200078ec0ff */
[C---:B------:R-:W-:Y:S01]  /*21270*/  FMUL.FTZ R136, R0.reuse, R136 ;  /* 0x0000008800887220 */ /* 0x040fe20000410000 */
[----:B------:R-:W-:Y:S01]  /*21280*/  LOP3.LUT R15, R13, 0x1, RZ, 0xc0, !PT ;  /* 0x000000010d0f7812 */ /* 0x000fe200078ec0ff */
[----:B------:R-:W-:Y:S01]  /*21290*/  FMUL.FTZ R137, R0, R137 ;  /* 0x0000008900897220 */ /* 0x000fe20000410000 */
[----:B------:R-:W-:Y:S01]  /*212a0*/  LEA R7, R12, R7, 0x9 ;  /* 0x000000070c077211 */ /* 0x000fe200078e48ff */
[----:B------:R-:W-:Y:S01]  /*212b0*/  FMUL.FTZ R132, R0, R132 ;  /* 0x0000008400847220 */ /* 0x000fe20000410000 */
[----:B------:R-:W-:Y:S01]  /*212c0*/  LEA.HI R14, R14, R14, RZ, 0x1d ;  /* 0x0000000e0e0e7211 */ /* 0x000fe200078fe8ff */
[C---:B------:R-:W-:Y:S01]  /*212d0*/  FMUL.FTZ R133, R0.reuse, R133 ;  /* 0x0000008500857220 */ /* 0x040fe20000410000 */
[----:B------:R-:W-:Y:S01]  /*212e0*/  ISETP.NE.U32.AND P0, PT, R15, 0x1, PT ;  /* 0x000000010f00780c */ /* 0x000fe20003f05070 */
[C---:B------:R-:W-:Y:S01]  /*212f0*/  FMUL.FTZ R36, R0.reuse, R36 ;  /* 0x0000002400247220 */ /* 0x040fe20000410000 */
[----:B------:R-:W-:Y:S01]  /*21300*/  LEA R7, R7, R14, 0x1 ;  /* 0x0000000e07077211 */ /* 0x000fe200078e08ff */
[C---:B------:R-:W-:Y:S01]  /*21310*/  FMUL.FTZ R37, R0.reuse, R37 ;  /* 0x0000002500257220 */ /* 0x040fe20000410000 */
        /* <DEDUP_REMOVED lines=243> */
[----:B------:R3:W-:Y:S04]  /*22250*/  STS [R17+0x6400], R110 ;  /* 0x0064006e11007388 */ /* 0x0007e80000000800 */
        /* <DEDUP_REMOVED lines=11> */
[----:B---3--:R-:W4:Y:S04]  /*22310*/  @!P0 LD.E.64 R16, [R8.64+0x80] ;  /* 0x0000800408108980 */ /* 0x008f28000c101b00 */
[----:B------:R-:W1:Y:S01]  /*22320*/  LD.E.64 R82, [R8.64+0x88] ;  /* 0x0000880408527980 */ /* 0x000e62000c101b00 */
[----:B------:R-:W3:Y:S01]  /*22330*/  @P4 MUFU.LG2 R15, R11 ;  /* 0x0000000b000f4308 */ /* 0x000ee20000000c00 */
[----:B------:R-:W-:Y:S01]  /*22340*/  @!P0 SHF.R.S32.HI R14, RZ, 0x1f, R243 ;  /* 0x0000001fff0e8819 */ /* 0x000fe200000114f3 */
[----:B------:R-:W-:Y:S01]  /*22350*/  BSSY B0, `(.L_x_1428) ;  /* 0x0000020000007945 */ /* 0x000fe20003800000 */
[----:B------:R1:W5:Y:S05]  /*22360*/  LD.E.64 R80, [R8.64+0x90] ;  /* 0x0000900408507980 */ /* 0x00036a000c101b00 */
[----:B------:R-:W3:Y:S02]  /*22370*/  @P3 MUFU.LG2 R6, R6 ;  /* 0x0000000600063308 */ /* 0x000ee40000000c00 */
[----:B---3--:R-:W-:-:S02]  /*22380*/  @P4 FMUL.FTZ R15, R15, 0.69314718246459960938 ;  /* 0x3f3172180f0f4820 */ /* 0x008fc40000410000 */
[----:B------:R-:W-:Y:S01]  /*22390*/  @P3 FMUL.FTZ R11, R6, 0.69314718246459960938 ;  /* 0x3f317218060b3820 */ /* 0x000fe20000410000 */
[----:B--2---:R-:W-:Y:S01]  /*223a0*/  ISETP.NE.AND P1, PT, R7, RZ, PT ;  /* 0x000000ff0700720c */ /* 0x004fe20003f25270 */
[----:B----4-:R-:W-:-:S04]  /*223b0*/  @!P0 IMAD R13, R17, R243, RZ ;  /* 0x000000f3110d8224 */ /* 0x010fc800078e02ff */
[----:B------:R-:W-:Y:S02]  /*223c0*/  @!P0 IMAD R14, R16, R14, R13 ;  /* 0x0000000e100e8224 */ /* 0x000fe400078e020d */
[-C--:B-1----:R-:W-:Y:S02]  /*223d0*/  @P0 IMAD R0, R83, R246.reuse, RZ ;  /* 0x000000f653000224 */ /* 0x082fe400078e02ff */
[----:B------:R-:W-:-:S04]  /*223e0*/  @P0 IMAD.WIDE.U32 R18, R82, R246, RZ ;  /* 0x000000f652120225 */ /* 0x000fc800078e00ff */
[----:B------:R-:W-:Y:S01]  /*223f0*/  @!P0 IMAD.WIDE.U32 R16, R16, R243, RZ ;  /* 0x000000f310108225 */ /* 0x000fe200078e00ff */
[----:B------:R-:W-:Y:S02]  /*22400*/  MOV R7, 0x7f800000 ;  /* 0x7f80000000077802 */ /* 0x000fe40000000f00 */
[----:B------:R-:W-:Y:S01]  /*22410*/  MOV R13, 0x7f800000 ;  /* 0x7f800000000d7802 */ /* 0x000fe20000000f00 */
[----:B-----5:R-:W-:Y:S01]  /*22420*/  @P4 FFMA.FTZ R7, R164, R2, R15 ;  /* 0x00000002a4074223 */ /* 0x020fe2000001000f */
        /* <DEDUP_REMOVED lines=13> */
.L_x_1429:
[----:B------:R-:W-:Y:S02]  /*22500*/  ULDC.64 UR4, c[0x0][0x118] ;  /* 0x0000460000047ab9 */ /* 0x000fe40000000a00 */
[----:B------:R-:W2:Y:S04]  /*22510*/  LD.E R2, [R8.64+0x60] ;  /* 0x0000600408027980 */ /* 0x000ea8000c101900 */
[----:B------:R-:W3:Y:S01]  /*22520*/  LD.E R3, [R8.64+0xb4] ;  /* 0x0000b40408037980 */ /* 0x000ee2000c101900 */
[----:B--2---:R-:W-:-:S04]  /*22530*/  IMAD R2, R2, R243, R241 ;  /* 0x000000f302027224 */ /* 0x004fc800078e02f1 */
[----:B---3--:R-:W-:Y:S02]  /*22540*/  IMAD R3, R3, R2, RZ ;  /* 0x0000000203037224 */ /* 0x008fe400078e02ff */
.L_x_1430:
[----:B------:R-:W-:Y:S05]  /*22550*/  BSYNC B0 ;  /* 0x0000000000007941 */ /* 0x000fea0003800000 */
.L_x_1428:
        /* <DEDUP_REMOVED lines=34> */
[C---:B--234-:R-:W-:Y:S01]  /*22780*/  IMAD R12, R244.reuse, 0x40, R3 ;  /* 0x00000040f40c7824 */ /* 0x05cfe200078e0203 */
        /* <DEDUP_REMOVED lines=12> */
.L_x_1432:
[----:B--234-:R-:W-:Y:S05]  /*22850*/  BSYNC B0 ;  /* 0x0000000000007941 */ /* 0x01cfea0003800000 */
.L_x_1431:
        /* <DEDUP_REMOVED lines=50> */
.L_x_1434:
[----:B------:R-:W-:Y:S05]  /*22b80*/  BSYNC B0 ;  /* 0x0000000000007941 */ /* 0x000fea0003800000 */
.L_x_1433:
        /* <DEDUP_REMOVED lines=23> */
.L_x_1436:
[----:B------:R-:W-:Y:S05]  /*22d00*/  BSYNC B0 ;  /* 0x0000000000007941 */ /* 0x000fea0003800000 */
.L_x_1435:
[----:B-1----:R-:W-:Y:S01]  /*22d10*/  IADD3 R13, R9, 0x20, RZ ;  /* 0x00000020090d7810 */ /* 0x002fe20007ffe0ff */
[----:B------:R-:W-:Y:S03]  /*22d20*/  BSSY B0, `(.L_x_1437) ;  /* 0x0000016000007945 */ /* 0x000fe60003800000 */
[----:B------:R-:W-:-:S13]  /*22d30*/  ISETP.GE.AND P0, PT, R13, R244, PT ;  /* 0x000000f40d00720c */ /* 0x000fda0003f06270 */
[----:B------:R-:W-:Y:S05]  /*22d40*/  @P0 BRA `(.L_x_1438) ;  /* 0x0000013000000947 */ /* 0x000fea0003800000 */
[----:B------:R-:W-:Y:S01]  /*22d50*/  IADD3 R21, P0, R9, 0x20, RZ ;  /* 0x0000002009157810 */ /* 0x000fe20007f1e0ff */
        /* <DEDUP_REMOVED lines=18> */
.L_x_1438:
[----:B------:R-:W-:Y:S05]  /*22e80*/  BSYNC B0 ;  /* 0x0000000000007941 */ /* 0x000fea0003800000 */
.L_x_1437:
[----:B-1----:R-:W-:Y:S01]  /*22e90*/  IADD3 R13, R9, 0x30, RZ ;  /* 0x00000030090d7810 */ /* 0x002fe20007ffe0ff */
[----:B------:R-:W-:-:S03]  /*22ea0*/  IMAD.MOV.U32 R243, RZ, RZ, 0x0 ;  /* 0x00000000fff37424 */ /* 0x000fc600078e00ff */
[----:B------:R-:W-:-:S13]  /*22eb0*/  ISETP.GE.AND P0, PT, R13, R244, PT ;  /* 0x000000f40d00720c */ /* 0x000fda0003f06270 */
[----:B------:R-:W-:Y:S05]  /*22ec0*/  @P0 RET.REL.NODEC R242 `(_ZN5flash24flash_fwd_splitkv_kernelI23Flash_fwd_kernel_traitsILi256ELi64ELi64ELi4ELb0ELb0EN7cutlass10bfloat16_tE19Flash_kernel_traitsILi256ELi64ELi64ELi4ES3_EELb0ELb0ELb0ELb0ELb0ELb1ELb0ELb1EEEvNS_16Flash_fwd_paramsE) ;  /* 0xfffdd130f2000950 */ /* 0x000fea0003c3ffff */
[----:B------:R-:W-:Y:S01]  /*22ed0*/  IADD3 R9, P0, R9, 0x30, RZ ;  /* 0x0000003009097810 */ /* 0x000fe20007f1e0ff */
[----:B------:R-:W-:Y:S01]  /*22ee0*/  IMAD.MOV.U32 R12, RZ, RZ, R80 ;  /* 0x000000ffff0c7224 */ /* 0x000fe200078e0050 */
        /* <DEDUP_REMOVED lines=17> */
[----:B------:R-:W-:Y:S05]  /*23000*/  @P0 RET.REL.NODEC R242 `(_ZN5flash24flash_fwd_splitkv_kernelI23Flash_fwd_kernel_traitsILi256ELi64ELi64ELi4ELb0ELb0EN7cutlass10bfloat16_tE19Flash_kernel_traitsILi256ELi64ELi64ELi4ES3_EELb0ELb0ELb0ELb0ELb0ELb1ELb0ELb1EEEvNS_16Flash_fwd_paramsE) ;  /* 0xfffdcff0f2000950 */ /* 0x000fea0003c3ffff */
[----:B------:R-:W-:Y:S01]  /*23010*/  MOV R243, 0x0 ;  /* 0x0000000000f37802 */ /* 0x000fe20000000f00 */
[----:B------:R-:W-:-:S02]  /*23020*/  ULDC.64 UR4, c[0x0][0x118] ;  /* 0x0000460000047ab9 */ /* 0x000fc40000000a00 */
[----:B------:R2:W-:Y:S01]  /*23030*/  ST.E.128 [R4.64+0x180], R76 ;  /* 0x0001804c04007985 */ /* 0x0005e2000c101d04 */
[----:B------:R-:W-:Y:S05]  /*23040*/  RET.REL.NODEC R242 `(_ZN5flash24flash_fwd_splitkv_kernelI23Flash_fwd_kernel_traitsILi256ELi64ELi64ELi4ELb0ELb0EN7cutlass10bfloat16_tE19Flash_kernel_traitsILi256ELi64ELi64ELi4ES3_EELb0ELb0ELb0ELb0ELb0ELb1ELb0ELb1EEEvNS_16Flash_fwd_paramsE) ;  /* 0xfffdcfb0f2007950 */ /* 0x000fea0003c3ffff */
.L_x_1426:
[----:B------:R3:W5:Y:S01]  /*23050*/  LDL R7, [R1] ;  /* 0x0000000001077983 */ /* 0x0007620000100800 */
[----:B------:R-:W-:Y:S02]  /*23060*/  MOV R6, 0x2 ;  /* 0x0000000200067802 */ /* 0x000fe40000000f00 */
[----:B------:R-:W-:Y:S02]  /*23070*/  MOV R4, 0x23090 ;  /* 0x0002309000047802 */ /* 0x000fe40000000f00 */
[----:B-123-5:R-:W-:Y:S05]  /*23080*/  CALL.REL.NOINC `($__internal_15_$__cuda_sm70_shflsync_bfly_p) ;  /* 0x000000f000007944 */ /* 0x02efea0003c00000 */
[----:B-12---:R-:W-:Y:S05]  /*23090*/  BRA `(.L_x_1439) ;  /* 0xffffdf4000007947 */ /* 0x006fea000383ffff */
.L_x_1427:
[----:B------:R-:W-:Y:S02]  /*230a0*/  MOV R6, 0x1 ;  /* 0x0000000100067802 */ /* 0x000fe40000000f00 */
[----:B------:R-:W-:Y:S02]  /*230b0*/  MOV R4, 0x230d0 ;  /* 0x000230d000047802 */ /* 0x000fe40000000f00 */
[----:B-12--5:R-:W-:Y:S05]  /*230c0*/  CALL.REL.NOINC `($__internal_15_$__cuda_sm70_shflsync_bfly_p) ;  /* 0x000000b000007944 */ /* 0x026fea0003c00000 */
[----:B--2---:R-:W-:Y:S01]  /*230d0*/  FADD.FTZ R11, R7, R6 ;  /* 0x00000006070b7221 */ /* 0x004fe20000010000 */
[----:B-1----:R-:W-:Y:S02]  /*230e0*/  MOV R7, R252 ;  /* 0x000000fc00077202 */ /* 0x002fe40000000f00 */
[----:B------:R-:W-:Y:S02]  /*230f0*/  MOV R6, 0x2 ;  /* 0x0000000200067802 */ /* 0x000fe40000000f00 */
[----:B------:R-:W-:-:S02]  /*23100*/  MOV R4, 0x23120 ;  /* 0x0002312000047802 */ /* 0x000fc40000000f00 */
[----:B------:R-:W-:Y:S05]  /*23110*/  CALL.REL.NOINC `($__internal_15_$__cuda_sm70_shflsync_bfly_p) ;  /* 0x0000006000007944 */ /* 0x000fea0003c00000 */
[----:B--2---:R-:W-:Y:S01]  /*23120*/  FADD.FTZ R10, R252, R6 ;  /* 0x00000006fc0a7221 */ /* 0x004fe20000010000 */
[----:B------:R-:W-:-:S02]  /*23130*/  MOV R6, 0x1 ;  /* 0x0000000100067802 */ /* 0x000fc40000000f00 */
[----:B------:R-:W-:Y:S02]  /*23140*/  MOV R4, 0x23170 ;  /* 0x0002317000047802 */ /* 0x000fe40000000f00 */
[----:B-1----:R-:W-:Y:S02]  /*23150*/  MOV R7, R10 ;  /* 0x0000000a00077202 */ /* 0x002fe40000000f00 */
[----:B------:R-:W-:Y:S05]  /*23160*/  CALL.REL.NOINC `($__internal_15_$__cuda_sm70_shflsync_bfly_p) ;  /* 0x0000001000007944 */ /* 0x000fea0003c00000 */
[----:B-12---:R-:W-:Y:S05]  /*23170*/  BRA `(.L_x_1440) ;  /* 0xffffdee000007947 */ /* 0x006fea000383ffff */
        .weak           $__internal_15_$__cuda_sm70_shflsync_bfly_p
        .type           $__internal_15_$__cuda_sm70_shflsync_bfly_p,@function
        .size           $__internal_15_$__cuda_sm70_shflsync_bfly_p,(.L_x_8875 - $__internal_15_$__cuda_sm70_shflsync_bfly_p)
$__internal_15_$__cuda_sm70_shflsync_bfly_p:
[----:B------:R-:W-:Y:S01]  /*23180*/  MOV R12, R4 ;  /* 0x00000004000c7202 */ /* 0x000fe20000000f00 */
[----:B------:R-:W-:Y:S04]  /*23190*/  WARPSYNC R0 ;  /* 0x0000000000007348 */ /* 0x000fe80003800000 */
[----:B------:R-:W-:Y:S01]  /*231a0*/  MOV R13, 0x0 ;  /* 0x00000000000d7802 */ /* 0x000fe20000000f00 */
[----:B------:R1:W2:Y:S03]  /*231b0*/  SHFL.BFLY PT, R6, R7, R6, R5 ;  /* 0x0c00000607067389 */ /* 0x0002a600000e0005 */
[----:B------:R-:W-:Y:S05]  /*231c0*/  RET.REL.NODEC R12 `(_ZN5flash24flash_fwd_splitkv_kernelI23Flash_fwd_kernel_traitsILi256ELi64ELi64ELi4ELb0ELb0EN7cutlass10bfloat16_tE19Flash_kernel_traitsILi256ELi64ELi64ELi4ES3_EELb0ELb0ELb0ELb0ELb0ELb1ELb0ELb1EEEvNS_16Flash_fwd_paramsE) ;  /* 0xfffdce300c007950 */ /* 0x000fea0003c3ffff */
.L_x_1441:
        /* <DEDUP_REMOVED lines=11> */
.L_x_8875:


//--------------------- .text._ZN5flash24flash_fwd_splitkv_kernelI23Flash_fwd_kernel_traitsILi256ELi64ELi64ELi4ELb0ELb0EN7cutlass10bfloat16_tE19Flash_kernel_traitsILi256ELi64ELi64ELi4ES3_EELb0ELb0ELb0ELb0ELb0ELb0ELb1ELb0EEEvNS_16Flash_fwd_paramsE --------------------------
	.section	.text._ZN5flash24flash_fwd_splitkv_kernelI23Flash_fwd_kernel_traitsILi256ELi64ELi64ELi4ELb0ELb0EN7cutlass10bfloat16_tE19Flash_kernel_traitsILi256ELi64ELi64ELi4ES3_EELb0ELb0ELb0ELb0ELb0ELb0ELb1ELb0EEEvNS_16Flash_fwd_paramsE,"ax",@progbits
	.sectioninfo	@"SHI_REGISTERS=254"
	.align	128
        .global         _ZN5flash24flash_fwd_splitkv_kernelI23Flash_fwd_kernel_traitsILi256ELi64ELi64ELi4ELb0ELb0EN7cutlass10bfloat16_tE19Flash_kernel_traitsILi256ELi64ELi64ELi4ES3_EELb0ELb0ELb0ELb0ELb0ELb0ELb1ELb0EEEvNS_16Flash_fwd_paramsE
        .type           _ZN5flash24flash_fwd_splitkv_kernelI23Flash_fwd_kernel_traitsILi256ELi64ELi64ELi4ELb0ELb0EN7cutlass10bfloat16_tE19Flash_kernel_traitsILi256ELi64ELi64ELi4ES3_EELb0ELb0ELb0ELb0ELb0ELb0ELb1ELb0EEEvNS_16Flash_fwd_paramsE,@function
        .size           _ZN5flash24flash_fwd_splitkv_kernelI23Flash_fwd_kernel_traitsILi256ELi64ELi64ELi4ELb0ELb0EN7cutlass10bfloat16_tE19Flash_kernel_traitsILi256ELi64ELi64ELi4ES3_EELb0ELb0ELb0ELb0ELb0ELb0ELb1ELb0EEEvNS_16Flash_fwd_paramsE,(.L_x_8938 - _ZN5flash24flash_fwd_splitkv_kernelI23Flash_fwd_kernel_traitsILi256ELi64ELi64ELi4ELb0ELb0EN7cutlass10bfloat16_tE19Flash_kernel_traitsILi256ELi64ELi64ELi4ES3_EELb0ELb0ELb0ELb0ELb0ELb0ELb1ELb0EEEvNS_16Flash_fwd_paramsE)
        .other          _ZN5flash24flash_fwd_splitkv_kernelI23Flash_fwd_kernel_traitsILi256ELi64ELi64ELi4ELb0ELb0EN7cutlass10bfloat16_tE19Flash_kernel_traitsILi256ELi64ELi64ELi4ES3_EELb0ELb0ELb0ELb0ELb0ELb0ELb1ELb0EEEvNS_16Flash_fwd_paramsE,@"STO_CUDA_ENTRY STV_DEFAULT"
_ZN5flash24flash_fwd_splitkv_kernelI23Flash_fwd_kernel_traitsILi256ELi64ELi64ELi4ELb0ELb0EN7cutlass10bfloat16_tE19Flash_kernel_traitsILi256ELi64ELi64ELi4ES3_EELb0ELb0ELb0ELb0ELb0ELb0ELb1ELb0EEEvNS_16Flash_fwd_paramsE:
.text._ZN5flash24flash_fwd_splitkv_kernelI23Flash_fwd_kernel_traitsILi256ELi64ELi64ELi4ELb0ELb0EN7cutlass10bfloat16_tE19Flash_kernel_traitsILi256ELi64ELi64ELi4ES3_EELb0ELb0ELb0ELb0ELb0ELb0ELb1ELb0EEEvNS_16Flash_fwd_paramsE:
[----:B------:R-:W-:Y:S02]  /*0000*/  MOV R1, c[0x0][0x28] ;  /* 0x00000a0000017a02 */ /* 0x000fe40000000f00 */
[----:B------:R-:W1:Y:S01]  /*0010*/  I2F.U32.RP R2, c[0x0][0x1c0] ;  /* 0x0000700000027b06 */ /* 0x000e620000209000 */
[----:B------:R-:W2:Y:S01]  /*0020*/  S2UR UR4, SR_CTAID.Z ;  /* 0x00000000000479c3 */ /* 0x000ea20000002700 */
[----:B------:R-:W-:Y:S02]  /*0030*/  ULDC UR14, c[0x0][0x1c0] ;  /* 0x00007000000e7ab9 */ /* 0x000fe40000000800 */
[----:B------:R-:W-:Y:S02]  /*0040*/  UMOV UR6, URZ ;  /* 0x0000003f00067c82 */ /* 0x000fe40008000000 */
[----:B------:R-:W-:Y:S02]  /*0050*/  UISETP.NE.U32.AND UP1, UPT, URZ, UR14, UPT ;  /* 0x0000000e3f00728c */ /* 0x000fe4000bf25070 */
[----:B------:R-:W-:Y:S02]  /*0060*/  UMOV UR24, 0x4 ;  /* 0x0000000400187882 */ /* 0x000fe40000000000 */
[----:B------:R-:W-:-:S02]  /*0070*/  ULDC.64 UR10, c[0x0][0x240] ;  /* 0x00009000000a7ab9 */ /* 0x000fc40000000a00 */
[----:B------:R-:W-:Y:S02]  /*0080*/  ULDC.64 UR30, c[0x0][0x118] ;  /* 0x00004600001e7ab9 */ /* 0x000fe40000000a00 */
[----:B------:R-:W-:Y:S01]  /*0090*/  ULDC.64 UR8, c[0x0][0x248] ;  /* 0x0000920000087ab9 */ /* 0x000fe20000000a00 */
[----:B-1----:R-:W1:Y:S02]  /*00a0*/  MUFU.RCP R0, R2 ;  /* 0x0000000200007308 */ /* 0x002e640000001000 */
[----:B-1----:R-:W-:-:S06]  /*00b0*/  IADD3 R0, R0, 0xffffffe, RZ ;  /* 0x0ffffffe00007810 */ /* 0x002fcc0007ffe0ff */
[----:B------:R-:W1:Y:S02]  /*00c0*/  F2I.FTZ.U32.TRUNC.NTZ R0, R0 ;  /* 0x0000000000007305 */ /* 0x000e64000021f000 */
[----:B-1----:R-:W1:Y:S02]  /*00d0*/  R2UR UR7, R0 ;  /* 0x00000000000773c2 */ /* 0x002e6400000e0000 */
[----:B-1----:R-:W-:-:S04]  /*00e0*/  UIADD3 UR5, URZ, -UR7, URZ ;  /* 0x800000073f057290 */ /* 0x002fc8000fffe03f */
[----:B------:R-:W-:-:S04]  /*00f0*/  UIMAD UR5, UR5, UR14, URZ ;  /* 0x0000000e050572a4 */ /* 0x000fc8000f8e023f */
[----:B------:R-:W-:-:S04]  /*0100*/  UIMAD.WIDE.U32 UR6, UR7, UR5, UR6 ;  /* 0x00000005070672a5 */ /* 0x000fc8000f8e0006 */
[----:B--2---:R-:W-:-:S03]  /*0110*/  UIMAD.WIDE.U32 UR26, UR7, UR4, URZ ;  /* 0x00000004071a72a5 */ /* 0x004fc6000f8e003f */
[----:B------:R-:W-:Y:S02]  /*0120*/  ULDC.64 UR6, c[0x0][0x240] ;  /* 0x0000900000067ab9 */ /* 0x000fe40000000a00 */
[----:B------:R-:W-:Y:S02]  /*0130*/  UIADD3 UR5, -UR27, URZ, URZ ;  /* 0x0000003f1b057290 */ /* 0x000fe4000fffe13f */
[----:B------:R-:W-:Y:S02]  /*0140*/  UISETP.NE.U32.AND UP0, UPT, URZ, UR6, UPT ;  /* 0x000000063f00728c */ /* 0x000fe4000bf05070 */
[----:B------:R-:W-:Y:S02]  /*0150*/  UIMAD UR5, UR5, UR14, UR4 ;  /* 0x0000000e050572a4 */ /* 0x000fe4000f8e0204 */
[----:B------:R-:W-:Y:S02]  /*0160*/  UISETP.NE.AND.EX UP0, UPT, URZ, UR7, UPT, UP0 ;  /* 0x000000073f00728c */ /* 0x000fe4000bf05300 */
[----:B------:R-:W-:-:S02]  /*0170*/  UISETP.GE.U32.AND UP3, UPT, UR5, UR14, UPT ;  /* 0x0000000e0500728c */ /* 0x000fc4000bf66070 */
[----:B------:R-:W-:Y:S02]  /*0180*/  ULDC.64 UR6, c[0x0][0x250] ;  /* 0x0000940000067ab9 */ /* 0x000fe40000000a00 */
[----:B------:R-:W-:-:S07]  /*0190*/  PLOP3.LUT P2, PT, PT, PT, UP0, 0x80, 0x0 ;  /* 0x000000000000781c */ /* 0x000fce0003f4f008 */
[----:B------:R-:W-:Y:S02]  /*01a0*/  @UP3 UIADD3 UR5, UR5, -UR14, URZ ;  /* 0x8000000e05053290 */ /* 0x000fe4000fffe03f */
[----:B------:R-:W-:Y:S02]  /*01b0*/  @UP3 UIADD3 UR27, UR27, 0x1, URZ ;  /* 0x000000011b1b3890 */ /* 0x000fe4000fffe03f */
[----:B------:R-:W-:-:S03]  /*01c0*/  UISETP.GE.U32.AND UP2, UPT, UR5, UR14, UPT ;  /* 0x0000000e0500728c */ /* 0x000fc6000bf46070 */
[----:B------:R-:W-:Y:S02]  /*01d0*/  ULDC.U8 UR5, c[0x0][0x312] ;  /* 0x0000c48000057ab9 */ /* 0x000fe40000000000 */
[----:B------:R-:W-:-:S06]  /*01e0*/  UISETP.NE.AND UP3, UPT, UR5, URZ, UPT ;  /* 0x0000003f0500728c */ /* 0x000fcc000bf65270 */
[----:B------:R-:W-:Y:S02]  /*01f0*/  @UP2 UIADD3 UR27, UR27, 0x1, URZ ;  /* 0x000000011b1b2890 */ /* 0x000fe4000fffe03f */
[----:B------:R-:W-:Y:S02]  /*0200*/  @!UP1 ULOP3.LUT UR27, URZ, UR14, URZ, 0x33, !UPT ;  /* 0x0000000e3f1b9292 */ /* 0x000fe4000f8e333f */
[----:B------:R-:W-:Y:S02]  /*0210*/  UISETP.NE.U32.AND UP1, UPT, URZ, UR6, UPT ;  /* 0x000000063f00728c */ /* 0x000fe4000bf25070 */
[----:B------:R-:W-:Y:S02]  /*0220*/  UIMAD.WIDE UR10, UR27, UR24, UR10 ;  /* 0x000000181b0a72a5 */ /* 0x000fe4000f8e020a */
[----:B------:R-:W-:Y:S02]  /*0230*/  UISETP.NE.AND.EX UP1, UPT, URZ, UR7, UPT, UP1 ;  /* 0x000000073f00728c */ /* 0x000fe4000bf25310 */
[----:B------:R-:W-:-:S02]  /*0240*/  UISETP.EQ.U32.AND UP2, UPT, URZ, UR8, UPT ;  /* 0x000000083f00728c */ /* 0x000fc4000bf42070 */
[----:B------:R-:W-:Y:S02]  /*0250*/  IMAD.U32 R10, RZ, RZ, UR10 ;  /* 0x0000000aff0a7e24 */ /* 0x000fe4000f8e00ff */
[----:B------:R-:W-:Y:S01]  /*0260*/  IMAD.U32 R11, RZ, RZ, UR11 ;  /* 0x0000000bff0b7e24 */ /* 0x000fe2000f8e00ff */
[----:B------:R-:W-:Y:S01]  /*0270*/  ULDC.64 UR6, c[0x0][0x250] ;  /* 0x0000940000067ab9 */ /* 0x000fe20000000a00 */
[----:B------:R-:W-:Y:S01]  /*0280*/  PLOP3.LUT P0, PT, PT, PT, UP1, 0x80, 0x0 ;  /* 0x000000000000781c */ /* 0x000fe20003f0f018 */
[----:B------:R-:W-:Y:S02]  /*0290*/  UISETP.EQ.OR.EX UP2, UPT, URZ, UR9, !UP3, UP2 ;  /* 0x000000093f00728c */ /* 0x000fe4000df42720 */
[----:B------:R-:W2:Y:S01]  /*02a0*/  @P2 LDG.E R6, [R10.64] ;  /* 0x0000001e0a062981 */ /* 0x000ea2000c1e1900 */
[----:B------:R-:W-:Y:S02]  /*02b0*/  @UP1 UIMAD.WIDE UR6, UR27, UR24, UR6 ;  /* 0x000000181b0612a5 */ /* 0x000fe4000f8e0206 */
[----:B------:R-:W-:Y:S01]  /*02c0*/  ULDC.64 UR8, c[0x0][0x248] ;  /* 0x0000920000087ab9 */ /* 0x000fe20000000a00 */
[----:B------:R-:W3:Y:S03]  /*02d0*/  @P2 LDG.E R0, [R10.64+0x4] ;  /* 0x0000041e0a002981 */ /* 0x000ee6000c1e1900 */
[----:B------:R-:W-:-:S02]  /*02e0*/  IMAD.U32 R8, RZ, RZ, UR6 ;  /* 0x00000006ff087e24 */ /* 0x000fc4000f8e00ff */
[----:B------:R-:W-:Y:S01]  /*02f0*/  IMAD.U32 R9, RZ, RZ, UR7 ;  /* 0x00000007ff097e24 */ /* 0x000fe2000f8e00ff */
[----:B------:R-:W-:-:S04]  /*0300*/  PLOP3.LUT P1, PT, PT, PT, UP2, 0x80, 0x0 ;  /* 0x000000000000781c */ /* 0x000fc80003f2f028 */
[----:B------:R-:W4:Y:S01]  /*0310*/  @P0 LDG.E R4, [R8.64] ;  /* 0x0000001e08040981 */ /* 0x000f22000c1e1900 */
[----:B------:R-:W-:-:S06]  /*0320*/  UIMAD.WIDE UR8, UR27, UR24, UR8 ;  /* 0x000000181b0872a5 */ /* 0x000fcc000f8e0208 */
[----:B------:R-:W-:Y:S02]  /*0330*/  IMAD.U32 R2, RZ, RZ, UR8 ;  /* 0x00000008ff027e24 */ /* 0x000fe4000f8e00ff */
[----:B------:R-:W-:-:S05]  /*0340*/  IMAD.U32 R3, RZ, RZ, UR9 ;  /* 0x00000009ff037e24 */ /* 0x000fca000f8e00ff */
[----:B------:R-:W5:Y:S01]  /*0350*/  @!P1 LDG.E R5, [R2.64] ;  /* 0x0000001e02059981 */ /* 0x000f62000c1e1900 */
[----:B------:R-:W-:Y:S02]  /*0360*/  UMOV UR13, 0xffffffff ;  /* 0xffffffff000d7882 */ /* 0x000fe40000000000 */
[----:B------:R-:W-:Y:S01]  /*0370*/  UMOV UR7, URZ ;  /* 0x0000003f00077c82 */ /* 0x000fe20008000000 */
[----:B------:R-:W1:Y:S01]  /*0380*/  S2R R84, SR_TID.X ;  /* 0x0000000000547919 */ /* 0x000e620000002100 */
[----:B------:R-:W-:Y:S02]  /*0390*/  UMOV UR15, 0xffffffff ;  /* 0xffffffff000f7882 */ /* 0x000fe40000000000 */
[----:B------:R-:W-:Y:S01]  /*03a0*/  UIADD3 UR5, -UR27, URZ, URZ ;  /* 0x0000003f1b057290 */ /* 0x000fe2000fffe13f */
[----:B------:R-:W1:Y:S03]  /*03b0*/  S2UR UR18, SR_CTAID.X ;  /* 0x00000000001279c3 */ /* 0x000e660000002500 */
[----:B------:R-:W-:-:S05]  /*03c0*/  UIMAD UR14, UR5, UR14, UR4 ;  /* 0x0000000e050e72a4 */ /* 0x000fca000f8e0204 */
[----:B------:R-:W1:Y:S08]  /*03d0*/  S2UR UR6, SR_CTAID.Y ;  /* 0x00000000000679c3 */ /* 0x000e700000002600 */
        /* <DEDUP_REMOVED lines=16> */
.L_x_1442:
[----:B------:R-:W-:Y:S02]  /*04e0*/  ULDC UR8, c[0x0][0x218] ;  /* 0x0000860000087ab9 */ /* 0x000fe40000000800 */
.L_x_1443:
        /* <DEDUP_REMOVED lines=21> */
[----:B------:R-:W-:Y:S01]  /*0640*/  IABS R0, c[0x0][0x10] ;  /* 0x0000040000007a13 */ /* 0x000fe20000000000 */
[----:B------:R-:W-:Y:S02]  /*0650*/  ULDC UR4, c[0x0][0x218] ;  /* 0x0000860000047ab9 */ /* 0x000fe40000000800 */
[----:B------:R-:W-:Y:S01]  /*0660*/  UIADD3 UR4, UR4, 0x3f, URZ ;  /* 0x0000003f04047890 */ /* 0x000fe2000fffe03f */
[----:B------:R1:W2:Y:S01]  /*0670*/  R2UR UR10, R0 ;  /* 0x00000000000a73c2 */ /* 0x0002a200000e0000 */
[----:B------:R-:W-:Y:S02]  /*0680*/  ULDC UR5, c[0x0][0x10] ;  /* 0x0000040000057ab9 */ /* 0x000fe40000000800 */
[----:B------:R-:W-:Y:S02]  /*0690*/  USHF.R.S32.HI UR11, URZ, 0x1f, UR4 ;  /* 0x0000001f3f0b7899 */ /* 0x000fe40008011404 */
[----:B------:R-:W-:Y:S02]  /*06a0*/  UMOV UR16, URZ ;  /* 0x0000003f00107c82 */ /* 0x000fe40008000000 */
[----:B------:R-:W-:-:S04]  /*06b0*/  ULEA.HI UR11, UR11, UR4, URZ, 0x6 ;  /* 0x000000040b0b7291 */ /* 0x000fc8000f8f303f */
[----:B------:R-:W-:-:S04]  /*06c0*/  ULEA.HI.SX32 UR11, UR11, UR5, 0x1a ;  /* 0x000000050b0b7291 */ /* 0x000fc8000f8fd23f */
[----:B------:R-:W-:-:S06]  /*06d0*/  UIADD3 UR11, UR11, -0x1, URZ ;  /* 0xffffffff0b0b7890 */ /* 0x000fcc000fffe03f */
[----:B-1----:R-:W-:Y:S01]  /*06e0*/  IMAD.U32 R0, RZ, RZ, UR11 ;  /* 0x0000000bff007e24 */ /* 0x002fe2000f8e00ff */
[----:B--2---:R-:W1:Y:S01]  /*06f0*/  I2F.RP R3, UR10 ;  /* 0x0000000a00037d06 */ /* 0x004e620008209400 */
[----:B------:R-:W-:-:S03]  /*0700*/  ULOP3.LUT UR11, UR11, UR5, URZ, 0x3c, !UPT ;  /* 0x000000050b0b7292 */ /* 0x000fc6000f8e3c3f */
[----:B------:R-:W-:-:S04]  /*0710*/  IABS R0, R0 ;  /* 0x0000000000007213 */ /* 0x000fc80000000000 */
[----:B------:R-:W2:Y:S01]  /*0720*/  R2UR UR8, R0 ;  /* 0x00000000000873c2 */ /* 0x000ea200000e0000 */
[----:B-1----:R-:W1:Y:S02]  /*0730*/  MUFU.RCP R2, R3 ;  /* 0x0000000300027308 */ /* 0x002e640000001000 */
[----:B-1----:R-:W-:-:S06]  /*0740*/  IADD3 R2, R2, 0xffffffe, RZ ;  /* 0x0ffffffe02027810 */ /* 0x002fcc0007ffe0ff */
[----:B------:R-:W1:Y:S02]  /*0750*/  F2I.FTZ.U32.TRUNC.NTZ R2, R2 ;  /* 0x0000000200027305 */ /* 0x000e64000021f000 */
[----:B-1----:R-:W1:Y:S02]  /*0760*/  R2UR UR17, R2 ;  /* 0x00000000021173c2 */ /* 0x002e6400000e0000 */
[----:B-1----:R-:W-:-:S04]  /*0770*/  UIADD3 UR4, URZ, -UR17, URZ ;  /* 0x800000113f047290 */ /* 0x002fc8000fffe03f */
[----:B------:R-:W-:-:S04]  /*0780*/  UIMAD UR4, UR4, UR10, URZ ;  /* 0x0000000a040472a4 */ /* 0x000fc8000f8e023f */
[----:B------:R-:W-:-:S04]  /*0790*/  UIMAD.WIDE.U32 UR16, UR17, UR4, UR16 ;  /* 0x00000004111072a5 */ /* 0x000fc8000f8e0010 */
[----:B--2---:R-:W-:-:S04]  /*07a0*/  UIMAD.WIDE.U32 UR16, UR17, UR8, URZ ;  /* 0x00000008111072a5 */ /* 0x004fc8000f8e003f */
[----:B------:R-:W-:-:S04]  /*07b0*/  UIADD3 UR4, -UR17, URZ, URZ ;  /* 0x0000003f11047290 */ /* 0x000fc8000fffe13f */
[----:B------:R-:W-:-:S04]  /*07c0*/  UIMAD UR4, UR10, UR4, UR8 ;  /* 0x000000040a0472a4 */ /* 0x000fc8000f8e0208 */
[----:B------:R-:W-:-:S11]  /*07d0*/  UISETP.GT.U32.AND UP0, UPT, UR10, UR4, UPT ;  /* 0x000000040a00728c */ /* 0x000fd6000bf04070 */
[----:B------:R-:W-:Y:S02]  /*07e0*/  @!UP0 UIADD3 UR4, UR4, -UR10, URZ ;  /* 0x8000000a04048290 */ /* 0x000fe4000fffe03f */
[----:B------:R-:W-:Y:S02]  /*07f0*/  @!UP0 UIADD3 UR17, UR17, 0x1, URZ ;  /* 0x0000000111118890 */ /* 0x000fe4000fffe03f */
[----:B------:R-:W-:Y:S02]  /*0800*/  UISETP.GE.U32.AND UP1, UPT, UR4, UR10, UPT ;  /* 0x0000000a0400728c */ /* 0x000fe4000bf26070 */
[----:B------:R-:W-:Y:S02]  /*0810*/  UISETP.GE.AND UP0, UPT, UR11, URZ, UPT ;  /* 0x0000003f0b00728c */ /* 0x000fe4000bf06270 */
[----:B------:R-:W-:-:S04]  /*0820*/  UIADD3 UR4, UR9, 0x3f, URZ ;  /* 0x0000003f09047890 */ /* 0x000fc8000fffe03f */
[----:B------:R-:W-:-:S03]  /*0830*/  USHF.R.S32.HI UR8, URZ, 0x1f, UR4 ;  /* 0x0000001f3f087899 */ /* 0x000fc60008011404 */
[----:B------:R-:W-:Y:S02]  /*0840*/  @UP1 UIADD3 UR17, UR17, 0x1, URZ ;  /* 0x0000000111111890 */ /* 0x000fe4000fffe03f */
[----:B------:R-:W-:Y:S02]  /*0850*/  UISETP.NE.AND UP1, UPT, URZ, UR5, UPT ;  /* 0x000000053f00728c */ /* 0x000fe4000bf25270 */
[----:B------:R-:W-:Y:S02]  /*0860*/  @!UP0 UIADD3 UR17, -UR17, URZ, URZ ;  /* 0x0000003f11118290 */ /* 0x000fe4000fffe13f */
[----:B------:R-:W-:-:S04]  /*0870*/  ULEA.HI UR8, UR8, UR4, URZ, 0x6 ;  /* 0x0000000408087291 */ /* 0x000fc8000f8f303f */
[----:B------:R-:W-:-:S03]  /*0880*/  USHF.R.S32.HI UR26, URZ, 0x6, UR8 ;  /* 0x000000063f1a7899 */ /* 0x000fc60008011408 */
[----:B------:R-:W-:-:S04]  /*0890*/  @!UP1 ULOP3.LUT UR17, URZ, UR5, URZ, 0x33, !UPT ;  /* 0x000000053f119292 */ /* 0x000fc8000f8e333f */
[----:B------:R-:W-:-:S04]  /*08a0*/  UIMAD UR19, UR17, UR6, URZ ;  /* 0x00000006111372a4 */ /* 0x000fc8000f8e023f */
[----:B------:R-:W-:-:S04]  /*08b0*/  UIADD3 UR17, UR17, UR19, URZ ;  /* 0x0000001311117290 */ /* 0x000fc8000fffe03f */
[----:B------:R-:W-:-:S04]  /*08c0*/  UISETP.LT.AND UP0, UPT, UR26, UR17, UPT ;  /* 0x000000111a00728c */ /* 0x000fc8000bf01270 */
[----:B------:R-:W-:-:S04]  /*08d0*/  USEL UR26, UR26, UR17, UP0 ;  /* 0x000000111a1a7287 */ /* 0x000fc80008000000 */
[----:B------:R-:W-:-:S06]  /*08e0*/  UISETP.GE.AND UP0, UPT, UR19, UR26, UPT ;  /* 0x0000001a1300728c */ /* 0x000fcc000bf06270 */
[----:B------:R-:W-:-:S13]  /*08f0*/  PLOP3.LUT P0, PT, PT, PT, UP0, 0x80, 0x0 ;  /* 0x000000000000781c */ /* 0x000fda0003f0f008 */
[----:B------:R-:W-:Y:S05]  /*0900*/  @!P0 BRA `(.L_x_1444) ;  /* 0x000009f000008947 */ /* 0x000fea0003800000 */
[----:B------:R-:W-:Y:S01]  /*0910*/  SHF.R.S32.HI R11, RZ, 0x1f, R84 ;  /* 0x0000001fff0b7819 */ /* 0x000fe20000011454 */
[----:B------:R-:W-:Y:S01]  /*0920*/  ULDC.64 UR4, c[0x0][0x210] ;  /* 0x0000840000047ab9 */ /* 0x000fe20000000a00 */
[----:B------:R-:W-:Y:S01]  /*0930*/  BSSY B0, `(.L_x_1445) ;  /* 0x0000021000007945 */ /* 0x000fe20003800000 */
[----:B------:R-:W-:Y:S01]  /*0940*/  UIMAD UR6, UR6, UR4, UR27 ;  /* 0x00000004060672a4 */ /* 0x000fe2000f8e021b */
[----:B------:R-:W-:Y:S01]  /*0950*/  LEA.HI R11, R11, R84, RZ, 0x4 ;  /* 0x000000540b0b7211 */ /* 0x000fe200078f20ff */
[----:B------:R-:W-:Y:S02]  /*0960*/  UIADD3 UR12, -UR18, UR12, URZ ;  /* 0x0000000c120c7290 */ /* 0x000fe4000fffe13f */
[----:B------:R-:W-:Y:S01]  /*0970*/  ULDC UR4, c[0x0][0x1c0] ;  /* 0x0000700000047ab9 */ /* 0x000fe20000000800 */
[----:B------:R-:W-:Y:S01]  /*0980*/  LOP3.LUT R3, R11, 0xfffffff0, RZ, 0xc0, !PT ;  /* 0xfffffff00b037812 */ /* 0x000fe200078ec0ff */
[----:B------:R-:W-:Y:S01]  /*0990*/  UIMAD UR4, UR6, UR4, UR14 ;  /* 0x00000004060472a4 */ /* 0x000fe2000f8e020e */
[----:B------:R-:W-:-:S03]  /*09a0*/  SHF.R.S32.HI R11, RZ, 0x4, R11 ;  /* 0x00000004ff0b7819 */ /* 0x000fc6000001140b */
[----:B------:R-:W-:Y:S01]  /*09b0*/  IMAD.IADD R84, R84, 0x1, -R3 ;  /* 0x0000000154547824 */ /* 0x000fe200078e0a03 */
[----:B------:R-:W-:Y:S01]  /*09c0*/  UIMAD UR5, UR4, UR5, UR18 ;  /* 0x00000005040572a4 */ /* 0x000fe2000f8e0212 */
[----:B------:R-:W-:Y:S02]  /*09d0*/  ISETP.GE.AND P1, PT, R11, UR12, PT ;  /* 0x0000000c0b007c0c */ /* 0x000fe4000bf26270 */
[----:B------:R-:W-:Y:S01]  /*09e0*/  IMAD.SHL.U32 R14, R84, 0x4, RZ ;  /* 0x00000004540e7824 */ /* 0x000fe200078e00ff */
[----:B------:R-:W-:Y:S02]  /*09f0*/  ULDC UR4, c[0x0][0x22c] ;  /* 0x00008b0000047ab9 */ /* 0x000fe40000000800 */
[----:B------:R-:W-:Y:S02]  /*0a00*/  UIMAD UR4, UR5, UR4, URZ ;  /* 0x00000004050472a4 */ /* 0x000fe4000f8e023f */
[----:B------:R-:W-:Y:S02]  /*0a10*/  SHF.R.S32.HI R15, RZ, 0x1f, R14 ;  /* 0x0000001fff0f7819 */ /* 0x000fe4000001140e */
[----:B------:R-:W-:-:S02]  /*0a20*/  IADD3 R10, R14, 0x40, RZ ;  /* 0x000000400e0a7810 */ /* 0x000fc40007ffe0ff */
[----:B------:R-:W-:Y:S01]  /*0a30*/  IMAD.U32 R0, RZ, RZ, UR4 ;  /* 0x00000004ff007e24 */ /* 0x000fe2000f8e00ff */
[C---:B------:R-:W-:Y:S01]  /*0a40*/  IADD3 R9, R14.reuse, 0x80, RZ ;  /* 0x000000800e097810 */ /* 0x040fe20007ffe0ff */
[----:B------:R-:W-:Y:S01]  /*0a50*/  IMAD.WIDE R4, R11, 0x100, R14 ;  /* 0x000001000b047825 */ /* 0x000fe200078e020e */
[----:B------:R-:W-:-:S04]  /*0a60*/  IADD3 R8, R14, 0xc0, RZ ;  /* 0x000000c00e087810 */ /* 0x000fc80007ffe0ff */
[----:B------:R-:W-:-:S04]  /*0a70*/  IADD3 R3, P0, R4, UR4, RZ ;  /* 0x0000000404037c10 */ /* 0x000fc8000ff1e0ff */
[----:B------:R-:W-:Y:S02]  /*0a80*/  LEA.HI.X.SX32 R0, R0, R5, 0x1, P0 ;  /* 0x0000000500007211 */ /* 0x000fe400000f0eff */
[----:B------:R-:W-:-:S04]  /*0a90*/  LEA R12, P0, R3, c[0x0][0x1d8], 0x2 ;  /* 0x00007600030c7a11 */ /* 0x000fc800078010ff */
[----:B------:R-:W-:Y:S01]  /*0aa0*/  LEA.HI.X R13, R3, c[0x0][0x1dc], R0, 0x2, P0 ;  /* 0x00007700030d7a11 */ /* 0x000fe200000f1400 */
[----:B------:R-:W-:Y:S05]  /*0ab0*/  @P1 BRA `(.L_x_1446) ;  /* 0x0000008000001947 */ /* 0x000fea0003800000 */
[----:B------:R-:W-:Y:S02]  /*0ac0*/  ISETP.GE.AND P3, PT, R14, c[0x0][0x220], PT ;  /* 0x000088000e007a0c */ /* 0x000fe40003f66270 */
[----:B------:R-:W-:Y:S02]  /*0ad0*/  ISETP.GE.AND P2, PT, R10, c[0x0][0x220], PT ;  /* 0x000088000a007a0c */ /* 0x000fe40003f46270 */
[----:B------:R-:W-:Y:S02]  /*0ae0*/  ISETP.GE.AND P1, PT, R9, c[0x0][0x220], PT ;  /* 0x0000880009007a0c */ /* 0x000fe40003f26270 */
[----:B------:R-:W-:-:S07]  /*0af0*/  ISETP.GE.AND P0, PT, R8, c[0x0][0x220], PT ;  /* 0x0000880008007a0c */ /* 0x000fce0003f06270 */
[----:B------:R1:W-:Y:S04]  /*0b00*/  @!P3 STG.E.128 [R12.64], RZ ;  /* 0x000000ff0c00b986 */ /* 0x0003e8000c101d1e */
[----:B------:R1:W-:Y:S04]  /*0b10*/  @!P2 STG.E.128 [R12.64+0x100], RZ ;  /* 0x000100ff0c00a986 */ /* 0x0003e8000c101d1e */
[----:B------:R1:W-:Y:S04]  /*0b20*/  @!P1 STG.E.128 [R12.64+0x200], RZ ;  /* 0x000200ff0c009986 */ /* 0x0003e8000c101d1e */
[----:B------:R1:W-:Y:S02]  /*0b30*/  @!P0 STG.E.128 [R12.64+0x300], RZ ;  /* 0x000300ff0c008986 */ /* 0x0003e4000c101d1e */
.L_x_1446:
[----:B------:R-:W-:Y:S05]  /*0b40*/  BSYNC B0 ;  /* 0x0000000000007941 */ /* 0x000fea0003800000 */
.L_x_1445:
[----:B------:R-:W-:Y:S01]  /*0b50*/  IADD3 R7, R11, 0x8, RZ ;  /* 0x000000080b077810 */ /* 0x000fe20007ffe0ff */
[----:B------:R-:W-:Y:S03]  /*0b60*/  BSSY B0, `(.L_x_1447) ;  /* 0x000000b000007945 */ /* 0x000fe60003800000 */
[----:B------:R-:W-:-:S13]  /*0b70*/  ISETP.GE.AND P0, PT, R7, UR12, PT ;  /* 0x0000000c07007c0c */ /* 0x000fda000bf06270 */
[----:B------:R-:W-:Y:S05]  /*0b80*/  @P0 BRA `(.L_x_1448) ;  /* 0x0000008000000947 */ /* 0x000fea0003800000 */
[----:B------:R-:W-:Y:S02]  /*0b90*/  ISETP.GE.AND P3, PT, R14, c[0x0][0x220], PT ;  /* 0x000088000e007a0c */ /* 0x000fe40003f66270 */
[----:B------:R-:W-:Y:S02]  /*0ba0*/  ISETP.GE.AND P2, PT, R10, c[0x0][0x220], PT ;  /* 0x000088000a007a0c */ /* 0x000fe40003f46270 */
[----:B------:R-:W-:Y:S02]  /*0bb0*/  ISETP.GE.AND P1, PT, R9, c[0x0][0x220], PT ;  /* 0x0000880009007a0c */ /* 0x000fe40003f26270 */
[----:B------:R-:W-:-:S07]  /*0bc0*/  ISETP.GE.AND P0, PT, R8, c[0x0][0x220], PT ;  /* 0x0000880008007a0c */ /* 0x000fce0003f06270 */
[----:B------:R2:W-:Y:S04]  /*0bd0*/  @!P3 STG.E.128 [R12.64+0x2000], RZ ;  /* 0x002000ff0c00b986 */ /* 0x0005e8000c101d1e */
[----:B------:R2:W-:Y:S04]  /*0be0*/  @!P2 STG.E.128 [R12.64+0x2100], RZ ;  /* 0x002100ff0c00a986 */ /* 0x0005e8000c101d1e */
[----:B------:R2:W-:Y:S04]  /*0bf0*/  @!P1 STG.E.128 [R12.64+0x2200], RZ ;  /* 0x002200ff0c009986 */ /* 0x0005e8000c101d1e */
[----:B------:R2:W-:Y:S02]  /*0c00*/  @!P0 STG.E.128 [R12.64+0x2300], RZ ;  /* 0x002300ff0c008986 */ /* 0x0005e4000c101d1e */
.L_x_1448:
[----:B------:R-:W-:Y:S05]  /*0c10*/  BSYNC B0 ;  /* 0x0000000000007941 */ /* 0x000fea0003800000 */
.L_x_1447:
        /* <DEDUP_REMOVED lines=12> */
.L_x_1450:
[----:B------:R-:W-:Y:S05]  /*0ce0*/  BSYNC B0 ;  /* 0x0000000000007941 */ /* 0x000fea0003800000 */
.L_x_1449:
        /* <DEDUP_REMOVED lines=12> */
.L_x_1452:
[----:B------:R-:W-:Y:S05]  /*0db0*/  BSYNC B0 ;  /* 0x0000000000007941 */ /* 0x000fea0003800000 */
.L_x_1451:
        /* <DEDUP_REMOVED lines=12> */
.L_x_1454:
[----:B------:R-:W-:Y:S05]  /*0e80*/  BSYNC B0 ;  /* 0x0000000000007941 */ /* 0x000fea0003800000 */
.L_x_1453:
        /* <DEDUP_REMOVED lines=12> */
.L_x_1456:
[----:B------:R-:W-:Y:S05]  /*0f50*/  BSYNC B0 ;  /* 0x0000000000007941 */ /* 0x000fea0003800000 */
.L_x_1455:
        /* <DEDUP_REMOVED lines=12> */
.L_x_1458:
[----:B------:R-:W-:Y:S05]  /*1020*/  BSYNC B0 ;  /* 0x0000000000007941 */ /* 0x000fea0003800000 */
.L_x_1457:
        /* <DEDUP_REMOVED lines=12> */
.L_x_1460:
[----:B------:R-:W-:Y:S05]  /*10f0*/  BSYNC B0 ;  /* 0x0000000000007941 */ /* 0x000fea0003800000 */
.L_x_1459:
[----:B------:R-:W-:Y:S01]  /*1100*/  ISETP.NE.AND P6, PT, R84, RZ, PT ;  /* 0x000000ff5400720c */ /* 0x000fe20003fc5270 */
[----:B------:R-:W-:Y:S01]  /*1110*/  USHF.R.S32.HI UR4, URZ, 0x1f, UR5 ;  /* 0x0000001f3f047899 */ /* 0x000fe20008011405 */
[----:B------:R-:W-:-:S02]  /*1120*/  IADD3 R8, P1, R11, UR5, RZ ;  /* 0x000000050b087c10 */ /* 0x000fc4000ff3e0ff */
[----:B------:R-:W-:Y:S02]  /*1130*/  ISETP.GE.OR P0, PT, R11, UR12, P6 ;  /* 0x0000000c0b007c0c */ /* 0x000fe4000b706670 */
[----:B------:R-:W-:Y:S02]  /*1140*/  ISETP.GE.OR P5, PT, R7, UR12, P6 ;  /* 0x0000000c07007c0c */ /* 0x000fe4000b7a6670 */
[----:B------:R-:W-:Y:S02]  /*1150*/  LEA.HI.X.SX32 R11, R11, UR4, 0x1, P1 ;  /* 0x000000040b0b7c11 */ /* 0x000fe400088f0eff */
[----:B------:R-:W-:Y:S02]  /*1160*/  LEA R10, P1, R8, c[0x0][0x208], 0x2 ;  /* 0x00008200080a7a11 */ /* 0x000fe400078210ff */
[----:B------:R-:W-:Y:S02]  /*1170*/  ISETP.GE.OR P4, PT, R6, UR12, P6 ;  /* 0x0000000c06007c0c */ /* 0x000fe4000b786670 */
[----:B------:R-:W-:-:S02]  /*1180*/  LEA.HI.X R11, R8, c[0x0][0x20c], R11, 0x2, P1 ;  /* 0x00008300080b7a11 */ /* 0x000fc400008f140b */
[----:B------:R-:W-:Y:S01]  /*1190*/  ISETP.GE.OR P3, PT, R5, UR12, P6 ;  /* 0x0000000c05007c0c */ /* 0x000fe2000b766670 */
[----:B------:R-:W-:Y:S01]  /*11a0*/  @!P0 IMAD.MOV.U32 R15, RZ, RZ, -0x800000 ;  /* 0xff800000ff0f8424 */ /* 0x000fe200078e00ff */
[----:B------:R-:W-:Y:S01]  /*11b0*/  ISETP.GE.OR P2, PT, R4, UR12, P6 ;  /* 0x0000000c04007c0c */ /* 0x000fe2000b746670 */
[----:B------:R-:W-:Y:S01]  /*11c0*/  @!P5 IMAD.MOV.U32 R17, RZ, RZ, -0x800000 ;  /* 0xff800000ff11d424 */ /* 0x000fe200078e00ff */
[----:B------:R-:W-:Y:S02]  /*11d0*/  ISETP.GE.OR P1, PT, R3, UR12, P6 ;  /* 0x0000000c03007c0c */ /* 0x000fe4000b726670 */
[----:B------:R1:W-:Y:S01]  /*11e0*/  @!P0 STG.E [R10.64], R15 ;  /* 0x0000000f0a008986 */ /* 0x0003e2000c10191e */
[----:B------:R-:W-:Y:S02]  /*11f0*/  ISETP.GE.OR P0, PT, R2, UR12, P6 ;  /* 0x0000000c02007c0c */ /* 0x000fe4000b706670 */
[----:B------:R-:W-:Y:S01]  /*1200*/  ISETP.GE.OR P6, PT, R0, UR12, P6 ;  /* 0x0000000c00007c0c */ /* 0x000fe2000b7c6670 */
[----:B-1234-:R-:W-:Y:S01]  /*1210*/  @!P4 IMAD.MOV.U32 R13, RZ, RZ, -0x800000 ;  /* 0xff800000ff0dc424 */ /* 0x01efe200078e00ff */
[----:B------:R1:W-:Y:S02]  /*1220*/  @!P5 STG.E [R10.64+0x20], R17 ;  /* 0x000020110a00d986 */ /* 0x0003e4000c10191e */
[----:B------:R-:W-:-:S02]  /*1230*/  @!P3 IMAD.MOV.U32 R9, RZ, RZ, -0x800000 ;  /* 0xff800000ff09b424 */ /* 0x000fc400078e00ff */
[----:B------:R-:W-:Y:S01]  /*1240*/  @!P2 IMAD.MOV.U32 R7, RZ, RZ, -0x800000 ;  /* 0xff800000ff07a424 */ /* 0x000fe200078e00ff */
[----:B------:R1:W-:Y:S01]  /*1250*/  @!P4 STG.E [R10.64+0x40], R13 ;  /* 0x0000400d0a00c986 */ /* 0x0003e2000c10191e */
[----:B------:R-:W-:-:S03]  /*1260*/  @!P1 IMAD.MOV.U32 R5, RZ, RZ, -0x800000 ;  /* 0xff800000ff059424 */ /* 0x000fc600078e00ff */
[----:B------:R-:W-:Y:S01]  /*1270*/  @!P0 IMAD.MOV.U32 R3, RZ, RZ, -0x800000 ;  /* 0xff800000ff038424 */ /* 0x000fe200078e00ff */
[----:B------:R1:W-:Y:S04]  /*1280*/  @!P3 STG.E [R10.64+0x60], R9 ;  /* 0x000060090a00b986 */ /* 0x0003e8000c10191e */
[----:B------:R1:W-:Y:S04]  /*1290*/  @!P2 STG.E [R10.64+0x80], R7 ;  /* 0x000080070a00a986 */ /* 0x0003e8000c10191e */
[----:B------:R1:W-:Y:S04]  /*12a0*/  @!P1 STG.E [R10.64+0xa0], R5 ;  /* 0x0000a0050a009986 */ /* 0x0003e8000c10191e */
[----:B------:R1:W-:Y:S01]  /*12b0*/  @!P0 STG.E [R10.64+0xc0], R3 ;  /* 0x0000c0030a008986 */ /* 0x0003e2000c10191e */
[----:B------:R-:W-:Y:S05]  /*12c0*/  @P6 EXIT ;  /* 0x000000000000694d */ /* 0x000fea0003800000 */
[----:B-1----:R-:W-:-:S05]  /*12d0*/  MOV R3, 0xff800000 ;  /* 0xff80000000037802 */ /* 0x002fca0000000f00 */
[----:B------:R-:W-:Y:S01]  /*12e0*/  STG.E [R10.64+0xe0], R3 ;  /* 0x0000e0030a007986 */ /* 0x000fe2000c10191e */
[----:B------:R-:W-:Y:S05]  /*12f0*/  EXIT ;  /* 0x000000000000794d */ /* 0x000fea0003800000 */
.L_x_1444:
        /* <DEDUP_REMOVED lines=15> */
[----:B------:R-:W-:Y:S01]  /*13f0*/  UMOV UR29, URZ ;  /* 0x0000003f001d7c82 */ /* 0x000fe20008000000 */
[----:B------:R1:W3:Y:S01]  /*1400*/  R2UR UR8, R0 ;  /* 0x00000000000873c2 */ /* 0x0002e200000e0000 */
[----:B------:R-:W-:-:S05]  /*1410*/  UPLOP3.LUT UP6, UPT, UPT, UPT, UPT, 0x40, 0x0 ;  /* 0x000000000000789c */ /* 0x000fca0003fce870 */
[----:B------:R-:W-:Y:S02]  /*1420*/  @UP1 USHF.R.S32.HI UR6, URZ, 0x1f, UR27 ;  /* 0x0000001f3f061899 */ /* 0x000fe4000801141b */
[----:B------:R-:W-:Y:S02]  /*1430*/  @UP1 UIMAD.WIDE.U32 UR16, UR27, UR4, URZ ;  /* 0x000000041b1012a5 */ /* 0x000fe4000f8e003f */
[----:B------:R-:W-:Y:S02]  /*1440*/  @UP1 UIMAD UR6, UR6, UR4, URZ ;  /* 0x00000004060612a4 */ /* 0x000fe4000f8e023f */
[----:B------:R-:W-:Y:S02]  /*1450*/  @UP1 ULEA UR28, UP0, UR16, UR10, 0x2 ;  /* 0x0000000a101c1291 */ /* 0x000fe4000f80103f */
[----:B------:R-:W-:-:S03]  /*1460*/  @UP1 UIMAD UR4, UR27, UR5, UR6 ;  /* 0x000000051b0412a4 */ /* 0x000fc6000f8e0206 */
[----:B------:R-:W-:Y:S02]  /*1470*/  UMOV UR6, UR27 ;  /* 0x0000001b00067c82 */ /* 0x000fe40008000000 */
[----:B------:R-:W-:-:S04]  /*1480*/  @UP1 UIADD3 UR4, UR17, UR4, URZ ;  /* 0x0000000411041290 */ /* 0x000fc8000fffe03f */
        /* <DEDUP_REMOVED lines=20> */
[----:B------:R-:W-:-:S04]  /*15d0*/  UIMAD.WIDE.U32 UR6, UR7, UR4, UR6 ;  /* 0x00000004070672a5 */ /* 0x000fc8000f8e0006 */
        /* <DEDUP_REMOVED lines=18> */
[----:B------:R-:W-:Y:S01]  /*1700*/  IMAD.U32 R0, RZ, RZ, UR14 ;  /* 0x0000000eff007e24 */ /* 0x000fe2000f8e00ff */
[----:B------:R-:W-:Y:S01]  /*1710*/  ULDC UR17, c[0x0][0x1c8] ;  /* 0x0000720000117ab9 */ /* 0x000fe20000000800 */
[----:B------:R-:W2:Y:S01]  /*1720*/  LDG.E R2, [R8.64] ;  /* 0x0000001e08027981 */ /* 0x000ea2000c1e1900 */
[----:B------:R-:W1:Y:S01]  /*1730*/  I2F.RP R5, R4 ;  /* 0x0000000400057306 */ /* 0x000e620000209400 */
[----:B------:R-:W-:Y:S01]  /*1740*/  ULOP3.LUT UR17, UR14, UR17, URZ, 0x3c, !UPT ;  /* 0x000000110e117292 */ /* 0x000fe2000f8e3c3f */
[----:B------:R-:W-:Y:S01]  /*1750*/  IABS R0, R0 ;  /* 0x0000000000007213 */ /* 0x000fe20000000000 */
[----:B------:R-:W-:-:S02]  /*1760*/  UIADD3 UR16, -UR16, URZ, URZ ;  /* 0x0000003f10107290 */ /* 0x000fc4000fffe13f */
[----:B------:R-:W-:Y:S02]  /*1770*/  ULDC.64 UR4, c[0x0][0x180] ;  /* 0x0000600000047ab9 */ /* 0x000fe40000000a00 */
[----:B------:R-:W-:Y:S01]  /*1780*/  ISETP.LE.AND P0, PT, RZ, UR17, PT ;  /* 0x00000011ff007c0c */ /* 0x000fe2000bf03270 */
[----:B------:R-:W-:-:S04]  /*1790*/  UIMAD UR11, UR16, UR11, UR10 ;  /* 0x0000000b100b72a4 */ /* 0x000fc8000f8e020a */
[----:B------:R-:W-:Y:S01]  /*17a0*/  USHF.R.S32.HI UR10, URZ, 0x1f, UR11 ;  /* 0x0000001f3f0a7899 */ /* 0x000fe2000801140b */
[----:B-1----:R-:W1:Y:S02]  /*17b0*/  MUFU.RCP R6, R5 ;  /* 0x0000000500067308 */ /* 0x002e640000001000 */
[----:B-1----:R-:W-:-:S06]  /*17c0*/  IADD3 R6, R6, 0xffffffe, RZ ;  /* 0x0ffffffe06067810 */ /* 0x002fcc0007ffe0ff */
[----:B------:R-:W1:Y:S02]  /*17d0*/  F2I.FTZ.U32.TRUNC.NTZ R7, R6 ;  /* 0x0000000600077305 */ /* 0x000e64000021f000 */
[----:B-1----:R-:W-:Y:S01]  /*17e0*/  IMAD.MOV R3, RZ, RZ, -R7 ;  /* 0x000000ffff037224 */ /* 0x002fe200078e0a07 */
[----:B------:R-:W-:-:S03]  /*17f0*/  MOV R6, RZ ;  /* 0x000000ff00067202 */ /* 0x000fc60000000f00 */
        /* <DEDUP_REMOVED lines=39> */
.L_x_1461:
        /* <DEDUP_REMOVED lines=19> */
.L_x_1463:
[----:B------:R-:W-:Y:S01]  /*1ba0*/  IABS R3, c[0x0][0x1c8] ;  /* 0x0000720000037a13 */ /* 0x000fe20000000000 */
[----:B------:R-:W-:Y:S01]  /*1bb0*/  IMAD.U32 R0, RZ, RZ, UR14 ;  /* 0x0000000eff007e24 */ /* 0x000fe2000f8e00ff */
[----:B------:R-:W-:Y:S02]  /*1bc0*/  ULDC UR4, c[0x0][0x1c8] ;  /* 0x0000720000047ab9 */ /* 0x000fe40000000800 */
[----:B------:R-:W1:Y:S01]  /*1bd0*/  I2F.RP R6, R3 ;  /* 0x0000000300067306 */ /* 0x000e620000209400 */
[----:B------:R-:W-:Y:S01]  /*1be0*/  ULOP3.LUT UR4, UR14, UR4, URZ, 0x3c, !UPT ;  /* 0x000000040e047292 */ /* 0x000fe2000f8e3c3f */
[----:B------:R-:W-:Y:S01]  /*1bf0*/  IABS R0, R0 ;  /* 0x0000000000007213 */ /* 0x000fe20000000000 */
[----:B------:R-:W-:Y:S02]  /*1c00*/  ULEA UR11, UR26, 0xffffffc0, 0x6 ;  /* 0xffffffc01a0b7891 */ /* 0x000fe4000f8e303f */
[----:B------:R-:W-:Y:S02]  /*1c10*/  UMOV UR21, UR17 ;  /* 0x0000001100157c82 */ /* 0x000fe40008000000 */
[----:B------:R-:W-:Y:S01]  /*1c20*/  ISETP.LE.AND P2, PT, RZ, UR4, PT ;  /* 0x00000004ff007c0c */ /* 0x000fe2000bf43270 */
[----:B------:R-:W-:-:S02]  /*1c30*/  USHF.R.S32.HI UR10, URZ, 0x1f, UR11 ;  /* 0x0000001f3f0a7899 */ /* 0x000fc4000801140b */
[----:B------:R-:W-:Y:S02]  /*1c40*/  ULDC.64 UR4, c[0x0][0x198] ;  /* 0x0000660000047ab9 */ /* 0x000fe40000000a00 */
[----:B------:R-:W-:Y:S02]  /*1c50*/  UIMAD UR16, UR10, UR4, URZ ;  /* 0x000000040a1072a4 */ /* 0x000fe4000f8e023f */
[----:B------:R-:W-:Y:S01]  /*1c60*/  UIMAD.WIDE.U32 UR20, UR11, UR4, UR20 ;  /* 0x000000040b1472a5 */ /* 0x000fe2000f8e0014 */
[----:B-1----:R-:W1:Y:S01]  /*1c70*/  MUFU.RCP R4, R6 ;  /* 0x0000000600047308 */ /* 0x002e620000001000 */
[----:B------:R-:W-:Y:S02]  /*1c80*/  UIMAD UR4, UR11, UR5, UR16 ;  /* 0x000000050b0472a4 */ /* 0x000fe4000f8e0210 */
[----:B------:R-:W-:Y:S02]  /*1c90*/  @UP0 UIADD3 UR15, UR7, UR15, URZ ;  /* 0x0000000f070f0290 */ /* 0x000fe4000fffe03f */
[----:B------:R-:W-:Y:S01]  /*1ca0*/  UIADD3 UR4, UR21, UR4, URZ ;  /* 0x0000000415047290 */ /* 0x000fe2000fffe03f */
[----:B-1----:R-:W-:-:S04]  /*1cb0*/  IADD3 R4, R4, 0xffffffe, RZ ;  /* 0x0ffffffe04047810 */ /* 0x002fc80007ffe0ff */
[----:B------:R-:W1:Y:S02]  /*1cc0*/  F2I.FTZ.U32.TRUNC.NTZ R5, R4 ;  /* 0x0000000400057305 */ /* 0x000e64000021f000 */
[----:B-1----:R-:W-:Y:S01]  /*1cd0*/  IMAD.MOV R2, RZ, RZ, -R5 ;  /* 0x000000ffff027224 */ /* 0x002fe200078e0a05 */
[----:B------:R-:W-:-:S03]  /*1ce0*/  MOV R4, RZ ;  /* 0x000000ff00047202 */ /* 0x000fc60000000f00 */
[----:B------:R-:W-:-:S04]  /*1cf0*/  IMAD R2, R2, R3, RZ ;  /* 0x0000000302027224 */ /* 0x000fc800078e02ff */
[----:B------:R-:W-:-:S04]  /*1d00*/  IMAD.HI.U32 R5, R5, R2, R4 ;  /* 0x0000000205057227 */ /* 0x000fc800078e0004 */
[----:B------:R-:W-:-:S04]  /*1d10*/  IMAD.MOV.U32 R2, RZ, RZ, R0 ;  /* 0x000000ffff027224 */ /* 0x000fc800078e0000 */
[----:B------:R-:W-:-:S05]  /*1d20*/  IMAD.HI.U32 R10, R5, R2, RZ ;  /* 0x00000002050a7227 */ /* 0x000fca00078e00ff */
[----:B------:R-:W-:-:S05]  /*1d30*/  IADD3 R0, -R10, RZ, RZ ;  /* 0x000000ff0a007210 */ /* 0x000fca0007ffe1ff */
[----:B------:R-:W-:Y:S02]  /*1d40*/  IMAD R0, R3, R0, R2 ;  /* 0x0000000003007224 */ /* 0x000fe400078e0202 */
[----:B------:R-:W-:-:S03]  /*1d50*/  IMAD.U32 R2, RZ, RZ, UR20 ;  /* 0x00000014ff027e24 */ /* 0x000fc6000f8e00ff */
[----:B------:R-:W-:-:S13]  /*1d60*/  ISETP.GT.U32.AND P1, PT, R3, R0, PT ;  /* 0x000000000300720c */ /* 0x000fda0003f24070 */
[----:B------:R-:W-:Y:S01]  /*1d70*/  @!P1 IMAD.IADD R0, R0, 0x1, -R3 ;  /* 0x0000000100009824 */ /* 0x000fe200078e0a03 */
[----:B------:R-:W-:Y:S02]  /*1d80*/  @!P1 IADD3 R10, R10, 0x1, RZ ;  /* 0x000000010a0a9810 */ /* 0x000fe40007ffe0ff */
[----:B------:R-:W-:Y:S02]  /*1d90*/  ISETP.NE.AND P1, PT, RZ, c[0x0][0x1c8], PT ;  /* 0x00007200ff007a0c */ /* 0x000fe40003f25270 */
[----:B------:R-:W-:Y:S02]  /*1da0*/  ISETP.GE.U32.AND P3, PT, R0, R3, PT ;  /* 0x000000030000720c */ /* 0x000fe40003f66070 */
        /* <DEDUP_REMOVED lines=26> */
.L_x_1462:
[----:B------:R-:W-:Y:S01]  /*1f50*/  SHF.R.S32.HI R9, RZ, 0x1f, R84 ;  /* 0x0000001fff097819 */ /* 0x000fe20000011454 */
[----:B------:R-:W-:Y:S01]  /*1f60*/  UISETP.NE.AND UP0, UPT, UR13, -0x1, UPT ;  /* 0xffffffff0d00788c */ /* 0x000fe2000bf05270 */
[----:B------:R-:W-:Y:S01]  /*1f70*/  IMAD.U32 R20, RZ, RZ, UR14 ;  /* 0x0000000eff147e24 */ /* 0x000fe2000f8e00ff */
[----:B------:R-:W-:Y:S01]  /*1f80*/  ULDC.64 UR6, c[0x0][0x190] ;  /* 0x0000640000067ab9 */ /* 0x000fe20000000a00 */
[CC--:B------:R-:W-:Y:S01]  /*1f90*/  LEA.HI R18, R9.reuse, R84.reuse, RZ, 0x3 ;  /* 0x0000005409127211 */ /* 0x0c0fe200078f18ff */
[----:B------:R-:W-:Y:S01]  /*1fa0*/  ULDC.64 UR4, c[0x0][0x178] ;  /* 0x00005e0000047ab9 */ /* 0x000fe20000000a00 */
[----:B------:R-:W-:Y:S01]  /*1fb0*/  LEA.HI R3, R9, R84, RZ, 0x4 ;  /* 0x0000005409037211 */ /* 0x000fe200078f20ff */
[----:B------:R-:W1:Y:S01]  /*1fc0*/  S2R R25, SR_CTAID.X ;  /* 0x0000000000197919 */ /* 0x000e620000002500 */
[----:B------:R-:W-:Y:S01]  /*1fd0*/  LOP3.LUT R11, R18, 0xfffffff8, RZ, 0xc0, !PT ;  /* 0xfffffff8120b7812 */ /* 0x000fe200078ec0ff */
[----:B------:R-:W-:Y:S01]  /*1fe0*/  IMAD R5, R5, c[0x0][0x1b8], RZ ;  /* 0x00006e0005057a24 */ /* 0x000fe200078e02ff */
[----:B------:R-:W-:Y:S01]  /*1ff0*/  SHF.R.S32.HI R18, RZ, 0x3, R18 ;  /* 0x00000003ff127819 */ /* 0x000fe20000011412 */
[----:B------:R-:W-:Y:S01]  /*2000*/  UIADD3 UR18, -UR18, UR12, URZ ;  /* 0x0000000c12127290 */ /* 0x000fe2000fffe13f */
[----:B------:R-:W-:Y:S01]  /*2010*/  SHF.R.S32.HI R0, RZ, 0x4, R3 ;  /* 0x00000004ff007819 */ /* 0x000fe20000011403 */
[----:B------:R-:W-:Y:S01]  /*2020*/  IMAD.IADD R2, R84, 0x1, -R11 ;  /* 0x0000000154027824 */ /* 0x000fe200078e0a0b */
[----:B------:R-:W-:Y:S01]  /*2030*/  @UP0 UIMAD.WIDE.U32 UR22, UR13, UR6, URZ ;  /* 0x000000060d1602a5 */ /* 0x000fe2000f8e003f */
[----:B------:R-:W-:Y:S01]  /*2040*/  IMAD.SHL.U32 R235, R18, 0x40, RZ ;  /* 0x0000004012eb7824 */ /* 0x000fe200078e00ff */
[C---:B------:R-:W-:Y:S01]  /*2050*/  LEA.HI R233, R3.reuse, R0, RZ, 0x1 ;  /* 0x0000000003e97211 */ /* 0x040fe200078f08ff */
[----:B------:R-:W-:Y:S01]  /*2060*/  IMAD.SHL.U32 R236, R2, 0x8, RZ ;  /* 0x0000000802ec7824 */ /* 0x000fe200078e00ff */
[----:B------:R-:W-:Y:S01]  /*2070*/  LOP3.LUT R3, R3, 0xfffffff0, RZ, 0xc0, !PT ;  /* 0xfffffff003037812 */ /* 0x000fe200078ec0ff */
[----:B------:R-:W-:Y:S01]  /*2080*/  @!UP0 USHF.R.S32.HI UR6, URZ, 0x1f, UR27 ;  /* 0x0000001f3f068899 */ /* 0x000fe2000801141b */
[----:B------:R-:W-:Y:S01]  /*2090*/  LOP3.LUT R235, R235, 0x1c0, RZ, 0xc0, !PT ;  /* 0x000001c0ebeb7812 */ /* 0x000fe200078ec0ff */
[----:B------:R-:W-:Y:S01]  /*20a0*/  @!UP0 UIMAD.WIDE.U32 UR20, UR27, UR4, URZ ;  /* 0x000000041b1482a5 */ /* 0x000fe2000f8e003f */
[----:B------:R-:W-:Y:S01]  /*20b0*/  LOP3.LUT R233, R233, 0xfffffffe, RZ, 0xc0, !PT ;  /* 0xfffffffee9e97812 */ /* 0x000fe200078ec0ff */
[----:B------:R-:W-:Y:S01]  /*20c0*/  @!UP0 UIMAD UR6, UR6, UR4, URZ ;  /* 0x00000004060682a4 */ /* 0x000fe2000f8e023f */
[----:B------:R-:W-:Y:S01]  /*20d0*/  LOP3.LUT R4, R235, 0x38, R236, 0xf8, !PT ;  /* 0x00000038eb047812 */ /* 0x000fe200078ef8ec */
[----:B------:R-:W-:Y:S01]  /*20e0*/  @UP0 UIMAD UR7, UR13, UR7, UR23 ;  /* 0x000000070d0702a4 */ /* 0x000fe2000f8e0217 */
[----:B------:R-:W-:Y:S01]  /*20f0*/  SHF.R.U32.HI R235, RZ, 0x3, R235 ;  /* 0x00000003ffeb7819 */ /* 0x000fe200000116eb */
[----:B------:R-:W-:Y:S01]  /*2100*/  IMAD.IADD R233, R0, 0x1, -R233 ;  /* 0x0000000100e97824 */ /* 0x000fe200078e0ae9 */
[----:B------:R-:W-:Y:S01]  /*2110*/  @!UP0 UIMAD UR5, UR27, UR5, UR6 ;  /* 0x000000051b0582a4 */ /* 0x000fe2000f8e0206 */
[----:B------:R-:W-:Y:S01]  /*2120*/  IMAD.IADD R0, R84, 0x1, -R3 ;  /* 0x0000000154007824 */ /* 0x000fe200078e0a03 */
[----:B------:R-:W-:Y:S01]  /*2130*/  LOP3.LUT R235, R4, R235, RZ, 0x3c, !PT ;  /* 0x000000eb04eb7212 */ /* 0x000fe200078e3cff */
[----:B------:R-:W-:Y:S01]  /*2140*/  @!UP0 UMOV UR22, UR20 ;  /* 0x0000001400168c82 */ /* 0x000fe20008000000 */
[----:B------:R-:W-:Y:S01]  /*2150*/  LEA.HI R4, R9, R84, RZ, 0x6 ;  /* 0x0000005409047211 */ /* 0x000fe200078f30ff */
[----:B------:R-:W-:Y:S01]  /*2160*/  @!UP0 UIADD3 UR7, UR21, UR5, URZ ;  /* 0x0000000515078290 */ /* 0x000fe2000fffe03f */
[----:B------:R-:W-:Y:S01]  /*2170*/  SHF.R.S32.HI R3, RZ, 0x1f, R0 ;  /* 0x0000001fff037819 */ /* 0x000fe20000011400 */
[----:B------:R-:W-:Y:S01]  /*2180*/  IMAD R6, R10, c[0x0][0x1bc], R5 ;  /* 0x00006f000a067a24 */ /* 0x000fe200078e0205 */
[----:B------:R-:W-:Y:S01]  /*2190*/  IADD3 R12, P0, R236, UR22, RZ ;  /* 0x00000016ec0c7c10 */ /* 0x000fe2000ff1e0ff */
[----:B------:R-:W-:Y:S01]  /*21a0*/  IMAD.SHL.U32 R4, R4, 0x8, RZ ;  /* 0x0000000804047824 */ /* 0x000fe200078e00ff */
[----:B------:R-:W-:Y:S01]  /*21b0*/  LEA.HI R3, R3, R0, RZ, 0x3 ;  /* 0x0000000003037211 */ /* 0x000fe200078f18ff */
[----:B------:R-:W-:Y:S01]  /*21c0*/  USHF.R.S32.HI UR6, URZ, 0x1f, UR14 ;  /* 0x0000001f3f067899 */ /* 0x000fe2000801140e */
[----:B------:R-:W-:Y:S01]  /*21d0*/  IADD3 R14, P2, R236, R14, RZ ;  /* 0x0000000eec0e7210 */ /* 0x000fe20007f5e0ff */
[----:B------:R-:W-:Y:S01]  /*21e0*/  IMAD.SHL.U32 R5, R233, 0x8, RZ ;  /* 0x00000008e9057824 */ /* 0x000fe200078e00ff */
[----:B------:R-:W-:Y:S01]  /*21f0*/  LOP3.LUT R11, R3, 0xfffffff8, RZ, 0xc0, !PT ;  /* 0xfffffff8030b7812 */ /* 0x000fe200078ec0ff */
[----:B------:R-:W-:Y:S01]  /*2200*/  ULDC.64 UR4, c[0x0][0x1a8] ;  /* 0x00006a0000047ab9 */ /* 0x000fe20000000a00 */
[----:B------:R-:W-:Y:S01]  /*2210*/  LOP3.LUT R235, R235, 0xfffffe00, R4, 0xf8, !PT ;  /* 0xfffffe00ebeb7812 */ /* 0x000fe200078ef804 */
[----:B------:R-:W-:Y:S01]  /*2220*/  UIMAD UR4, UR6, UR4, URZ ;  /* 0x00000004060472a4 */ /* 0x000fe2000f8e023f */
[----:B------:R-:W-:Y:S01]  /*2230*/  SHF.R.S32.HI R4, RZ, 0x1f, R236 ;  /* 0x0000001fff047819 */ /* 0x000fe200000114ec */
[----:B------:R-:W-:Y:S01]  /*2240*/  IMAD.IADD R0, R0, 0x1, -R11 ;  /* 0x0000000100007824 */ /* 0x000fe200078e0a0b */
[----:B------:R-:W-:Y:S01]  /*2250*/  IADD3 R16, P1, R236, UR16, RZ ;  /* 0x00000010ec107c10 */ /* 0x000fe2000ff3e0ff */
[----:B------:R-:W-:Y:S01]  /*2260*/  UIMAD UR5, UR14, UR5, UR4 ;  /* 0x000000050e0572a4 */ /* 0x000fe2000f8e0204 */
[C---:B------:R-:W-:Y:S01]  /*2270*/  IADD3.X R13, R4.reuse, UR7, RZ, P0, !PT ;  /* 0x00000007040d7c10 */ /* 0x040fe200087fe4ff */
[C---:B------:R-:W-:Y:S01]  /*2280*/  IMAD.X R15, R4.reuse, 0x1, R7, P2 ;  /* 0x00000001040f7824 */ /* 0x040fe200010e0607 */
[----:B------:R-:W-:Y:S01]  /*2290*/  IADD3.X R17, R4, UR15, RZ, P1, !PT ;  /* 0x0000000f04117c10 */ /* 0x000fe20008ffe4ff */
[----:B------:R-:W-:Y:S01]  /*22a0*/  IMAD.SHL.U32 R3, R3, 0x40, RZ ;  /* 0x0000004003037824 */ /* 0x000fe200078e00ff */
[----:B------:R-:W-:Y:S01]  /*22b0*/  R2P PR, R0, 0x6 ;  /* 0x0000000600007804 */ /* 0x000fe20000000000 */
[----:B------:R-:W-:Y:S01]  /*22c0*/  IMAD.WIDE.U32 R20, R20, c[0x0][0x1a8], R12 ;  /* 0x00006a0014147a25 */ /* 0x000fe200078e000c */
[----:B------:R-:W-:Y:S01]  /*22d0*/  SHF.R.S32.HI R19, RZ, 0x1f, R18 ;  /* 0x0000001fff137819 */ /* 0x000fe20000011412 */
[----:B------:R-:W-:Y:S01]  /*22e0*/  ULDC.64 UR6, c[0x0][0x1a0] ;  /* 0x0000680000067ab9 */ /* 0x000fe20000000a00 */
[----:B------:R-:W-:Y:S01]  /*22f0*/  IADD3 R12, P0, R18, UR11, RZ ;  /* 0x0000000b120c7c10 */ /* 0x000fe2000ff1e0ff */
[----:B------:R-:W-:Y:S01]  /*2300*/  IMAD.SHL.U32 R0, R0, 0x40, RZ ;  /* 0x0000004000007824 */ /* 0x000fe200078e00ff */
[----:B------:R-:W-:Y:S01]  /*2310*/  USHF.L.U64.HI UR20, UR6, UR24, UR7 ;  /* 0x0000001806147299 */ /* 0x000fe20008010207 */
[----:B------:R-:W-:Y:S01]  /*2320*/  IMAD.WIDE.U32 R166, R18, c[0x0][0x198], R14 ;  /* 0x0000660012a67a25 */ /* 0x000fe200078e000e */
[----:B------:R-:W-:Y:S01]  /*2330*/  IADD3.X R15, R19, UR10, RZ, P0, !PT ;  /* 0x0000000a130f7c10 */ /* 0x000fe200087fe4ff */
[----:B------:R-:W-:Y:S01]  /*2340*/  USHF.L.U32 UR21, UR6, 0x4, URZ ;  /* 0x0000000406157899 */ /* 0x000fe2000800063f */
[----:B------:R-:W-:Y:S01]  /*2350*/  LOP3.LUT R0, R0, 0x1c0, RZ, 0xc0, !PT ;  /* 0x000001c000007812 */ /* 0x000fe200078ec0ff */
[----:B------:R-:W-:Y:S01]  /*2360*/  IMAD.WIDE.U32 R10, R10, c[0x0][0x1b8], R16 ;  /* 0x00006e000a0a7a25 */ /* 0x000fe200078e0010 */
[----:B------:R-:W-:Y:S01]  /*2370*/  ISETP.GE.AND P0, PT, R18, UR18, PT ;  /* 0x0000001212007c0c */ /* 0x000fe2000bf06270 */
[----:B------:R-:W-:Y:S01]  /*2380*/  BSSY B0, `(.L_x_1464) ;  /* 0x000003f000007945 */ /* 0x000fe20003800000 */
[----:B------:R-:W-:Y:S01]  /*2390*/  LOP3.LUT R5, R0, 0x8, R5, 0xf8, !PT ;  /* 0x0000000800057812 */ /* 0x000fe200078ef805 */
[----:B------:R-:W-:Y:S01]  /*23a0*/  IMAD.IADD R7, R11, 0x1, R6 ;  /* 0x000000010b077824 */ /* 0x000fe200078e0206 */
[----:B------:R-:W-:Y:S01]  /*23b0*/  SHF.R.U32.HI R0, RZ, 0x3, R0 ;  /* 0x00000003ff007819 */ /* 0x000fe20000011600 */
[----:B------:R-:W-:Y:S01]  /*23c0*/  IMAD R15, R15, c[0x0][0x1a0], RZ ;  /* 0x000068000f0f7a24 */ /* 0x000fe200078e02ff */
[----:B------:R-:W-:Y:S01]  /*23d0*/  IADD3 R23, R21, UR5, RZ ;  /* 0x0000000515177c10 */ /* 0x000fe2000fffe0ff */
[----:B------:R-:W-:Y:S01]  /*23e0*/  IMAD.MOV.U32 R6, RZ, RZ, R10 ;  /* 0x000000ffff067224 */ /* 0x000fe200078e000a */
[----:B------:R-:W-:Y:S01]  /*23f0*/  LOP3.LUT R0, R5, R0, RZ, 0x3c, !PT ;  /* 0x0000000005007212 */ /* 0x000fe200078e3cff */
[----:B------:R-:W-:Y:S01]  /*2400*/  IMAD R165, R19, c[0x0][0x198], RZ ;  /* 0x0000660013a57a24 */ /* 0x000fe200078e02ff */
[----:B------:R-:W-:Y:S01]  /*2410*/  IADD3 R4, R236, 0x80, RZ ;  /* 0x00000080ec047810 */ /* 0x000fe20007ffe0ff */
[----:B------:R-:W-:Y:S01]  /*2420*/  IMAD R15, R12, c[0x0][0x1a4], R15 ;  /* 0x000069000c0f7a24 */ /* 0x000fe200078e020f */
[----:B------:R-:W-:Y:S01]  /*2430*/  LOP3.LUT R0, R0, 0xfffffe00, R3, 0xf8, !PT ;  /* 0xfffffe0000007812 */ /* 0x000fe200078ef803 */
[----:B------:R-:W-:Y:S01]  /*2440*/  IMAD.WIDE.U32 R12, R12, c[0x0][0x1a0], R6 ;  /* 0x000068000c0c7a25 */ /* 0x000fe200078e0006 */
[----:B------:R-:W-:-:S02]  /*2450*/  IADD3 R6, R236, 0x40, RZ ;  /* 0x00000040ec067810 */ /* 0x000fc40007ffe0ff */
[----:B------:R-:W-:Y:S01]  /*2460*/  IADD3 R3, R236, 0xc0, RZ ;  /* 0x000000c0ec037810 */ /* 0x000fe20007ffe0ff */
[----:B------:R-:W-:Y:S02]  /*2470*/  IMAD.MOV.U32 R7, RZ, RZ, 0x10 ;  /* 0x00000010ff077424 */ /* 0x000fe400078e00ff */
[----:B------:R-:W-:Y:S02]  /*2480*/  IMAD.MOV.U32 R5, RZ, RZ, 0x20 ;  /* 0x00000020ff057424 */ /* 0x000fe400078e00ff */
[----:B------:R-:W-:Y:S01]  /*2490*/  IMAD R165, R18, c[0x0][0x19c], R165 ;  /* 0x0000670012a57a24 */ /* 0x000fe200078e02a5 */
[----:B------:R-:W-:Y:S01]  /*24a0*/  SEL R7, R7, 0xfffffff0, !P1 ;  /* 0xfffffff007077807 */ /* 0x000fe20004800000 */
[----:B-1----:R-:W-:Y:S01]  /*24b0*/  IMAD.WIDE R24, R25, 0x40, R18 ;  /* 0x0000004019187825 */ /* 0x002fe200078e0212 */
        /* <DEDUP_REMOVED lines=43> */
.L_x_1465:
[----:B------:R-:W-:Y:S05]  /*2770*/  BSYNC B0 ;  /* 0x0000000000007941 */ /* 0x000fea0003800000 */
.L_x_1464:
        /* <DEDUP_REMOVED lines=45> */
.L_x_1467:
[----:B------:R-:W-:Y:S05]  /*2a50*/  BSYNC B0 ;  /* 0x0000000000007941 */ /* 0x000fea0003800000 */
.L_x_1466:
[----:B------:R-:W-:Y:S01]  /*2a60*/  IADD3 R10, R18, 0x20, RZ ;  /* 0x00000020120a7810 */ /* 0x000fe20007ffe0ff */
[----:B------:R-:W-:Y:S03]  /*2a70*/  BSSY B0, `(.L_x_1468) ;  /* 0x000002c000007945 */ /* 0x000fe60003800000 */
[----:B------:R-:W-:-:S13]  /*2a80*/  ISETP.GE.AND P0, PT, R10, UR18, PT ;  /* 0x000000120a007c0c */ /* 0x000fda000bf06270 */
[----:B------:R-:W-:Y:S05]  /*2a90*/  @P0 BRA `(.L_x_1469) ;  /* 0x0000029000000947 */ /* 0x000fea0003800000 */
[----:B-1----:R-:W-:Y:S01]  /*2aa0*/  IADD3 R17, P0, R24, 0x20, RZ ;  /* 0x0000002018117810 */ /* 0x002fe20007f1e0ff */
        /* <DEDUP_REMOVED lines=40> */
.L_x_1469:
[----:B------:R-:W-:Y:S05]  /*2d30*/  BSYNC B0 ;  /* 0x0000000000007941 */ /* 0x000fea0003800000 */
.L_x_1468:
[----:B------:R-:W-:Y:S01]  /*2d40*/  IADD3 R8, R18, 0x30, RZ ;  /* 0x0000003012087810 */ /* 0x000fe20007ffe0ff */
[----:B------:R-:W-:Y:S03]  /*2d50*/  BSSY B0, `(.L_x_1470) ;  /* 0x000002b000007945 */ /* 0x000fe60003800000 */
[----:B------:R-:W-:-:S13]  /*2d60*/  ISETP.GE.AND P0, PT, R8, UR18, PT ;  /* 0x0000001208007c0c */ /* 0x000fda000bf06270 */
[----:B------:R-:W-:Y:S05]  /*2d70*/  @P0 BRA `(.L_x_1471) ;  /* 0x0000028000000947 */ /* 0x000fea0003800000 */
[----:B-1----:R-:W-:Y:S01]  /*2d80*/  IADD3 R17, P0, R24, 0x30, RZ ;  /* 0x0000003018117810 */ /* 0x002fe20007f1e0ff */
        /* <DEDUP_REMOVED lines=39> */
.L_x_1471:
[----:B------:R-:W-:Y:S05]  /*3000*/  BSYNC B0 ;  /* 0x0000000000007941 */ /* 0x000fea0003800000 */
.L_x_1470:
[----:B------:R-:W-:Y:S01]  /*3010*/  UIADD3 UR11, UR26, -0x1, URZ ;  /* 0xffffffff1a0b7890 */ /* 0x000fe2000fffe03f */
[----:B------:R-:W-:Y:S03]  /*3020*/  BSSY B0, `(.L_x_1472) ;  /* 0x0000026000007945 */ /* 0x000fe60003800000 */
[----:B------:R-:W-:-:S04]  /*3030*/  USHF.L.U32 UR10, UR11, 0x6, URZ ;  /* 0x000000060b0a7899 */ /* 0x000fc8000800063f */
[----:B------:R-:W-:-:S06]  /*3040*/  UIADD3 UR7, -UR10, UR9, URZ ;  /* 0x000000090a077290 */ /* 0x000fcc000fffe13f */
[----:B------:R-:W-:-:S13]  /*3050*/  ISETP.GE.AND P0, PT, R18, UR7, PT ;  /* 0x0000000712007c0c */ /* 0x000fda000bf06270 */
[----:B------:R-:W-:Y:S05]  /*3060*/  @P0 BRA `(.L_x_1473) ;  /* 0x0000021000000947 */ /* 0x000fea0003800000 */
[----:B------:R-:W-:Y:S02]  /*3070*/  ISETP.GE.AND P5, PT, R236, c[0x0][0x220], PT ;  /* 0x00008800ec007a0c */ /* 0x000fe40003fa6270 */
[----:B------:R-:W-:Y:S02]  /*3080*/  ISETP.GE.AND P4, PT, R6, c[0x0][0x220], PT ;  /* 0x0000880006007a0c */ /* 0x000fe40003f86270 */
[----:B------:R-:W-:Y:S02]  /*3090*/  ISETP.GE.AND P2, PT, R4, c[0x0][0x220], PT ;  /* 0x0000880004007a0c */ /* 0x000fe40003f46270 */
[----:B------:R-:W-:-:S07]  /*30a0*/  ISETP.GE.AND P0, PT, R3, c[0x0][0x220], PT ;  /* 0x0000880003007a0c */ /* 0x000fce0003f06270 */
[C---:B-1----:R-:W-:Y:S01]  /*30b0*/  @!P5 LEA R22, P6, R166.reuse, c[0x0][0x168], 0x1 ;  /* 0x00005a00a616da11 */ /* 0x042fe200078c08ff */
        /* <DEDUP_REMOVED lines=28> */
.L_x_1473:
[----:B------:R-:W-:Y:S05]  /*3280*/  BSYNC B0 ;  /* 0x0000000000007941 */ /* 0x000fea0003800000 */
.L_x_1472:
        /* <DEDUP_REMOVED lines=9> */
[----:B-1----:R-:W-:-:S04]  /*3320*/  IADD3 R17, P0, R166, UR25, RZ ;  /* 0x00000019a6117c10 */ /* 0x002fc8000ff1e0ff */
        /* <DEDUP_REMOVED lines=31> */
.L_x_1475:
[----:B------:R-:W-:Y:S05]  /*3520*/  BSYNC B0 ;  /* 0x0000000000007941 */ /* 0x000fea0003800000 */
.L_x_1474:
[----:B------:R-:W-:Y:S01]  /*3530*/  ISETP.GE.AND P0, PT, R10, UR7, PT ;  /* 0x000000070a007c0c */ /* 0x000fe2000bf06270 */
[----:B------:R-:W-:-:S12]  /*3540*/  BSSY B0, `(.L_x_1476) ;  /* 0x0000027000007945 */ /* 0x000fd80003800000 */
[----:B------:R-:W-:Y:S05]  /*3550*/  @P0 BRA `(.L_x_1477) ;  /* 0x0000025000000947 */ /* 0x000fea0003800000 */
[----:B------:R-:W-:Y:S01]  /*3560*/  ISETP.GE.AND P5, PT, R236, c[0x0][0x220], PT ;  /* 0x00008800ec007a0c */ /* 0x000fe20003fa6270 */
[----:B-1----:R-:W-:Y:S01]  /*3570*/  IMAD.MOV.U32 R16, RZ, RZ, c[0x0][0x198] ;  /* 0x00006600ff107624 */ /* 0x002fe200078e00ff */
[----:B------:R-:W-:Y:S01]  /*3580*/  ISETP.GE.AND P4, PT, R6, c[0x0][0x220], PT ;  /* 0x0000880006007a0c */ /* 0x000fe20003f86270 */
[----:B------:R-:W-:Y:S01]  /*3590*/  IMAD.MOV.U32 R20, RZ, RZ, c[0x0][0x19c] ;  /* 0x00006700ff147624 */ /* 0x000fe200078e00ff */
        /* <DEDUP_REMOVED lines=33> */
.L_x_1477:
[----:B------:R-:W-:Y:S05]  /*37b0*/  BSYNC B0 ;  /* 0x0000000000007941 */ /* 0x000fea0003800000 */
.L_x_1476:
[----:B------:R-:W-:Y:S01]  /*37c0*/  ISETP.GE.AND P0, PT, R8, UR7, PT ;  /* 0x0000000708007c0c */ /* 0x000fe2000bf06270 */
[----:B------:R-:W-:-:S12]  /*37d0*/  BSSY B0, `(.L_x_1478) ;  /* 0x0000029000007945 */ /* 0x000fd80003800000 */
[----:B------:R-:W-:Y:S05]  /*37e0*/  @P0 BRA `(.L_x_1479) ;  /* 0x0000027000000947 */ /* 0x000fea0003800000 */
[----:B------:R-:W-:Y:S01]  /*37f0*/  ISETP.GE.AND P5, PT, R236, c[0x0][0x220], PT ;  /* 0x00008800ec007a0c */ /* 0x000fe20003fa6270 */
[----:B-1----:R-:W-:Y:S01]  /*3800*/  IMAD.MOV.U32 R24, RZ, RZ, c[0x0][0x198] ;  /* 0x00006600ff187624 */ /* 0x002fe200078e00ff */
[----:B------:R-:W-:Y:S01]  /*3810*/  ISETP.GE.AND P4, PT, R6, c[0x0][0x220], PT ;  /* 0x0000880006007a0c */ /* 0x000fe20003f86270 */
[----:B------:R-:W-:Y:S01]  /*3820*/  IMAD.MOV.U32 R164, RZ, RZ, R166 ;  /* 0x000000ffffa47224 */ /* 0x000fe200078e00a6 */
[----:B------:R-:W-:Y:S01]  /*3830*/  ISETP.GE.AND P2, PT, R4, c[0x0][0x220], PT ;  /* 0x0000880004007a0c */ /* 0x000fe20003f46270 */
[----:B------:R-:W-:Y:S01]  /*3840*/  ULDC UR5, c[0x0][0x19c] ;  /* 0x0000670000057ab9 */ /* 0x000fe20000000800 */
[----:B------:R-:W-:Y:S01]  /*3850*/  ISETP.GE.AND P0, PT, R3, c[0x0][0x220], PT ;  /* 0x0000880003007a0c */ /* 0x000fe20003f06270 */
[----:B------:R-:W-:Y:S01]  /*3860*/  UIMAD UR5, UR5, 0x30, URZ ;  /* 0x00000030050578a4 */ /* 0x000fe2000f8e023f */
[----:B------:R-:W-:-:S05]  /*3870*/  IMAD.WIDE.U32 R24, R24, 0x30, R164 ;  /* 0x0000003018187825 */ /* 0x000fca00078e00a4 */
[----:B--2---:R-:W-:Y:S01]  /*3880*/  IADD3 R16, R25, UR5, RZ ;  /* 0x0000000519107c10 */ /* 0x004fe2000fffe0ff */
        /* <DEDUP_REMOVED lines=29> */
.L_x_1479:
[----:B------:R-:W-:Y:S05]  /*3a60*/  BSYNC B0 ;  /* 0x0000000000007941 */ /* 0x000fea0003800000 */
.L_x_1478:
        /* <DEDUP_REMOVED lines=16> */
[----:B-12---:R-:W-:Y:S02]  /*3b70*/  @!P2 IMAD.MOV.U32 R16, RZ, RZ, R244 ;  /* 0x000000ffff10a224 */ /* 0x006fe400078e00f4 */
        /* <DEDUP_REMOVED lines=22> */
.L_x_1481:
[----:B------:R-:W-:Y:S05]  /*3ce0*/  BSYNC B0 ;  /* 0x0000000000007941 */ /* 0x000fea0003800000 */
.L_x_1480:
        /* <DEDUP_REMOVED lines=8> */
[----:B-12---:R-:W-:Y:S01]  /*3d70*/  IMAD.U32 R17, RZ, RZ, UR21 ;  /* 0x00000015ff117e24 */ /* 0x006fe2000f8e00ff */
[----:B------:R-:W-:Y:S01]  /*3d80*/  ISETP.GE.AND P3, PT, R6, c[0x0][0x220], PT ;  /* 0x0000880006007a0c */ /* 0x000fe20003f66270 */
[----:B------:R-:W-:Y:S01]  /*3d90*/  IMAD.U32 R11, RZ, RZ, UR21 ;  /* 0x00000015ff0b7e24 */ /* 0x000fe2000f8e00ff */
[----:B------:R-:W-:Y:S01]  /*3da0*/  ISETP.GE.AND P2, PT, R4, c[0x0][0x220], PT ;  /* 0x0000880004007a0c */ /* 0x000fe20003f46270 */
[----:B------:R-:W-:-:S08]  /*3db0*/  IMAD.U32 R16, RZ, RZ, UR20 ;  /* 0x00000014ff107e24 */ /* 0x000fd0000f8e00ff */
[----:B------:R-:W-:Y:S01]  /*3dc0*/  @!P4 LEA R20, P1, R17, R244, 0x1 ;  /* 0x000000f41114c211 */ /* 0x000fe200078208ff */
[----:B------:R1:W-:Y:S01]  /*3dd0*/  @P4 STS.128 [R235+0x10800], RZ ;  /* 0x010800ffeb004388 */ /* 0x0003e20000000c00 */
[----:B------:R-:W-:Y:S02]  /*3de0*/  IADD3 R17, P0, R12, UR21, RZ ;  /* 0x000000150c117c10 */ /* 0x000fe4000ff1e0ff */
        /* <DEDUP_REMOVED lines=8> */
[C---:B------:R-:W-:Y:S01]  /*3e70*/  @!P2 LEA R22, P1, R17.reuse, c[0x0][0x170], 0x1 ;  /* 0x00005c001116aa11 */ /* 0x040fe200078208ff */
[----:B------:R1:W-:Y:S01]  /*3e80*/  @P3 STS.128 [R235+0x12800], RZ ;  /* 0x012800ffeb003388 */ /* 0x0003e20000000c00 */
[C-C-:B------:R-:W-:Y:S02]  /*3e90*/  @!P3 LEA.HI.X R25, R17.reuse, c[0x0][0x174], R16.reuse, 0x1, P5 ;  /* 0x00005d001119ba11 */ /* 0x140fe400028f0c10 */
        /* <DEDUP_REMOVED lines=18> */
.L_x_1483:
[----:B------:R-:W-:Y:S05]  /*3fc0*/  BSYNC B0 ;  /* 0x0000000000007941 */ /* 0x000fea0003800000 */
.L_x_1482:
        /* <DEDUP_REMOVED lines=14> */
[----:B------:R-:W-:Y:S01]  /*40b0*/  IMAD.U32 R11, RZ, RZ, UR13 ;  /* 0x0000000dff0b7e24 */ /* 0x000fe2000f8e00ff */
[----:B-12---:R-:W-:-:S04]  /*40c0*/  IADD3 R16, P0, R12, UR13, RZ ;  /* 0x0000000d0c107c10 */ /* 0x006fc8000ff1e0ff */
[----:B------:R-:W-:Y:S01]  /*40d0*/  IMAD.U32 R10, RZ, RZ, UR5 ;  /* 0x00000005ff0a7e24 */ /* 0x000fe2000f8e00ff */
[C---:B------:R-:W-:Y:S01]  /*40e0*/  @!P4 LEA R20, P1, R11.reuse, R244, 0x1 ;  /* 0x000000f40b14c211 */ /* 0x040fe200078208ff */
        /* <DEDUP_REMOVED lines=30> */
.L_x_1485:
[----:B------:R-:W-:Y:S05]  /*42d0*/  BSYNC B0 ;  /* 0x0000000000007941 */ /* 0x000fea0003800000 */
.L_x_1484:
[----:B------:R-:W-:Y:S01]  /*42e0*/  ISETP.GE.AND P0, PT, R8, UR7, PT ;  /* 0x0000000708007c0c */ /* 0x000fe2000bf06270 */
[----:B------:R-:W-:Y:S01]  /*42f0*/  BSSY B0, `(.L_x_1486) ;  /* 0x0000030000007945 */ /* 0x000fe20003800000 */
[----:B--2---:R-:W-:-:S04]  /*4300*/  LEA.HI R11, R9, R84, RZ, 0x5 ;  /* 0x00000054090b7211 */ /* 0x004fc800078f28ff */
        /* <DEDUP_REMOVED lines=17> */
[C---:B-1----:R-:W-:Y:S02]  /*4420*/  @!P3 LEA R20, P5, R14.reuse, c[0x0][0x170], 0x1 ;  /* 0x00005c000e14ba11 */ /* 0x042fe400078a08ff */
        /* <DEDUP_REMOVED lines=28> */
.L_x_1487:
[----:B------:R-:W-:Y:S05]  /*45f0*/  BSYNC B0 ;  /* 0x0000000000007941 */ /* 0x000fea0003800000 */
.L_x_1486:
[C---:B-1----:R-:W-:Y:S01]  /*4600*/  IMAD.SHL.U32 R8, R2.reuse, 0x40, RZ ;  /* 0x0000004002087824 */ /* 0x042fe200078e00ff */
[----:B------:R-:W-:Y:S01]  /*4610*/  R2P PR, R2, 0x6 ;  /* 0x0000000602007804 */ /* 0x000fe20000000000 */
[----:B------:R-:W-:Y:S01]  /*4620*/  IMAD.SHL.U32 R18, R18, 0x8, RZ ;  /* 0x0000000812127824 */ /* 0x000fe200078e00ff */
[----:B------:R-:W0:Y:S01]  /*4630*/  LDGDEPBAR ;  /* 0x00000000000079af */ /* 0x000e220000000000 */
[----:B------:R-:W-:Y:S01]  /*4640*/  IMAD R234, R11, 0x400, R0 ;  /* 0x000004000bea7824 */ /* 0x000fe200078e0200 */
[----:B------:R-:W-:Y:S01]  /*4650*/  LOP3.LUT R9, R8, 0x1c0, RZ, 0xc0, !PT ;  /* 0x000001c008097812 */ /* 0x000fe200078ec0ff */
[----:B------:R-:W-:Y:S01]  /*4660*/  IMAD.SHL.U32 R84, R84, 0x2, RZ ;  /* 0x0000000254547824 */ /* 0x000fe200078e00ff */
[----:B------:R-:W-:Y:S01]  /*4670*/  UISETP.GT.AND UP0, UPT, UR11, UR19, UPT ;  /* 0x000000130b00728c */ /* 0x000fe2000bf04270 */
        /* <DEDUP_REMOVED lines=11> */
[----:B------:R-:W-:-:S05]  /*4730*/  IMAD.SHL.U32 R233, R233, 0x2, RZ ;  /* 0x00000002e9e97824 */ /* 0x000fca00078e00ff */
[----:B------:R-:W1:Y:S01]  /*4740*/  LDSM.16.M88.4 R48, [R233+0x8000] ;  /* 0x00800000e930783b */ /* 0x000e620000000200 */
[C---:B------:R-:W-:Y:S02]  /*4750*/  IADD3 R2, R233.reuse, 0x8000, RZ ;  /* 0x00008000e9027810 */ /* 0x040fe40007ffe0ff */
[----:B------:R-:W-:Y:S01]  /*4760*/  IADD3 R231, R233, 0x8020, RZ ;  /* 0x00008020e9e77810 */ /* 0x000fe20007ffe0ff */
[----:B------:R-:W5:Y:S01]  /*4770*/  LDSM.16.M88.4 R40, [R233+0x8800] ;  /* 0x00880000e928783b */ /* 0x000f620000000200 */
[----:B------:R-:W-:Y:S01]  /*4780*/  @P1 IADD3 R231, R2, -0x20, RZ ;  /* 0xffffffe002e71810 */ /* 0x000fe20007ffe0ff */
[----:B------:R-:W-:Y:S02]  /*4790*/  IMAD.MOV.U32 R2, RZ, RZ, 0x40 ;  /* 0x00000040ff027424 */ /* 0x000fe400078e00ff */
[----:B------:R-:W2:Y:S01]  /*47a0*/  LDSM.16.M88.4 R12, [R233+0x9000] ;  /* 0x00900000e90c783b */ /* 0x000ea20000000200 */
[C---:B------:R-:W-:Y:S02]  /*47b0*/  IADD3 R223, R231.reuse, 0x800, RZ ;  /* 0x00000800e7df7810 */ /* 0x040fe40007ffe0ff */
[----:B------:R-:W-:Y:S01]  /*47c0*/  SEL R2, R2, 0xffffffc0, !P2 ;  /* 0xffffffc002027807 */ /* 0x000fe20005000000 */
[----:B------:R-:W3:Y:S01]  /*47d0*/  LDSM.16.M88.4 R20, [R233+0x9800] ;  /* 0x00980000e914783b */ /* 0x000ee20000000200 */
[----:B------:R-:W-:-:S02]  /*47e0*/  IADD3 R222, R231, 0x1000, RZ ;  /* 0x00001000e7de7810 */ /* 0x000fc40007ffe0ff */
[----:B------:R-:W-:Y:S01]  /*47f0*/  IADD3 R221, R231, 0x1800, RZ ;  /* 0x00001800e7dd7810 */ /* 0x000fe20007ffe0ff */
[----:B------:R-:W4:Y:S01]  /*4800*/  LDSM.16.M88.4 R24, [R231] ;  /* 0x00000000e718783b */ /* 0x000f220000000200 */
[----:B------:R-:W-:Y:S01]  /*4810*/  IMAD.IADD R227, R233, 0x1, R2 ;  /* 0x00000001e9e37824 */ /* 0x000fe200078e0202 */
[C---:B------:R-:W-:Y:S01]  /*4820*/  IADD3 R219, R231.reuse, 0x2000, RZ ;  /* 0x00002000e7db7810 */ /* 0x040fe20007ffe0ff */
[----:B------:R-:W-:Y:S01]  /*4830*/  IMAD.IADD R220, R2, 0x1, R231 ;  /* 0x0000000102dc7824 */ /* 0x000fe200078e02e7 */
[----:B------:R-:W2:Y:S01]  /*4840*/  LDSM.16.M88.4 R28, [R231+0x800] ;  /* 0x00080000e71c783b */ /* 0x000ea20000000200 */
[C---:B------:R-:W-:Y:S02]  /*4850*/  IADD3 R218, R231.reuse, 0x2800, RZ ;  /* 0x00002800e7da7810 */ /* 0x040fe40007ffe0ff */
[C---:B------:R-:W-:Y:S01]  /*4860*/  IADD3 R217, R231.reuse, 0x3000, RZ ;  /* 0x00003000e7d97810 */ /* 0x040fe20007ffe0ff */
[----:B------:R-:W2:Y:S01]  /*4870*/  LDSM.16.M88.4 R56, [R231+0x1800] ;  /* 0x00180000e738783b */ /* 0x000ea20000000200 */
[----:B------:R-:W-:-:S02]  /*4880*/  IADD3 R216, R231, 0x3800, RZ ;  /* 0x00003800e7d87810 */ /* 0x000fc40007ffe0ff */
[C---:B------:R-:W-:Y:S01]  /*4890*/  IADD3 R215, R231.reuse, 0x4000, RZ ;  /* 0x00004000e7d77810 */ /* 0x040fe20007ffe0ff */
[----:B------:R-:W-:Y:S01]  /*48a0*/  LDSM.16.M88.4 R32, [R227+0x8000] ;  /* 0x00800000e320783b */ /* 0x000fe20000000200 */
[C---:B------:R-:W-:Y:S02]  /*48b0*/  IADD3 R214, R231.reuse, 0x4800, RZ ;  /* 0x00004800e7d67810 */ /* 0x040fe40007ffe0ff */
[C---:B------:R-:W-:Y:S01]  /*48c0*/  IADD3 R213, R231.reuse, 0x5000, RZ ;  /* 0x00005000e7d57810 */ /* 0x040fe20007ffe0ff */
[----:B------:R-:W-:Y:S01]  /*48d0*/  LDSM.16.M88.4 R80, [R227+0x9800] ;  /* 0x00980000e350783b */ /* 0x000fe20000000200 */
[C---:B------:R-:W-:Y:S02]  /*48e0*/  IADD3 R212, R231.reuse, 0x5800, RZ ;  /* 0x00005800e7d47810 */ /* 0x040fe40007ffe0ff */
[C---:B------:R-:W-:Y:S01]  /*48f0*/  IADD3 R211, R231.reuse, 0x6000, RZ ;  /* 0x00006000e7d37810 */ /* 0x040fe20007ffe0ff */
[----:B------:R-:W-:Y:S01]  /*4900*/  LDSM.16.M88.4 R68, [R220] ;  /* 0x00000000dc44783b */ /* 0x000fe20000000200 */
[----:B------:R-:W-:-:S02]  /*4910*/  IADD3 R210, R231, 0x6800, RZ ;  /* 0x00006800e7d27810 */ /* 0x000fc40007ffe0ff */
[C---:B------:R-:W-:Y:S01]  /*4920*/  IADD3 R209, R231.reuse, 0x7000, RZ ;  /* 0x00007000e7d17810 */ /* 0x040fe20007ffe0ff */
[----:B-1----:R-:W-:Y:S01]  /*4930*/  HMMA.16816.F32.BF16 R52, R76, R48, RZ ;  /* 0x000000304c34723c */ /* 0x002fe200000418ff */
[----:B------:R-:W-:Y:S01]  /*4940*/  LDSM.16.M88.4 R64, [R220+0x800] ;  /* 0x00080000dc40783b */ /* 0x000fe20000000200 */
[----:B------:R-:W-:-:S03]  /*4950*/  IADD3 R208, R231, 0x7800, RZ ;  /* 0x00007800e7d07810 */ /* 0x000fc60007ffe0ff */
[----:B------:R-:W-:Y:S03]  /*4960*/  LDSM.16.M88.4 R60, [R220+0x1000] ;  /* 0x00100000dc3c783b */ /* 0x000fe60000000200 */
[C---:B------:R-:W-:Y:S08]  /*4970*/  HMMA.16816.F32.BF16 R48, R76.reuse, R50, RZ ;  /* 0x000000324c30723c */ /* 0x040ff000000418ff */
[C---:B-----5:R-:W-:Y:S08]  /*4980*/  HMMA.16816.F32.BF16 R44, R76.reuse, R40, RZ ;  /* 0x000000284c2c723c */ /* 0x060ff000000418ff */
[C---:B--2---:R-:W-:Y:S08]  /*4990*/  HMMA.16816.F32.BF16 R16, R76.reuse, R12, RZ ;  /* 0x0000000c4c10723c */ /* 0x044ff000000418ff */
[C---:B------:R-:W-:Y:S08]  /*49a0*/  HMMA.16816.F32.BF16 R40, R76.reuse, R42, RZ ;  /* 0x0000002a4c28723c */ /* 0x040ff000000418ff */
[C---:B------:R-:W-:Y:S08]  /*49b0*/  HMMA.16816.F32.BF16 R12, R76.reuse, R14, RZ ;  /* 0x0000000e4c0c723c */ /* 0x040ff000000418ff */
[C---:B---3--:R-:W-:Y:S08]  /*49c0*/  HMMA.16816.F32.BF16 R8, R76.reuse, R20, RZ ;  /* 0x000000144c08723c */ /* 0x048ff000000418ff */
[----:B------:R-:W-:Y:S01]  /*49d0*/  HMMA.16816.F32.BF16 R76, R76, R22, RZ ;  /* 0x000000164c4c723c */ /* 0x000fe200000418ff */
[----:B------:R-:W1:Y:S07]  /*49e0*/  LDSM.16.M88.4 R20, [R231+0x1000] ;  /* 0x00100000e714783b */ /* 0x000e6e0000000200 */
[C---:B----4-:R-:W-:Y:S08]  /*49f0*/  HMMA.16816.F32.BF16 R52, R36.reuse, R24, R52 ;  /* 0x000000182434723c */ /* 0x050ff00000041834 */
[C---:B------:R-:W-:Y:S01]  /*4a00*/  HMMA.16816.F32.BF16 R48, R36.reuse, R26, R48 ;  /* 0x0000001a2430723c */ /* 0x040fe20000041830 */
[----:B------:R-:W2:Y:S07]  /*4a10*/  LDSM.16.M88.4 R24, [R230] ;  /* 0x00000000e618783b */ /* 0x000eae0000000200 */
[C---:B------:R-:W-:Y:S08]  /*4a20*/  HMMA.16816.F32.BF16 R44, R36.reuse, R28, R44 ;  /* 0x0000001c242c723c */ /* 0x040ff0000004182c */
[C---:B------:R-:W-:Y:S01]  /*4a30*/  HMMA.16816.F32.BF16 R40, R36.reuse, R30, R40 ;  /* 0x0000001e2428723c */ /* 0x040fe20000041828 */
[----:B------:R-:W3:Y:S07]  /*4a40*/  LDSM.16.M88.4 R28, [R227+0x8800] ;  /* 0x00880000e31c783b */ /* 0x000eee0000000200 */
[C---:B------:R-:W-:Y:S08]  /*4a50*/  HMMA.16816.F32.BF16 R8, R36.reuse, R56, R8 ;  /* 0x000000382408723c */ /* 0x040ff00000041808 */
[C---:B-1----:R-:W-:Y:S08]  /*4a60*/  HMMA.16816.F32.BF16 R16, R36.reuse, R20, R16 ;  /* 0x000000142410723c */ /* 0x042ff00000041810 */
[C---:B------:R-:W-:Y:S01]  /*4a70*/  HMMA.16816.F32.BF16 R12, R36.reuse, R22, R12 ;  /* 0x00000016240c723c */ /* 0x040fe2000004180c */
[----:B------:R-:W1:Y:S07]  /*4a80*/  LDSM.16.M88.4 R20, [R227+0x9000] ;  /* 0x00900000e314783b */ /* 0x000e6e0000000200 */
[----:B------:R-:W-:Y:S01]  /*4a90*/  HMMA.16816.F32.BF16 R76, R36, R58, R76 ;  /* 0x0000003a244c723c */ /* 0x000fe2000004184c */
[----:B------:R-:W4:Y:S04]  /*4aa0*/  LDSM.16.M88.4 R56, [R220+0x1800] ;  /* 0x00180000dc38783b */ /* 0x000f280000000200 */
[----:B------:R-:W-:Y:S03]  /*4ab0*/  LDSM.16.M88.4 R36, [R234+0x2000] ;  /* 0x00200000ea24783b */ /* 0x000fe60000000200 */
[C---:B--2---:R-:W-:Y:S08]  /*4ac0*/  HMMA.16816.F32.BF16 R52, R24.reuse, R32, R52 ;  /* 0x000000201834723c */ /* 0x044ff00000041834 */
[C---:B------:R-:W-:Y:S01]  /*4ad0*/  HMMA.16816.F32.BF16 R48, R24.reuse, R34, R48 ;  /* 0x000000221830723c */ /* 0x040fe20000041830 */
[----:B------:R-:W2:Y:S07]  /*4ae0*/  LDSM.16.M88.4 R32, [R233+0xa000] ;  /* 0x00a00000e920783b */ /* 0x000eae0000000200 */
[C---:B---3--:R-:W-:Y:S08]  /*4af0*/  HMMA.16816.F32.BF16 R44, R24.reuse, R28, R44 ;  /* 0x0000001c182c723c */ /* 0x048ff0000004182c */
[C---:B------:R-:W-:Y:S01]  /*4b00*/  HMMA.16816.F32.BF16 R40, R24.reuse, R30, R40 ;  /* 0x0000001e1828723c */ /* 0x040fe20000041828 */
[----:B------:R-:W3:Y:S07]  /*4b10*/  LDSM.16.M88.4 R28, [R233+0xa800] ;  /* 0x00a80000e91c783b */ /* 0x000eee0000000200 */
[C---:B-1----:R-:W-:Y:S08]  /*4b20*/  HMMA.16816.F32.BF16 R16, R24.reuse, R20, R16 ;  /* 0x000000141810723c */ /* 0x042ff00000041810 */
[C---:B------:R-:W-:Y:S01]  /*4b30*/  HMMA.16816.F32.BF16 R12, R24.reuse, R22, R12 ;  /* 0x00000016180c723c */ /* 0x040fe2000004180c */
[----:B------:R-:W1:Y:S07]  /*4b40*/  LDSM.16.M88.4 R20, [R233+0xb000] ;  /* 0x00b00000e914783b */ /* 0x000e6e0000000200 */
[C---:B------:R-:W-:Y:S08]  /*4b50*/  HMMA.16816.F32.BF16 R8, R24.reuse, R80, R8 ;  /* 0x000000501808723c */ /* 0x040ff00000041808 */
[----:B------:R-:W-:Y:S01]  /*4b60*/  HMMA.16816.F32.BF16 R76, R24, R82, R76 ;  /* 0x00000052184c723c */ /* 0x000fe2000004184c */
[----:B------:R-:W5:Y:S07]  /*4b70*/  LDSM.16.M88.4 R24, [R233+0xb800] ;  /* 0x00b80000e918783b */ /* 0x000f6e0000000200 */
[C---:B------:R-:W-:Y:S08]  /*4b80*/  HMMA.16816.F32.BF16 R52, R72.reuse, R68, R52 ;  /* 0x000000444834723c */ /* 0x040ff00000041834 */
[C---:B------:R-:W-:Y:S08]  /*4b90*/  HMMA.16816.F32.BF16 R48, R72.reuse, R70, R48 ;  /* 0x000000464830723c */ /* 0x040ff00000041830 */
[C---:B------:R-:W-:Y:S08]  /*4ba0*/  HMMA.16816.F32.BF16 R44, R72.reuse, R64, R44 ;  /* 0x00000040482c723c */ /* 0x040ff0000004182c */
[C---:B------:R-:W-:Y:S01]  /*4bb0*/  HMMA.16816.F32.BF16 R40, R72.reuse, R66, R40 ;  /* 0x000000424828723c */ /* 0x040fe20000041828 */
[----:B------:R-:W-:Y:S07]  /*4bc0*/  LDSM.16.M88.4 R64, [R231+0x3800] ;  /* 0x00380000e740783b */ /* 0x000fee0000000200 */
[C---:B------:R-:W-:Y:S08]  /*4bd0*/  HMMA.16816.F32.BF16 R16, R72.reuse, R60, R16 ;  /* 0x0000003c4810723c */ /* 0x040ff00000041810 */
[C---:B------:R-:W-:Y:S01]  /*4be0*/  HMMA.16816.F32.BF16 R12, R72.reuse, R62, R12 ;  /* 0x0000003e480c723c */ /* 0x040fe2000004180c */
[----:B------:R-:W-:Y:S07]  /*4bf0*/  LDSM.16.M88.4 R60, [R231+0x2800] ;  /* 0x00280000e73c783b */ /* 0x000fee0000000200 */
[C---:B----4-:R-:W-:Y:S08]  /*4c00*/  HMMA.16816.F32.BF16 R8, R72.reuse, R56, R8 ;  /* 0x000000384808723c */ /* 0x050ff00000041808 */
[----:B------:R-:W-:Y:S01]  /*4c10*/  HMMA.16816.F32.BF16 R76, R72, R58, R76 ;  /* 0x0000003a484c723c */ /* 0x000fe2000004184c */
[----:B------:R-:W-:Y:S04]  /*4c20*/  LDSM.16.M88.4 R56, [R232+0x2000] ;  /* 0x00200000e838783b */ /* 0x000fe80000000200 */
        /* <DEDUP_REMOVED lines=9> */
[----:B------:R-:W-:Y:S07]  /*4cc0*/  LDSM.16.M88.4 R20, [R230+0x2000] ;  /* 0x00200000e614783b */ /* 0x000fee0000000200 */
[C---:B-----5:R-:W-:Y:S01]  /*4cd0*/  HMMA.16816.F32.BF16 R68, R36.reuse, R24, R8 ;  /* 0x000000182444723c */ /* 0x060fe20000041808 */
[----:B------:R-:W1:Y:S07]  /*4ce0*/  LDSM.16.M88.4 R8, [R227+0xa000] ;  /* 0x00a00000e308783b */ /* 0x000e6e0000000200 */
[----:B------:R-:W-:Y:S01]  /*4cf0*/  HMMA.16816.F32.BF16 R76, R36, R26, R76 ;  /* 0x0000001a244c723c */ /* 0x000fe2000004184c */
[----:B------:R-:W4:Y:S04]  /*4d00*/  LDSM.16.M88.4 R36, [R227+0xb000] ;  /* 0x00b00000e324783b */ /* 0x000f280000000200 */
[----:B------:R-:W5:Y:S03]  /*4d10*/  LDSM.16.M88.4 R24, [R227+0xa800] ;  /* 0x00a80000e318783b */ /* 0x000f660000000200 */
        /* <DEDUP_REMOVED lines=8> */
[----:B------:R-:W-:Y:S07]  /*4da0*/  LDSM.16.M88.4 R60, [R220+0x2800] ;  /* 0x00280000dc3c783b */ /* 0x000fee0000000200 */
[C---:B------:R-:W-:Y:S08]  /*4db0*/  HMMA.16816.F32.BF16 R68, R56.reuse, R64, R68 ;  /* 0x000000403844723c */ /* 0x040ff00000041844 */
[----:B------:R-:W-:Y:S01]  /*4dc0*/  HMMA.16816.F32.BF16 R76, R56, R66, R76 ;  /* 0x00000042384c723c */ /* 0x000fe2000004184c */
[----:B------:R-:W-:Y:S04]  /*4dd0*/  LDSM.16.M88.4 R56, [R229+0x2000] ;  /* 0x00200000e538783b */ /* 0x000fe80000000200 */
[----:B------:R-:W-:Y:S03]  /*4de0*/  LDSM.16.M88.4 R64, [R220+0x3800] ;  /* 0x00380000dc40783b */ /* 0x000fe60000000200 */
[C---:B-1----:R-:W-:Y:S08]  /*4df0*/  HMMA.16816.F32.BF16 R52, R20.reuse, R8, R52 ;  /* 0x000000081434723c */ /* 0x042ff00000041834 */
[C---:B------:R-:W-:Y:S01]  /*4e00*/  HMMA.16816.F32.BF16 R48, R20.reuse, R10, R48 ;  /* 0x0000000a1430723c */ /* 0x040fe20000041830 */
[----:B------:R-:W1:Y:S07]  /*4e10*/  LDSM.16.M88.4 R8, [R220+0x3000] ;  /* 0x00300000dc08783b */ /* 0x000e6e0000000200 */
[C---:B----4-:R-:W-:Y:S08]  /*4e20*/  HMMA.16816.F32.BF16 R16, R20.reuse, R36, R16 ;  /* 0x000000241410723c */ /* 0x050ff00000041810 */
[C---:B------:R-:W-:Y:S01]  /*4e30*/  HMMA.16816.F32.BF16 R12, R20.reuse, R38, R12 ;  /* 0x00000026140c723c */ /* 0x040fe2000004180c */
[----:B------:R-:W-:Y:S07]  /*4e40*/  LDSM.16.M88.4 R36, [R234+0x4000] ;  /* 0x00400000ea24783b */ /* 0x000fee0000000200 */
[C---:B-----5:R-:W-:Y:S08]  /*4e50*/  HMMA.16816.F32.BF16 R44, R20.reuse, R24, R44 ;  /* 0x00000018142c723c */ /* 0x060ff0000004182c */
[C---:B------:R-:W-:Y:S01]  /*4e60*/  HMMA.16816.F32.BF16 R40, R20.reuse, R26, R40 ;  /* 0x0000001a1428723c */ /* 0x040fe20000041828 */
[----:B------:R-:W3:Y:S07]  /*4e70*/  LDSM.16.M88.4 R24, [R233+0xc000] ;  /* 0x00c00000e918783b */ /* 0x000eee0000000200 */
[C---:B--2---:R-:W-:Y:S08]  /*4e80*/  HMMA.16816.F32.BF16 R68, R20.reuse, R32, R68 ;  /* 0x000000201444723c */ /* 0x044ff00000041844 */
[----:B------:R-:W-:Y:S01]  /*4e90*/  HMMA.16816.F32.BF16 R76, R20, R34, R76 ;  /* 0x00000022144c723c */ /* 0x000fe2000004184c */
[----:B------:R-:W2:Y:S04]  /*4ea0*/  LDSM.16.M88.4 R20, [R233+0xc800] ;  /* 0x00c80000e914783b */ /* 0x000ea80000000200 */
[----:B------:R-:W-:Y:S03]  /*4eb0*/  LDSM.16.M88.4 R32, [R232+0x4000] ;  /* 0x00400000e820783b */ /* 0x000fe60000000200 */
        /* <DEDUP_REMOVED lines=8> */
[----:B------:R-:W-:Y:S07]  /*4f40*/  LDSM.16.M88.4 R60, [R231+0x4800] ;  /* 0x00480000e73c783b */ /* 0x000fee0000000200 */
[C---:B------:R-:W-:Y:S08]  /*4f50*/  HMMA.16816.F32.BF16 R68, R56.reuse, R64, R68 ;  /* 0x000000403844723c */ /* 0x040ff00000041844 */
[----:B------:R-:W-:Y:S01]  /*4f60*/  HMMA.16816.F32.BF16 R76, R56, R66, R76 ;  /* 0x00000042384c723c */ /* 0x000fe2000004184c */
[----:B------:R-:W4:Y:S07]  /*4f70*/  LDSM.16.M88.4 R56, [R233+0xd800] ;  /* 0x00d80000e938783b */ /* 0x000f2e0000000200 */
[C---:B---3--:R-:W-:Y:S08]  /*4f80*/  HMMA.16816.F32.BF16 R52, R36.reuse, R24, R52 ;  /* 0x000000182434723c */ /* 0x048ff00000041834 */
[C---:B------:R-:W-:Y:S01]  /*4f90*/  HMMA.16816.F32.BF16 R48, R36.reuse, R26, R48 ;  /* 0x0000001a2430723c */ /* 0x040fe20000041830 */
[----:B------:R-:W3:Y:S07]  /*4fa0*/  LDSM.16.M88.4 R24, [R231+0x5000] ;  /* 0x00500000e718783b */ /* 0x000eee0000000200 */
[C---:B--2---:R-:W-:Y:S08]  /*4fb0*/  HMMA.16816.F32.BF16 R44, R36.reuse, R20, R44 ;  /* 0x00000014242c723c */ /* 0x044ff0000004182c */
[C---:B------:R-:W-:Y:S01]  /*4fc0*/  HMMA.16816.F32.BF16 R64, R36.reuse, R22, R40 ;  /* 0x000000162440723c */ /* 0x040fe20000041828 */
[----:B------:R-:W-:Y:S04]  /*4fd0*/  LDSM.16.M88.4 R40, [R230+0x4000] ;  /* 0x00400000e628783b */ /* 0x000fe80000000200 */
[----:B------:R-:W2:Y:S03]  /*4fe0*/  LDSM.16.M88.4 R20, [R227+0xc000] ;  /* 0x00c00000e314783b */ /* 0x000ea60000000200 */
[C---:B-1----:R-:W-:Y:S08]  /*4ff0*/  HMMA.16816.F32.BF16 R16, R36.reuse, R8, R16 ;  /* 0x000000082410723c */ /* 0x042ff00000041810 */
[C---:B------:R-:W-:Y:S01]  /*5000*/  HMMA.16816.F32.BF16 R12, R36.reuse, R10, R12 ;  /* 0x0000000a240c723c */ /* 0x040fe2000004180c */
[----:B------:R-:W1:Y:S07]  /*5010*/  LDSM.16.M88.4 R8, [R227+0xc800] ;  /* 0x00c80000e308783b */ /* 0x000e6e0000000200 */
[C---:B----4-:R-:W-:Y:S08]  /*5020*/  HMMA.16816.F32.BF16 R68, R36.reuse, R56, R68 ;  /* 0x000000382444723c */ /* 0x050ff00000041844 */
[----:B------:R-:W-:Y:S01]  /*5030*/  HMMA.16816.F32.BF16 R76, R36, R58, R76 ;  /* 0x0000003a244c723c */ /* 0x000fe2000004184c */
[----:B------:R-:W-:Y:S04]  /*5040*/  LDSM.16.M88.4 R36, [R227+0xd800] ;  /* 0x00d80000e324783b */ /* 0x000fe80000000200 */
[----:B------:R-:W-:Y:S03]  /*5050*/  LDSM.16.M88.4 R56, [R229+0x4000] ;  /* 0x00400000e538783b */ /* 0x000fe60000000200 */
[C---:B------:R-:W-:Y:S08]  /*5060*/  HMMA.16816.F32.BF16 R52, R32.reuse, R28, R52 ;  /* 0x0000001c2034723c */ /* 0x040ff00000041834 */
[C---:B------:R-:W-:Y:S01]  /*5070*/  HMMA.16816.F32.BF16 R48, R32.reuse, R30, R48 ;  /* 0x0000001e2030723c */ /* 0x040fe20000041830 */
[----:B------:R-:W4:Y:S07]  /*5080*/  LDSM.16.M88.4 R28, [R227+0xd000] ;  /* 0x00d00000e31c783b */ /* 0x000f2e0000000200 */
[C---:B------:R-:W-:Y:S08]  /*5090*/  HMMA.16816.F32.BF16 R44, R32.reuse, R60, R44 ;  /* 0x0000003c202c723c */ /* 0x040ff0000004182c */
[C---:B------:R-:W-:Y:S01]  /*50a0*/  HMMA.16816.F32.BF16 R64, R32.reuse, R62, R64 ;  /* 0x0000003e2040723c */ /* 0x040fe20000041840 */
[----:B------:R-:W-:Y:S07]  /*50b0*/  LDSM.16.M88.4 R60, [R233+0xe000] ;  /* 0x00e00000e93c783b */ /* 0x000fee0000000200 */
[C---:B---3--:R-:W-:Y:S08]  /*50c0*/  HMMA.16816.F32.BF16 R16, R32.reuse, R24, R16 ;  /* 0x000000182010723c */ /* 0x048ff00000041810 */
[C---:B------:R-:W-:Y:S01]  /*50d0*/  HMMA.16816.F32.BF16 R12, R32.reuse, R26, R12 ;  /* 0x0000001a200c723c */ /* 0x040fe2000004180c */
[----:B------:R-:W3:Y:S07]  /*50e0*/  LDSM.16.M88.4 R24, [R220+0x4800] ;  /* 0x00480000dc18783b */ /* 0x000eee0000000200 */
[C---:B------:R-:W-:Y:S08]  /*50f0*/  HMMA.16816.F32.BF16 R68, R32.reuse, R72, R68 ;  /* 0x000000482044723c */ /* 0x040ff00000041844 */
[----:B------:R-:W-:Y:S01]  /*5100*/  HMMA.16816.F32.BF16 R76, R32, R74, R76 ;  /* 0x0000004a204c723c */ /* 0x000fe2000004184c */
[----:B------:R-:W-:Y:S07]  /*5110*/  LDSM.16.M88.4 R32, [R220+0x4000] ;  /* 0x00400000dc20783b */ /* 0x000fee0000000200 */
[C---:B--2---:R-:W-:Y:S08]  /*5120*/  HMMA.16816.F32.BF16 R52, R40.reuse, R20, R52 ;  /* 0x000000142834723c */ /* 0x044ff00000041834 */
[C---:B------:R-:W-:Y:S01]  /*5130*/  HMMA.16816.F32.BF16 R48, R40.reuse, R22, R48 ;  /* 0x000000162830723c */ /* 0x040fe20000041830 */
[----:B------:R-:W2:Y:S07]  /*5140*/  LDSM.16.M88.4 R20, [R220+0x5000] ;  /* 0x00500000dc14783b */ /* 0x000eae0000000200 */
[C---:B-1----:R-:W-:Y:S08]  /*5150*/  HMMA.16816.F32.BF16 R44, R40.reuse, R8, R44 ;  /* 0x00000008282c723c */ /* 0x042ff0000004182c */
[C---:B------:R-:W-:Y:S01]  /*5160*/  HMMA.16816.F32.BF16 R64, R40.reuse, R10, R64 ;  /* 0x0000000a2840723c */ /* 0x040fe20000041840 */
[----:B------:R-:W1:Y:S07]  /*5170*/  LDSM.16.M88.4 R8, [R220+0x5800] ;  /* 0x00580000dc08783b */ /* 0x000e6e0000000200 */
[C---:B----4-:R-:W-:Y:S08]  /*5180*/  HMMA.16816.F32.BF16 R16, R40.reuse, R28, R16 ;  /* 0x0000001c2810723c */ /* 0x050ff00000041810 */
[C---:B------:R-:W-:Y:S01]  /*5190*/  HMMA.16816.F32.BF16 R12, R40.reuse, R30, R12 ;  /* 0x0000001e280c723c */ /* 0x040fe2000004180c */
[----:B------:R-:W-:Y:S07]  /*51a0*/  LDSM.16.M88.4 R28, [R233+0xe800] ;  /* 0x00e80000e91c783b */ /* 0x000fee0000000200 */
[C---:B------:R-:W-:Y:S01]  /*51b0*/  HMMA.16816.F32.BF16 R72, R40.reuse, R36, R68 ;  /* 0x000000242848723c */ /* 0x040fe20000041844 */
[----:B------:R-:W4:Y:S07]  /*51c0*/  LDSM.16.M88.4 R68, [R234+0x6000] ;  /* 0x00600000ea44783b */ /* 0x000f2e0000000200 */
[----:B------:R-:W-:Y:S01]  /*51d0*/  HMMA.16816.F32.BF16 R76, R40, R38, R76 ;  /* 0x00000026284c723c */ /* 0x000fe2000004184c */
[----:B------:R-:W5:Y:S04]  /*51e0*/  LDSM.16.M88.4 R36, [R233+0xf000] ;  /* 0x00f00000e924783b */ /* 0x000f680000000200 */
[----:B------:R-:W-:Y:S03]  /*51f0*/  LDSM.16.M88.4 R40, [R232+0x6000] ;  /* 0x00600000e828783b */ /* 0x000fe60000000200 */
[C---:B---3--:R-:W-:Y:S08]  /*5200*/  HMMA.16816.F32.BF16 R44, R56.reuse, R24, R44 ;  /* 0x00000018382c723c */ /* 0x048ff0000004182c */
[C---:B------:R-:W-:Y:S01]  /*5210*/  HMMA.16816.F32.BF16 R64, R56.reuse, R26, R64 ;  /* 0x0000001a3840723c */ /* 0x040fe20000041840 */
[----:B------:R-:W3:Y:S07]  /*5220*/  LDSM.16.M88.4 R24, [R233+0xf800] ;  /* 0x00f80000e918783b */ /* 0x000eee0000000200 */
        /* <DEDUP_REMOVED lines=9> */
[----:B------:R-:W-:Y:S03]  /*52c0*/  LDSM.16.M88.4 R56, [R230+0x6000] ;  /* 0x00600000e638783b */ /* 0x000fe60000000200 */
[C---:B----4-:R-:W-:Y:S08]  /*52d0*/  HMMA.16816.F32.BF16 R44, R68.reuse, R28, R44 ;  /* 0x0000001c442c723c */ /* 0x050ff0000004182c */
[C---:B------:R-:W-:Y:S01]  /*52e0*/  HMMA.16816.F32.BF16 R64, R68.reuse, R30, R64 ;  /* 0x0000001e4440723c */ /* 0x040fe20000041840 */
[----:B------:R-:W4:Y:S07]  /*52f0*/  LDSM.16.M88.4 R28, [R231+0x7800] ;  /* 0x00780000e71c783b */ /* 0x000f2e0000000200 */
[C---:B-----5:R-:W-:Y:S08]  /*5300*/  HMMA.16816.F32.BF16 R16, R68.reuse, R36, R16 ;  /* 0x000000244410723c */ /* 0x060ff00000041810 */
[C---:B------:R-:W-:Y:S01]  /*5310*/  HMMA.16816.F32.BF16 R12, R68.reuse, R38, R12 ;  /* 0x00000026440c723c */ /* 0x040fe2000004180c */
[----:B------:R-:W5:Y:S07]  /*5320*/  LDSM.16.M88.4 R36, [R227+0xe000] ;  /* 0x00e00000e324783b */ /* 0x000f6e0000000200 */
[C---:B------:R-:W-:Y:S08]  /*5330*/  HMMA.16816.F32.BF16 R52, R68.reuse, R60, R52 ;  /* 0x0000003c4434723c */ /* 0x040ff00000041834 */
[C---:B---3--:R-:W-:Y:S08]  /*5340*/  HMMA.16816.F32.BF16 R72, R68.reuse, R24, R72 ;  /* 0x000000184448723c */ /* 0x048ff00000041848 */
[C---:B------:R-:W-:Y:S01]  /*5350*/  HMMA.16816.F32.BF16 R76, R68.reuse, R26, R76 ;  /* 0x0000001a444c723c */ /* 0x040fe2000004184c */
[----:B------:R-:W-:Y:S07]  /*5360*/  LDSM.16.M88.4 R24, [R227+0xe800] ;  /* 0x00e80000e318783b */ /* 0x000fee0000000200 */
[----:B------:R-:W-:Y:S01]  /*5370*/  HMMA.16816.F32.BF16 R48, R68, R62, R48 ;  /* 0x0000003e4430723c */ /* 0x000fe20000041830 */
[----:B------:R-:W-:Y:S07]  /*5380*/  LDSM.16.M88.4 R60, [R229+0x6000] ;  /* 0x00600000e53c783b */ /* 0x000fee0000000200 */
[C---:B-1----:R-:W-:Y:S08]  /*5390*/  HMMA.16816.F32.BF16 R16, R40.reuse, R8, R16 ;  /* 0x000000082810723c */ /* 0x042ff00000041810 */
[C---:B------:R-:W-:Y:S01]  /*53a0*/  HMMA.16816.F32.BF16 R12, R40.reuse, R10, R12 ;  /* 0x0000000a280c723c */ /* 0x040fe2000004180c */
[----:B------:R-:W1:Y:S07]  /*53b0*/  LDSM.16.M88.4 R8, [R227+0xf800] ;  /* 0x00f80000e308783b */ /* 0x000e6e0000000200 */
[C---:B------:R-:W-:Y:S08]  /*53c0*/  HMMA.16816.F32.BF16 R44, R40.reuse, R20, R44 ;  /* 0x00000014282c723c */ /* 0x040ff0000004182c */
[C---:B------:R-:W-:Y:S01]  /*53d0*/  HMMA.16816.F32.BF16 R64, R40.reuse, R22, R64 ;  /* 0x000000162840723c */ /* 0x040fe20000041840 */
[----:B------:R-:W3:Y:S07]  /*53e0*/  LDSM.16.M88.4 R20, [R227+0xf000] ;  /* 0x00f00000e314783b */ /* 0x000eee0000000200 */
[C---:B--2---:R-:W-:Y:S08]  /*53f0*/  HMMA.16816.F32.BF16 R52, R40.reuse, R32, R52 ;  /* 0x000000202834723c */ /* 0x044ff00000041834 */
[C---:B----4-:R-:W-:Y:S08]  /*5400*/  HMMA.16816.F32.BF16 R72, R40.reuse, R28, R72 ;  /* 0x0000001c2848723c */ /* 0x050ff00000041848 */
[C---:B------:R-:W-:Y:S01]  /*5410*/  HMMA.16816.F32.BF16 R76, R40.reuse, R30, R76 ;  /* 0x0000001e284c723c */ /* 0x040fe2000004184c */
[----:B------:R-:W-:Y:S07]  /*5420*/  LDSM.16.M88.4 R28, [R220+0x6800] ;  /* 0x00680000dc1c783b */ /* 0x000fee0000000200 */
[----:B------:R-:W-:Y:S01]  /*5430*/  HMMA.16816.F32.BF16 R48, R40, R34, R48 ;  /* 0x000000222830723c */ /* 0x000fe20000041830 */
[----:B------:R-:W2:Y:S07]  /*5440*/  LDSM.16.M88.4 R32, [R220+0x6000] ;  /* 0x00600000dc20783b */ /* 0x000eae0000000200 */
[C---:B-----5:R-:W-:Y:S08]  /*5450*/  HMMA.16816.F32.BF16 R52, R56.reuse, R36, R52 ;  /* 0x000000243834723c */ /* 0x060ff00000041834 */
[C---:B-1----:R-:W-:Y:S08]  /*5460*/  HMMA.16816.F32.BF16 R72, R56.reuse, R8, R72 ;  /* 0x000000083848723c */ /* 0x042ff00000041848 */
[C---:B------:R-:W-:Y:S01]  /*5470*/  HMMA.16816.F32.BF16 R76, R56.reuse, R10, R76 ;  /* 0x0000000a384c723c */ /* 0x040fe2000004184c */
[----:B------:R-:W-:Y:S07]  /*5480*/  LDSM.16.M88.4 R8, [R220+0x7000] ;  /* 0x00700000dc08783b */ /* 0x000fee0000000200 */
[C---:B---3--:R-:W-:Y:S08]  /*5490*/  HMMA.16816.F32.BF16 R16, R56.reuse, R20, R16 ;  /* 0x000000143810723c */ /* 0x048ff00000041810 */
[----:B------:R-:W-:Y:S01]  /*54a0*/  HMMA.16816.F32.BF16 R12, R56, R22, R12 ;  /* 0x00000016380c723c */ /* 0x000fe2000004180c */
[----:B------:R-:W1:Y:S01]  /*54b0*/  LDSM.16.M88.4 R20, [R220+0x7800] ;  /* 0x00780000dc14783b */ /* 0x000e620000000200 */
[----:B------:R-:W-:-:S06]  /*54c0*/  DEPBAR.LE SB0, 0x0 ;  /* 0x000080000000791a */ /* 0x000fcc0000000000 */
[C---:B------:R-:W-:Y:S08]  /*54d0*/  HMMA.16816.F32.BF16 R48, R56.reuse, R38, R48 ;  /* 0x000000263830723c */ /* 0x040ff00000041830 */
[----:B------:R-:W-:Y:S08]  /*54e0*/  HMMA.16816.F32.BF16 R44, R56, R24, R44 ;  /* 0x00000018382c723c */ /* 0x000ff0000004182c */
[----:B--2---:R-:W-:Y:S07]  /*54f0*/  HMMA.16816.F32.BF16 R52, R60, R32, R52 ;  /* 0x000000203c34723c */ /* 0x004fee0000041834 */
[----:B------:R-:W-:Y:S01]  /*5500*/  LOP3.LUT R32, R84, 0x6, RZ, 0xc0, !PT ;  /* 0x0000000654207812 */ /* 0x000fe200078ec0ff */
[----:B------:R-:W-:Y:S03]  /*5510*/  HMMA.16816.F32.BF16 R64, R56, R26, R64 ;  /* 0x0000001a3840723c */ /* 0x000fe60000041840 */
[----:B------:R-:W-:-:S04]  /*5520*/  IADD3 R32, R32, UR10, RZ ;  /* 0x0000000a20207c10 */ /* 0x000fc8000fffe0ff */
[C---:B------:R-:W-:Y:S01]  /*5530*/  IADD3 R24, R32.reuse, 0x9, RZ ;  /* 0x0000000920187810 */ /* 0x040fe20007ffe0ff */
[C---:B------:R-:W-:Y:S01]  /*5540*/  HMMA.16816.F32.BF16 R48, R60.reuse, R34, R48 ;  /* 0x000000223c30723c */ /* 0x040fe20000041830 */
[----:B------:R-:W-:Y:S02]  /*5550*/  IADD3 R26, R32, 0x1, RZ ;  /* 0x00000001201a7810 */ /* 0x000fe40007ffe0ff */
[----:B------:R-:W-:Y:S02]  /*5560*/  ISETP.GE.AND P5, PT, R24, UR9, PT ;  /* 0x0000000918007c0c */ /* 0x000fe4000bfa6270 */
[C---:B------:R-:W-:Y:S02]  /*5570*/  IADD3 R25, R32.reuse, 0x8, RZ ;  /* 0x0000000820197810 */ /* 0x040fe40007ffe0ff */
[C---:B------:R-:W-:Y:S01]  /*5580*/  IADD3 R24, R32.reuse, 0x18, RZ ;  /* 0x0000001820187810 */ /* 0x040fe20007ffe0ff */
[----:B------:R-:W-:Y:S01]  /*5590*/  HMMA.16816.F32.BF16 R44, R60, R28, R44 ;  /* 0x0000001c3c2c723c */ /* 0x000fe2000004182c */
[----:B------:R-:W-:-:S02]  /*55a0*/  IADD3 R2, R32, 0x10, RZ ;  /* 0x0000001020027810 */ /* 0x000fc40007ffe0ff */
[----:B------:R-:W-:Y:S02]  /*55b0*/  ISETP.GE.AND P0, PT, R26, UR9, PT ;  /* 0x000000091a007c0c */ /* 0x000fe4000bf06270 */
[----:B------:R-:W-:Y:S02]  /*55c0*/  ISETP.GE.AND P6, PT, R25, UR9, PT ;  /* 0x0000000919007c0c */ /* 0x000fe4000bfc6270 */
[----:B------:R-:W-:Y:S01]  /*55d0*/  ISETP.GE.AND P2, PT, R24, UR9, PT ;  /* 0x0000000918007c0c */ /* 0x000fe2000bf46270 */
[----:B-1----:R-:W-:Y:S01]  /*55e0*/  HMMA.16816.F32.BF16 R76, R60, R22, R76 ;  /* 0x000000163c4c723c */ /* 0x002fe2000004184c */
[----:B------:R-:W-:Y:S02]  /*55f0*/  ISETP.GE.AND P4, PT, R2, UR9, PT ;  /* 0x0000000902007c0c */ /* 0x000fe4000bf86270 */
[C---:B------:R-:W-:Y:S02]  /*5600*/  IADD3 R2, R32.reuse, 0x11, RZ ;  /* 0x0000001120027810 */ /* 0x040fe40007ffe0ff */
[----:B------:R-:W-:-:S02]  /*5610*/  ISETP.GE.AND P1, PT, R32, UR9, PT ;  /* 0x0000000920007c0c */ /* 0x000fc4000bf26270 */
[----:B------:R-:W-:Y:S01]  /*5620*/  ISETP.GE.AND P3, PT, R2, UR9, PT ;  /* 0x0000000902007c0c */ /* 0x000fe2000bf66270 */
[C---:B------:R-:W-:Y:S01]  /*5630*/  HMMA.16816.F32.BF16 R24, R60.reuse, R8, R16 ;  /* 0x000000083c18723c */ /* 0x040fe20000041810 */
[----:B------:R-:W-:Y:S02]  /*5640*/  IADD3 R2, R32, 0x19, RZ ;  /* 0x0000001920027810 */ /* 0x000fe40007ffe0ff */
[----:B------:R-:W-:Y:S02]  /*5650*/  FSEL R54, R54, -INF , !P1 ;  /* 0xff80000036367808 */ /* 0x000fe40004800000 */
[----:B------:R-:W-:Y:S02]  /*5660*/  FSEL R33, R52, -INF , !P1 ;  /* 0xff80000034217808 */ /* 0x000fe40004800000 */
[----:B------:R-:W-:Y:S01]  /*5670*/  IADD3 R8, R32, 0x20, RZ ;  /* 0x0000002020087810 */ /* 0x000fe20007ffe0ff */
[----:B------:R-:W-:Y:S01]  /*5680*/  HMMA.16816.F32.BF16 R64, R60, R30, R64 ;  /* 0x0000001e3c40723c */ /* 0x000fe20000041840 */
[----:B------:R-:W-:-:S02]  /*5690*/  ISETP.GE.AND P1, PT, R2, UR9, PT ;  /* 0x0000000902007c0c */ /* 0x000fc4000bf26270 */
[----:B------:R-:W-:Y:S02]  /*56a0*/  FSEL R55, R55, -INF , !P0 ;  /* 0xff80000037377808 */ /* 0x000fe40004000000 */
[----:B------:R-:W-:Y:S02]  /*56b0*/  FSEL R53, R53, -INF , !P0 ;  /* 0xff80000035357808 */ /* 0x000fe40004000000 */
[----:B------:R-:W-:Y:S01]  /*56c0*/  IADD3 R2, R32, 0x21, RZ ;  /* 0x0000002120027810 */ /* 0x000fe20007ffe0ff */
[----:B------:R-:W-:Y:S01]  /*56d0*/  HMMA.16816.F32.BF16 R28, R60, R10, R12 ;  /* 0x0000000a3c1c723c */ /* 0x000fe2000004180c */
[----:B------:R-:W-:Y:S02]  /*56e0*/  ISETP.GE.AND P0, PT, R8, UR9, PT ;  /* 0x0000000908007c0c */ /* 0x000fe4000bf06270 */
[----:B------:R-:W-:Y:S02]  /*56f0*/  IADD3 R8, R32, 0x28, RZ ;  /* 0x0000002820087810 */ /* 0x000fe40007ffe0ff */
[----:B------:R-:W-:-:S02]  /*5700*/  FSEL R50, R50, -INF , !P6 ;  /* 0xff80000032327808 */ /* 0x000fc40007000000 */
[----:B------:R-:W-:Y:S01]  /*5710*/  FSEL R17, R48, -INF , !P6 ;  /* 0xff80000030117808 */ /* 0x000fe20007000000 */
[----:B------:R-:W-:Y:S01]  /*5720*/  HMMA.16816.F32.BF16 R72, R60, R20, R72 ;  /* 0x000000143c48723c */ /* 0x000fe20000041848 */
[----:B------:R-:W-:Y:S02]  /*5730*/  ISETP.GE.AND P6, PT, R2, UR9, PT ;  /* 0x0000000902007c0c */ /* 0x000fe4000bfc6270 */
[C---:B------:R-:W-:Y:S02]  /*5740*/  IADD3 R9, R32.reuse, 0x29, RZ ;  /* 0x0000002920097810 */ /* 0x040fe40007ffe0ff */
[----:B------:R-:W-:Y:S02]  /*5750*/  IADD3 R10, R32, 0x30, RZ ;  /* 0x00000030200a7810 */ /* 0x000fe40007ffe0ff */
[----:B------:R-:W-:Y:S02]  /*5760*/  FSEL R2, R51, -INF , !P5 ;  /* 0xff80000033027808 */ /* 0x000fe40006800000 */
[----:B------:R-:W-:-:S02]  /*5770*/  FSEL R49, R49, -INF , !P5 ;  /* 0xff80000031317808 */ /* 0x000fc40006800000 */
[----:B------:R-:W-:Y:S02]  /*5780*/  ISETP.GE.AND P5, PT, R8, UR9, PT ;  /* 0x0000000908007c0c */ /* 0x000fe4000bfa6270 */
[----:B------:R-:W-:Y:S02]  /*5790*/  FSEL R8, R46, -INF , !P4 ;  /* 0xff8000002e087808 */ /* 0x000fe40006000000 */
[----:B------:R-:W-:Y:S02]  /*57a0*/  FSEL R15, R44, -INF , !P4 ;  /* 0xff8000002c0f7808 */ /* 0x000fe40006000000 */
[----:B------:R-:W-:Y:S02]  /*57b0*/  FSEL R16, R47, -INF , !P3 ;  /* 0xff8000002f107808 */ /* 0x000fe40005800000 */
[----:B------:R-:W-:Y:S02]  /*57c0*/  FSEL R13, R45, -INF , !P3 ;  /* 0xff8000002d0d7808 */ /* 0x000fe40005800000 */
[----:B------:R-:W-:-:S02]  /*57d0*/  ISETP.GE.AND P4, PT, R9, UR9, PT ;  /* 0x0000000909007c0c */ /* 0x000fc4000bf86270 */
[----:B------:R-:W-:Y:S02]  /*57e0*/  ISETP.GE.AND P3, PT, R10, UR9, PT ;  /* 0x000000090a007c0c */ /* 0x000fe4000bf66270 */
[C---:B------:R-:W-:Y:S02]  /*57f0*/  IADD3 R9, R32.reuse, 0x31, RZ ;  /* 0x0000003120097810 */ /* 0x040fe40007ffe0ff */
        /* <DEDUP_REMOVED lines=8> */
[----:B------:R-:W-:Y:S02]  /*5880*/  PLOP3.LUT P0, PT, PT, PT, UP0, 0x80, 0x0 ;  /* 0x000000000000781c */ /* 0x000fe40003f0f008 */
[----:B------:R-:W-:-:S02]  /*5890*/  FSEL R11, R64, -INF , !P2 ;  /* 0xff800000400b7808 */ /* 0x000fc40005000000 */
[----:B------:R-:W-:Y:S02]  /*58a0*/  ISETP.GE.AND P2, PT, R9, UR9, PT ;  /* 0x0000000909007c0c */ /* 0x000fe4000bf46270 */
[----:B------:R-:W-:Y:S02]  /*58b0*/  FSEL R14, R67, -INF , !P1 ;  /* 0xff800000430e7808 */ /* 0x000fe40004800000 */
[----:B------:R-:W-:Y:S02]  /*58c0*/  FSEL R9, R65, -INF , !P1 ;  /* 0xff80000041097808 */ /* 0x000fe40004800000 */
[----:B------:R-:W-:Y:S02]  /*58d0*/  ISETP.GE.AND P1, PT, R10, UR9, PT ;  /* 0x000000090a007c0c */ /* 0x000fe4000bf26270 */
[----:B------:R-:W-:Y:S02]  /*58e0*/  FSEL R196, R27, -INF , !P6 ;  /* 0xff8000001bc47808 */ /* 0x000fe40007000000 */
[----:B------:R-:W-:-:S02]  /*58f0*/  FSEL R193, R25, -INF , !P6 ;  /* 0xff80000019c17808 */ /* 0x000fc40007000000 */
        /* <DEDUP_REMOVED lines=18> */
[----:B------:R-:W-:Y:S01]  /*5a20*/  IMAD.U32 R10, RZ, RZ, UR11 ;  /* 0x0000000bff0a7e24 */ /* 0x000fe2000f8e00ff */
[----:B------:R-:W-:-:S04]  /*5a30*/  IABS R18, R18 ;  /* 0x0000001200127213 */ /* 0x000fc80000000000 */
[----:B------:R-:W-:Y:S01]  /*5a40*/  IABS R10, R10 ;  /* 0x0000000a000a7213 */ /* 0x000fe20000000000 */
        /* <DEDUP_REMOVED lines=43> */
[----:B------:R-:W2:Y:S04]  /*5d00*/  LDG.E R18, [R22.64] ;  /* 0x0000001e16127981 */ /* 0x000ea8000c1e1900 */
[----:B------:R1:W2:Y:S01]  /*5d10*/  LDG.E R21, [R20.64] ;  /* 0x0000001e14157981 */ /* 0x0002a2000c1e1900 */
[----:B------:R-:W-:Y:S02]  /*5d20*/  UIADD3 UR13, UR13, -UR5, URZ ;  /* 0x800000050d0d7290 */ /* 0x000fe4000fffe03f */
[----:B------:R-:W-:Y:S02]  /*5d30*/  UMOV UR7, 0x40 ;  /* 0x0000004000077882 */ /* 0x000fe40000000000 */
[----:B------:R-:W-:-:S03]  /*5d40*/  UIMAD UR7, UR13, UR4, -UR7 ;  /* 0x000000040d0772a4 */ /* 0x000fc6000f8e0a07 */
[----:B------:R-:W-:Y:S02]  /*5d50*/  ULDC.64 UR4, c[0x0][0x198] ;  /* 0x0000660000047ab9 */ /* 0x000fe40000000a00 */
[----:B------:R-:W-:Y:S02]  /*5d60*/  USHF.R.S32.HI UR6, URZ, 0x1f, UR7 ;  /* 0x0000001f3f067899 */ /* 0x000fe40008011407 */
[----:B------:R-:W-:Y:S02]  /*5d70*/  UIMAD.WIDE.U32 UR8, UR7, UR4, URZ ;  /* 0x00000004070872a5 */ /* 0x000fe4000f8e003f */
[----:B------:R-:W-:-:S04]  /*5d80*/  UIMAD UR6, UR6, UR4, URZ ;  /* 0x00000004060672a4 */ /* 0x000fc8000f8e023f */
[----:B------:R-:W-:-:S04]  /*5d90*/  UIMAD UR5, UR7, UR5, UR6 ;  /* 0x00000005070572a4 */ /* 0x000fc8000f8e0206 */
[----:B------:R-:W-:Y:S01]  /*5da0*/  UIADD3 UR5, UR9, UR5, URZ ;  /* 0x0000000509057290 */ /* 0x000fe2000fffe03f */
[----:B-1----:R-:W-:Y:S01]  /*5db0*/  IMAD.U32 R20, RZ, RZ, UR8 ;  /* 0x00000008ff147e24 */ /* 0x002fe2000f8e00ff */
[----:B--2---:R-:W-:Y:S02]  /*5dc0*/  IADD3 R18, -R18, R21, RZ ;  /* 0x0000001512127210 */ /* 0x004fe40007ffe1ff */
[----:B------:R-:W-:Y:S02]  /*5dd0*/  MOV R21, UR9 ;  /* 0x0000000900157c02 */ /* 0x000fe40008000f00 */
[----:B------:R-:W-:Y:S01]  /*5de0*/  IMAD.U32 R21, RZ, RZ, UR5 ;  /* 0x00000005ff157e24 */ /* 0x000fe2000f8e00ff */
[----:B------:R-:W-:-:S05]  /*5df0*/  SHF.R.S32.HI R19, RZ, 0x1f, R18 ;  /* 0x0000001fff137819 */ /* 0x000fca0000011412 */
[----:B------:R-:W-:-:S04]  /*5e00*/  IMAD R19, R19, c[0x0][0x180], RZ ;  /* 0x0000600013137a24 */ /* 0x000fc800078e02ff */
[C---:B------:R-:W-:Y:S02]  /*5e10*/  IMAD R10, R18.reuse, c[0x0][0x184], R19 ;  /* 0x00006100120a7a24 */ /* 0x040fe400078e0213 */
[----:B------:R-:W-:-:S05]  /*5e20*/  IMAD.WIDE.U32 R18, R18, c[0x0][0x180], R20 ;  /* 0x0000600012127a25 */ /* 0x000fca00078e0014 */
[----:B------:R-:W-:Y:S02]  /*5e30*/  IADD3 R10, R19, R10, RZ ;  /* 0x0000000a130a7210 */ /* 0x000fe40007ffe0ff */
[----:B------:R-:W-:Y:S01]  /*5e40*/  MOV R19, R18 ;  /* 0x0000001200137202 */ /* 0x000fe20000000f00 */
[----:B------:R-:W-:Y:S05]  /*5e50*/  BRA `(.L_x_1490) ;  /* 0x0000004000007947 */ /* 0x000fea0003800000 */
.L_x_1489:
[----:B------:R-:W-:-:S04]  /*5e60*/  ULEA UR4, -UR4, URZ, 0x6 ;  /* 0x0000003f04047291 */ /* 0x000fc8000f8e313f */
[----:B------:R-:W-:Y:S02]  /*5e70*/  USHF.R.S32.HI UR5, URZ, 0x1f, UR4 ;  /* 0x0000001f3f057899 */ /* 0x000fe40008011404 */
[----:B------:R-:W-:-:S04]  /*5e80*/  MOV R19, UR4 ;  /* 0x0000000400137c02 */ /* 0x000fc80008000f00 */
[----:B------:R-:W-:Y:S02]  /*5e90*/  MOV R10, UR5 ;  /* 0x00000005000a7c02 */ /* 0x000fe40008000f00 */
.L_x_1490:
[----:B------:R-:W-:Y:S01]  /*5ea0*/  ISETP.GE.AND P6, PT, R236, c[0x0][0x220], PT ;  /* 0x00008800ec007a0c */ /* 0x000fe20003fc6270 */
[----:B------:R-:W-:Y:S01]  /*5eb0*/  BSSY B0, `(.L_x_1491) ;  /* 0x000009b000007945 */ /* 0x000fe20003800000 */
[----:B------:R-:W-:Y:S02]  /*5ec0*/  ISETP.GE.AND P5, PT, R6, c[0x0][0x220], PT ;  /* 0x0000880006007a0c */ /* 0x000fe40003fa6270 */
[----:B------:R-:W-:Y:S02]  /*5ed0*/  ISETP.GE.AND P4, PT, R4, c[0x0][0x220], PT ;  /* 0x0000880004007a0c */ /* 0x000fe40003f86270 */
[----:B------:R-:W-:-:S07]  /*5ee0*/  ISETP.GE.AND P3, PT, R3, c[0x0][0x220], PT ;  /* 0x0000880003007a0c */ /* 0x000fce0003f66270 */
[CC--:B------:R-:W-:Y:S01]  /*5ef0*/  @!P6 IADD3 R6, P1, R19.reuse, R166.reuse, RZ ;  /* 0x000000a61306e210 */ /* 0x0c0fe20007f3e0ff */
[----:B------:R1:W-:Y:S03]  /*5f00*/  @P6 STS.128 [R235+0x8000], RZ ;  /* 0x008000ffeb006388 */ /* 0x0003e60000000c00 */
[----:B------:R-:W-:Y:S01]  /*5f10*/  @!P6 LEA R46, P2, R6, c[0x0][0x168], 0x1 ;  /* 0x00005a00062eea11 */ /* 0x000fe200078408ff */
[----:B------:R-:W-:Y:S01]  /*5f20*/  @!P6 IMAD.X R3, R10, 0x1, R165, P1 ;  /* 0x000000010a03e824 */ /* 0x000fe200008e06a5 */
[----:B------:R-:W-:-:S04]  /*5f30*/  @!P5 IADD3 R4, P1, R19, R166, RZ ;  /* 0x000000a61304d210 */ /* 0x000fc80007f3e0ff */
[----:B------:R-:W-:Y:S01]  /*5f40*/  @!P6 LEA.HI.X R47, R6, c[0x0][0x16c], R3, 0x1, P2 ;  /* 0x00005b00062fea11 */ /* 0x000fe200010f0c03 */
[----:B------:R-:W-:Y:S01]  /*5f50*/  @!P5 IMAD.X R3, R10, 0x1, R165, P1 ;  /* 0x000000010a03d824 */ /* 0x000fe200008e06a5 */
[C---:B------:R-:W-:Y:S02]  /*5f60*/  @!P5 LEA R40, P2, R4.reuse, c[0x0][0x168], 0x1 ;  /* 0x00005a000428da11 */ /* 0x040fe400078408ff */
[CC--:B------:R-:W-:Y:S01]  /*5f70*/  @!P4 IADD3 R6, P1, R19.reuse, R166.reuse, RZ ;  /* 0x000000a61306c210 */ /* 0x0c0fe20007f3e0ff */
[----:B------:R-:W-:Y:S01]  /*5f80*/  @!PT LDS RZ, [RZ] ;  /* 0x00000000fffff984 */ /* 0x000fe20000000800 */
[----:B------:R-:W-:Y:S01]  /*5f90*/  @!PT LDS RZ, [RZ] ;  /* 0x00000000fffff984 */ /* 0x000fe20000000800 */
[----:B------:R-:W-:Y:S01]  /*5fa0*/  @!PT LDS RZ, [RZ] ;  /* 0x00000000fffff984 */ /* 0x000fe20000000800 */
[----:B------:R1:W-:Y:S01]  /*5fb0*/  @!P6 LDGSTS.E.BYPASS.LTC128B.128 [R235+0x8000], [R46.64] ;  /* 0x080000002eebefae */ /* 0x0003e2000b901d5e */
[----:B------:R-:W-:Y:S02]  /*5fc0*/  @!P5 LEA.HI.X R41, R4, c[0x0][0x16c], R3, 0x1, P2 ;  /* 0x00005b000429da11 */ /* 0x000fe400010f0c03 */
[----:B------:R-:W-:Y:S01]  /*5fd0*/  @!P4 LEA R38, P2, R6, c[0x0][0x168], 0x1 ;  /* 0x00005a000626ca11 */ /* 0x000fe200078408ff */
[----:B------:R-:W-:Y:S01]  /*5fe0*/  @!P4 IMAD.X R3, R10, 0x1, R165, P1 ;  /* 0x000000010a03c824 */ /* 0x000fe200008e06a5 */
[C---:B------:R-:W-:Y:S01]  /*5ff0*/  @!P3 IADD3 R4, P1, R19.reuse, R166, RZ ;  /* 0x000000a61304b210 */ /* 0x040fe20007f3e0ff */
        /* <DEDUP_REMOVED lines=12> */
[CC--:B------:R-:W-:Y:S01]  /*60c0*/  @!P6 IADD3 R18, P1, R23.reuse, R166.reuse, RZ ;  /* 0x000000a61712e210 */ /* 0x0c0fe20007f3e0ff */
[----:B------:R-:W-:Y:S01]  /*60d0*/  @!PT LDS RZ, [RZ] ;  /* 0x00000000fffff984 */ /* 0x000fe20000000800 */
[----:B------:R-:W-:Y:S01]  /*60e0*/  @!PT LDS RZ, [RZ] ;  /* 0x00000000fffff984 */ /* 0x000fe20000000800 */
[----:B------:R-:W-:Y:S01]  /*60f0*/  @!PT LDS RZ, [RZ] ;  /* 0x00000000fffff984 */ /* 0x000fe20000000800 */
[----:B------:R1:W-:Y:S03]  /*6100*/  @!P4 LDGSTS.E.BYPASS.LTC128B.128 [R235+0xc000], [R38.64+0x100] ;  /* 0x0c00010026ebcfae */ /* 0x0003e6000b901d5e */
[----:B------:R-:W-:Y:S01]  /*6110*/  @!P6 LEA R44, P2, R18, c[0x0][0x168], 0x1 ;  /* 0x00005a00122cea11 */ /* 0x000fe200078408ff */
[----:B------:R-:W-:Y:S01]  /*6120*/  @!P6 IMAD.X R3, R6, 0x1, R165, P1 ;  /* 0x000000010603e824 */ /* 0x000fe200008e06a5 */
[CC--:B------:R-:W-:Y:S01]  /*6130*/  @!P5 IADD3 R4, P1, R23.reuse, R166.reuse, RZ ;  /* 0x000000a61704d210 */ /* 0x0c0fe20007f3e0ff */
        /* <DEDUP_REMOVED lines=12> */
[----:B------:R-:W-:Y:S01]  /*6200*/  @!P4 IMAD.X R3, R6, 0x1, R165, P1 ;  /* 0x000000010603c824 */ /* 0x000fe200008e06a5 */
[C---:B------:R-:W-:Y:S01]  /*6210*/  @!P3 IADD3 R4, P1, R23.reuse, R166, RZ ;  /* 0x000000a61704b210 */ /* 0x040fe20007f3e0ff */
        /* <DEDUP_REMOVED lines=15> */
[CC--:B------:R-:W-:Y:S01]  /*6310*/  @!P6 IADD3 R18, P1, R23.reuse, R166.reuse, RZ ;  /* 0x000000a61712e210 */ /* 0x0c0fe20007f3e0ff */
[----:B------:R1:W-:Y:S03]  /*6320*/  @P4 STS.128 [R235+0xc800], RZ ;  /* 0x00c800ffeb004388 */ /* 0x0003e60000000c00 */
[----:B------:R-:W-:Y:S01]  /*6330*/  @!P6 LEA R42, P2, R18, c[0x0][0x168], 0x1 ;  /* 0x00005a00122aea11 */ /* 0x000fe200078408ff */
[----:B------:R-:W-:Y:S01]  /*6340*/  @!P6 IMAD.X R3, R6, 0x1, R165, P1 ;  /* 0x000000010603e824 */ /* 0x000fe200008e06a5 */
[CC--:B------:R-:W-:Y:S01]  /*6350*/  @!P5 IADD3 R4, P1, R23.reuse, R166.reuse, RZ ;  /* 0x000000a61704d210 */ /* 0x0c0fe20007f3e0ff */
[----:B------:R-:W-:Y:S01]  /*6360*/  @!PT LDS RZ, [RZ] ;  /* 0x00000000fffff984 */ /* 0x000fe20000000800 */
[----:B------:R-:W-:Y:S01]  /*6370*/  @!PT LDS RZ, [RZ] ;  /* 0x00000000fffff984 */ /* 0x000fe20000000800 */
[----:B------:R-:W-:Y:S01]  /*6380*/  @!PT LDS RZ, [RZ] ;  /* 0x00000000fffff984 */ /* 0x000fe20000000800 */
[----:B------:R1:W-:Y:S03]  /*6390*/  @!P4 LDGSTS.E.BYPASS.LTC128B.128 [R235+0xc800], [R28.64+0x100] ;  /* 0x0c8001001cebcfae */ /* 0x0003e6000b901d5e */
[----:B------:R-:W-:Y:S01]  /*63a0*/  @!P6 LEA.HI.X R43, R18, c[0x0][0x16c], R3, 0x1, P2 ;  /* 0x00005b00122bea11 */ /* 0x000fe200010f0c03 */
[----:B------:R-:W-:Y:S01]  /*63b0*/  @!P5 IMAD.X R3, R6, 0x1, R165, P1 ;  /* 0x000000010603d824 */ /* 0x000fe200008e06a5 */
[----:B------:R-:W-:Y:S01]  /*63c0*/  @!P5 LEA R24, P2, R4, c[0x0][0x168], 0x1 ;  /* 0x00005a000418da11 */ /* 0x000fe200078408ff */
[----:B------:R1:W-:Y:S01]  /*63d0*/  @P3 STS.128 [R235+0xe800], RZ ;  /* 0x00e800ffeb003388 */ /* 0x0003e20000000c00 */
[----:B------:R-:W-:-:S02]  /*63e0*/  @!P4 IADD3 R21, P1, R23, R166, RZ ;  /* 0x000000a61715c210 */ /* 0x000fc40007f3e0ff */
[----:B------:R-:W-:Y:S01]  /*63f0*/  @!P5 LEA.HI.X R25, R4, c[0x0][0x16c], R3, 0x1, P2 ;  /* 0x00005b000419da11 */ /* 0x000fe200010f0c03 */
[----:B------:R-:W-:Y:S01]  /*6400*/  @!PT LDS RZ, [RZ] ;  /* 0x00000000fffff984 */ /* 0x000fe20000000800 */
[----:B------:R-:W-:Y:S01]  /*6410*/  @!PT LDS RZ, [RZ] ;  /* 0x00000000fffff984 */ /* 0x000fe20000000800 */
[----:B------:R-:W-:Y:S01]  /*6420*/  @!PT LDS RZ, [RZ] ;  /* 0x00000000fffff984 */ /* 0x000fe20000000800 */
[----:B------:R1:W-:Y:S01]  /*6430*/  @!P3 LDGSTS.E.BYPASS.LTC128B.128 [R235+0xe800], [R26.64+0x180] ;  /* 0x0e8001801aebbfae */ /* 0x0003e2000b901d5e */
        /* <DEDUP_REMOVED lines=10> */
[----:B------:R1:W-:Y:S01]  /*64e0*/  @!P6 LDGSTS.E.BYPASS.LTC128B.128 [R235+0x9000], [R42.64] ;  /* 0x090000002aebefae */ /* 0x0003e2000b901d5e */
        /* <DEDUP_REMOVED lines=55> */
.L_x_1492:
[----:B------:R-:W-:Y:S05]  /*6860*/  BSYNC B0 ;  /* 0x0000000000007941 */ /* 0x000fea0003800000 */
.L_x_1491:
[----:B------:R-:W0:Y:S01]  /*6870*/  LDGDEPBAR ;  /* 0x00000000000079af */ /* 0x000e220000000000 */
[----:B------:R-:W-:-:S04]  /*6880*/  IADD3 R166, P1, R19, R166, RZ ;  /* 0x000000a613a67210 */ /* 0x000fc80007f3e0ff */
[----:B------:R-:W-:Y:S02]  /*6890*/  IADD3.X R165, R10, R165, RZ, P1, !PT ;  /* 0x000000a50aa57210 */ /* 0x000fe40000ffe4ff */
.L_x_1488:
[----:B------:R-:W-:Y:S02]  /*68a0*/  FMNMX.FTZ R6, R33, R53, !PT ;  /* 0x0000003521067209 */ /* 0x000fe40007810000 */
[----:B-1----:R-:W-:Y:S02]  /*68b0*/  FMNMX.FTZ R21, R54, R55, !PT ;  /* 0x0000003736157209 */ /* 0x002fe40007810000 */
        /* <DEDUP_REMOVED lines=29> */
[----:B------:R-:W1:Y:S03]  /*6a90*/  SHFL.BFLY PT, R19, R6, 0x2, 0x1f ;  /* 0x0c401f0006137f89 */ /* 0x000e6600000e0000 */
[-C--:B------:R-:W-:Y:S01]  /*6aa0*/  LEA R226, R7, R228.reuse, 0x1 ;  /* 0x000000e407e27211 */ /* 0x080fe200078e08ff */
[----:B------:R-:W2:Y:S01]  /*6ab0*/  SHFL.BFLY PT, R4, R21, 0x2, 0x1f ;  /* 0x0c401f0015047f89 */ /* 0x000ea200000e0000 */
[C---:B------:R-:W-:Y:S02]  /*6ac0*/  LEA R225, R5.reuse, R228, 0x1 ;  /* 0x000000e405e17211 */ /* 0x040fe400078e08ff */
[----:B------:R-:W-:Y:S01]  /*6ad0*/  LEA R224, R5, R226, 0x1 ;  /* 0x000000e205e07211 */ /* 0x000fe200078e08ff */
[----:B------:R-:W-:Y:S04]  /*6ae0*/  LDSM.16.MT88.4 R36, [R228+0x10000] ;  /* 0x01000000e424783b */ /* 0x000fe80000004200 */
[----:B------:R-:W-:Y:S04]  /*6af0*/  LDSM.16.MT88.4 R44, [R226+0x10000] ;  /* 0x01000000e22c783b */ /* 0x000fe80000004200 */
[----:B------:R-:W-:Y:S04]  /*6b00*/  LDSM.16.MT88.4 R60, [R224+0x10000] ;  /* 0x01000000e03c783b */ /* 0x000fe80000004200 */
[----:B------:R-:W-:Y:S01]  /*6b10*/  LDSM.16.MT88.4 R68, [R228+0x12000] ;  /* 0x01200000e444783b */ /* 0x000fe20000004200 */
[----:B-1----:R-:W-:-:S03]  /*6b20*/  FMNMX.FTZ R19, R6, R19, !PT ;  /* 0x0000001306137209 */ /* 0x002fc60007810000 */
[----:B------:R-:W-:Y:S01]  /*6b30*/  LDSM.16.MT88.4 R76, [R226+0x12000] ;  /* 0x01200000e24c783b */ /* 0x000fe20000004200 */
[----:B--2---:R-:W-:-:S03]  /*6b40*/  FMNMX.FTZ R4, R21, R4, !PT ;  /* 0x0000000415047209 */ /* 0x004fc60007810000 */
        /* <DEDUP_REMOVED lines=8> */
[----:B--2---:R-:W-:Y:S01]  /*6bd0*/  FMNMX.FTZ R3, R4, R3, !PT ;  /* 0x0000000304037209 */ /* 0x004fe20007810000 */
[C---:B------:R-:W-:Y:S01]  /*6be0*/  FMUL.FTZ R204, R164.reuse, c[0x0][0x23c] ;  /* 0x00008f00a4cc7a20 */ /* 0x040fe20000410000 */
[----:B------:R-:W-:Y:S01]  /*6bf0*/  FSETP.NEU.FTZ.AND P1, PT, R164, -INF , PT ;  /* 0xff800000a400780b */ /* 0x000fe20003f3d000 */
[----:B------:R-:W-:Y:S02]  /*6c00*/  LDSM.16.MT88.4 R124, [R224+0x14000] ;  /* 0x01400000e07c783b */ /* 0x000fe40000004200 */
[C---:B------:R-:W-:Y:S01]  /*6c10*/  FMUL.FTZ R197, R3.reuse, c[0x0][0x23c] ;  /* 0x00008f0003c57a20 */ /* 0x040fe20000410000 */
[----:B------:R-:W-:Y:S01]  /*6c20*/  FSEL R204, R204, RZ, P1 ;  /* 0x000000ffcccc7208 */ /* 0x000fe20000800000 */
[----:B------:R-:W-:Y:S01]  /*6c30*/  LDSM.16.MT88.4 R132, [R228+0x16000] ;  /* 0x01600000e484783b */ /* 0x000fe20000004200 */
[----:B------:R-:W-:-:S03]  /*6c40*/  FSETP.NEU.FTZ.AND P1, PT, R3, -INF , PT ;  /* 0xff8000000300780b */ /* 0x000fc60003f3d000 */
[--C-:B------:R-:W-:Y:S01]  /*6c50*/  FFMA.FTZ R185, R33, c[0x0][0x23c], -R204.reuse ;  /* 0x00008f0021b97a23 */ /* 0x100fe200000108cc */
[----:B------:R-:W-:Y:S01]  /*6c60*/  FSEL R197, R197, RZ, P1 ;  /* 0x000000ffc5c57208 */ /* 0x000fe20000800000 */
[--C-:B------:R-:W-:Y:S01]  /*6c70*/  FFMA.FTZ R184, R53, c[0x0][0x23c], -R204.reuse ;  /* 0x00008f0035b87a23 */ /* 0x100fe200000108cc */
[----:B------:R-:W-:Y:S01]  /*6c80*/  LDSM.16.MT88.4 R156, [R226+0x16000] ;  /* 0x01600000e29c783b */ /* 0x000fe20000004200 */
[--C-:B------:R-:W-:Y:S01]  /*6c90*/  FFMA.FTZ R182, R17, c[0x0][0x23c], -R204.reuse ;  /* 0x00008f0011b67a23 */ /* 0x100fe200000108cc */
[----:B------:R-:W-:Y:S01]  /*6ca0*/  LEA R240, P1, R166, c[0x0][0x168], 0x1 ;  /* 0x00005a00a6f07a11 */ /* 0x000fe200078208ff */
[--C-:B------:R-:W-:Y:S01]  /*6cb0*/  FFMA.FTZ R179, R49, c[0x0][0x23c], -R204.reuse ;  /* 0x00008f0031b37a23 */ /* 0x100fe200000108cc */
[----:B------:R-:W-:Y:S01]  /*6cc0*/  LDSM.16.MT88.4 R144, [R225+0x16000] ;  /* 0x01600000e190783b */ /* 0x000fe20000004200 */
[--C-:B------:R-:W-:Y:S01]  /*6cd0*/  FFMA.FTZ R189, R54, c[0x0][0x23c], -R197.reuse ;  /* 0x00008f0036bd7a23 */ /* 0x100fe200000108c5 */
[----:B------:R-:W-:Y:S01]  /*6ce0*/  MUFU.EX2 R185, R185 ;  /* 0x000000b900b97308 */ /* 0x000fe20000000800 */
[--C-:B------:R-:W-:Y:S01]  /*6cf0*/  FFMA.FTZ R186, R55, c[0x0][0x23c], -R197.reuse ;  /* 0x00008f0037ba7a23 */ /* 0x100fe200000108c5 */
[----:B------:R-:W-:Y:S01]  /*6d00*/  LDSM.16.MT88.4 R4, [R224+0x16000] ;  /* 0x01600000e004783b */ /* 0x000fe20000004200 */
[----:B------:R-:W-:Y:S01]  /*6d10*/  FFMA.FTZ R187, R50, c[0x0][0x23c], -R197 ;  /* 0x00008f0032bb7a23 */ /* 0x000fe200000108c5 */
[----:B------:R-:W-:Y:S01]  /*6d20*/  LEA.HI.X R239, R166, c[0x0][0x16c], R165, 0x1, P1 ;  /* 0x00005b00a6ef7a11 */ /* 0x000fe200008f0ca5 */
[--C-:B------:R-:W-:Y:S01]  /*6d30*/  FFMA.FTZ R180, R2, c[0x0][0x23c], -R197.reuse ;  /* 0x00008f0002b47a23 */ /* 0x100fe200000108c5 */
[----:B------:R-:W1:Y:S01]  /*6d40*/  LDSM.16.MT88.4 R52, [R225+0x10000] ;  /* 0x01000000e134783b */ /* 0x000e620000004200 */
[--C-:B------:R-:W-:Y:S01]  /*6d50*/  FFMA.FTZ R177, R11, c[0x0][0x23c], -R204.reuse ;  /* 0x00008f000bb17a23 */ /* 0x100fe200000108cc */
[----:B------:R-:W2:Y:S01]  /*6d60*/  MUFU.EX2 R184, R184 ;  /* 0x000000b800b87308 */ /* 0x000ea20000000800 */
[----:B------:R-:W-:Y:S01]  /*6d70*/  FFMA.FTZ R2, R9, c[0x0][0x23c], -R204 ;  /* 0x00008f0009027a23 */ /* 0x000fe200000108cc */
[----:B------:R-:W-:Y:S01]  /*6d80*/  LDSM.16.MT88.4 R20, [R224+0x10800] ;  /* 0x01080000e014783b */ /* 0x000fe20000004200 */
[----:B------:R-:W-:-:S02]  /*6d90*/  FFMA.FTZ R181, R8, c[0x0][0x23c], -R197 ;  /* 0x00008f0008b57a23 */ /* 0x000fc400000108c5 */
[--C-:B------:R-:W-:Y:S01]  /*6da0*/  FFMA.FTZ R176, R16, c[0x0][0x23c], -R197.reuse ;  /* 0x00008f0010b07a23 */ /* 0x100fe200000108c5 */
[----:B------:R-:W3:Y:S01]  /*6db0*/  LDSM.16.MT88.4 R8, [R228+0x10800] ;  /* 0x01080000e408783b */ /* 0x000ee20000004200 */
[--C-:B------:R-:W-:Y:S01]  /*6dc0*/  FFMA.FTZ R183, R15, c[0x0][0x23c], -R204.reuse ;  /* 0x00008f000fb77a23 */ /* 0x100fe200000108cc */
[----:B------:R-:W-:Y:S01]  /*6dd0*/  MUFU.EX2 R182, R182 ;  /* 0x000000b600b67308 */ /* 0x000fe20000000800 */
[--C-:B------:R-:W-:Y:S01]  /*6de0*/  FFMA.FTZ R178, R13, c[0x0][0x23c], -R204.reuse ;  /* 0x00008f000db27a23 */ /* 0x100fe200000108cc */
[----:B------:R-:W4:Y:S01]  /*6df0*/  LDSM.16.MT88.4 R16, [R226+0x10800] ;  /* 0x01080000e210783b */ /* 0x000f220000004200 */
[--C-:B------:R-:W-:Y:S02]  /*6e00*/  FFMA.FTZ R167, R12, c[0x0][0x23c], -R197.reuse ;  /* 0x00008f000ca77a23 */ /* 0x100fe400000108c5 */
[--C-:B------:R-:W-:Y:S01]  /*6e10*/  FFMA.FTZ R0, R14, c[0x0][0x23c], -R197.reuse ;  /* 0x00008f000e007a23 */ /* 0x100fe200000108c5 */
[----:B------:R-:W-:Y:S01]  /*6e20*/  LDSM.16.MT88.4 R24, [R228+0x14800] ;  /* 0x01480000e418783b */ /* 0x000fe20000004200 */
[----:B------:R-:W-:Y:S01]  /*6e30*/  FFMA.FTZ R188, R193, c[0x0][0x23c], -R204 ;  /* 0x00008f00c1bc7a23 */ /* 0x000fe200000108cc */
[----:B------:R-:W5:Y:S01]  /*6e40*/  MUFU.EX2 R179, R179 ;  /* 0x000000b300b37308 */ /* 0x000f620000000800 */
[----:B--2---:R-:W-:Y:S01]  /*6e50*/  F2FP.BF16.PACK_AB R148, R184, R185 ;  /* 0x000000b9b894723e */ /* 0x004fe200000010ff */
[----:B------:R-:W2:Y:S01]  /*6e60*/  LDSM.16.MT88.4 R12, [R225+0x10800] ;  /* 0x01080000e10c783b */ /* 0x000ea20000004200 */
[----:B------:R-:W-:-:S02]  /*6e70*/  FFMA.FTZ R195, R196, c[0x0][0x23c], -R197 ;  /* 0x00008f00c4c37a23 */ /* 0x000fc400000108c5 */
[--C-:B------:R-:W-:Y:S01]  /*6e80*/  FFMA.FTZ R191, R191, c[0x0][0x23c], -R204.reuse ;  /* 0x00008f00bfbf7a23 */ /* 0x100fe200000108cc */
[----:B------:R-:W-:Y:S01]  /*6e90*/  LDSM.16.MT88.4 R168, [R228+0x12800] ;  /* 0x01280000e4a8783b */ /* 0x000fe20000004200 */
[--C-:B------:R-:W-:Y:S01]  /*6ea0*/  FFMA.FTZ R190, R175, c[0x0][0x23c], -R204.reuse ;  /* 0x00008f00afbe7a23 */ /* 0x100fe200000108cc */
[----:B------:R-:W-:Y:S01]  /*6eb0*/  MUFU.EX2 R189, R189 ;  /* 0x000000bd00bd7308 */ /* 0x000fe20000000800 */
[--C-:B------:R-:W-:Y:S01]  /*6ec0*/  FFMA.FTZ R193, R173, c[0x0][0x23c], -R204.reuse ;  /* 0x00008f00adc17a23 */ /* 0x100fe200000108cc */
[----:B------:R-:W-:Y:S01]  /*6ed0*/  LDSM.16.MT88.4 R32, [R226+0x12800] ;  /* 0x01280000e220783b */ /* 0x000fe20000004200 */
[--C-:B------:R-:W-:Y:S02]  /*6ee0*/  FFMA.FTZ R192, R192, c[0x0][0x23c], -R197.reuse ;  /* 0x00008f00c0c07a23 */ /* 0x100fe400000108c5 */
[--C-:B------:R-:W-:Y:S01]  /*6ef0*/  FFMA.FTZ R196, R174, c[0x0][0x23c], -R197.reuse ;  /* 0x00008f00aec47a23 */ /* 0x100fe200000108c5 */
[----:B------:R-:W-:Y:S01]  /*6f00*/  LDSM.16.MT88.4 R28, [R225+0x12800] ;  /* 0x01280000e11c783b */ /* 0x000fe20000004200 */
[----:B------:R-:W-:Y:S01]  /*6f10*/  FFMA.FTZ R199, R172, c[0x0][0x23c], -R197 ;  /* 0x00008f00acc77a23 */ /* 0x000fe200000108c5 */
[----:B------:R-:W1:Y:S01]  /*6f20*/  MUFU.EX2 R186, R186 ;  /* 0x000000ba00ba7308 */ /* 0x000e620000000800 */
[----:B-----5:R-:W-:Y:S01]  /*6f30*/  F2FP.BF16.PACK_AB R150, R179, R182 ;  /* 0x000000b6b396723e */ /* 0x020fe200000010ff */
[----:B------:R-:W-:Y:S01]  /*6f40*/  LDSM.16.MT88.4 R172, [R228+0x13000] ;  /* 0x01300000e4ac783b */ /* 0x000fe20000004200 */
[----:B------:R-:W-:-:S02]  /*6f50*/  FFMA.FTZ R206, R207, c[0x0][0x23c], -R204 ;  /* 0x00008f00cfce7a23 */ /* 0x000fc400000108cc */
[--C-:B------:R-:W-:Y:S02]  /*6f60*/  FFMA.FTZ R205, R205, c[0x0][0x23c], -R204.reuse ;  /* 0x00008f00cdcd7a23 */ /* 0x100fe400000108cc */
[--C-:B------:R-:W-:Y:S01]  /*6f70*/  FFMA.FTZ R203, R203, c[0x0][0x23c], -R204.reuse ;  /* 0x00008f00cbcb7a23 */ /* 0x100fe200000108cc */
[----:B------:R-:W-:Y:S01]  /*6f80*/  MUFU.EX2 R187, R187 ;  /* 0x000000bb00bb7308 */ /* 0x000fe20000000800 */
[----:B------:R-:W-:Y:S02]  /*6f90*/  FFMA.FTZ R204, R201, c[0x0][0x23c], -R204 ;  /* 0x00008f00c9cc7a23 */ /* 0x000fe400000108cc */
[--C-:B------:R-:W-:Y:S02]  /*6fa0*/  FFMA.FTZ R201, R202, c[0x0][0x23c], -R197.reuse ;  /* 0x00008f00cac97a23 */ /* 0x100fe400000108c5 */
[--C-:B------:R-:W-:Y:S02]  /*6fb0*/  FFMA.FTZ R200, R200, c[0x0][0x23c], -R197.reuse ;  /* 0x00008f00c8c87a23 */ /* 0x100fe400000108c5 */
[--C-:B------:R-:W-:Y:S01]  /*6fc0*/  FFMA.FTZ R198, R198, c[0x0][0x23c], -R197.reuse ;  /* 0x00008f00c6c67a23 */ /* 0x100fe200000108c5 */
[----:B------:R-:W5:Y:S01]  /*6fd0*/  MUFU.EX2 R180, R180 ;  /* 0x000000b400b47308 */ /* 0x000f620000000800 */
[----:B-1----:R-:W-:Y:S01]  /*6fe0*/  F2FP.BF16.PACK_AB R149, R186, R189 ;  /* 0x000000bdba95723e */ /* 0x002fe200000010ff */
[----:B------:R-:W-:-:S02]  /*6ff0*/  FFMA.FTZ R241, R194, c[0x0][0x23c], -R197 ;  /* 0x00008f00c2f17a23 */ /* 0x000fc400000108c5 */
[----:B------:R-:W-:Y:S02]  /*7000*/  FADD.FTZ R185, R185, R184 ;  /* 0x000000b8b9b97221 */ /* 0x000fe40000010000 */
[----:B------:R-:W-:Y:S02]  /*7010*/  FADD.FTZ R186, R189, R186 ;  /* 0x000000babdba7221 */ /* 0x000fe40000010000 */
[----:B------:R-:W-:Y:S01]  /*7020*/  MUFU.EX2 R183, R183 ;  /* 0x000000b700b77308 */ /* 0x000fe20000000800 */
[----:B------:R-:W-:-:S04]  /*7030*/  FADD.FTZ R182, R182, R185 ;  /* 0x000000b9b6b67221 */ /* 0x000fc80000010000 */
[----:B------:R-:W-:Y:S01]  /*7040*/  FADD.FTZ R182, R179, R182 ;  /* 0x000000b6b3b67221 */ /* 0x000fe20000010000 */
[----:B-----5:R-:W-:Y:S02]  /*7050*/  F2FP.BF16.PACK_AB R151, R180, R187 ;  /* 0x000000bbb497723e */ /* 0x020fe400000010ff */
[----:B------:R-:W1:Y:S01]  /*7060*/  MUFU.EX2 R178, R178 ;  /* 0x000000b200b27308 */ /* 0x000e620000000800 */
[----:B------:R-:W-:-:S04]  /*7070*/  FADD.FTZ R187, R187, R186 ;  /* 0x000000babbbb7221 */ /* 0x000fc80000010000 */
        /* <DEDUP_REMOVED lines=66> */
[----:B---3--:R-:W-:Y:S01]  /*74a0*/  HMMA.16816.F32.BF16 R160, R4, R8, R160 ;  /* 0x0000000804a0723c */ /* 0x008fe200000418a0 */
[----:B------:R-:W-:-:S07]  /*74b0*/  FADD.FTZ R167, R0, R167 ;  /* 0x000000a700a77221 */ /* 0x000fce0000010000 */
[C---:B------:R-:W-:Y:S01]  /*74c0*/  HMMA.16816.F32.BF16 R36, R4.reuse, R10, R36 ;  /* 0x0000000a0424723c */ /* 0x040fe20000041824 */
[----:B------:R-:W1:Y:S07]  /*74d0*/  LDSM.16.MT88.4 R8, [R224+0x12800] ;  /* 0x01280000e008783b */ /* 0x000e6e0000004200 */
[C---:B----4-:R-:W-:Y:S08]  /*74e0*/  HMMA.16816.F32.BF16 R40, R4.reuse, R16, R40 ;  /* 0x000000100428723c */ /* 0x050ff00000041828 */
        /* <DEDUP_REMOVED lines=37> */
[----:B------:R-:W-:Y:S07]  /*7740*/  LDSM.16.MT88.4 R20, [R228+0x11000] ;  /* 0x01100000e414783b */ /* 0x000fee0000004200 */
[C---:B--2---:R-:W-:Y:S08]  /*7750*/  HMMA.16816.F32.BF16 R140, R4.reuse, R12, R140 ;  /* 0x0000000c048c723c */ /* 0x044ff0000004188c */
[C---:B------:R-:W-:Y:S01]  /*7760*/  HMMA.16816.F32.BF16 R144, R4.reuse, R14, R144 ;  /* 0x0000000e0490723c */ /* 0x040fe20000041890 */
[----:B------:R-:W2:Y:S07]  /*7770*/  LDSM.16.MT88.4 R12, [R224+0x11000] ;  /* 0x01100000e00c783b */ /* 0x000eae0000004200 */
        /* <DEDUP_REMOVED lines=81> */
[C---:B-----5:R-:W-:Y:S08]  /*7c90*/  HMMA.16816.F32.BF16 R160, R4.reuse, R24, R160 ;  /* 0x0000001804a0723c */ /* 0x060ff000000418a0 */
[C---:B------:R-:W-:Y:S01]  /*7ca0*/  HMMA.16816.F32.BF16 R36, R4.reuse, R26, R36 ;  /* 0x0000001a0424723c */ /* 0x040fe20000041824 */
[----:B------:R-:W5:Y:S07]  /*7cb0*/  LDSM.16.MT88.4 R24, [R225+0x15800] ;  /* 0x01580000e118783b */ /* 0x000f6e0000004200 */
[C---:B----4-:R-:W-:Y:S08]  /*7cc0*/  HMMA.16816.F32.BF16 R40, R4.reuse, R20, R40 ;  /* 0x000000140428723c */ /* 0x050ff00000041828 */
        /* <DEDUP_REMOVED lines=21> */
[C---:B----4-:R-:W-:Y:S08]  /*7e20*/  HMMA.16816.F32.BF16 R120, R4.reuse, R20, R120 ;  /* 0x000000140478723c */ /* 0x050ff00000041878 */
        /* <DEDUP_REMOVED lines=49> */
.L_x_1497:
        /* <DEDUP_REMOVED lines=54> */
[----:B-1----:R-:W-:Y:S02]  /*84a0*/  IMAD.U32 R10, RZ, RZ, UR22 ;  /* 0x00000016ff0a7e24 */ /* 0x002fe4000f8e00ff */
[----:B--2---:R-:W-:Y:S01]  /*84b0*/  IMAD.U32 R12, RZ, RZ, UR32 ;  /* 0x00000020ff0c7e24 */ /* 0x004fe2000f8e00ff */
[----:B------:R-:W-:Y:S04]  /*84c0*/  UIADD3 UR32, UR37, -UR35, URZ ;  /* 0x8000002325207290 */ /* 0x000fe8000fffe03f */
[----:B------:R-:W-:Y:S01]  /*84d0*/  UIMAD UR32, UR32, UR11, -0x40 ;  /* 0xffffffc0202074a4 */ /* 0x000fe2000f8e020b */
[----:B---3--:R-:W-:Y:S03]  /*84e0*/  MOV R13, UR33 ;  /* 0x00000021000d7c02 */ /* 0x008fe60008000f00 */
[----:B------:R-:W-:Y:S02]  /*84f0*/  UIMAD UR22, UR9, UR32, URZ ;  /* 0x00000020091672a4 */ /* 0x000fe4000f8e023f */
[----:B------:R-:W2:Y:S01]  /*8500*/  LDG.E R3, [R12.64] ;  /* 0x0000001e0c037981 */ /* 0x000ea2000c1e1900 */
[----:B----4-:R-:W-:Y:S01]  /*8510*/  MOV R11, UR23 ;  /* 0x00000017000b7c02 */ /* 0x010fe20008000f00 */
[----:B------:R-:W-:Y:S02]  /*8520*/  USHF.R.S32.HI UR23, URZ, 0x1f, UR32 ;  /* 0x0000001f3f177899 */ /* 0x000fe40008011420 */
[----:B------:R-:W-:Y:S02]  /*8530*/  UIMAD.WIDE.U32 UR32, UR8, UR32, URZ ;  /* 0x00000020082072a5 */ /* 0x000fe4000f8e003f */
[----:B------:R-:W2:Y:S01]  /*8540*/  LDG.E R10, [R10.64] ;  /* 0x0000001e0a0a7981 */ /* 0x000ea2000c1e1900 */
[----:B------:R-:W-:Y:S03]  /*8550*/  UIMAD UR22, UR23, UR8, UR22 ;  /* 0x00000008171672a4 */ /* 0x000fe6000f8e0216 */
[----:B------:R-:W-:Y:S01]  /*8560*/  IMAD.U32 R5, RZ, RZ, UR33 ;  /* 0x00000021ff057e24 */ /* 0x000fe2000f8e00ff */
[----:B------:R-:W-:Y:S01]  /*8570*/  UIADD3 UR22, UR33, UR22, URZ ;  /* 0x0000001621167290 */ /* 0x000fe2000fffe03f */
[----:B------:R-:W-:Y:S01]  /*8580*/  MOV R4, UR32 ;  /* 0x0000002000047c02 */ /* 0x000fe20008000f00 */
[----:B------:R-:W-:Y:S04]  /*8590*/  UMOV UR23, UR8 ;  /* 0x0000000800177c82 */ /* 0x000fe80008000000 */
        /* <DEDUP_REMOVED lines=9> */
.L_x_1494:
[C---:B------:R-:W-:Y:S01]  /*8630*/  ISETP.GE.AND P6, PT, R236.reuse, c[0x0][0x220], PT ;  /* 0x00008800ec007a0c */ /* 0x040fe20003fc6270 */
[----:B------:R-:W-:Y:S01]  /*8640*/  UISETP.GT.AND UP2, UPT, UR26, UR19, UPT ;  /* 0x000000131a00728c */ /* 0x000fe2000bf44270 */
[C---:B------:R-:W-:Y:S02]  /*8650*/  IADD3 R166, R236.reuse, 0x40, RZ ;  /* 0x00000040eca67810 */ /* 0x040fe40007ffe0ff */
[----:B------:R-:W-:Y:S02]  /*8660*/  IADD3 R2, R236, 0x80, RZ ;  /* 0x00000080ec027810 */ /* 0x000fe40007ffe0ff */
[----:B------:R-:W-:Y:S02]  /*8670*/  ISETP.GE.AND P5, PT, R166, c[0x0][0x220], PT ;  /* 0x00008800a6007a0c */ /* 0x000fe40003fa6270 */
[----:B------:R-:W-:Y:S02]  /*8680*/  ISETP.GE.AND P4, PT, R2, c[0x0][0x220], PT ;  /* 0x0000880002007a0c */ /* 0x000fe40003f86270 */
[CC--:B------:R-:W-:Y:S02]  /*8690*/  LEA R2, P0, R3.reuse, R244.reuse, 0x1 ;  /* 0x000000f403027211 */ /* 0x0c0fe400078008ff */
[C---:B------:R-:W-:Y:S01]  /*86a0*/  IADD3 R247, P1, R3.reuse, UR21, RZ ;  /* 0x0000001503f77c10 */ /* 0x040fe2000ff3e0ff */
[----:B------:R-:W-:Y:S01]  /*86b0*/  @P6 STS.128 [R235+0x10000], RZ ;  /* 0x010000ffeb006388 */ /* 0x000fe20000000c00 */
[-C--:B------:R-:W-:Y:S02]  /*86c0*/  LEA.HI.X R3, R3, R245.reuse, R164, 0x1, P0 ;  /* 0x000000f503037211 */ /* 0x080fe400000f0ca4 */
[----:B------:R-:W-:Y:S02]  /*86d0*/  IADD3 R166, R236, 0xc0, RZ ;  /* 0x000000c0eca67810 */ /* 0x000fe40007ffe0ff */
[C---:B------:R-:W-:Y:S01]  /*86e0*/  IADD3 R167, P2, R247.reuse, UR21, RZ ;  /* 0x00000015f7a77c10 */ /* 0x040fe2000ff5e0ff */
[----:B------:R-:W-:Y:S01]  /*86f0*/  @!PT LDS RZ, [RZ] ;  /* 0x00000000fffff984 */ /* 0x000fe20000000800 */
[----:B------:R-:W-:Y:S01]  /*8700*/  @!PT LDS RZ, [RZ] ;  /* 0x00000000fffff984 */ /* 0x000fe20000000800 */
[----:B------:R-:W-:Y:S01]  /*8710*/  @!PT LDS RZ, [RZ] ;  /* 0x00000000fffff984 */ /* 0x000fe20000000800 */
[----:B------:R1:W-:Y:S01]  /*8720*/  @!P6 LDGSTS.E.BYPASS.LTC128B.128 [R235+0x10000], [R2.64] ;  /* 0x1000000002ebefae */ /* 0x0003e2000b901d5e */
[----:B------:R-:W-:Y:S02]  /*8730*/  ISETP.GE.AND P3, PT, R166, c[0x0][0x220], PT ;  /* 0x00008800a6007a0c */ /* 0x000fe40003f66270 */
[----:B------:R-:W-:Y:S01]  /*8740*/  IADD3.X R166, R164, UR20, RZ, P1, !PT ;  /* 0x00000014a4a67c10 */ /* 0x000fe20008ffe4ff */
[----:B------:R-:W-:Y:S01]  /*8750*/  @P5 STS.128 [R235+0x12000], RZ ;  /* 0x012000ffeb005388 */ /* 0x000fe20000000c00 */
[CC--:B------:R-:W-:Y:S02]  /*8760*/  @!P6 LEA R18, P1, R247.reuse, R244.reuse, 0x1 ;  /* 0x000000f4f712e211 */ /* 0x0c0fe400078208ff */
[CC--:B------:R-:W-:Y:S01]  /*8770*/  @!P5 LEA R250, P0, R247.reuse, R244.reuse, 0x1 ;  /* 0x000000f4f7fad211 */ /* 0x0c0fe200078008ff */
[----:B------:R-:W-:Y:S01]  /*8780*/  @!PT LDS RZ, [RZ] ;  /* 0x00000000fffff984 */ /* 0x000fe20000000800 */
[----:B------:R-:W-:Y:S01]  /*8790*/  @!PT LDS RZ, [RZ] ;  /* 0x00000000fffff984 */ /* 0x000fe20000000800 */
[----:B------:R-:W-:Y:S01]  /*87a0*/  @!PT LDS RZ, [RZ] ;  /* 0x00000000fffff984 */ /* 0x000fe20000000800 */
[----:B------:R1:W-:Y:S01]  /*87b0*/  @!P5 LDGSTS.E.BYPASS.LTC128B.128 [R235+0x12000], [R2.64+0x80] ;  /* 0x1200008002ebdfae */ /* 0x0003e2000b901d5e */
[CCC-:B------:R-:W-:Y:S02]  /*87c0*/  @!P6 LEA.HI.X R19, R247.reuse, R245.reuse, R166.reuse, 0x1, P1 ;  /* 0x000000f5f713e211 */ /* 0x1c0fe400008f0ca6 */
[CCC-:B------:R-:W-:Y:S01]  /*87d0*/  @!P5 LEA.HI.X R251, R247.reuse, R245.reuse, R166.reuse, 0x1, P0 ;  /* 0x000000f5f7fbd211 */ /* 0x1c0fe200000f0ca6 */
[----:B------:R-:W-:Y:S01]  /*87e0*/  @P4 STS.128 [R235+0x14000], RZ ;  /* 0x014000ffeb004388 */ /* 0x000fe20000000c00 */
[----:B------:R-:W-:Y:S02]  /*87f0*/  IADD3.X R164, R166, UR20, RZ, P2, !PT ;  /* 0x00000014a6a47c10 */ /* 0x000fe400097fe4ff */
        /* <DEDUP_REMOVED lines=8> */
[-C--:B------:R-:W-:Y:S02]  /*8880*/  @!P3 LEA.HI.X R247, R247, R245.reuse, R166, 0x1, P1 ;  /* 0x000000f5f7f7b211 */ /* 0x080fe400008f0ca6 */
        /* <DEDUP_REMOVED lines=17> */
[CC--:B------:R-:W-:Y:S02]  /*89a0*/  @!P3 LEA.HI.X R23, R167.reuse, R245.reuse, R164, 0x1, P0 ;  /* 0x000000f5a717b211 */ /* 0x0c0fe400000f0ca4 */
[----:B------:R-:W-:Y:S01]  /*89b0*/  IADD3 R166, P2, R167, UR21, RZ ;  /* 0x00000015a7a67c10 */ /* 0x000fe2000ff5e0ff */
[----:B------:R-:W-:Y:S01]  /*89c0*/  @!PT LDS RZ, [RZ] ;  /* 0x00000000fffff984 */ /* 0x000fe20000000800 */
[----:B------:R-:W-:Y:S01]  /*89d0*/  @!PT LDS RZ, [RZ] ;  /* 0x00000000fffff984 */ /* 0x000fe20000000800 */
[----:B------:R-:W-:Y:S01]  /*89e0*/  @!PT LDS RZ, [RZ] ;  /* 0x00000000fffff984 */ /* 0x000fe20000000800 */
[----:B------:R1:W-:Y:S03]  /*89f0*/  @!P5 LDGSTS.E.BYPASS.LTC128B.128 [R235+0x12800], [R250.64+0x80] ;  /* 0x12800080faebdfae */ /* 0x0003e6000b901d5e */
[-C--:B------:R-:W-:Y:S01]  /*8a00*/  @!P6 LEA R202, P0, R166, R244.reuse, 0x1 ;  /* 0x000000f4a6cae211 */ /* 0x080fe200078008ff */
[----:B------:R-:W-:Y:S01]  /*8a10*/  @P4 STS.128 [R235+0x14800], RZ ;  /* 0x014800ffeb004388 */ /* 0x000fe20000000c00 */
[----:B------:R-:W-:Y:S02]  /*8a20*/  IADD3.X R164, R164, UR20, RZ, P2, !PT ;  /* 0x00000014a4a47c10 */ /* 0x000fe400097fe4ff */
        /* <DEDUP_REMOVED lines=8> */
[CC--:B------:R-:W-:Y:S02]  /*8ab0*/  @!P4 LEA R34, P1, R166.reuse, R244.reuse, 0x1 ;  /* 0x000000f4a622c211 */ /* 0x0c0fe400078208ff */
[C---:B------:R-:W-:Y:S01]  /*8ac0*/  @!P3 LEA R244, P0, R166.reuse, R244, 0x1 ;  /* 0x000000f4a6f4b211 */ /* 0x040fe200078008ff */
[----:B------:R-:W-:Y:S01]  /*8ad0*/  @!PT LDS RZ, [RZ] ;  /* 0x00000000fffff984 */ /* 0x000fe20000000800 */
[----:B------:R-:W-:Y:S01]  /*8ae0*/  @!PT LDS RZ, [RZ] ;  /* 0x00000000fffff984 */ /* 0x000fe20000000800 */
[----:B------:R-:W-:Y:S01]  /*8af0*/  @!PT LDS RZ, [RZ] ;  /* 0x00000000fffff984 */ /* 0x000fe20000000800 */
[----:B------:R1:W-:Y:S01]  /*8b00*/  @!P3 LDGSTS.E.BYPASS.LTC128B.128 [R235+0x16800], [R246.64+0x180] ;  /* 0x16800180f6ebbfae */ /* 0x0003e2000b901d5e */
[CCC-:B------:R-:W-:Y:S02]  /*8b10*/  @!P4 LEA.HI.X R35, R166.reuse, R245.reuse, R164.reuse, 0x1, P1 ;  /* 0x000000f5a623c211 */ /* 0x1c0fe400008f0ca4 */
[----:B------:R-:W-:Y:S01]  /*8b20*/  @!P3 LEA.HI.X R245, R166, R245, R164, 0x1, P0 ;  /* 0x000000f5a6f5b211 */ /* 0x000fe200000f0ca4 */
[----:B------:R-:W-:Y:S01]  /*8b30*/  @P6 STS.128 [R235+0x11000], RZ ;  /* 0x011000ffeb006388 */ /* 0x000fe20000000c00 */
[----:B------:R-:W-:Y:S03]  /*8b40*/  PLOP3.LUT P0, PT, PT, PT, UP2, 0x80, 0x0 ;  /* 0x000000000000781c */ /* 0x000fe60003f0f028 */
        /* <DEDUP_REMOVED lines=41> */
[----:B------:R-:W3:Y:S04]  /*8de0*/  LDSM.16.M88.4 R176, [R233+0x8800] ;  /* 0x00880000e9b0783b */ /* 0x000ee80000000200 */
[----:B------:R-:W3:Y:S04]  /*8df0*/  LDSM.16.M88.4 R180, [R233+0x9000] ;  /* 0x00900000e9b4783b */ /* 0x000ee80000000200 */
[----:B------:R-:W0:Y:S04]  /*8e00*/  LDGDEPBAR ;  /* 0x00000000000079af */ /* 0x000e280000000000 */
[----:B------:R-:W4:Y:S01]  /*8e10*/  LDSM.16.M88.4 R184, [R233+0x9800] ;  /* 0x00980000e9b8783b */ /* 0x000f220000000200 */
        /* <DEDUP_REMOVED lines=10> */
[C---:B---3--:R-:W-:Y:S08]  /*8ec0*/  HMMA.16816.F32.BF16 R12, R168.reuse, R176, RZ ;  /* 0x000000b0a80c723c */ /* 0x048ff000000418ff */
[C---:B------:R-:W-:Y:S01]  /*8ed0*/  HMMA.16816.F32.BF16 R16, R168.reuse, R178, RZ ;  /* 0x000000b2a810723c */ /* 0x040fe200000418ff */
[----:B------:R-:W2:Y:S07]  /*8ee0*/  LDSM.16.M88.4 R176, [R227+0x8000] ;  /* 0x00800000e3b0783b */ /* 0x000eae0000000200 */
[C---:B------:R-:W-:Y:S08]  /*8ef0*/  HMMA.16816.F32.BF16 R20, R168.reuse, R180, RZ ;  /* 0x000000b4a814723c */ /* 0x040ff000000418ff */
[C---:B-----5:R-:W-:Y:S01]  /*8f00*/  HMMA.16816.F32.BF16 R24, R168.reuse, R182, RZ ;  /* 0x000000b6a818723c */ /* 0x060fe200000418ff */
[----:B------:R-:W3:Y:S07]  /*8f10*/  LDSM.16.M88.4 R180, [R227+0x8800] ;  /* 0x00880000e3b4783b */ /* 0x000eee0000000200 */
[C---:B----4-:R-:W-:Y:S08]  /*8f20*/  HMMA.16816.F32.BF16 R28, R168.reuse, R184, RZ ;  /* 0x000000b8a81c723c */ /* 0x050ff000000418ff */
        /* <DEDUP_REMOVED lines=244> */
[----:B-1----:R-:W-:Y:S02]  /*9e70*/  MOV R172, UR8 ;  /* 0x0000000800ac7c02 */ /* 0x002fe40008000f00 */
[----:B--2---:R-:W-:Y:S01]  /*9e80*/  MOV R170, UR32 ;  /* 0x0000002000aa7c02 */ /* 0x004fe20008000f00 */
[----:B------:R-:W-:Y:S04]  /*9e90*/  UIADD3 UR32, UR37, -UR35, URZ ;  /* 0x8000002325207290 */ /* 0x000fe8000fffe03f */
[----:B------:R-:W-:Y:S01]  /*9ea0*/  UIMAD UR32, UR32, UR10, -0x40 ;  /* 0xffffffc0202074a4 */ /* 0x000fe2000f8e020a */
[----:B---3--:R-:W-:Y:S03]  /*9eb0*/  IMAD.U32 R173, RZ, RZ, UR9 ;  /* 0x00000009ffad7e24 */ /* 0x008fe6000f8e00ff */
[----:B------:R-:W-:Y:S02]  /*9ec0*/  USHF.R.S32.HI UR9, URZ, 0x1f, UR32 ;  /* 0x0000001f3f097899 */ /* 0x000fe40008011420 */
[----:B------:R-:W-:Y:S01]  /*9ed0*/  UIMAD UR8, UR7, UR32, URZ ;  /* 0x00000020070872a4 */ /* 0x000fe2000f8e023f */
[----:B------:R-:W2:Y:S03]  /*9ee0*/  LDG.E R3, [R172.64] ;  /* 0x0000001eac037981 */ /* 0x000ea6000c1e1900 */
[----:B------:R-:W-:Y:S01]  /*9ef0*/  UIMAD UR8, UR9, UR6, UR8 ;  /* 0x00000006090872a4 */ /* 0x000fe2000f8e0208 */
[----:B----4-:R-:W-:Y:S01]  /*9f00*/  IMAD.U32 R171, RZ, RZ, UR33 ;  /* 0x00000021ffab7e24 */ /* 0x010fe2000f8e00ff */
[----:B------:R-:W-:Y:S02]  /*9f10*/  UIMAD.WIDE.U32 UR32, UR6, UR32, URZ ;  /* 0x00000020062072a5 */ /* 0x000fe4000f8e003f */
[----:B------:R-:W-:Y:S02]  /*9f20*/  UMOV UR9, UR7 ;  /* 0x0000000700097c82 */ /* 0x000fe40008000000 */
[----:B------:R-:W2:Y:S01]  /*9f30*/  LDG.E R170, [R170.64] ;  /* 0x0000001eaaaa7981 */ /* 0x000ea2000c1e1900 */
[----:B------:R-:W-:Y:S01]  /*9f40*/  UIADD3 UR8, UR33, UR8, URZ ;  /* 0x0000000821087290 */ /* 0x000fe2000fffe03f */
[----:B------:R-:W-:Y:S01]  /*9f50*/  IMAD.U32 R166, RZ, RZ, UR32 ;  /* 0x00000020ffa67e24 */ /* 0x000fe2000f8e00ff */
[----:B------:R-:W-:Y:S04]  /*9f60*/  MOV R167, UR33 ;  /* 0x0000002100a77c02 */ /* 0x000fe80008000f00 */
        /* <DEDUP_REMOVED lines=8> */
.L_x_1496:
        /* <DEDUP_REMOVED lines=117> */
.L_x_1495:
[----:B------:R-:W-:Y:S01]  /*a740*/  FMNMX.FTZ R2, R4, R165, !PT ;  /* 0x000000a504027209 */ /* 0x000fe20007810000 */
[----:B-1----:R-:W-:Y:S01]  /*a750*/  LDSM.16.MT88.4 R172, [R226+0x10000] ;  /* 0x01000000e2ac783b */ /* 0x002fe20000004200 */
[----:B------:R-:W-:Y:S01]  /*a760*/  FMNMX.FTZ R164, R6, R0, !PT ;  /* 0x0000000006a47209 */ /* 0x000fe20007810000 */
[----:B------:R-:W-:Y:S01]  /*a770*/  UISETP.GT.AND UP2, UPT, UR26, UR19, UPT ;  /* 0x000000131a00728c */ /* 0x000fe2000bf44270 */
[----:B------:R-:W-:Y:S01]  /*a780*/  FMNMX.FTZ R3, R5, R2, !PT ;  /* 0x0000000205037209 */ /* 0x000fe20007810000 */
[----:B------:R-:W-:Y:S01]  /*a790*/  UIADD3 UR26, UR26, -0x1, URZ ;  /* 0xffffffff1a1a7890 */ /* 0x000fe2000fffe03f */
[----:B------:R-:W-:Y:S01]  /*a7a0*/  FMNMX.FTZ R167, R7, R164, !PT ;  /* 0x000000a407a77209 */ /* 0x000fe20007810000 */
[----:B------:R-:W-:Y:S01]  /*a7b0*/  UMOV UR8, UR23 ;  /* 0x0000001700087c82 */ /* 0x000fe20008000000 */
[----:B------:R-:W-:Y:S01]  /*a7c0*/  FMNMX.FTZ R2, R8, R3, !PT ;  /* 0x0000000308027209 */ /* 0x000fe20007810000 */
[----:B------:R-:W-:Y:S01]  /*a7d0*/  LDSM.16.MT88.4 R176, [R225+0x10000] ;  /* 0x01000000e1b0783b */ /* 0x000fe20000004200 */
[----:B------:R-:W-:Y:S01]  /*a7e0*/  FMNMX.FTZ R164, R10, R167, !PT ;  /* 0x000000a70aa47209 */ /* 0x000fe20007810000 */
[----:B------:R-:W-:Y:S01]  /*a7f0*/  UMOV UR9, UR22 ;  /* 0x0000001600097c82 */ /* 0x000fe20008000000 */
        /* <DEDUP_REMOVED lines=38> */
[----:B--2---:R-:W-:Y:S04]  /*aa60*/  FMNMX.FTZ R164, R171, R164, !PT ;  /* 0x000000a4aba47209 */ /* 0x004fe80007810000 */
[C---:B------:R-:W-:Y:S01]  /*aa70*/  FSETP.NEU.FTZ.AND P0, PT, R164.reuse, -INF , PT ;  /* 0xff800000a400780b */ /* 0x040fe20003f1d000 */
[C---:B------:R-:W-:Y:S02]  /*aa80*/  FMUL.FTZ R200, R164.reuse, c[0x0][0x23c] ;  /* 0x00008f00a4c87a20 */ /* 0x040fe40000410000 */
[----:B------:R-:W-:Y:S02]  /*aa90*/  FADD.FTZ R2, -R164, R165 ;  /* 0x000000a5a4027221 */ /* 0x000fe40000010100 */
[C---:B------:R-:W-:Y:S01]  /*aaa0*/  FADD.FTZ R165, -R3.reuse, R0 ;  /* 0x0000000003a57221 */ /* 0x040fe20000010100 */
[----:B------:R-:W-:Y:S01]  /*aab0*/  FSEL R200, R200, RZ, P0 ;  /* 0x000000ffc8c87208 */ /* 0x000fe20000000000 */
[----:B------:R-:W-:Y:S01]  /*aac0*/  FMUL.FTZ R167, R2, c[0x0][0x23c] ;  /* 0x00008f0002a77a20 */ /* 0x000fe20000410000 */
[----:B------:R-:W-:Y:S01]  /*aad0*/  FSETP.NEU.FTZ.AND P0, PT, R3, -INF , PT ;  /* 0xff8000000300780b */ /* 0x000fe20003f1d000 */
[----:B------:R-:W-:Y:S01]  /*aae0*/  FMUL.FTZ R0, R165, c[0x0][0x23c] ;  /* 0x00008f00a5007a20 */ /* 0x000fe20000410000 */
[----:B------:R-:W-:Y:S01]  /*aaf0*/  MOV R165, R164 ;  /* 0x000000a400a57202 */ /* 0x000fe20000000f00 */
[--C-:B------:R-:W-:Y:S01]  /*ab00*/  FFMA.FTZ R168, R5, c[0x0][0x23c], -R200.reuse ;  /* 0x00008f0005a87a23 */ /* 0x100fe200000108c8 */
[----:B------:R-:W1:Y:S01]  /*ab10*/  MUFU.EX2 R2, R167 ;  /* 0x000000a700027308 */ /* 0x000e620000000800 */
[----:B------:R-:W-:Y:S01]  /*ab20*/  FSEL R199, R199, RZ, P0 ;  /* 0x000000ffc7c77208 */ /* 0x000fe20000000000 */
[--C-:B------:R-:W-:Y:S01]  /*ab30*/  FFMA.FTZ R166, R4, c[0x0][0x23c], -R200.reuse ;  /* 0x00008f0004a67a23 */ /* 0x100fe200000108c8 */
[----:B------:R-:W-:Y:S01]  /*ab40*/  PLOP3.LUT P0, PT, PT, PT, UP2, 0x80, 0x0 ;  /* 0x000000000000781c */ /* 0x000fe20003f0f028 */
[--C-:B------:R-:W-:Y:S02]  /*ab50*/  FFMA.FTZ R201, R12, c[0x0][0x23c], -R200.reuse ;  /* 0x00008f000cc97a23 */ /* 0x100fe400000108c8 */
[--C-:B------:R-:W-:Y:S02]  /*ab60*/  FFMA.FTZ R198, R6, c[0x0][0x23c], -R199.reuse ;  /* 0x00008f0006c67a23 */ /* 0x100fe400000108c7 */
[--C-:B------:R-:W-:Y:S02]  /*ab70*/  FFMA.FTZ R5, R7, c[0x0][0x23c], -R199.reuse ;  /* 0x00008f0007057a23 */ /* 0x100fe400000108c7 */
[----:B------:R2:W-:Y:S01]  /*ab80*/  MUFU.EX2 R167, R168 ;  /* 0x000000a800a77308 */ /* 0x0005e20000000800 */
[--C-:B------:R-:W-:Y:S02]  /*ab90*/  FFMA.FTZ R6, R8, c[0x0][0x23c], -R200.reuse ;  /* 0x00008f0008067a23 */ /* 0x100fe400000108c8 */
[--C-:B------:R-:W-:Y:S02]  /*aba0*/  FFMA.FTZ R7, R9, c[0x0][0x23c], -R200.reuse ;  /* 0x00008f0009077a23 */ /* 0x100fe400000108c8 */
[--C-:B------:R-:W-:Y:S02]  /*abb0*/  FFMA.FTZ R196, R10, c[0x0][0x23c], -R199.reuse ;  /* 0x00008f000ac47a23 */ /* 0x100fe400000108c7 */
[--C-:B------:R-:W-:Y:S02]  /*abc0*/  FFMA.FTZ R197, R11, c[0x0][0x23c], -R199.reuse ;  /* 0x00008f000bc57a23 */ /* 0x100fe400000108c7 */
[--C-:B------:R-:W-:Y:S01]  /*abd0*/  FFMA.FTZ R202, R13, c[0x0][0x23c], -R200.reuse ;  /* 0x00008f000dca7a23 */ /* 0x100fe200000108c8 */
[----:B------:R-:W3:Y:S01]  /*abe0*/  MUFU.EX2 R0, R0 ;  /* 0x0000000000007308 */ /* 0x000ee20000000800 */
[--C-:B------:R-:W-:Y:S02]  /*abf0*/  FFMA.FTZ R203, R14, c[0x0][0x23c], -R199.reuse ;  /* 0x00008f000ecb7a23 */ /* 0x100fe400000108c7 */
[--C-:B------:R-:W-:Y:S02]  /*ac00*/  FFMA.FTZ R204, R15, c[0x0][0x23c], -R199.reuse ;  /* 0x00008f000fcc7a23 */ /* 0x100fe400000108c7 */
[C---:B-1----:R-:W-:Y:S02]  /*ac10*/  FMUL.FTZ R8, R2.reuse, R160 ;  /* 0x000000a002087220 */ /* 0x042fe40000410000 */
[C---:B------:R-:W-:Y:S02]  /*ac20*/  FMUL.FTZ R9, R2.reuse, R161 ;  /* 0x000000a102097220 */ /* 0x040fe40000410000 */
[C---:B------:R-:W-:Y:S01]  /*ac30*/  FMUL.FTZ R36, R2.reuse, R36 ;  /* 0x0000002402247220 */ /* 0x040fe20000410000 */
[----:B------:R-:W1:Y:S01]  /*ac40*/  MUFU.EX2 R166, R166 ;  /* 0x000000a600a67308 */ /* 0x000e620000000800 */
[C---:B------:R-:W-:Y:S02]  /*ac50*/  FMUL.FTZ R37, R2.reuse, R37 ;  /* 0x0000002502257220 */ /* 0x040fe40000410000 */
[C---:B------:R-:W-:Y:S01]  /*ac60*/  FMUL.FTZ R40, R2.reuse, R40 ;  /* 0x0000002802287220 */ /* 0x040fe20000410000 */
[----:B--2---:R-:W2:Y:S01]  /*ac70*/  LDSM.16.MT88.4 R168, [R228+0x10000] ;  /* 0x01000000e4a8783b */ /* 0x004ea20000004200 */
[C---:B------:R-:W-:Y:S02]  /*ac80*/  FMUL.FTZ R41, R2.reuse, R41 ;  /* 0x0000002902297220 */ /* 0x040fe40000410000 */
[C---:B------:R-:W-:Y:S02]  /*ac90*/  FMUL.FTZ R44, R2.reuse, R44 ;  /* 0x0000002c022c7220 */ /* 0x040fe40000410000 */
[C---:B------:R-:W-:Y:S01]  /*aca0*/  FMUL.FTZ R45, R2.reuse, R45 ;  /* 0x0000002d022d7220 */ /* 0x040fe20000410000 */
[----:B------:R-:W-:Y:S01]  /*acb0*/  MUFU.EX2 R198, R198 ;  /* 0x000000c600c67308 */ /* 0x000fe20000000800 */
[C---:B------:R-:W-:Y:S02]  /*acc0*/  FMUL.FTZ R48, R2.reuse, R48 ;  /* 0x0000003002307220 */ /* 0x040fe40000410000 */
[----:B------:R-:W-:Y:S02]  /*acd0*/  FMUL.FTZ R49, R2, R49 ;  /* 0x0000003102317220 */ /* 0x000fe40000410000 */
[C---:B---3--:R-:W-:Y:S02]  /*ace0*/  FMUL.FTZ R10, R0.reuse, R162 ;  /* 0x000000a2000a7220 */ /* 0x048fe40000410000 */
[C---:B------:R-:W-:Y:S02]  /*acf0*/  FMUL.FTZ R11, R0.reuse, R163 ;  /* 0x000000a3000b7220 */ /* 0x040fe40000410000 */
[C---:B------:R-:W-:Y:S01]  /*ad00*/  FMUL.FTZ R38, R0.reuse, R38 ;  /* 0x0000002600267220 */ /* 0x040fe20000410000 */
[----:B------:R-:W3:Y:S01]  /*ad10*/  MUFU.EX2 R5, R5 ;  /* 0x0000000500057308 */ /* 0x000ee20000000800 */
[C---:B------:R-:W-:Y:S02]  /*ad20*/  FMUL.FTZ R39, R0.reuse, R39 ;  /* 0x0000002700277220 */ /* 0x040fe40000410000 */
[C---:B------:R-:W-:Y:S01]  /*ad30*/  FMUL.FTZ R42, R0.reuse, R42 ;  /* 0x0000002a002a7220 */ /* 0x040fe20000410000 */
[----:B-1----:R-:W-:Y:S01]  /*ad40*/  F2FP.BF16.PACK_AB R160, R167, R166 ;  /* 0x000000a6a7a0723e */ /* 0x002fe200000010ff */
[C---:B------:R-:W-:Y:S02]  /*ad50*/  FMUL.FTZ R43, R0.reuse, R43 ;  /* 0x0000002b002b7220 */ /* 0x040fe40000410000 */
[C---:B------:R-:W-:Y:S02]  /*ad60*/  FMUL.FTZ R46, R0.reuse, R46 ;  /* 0x0000002e002e7220 */ /* 0x040fe40000410000 */
[C---:B------:R-:W-:Y:S01]  /*ad70*/  FMUL.FTZ R47, R0.reuse, R47 ;  /* 0x0000002f002f7220 */ /* 0x040fe20000410000 */
        /* <DEDUP_REMOVED lines=8> */
[----:B------:R-:W-:Y:S01]  /*ae00*/  LDSM.16.MT88.4 R156, [R224+0x16000] ;  /* 0x01600000e09c783b */ /* 0x000fe20000004200 */
        /* <DEDUP_REMOVED lines=31> */
[C---:B--2---:R-:W-:Y:S05]  /*b000*/  HMMA.16816.F32.BF16 R8, R160.reuse, R168, R8 ;  /* 0x000000a8a008723c */ /* 0x044fea0000041808 */
[----:B------:R-:W-:Y:S02]  /*b010*/  FMUL.FTZ R75, R0, R75 ;  /* 0x0000004b004b7220 */ /* 0x000fe40000410000 */
[C---:B------:R-:W-:Y:S01]  /*b020*/  FMUL.FTZ R76, R2.reuse, R76 ;  /* 0x0000004c024c7220 */ /* 0x040fe20000410000 */
[C---:B------:R-:W-:Y:S01]  /*b030*/  HMMA.16816.F32.BF16 R36, R160.reuse, R170, R36 ;  /* 0x000000aaa024723c */ /* 0x040fe20000041824 */
[----:B------:R-:W2:Y:S01]  /*b040*/  LDSM.16.MT88.4 R168, [R224+0x10000] ;  /* 0x01000000e0a8783b */ /* 0x000ea20000004200 */
[----:B------:R-:W3:Y:S02]  /*b050*/  MUFU.EX2 R204, R204 ;  /* 0x000000cc00cc7308 */ /* 0x000ee40000000800 */
        /* <DEDUP_REMOVED lines=9> */
[C---:B------:R-:W-:Y:S04]  /*b0f0*/  HMMA.16816.F32.BF16 R48, R160.reuse, R176, R48 ;  /* 0x000000b0a030723c */ /* 0x040fe80000041830 */
[----:B------:R-:W-:Y:S02]  /*b100*/  FMUL.FTZ R83, R0, R83 ;  /* 0x0000005300537220 */ /* 0x000fe40000410000 */
[C---:B------:R-:W-:Y:S02]  /*b110*/  FMUL.FTZ R84, R2.reuse, R84 ;  /* 0x0000005402547220 */ /* 0x040fe40000410000 */
[C---:B------:R-:W-:Y:S01]  /*b120*/  HMMA.16816.F32.BF16 R52, R160.reuse, R178, R52 ;  /* 0x000000b2a034723c */ /* 0x040fe20000041834 */
[----:B------:R-:W5:Y:S03]  /*b130*/  LDSM.16.MT88.4 R176, [R226+0x12000] ;  /* 0x01200000e2b0783b */ /* 0x000f660000004200 */
[----:B------:R-:W-:Y:S02]  /*b140*/  FMUL.FTZ R85, R2, R85 ;  /* 0x0000005502557220 */ /* 0x000fe40000410000 */
[C---:B------:R-:W-:Y:S02]  /*b150*/  FMUL.FTZ R86, R0.reuse, R86 ;  /* 0x0000005600567220 */ /* 0x040fe40000410000 */
[----:B------:R-:W-:Y:S01]  /*b160*/  FMUL.FTZ R87, R0, R87 ;  /* 0x0000005700577220 */ /* 0x000fe20000410000 */
[C---:B--2---:R-:W-:Y:S03]  /*b170*/  HMMA.16816.F32.BF16 R56, R160.reuse, R168, R56 ;  /* 0x000000a8a038723c */ /* 0x044fe60000041838 */
[C---:B------:R-:W-:Y:S02]  /*b180*/  FMUL.FTZ R88, R2.reuse, R88 ;  /* 0x0000005802587220 */ /* 0x040fe40000410000 */
[----:B------:R-:W-:Y:S02]  /*b190*/  FMUL.FTZ R89, R2, R89 ;  /* 0x0000005902597220 */ /* 0x000fe40000410000 */
[C---:B------:R-:W-:Y:S01]  /*b1a0*/  FMUL.FTZ R90, R0.reuse, R90 ;  /* 0x0000005a005a7220 */ /* 0x040fe20000410000 */
[C---:B------:R-:W-:Y:S01]  /*b1b0*/  HMMA.16816.F32.BF16 R60, R160.reuse, R170, R60 ;  /* 0x000000aaa03c723c */ /* 0x040fe2000004183c */
[----:B------:R-:W2:Y:S03]  /*b1c0*/  LDSM.16.MT88.4 R168, [R225+0x12000] ;  /* 0x01200000e1a8783b */ /* 0x000ea60000004200 */
        /* <DEDUP_REMOVED lines=9> */
[C---:B-----5:R-:W-:Y:S04]  /*b260*/  HMMA.16816.F32.BF16 R72, R160.reuse, R176, R72 ;  /* 0x000000b0a048723c */ /* 0x060fe80000041848 */
        /* <DEDUP_REMOVED lines=45> */
[----:B------:R-:W-:Y:S03]  /*b540*/  FMUL.FTZ R125, R2, R125 ;  /* 0x0000007d027d7220 */ /* 0x000fe60000410000 */
[C---:B-----5:R-:W-:Y:S03]  /*b550*/  HMMA.16816.F32.BF16 R120, R160.reuse, R176, R120 ;  /* 0x000000b0a078723c */ /* 0x060fe60000041878 */
[C---:B------:R-:W-:Y:S02]  /*b560*/  FMUL.FTZ R126, R0.reuse, R126 ;  /* 0x0000007e007e7220 */ /* 0x040fe40000410000 */
[----:B------:R-:W-:Y:S02]  /*b570*/  FMUL.FTZ R127, R0, R127 ;  /* 0x0000007f007f7220 */ /* 0x000fe40000410000 */
[C---:B------:R-:W-:Y:S02]  /*b580*/  FMUL.FTZ R128, R2.reuse, R128 ;  /* 0x0000008002807220 */ /* 0x040fe40000410000 */
[----:B------:R-:W-:Y:S03]  /*b590*/  FMUL.FTZ R129, R2, R129 ;  /* 0x0000008102817220 */ /* 0x000fe60000410000 */
[C---:B------:R-:W-:Y:S01]  /*b5a0*/  HMMA.16816.F32.BF16 R124, R160.reuse, R178, R124 ;  /* 0x000000b2a07c723c */ /* 0x040fe2000004187c */
[----:B------:R-:W5:Y:S02]  /*b5b0*/  LDSM.16.MT88.4 R176, [R225+0x16000] ;  /* 0x01600000e1b0783b */ /* 0x000f640000004200 */
        /* <DEDUP_REMOVED lines=18> */
[--C-:B------:R-:W-:Y:S01]  /*b6e0*/  FFMA.FTZ R205, R16, c[0x0][0x23c], -R200.reuse ;  /* 0x00008f0010cd7a23 */ /* 0x100fe200000108c8 */
[C---:B------:R-:W-:Y:S01]  /*b6f0*/  HMMA.16816.F32.BF16 R12, R160.reuse, R174, R12 ;  /* 0x000000aea00c723c */ /* 0x040fe2000004180c */
[----:B------:R-:W4:Y:S03]  /*b700*/  LDSM.16.MT88.4 R172, [R226+0x10800] ;  /* 0x01080000e2ac783b */ /* 0x000f260000004200 */
[----:B------:R-:W-:Y:S01]  /*b710*/  FFMA.FTZ R206, R17, c[0x0][0x23c], -R200 ;  /* 0x00008f0011ce7a23 */ /* 0x000fe200000108c8 */
[----:B------:R-:W-:Y:S01]  /*b720*/  MUFU.EX2 R205, R205 ;  /* 0x000000cd00cd7308 */ /* 0x000fe20000000800 */
[--C-:B------:R-:W-:Y:S02]  /*b730*/  FFMA.FTZ R207, R18, c[0x0][0x23c], -R199.reuse ;  /* 0x00008f0012cf7a23 */ /* 0x100fe400000108c7 */
[C---:B-----5:R-:W-:Y:S04]  /*b740*/  HMMA.16816.F32.BF16 R140, R160.reuse, R176, R140 ;  /* 0x000000b0a08c723c */ /* 0x060fe8000004188c */
[----:B------:R-:W-:Y:S02]  /*b750*/  FFMA.FTZ R242, R19, c[0x0][0x23c], -R199 ;  /* 0x00008f0013f27a23 */ /* 0x000fe400000108c7 */
[C---:B------:R-:W-:Y:S01]  /*b760*/  FMUL.FTZ R144, R2.reuse, R144 ;  /* 0x0000009002907220 */ /* 0x040fe20000410000 */
[----:B------:R-:W5:Y:S01]  /*b770*/  MUFU.EX2 R206, R206 ;  /* 0x000000ce00ce7308 */ /* 0x000f620000000800 */
[----:B------:R-:W-:Y:S04]  /*b780*/  FMUL.FTZ R145, R2, R145 ;  /* 0x0000009102917220 */ /* 0x000fe80000410000 */
[C---:B------:R-:W-:Y:S02]  /*b790*/  FMUL.FTZ R146, R0.reuse, R146 ;  /* 0x0000009200927220 */ /* 0x040fe40000410000 */
[----:B------:R-:W-:Y:S02]  /*b7a0*/  FMUL.FTZ R147, R0, R147 ;  /* 0x0000009300937220 */ /* 0x000fe40000410000 */
[----:B------:R-:W-:Y:S01]  /*b7b0*/  FMUL.FTZ R16, R2, R152 ;  /* 0x0000009802107220 */ /* 0x000fe20000410000 */
[----:B------:R-:W-:Y:S01]  /*b7c0*/  MUFU.EX2 R207, R207 ;  /* 0x000000cf00cf7308 */ /* 0x000fe20000000800 */
[----:B-1----:R-:W-:Y:S01]  /*b7d0*/  F2FP.BF16.PACK_AB R152, R202, R201 ;  /* 0x000000c9ca98723e */ /* 0x002fe200000010ff */
[----:B------:R-:W-:Y:S01]  /*b7e0*/  FMUL.FTZ R17, R2, R153 ;  /* 0x0000009902117220 */ /* 0x000fe20000410000 */
[----:B---3--:R-:W-:Y:S01]  /*b7f0*/  F2FP.BF16.PACK_AB R153, R204, R203 ;  /* 0x000000cbcc99723e */ /* 0x008fe200000010ff */
[C---:B------:R-:W-:Y:S01]  /*b800*/  HMMA.16816.F32.BF16 R144, R160.reuse, R178, R144 ;  /* 0x000000b2a090723c */ /* 0x040fe20000041890 */
[----:B------:R-:W1:Y:S02]  /*b810*/  LDSM.16.MT88.4 R176, [R225+0x10800] ;  /* 0x01080000e1b0783b */ /* 0x000e640000004200 */
[C---:B------:R-:W-:Y:S02]  /*b820*/  FMUL.FTZ R18, R0.reuse, R154 ;  /* 0x0000009a00127220 */ /* 0x040fe40000410000 */
[----:B------:R-:W-:Y:S01]  /*b830*/  FMUL.FTZ R19, R0, R155 ;  /* 0x0000009b00137220 */ /* 0x000fe20000410000 */
[----:B------:R-:W3:Y:S01]  /*b840*/  MUFU.EX2 R242, R242 ;  /* 0x000000f200f27308 */ /* 0x000ee20000000800 */
[C---:B------:R-:W-:Y:S02]  /*b850*/  FMUL.FTZ R148, R2.reuse, R148 ;  /* 0x0000009402947220 */ /* 0x040fe40000410000 */
[----:B------:R-:W-:Y:S03]  /*b860*/  FMUL.FTZ R149, R2, R149 ;  /* 0x0000009502957220 */ /* 0x000fe60000410000 */
[C---:B------:R-:W-:Y:S03]  /*b870*/  HMMA.16816.F32.BF16 R16, R160.reuse, R156, R16 ;  /* 0x0000009ca010723c */ /* 0x040fe60000041810 */
[----:B------:R-:W-:Y:S01]  /*b880*/  FMUL.FTZ R150, R0, R150 ;  /* 0x0000009600967220 */ /* 0x000fe20000410000 */
[----:B-----5:R-:W-:Y:S01]  /*b890*/  F2FP.BF16.PACK_AB R154, R206, R205 ;  /* 0x000000cdce9a723e */ /* 0x020fe200000010ff */
[----:B------:R-:W-:Y:S02]  /*b8a0*/  FMUL.FTZ R151, R0, R151 ;  /* 0x0000009700977220 */ /* 0x000fe40000410000 */
[----:B------:R-:W-:Y:S02]  /*b8b0*/  FFMA.FTZ R166, R2, R243, R166 ;  /* 0x000000f302a67223 */ /* 0x000fe400000100a6 */
[----:B------:R-:W-:Y:S03]  /*b8c0*/  FFMA.FTZ R198, R0, R241, R198 ;  /* 0x000000f100c67223 */ /* 0x000fe600000100c6 */
[----:B------:R-:W-:Y:S01]  /*b8d0*/  HMMA.16816.F32.BF16 R148, R160, R158, R148 ;  /* 0x0000009ea094723c */ /* 0x000fe20000041894 */
[----:B------:R-:W5:Y:S02]  /*b8e0*/  LDSM.16.MT88.4 R156, [R224+0x10800] ;  /* 0x01080000e09c783b */ /* 0x000f640000004200 */
[----:B------:R-:W-:Y:S02]  /*b8f0*/  FADD.FTZ R167, R167, R166 ;  /* 0x000000a6a7a77221 */ /* 0x000fe40000010000 */
[----:B------:R-:W-:Y:S01]  /*b900*/  FADD.FTZ R5, R5, R198 ;  /* 0x000000c605057221 */ /* 0x000fe20000010000 */
[----:B---3--:R-:W-:Y:S01]  /*b910*/  F2FP.BF16.PACK_AB R155, R242, R207 ;  /* 0x000000cff29b723e */ /* 0x008fe200000010ff */
[----:B------:R-:W-:Y:S02]  /*b920*/  FADD.FTZ R0, R6, R167 ;  /* 0x000000a706007221 */ /* 0x000fe40000010000 */
[----:B------:R-:W3:Y:S03]  /*b930*/  LDSM.16.MT88.4 R160, [R228+0x12800] ;  /* 0x01280000e4a0783b */ /* 0x000ee60000004200 */
[----:B------:R-:W-:Y:S01]  /*b940*/  FADD.FTZ R196, R196, R5 ;  /* 0x00000005c4c47221 */ /* 0x000fe20000010000 */
[C---:B--2---:R-:W-:Y:S05]  /*b950*/  HMMA.16816.F32.BF16 R8, R152.reuse, R168, R8 ;  /* 0x000000a89808723c */ /* 0x044fea0000041808 */
[----:B------:R-:W-:Y:S02]  /*b960*/  FADD.FTZ R0, R7, R0 ;  /* 0x0000000007007221 */ /* 0x000fe40000010000 */
[----:B------:R-:W-:Y:S01]  /*b970*/  FADD.FTZ R196, R197, R196 ;  /* 0x000000c4c5c47221 */ /* 0x000fe20000010000 */
[C---:B------:R-:W-:Y:S01]  /*b980*/  HMMA.16816.F32.BF16 R36, R152.reuse, R170, R36 ;  /* 0x000000aa9824723c */ /* 0x040fe20000041824 */
[----:B------:R-:W2:Y:S03]  /*b990*/  LDSM.16.MT88.4 R168, [R226+0x14800] ;  /* 0x01480000e2a8783b */ /* 0x000ea60000004200 */
[----:B------:R-:W-:Y:S01]  /*b9a0*/  FADD.FTZ R201, R201, R0 ;  /* 0x00000000c9c97221 */ /* 0x000fe20000010000 */
[----:B------:R-:W-:Y:S01]  /*b9b0*/  MOV R0, R3 ;  /* 0x0000000300007202 */ /* 0x000fe20000000f00 */
[----:B------:R-:W-:Y:S02]  /*b9c0*/  FADD.FTZ R203, R203, R196 ;  /* 0x000000c4cbcb7221 */ /* 0x000fe40000010000 */
[C---:B----4-:R-:W-:Y:S04]  /*b9d0*/  HMMA.16816.F32.BF16 R40, R152.reuse, R172, R40 ;  /* 0x000000ac9828723c */ /* 0x050fe80000041828 */
[----:B------:R-:W-:Y:S02]  /*b9e0*/  FADD.FTZ R202, R202, R201 ;  /* 0x000000c9caca7221 */ /* 0x000fe40000010000 */
[----:B------:R-:W-:Y:S02]  /*b9f0*/  FADD.FTZ R204, R204, R203 ;  /* 0x000000cbcccc7221 */ /* 0x000fe40000010000 */
[C---:B------:R-:W-:Y:S01]  /*ba00*/  HMMA.16816.F32.BF16 R44, R152.reuse, R174, R44 ;  /* 0x000000ae982c723c */ /* 0x040fe2000004182c */
[----:B------:R-:W4:Y:S03]  /*ba10*/  LDSM.16.MT88.4 R172, [R225+0x14800] ;  /* 0x01480000e1ac783b */ /* 0x000f260000004200 */
[----:B------:R-:W-:Y:S02]  /*ba20*/  FADD.FTZ R5, R205, R202 ;  /* 0x000000cacd057221 */ /* 0x000fe40000010000 */
[----:B------:R-:W-:Y:S02]  /*ba30*/  FADD.FTZ R207, R207, R204 ;  /* 0x000000cccfcf7221 */ /* 0x000fe40000010000 */
[C---:B-1----:R-:W-:Y:S04]  /*ba40*/  HMMA.16816.F32.BF16 R48, R152.reuse, R176, R48 ;  /* 0x000000b09830723c */ /* 0x042fe80000041830 */
[----:B------:R-:W-:Y:S02]  /*ba50*/  FADD.FTZ R5, R206, R5 ;  /* 0x00000005ce057221 */ /* 0x000fe40000010000 */
[----:B------:R-:W-:Y:S02]  /*ba60*/  FADD.FTZ R207, R242, R207 ;  /* 0x000000cff2cf7221 */ /* 0x000fe40000010000 */
[C---:B------:R-:W-:Y:S01]  /*ba70*/  HMMA.16816.F32.BF16 R52, R152.reuse, R178, R52 ;  /* 0x000000b29834723c */ /* 0x040fe20000041834 */
[----:B------:R-:W-:Y:S07]  /*ba80*/  LDSM.16.MT88.4 R176, [R225+0x13000] ;  /* 0x01300000e1b0783b */ /* 0x000fee0000004200 */
[C---:B-----5:R-:W-:Y:S08]  /*ba90*/  HMMA.16816.F32.BF16 R56, R152.reuse, R156, R56 ;  /* 0x0000009c9838723c */ /* 0x060ff00000041838 */
        /* <DEDUP_REMOVED lines=22> */
[----:B------:R-:W5:Y:S03]  /*bc00*/  MUFU.EX2 R189, R189 ;  /* 0x000000bd00bd7308 */ /* 0x000f660000000800 */
[----:B------:R-:W-:Y:S03]  /*bc10*/  FFMA.FTZ R193, R25, c[0x0][0x23c], -R200 ;  /* 0x00008f0019c17a23 */ /* 0x000fe600000108c8 */
[--C-:B------:R-:W-:Y:S01]  /*bc20*/  FFMA.FTZ R194, R26, c[0x0][0x23c], -R199.reuse ;  /* 0x00008f001ac27a23 */ /* 0x100fe200000108c7 */
[C---:B--2---:R-:W-:Y:S03]  /*bc30*/  HMMA.16816.F32.BF16 R104, R152.reuse, R168, R104 ;  /* 0x000000a89868723c */ /* 0x044fe60000041868 */
[----:B------:R-:W-:Y:S01]  /*bc40*/  MUFU.EX2 R190, R190 ;  /* 0x000000be00be7308 */ /* 0x000fe20000000800 */
[----:B------:R-:W-:Y:S02]  /*bc50*/  FFMA.FTZ R195, R27, c[0x0][0x23c], -R199 ;  /* 0x00008f001bc37a23 */ /* 0x000fe400000108c7 */
[----:B------:R-:W-:Y:S02]  /*bc60*/  LDSM.16.MT88.4 R24, [R226+0x11000] ;  /* 0x01100000e218783b */ /* 0x000fe40000004200 */
[C---:B------:R-:W-:Y:S05]  /*bc70*/  HMMA.16816.F32.BF16 R108, R152.reuse, R170, R108 ;  /* 0x000000aa986c723c */ /* 0x040fea000004186c */
[----:B------:R-:W2:Y:S01]  /*bc80*/  MUFU.EX2 R191, R191 ;  /* 0x000000bf00bf7308 */ /* 0x000ea20000000800 */
[----:B------:R-:W2:Y:S02]  /*bc90*/  LDSM.16.MT88.4 R168, [R226+0x16800] ;  /* 0x01680000e2a8783b */ /* 0x000ea40000004200 */
[C---:B----4-:R-:W-:Y:S07]  /*bca0*/  HMMA.16816.F32.BF16 R112, R152.reuse, R172, R112 ;  /* 0x000000ac9870723c */ /* 0x050fee0000041870 */
[----:B------:R-:W-:Y:S01]  /*bcb0*/  MUFU.EX2 R192, R192 ;  /* 0x000000c000c07308 */ /* 0x000fe20000000800 */
[C---:B------:R-:W-:Y:S01]  /*bcc0*/  HMMA.16816.F32.BF16 R116, R152.reuse, R174, R116 ;  /* 0x000000ae9874723c */ /* 0x040fe20000041874 */
[----:B------:R-:W4:Y:S07]  /*bcd0*/  LDSM.16.MT88.4 R172, [R225+0x16800] ;  /* 0x01680000e1ac783b */ /* 0x000f2e0000004200 */
[C---:B-1----:R-:W-:Y:S01]  /*bce0*/  HMMA.16816.F32.BF16 R120, R152.reuse, R156, R120 ;  /* 0x0000009c9878723c */ /* 0x042fe20000041878 */
[----:B------:R-:W1:Y:S07]  /*bcf0*/  MUFU.EX2 R193, R193 ;  /* 0x000000c100c17308 */ /* 0x000e6e0000000800 */
[C---:B------:R-:W-:Y:S01]  /*bd00*/  HMMA.16816.F32.BF16 R124, R152.reuse, R158, R124 ;  /* 0x0000009e987c723c */ /* 0x040fe2000004187c */
[----:B------:R-:W1:Y:S02]  /*bd10*/  LDSM.16.MT88.4 R156, [R228+0x11000] ;  /* 0x01100000e49c783b */ /* 0x000e640000004200 */
[----:B------:R-:W-:Y:S05]  /*bd20*/  MUFU.EX2 R194, R194 ;  /* 0x000000c200c27308 */ /* 0x000fea0000000800 */
[C---:B---3--:R-:W-:Y:S05]  /*bd30*/  HMMA.16816.F32.BF16 R128, R152.reuse, R160, R128 ;  /* 0x000000a09880723c */ /* 0x048fea0000041880 */
[----:B------:R-:W3:Y:S03]  /*bd40*/  MUFU.EX2 R195, R195 ;  /* 0x000000c300c37308 */ /* 0x000ee60000000800 */
[C---:B------:R-:W-:Y:S01]  /*bd50*/  HMMA.16816.F32.BF16 R132, R152.reuse, R162, R132 ;  /* 0x000000a29884723c */ /* 0x040fe20000041884 */
[----:B------:R-:W1:Y:S07]  /*bd60*/  LDSM.16.MT88.4 R160, [R225+0x11000] ;  /* 0x01100000e1a0783b */ /* 0x000e6e0000004200 */
[C---:B--2---:R-:W-:Y:S08]  /*bd70*/  HMMA.16816.F32.BF16 R136, R152.reuse, R168, R136 ;  /* 0x000000a89888723c */ /* 0x044ff00000041888 */
[C---:B------:R-:W-:Y:S01]  /*bd80*/  HMMA.16816.F32.BF16 R12, R152.reuse, R170, R12 ;  /* 0x000000aa980c723c */ /* 0x040fe2000004180c */
[----:B------:R-:W2:Y:S07]  /*bd90*/  LDSM.16.MT88.4 R168, [R224+0x11000] ;  /* 0x01100000e0a8783b */ /* 0x000eae0000004200 */
[C---:B----4-:R-:W-:Y:S08]  /*bda0*/  HMMA.16816.F32.BF16 R140, R152.reuse, R172, R140 ;  /* 0x000000ac988c723c */ /* 0x050ff0000004188c */
[C---:B------:R-:W-:Y:S01]  /*bdb0*/  HMMA.16816.F32.BF16 R144, R152.reuse, R174, R144 ;  /* 0x000000ae9890723c */ /* 0x040fe20000041890 */
[----:B------:R-:W-:Y:S07]  /*bdc0*/  LDSM.16.MT88.4 R172, [R226+0x13000] ;  /* 0x01300000e2ac783b */ /* 0x000fee0000004200 */
[C---:B------:R-:W-:Y:S07]  /*bdd0*/  HMMA.16816.F32.BF16 R16, R152.reuse, R20, R16 ;  /* 0x000000149810723c */ /* 0x040fee0000041810 */
[----:B-----5:R-:W-:Y:S01]  /*bde0*/  F2FP.BF16.PACK_AB R20, R189, R188 ;  /* 0x000000bcbd14723e */ /* 0x020fe200000010ff */
[----:B------:R-:W-:Y:S01]  /*bdf0*/  HMMA.16816.F32.BF16 R148, R152, R22, R148 ;  /* 0x000000169894723c */ /* 0x000fe20000041894 */
[----:B------:R-:W4:Y:S03]  /*be00*/  LDSM.16.MT88.4 R152, [R228+0x13000] ;  /* 0x01300000e498783b */ /* 0x000f260000004200 */
[----:B------:R-:W-:Y:S01]  /*be10*/  F2FP.BF16.PACK_AB R21, R191, R190 ;  /* 0x000000bebf15723e */ /* 0x000fe200000010ff */
[----:B------:R-:W-:Y:S02]  /*be20*/  FADD.FTZ R188, R188, R5 ;  /* 0x00000005bcbc7221 */ /* 0x000fe40000010000 */
[----:B-1----:R-:W-:Y:S01]  /*be30*/  F2FP.BF16.PACK_AB R22, R193, R192 ;  /* 0x000000c0c116723e */ /* 0x002fe200000010ff */
[----:B------:R-:W-:Y:S01]  /*be40*/  FADD.FTZ R190, R190, R207 ;  /* 0x000000cfbebe7221 */ /* 0x000fe20000010000 */
[----:B---3--:R-:W-:Y:S03]  /*be50*/  F2FP.BF16.PACK_AB R23, R195, R194 ;  /* 0x000000c2c317723e */ /* 0x008fe600000010ff */
[----:B------:R-:W-:Y:S02]  /*be60*/  FADD.FTZ R189, R189, R188 ;  /* 0x000000bcbdbd7221 */ /* 0x000fe40000010000 */
[----:B------:R-:W-:Y:S02]  /*be70*/  FADD.FTZ R191, R191, R190 ;  /* 0x000000bebfbf7221 */ /* 0x000fe40000010000 */
[C---:B------:R-:W-:Y:S05]  /*be80*/  HMMA.16816.F32.BF16 R8, R20.reuse, R156, R8 ;  /* 0x0000009c1408723c */ /* 0x040fea0000041808 */
[----:B------:R-:W-:Y:S02]  /*be90*/  FADD.FTZ R192, R192, R189 ;  /* 0x000000bdc0c07221 */ /* 0x000fe40000010000 */
[----:B------:R-:W-:Y:S01]  /*bea0*/  FADD.FTZ R194, R194, R191 ;  /* 0x000000bfc2c27221 */ /* 0x000fe20000010000 */
[C---:B------:R-:W-:Y:S01]  /*beb0*/  HMMA.16816.F32.BF16 R36, R20.reuse, R158, R36 ;  /* 0x0000009e1424723c */ /* 0x040fe20000041824 */
[----:B------:R-:W1:Y:S03]  /*bec0*/  LDSM.16.MT88.4 R156, [R226+0x15000] ;  /* 0x01500000e29c783b */ /* 0x000e660000004200 */
[----:B------:R-:W-:Y:S02]  /*bed0*/  FADD.FTZ R193, R193, R192 ;  /* 0x000000c0c1c17221 */ /* 0x000fe40000010000 */
[----:B------:R-:W-:Y:S02]  /*bee0*/  FADD.FTZ R195, R195, R194 ;  /* 0x000000c2c3c37221 */ /* 0x000fe40000010000 */
[C---:B------:R-:W-:Y:S08]  /*bef0*/  HMMA.16816.F32.BF16 R40, R20.reuse, R24, R40 ;  /* 0x000000181428723c */ /* 0x040ff00000041828 */
[C---:B------:R-:W-:Y:S01]  /*bf00*/  HMMA.16816.F32.BF16 R44, R20.reuse, R26, R44 ;  /* 0x0000001a142c723c */ /* 0x040fe2000004182c */
[----:B------:R-:W3:Y:S07]  /*bf10*/  LDSM.16.MT88.4 R24, [R225+0x15000] ;  /* 0x01500000e118783b */ /* 0x000eee0000004200 */
[C---:B------:R-:W-:Y:S08]  /*bf20*/  HMMA.16816.F32.BF16 R48, R20.reuse, R160, R48 ;  /* 0x000000a01430723c */ /* 0x040ff00000041830 */
[C---:B------:R-:W-:Y:S01]  /*bf30*/  HMMA.16816.F32.BF16 R52, R20.reuse, R162, R52 ;  /* 0x000000a21434723c */ /* 0x040fe20000041834 */
[----:B------:R-:W-:Y:S07]  /*bf40*/  LDSM.16.MT88.4 R160, [R228+0x17000] ;  /* 0x01700000e4a0783b */ /* 0x000fee0000004200 */
[C---:B--2---:R-:W-:Y:S08]  /*bf50*/  HMMA.16816.F32.BF16 R56, R20.reuse, R168, R56 ;  /* 0x000000a81438723c */ /* 0x044ff00000041838 */
[C---:B------:R-:W-:Y:S01]  /*bf60*/  HMMA.16816.F32.BF16 R60, R20.reuse, R170, R60 ;  /* 0x000000aa143c723c */ /* 0x040fe2000004183c */
[----:B------:R-:W-:Y:S07]  /*bf70*/  LDSM.16.MT88.4 R168, [R224+0x13800] ;  /* 0x01380000e0a8783b */ /* 0x000fee0000004200 */
[C---:B----4-:R-:W-:Y:S08]  /*bf80*/  HMMA.16816.F32.BF16 R64, R20.reuse, R152, R64 ;  /* 0x000000981440723c */ /* 0x050ff00000041840 */
[C---:B------:R-:W-:Y:S01]  /*bf90*/  HMMA.16816.F32.BF16 R68, R20.reuse, R154, R68 ;  /* 0x0000009a1444723c */ /* 0x040fe20000041844 */
[----:B------:R-:W2:Y:S07]  /*bfa0*/  LDSM.16.MT88.4 R152, [R224+0x15000] ;  /* 0x01500000e098783b */ /* 0x000eae0000004200 */
        /* <DEDUP_REMOVED lines=17> */
[----:B------:R-:W4:Y:S03]  /*c0c0*/  MUFU.EX2 R181, R181 ;  /* 0x000000b500b57308 */ /* 0x000f260000000800 */
[----:B------:R-:W-:Y:S03]  /*c0d0*/  FFMA.FTZ R200, R33, c[0x0][0x23c], -R200 ;  /* 0x00008f0021c87a23 */ /* 0x000fe600000108c8 */
[--C-:B------:R-:W-:Y:S01]  /*c0e0*/  FFMA.FTZ R186, R34, c[0x0][0x23c], -R199.reuse ;  /* 0x00008f0022ba7a23 */ /* 0x100fe200000108c7 */
[C---:B-1----:R-:W-:Y:S03]  /*c0f0*/  HMMA.16816.F32.BF16 R104, R20.reuse, R156, R104 ;  /* 0x0000009c1468723c */ /* 0x042fe60000041868 */
[----:B------:R-:W-:Y:S01]  /*c100*/  MUFU.EX2 R182, R182 ;  /* 0x000000b600b67308 */ /* 0x000fe20000000800 */
[----:B------:R-:W-:Y:S02]  /*c110*/  FFMA.FTZ R199, R35, c[0x0][0x23c], -R199 ;  /* 0x00008f0023c77a23 */ /* 0x000fe400000108c7 */
[----:B------:R-:W-:Y:S02]  /*c120*/  LDSM.16.MT88.4 R32, [R226+0x11800] ;  /* 0x01180000e220783b */ /* 0x000fe40000004200 */
[C---:B------:R-:W-:Y:S05]  /*c130*/  HMMA.16816.F32.BF16 R108, R20.reuse, R158, R108 ;  /* 0x0000009e146c723c */ /* 0x040fea000004186c */
[----:B------:R-:W1:Y:S01]  /*c140*/  MUFU.EX2 R183, R183 ;  /* 0x000000b700b77308 */ /* 0x000e620000000800 */
[----:B------:R-:W5:Y:S02]  /*c150*/  LDSM.16.MT88.4 R156, [R226+0x17000] ;  /* 0x01700000e29c783b */ /* 0x000f640000004200 */
[C---:B---3--:R-:W-:Y:S07]  /*c160*/  HMMA.16816.F32.BF16 R112, R20.reuse, R24, R112 ;  /* 0x000000181470723c */ /* 0x048fee0000041870 */
[----:B------:R-:W-:Y:S01]  /*c170*/  MUFU.EX2 R184, R184 ;  /* 0x000000b800b87308 */ /* 0x000fe20000000800 */
[C---:B------:R-:W-:Y:S01]  /*c180*/  HMMA.16816.F32.BF16 R116, R20.reuse, R26, R116 ;  /* 0x0000001a1474723c */ /* 0x040fe20000041874 */
[----:B------:R-:W3:Y:S07]  /*c190*/  LDSM.16.MT88.4 R24, [R225+0x17000] ;  /* 0x01700000e118783b */ /* 0x000eee0000004200 */
[C---:B--2---:R-:W-:Y:S01]  /*c1a0*/  HMMA.16816.F32.BF16 R120, R20.reuse, R152, R120 ;  /* 0x000000981478723c */ /* 0x044fe20000041878 */
[----:B------:R-:W2:Y:S07]  /*c1b0*/  MUFU.EX2 R185, R200 ;  /* 0x000000c800b97308 */ /* 0x000eae0000000800 */
[C---:B------:R-:W-:Y:S01]  /*c1c0*/  HMMA.16816.F32.BF16 R124, R20.reuse, R154, R124 ;  /* 0x0000009a147c723c */ /* 0x040fe2000004187c */
[----:B------:R-:W1:Y:S02]  /*c1d0*/  LDSM.16.MT88.4 R152, [R228+0x11800] ;  /* 0x01180000e498783b */ /* 0x000e640000004200 */
[----:B------:R-:W-:Y:S05]  /*c1e0*/  MUFU.EX2 R186, R186 ;  /* 0x000000ba00ba7308 */ /* 0x000fea0000000800 */
[C---:B------:R-:W-:Y:S05]  /*c1f0*/  HMMA.16816.F32.BF16 R128, R20.reuse, R160, R128 ;  /* 0x000000a01480723c */ /* 0x040fea0000041880 */
[----:B------:R-:W1:Y:S03]  /*c200*/  MUFU.EX2 R199, R199 ;  /* 0x000000c700c77308 */ /* 0x000e660000000800 */
[C---:B------:R-:W-:Y:S08]  /*c210*/  HMMA.16816.F32.BF16 R132, R20.reuse, R162, R132 ;  /* 0x000000a21484723c */ /* 0x040ff00000041884 */
[C---:B-----5:R-:W-:Y:S08]  /*c220*/  HMMA.16816.F32.BF16 R136, R20.reuse, R156, R136 ;  /* 0x0000009c1488723c */ /* 0x060ff00000041888 */
[C---:B------:R-:W-:Y:S01]  /*c230*/  HMMA.16816.F32.BF16 R12, R20.reuse, R158, R12 ;  /* 0x0000009e140c723c */ /* 0x040fe2000004180c */
[----:B------:R-:W5:Y:S07]  /*c240*/  LDSM.16.MT88.4 R156, [R225+0x11800] ;  /* 0x01180000e19c783b */ /* 0x000f6e0000004200 */
[C---:B---3--:R-:W-:Y:S08]  /*c250*/  HMMA.16816.F32.BF16 R140, R20.reuse, R24, R140 ;  /* 0x00000018148c723c */ /* 0x048ff0000004188c */
[C---:B------:R-:W-:Y:S01]  /*c260*/  HMMA.16816.F32.BF16 R144, R20.reuse, R26, R144 ;  /* 0x0000001a1490723c */ /* 0x040fe20000041890 */
[----:B------:R-:W3:Y:S07]  /*c270*/  LDSM.16.MT88.4 R24, [R224+0x11800] ;  /* 0x01180000e018783b */ /* 0x000eee0000004200 */
[C---:B------:R-:W-:Y:S08]  /*c280*/  HMMA.16816.F32.BF16 R16, R20.reuse, R28, R16 ;  /* 0x0000001c1410723c */ /* 0x040ff00000041810 */
[----:B------:R-:W-:Y:S01]  /*c290*/  HMMA.16816.F32.BF16 R148, R20, R30, R148 ;  /* 0x0000001e1494723c */ /* 0x000fe20000041894 */
[----:B------:R-:W-:Y:S06]  /*c2a0*/  LDSM.16.MT88.4 R28, [R226+0x13800] ;  /* 0x01380000e21c783b */ /* 0x000fec0000004200 */
[----:B----4-:R-:W-:Y:S01]  /*c2b0*/  F2FP.BF16.PACK_AB R20, R181, R180 ;  /* 0x000000b4b514723e */ /* 0x010fe200000010ff */
[----:B------:R-:W-:Y:S01]  /*c2c0*/  FADD.FTZ R180, R180, R193 ;  /* 0x000000c1b4b47221 */ /* 0x000fe20000010000 */
[----:B-1----:R-:W-:Y:S03]  /*c2d0*/  F2FP.BF16.PACK_AB R21, R183, R182 ;  /* 0x000000b6b715723e */ /* 0x002fe600000010ff */
[----:B--2---:R-:W-:Y:S01]  /*c2e0*/  F2FP.BF16.PACK_AB R22, R185, R184 ;  /* 0x000000b8b916723e */ /* 0x004fe200000010ff */
[----:B------:R-:W-:Y:S01]  /*c2f0*/  FADD.FTZ R182, R182, R195 ;  /* 0x000000c3b6b67221 */ /* 0x000fe20000010000 */
[----:B------:R-:W-:Y:S01]  /*c300*/  F2FP.BF16.PACK_AB R23, R199, R186 ;  /* 0x000000bac717723e */ /* 0x000fe200000010ff */
[----:B------:R-:W-:Y:S02]  /*c310*/  FADD.FTZ R181, R181, R180 ;  /* 0x000000b4b5b57221 */ /* 0x000fe40000010000 */
[----:B------:R-:W-:Y:S02]  /*c320*/  FADD.FTZ R183, R183, R182 ;  /* 0x000000b6b7b77221 */ /* 0x000fe40000010000 */
[----:B------:R-:W-:Y:S02]  /*c330*/  FADD.FTZ R184, R184, R181 ;  /* 0x000000b5b8b87221 */ /* 0x000fe40000010000 */
[C---:B------:R-:W-:Y:S01]  /*c340*/  HMMA.16816.F32.BF16 R160, R20.reuse, R152, R8 ;  /* 0x0000009814a0723c */ /* 0x040fe20000041808 */
        /* <DEDUP_REMOVED lines=8> */
[----:B------:R-:W4:Y:S07]  /*c3d0*/  LDSM.16.MT88.4 R32, [R228+0x15800] ;  /* 0x01580000e420783b */ /* 0x000f2e0000004200 */
[C---:B-----5:R-:W-:Y:S08]  /*c3e0*/  HMMA.16816.F32.BF16 R48, R20.reuse, R156, R48 ;  /* 0x0000009c1430723c */ /* 0x060ff00000041830 */
[C---:B------:R-:W-:Y:S01]  /*c3f0*/  HMMA.16816.F32.BF16 R52, R20.reuse, R158, R52 ;  /* 0x0000009e1434723c */ /* 0x040fe20000041834 */
[----:B------:R-:W5:Y:S07]  /*c400*/  LDSM.16.MT88.4 R156, [R224+0x15800] ;  /* 0x01580000e09c783b */ /* 0x000f6e0000004200 */
[C---:B---3--:R-:W-:Y:S08]  /*c410*/  HMMA.16816.F32.BF16 R56, R20.reuse, R24, R56 ;  /* 0x000000181438723c */ /* 0x048ff00000041838 */
[C---:B------:R-:W-:Y:S01]  /*c420*/  HMMA.16816.F32.BF16 R60, R20.reuse, R26, R60 ;  /* 0x0000001a143c723c */ /* 0x040fe2000004183c */
[----:B------:R-:W3:Y:S07]  /*c430*/  LDSM.16.MT88.4 R24, [R228+0x17800] ;  /* 0x01780000e418783b */ /* 0x000eee0000004200 */
[C---:B-1----:R-:W-:Y:S08]  /*c440*/  HMMA.16816.F32.BF16 R64, R20.reuse, R8, R64 ;  /* 0x000000081440723c */ /* 0x042ff00000041840 */
[C---:B------:R-:W-:Y:S01]  /*c450*/  HMMA.16816.F32.BF16 R68, R20.reuse, R10, R68 ;  /* 0x0000000a1444723c */ /* 0x040fe20000041844 */
[----:B------:R-:W1:Y:S07]  /*c460*/  LDSM.16.MT88.4 R8, [R226+0x17800] ;  /* 0x01780000e208783b */ /* 0x000e6e0000004200 */
[C---:B------:R-:W-:Y:S08]  /*c470*/  HMMA.16816.F32.BF16 R72, R20.reuse, R28, R72 ;  /* 0x0000001c1448723c */ /* 0x040ff00000041848 */
[C---:B------:R-:W-:Y:S01]  /*c480*/  HMMA.16816.F32.BF16 R76, R20.reuse, R30, R76 ;  /* 0x0000001e144c723c */ /* 0x040fe2000004184c */
[----:B------:R-:W1:Y:S07]  /*c490*/  LDSM.16.MT88.4 R28, [R225+0x17800] ;  /* 0x01780000e11c783b */ /* 0x000e6e0000004200 */
[C---:B--2---:R-:W-:Y:S08]  /*c4a0*/  HMMA.16816.F32.BF16 R80, R20.reuse, R152, R80 ;  /* 0x000000981450723c */ /* 0x044ff00000041850 */
        /* <DEDUP_REMOVED lines=9> */
[C---:B-----5:R-:W-:Y:S08]  /*c540*/  HMMA.16816.F32.BF16 R120, R20.reuse, R156, R120 ;  /* 0x0000009c1478723c */ /* 0x060ff00000041878 */
[C---:B------:R-:W-:Y:S08]  /*c550*/  HMMA.16816.F32.BF16 R124, R20.reuse, R158, R124 ;  /* 0x0000009e147c723c */ /* 0x040ff0000004187c */
[C---:B---3--:R-:W-:Y:S08]  /*c560*/  HMMA.16816.F32.BF16 R128, R20.reuse, R24, R128 ;  /* 0x000000181480723c */ /* 0x048ff00000041880 */
[C---:B------:R-:W-:Y:S01]  /*c570*/  HMMA.16816.F32.BF16 R132, R20.reuse, R26, R132 ;  /* 0x0000001a1484723c */ /* 0x040fe20000041884 */
[----:B------:R-:W2:Y:S07]  /*c580*/  LDSM.16.MT88.4 R24, [R224+0x17800] ;  /* 0x01780000e018783b */ /* 0x000eae0000004200 */
[C---:B-1----:R-:W-:Y:S08]  /*c590*/  HMMA.16816.F32.BF16 R136, R20.reuse, R8, R136 ;  /* 0x000000081488723c */ /* 0x042ff00000041888 */
[C---:B------:R-:W-:Y:S08]  /*c5a0*/  HMMA.16816.F32.BF16 R156, R20.reuse, R10, R12 ;  /* 0x0000000a149c723c */ /* 0x040ff0000004180c */
[C---:B------:R-:W-:Y:S08]  /*c5b0*/  HMMA.16816.F32.BF16 R140, R20.reuse, R28, R140 ;  /* 0x0000001c148c723c */ /* 0x040ff0000004188c */
[C---:B------:R-:W-:Y:S08]  /*c5c0*/  HMMA.16816.F32.BF16 R144, R20.reuse, R30, R144 ;  /* 0x0000001e1490723c */ /* 0x040ff00000041890 */
[C---:B--2---:R-:W-:Y:S08]  /*c5d0*/  HMMA.16816.F32.BF16 R152, R20.reuse, R24, R16 ;  /* 0x000000181498723c */ /* 0x044ff00000041810 */
[----:B------:R-:W-:Y:S01]  /*c5e0*/  HMMA.16816.F32.BF16 R148, R20, R26, R148 ;  /* 0x0000001a1494723c */ /* 0x000fe20000041894 */
[----:B------:R-:W-:-:S07]  /*c5f0*/  @P0 BRA `(.L_x_1497) ;  /* 0xffffbb4000000947 */ /* 0x000fce000383ffff */
.L_x_1493:
[----:B------:R-:W1:Y:S01]  /*c600*/  SHFL.BFLY PT, R0, R241, 0x2, 0x1f ;  /* 0x0c401f00f1007f89 */ /* 0x000e6200000e0000 */
[----:B------:R-:W-:Y:S01]  /*c610*/  MOV R7, 0x3f800000 ;  /* 0x3f80000000077802 */ /* 0x000fe20000000f00 */
[----:B------:R-:W2:Y:S01]  /*c620*/  S2UR UR9, SR_CTAID.Z ;  /* 0x00000000000979c3 */ /* 0x000ea20000002700 */
[----:B------:R-:W-:Y:S01]  /*c630*/  MOV R6, 0x3f800000 ;  /* 0x3f80000000067802 */ /* 0x000fe20000000f00 */
[----:B------:R-:W3:Y:S01]  /*c640*/  SHFL.BFLY PT, R2, R243, 0x2, 0x1f ;  /* 0x0c401f00f3027f89 */ /* 0x000ee200000e0000 */
[----:B------:R-:W-:Y:S01]  /*c650*/  UIADD3 UR8, -UR27, URZ, URZ ;  /* 0x0000003f1b087290 */ /* 0x000fe2000fffe13f */
[----:B------:R-:W-:Y:S01]  /*c660*/  BSSY B0, `(.L_x_1498) ;  /* 0x0000149000007945 */ /* 0x000fe20003800000 */
[----:B------:R-:W-:Y:S01]  /*c670*/  ULDC UR6, c[0x0][0x1c0] ;  /* 0x0000700000067ab9 */ /* 0x000fe20000000800 */
[----:B------:R-:W4:Y:S01]  /*c680*/  S2R R11, SR_TID.X ;  /* 0x00000000000b7919 */ /* 0x000f220000002100 */
[----:B------:R-:W-:Y:S01]  /*c690*/  ULDC.64 UR4, c[0x0][0x210] ;  /* 0x0000840000047ab9 */ /* 0x000fe20000000a00 */
[----:B------:R-:W5:Y:S08]  /*c6a0*/  S2UR UR7, SR_CTAID.Y ;  /* 0x00000000000779c3 */ /* 0x000f700000002600 */
[----:B------:R-:W5:Y:S01]  /*c6b0*/  S2UR UR10, SR_CTAID.X ;  /* 0x00000000000a79c3 */ /* 0x000f620000002500 */
[----:B-1----:R-:W-:-:S02]  /*c6c0*/  FADD.FTZ R5, R0, R241 ;  /* 0x000000f100057221 */ /* 0x002fc40000010000 */
[----:B------:R-:W1:Y:S01]  /*c6d0*/  S2R R0, SR_TID.X ;  /* 0x0000000000007919 */ /* 0x000e620000002100 */
[----:B--2---:R-:W-:Y:S01]  /*c6e0*/  UIMAD UR8, UR8, UR6, UR9 ;  /* 0x00000006080872a4 */ /* 0x004fe2000f8e0209 */
[----:B---3--:R-:W-:Y:S02]  /*c6f0*/  FADD.FTZ R13, R2, R243 ;  /* 0x000000f3020d7221 */ /* 0x008fe40000010000 */
[----:B------:R-:W2:Y:S01]  /*c700*/  SHFL.BFLY PT, R2, R5, 0x1, 0x1f ;  /* 0x0c201f0005027f89 */ /* 0x000ea200000e0000 */
[----:B----4-:R-:W-:-:S03]  /*c710*/  SHF.R.S32.HI R8, RZ, 0x1f, R11 ;  /* 0x0000001fff087819 */ /* 0x010fc6000001140b */
[----:B------:R-:W3:Y:S01]  /*c720*/  SHFL.BFLY PT, R4, R13, 0x1, 0x1f ;  /* 0x0c201f000d047f89 */ /* 0x000ee200000e0000 */
[----:B-----5:R-:W-:Y:S01]  /*c730*/  UIMAD UR4, UR7, UR4, UR27 ;  /* 0x00000004070472a4 */ /* 0x020fe2000f8e021b */
[----:B------:R-:W-:-:S03]  /*c740*/  LEA.HI R8, R8, R11, RZ, 0x4 ;  /* 0x0000000b08087211 */ /* 0x000fc600078f20ff */
[----:B------:R-:W-:Y:S01]  /*c750*/  UIMAD UR4, UR4, UR6, UR8 ;  /* 0x00000006040472a4 */ /* 0x000fe2000f8e0208 */
[----:B------:R-:W-:Y:S01]  /*c760*/  SHF.R.S32.HI R8, RZ, 0x4, R8 ;  /* 0x00000004ff087819 */ /* 0x000fe20000011408 */
[----:B------:R-:W-:-:S04]  /*c770*/  USHF.L.U32 UR10, UR10, 0x6, URZ ;  /* 0x000000060a0a7899 */ /* 0x000fc8000800063f */
[----:B------:R-:W-:Y:S01]  /*c780*/  UIMAD UR5, UR4, UR5, UR10 ;  /* 0x00000005040572a4 */ /* 0x000fe2000f8e020a */
[----:B-1----:R-:W-:-:S04]  /*c790*/  SHF.R.S32.HI R9, RZ, 0x1f, R0 ;  /* 0x0000001fff097819 */ /* 0x002fc80000011400 */
[-C--:B------:R-:W-:Y:S01]  /*c7a0*/  LEA.HI R10, R9, R0.reuse, RZ, 0x2 ;  /* 0x00000000090a7211 */ /* 0x080fe200078f10ff */
[----:B--2---:R-:W-:Y:S01]  /*c7b0*/  FADD.FTZ R2, R5, R2 ;  /* 0x0000000205027221 */ /* 0x004fe20000010000 */
[----:B------:R-:W-:Y:S01]  /*c7c0*/  LEA.HI R11, R9, R0, RZ, 0x4 ;  /* 0x00000000090b7211 */ /* 0x000fe200078f20ff */
[----:B---3--:R-:W-:Y:S01]  /*c7d0*/  FADD.FTZ R4, R13, R4 ;  /* 0x000000040d047221 */ /* 0x008fe20000010000 */
[--C-:B------:R-:W-:Y:S02]  /*c7e0*/  SHF.R.S32.HI R12, RZ, 0x2, R10.reuse ;  /* 0x00000002ff0c7819 */ /* 0x100fe4000001140a */
[----:B------:R-:W-:Y:S01]  /*c7f0*/  SHF.R.S32.HI R5, RZ, 0x1f, R10 ;  /* 0x0000001fff057819 */ /* 0x000fe2000001140a */
[----:B------:R-:W-:Y:S01]  /*c800*/  BAR.SYNC.DEFER_BLOCKING 0x0 ;  /* 0x0000000000007b1d */ /* 0x000fe20000010000 */
[----:B------:R-:W-:Y:S02]  /*c810*/  FSETP.NE.FTZ.AND P4, PT, R4, RZ, PT ;  /* 0x000000ff0400720b */ /* 0x000fe40003f95000 */
[----:B------:R-:W-:-:S02]  /*c820*/  FSETP.NE.FTZ.AND P3, PT, R2, RZ, PT ;  /* 0x000000ff0200720b */ /* 0x000fc40003f75000 */
[----:B------:R-:W-:Y:S02]  /*c830*/  LEA.HI R5, R5, R12, RZ, 0x3 ;  /* 0x0000000c05057211 */ /* 0x000fe400078f18ff */
[----:B------:R-:W-:Y:S02]  /*c840*/  LEA.HI R9, R9, R0, RZ, 0x5 ;  /* 0x0000000009097211 */ /* 0x000fe400078f28ff */
[----:B------:R-:W-:Y:S02]  /*c850*/  LOP3.LUT R5, R5, 0xfffffff8, RZ, 0xc0, !PT ;  /* 0xfffffff805057812 */ /* 0x000fe400078ec0ff */
[----:B------:R-:W-:Y:S02]  /*c860*/  LOP3.LUT R15, R10, 0x1ffffffc, RZ, 0xc0, !PT ;  /* 0x1ffffffc0a0f7812 */ /* 0x000fe400078ec0ff */
[----:B------:R-:W-:Y:S01]  /*c870*/  LOP3.LUT R11, R11, 0xfffffff0, RZ, 0xc0, !PT ;  /* 0xfffffff00b0b7812 */ /* 0x000fe200078ec0ff */
[----:B------:R-:W1:Y:S01]  /*c880*/  @P4 MUFU.RCP R7, R4 ;  /* 0x0000000400074308 */ /* 0x000e620000001000 */
[----:B------:R-:W-:-:S02]  /*c890*/  IADD3 R5, R12, -R5, RZ ;  /* 0x800000050c057210 */ /* 0x000fc40007ffe0ff */
[----:B------:R-:W-:Y:S02]  /*c8a0*/  SHF.R.S32.HI R10, RZ, 0x5, R9 ;  /* 0x00000005ff0a7819 */ /* 0x000fe40000011409 */
[-C--:B------:R-:W-:Y:S02]  /*c8b0*/  IADD3 R15, -R15, R0.reuse, RZ ;  /* 0x000000000f0f7210 */ /* 0x080fe40007ffe1ff */
[----:B------:R-:W-:Y:S01]  /*c8c0*/  IADD3 R11, -R11, R0, RZ ;  /* 0x000000000b0b7210 */ /* 0x000fe20007ffe1ff */
[----:B------:R-:W2:Y:S01]  /*c8d0*/  @P3 MUFU.RCP R6, R2 ;  /* 0x0000000200063308 */ /* 0x000ea20000001000 */
[C---:B------:R-:W-:Y:S02]  /*c8e0*/  LOP3.LUT R14, R5.reuse, 0x1, RZ, 0xc0, !PT ;  /* 0x00000001050e7812 */ /* 0x040fe400078ec0ff */
[----:B------:R-:W-:Y:S02]  /*c8f0*/  LEA R12, R10, R15, 0x9 ;  /* 0x0000000f0a0c7211 */ /* 0x000fe400078e48ff */
[----:B------:R-:W-:-:S02]  /*c900*/  SHF.L.U32 R17, R5, 0x6, RZ ;  /* 0x0000000605117819 */ /* 0x000fc400000006ff */
[----:B------:R-:W-:Y:S01]  /*c910*/  SHF.L.U32 R13, R8, 0x6, RZ ;  /* 0x00000006080d7819 */ /* 0x000fe200000006ff */
[----:B-1----:R-:W-:Y:S01]  /*c920*/  FMUL.FTZ R160, R7, R160 ;  /* 0x000000a007a07220 */ /* 0x002fe20000410000 */
[----:B------:R-:W-:Y:S01]  /*c930*/  LEA.HI R15, R11, R11, RZ, 0x1 ;  /* 0x0000000b0b0f7211 */ /* 0x000fe200078f08ff */
[C---:B------:R-:W-:Y:S01]  /*c940*/  FMUL.FTZ R161, R7.reuse, R161 ;  /* 0x000000a107a17220 */ /* 0x040fe20000410000 */
[----:B------:R-:W-:Y:S01]  /*c950*/  ISETP.NE.U32.AND P0, PT, R14, 0x1, PT ;  /* 0x000000010e00780c */ /* 0x000fe20003f05070 */
[----:B------:R-:W-:Y:S01]  /*c960*/  FMUL.FTZ R36, R7, R36 ;  /* 0x0000002407247220 */ /* 0x000fe20000410000 */
[----:B------:R-:W-:Y:S01]  /*c970*/  LOP3.LUT R17, R17, 0x1c0, RZ, 0xc0, !PT ;  /* 0x000001c011117812 */ /* 0x000fe200078ec0ff */
[----:B------:R-:W-:Y:S01]  /*c980*/  FMUL.FTZ R37, R7, R37 ;  /* 0x0000002507257220 */ /* 0x000fe20000410000 */
[----:B------:R-:W-:Y:S01]  /*c990*/  LOP3.LUT R13, R13, 0x1c0, RZ, 0xc0, !PT ;  /* 0x000001c00d0d7812 */ /* 0x000fe200078ec0ff */
[C---:B--2---:R-:W-:Y:S01]  /*c9a0*/  FMUL.FTZ R163, R6.reuse, R163 ;  /* 0x000000a306a37220 */ /* 0x044fe20000410000 */
[----:B------:R-:W-:Y:S01]  /*c9b0*/  SHF.L.U32 R14, R15, 0x2, RZ ;  /* 0x000000020f0e7819 */ /* 0x000fe200000006ff */
[C---:B------:R-:W-:Y:S01]  /*c9c0*/  FMUL.FTZ R162, R6.reuse, R162 ;  /* 0x000000a206a27220 */ /* 0x040fe20000410000 */
[----:B------:R-:W-:Y:S01]  /*c9d0*/  LEA.HI R17, R17, R17, RZ, 0x1d ;  /* 0x0000001111117211 */ /* 0x000fe200078fe8ff */
[C---:B------:R-:W-:Y:S01]  /*c9e0*/  FMUL.FTZ R39, R6.reuse, R39 ;  /* 0x0000002706277220 */ /* 0x040fe20000410000 */
[----:B------:R-:W-:Y:S01]  /*c9f0*/  LOP3.LUT R14, R13, 0x38, R14, 0xf8, !PT ;  /* 0x000000380d0e7812 */ /* 0x000fe200078ef80e */
[----:B------:R-:W-:Y:S01]  /*ca00*/  FMUL.FTZ R38, R6, R38 ;  /* 0x0000002606267220 */ /* 0x000fe20000410000 */
[----:B------:R-:W-:Y:S01]  /*ca10*/  SHF.R.U32.HI R13, RZ, 0x3, R13 ;  /* 0x00000003ff0d7819 */ /* 0x000fe2000001160d */
[----:B------:R-:W-:Y:S01]  /*ca20*/  FMUL.FTZ R40, R7, R40 ;  /* 0x0000002807287220 */ /* 0x000fe20000410000 */
[----:B------:R-:W-:Y:S01]  /*ca30*/  LOP3.LUT R16, R15, 0xffffffe, RZ, 0xc0, !PT ;  /* 0x0ffffffe0f107812 */ /* 0x000fe200078ec0ff */
[----:B------:R-:W-:Y:S01]  /*ca40*/  FMUL.FTZ R41, R7, R41 ;  /* 0x0000002907297220 */ /* 0x000fe20000410000 */
[----:B------:R-:W-:Y:S01]  /*ca50*/  LEA R12, R12, R17, 0x1 ;  /* 0x000000110c0c7211 */ /* 0x000fe200078e08ff */
[----:B------:R-:W-:Y:S01]  /*ca60*/  FMUL.FTZ R43, R6, R43 ;  /* 0x0000002b062b7220 */ /* 0x000fe20000410000 */
[----:B------:R-:W-:Y:S01]  /*ca70*/  LOP3.LUT R13, R14, R13, RZ, 0x3c, !PT ;  /* 0x0000000d0e0d7212 */ /* 0x000fe200078e3cff */
[----:B------:R-:W-:Y:S01]  /*ca80*/  FMUL.FTZ R42, R6, R42 ;  /* 0x0000002a062a7220 */ /* 0x000fe20000410000 */
[----:B------:R-:W-:Y:S01]  /*ca90*/  IADD3 R16, R11, -R16, RZ ;  /* 0x800000100b107210 */ /* 0x000fe20007ffe0ff */
[----:B------:R-:W-:Y:S01]  /*caa0*/  FMUL.FTZ R44, R7, R44 ;  /* 0x0000002c072c7220 */ /* 0x000fe20000410000 */
[----:B------:R-:W-:Y:S01]  /*cab0*/  R2P PR, R5, 0x6 ;  /* 0x0000000605007804 */ /* 0x000fe20000000000 */
[C---:B------:R-:W-:Y:S01]  /*cac0*/  FMUL.FTZ R45, R7.reuse, R45 ;  /* 0x0000002d072d7220 */ /* 0x040fe20000410000 */
[----:B------:R-:W-:Y:S01]  /*cad0*/  LEA R5, R16, R13, 0x2 ;  /* 0x0000000d10057211 */ /* 0x000fe200078e10ff */
[C---:B------:R-:W-:Y:S01]  /*cae0*/  FMUL.FTZ R47, R6.reuse, R47 ;  /* 0x0000002f062f7220 */ /* 0x040fe20000410000 */
[----:B------:R-:W-:Y:S01]  /*caf0*/  MOV R13, 0x80 ;  /* 0x00000080000d7802 */ /* 0x000fe20000000f00 */
[C---:B------:R-:W-:Y:S01]  /*cb00*/  FMUL.FTZ R46, R6.reuse, R46 ;  /* 0x0000002e062e7220 */ /* 0x040fe20000410000 */
[----:B------:R-:W-:Y:S01]  /*cb10*/  STS.64 [R12.X4], R160 ;  /* 0x000000a00c007388 */ /* 0x000fe20000004a00 */
[----:B------:R-:W-:Y:S01]  /*cb20*/  FMUL.FTZ R48, R7, R48 ;  /* 0x0000003007307220 */ /* 0x000fe20000410000 */
[----:B------:R-:W-:Y:S01]  /*cb30*/  SEL R13, R13, 0xffffff80, !P2 ;  /* 0xffffff800d0d7807 */ /* 0x000fe20005000000 */
[----:B------:R-:W-:Y:S01]  /*cb40*/  FMUL.FTZ R49, R7, R49 ;  /* 0x0000003107317220 */ /* 0x000fe20000410000 */
[----:B------:R-:W-:Y:S01]  /*cb50*/  STS.64 [R12.X4+0x800], R162 ;  /* 0x000800a20c007388 */ /* 0x000fe20000004a00 */
[C---:B------:R-:W-:Y:S01]  /*cb60*/  FMUL.FTZ R51, R6.reuse, R51 ;  /* 0x0000003306337220 */ /* 0x040fe20000410000 */
[----:B------:R-:W-:Y:S01]  /*cb70*/  LOP3.LUT R9, R9, 0xffffffe0, RZ, 0xc0, !PT ;  /* 0xffffffe009097812 */ /* 0x000fe200078ec0ff */
[----:B------:R-:W-:Y:S01]  /*cb80*/  FMUL.FTZ R50, R6, R50 ;  /* 0x0000003206327220 */ /* 0x000fe20000410000 */
[----:B------:R-:W1:Y:S01]  /*cb90*/  @P4 MUFU.LG2 R4, R4 ;  /* 0x0000000400044308 */ /* 0x000e620000000c00 */
[----:B------:R-:W-:Y:S01]  /*cba0*/  FMUL.FTZ R52, R7, R52 ;  /* 0x0000003407347220 */ /* 0x000fe20000410000 */
[----:B------:R-:W-:Y:S01]  /*cbb0*/  IADD3 R0, -R9, R0, RZ ;  /* 0x0000000009007210 */ /* 0x000fe20007ffe1ff */
[----:B------:R-:W-:-:S02]  /*cbc0*/  FMUL.FTZ R53, R7, R53 ;  /* 0x0000003507357220 */ /* 0x000fc40000410000 */
[C---:B------:R-:W-:Y:S02]  /*cbd0*/  FMUL.FTZ R55, R6.reuse, R55 ;  /* 0x0000003706377220 */ /* 0x040fe40000410000 */
[C---:B------:R-:W-:Y:S01]  /*cbe0*/  FMUL.FTZ R54, R6.reuse, R54 ;  /* 0x0000003606367220 */ /* 0x040fe20000410000 */
[----:B------:R-:W2:Y:S01]  /*cbf0*/  @P3 MUFU.LG2 R2, R2 ;  /* 0x0000000200023308 */ /* 0x000ea20000000c00 */
[C---:B------:R-:W-:Y:S02]  /*cc00*/  FMUL.FTZ R56, R7.reuse, R56 ;  /* 0x0000003807387220 */ /* 0x040fe40000410000 */
[----:B------:R-:W-:Y:S02]  /*cc10*/  FMUL.FTZ R57, R7, R57 ;  /* 0x0000003907397220 */ /* 0x000fe40000410000 */
[C---:B------:R-:W-:Y:S02]  /*cc20*/  FMUL.FTZ R59, R6.reuse, R59 ;  /* 0x0000003b063b7220 */ /* 0x040fe40000410000 */
[----:B------:R-:W-:-:S02]  /*cc30*/  FMUL.FTZ R58, R6, R58 ;  /* 0x0000003a063a7220 */ /* 0x000fc40000410000 */
[C---:B------:R-:W-:Y:S02]  /*cc40*/  FMUL.FTZ R60, R7.reuse, R60 ;  /* 0x0000003c073c7220 */ /* 0x040fe40000410000 */
[C---:B------:R-:W-:Y:S02]  /*cc50*/  FMUL.FTZ R61, R7.reuse, R61 ;  /* 0x0000003d073d7220 */ /* 0x040fe40000410000 */
        /* <DEDUP_REMOVED lines=95> */
[----:B------:R-:W-:Y:S01]  /*d250*/  FMUL.FTZ R149, R7, R149 ;  /* 0x0000009507957220 */ /* 0x000fe20000410000 */
[----:B------:R-:W-:Y:S01]  /*d260*/  MOV R7, 0x40 ;  /* 0x0000004000077802 */ /* 0x000fe20000000f00 */
[C---:B------:R-:W-:Y:S02]  /*d270*/  FMUL.FTZ R151, R6.reuse, R151 ;  /* 0x0000009706977220 */ /* 0x040fe40000410000 */
[----:B------:R-:W-:Y:S01]  /*d280*/  FMUL.FTZ R150, R6, R150 ;  /* 0x0000009606967220 */ /* 0x000fe20000410000 */
[----:B------:R-:W-:Y:S01]  /*d290*/  SHF.L.U32 R6, R12, 0x2, RZ ;  /* 0x000000020c067819 */ /* 0x000fe200000006ff */
[----:B-1----:R-:W-:Y:S01]  /*d2a0*/  @P4 FMUL.FTZ R9, R4, 0.69314718246459960938 ;  /* 0x3f31721804094820 */ /* 0x002fe20000410000 */
[----:B------:R-:W-:Y:S01]  /*d2b0*/  SEL R7, R7, 0xffffffc0, !P1 ;  /* 0xffffffc007077807 */ /* 0x000fe20004800000 */
[----:B--2---:R-:W-:Y:S01]  /*d2c0*/  @P3 FMUL.FTZ R2, R2, 0.69314718246459960938 ;  /* 0x3f31721802023820 */ /* 0x004fe20000410000 */
[----:B------:R-:W-:-:S02]  /*d2d0*/  IADD3 R14, R6, -0x20, RZ ;  /* 0xffffffe0060e7810 */ /* 0x000fc40007ffe0ff */
[C---:B------:R-:W-:Y:S02]  /*d2e0*/  @P0 IADD3 R14, R6.reuse, 0x20, RZ ;  /* 0x00000020060e0810 */ /* 0x040fe40007ffe0ff */
[C---:B------:R-:W-:Y:S02]  /*d2f0*/  IADD3 R15, R6.reuse, R7, RZ ;  /* 0x00000007060f7210 */ /* 0x040fe40007ffe0ff */
[-C--:B------:R-:W-:Y:S01]  /*d300*/  IADD3 R16, R7, R14.reuse, RZ ;  /* 0x0000000e07107210 */ /* 0x080fe20007ffe0ff */
[----:B------:R-:W-:Y:S01]  /*d310*/  STS.64 [R14], R36 ;  /* 0x000000240e007388 */ /* 0x000fe20000000a00 */
[-C--:B------:R-:W-:Y:S02]  /*d320*/  IADD3 R6, R6, R13.reuse, RZ ;  /* 0x0000000d06067210 */ /* 0x080fe40007ffe0ff */
[----:B------:R-:W-:Y:S01]  /*d330*/  IADD3 R7, R13, R14, RZ ;  /* 0x0000000e0d077210 */ /* 0x000fe20007ffe0ff */
[----:B------:R-:W-:Y:S01]  /*d340*/  STS.64 [R14+0x800], R38 ;  /* 0x000800260e007388 */ /* 0x000fe20000000a00 */
[----:B------:R-:W-:-:S02]  /*d350*/  IADD3 R17, R15, R13, RZ ;  /* 0x0000000d0f117210 */ /* 0x000fc40007ffe0ff */
[----:B------:R-:W-:Y:S01]  /*d360*/  IADD3 R13, R16, R13, RZ ;  /* 0x0000000d100d7210 */ /* 0x000fe20007ffe0ff */
[----:B------:R-:W-:Y:S01]  /*d370*/  STS.64 [R15], R40 ;  /* 0x000000280f007388 */ /* 0x000fe20000000a00 */
[----:B------:R-:W-:-:S03]  /*d380*/  LOP3.LUT P0, RZ, R0, 0x3, RZ, 0xc0, !PT ;  /* 0x0000000300ff7812 */ /* 0x000fc6000780c0ff */
[----:B------:R-:W-:Y:S04]  /*d390*/  STS.64 [R15+0x800], R42 ;  /* 0x0008002a0f007388 */ /* 0x000fe80000000a00 */
[----:B------:R-:W-:Y:S04]  /*d3a0*/  STS.64 [R16], R44 ;  /* 0x0000002c10007388 */ /* 0x000fe80000000a00 */
        /* <DEDUP_REMOVED lines=9> */
[----:B------:R-:W-:Y:S04]  /*d440*/  STS.64 [R12.X4+0x4000], R64 ;  /* 0x004000400c007388 */ /* 0x000fe80000004a00 */
[----:B------:R-:W-:Y:S04]  /*d450*/  STS.64 [R12.X4+0x4800], R66 ;  /* 0x004800420c007388 */ /* 0x000fe80000004a00 */
[----:B------:R-:W-:Y:S04]  /*d460*/  STS.64 [R14+0x4000], R68 ;  /* 0x004000440e007388 */ /* 0x000fe80000000a00 */
        /* <DEDUP_REMOVED lines=38> */
[----:B------:R1:W-:Y:S04]  /*d6d0*/  STS.64 [R6+0xc800], R142 ;  /* 0x00c8008e06007388 */ /* 0x0003e80000000a00 */
[----:B------:R-:W-:Y:S04]  /*d6e0*/  STS.64 [R7+0xc000], R144 ;  /* 0x00c0009007007388 */ /* 0x000fe80000000a00 */
[----:B------:R2:W-:Y:S04]  /*d6f0*/  STS.64 [R7+0xc800], R146 ;  /* 0x00c8009207007388 */ /* 0x0005e80000000a00 */
[----:B------:R-:W-:Y:S04]  /*d700*/  STS.64 [R17+0xc000], R152 ;  /* 0x00c0009811007388 */ /* 0x000fe80000000a00 */
[----:B------:R-:W-:Y:S04]  /*d710*/  STS.64 [R17+0xc800], R154 ;  /* 0x00c8009a11007388 */ /* 0x000fe80000000a00 */
[----:B------:R-:W-:Y:S04]  /*d720*/  STS.64 [R13+0xc000], R148 ;  /* 0x00c000940d007388 */ /* 0x000fe80000000a00 */
[----:B------:R-:W-:Y:S01]  /*d730*/  STS.64 [R13+0xc800], R150 ;  /* 0x00c800960d007388 */ /* 0x000fe20000000a00 */
[----:B-1----:R-:W-:-:S03]  /*d740*/  MOV R6, 0xff800000 ;  /* 0xff80000000067802 */ /* 0x002fc60000000f00 */
[----:B------:R-:W-:Y:S01]  /*d750*/  BAR.SYNC.DEFER_BLOCKING 0x0 ;  /* 0x0000000000007b1d */ /* 0x000fe20000010000 */
[----:B------:R-:W-:Y:S01]  /*d760*/  @P3 FFMA.FTZ R6, R3, c[0x0][0x238], R2 ;  /* 0x00008e0003063a23 */ /* 0x000fe20000010002 */
[----:B--2---:R-:W-:-:S04]  /*d770*/  SHF.R.S32.HI R7, RZ, 0x1f, R10 ;  /* 0x0000001fff077819 */ /* 0x004fc8000001140a */
[----:B------:R-:W-:-:S04]  /*d780*/  LEA.HI R7, R7, R10, RZ, 0x2 ;  /* 0x0000000a07077211 */ /* 0x000fc800078f10ff */
[----:B------:R-:W-:-:S04]  /*d790*/  LOP3.LUT R7, R7, 0xffffffc, RZ, 0xc0, !PT ;  /* 0x0ffffffc07077812 */ /* 0x000fc800078ec0ff */
[----:B------:R-:W-:Y:S02]  /*d7a0*/  IADD3 R7, -R7, R10, RZ ;  /* 0x0000000a07077210 */ /* 0x000fe40007ffe1ff */
[----:B------:R-:W-:Y:S01]  /*d7b0*/  SHF.L.U32 R10, R11, 0x2, RZ ;  /* 0x000000020b0a7819 */ /* 0x000fe200000006ff */
[----:B------:R-:W1:Y:S03]  /*d7c0*/  LDS.128 R132, [R5.X4] ;  /* 0x0000000005847984 */ /* 0x000e660000004c00 */
[----:B------:R-:W-:Y:S01]  /*d7d0*/  SHF.R.S32.HI R11, RZ, 0x1f, R10 ;  /* 0x0000001fff0b7819 */ /* 0x000fe2000001140a */
[----:B------:R-:W2:Y:S04]  /*d7e0*/  LDS.128 R128, [R5.X4+0x800] ;  /* 0x0008000005807984 */ /* 0x000ea80000004c00 */
[----:B------:R-:W3:Y:S04]  /*d7f0*/  LDS.128 R124, [R5.X4+0x1000] ;  /* 0x00100000057c7984 */ /* 0x000ee80000004c00 */
[----:B------:R-:W4:Y:S04]  /*d800*/  LDS.128 R120, [R5.X4+0x1800] ;  /* 0x0018000005787984 */ /* 0x000f280000004c00 */
[----:B------:R-:W1:Y:S04]  /*d810*/  LDS.128 R116, [R5.X4+0x2000] ;  /* 0x0020000005747984 */ /* 0x000e680000004c00 */
        /* <DEDUP_REMOVED lines=26> */
[----:B------:R5:W1:Y:S02]  /*d9c0*/  LDS.128 R136, [R5.X4+0xf800] ;  /* 0x00f8000005887984 */ /* 0x000a640000004c00 */
[----:B-----5:R-:W-:-:S04]  /*d9d0*/  SHF.R.S32.HI R5, RZ, 0x1f, R0 ;  /* 0x0000001fff057819 */ /* 0x020fc80000011400 */
[----:B------:R-:W-:Y:S02]  /*d9e0*/  LEA.HI R5, R5, R0, RZ, 0x2 ;  /* 0x0000000005057211 */ /* 0x000fe400078f10ff */
[----:B------:R-:W-:Y:S01]  /*d9f0*/  MOV R0, 0xff800000 ;  /* 0xff80000000007802 */ /* 0x000fe20000000f00 */
[----:B------:R-:W-:Y:S01]  /*da00*/  @P4 FFMA.FTZ R0, R164, c[0x0][0x238], R9 ;  /* 0x00008e00a4004a23 */ /* 0x000fe20000010009 */
[----:B------:R-:W-:-:S04]  /*da10*/  SHF.R.S32.HI R4, RZ, 0x2, R5 ;  /* 0x00000002ff047819 */ /* 0x000fc80000011405 */
[----:B------:R-:W-:Y:S01]  /*da20*/  LEA R7, R7, R4, 0x4 ;  /* 0x0000000407077211 */ /* 0x000fe200078e20ff */
[----:B------:R-:W-:Y:S05]  /*da30*/  @P0 BRA `(.L_x_1499) ;  /* 0x000000b000000947 */ /* 0x000fea0003800000 */
[C---:B--234-:R-:W-:Y:S01]  /*da40*/  IADD3 R4, R7.reuse, 0x8, RZ ;  /* 0x0000000807047810 */ /* 0x05cfe20007ffe0ff */
[----:B------:R-:W-:Y:S01]  /*da50*/  IMAD.U32 R2, RZ, RZ, UR5 ;  /* 0x00000005ff027e24 */ /* 0x000fe2000f8e00ff */
[----:B------:R-:W-:Y:S02]  /*da60*/  SHF.R.S32.HI R5, RZ, 0x1f, R7 ;  /* 0x0000001fff057819 */ /* 0x000fe40000011407 */
[C---:B------:R-:W-:Y:S02]  /*da70*/  IADD3 R3, P0, R7.reuse, UR5, RZ ;  /* 0x0000000507037c10 */ /* 0x040fe4000ff1e0ff */
[----:B------:R-:W-:Y:S02]  /*da80*/  ISETP.GE.AND P2, PT, R7, UR18, PT ;  /* 0x0000001207007c0c */ /* 0x000fe4000bf46270 */
[----:B------:R-:W-:Y:S02]  /*da90*/  ISETP.GE.AND P1, PT, R4, UR18, PT ;  /* 0x0000001204007c0c */ /* 0x000fe4000bf26270 */
[----:B------:R-:W-:-:S02]  /*daa0*/  LEA.HI.X.SX32 R2, R2, R5, 0x1, P0 ;  /* 0x0000000502027211 */ /* 0x000fc400000f0eff */
[----:B------:R-:W-:-:S04]  /*dab0*/  LEA R4, P0, R3, c[0x0][0x208], 0x2 ;  /* 0x0000820003047a11 */ /* 0x000fc800078010ff */
[----:B------:R-:W-:-:S05]  /*dac0*/  LEA.HI.X R5, R3, c[0x0][0x20c], R2, 0x2, P0 ;  /* 0x0000830003057a11 */ /* 0x000fca00000f1402 */
[----:B------:R2:W-:Y:S04]  /*dad0*/  @!P2 STG.E [R4.64], R0 ;  /* 0x000000000400a986 */ /* 0x0005e8000c10191e */
[----:B------:R2:W-:Y:S02]  /*dae0*/  @!P1 STG.E [R4.64+0x20], R6 ;  /* 0x0000200604009986 */ /* 0x0005e4000c10191e */
.L_x_1499:
[----:B--234-:R-:W-:Y:S05]  /*daf0*/  BSYNC B0 ;  /* 0x0000000000007941 */ /* 0x01cfea0003800000 */
.L_x_1498:
[----:B------:R-:W-:Y:S01]  /*db00*/  ULDC UR4, c[0x0][0x22c] ;  /* 0x00008b0000047ab9 */ /* 0x000fe20000000800 */
[C---:B------:R-:W-:Y:S01]  /*db10*/  ISETP.GE.AND P1, PT, R8.reuse, UR18, PT ;  /* 0x0000001208007c0c */ /* 0x040fe2000bf26270 */
[----:B------:R-:W-:Y:S01]  /*db20*/  UIMAD UR4, UR5, UR4, URZ ;  /* 0x00000004050472a4 */ /* 0x000fe2000f8e023f */
[----:B------:R-:W-:Y:S01]  /*db30*/  IMAD.WIDE R2, R8, 0x100, R10 ;  /* 0x0000010008027825 */ /* 0x000fe200078e020a */
[----:B------:R-:W-:Y:S04]  /*db40*/  BSSY B0, `(.L_x_1500) ;  /* 0x0000013000007945 */ /* 0x000fe80003800000 */
[----:B------:R-:W-:Y:S01]  /*db50*/  IMAD.U32 R0, RZ, RZ, UR4 ;  /* 0x00000004ff007e24 */ /* 0x000fe2000f8e00ff */
[----:B------:R-:W-:-:S04]  /*db60*/  IADD3 R2, P0, R2, UR4, RZ ;  /* 0x0000000402027c10 */ /* 0x000fc8000ff1e0ff */
[----:B------:R-:W-:Y:S02]  /*db70*/  LEA.HI.X.SX32 R3, R0, R3, 0x1, P0 ;  /* 0x0000000300037211 */ /* 0x000fe400000f0eff */
[----:B------:R-:W-:Y:S02]  /*db80*/  LEA R4, P0, R2, c[0x0][0x1d8], 0x2 ;  /* 0x0000760002047a11 */ /* 0x000fe400078010ff */
[----:B------:R-:W-:Y:S02]  /*db90*/  IADD3 R0, R10, 0x40, RZ ;  /* 0x000000400a007810 */ /* 0x000fe40007ffe0ff */
[----:B------:R-:W-:Y:S01]  /*dba0*/  LEA.HI.X R5, R2, c[0x0][0x1dc], R3, 0x2, P0 ;  /* 0x0000770002057a11 */ /* 0x000fe200000f1403 */
[----:B------:R-:W-:Y:S05]  /*dbb0*/  @P1 BRA `(.L_x_1501) ;  /* 0x000000b000001947 */ /* 0x000fea0003800000 */
[C---:B------:R-:W-:Y:S02]  /*dbc0*/  IADD3 R3, R0.reuse, 0x40, RZ ;  /* 0x0000004000037810 */ /* 0x040fe40007ffe0ff */
[C---:B------:R-:W-:Y:S02]  /*dbd0*/  IADD3 R2, R0.reuse, 0x80, RZ ;  /* 0x0000008000027810 */ /* 0x040fe40007ffe0ff */
[----:B------:R-:W-:-:S02]  /*dbe0*/  ISETP.GE.AND P0, PT, R0, c[0x0][0x220], PT ;  /* 0x0000880000007a0c */ /* 0x000fc40003f06270 */
[----:B------:R-:W-:Y:S02]  /*dbf0*/  ISETP.GE.AND P1, PT, R10, c[0x0][0x220], PT ;  /* 0x000088000a007a0c */ /* 0x000fe40003f26270 */
[----:B------:R-:W-:Y:S02]  /*dc00*/  ISETP.GE.AND P3, PT, R3, c[0x0][0x220], PT ;  /* 0x0000880003007a0c */ /* 0x000fe40003f66270 */
[----:B------:R-:W-:-:S07]  /*dc10*/  ISETP.GE.AND P2, PT, R2, c[0x0][0x220], PT ;  /* 0x0000880002007a0c */ /* 0x000fce0003f46270 */
[----:B-1----:R1:W-:Y:S04]  /*dc20*/  @!P0 STG.E.128 [R4.64+0x100], R100 ;  /* 0x0001006404008986 */ /* 0x0023e8000c101d1e */
[----:B------:R1:W-:Y:S04]  /*dc30*/  @!P1 STG.E.64 [R4.64], R132 ;  /* 0x0000008404009986 */ /* 0x0003e8000c101b1e */
[----:B------:R1:W-:Y:S04]  /*dc40*/  @!P1 STG.E.64 [R4.64+0x8], R134 ;  /* 0x0000088604009986 */ /* 0x0003e8000c101b1e */
[----:B------:R1:W-:Y:S04]  /*dc50*/  @!P3 STG.E.128 [R4.64+0x200], R68 ;  /* 0x000200440400b986 */ /* 0x0003e8000c101d1e */
[----:B------:R1:W-:Y:S02]  /*dc60*/  @!P2 STG.E.128 [R4.64+0x300], R36 ;  /* 0x000300240400a986 */ /* 0x0003e4000c101d1e */
.L_x_1501:
[----:B------:R-:W-:Y:S05]  /*dc70*/  BSYNC B0 ;  /* 0x0000000000007941 */ /* 0x000fea0003800000 */
.L_x_1500:
[----:B------:R-:W-:Y:S01]  /*dc80*/  IADD3 R2, R8, 0x8, RZ ;  /* 0x0000000808027810 */ /* 0x000fe20007ffe0ff */
[----:B------:R-:W-:Y:S03]  /*dc90*/  BSSY B0, `(.L_x_1502) ;  /* 0x000000d000007945 */ /* 0x000fe60003800000 */
[----:B------:R-:W-:-:S13]  /*dca0*/  ISETP.GE.AND P0, PT, R2, UR18, PT ;  /* 0x0000001202007c0c */ /* 0x000fda000bf06270 */
[----:B------:R-:W-:Y:S05]  /*dcb0*/  @P0 BRA `(.L_x_1503) ;  /* 0x000000a000000947 */ /* 0x000fea0003800000 */
[C---:B------:R-:W-:Y:S02]  /*dcc0*/  IADD3 R3, R0.reuse, 0x40, RZ ;  /* 0x0000004000037810 */ /* 0x040fe40007ffe0ff */
[----:B------:R-:W-:Y:S02]  /*dcd0*/  IADD3 R2, R0, 0x80, RZ ;  /* 0x0000008000027810 */ /* 0x000fe40007ffe0ff */
[----:B------:R-:W-:Y:S02]  /*dce0*/  ISETP.GE.AND P3, PT, R10, c[0x0][0x220], PT ;  /* 0x000088000a007a0c */ /* 0x000fe40003f66270 */
[----:B------:R-:W-:Y:S02]  /*dcf0*/  ISETP.GE.AND P2, PT, R0, c[0x0][0x220], PT ;  /* 0x0000880000007a0c */ /* 0x000fe40003f46270 */
[----:B------:R-:W-:Y:S02]  /*dd00*/  ISETP.GE.AND P1, PT, R3, c[0x0][0x220], PT ;  /* 0x0000880003007a0c */ /* 0x000fe40003f26270 */
[----:B------:R-:W-:-:S07]  /*dd10*/  ISETP.GE.AND P0, PT, R2, c[0x0][0x220], PT ;  /* 0x0000880002007a0c */ /* 0x000fce0003f06270 */
[----:B------:R2:W-:Y:S04]  /*dd20*/  @!P3 STG.E.128 [R4.64+0x2000], R128 ;  /* 0x002000800400b986 */ /* 0x0005e8000c101d1e */
[----:B-1----:R2:W-:Y:S04]  /*dd30*/  @!P2 STG.E.128 [R4.64+0x2100], R96 ;  /* 0x002100600400a986 */ /* 0x0025e8000c101d1e */
[----:B------:R2:W-:Y:S04]  /*dd40*/  @!P1 STG.E.128 [R4.64+0x2200], R64 ;  /* 0x0022004004009986 */ /* 0x0005e8000c101d1e */
[----:B------:R2:W-:Y:S02]  /*dd50*/  @!P0 STG.E.128 [R4.64+0x2300], R32 ;  /* 0x0023002004008986 */ /* 0x0005e4000c101d1e */
.L_x_1503:
[----:B------:R-:W-:Y:S05]  /*dd60*/  BSYNC B0 ;  /* 0x0000000000007941 */ /* 0x000fea0003800000 */
.L_x_1502:
        /* <DEDUP_REMOVED lines=14> */
.L_x_1505:
[----:B------:R-:W-:Y:S05]  /*de50*/  BSYNC B0 ;  /* 0x0000000000007941 */ /* 0x000fea0003800000 */
.L_x_1504:
        /* <DEDUP_REMOVED lines=14> */
.L_x_1507:
[----:B------:R-:W-:Y:S05]  /*df40*/  BSYNC B0 ;  /* 0x0000000000007941 */ /* 0x000fea0003800000 */
.L_x_1506:
        /* <DEDUP_REMOVED lines=10> */
[----:B-1----:R1:W-:Y:S04]  /*dff0*/  @!P3 STG.E.128 [R4.64+0x8000], R116 ;  /* 0x008000740400b986 */ /* 0x0023e8000c101d1e */
[----:B------:R1:W-:Y:S04]  /*e000*/  @!P2 STG.E.128 [R4.64+0x8100], R84 ;  /* 0x008100540400a986 */ /* 0x0003e8000c101d1e */
[----:B------:R1:W-:Y:S04]  /*e010*/  @!P1 STG.E.128 [R4.64+0x8200], R52 ;  /* 0x0082003404009986 */ /* 0x0003e8000c101d1e */
[----:B------:R1:W-:Y:S02]  /*e020*/  @!P0 STG.E.128 [R4.64+0x8300], R20 ;  /* 0x0083001404008986 */ /* 0x0003e4000c101d1e */
.L_x_1509:
[----:B------:R-:W-:Y:S05]  /*e030*/  BSYNC B0 ;  /* 0x0000000000007941 */ /* 0x000fea0003800000 */
.L_x_1508:
        /* <DEDUP_REMOVED lines=14> */
.L_x_1511:
[----:B------:R-:W-:Y:S05]  /*e120*/  BSYNC B0 ;  /* 0x0000000000007941 */ /* 0x000fea0003800000 */
.L_x_1510:
        /* <DEDUP_REMOVED lines=14> */
.L_x_1513:
[----:B------:R-:W-:Y:S05]  /*e210*/  BSYNC B0 ;  /* 0x0000000000007941 */ /* 0x000fea0003800000 */
.L_x_1512:
[----:B------:R-:W-:-:S04]  /*e220*/  IADD3 R8, R8, 0x38, RZ ;  /* 0x0000003808087810 */ /* 0x000fc80007ffe0ff */
[----:B------:R-:W-:-:S13]  /*e230*/  ISETP.GE.AND P0, PT, R8, UR18, PT ;  /* 0x0000001208007c0c */ /* 0x000fda000bf06270 */
[----:B------:R-:W-:Y:S05]  /*e240*/  @P0 EXIT ;  /* 0x000000000000094d */ /* 0x000fea0003800000 */
[C---:B------:R-:W-:Y:S02]  /*e250*/  IADD3 R2, R0.reuse, 0x40, RZ ;  /* 0x0000004000027810 */ /* 0x040fe40007ffe0ff */
[----:B------:R-:W-:Y:S02]  /*e260*/  ISETP.GE.AND P1, PT, R0, c[0x0][0x220], PT ;  /* 0x0000880000007a0c */ /* 0x000fe40003f26270 */
[----:B------:R-:W-:Y:S02]  /*e270*/  ISETP.GE.AND P0, PT, R2, c[0x0][0x220], PT ;  /* 0x0000880002007a0c */ /* 0x000fe40003f06270 */
[----:B------:R-:W-:Y:S02]  /*e280*/  IADD3 R0, R0, 0x80, RZ ;  /* 0x0000008000007810 */ /* 0x000fe40007ffe0ff */
[----:B------:R-:W-:-:S07]  /*e290*/  ISETP.GE.AND P2, PT, R10, c[0x0][0x220], PT ;  /* 0x000088000a007a0c */ /* 0x000fce0003f46270 */
[----:B-1----:R1:W-:Y:S04]  /*e2a0*/  @!P1 STG.E.128 [R4.64+0xe100], R72 ;  /* 0x00e1004804009986 */ /* 0x0023e8000c101d1e */
[----:B------:R1:W-:Y:S01]  /*e2b0*/  @!P0 STG.E.128 [R4.64+0xe200], R40 ;  /* 0x00e2002804008986 */ /* 0x0003e2000c101d1e */
[----:B------:R-:W-:-:S03]  /*e2c0*/  ISETP.GE.AND P0, PT, R0, c[0x0][0x220], PT ;  /* 0x0000880000007a0c */ /* 0x000fc60003f06270 */
[----:B------:R1:W-:Y:S10]  /*e2d0*/  @!P2 STG.E.128 [R4.64+0xe000], R104 ;  /* 0x00e000680400a986 */ /* 0x0003f4000c101d1e */
[----:B------:R-:W-:Y:S05]  /*e2e0*/  @P0 EXIT ;  /* 0x000000000000094d */ /* 0x000fea0003800000 */
[----:B------:R-:W-:Y:S01]  /*e2f0*/  STG.E.128 [R4.64+0xe300], R136 ;  /* 0x00e3008804007986 */ /* 0x000fe2000c101d1e */
[----:B------:R-:W-:Y:S05]  /*e300*/  EXIT ;  /* 0x000000000000794d */ /* 0x000fea0003800000 */
.L_x_1514:
        /* <DEDUP_REMOVED lines=15> */
.L_x_8938:


//--------------------- .text._ZN5flash24flash_fwd_splitkv_kernelI23Flash_fwd_kernel_traitsILi256ELi64ELi64ELi4ELb0ELb0EN7cutlass10bfloat16_tE19Flash_kernel_traitsILi256ELi64ELi64ELi4ES3_EELb0ELb0ELb0ELb0ELb0ELb1ELb1ELb0EEEvNS_16Flash_fwd_paramsE --------------------------
	.section	.text._ZN5flash24flash_fwd_splitkv_kernelI23Flash_fwd_kernel_traitsILi256ELi64ELi64ELi4ELb0ELb0EN7cutlass10bfloat16_tE19Flash_kernel_traitsILi256ELi64ELi64ELi4ES3_EELb0ELb0ELb0ELb0ELb0ELb1ELb1ELb0EEEvNS_16Flash_fwd_paramsE,"ax",@progbits
	.sectioninfo	@"SHI_REGISTERS=255"
	.align	128
        .global         _ZN5flash24flash_fwd_splitkv_kernelI23Flash_fwd_kernel_traitsILi256ELi64ELi64ELi4ELb0ELb0EN7cutlass10bfloat16_tE19Flash_kernel_traitsILi256ELi64ELi64ELi4ES3_EELb0ELb0ELb0ELb0ELb0ELb1ELb1ELb0EEEvNS_16Flash_fwd_paramsE
        .type           _ZN5flash24flash_fwd_splitkv_kernelI23Flash_fwd_kernel_traitsILi256ELi64ELi64ELi4ELb0ELb0EN7cutlass10bfloat16_tE19Flash_kernel_traitsILi256ELi64ELi64ELi4ES3_EELb0ELb0ELb0ELb0ELb0ELb1ELb1ELb0EEEvNS_16Flash_fwd_paramsE,@function
        .size           _ZN5flash24flash_fwd_splitkv_kernelI23Flash_fwd_kernel_traitsILi256ELi64ELi64ELi4ELb0ELb0EN7cutlass10bfloat16_tE19Flash_kernel_traitsILi256ELi64ELi64ELi4ES3_EELb0ELb0ELb0ELb0ELb0ELb1ELb1ELb0EEEvNS_16Flash_fwd_paramsE,(.L_x_8939 - _ZN5flash24flash_fwd_splitkv_kernelI23Flash_fwd_kernel_traitsILi256ELi64ELi64ELi4ELb0ELb0EN7cutlass10bfloat16_tE19Flash_kernel_traitsILi256ELi64ELi64ELi4ES3_EELb0ELb0ELb0ELb0ELb0ELb1ELb1ELb0EEEvNS_16Flash_fwd_paramsE)
        .other          _ZN5flash24flash_fwd_splitkv_kernelI23Flash_fwd_kernel_traitsILi256ELi64ELi64ELi4ELb0ELb0EN7cutlass10bfloat16_tE19Flash_kernel_traitsILi256ELi64ELi64ELi4ES3_EELb0ELb0ELb0ELb0ELb0ELb1ELb1ELb0EEEvNS_16Flash_fwd_paramsE,@"STO_CUDA_ENTRY STV_DEFAULT"
_ZN5flash24flash_fwd_splitkv_kernelI23Flash_fwd_kernel_traitsILi256ELi64ELi64ELi4ELb0ELb0EN7cutlass10bfloat16_tE19Flash_kernel_traitsILi256ELi64ELi64ELi4ES3_EELb0ELb0ELb0ELb0ELb0ELb1ELb1ELb0EEEvNS_16Flash_fwd_paramsE:
.text._ZN5flash24flash_fwd_splitkv_kernelI23Flash_fwd_kernel_traitsILi256ELi64ELi64ELi4ELb0ELb0EN7cutlass10bfloat16_tE19Flash_kernel_traitsILi256ELi64ELi64ELi4ES3_EELb0ELb0ELb0ELb0ELb0ELb1ELb1ELb0EEEvNS_16Flash_fwd_paramsE:
        /* <DEDUP_REMOVED lines=78> */
.L_x_1515:
[----:B------:R-:W-:Y:S02]  /*04e0*/  ULDC UR8, c[0x0][0x218] ;  /* 0x0000860000087ab9 */ /* 0x000fe40000000800 */
.L_x_1516:
        /* <DEDUP_REMOVED lines=101> */
.L_x_1519:
[----:B------:R-:W-:Y:S05]  /*0b40*/  BSYNC B0 ;  /* 0x0000000000007941 */ /* 0x000fea0003800000 */
.L_x_1518:
        /* <DEDUP_REMOVED lines=12> */
.L_x_1521:
[----:B------:R-:W-:Y:S05]  /*0c10*/  BSYNC B0 ;  /* 0x0000000000007941 */ /* 0x000fea0003800000 */
.L_x_1520:
        /* <DEDUP_REMOVED lines=12> */
.L_x_1523:
[----:B------:R-:W-:Y:S05]  /*0ce0*/  BSYNC B0 ;  /* 0x0000000000007941 */ /* 0x000fea0003800000 */
.L_x_1522:
        /* <DEDUP_REMOVED lines=12> */
.L_x_1525:
[----:B------:R-:W-:Y:S05]  /*0db0*/  BSYNC B0 ;  /* 0x0000000000007941 */ /* 0x000fea0003800000 */
.L_x_1524:
        /* <DEDUP_REMOVED lines=12> */
.L_x_1527:
[----:B------:R-:W-:Y:S05]  /*0e80*/  BSYNC B0 ;  /* 0x0000000000007941 */ /* 0x000fea0003800000 */
.L_x_1526:
        /* <DEDUP_REMOVED lines=12> */
.L_x_1529:
[----:B------:R-:W-:Y:S05]  /*0f50*/  BSYNC B0 ;  /* 0x0000000000007941 */ /* 0x000fea0003800000 */
.L_x_1528:
        /* <DEDUP_REMOVED lines=12> */
.L_x_1531:
[----:B------:R-:W-:Y:S05]  /*1020*/  BSYNC B0 ;  /* 0x0000000000007941 */ /* 0x000fea0003800000 */
.L_x_1530:
        /* <DEDUP_REMOVED lines=12> */
.L_x_1533:
[----:B------:R-:W-:Y:S05]  /*10f0*/  BSYNC B0 ;  /* 0x0000000000007941 */ /* 0x000fea0003800000 */
.L_x_1532:
        /* <DEDUP_REMOVED lines=32> */
.L_x_1517:
        /* <DEDUP_REMOVED lines=119> */
.L_x_1534:
        /* <DEDUP_REMOVED lines=19> */
.L_x_1536:
        /* <DEDUP_REMOVED lines=59> */
.L_x_1535:
        /* <DEDUP_REMOVED lines=130> */
.L_x_1538:
[----:B------:R-:W-:Y:S05]  /*2770*/  BSYNC B0 ;  /* 0x0000000000007941 */ /* 0x000fea0003800000 */
.L_x_1537:
        /* <DEDUP_REMOVED lines=45> */
.L_x_1540:
[----:B------:R-:W-:Y:S05]  /*2a50*/  BSYNC B0 ;  /* 0x0000000000007941 */ /* 0x000fea0003800000 */
.L_x_1539:
        /* <DEDUP_REMOVED lines=45> */
.L_x_1542:
[----:B------:R-:W-:Y:S05]  /*2d30*/  BSYNC B0 ;  /* 0x0000000000007941 */ /* 0x000fea0003800000 */
.L_x_1541:
        /* <DEDUP_REMOVED lines=44> */
.L_x_1544:
[----:B------:R-:W-:Y:S05]  /*3000*/  BSYNC B0 ;  /* 0x0000000000007941 */ /* 0x000fea0003800000 */
.L_x_1543:
        /* <DEDUP_REMOVED lines=39> */
.L_x_1546:
[----:B------:R-:W-:Y:S05]  /*3280*/  BSYNC B0 ;  /* 0x0000000000007941 */ /* 0x000fea0003800000 */
.L_x_1545:
        /* <DEDUP_REMOVED lines=41> */
.L_x_1548:
[----:B------:R-:W-:Y:S05]  /*3520*/  BSYNC B0 ;  /* 0x0000000000007941 */ /* 0x000fea0003800000 */
.L_x_1547:
        /* <DEDUP_REMOVED lines=40> */
.L_x_1550:
[----:B------:R-:W-:Y:S05]  /*37b0*/  BSYNC B0 ;  /* 0x0000000000007941 */ /* 0x000fea0003800000 */
.L_x_1549:
        /* <DEDUP_REMOVED lines=42> */
.L_x_1552:
[----:B------:R-:W-:Y:S05]  /*3a60*/  BSYNC B0 ;  /* 0x0000000000007941 */ /* 0x000fea0003800000 */
.L_x_1551:
        /* <DEDUP_REMOVED lines=16> */
[----:B-12---:R-:W-:Y:S01]  /*3b70*/  @!P3 IMAD.MOV.U32 R16, RZ, RZ, R252 ;  /* 0x000000ffff10b224 */ /* 0x006fe200078e00fc */
[----:B------:R1:W-:Y:S01]  /*3b80*/  @P3 STS.128 [R243+0x10000], RZ ;  /* 0x010000fff3003388 */ /* 0x0003e20000000c00 */
[----:B------:R-:W-:Y:S01]  /*3b90*/  @!P3 IMAD.MOV.U32 R17, RZ, RZ, R250 ;  /* 0x000000ffff11b224 */ /* 0x000fe200078e00fa */
[----:B------:R-:W-:Y:S01]  /*3ba0*/  @!P2 MOV R21, R250 ;  /* 0x000000fa0015a202 */ /* 0x000fe20000000f00 */
[----:B------:R-:W-:-:S03]  /*3bb0*/  @!P2 IMAD.MOV.U32 R20, RZ, RZ, R252 ;  /* 0x000000ffff14a224 */ /* 0x000fc600078e00fc */
        /* <DEDUP_REMOVED lines=9> */
[----:B------:R1:W-:Y:S01]  /*3c50*/  @P1 STS.128 [R243+0x14000], RZ ;  /* 0x014000fff3001388 */ /* 0x0003e20000000c00 */
[----:B--2---:R-:W-:Y:S01]  /*3c60*/  @!P1 IMAD.MOV.U32 R16, RZ, RZ, R252 ;  /* 0x000000ffff109224 */ /* 0x004fe200078e00fc */
[----:B------:R-:W-:-:S05]  /*3c70*/  @!P1 MOV R17, R250 ;  /* 0x000000fa00119202 */ /* 0x000fca0000000f00 */
[----:B------:R-:W-:Y:S01]  /*3c80*/  @!PT LDS RZ, [RZ] ;  /* 0x00000000fffff984 */ /* 0x000fe20000000800 */
[----:B------:R-:W-:Y:S01]  /*3c90*/  @!PT LDS RZ, [RZ] ;  /* 0x00000000fffff984 */ /* 0x000fe20000000800 */
[----:B------:R-:W-:Y:S01]  /*3ca0*/  @!PT LDS RZ, [RZ] ;  /* 0x00000000fffff984 */ /* 0x000fe20000000800 */
[----:B------:R1:W-:Y:S04]  /*3cb0*/  @!P1 LDGSTS.E.BYPASS.LTC128B.128 [R243+0x14000], [R16.64+0x100] ;  /* 0x1400010010f39fae */ /* 0x0003e8000b901d5e */
[----:B------:R1:W-:Y:S01]  /*3cc0*/  @P0 STS.128 [R243+0x16000], RZ ;  /* 0x016000fff3000388 */ /* 0x0003e20000000c00 */
[----:B------:R-:W-:Y:S05]  /*3cd0*/  @P0 BRA `(.L_x_1554) ;  /* 0x0000006000000947 */ /* 0x000fea0003800000 */
[----:B-1----:R-:W-:Y:S02]  /*3ce0*/  MOV R16, R252 ;  /* 0x000000fc00107202 */ /* 0x002fe40000000f00 */
[----:B------:R-:W-:-:S05]  /*3cf0*/  MOV R17, R250 ;  /* 0x000000fa00117202 */ /* 0x000fca0000000f00 */
[----:B------:R-:W-:Y:S01]  /*3d00*/  @!PT LDS RZ, [RZ] ;  /* 0x00000000fffff984 */ /* 0x000fe20000000800 */
[----:B------:R-:W-:Y:S01]  /*3d10*/  @!PT LDS RZ, [RZ] ;  /* 0x00000000fffff984 */ /* 0x000fe20000000800 */
[----:B------:R-:W-:Y:S01]  /*3d20*/  @!PT LDS RZ, [RZ] ;  /* 0x00000000fffff984 */ /* 0x000fe20000000800 */
[----:B------:R1:W-:Y:S02]  /*3d30*/  LDGSTS.E.BYPASS.LTC128B.128 [R243+0x16000], [R16.64+0x180] ;  /* 0x1600018010f37fae */ /* 0x0003e4000b901d5e */
.L_x_1554:
[----:B------:R-:W-:Y:S05]  /*3d40*/  BSYNC B0 ;  /* 0x0000000000007941 */ /* 0x000fea0003800000 */
.L_x_1553:
        /* <DEDUP_REMOVED lines=45> */
.L_x_1556:
[----:B------:R-:W-:Y:S05]  /*4020*/  BSYNC B0 ;  /* 0x0000000000007941 */ /* 0x000fea0003800000 */
.L_x_1555:
        /* <DEDUP_REMOVED lines=14> */
[----:B-12---:R-:W-:Y:S01]  /*4110*/  IMAD.U32 R17, RZ, RZ, UR13 ;  /* 0x0000000dff117e24 */ /* 0x006fe2000f8e00ff */
[----:B------:R-:W-:-:S04]  /*4120*/  IADD3 R10, P0, R12, UR13, RZ ;  /* 0x0000000d0c0a7c10 */ /* 0x000fc8000ff1e0ff */
        /* <DEDUP_REMOVED lines=32> */
.L_x_1558:
[----:B------:R-:W-:Y:S05]  /*4330*/  BSYNC B0 ;  /* 0x0000000000007941 */ /* 0x000fea0003800000 */
.L_x_1557:
[----:B------:R-:W-:Y:S01]  /*4340*/  ISETP.GE.AND P0, PT, R8, UR7, PT ;  /* 0x0000000708007c0c */ /* 0x000fe2000bf06270 */
[----:B------:R-:W-:Y:S01]  /*4350*/  BSSY B0, `(.L_x_1559) ;  /* 0x0000032000007945 */ /* 0x000fe20003800000 */
[----:B------:R-:W-:-:S04]  /*4360*/  LEA.HI R11, R9, R96, RZ, 0x5 ;  /* 0x00000060090b7211 */ /* 0x000fc800078f28ff */
        /* <DEDUP_REMOVED lines=15> */
[----:B------:R-:W-:Y:S01]  /*4460*/  @!P4 MOV R13, R250 ;  /* 0x000000fa000dc202 */ /* 0x000fe20000000f00 */
[----:B------:R1:W-:Y:S01]  /*4470*/  @P4 STS.128 [R243+0x11800], RZ ;  /* 0x011800fff3004388 */ /* 0x0003e20000000c00 */
[----:B------:R-:W-:Y:S01]  /*4480*/  @!P4 IMAD.MOV.U32 R12, RZ, RZ, R252 ;  /* 0x000000ffff0cc224 */ /* 0x000fe200078e00fc */
[----:B-1----:R-:W-:Y:S01]  /*4490*/  @!P3 LEA R20, P5, R14, c[0x0][0x170], 0x1 ;  /* 0x00005c000e14ba11 */ /* 0x002fe200078a08ff */
[----:B------:R-:W-:Y:S01]  /*44a0*/  @!P4 IMAD R8, R8, 0x60, RZ ;  /* 0x000000600808c824 */ /* 0x000fe200078e02ff */
[----:B--2---:R-:W-:Y:S01]  /*44b0*/  @!P2 LEA R16, P1, R14, c[0x0][0x170], 0x1 ;  /* 0x00005c000e10aa11 */ /* 0x004fe200078208ff */
[----:B------:R-:W-:-:S04]  /*44c0*/  @!P4 IMAD.WIDE.U32 R12, R9, 0x60, R12 ;  /* 0x00000060090cc825 */ /* 0x000fc800078e000c */
[----:B------:R-:W-:Y:S01]  /*44d0*/  IMAD.IADD R9, R15, 0x1, R10 ;  /* 0x000000010f097824 */ /* 0x000fe200078e020a */
[----:B------:R-:W-:-:S04]  /*44e0*/  @!P4 IADD3 R13, R13, R8, RZ ;  /* 0x000000080d0dc210 */ /* 0x000fc80007ffe0ff */
[C-C-:B------:R-:W-:Y:S01]  /*44f0*/  @!P3 LEA.HI.X R21, R14.reuse, c[0x0][0x174], R9.reuse, 0x1, P5 ;  /* 0x00005d000e15ba11 */ /* 0x140fe200028f0c09 */
[----:B------:R-:W-:Y:S01]  /*4500*/  @!PT LDS RZ, [RZ] ;  /* 0x00000000fffff984 */ /* 0x000fe20000000800 */
[----:B------:R-:W-:Y:S01]  /*4510*/  @!PT LDS RZ, [RZ] ;  /* 0x00000000fffff984 */ /* 0x000fe20000000800 */
[----:B------:R-:W-:Y:S01]  /*4520*/  @!PT LDS RZ, [RZ] ;  /* 0x00000000fffff984 */ /* 0x000fe20000000800 */
[----:B------:R1:W-:Y:S01]  /*4530*/  @!P4 LDGSTS.E.BYPASS.LTC128B.128 [R243+0x11800], [R12.64] ;  /* 0x118000000cf3cfae */ /* 0x0003e2000b901d5e */
[----:B------:R-:W-:-:S03]  /*4540*/  @!P2 LEA.HI.X R17, R14, c[0x0][0x174], R9, 0x1, P1 ;  /* 0x00005d000e11aa11 */ /* 0x000fc600008f0c09 */
        /* <DEDUP_REMOVED lines=18> */
.L_x_1560:
[----:B------:R-:W-:Y:S05]  /*4670*/  BSYNC B0 ;  /* 0x0000000000007941 */ /* 0x000fea0003800000 */
.L_x_1559:
[C---:B--2---:R-:W-:Y:S01]  /*4680*/  IMAD.SHL.U32 R8, R2.reuse, 0x40, RZ ;  /* 0x0000004002087824 */ /* 0x044fe200078e00ff */
[----:B------:R-:W-:Y:S01]  /*4690*/  R2P PR, R2, 0x6 ;  /* 0x0000000602007804 */ /* 0x000fe20000000000 */
[----:B------:R-:W-:Y:S01]  /*46a0*/  IMAD.SHL.U32 R18, R18, 0x8, RZ ;  /* 0x0000000812127824 */ /* 0x000fe200078e00ff */
[----:B------:R-:W0:Y:S01]  /*46b0*/  LDGDEPBAR ;  /* 0x00000000000079af */ /* 0x000e220000000000 */
[----:B------:R-:W-:Y:S01]  /*46c0*/  IMAD R242, R11, 0x400, R0 ;  /* 0x000004000bf27824 */ /* 0x000fe200078e0200 */
[----:B------:R-:W-:Y:S01]  /*46d0*/  LOP3.LUT R9, R8, 0x1c0, RZ, 0xc0, !PT ;  /* 0x000001c008097812 */ /* 0x000fe200078ec0ff */
[----:B------:R-:W-:Y:S02]  /*46e0*/  UISETP.GT.AND UP0, UPT, UR11, UR19, UPT ;  /* 0x000000130b00728c */ /* 0x000fe4000bf04270 */
        /* <DEDUP_REMOVED lines=8> */
[----:B-1----:R-:W-:Y:S03]  /*4770*/  LDSM.16.M88.4 R28, [R240] ;  /* 0x00000000f01c783b */ /* 0x002fe60000000200 */
[----:B------:R-:W-:Y:S01]  /*4780*/  IMAD R241, R241, 0x200, R8 ;  /* 0x00000200f1f17824 */ /* 0x000fe200078e0208 */
[----:B------:R-:W-:Y:S03]  /*4790*/  LDSM.16.M88.4 R72, [R238] ;  /* 0x00000000ee48783b */ /* 0x000fe60000000200 */
[----:B------:R-:W-:Y:S01]  /*47a0*/  IMAD.SHL.U32 R241, R241, 0x2, RZ ;  /* 0x00000002f1f17824 */ /* 0x000fe200078e00ff */
[----:B------:R-:W-:Y:S04]  /*47b0*/  LDSM.16.M88.4 R84, [R238+0x4000] ;  /* 0x00400000ee54783b */ /* 0x000fe80000000200 */
[----:B------:R-:W1:Y:S01]  /*47c0*/  LDSM.16.M88.4 R20, [R241+0x8000] ;  /* 0x00800000f114783b */ /* 0x000e620000000200 */
[----:B------:R-:W-:-:S02]  /*47d0*/  IADD3 R2, R241, 0x8000, RZ ;  /* 0x00008000f1027810 */ /* 0x000fc40007ffe0ff */
[----:B------:R-:W-:Y:S01]  /*47e0*/  IADD3 R239, R241, 0x8020, RZ ;  /* 0x00008020f1ef7810 */ /* 0x000fe20007ffe0ff */
[----:B------:R-:W2:Y:S01]  /*47f0*/  LDSM.16.M88.4 R44, [R241+0x8800] ;  /* 0x00880000f12c783b */ /* 0x000ea20000000200 */
[----:B------:R-:W-:Y:S01]  /*4800*/  @P1 IADD3 R239, R2, -0x20, RZ ;  /* 0xffffffe002ef1810 */ /* 0x000fe20007ffe0ff */
[----:B------:R-:W-:Y:S02]  /*4810*/  IMAD.MOV.U32 R2, RZ, RZ, 0x40 ;  /* 0x00000040ff027424 */ /* 0x000fe400078e00ff */
[----:B------:R-:W-:Y:S01]  /*4820*/  LDSM.16.M88.4 R56, [R241+0x9000] ;  /* 0x00900000f138783b */ /* 0x000fe20000000200 */
[C---:B------:R-:W-:Y:S02]  /*4830*/  IADD3 R231, R239.reuse, 0x800, RZ ;  /* 0x00000800efe77810 */ /* 0x040fe40007ffe0ff */
[----:B------:R-:W-:Y:S01]  /*4840*/  SEL R2, R2, 0xffffffc0, !P2 ;  /* 0xffffffc002027807 */ /* 0x000fe20005000000 */
[----:B------:R-:W5:Y:S01]  /*4850*/  LDSM.16.M88.4 R16, [R239] ;  /* 0x00000000ef10783b */ /* 0x000f620000000200 */
[----:B------:R-:W-:-:S02]  /*4860*/  IADD3 R230, R239, 0x1000, RZ ;  /* 0x00001000efe67810 */ /* 0x000fc40007ffe0ff */
[----:B------:R-:W-:Y:S01]  /*4870*/  IADD3 R229, R239, 0x1800, RZ ;  /* 0x00001800efe57810 */ /* 0x000fe20007ffe0ff */
[----:B------:R-:W3:Y:S01]  /*4880*/  LDSM.16.M88.4 R24, [R241+0x9800] ;  /* 0x00980000f118783b */ /* 0x000ee20000000200 */
[----:B------:R-:W-:Y:S01]  /*4890*/  IMAD.IADD R235, R241, 0x1, R2 ;  /* 0x00000001f1eb7824 */ /* 0x000fe200078e0202 */
[C---:B------:R-:W-:Y:S01]  /*48a0*/  IADD3 R227, R239.reuse, 0x2000, RZ ;  /* 0x00002000efe37810 */ /* 0x040fe20007ffe0ff */
[----:B------:R-:W-:Y:S01]  /*48b0*/  IMAD.IADD R228, R2, 0x1, R239 ;  /* 0x0000000102e47824 */ /* 0x000fe200078e02ef */
[----:B------:R-:W-:Y:S01]  /*48c0*/  LDSM.16.M88.4 R52, [R239+0x800] ;  /* 0x00080000ef34783b */ /* 0x000fe20000000200 */
[C---:B------:R-:W-:Y:S02]  /*48d0*/  IADD3 R226, R239.reuse, 0x2800, RZ ;  /* 0x00002800efe27810 */ /* 0x040fe40007ffe0ff */
[C---:B------:R-:W-:Y:S01]  /*48e0*/  IADD3 R225, R239.reuse, 0x3000, RZ ;  /* 0x00003000efe17810 */ /* 0x040fe20007ffe0ff */
[----:B------:R-:W4:Y:S01]  /*48f0*/  LDSM.16.M88.4 R12, [R235+0x8000] ;  /* 0x00800000eb0c783b */ /* 0x000f220000000200 */
[----:B------:R-:W-:-:S02]  /*4900*/  IADD3 R224, R239, 0x3800, RZ ;  /* 0x00003800efe07810 */ /* 0x000fc40007ffe0ff */
[C---:B------:R-:W-:Y:S01]  /*4910*/  IADD3 R223, R239.reuse, 0x4000, RZ ;  /* 0x00004000efdf7810 */ /* 0x040fe20007ffe0ff */
[----:B------:R-:W3:Y:S01]  /*4920*/  LDSM.16.M88.4 R48, [R239+0x1000] ;  /* 0x00100000ef30783b */ /* 0x000ee20000000200 */
[C---:B------:R-:W-:Y:S02]  /*4930*/  IADD3 R222, R239.reuse, 0x4800, RZ ;  /* 0x00004800efde7810 */ /* 0x040fe40007ffe0ff */
[C---:B------:R-:W-:Y:S01]  /*4940*/  IADD3 R221, R239.reuse, 0x5000, RZ ;  /* 0x00005000efdd7810 */ /* 0x040fe20007ffe0ff */
[----:B------:R-:W3:Y:S01]  /*4950*/  LDSM.16.M88.4 R40, [R239+0x1800] ;  /* 0x00180000ef28783b */ /* 0x000ee20000000200 */
[C---:B------:R-:W-:Y:S02]  /*4960*/  IADD3 R220, R239.reuse, 0x5800, RZ ;  /* 0x00005800efdc7810 */ /* 0x040fe40007ffe0ff */
[C---:B------:R-:W-:Y:S01]  /*4970*/  IADD3 R219, R239.reuse, 0x6000, RZ ;  /* 0x00006000efdb7810 */ /* 0x040fe20007ffe0ff */
[----:B------:R-:W-:Y:S01]  /*4980*/  LDSM.16.M88.4 R80, [R235+0x8800] ;  /* 0x00880000eb50783b */ /* 0x000fe20000000200 */
[----:B------:R-:W-:-:S02]  /*4990*/  IADD3 R218, R239, 0x6800, RZ ;  /* 0x00006800efda7810 */ /* 0x000fc40007ffe0ff */
[C---:B------:R-:W-:Y:S01]  /*49a0*/  IADD3 R217, R239.reuse, 0x7000, RZ ;  /* 0x00007000efd97810 */ /* 0x040fe20007ffe0ff */
[----:B-1----:R-:W-:Y:S01]  /*49b0*/  HMMA.16816.F32.BF16 R8, R36, R20, RZ ;  /* 0x000000142408723c */ /* 0x002fe200000418ff */
[----:B------:R-:W-:Y:S01]  /*49c0*/  LDSM.16.M88.4 R68, [R235+0x9000] ;  /* 0x00900000eb44783b */ /* 0x000fe20000000200 */
[----:B------:R-:W-:-:S03]  /*49d0*/  IADD3 R216, R239, 0x7800, RZ ;  /* 0x00007800efd87810 */ /* 0x000fc60007ffe0ff */
[----:B------:R-:W-:Y:S03]  /*49e0*/  LDSM.16.M88.4 R64, [R235+0x9800] ;  /* 0x00980000eb40783b */ /* 0x000fe60000000200 */
[C---:B------:R-:W-:Y:S01]  /*49f0*/  HMMA.16816.F32.BF16 R20, R36.reuse, R22, RZ ;  /* 0x000000162414723c */ /* 0x040fe200000418ff */
[----:B------:R-:W-:Y:S04]  /*4a00*/  LDSM.16.M88.4 R92, [R241+0xe800] ;  /* 0x00e80000f15c783b */ /* 0x000fe80000000200 */
[----:B------:R-:W-:Y:S03]  /*4a10*/  LDSM.16.M88.4 R88, [R235+0xe000] ;  /* 0x00e00000eb58783b */ /* 0x000fe60000000200 */
[----:B--2---:R-:W-:Y:S08]  /*4a20*/  HMMA.16816.F32.BF16 R32, R36, R44, RZ ;  /* 0x0000002c2420723c */ /* 0x004ff000000418ff */
[----:B-----5:R-:W-:Y:S08]  /*4a30*/  HMMA.16816.F32.BF16 R8, R28, R16, R8 ;  /* 0x000000101c08723c */ /* 0x020ff00000041808 */
[C---:B------:R-:W-:Y:S08]  /*4a40*/  HMMA.16816.F32.BF16 R60, R36.reuse, R56, RZ ;  /* 0x00000038243c723c */ /* 0x040ff000000418ff */
[C---:B------:R-:W-:Y:S08]  /*4a50*/  HMMA.16816.F32.BF16 R44, R36.reuse, R46, RZ ;  /* 0x0000002e242c723c */ /* 0x040ff000000418ff */
[C---:B------:R-:W-:Y:S08]  /*4a60*/  HMMA.16816.F32.BF16 R56, R36.reuse, R58, RZ ;  /* 0x0000003a2438723c */ /* 0x040ff000000418ff */
[C---:B---3--:R-:W-:Y:S08]  /*4a70*/  HMMA.16816.F32.BF16 R76, R36.reuse, R24, RZ ;  /* 0x00000018244c723c */ /* 0x048ff000000418ff */
[----:B------:R-:W-:Y:S01]  /*4a80*/  HMMA.16816.F32.BF16 R36, R36, R26, RZ ;  /* 0x0000001a2424723c */ /* 0x000fe200000418ff */
[----:B------:R-:W-:Y:S07]  /*4a90*/  LDSM.16.M88.4 R24, [R237] ;  /* 0x00000000ed18783b */ /* 0x000fee0000000200 */
[----:B------:R-:W-:Y:S01]  /*4aa0*/  HMMA.16816.F32.BF16 R20, R28, R18, R20 ;  /* 0x000000121c14723c */ /* 0x000fe20000041814 */
[----:B------:R-:W1:Y:S07]  /*4ab0*/  LDSM.16.M88.4 R16, [R228] ;  /* 0x00000000e410783b */ /* 0x000e6e0000000200 */
[----:B----4-:R-:W-:Y:S08]  /*4ac0*/  HMMA.16816.F32.BF16 R8, R72, R12, R8 ;  /* 0x0000000c4808723c */ /* 0x010ff00000041808 */
        /* <DEDUP_REMOVED lines=10> */
[----:B------:R-:W-:Y:S01]  /*4b70*/  HMMA.16816.F32.BF16 R20, R72, R14, R20 ;  /* 0x0000000e4814723c */ /* 0x000fe20000041814 */
[----:B------:R-:W2:Y:S07]  /*4b80*/  LDSM.16.M88.4 R12, [R241+0xa000] ;  /* 0x00a00000f10c783b */ /* 0x000eae0000000200 */
[----:B-1----:R-:W-:Y:S08]  /*4b90*/  HMMA.16816.F32.BF16 R8, R24, R16, R8 ;  /* 0x000000101808723c */ /* 0x002ff00000041808 */
        /* <DEDUP_REMOVED lines=11> */
[----:B------:R-:W1:Y:S07]  /*4c50*/  LDSM.16.M88.4 R16, [R239+0x2000] ;  /* 0x00200000ef10783b */ /* 0x000e6e0000000200 */
[----:B--2---:R-:W-:Y:S08]  /*4c60*/  HMMA.16816.F32.BF16 R8, R28, R12, R8 ;  /* 0x0000000c1c08723c */ /* 0x004ff00000041808 */
        /* <DEDUP_REMOVED lines=40> */
[----:B------:R-:W-:Y:S01]  /*4ef0*/  HMMA.16816.F32.BF16 R72, R12, R66, R72 ;  /* 0x000000420c48723c */ /* 0x000fe20000041848 */
[----:B------:R-:W-:Y:S07]  /*4f00*/  LDSM.16.M88.4 R64, [R239+0x4000] ;  /* 0x00400000ef40783b */ /* 0x000fee0000000200 */
[----:B------:R-:W-:Y:S01]  /*4f10*/  HMMA.16816.F32.BF16 R20, R28, R18, R20 ;  /* 0x000000121c14723c */ /* 0x000fe20000041814 */
[----:B------:R-:W1:Y:S07]  /*4f20*/  LDSM.16.M88.4 R16, [R240+0x4000] ;  /* 0x00400000f010783b */ /* 0x000e6e0000000200 */
[C---:B------:R-:W-:Y:S08]  /*4f30*/  HMMA.16816.F32.BF16 R32, R12.reuse, R80, R32 ;  /* 0x000000500c20723c */ /* 0x040ff00000041820 */
[C---:B------:R-:W-:Y:S01]  /*4f40*/  HMMA.16816.F32.BF16 R44, R12.reuse, R82, R44 ;  /* 0x000000520c2c723c */ /* 0x040fe2000004182c */
[----:B------:R-:W-:Y:S07]  /*4f50*/  LDSM.16.M88.4 R80, [R235+0xc800] ;  /* 0x00c80000eb50783b */ /* 0x000fee0000000200 */
[C---:B------:R-:W-:Y:S08]  /*4f60*/  HMMA.16816.F32.BF16 R60, R12.reuse, R68, R60 ;  /* 0x000000440c3c723c */ /* 0x040ff0000004183c */
[----:B------:R-:W-:Y:S01]  /*4f70*/  HMMA.16816.F32.BF16 R56, R12, R70, R56 ;  /* 0x000000460c38723c */ /* 0x000fe20000041838 */
[----:B------:R-:W3:Y:S04]  /*4f80*/  LDSM.16.M88.4 R12, [R241+0xc800] ;  /* 0x00c80000f10c783b */ /* 0x000ee80000000200 */
[----:B------:R-:W-:Y:S03]  /*4f90*/  LDSM.16.M88.4 R68, [R237+0x4000] ;  /* 0x00400000ed44783b */ /* 0x000fe60000000200 */
[C---:B--2---:R-:W-:Y:S08]  /*4fa0*/  HMMA.16816.F32.BF16 R8, R36.reuse, R24, R8 ;  /* 0x000000182408723c */ /* 0x044ff00000041808 */
[----:B------:R-:W-:Y:S01]  /*4fb0*/  HMMA.16816.F32.BF16 R20, R36, R26, R20 ;  /* 0x0000001a2414723c */ /* 0x000fe20000041814 */
[----:B------:R-:W2:Y:S07]  /*4fc0*/  LDSM.16.M88.4 R24, [R235+0xc000] ;  /* 0x00c00000eb18783b */ /* 0x000eae0000000200 */
[C---:B------:R-:W-:Y:S08]  /*4fd0*/  HMMA.16816.F32.BF16 R32, R28.reuse, R52, R32 ;  /* 0x000000341c20723c */ /* 0x040ff00000041820 */
[C---:B------:R-:W-:Y:S01]  /*4fe0*/  HMMA.16816.F32.BF16 R44, R28.reuse, R54, R44 ;  /* 0x000000361c2c723c */ /* 0x040fe2000004182c */
[----:B------:R-:W4:Y:S07]  /*4ff0*/  LDSM.16.M88.4 R52, [R241+0xd000] ;  /* 0x00d00000f134783b */ /* 0x000f2e0000000200 */
[C---:B------:R-:W-:Y:S08]  /*5000*/  HMMA.16816.F32.BF16 R60, R28.reuse, R48, R60 ;  /* 0x000000301c3c723c */ /* 0x040ff0000004183c */
[----:B------:R-:W-:Y:S01]  /*5010*/  HMMA.16816.F32.BF16 R56, R28, R50, R56 ;  /* 0x000000321c38723c */ /* 0x000fe20000041838 */
[----:B------:R-:W5:Y:S07]  /*5020*/  LDSM.16.M88.4 R48, [R241+0xd800] ;  /* 0x00d80000f130783b */ /* 0x000f6e0000000200 */
[----:B-1----:R-:W-:Y:S08]  /*5030*/  HMMA.16816.F32.BF16 R8, R16, R64, R8 ;  /* 0x000000401008723c */ /* 0x002ff00000041808 */
[C---:B------:R-:W-:Y:S08]  /*5040*/  HMMA.16816.F32.BF16 R76, R28.reuse, R40, R76 ;  /* 0x000000281c4c723c */ /* 0x040ff0000004184c */
[----:B------:R-:W-:Y:S01]  /*5050*/  HMMA.16816.F32.BF16 R72, R28, R42, R72 ;  /* 0x0000002a1c48723c */ /* 0x000fe20000041848 */
[----:B------:R-:W1:Y:S04]  /*5060*/  LDSM.16.M88.4 R40, [R239+0x4800] ;  /* 0x00480000ef28783b */ /* 0x000e680000000200 */
[----:B------:R-:W1:Y:S03]  /*5070*/  LDSM.16.M88.4 R28, [R228+0x4000] ;  /* 0x00400000e41c783b */ /* 0x000e660000000200 */
[C---:B---3--:R-:W-:Y:S08]  /*5080*/  HMMA.16816.F32.BF16 R32, R36.reuse, R12, R32 ;  /* 0x0000000c2420723c */ /* 0x048ff00000041820 */
[----:B------:R-:W-:Y:S01]  /*5090*/  HMMA.16816.F32.BF16 R44, R36, R14, R44 ;  /* 0x0000000e242c723c */ /* 0x000fe2000004182c */
[----:B------:R-:W3:Y:S07]  /*50a0*/  LDSM.16.M88.4 R12, [R239+0x5000] ;  /* 0x00500000ef0c783b */ /* 0x000eee0000000200 */
[----:B------:R-:W-:Y:S01]  /*50b0*/  HMMA.16816.F32.BF16 R20, R16, R66, R20 ;  /* 0x000000421014723c */ /* 0x000fe20000041814 */
[----:B------:R-:W-:Y:S07]  /*50c0*/  LDSM.16.M88.4 R64, [R239+0x5800] ;  /* 0x00580000ef40783b */ /* 0x000fee0000000200 */
[----:B--2---:R-:W-:Y:S08]  /*50d0*/  HMMA.16816.F32.BF16 R8, R84, R24, R8 ;  /* 0x000000185408723c */ /* 0x004ff00000041808 */
[C---:B----4-:R-:W-:Y:S08]  /*50e0*/  HMMA.16816.F32.BF16 R60, R36.reuse, R52, R60 ;  /* 0x00000034243c723c */ /* 0x050ff0000004183c */
[C---:B------:R-:W-:Y:S01]  /*50f0*/  HMMA.16816.F32.BF16 R56, R36.reuse, R54, R56 ;  /* 0x000000362438723c */ /* 0x040fe20000041838 */
[----:B------:R-:W-:Y:S07]  /*5100*/  LDSM.16.M88.4 R52, [R242+0x6000] ;  /* 0x00600000f234783b */ /* 0x000fee0000000200 */
[C---:B-----5:R-:W-:Y:S08]  /*5110*/  HMMA.16816.F32.BF16 R76, R36.reuse, R48, R76 ;  /* 0x00000030244c723c */ /* 0x060ff0000004184c */
[----:B------:R-:W-:Y:S01]  /*5120*/  HMMA.16816.F32.BF16 R72, R36, R50, R72 ;  /* 0x000000322448723c */ /* 0x000fe20000041848 */
[----:B------:R-:W2:Y:S04]  /*5130*/  LDSM.16.M88.4 R36, [R241+0xe000] ;  /* 0x00e00000f124783b */ /* 0x000ea80000000200 */
[----:B------:R-:W-:Y:S03]  /*5140*/  LDSM.16.M88.4 R48, [R239+0x6000] ;  /* 0x00600000ef30783b */ /* 0x000fe60000000200 */
[C---:B-1----:R-:W-:Y:S08]  /*5150*/  HMMA.16816.F32.BF16 R32, R16.reuse, R40, R32 ;  /* 0x000000281020723c */ /* 0x042ff00000041820 */
[----:B------:R-:W-:Y:S01]  /*5160*/  HMMA.16816.F32.BF16 R44, R16, R42, R44 ;  /* 0x0000002a102c723c */ /* 0x000fe2000004182c */
[----:B------:R-:W-:Y:S07]  /*5170*/  LDSM.16.M88.4 R40, [R240+0x6000] ;  /* 0x00600000f028783b */ /* 0x000fee0000000200 */
[----:B------:R-:W-:Y:S01]  /*5180*/  HMMA.16816.F32.BF16 R20, R84, R26, R20 ;  /* 0x0000001a5414723c */ /* 0x000fe20000041814 */
[----:B------:R-:W-:Y:S07]  /*5190*/  LDSM.16.M88.4 R24, [R235+0xd000] ;  /* 0x00d00000eb18783b */ /* 0x000fee0000000200 */
[----:B------:R-:W-:Y:S08]  /*51a0*/  HMMA.16816.F32.BF16 R8, R68, R28, R8 ;  /* 0x0000001c4408723c */ /* 0x000ff00000041808 */
[C---:B---3--:R-:W-:Y:S08]  /*51b0*/  HMMA.16816.F32.BF16 R60, R16.reuse, R12, R60 ;  /* 0x0000000c103c723c */ /* 0x048ff0000004183c */
[----:B------:R-:W-:Y:S01]  /*51c0*/  HMMA.16816.F32.BF16 R56, R16, R14, R56 ;  /* 0x0000000e1038723c */ /* 0x000fe20000041838 */
[----:B------:R-:W1:Y:S07]  /*51d0*/  LDSM.16.M88.4 R12, [R228+0x4800] ;  /* 0x00480000e40c783b */ /* 0x000e6e0000000200 */
[----:B------:R-:W-:Y:S08]  /*51e0*/  HMMA.16816.F32.BF16 R32, R84, R80, R32 ;  /* 0x000000505420723c */ /* 0x000ff00000041820 */
[----:B------:R-:W-:Y:S01]  /*51f0*/  HMMA.16816.F32.BF16 R20, R68, R30, R20 ;  /* 0x0000001e4414723c */ /* 0x000fe20000041814 */
[----:B------:R-:W3:Y:S07]  /*5200*/  LDSM.16.M88.4 R28, [R238+0x6000] ;  /* 0x00600000ee1c783b */ /* 0x000eee0000000200 */
[----:B--2---:R-:W-:Y:S08]  /*5210*/  HMMA.16816.F32.BF16 R8, R52, R36, R8 ;  /* 0x000000243408723c */ /* 0x004ff00000041808 */
[----:B------:R-:W-:Y:S01]  /*5220*/  HMMA.16816.F32.BF16 R44, R84, R82, R44 ;  /* 0x00000052542c723c */ /* 0x000fe2000004182c */
[----:B------:R-:W-:Y:S07]  /*5230*/  LDSM.16.M88.4 R80, [R235+0xd800] ;  /* 0x00d80000eb50783b */ /* 0x000fee0000000200 */
[----:B------:R-:W-:Y:S01]  /*5240*/  HMMA.16816.F32.BF16 R20, R52, R38, R20 ;  /* 0x000000263414723c */ /* 0x000fe20000041814 */
[----:B------:R-:W-:Y:S07]  /*5250*/  LDSM.16.M88.4 R36, [R239+0x6800] ;  /* 0x00680000ef24783b */ /* 0x000fee0000000200 */
[----:B-1----:R-:W-:Y:S08]  /*5260*/  HMMA.16816.F32.BF16 R32, R68, R12, R32 ;  /* 0x0000000c4420723c */ /* 0x002ff00000041820 */
[----:B------:R-:W-:Y:S08]  /*5270*/  HMMA.16816.F32.BF16 R8, R40, R48, R8 ;  /* 0x000000302808723c */ /* 0x000ff00000041808 */
[----:B------:R-:W-:Y:S01]  /*5280*/  HMMA.16816.F32.BF16 R44, R68, R14, R44 ;  /* 0x0000000e442c723c */ /* 0x000fe2000004182c */
[----:B------:R-:W-:Y:S07]  /*5290*/  LDSM.16.M88.4 R12, [R228+0x6000] ;  /* 0x00600000e40c783b */ /* 0x000fee0000000200 */
[C---:B------:R-:W-:Y:S08]  /*52a0*/  HMMA.16816.F32.BF16 R76, R16.reuse, R64, R76 ;  /* 0x00000040104c723c */ /* 0x040ff0000004184c */
[----:B------:R-:W-:Y:S01]  /*52b0*/  HMMA.16816.F32.BF16 R72, R16, R66, R72 ;  /* 0x000000421048723c */ /* 0x000fe20000041848 */
[----:B------:R-:W1:Y:S04]  /*52c0*/  LDSM.16.M88.4 R64, [R228+0x5000] ;  /* 0x00500000e440783b */ /* 0x000e680000000200 */
[----:B------:R-:W2:Y:S03]  /*52d0*/  LDSM.16.M88.4 R16, [R237+0x6000] ;  /* 0x00600000ed10783b */ /* 0x000ea60000000200 */
[----:B------:R-:W-:Y:S08]  /*52e0*/  HMMA.16816.F32.BF16 R60, R84, R24, R60 ;  /* 0x00000018543c723c */ /* 0x000ff0000004183c */
[----:B------:R-:W-:Y:S08]  /*52f0*/  HMMA.16816.F32.BF16 R32, R52, R92, R32 ;  /* 0x0000005c3420723c */ /* 0x000ff00000041820 */
[----:B------:R-:W-:Y:S01]  /*5300*/  HMMA.16816.F32.BF16 R20, R40, R50, R20 ;  /* 0x000000322814723c */ /* 0x000fe20000041814 */
[----:B------:R-:W4:Y:S07]  /*5310*/  LDSM.16.M88.4 R48, [R241+0xf000] ;  /* 0x00f00000f130783b */ /* 0x000f2e0000000200 */
[----:B---3--:R-:W-:Y:S08]  /*5320*/  HMMA.16816.F32.BF16 R8, R28, R88, R8 ;  /* 0x000000581c08723c */ /* 0x008ff00000041808 */
[----:B------:R-:W-:Y:S08]  /*5330*/  HMMA.16816.F32.BF16 R44, R52, R94, R44 ;  /* 0x0000005e342c723c */ /* 0x000ff0000004182c */
[----:B------:R-:W-:Y:S01]  /*5340*/  HMMA.16816.F32.BF16 R56, R84, R26, R56 ;  /* 0x0000001a5438723c */ /* 0x000fe20000041838 */
[----:B------:R-:W3:Y:S07]  /*5350*/  LDSM.16.M88.4 R24, [R235+0xe800] ;  /* 0x00e80000eb18783b */ /* 0x000eee0000000200 */
[----:B-1----:R-:W-:Y:S08]  /*5360*/  HMMA.16816.F32.BF16 R60, R68, R64, R60 ;  /* 0x00000040443c723c */ /* 0x002ff0000004183c */
[----:B------:R-:W-:Y:S08]  /*5370*/  HMMA.16816.F32.BF16 R32, R40, R36, R32 ;  /* 0x000000242820723c */ /* 0x000ff00000041820 */
[----:B------:R-:W-:Y:S01]  /*5380*/  HMMA.16816.F32.BF16 R20, R28, R90, R20 ;  /* 0x0000005a1c14723c */ /* 0x000fe20000041814 */
[----:B------:R-:W-:Y:S07]  /*5390*/  LDSM.16.M88.4 R88, [R239+0x7000] ;  /* 0x00700000ef58783b */ /* 0x000fee0000000200 */
[----:B--2---:R-:W-:Y:S08]  /*53a0*/  HMMA.16816.F32.BF16 R8, R16, R12, R8 ;  /* 0x0000000c1008723c */ /* 0x004ff00000041808 */
[----:B------:R-:W-:Y:S01]  /*53b0*/  HMMA.16816.F32.BF16 R44, R40, R38, R44 ;  /* 0x00000026282c723c */ /* 0x000fe2000004182c */
[----:B------:R-:W1:Y:S07]  /*53c0*/  LDSM.16.M88.4 R36, [R228+0x5800] ;  /* 0x00580000e424783b */ /* 0x000e6e0000000200 */
[C---:B------:R-:W-:Y:S08]  /*53d0*/  HMMA.16816.F32.BF16 R76, R84.reuse, R80, R76 ;  /* 0x00000050544c723c */ /* 0x040ff0000004184c */
[----:B------:R-:W-:Y:S01]  /*53e0*/  HMMA.16816.F32.BF16 R80, R84, R82, R72 ;  /* 0x000000525450723c */ /* 0x000fe20000041848 */
[----:B------:R-:W2:Y:S01]  /*53f0*/  LDSM.16.M88.4 R72, [R228+0x6800] ;  /* 0x00680000e448783b */ /* 0x000ea20000000200 */
[----:B------:R-:W-:-:S02]  /*5400*/  FMUL.FTZ R2, R8, c[0x0][0x2ec] ;  /* 0x0000bb0008027a20 */ /* 0x000fc40000410000 */
[----:B------:R-:W-:-:S04]  /*5410*/  FMUL.FTZ R64, R11, c[0x0][0x2ec] ;  /* 0x0000bb000b407a20 */ /* 0x000fc80000410000 */
[----:B----4-:R-:W-:Y:S01]  /*5420*/  HMMA.16816.F32.BF16 R60, R52, R48, R60 ;  /* 0x00000030343c723c */ /* 0x010fe2000004183c */
[----:B------:R-:W-:Y:S06]  /*5430*/  MUFU.TANH R2, R2 ;  /* 0x0000000200027308 */ /* 0x000fec0000002400 */
[----:B------:R-:W-:Y:S01]  /*5440*/  FMUL.FTZ R48, R9, c[0x0][0x2ec] ;  /* 0x0000bb0009307a20 */ /* 0x000fe20000410000 */
[----:B------:R-:W-:Y:S01]  /*5450*/  HMMA.16816.F32.BF16 R56, R68, R66, R56 ;  /* 0x000000424438723c */ /* 0x000fe20000041838 */
[----:B------:R-:W-:Y:S01]  /*5460*/  FMUL.FTZ R49, R10, c[0x0][0x2ec] ;  /* 0x0000bb000a317a20 */ /* 0x000fe20000410000 */
[----:B------:R-:W-:Y:S01]  /*5470*/  MUFU.TANH R64, R64 ;  /* 0x0000004000407308 */ /* 0x000fe20000002400 */
[----:B------:R-:W4:Y:S05]  /*5480*/  LDSM.16.M88.4 R8, [R241+0xf800] ;  /* 0x00f80000f108783b */ /* 0x000f2a0000000200 */
[----:B---3--:R-:W-:Y:S02]  /*5490*/  HMMA.16816.F32.BF16 R32, R28, R24, R32 ;  /* 0x000000181c20723c */ /* 0x008fe40000041820 */
[----:B------:R-:W-:Y:S06]  /*54a0*/  MUFU.TANH R48, R48 ;  /* 0x0000003000307308 */ /* 0x000fec0000002400 */
[----:B------:R-:W-:Y:S01]  /*54b0*/  HMMA.16816.F32.BF16 R20, R16, R14, R20 ;  /* 0x0000000e1014723c */ /* 0x000fe20000041814 */
[----:B------:R-:W-:Y:S01]  /*54c0*/  LDSM.16.M88.4 R12, [R235+0xf000] ;  /* 0x00f00000eb0c783b */ /* 0x000fe20000000200 */
[----:B------:R-:W3:Y:S06]  /*54d0*/  MUFU.TANH R49, R49 ;  /* 0x0000003100317308 */ /* 0x000eec0000002400 */
[C---:B-1----:R-:W-:Y:S08]  /*54e0*/  HMMA.16816.F32.BF16 R76, R68.reuse, R36, R76 ;  /* 0x00000024444c723c */ /* 0x042ff0000004184c */
[----:B------:R-:W-:Y:S08]  /*54f0*/  HMMA.16816.F32.BF16 R80, R68, R38, R80 ;  /* 0x000000264450723c */ /* 0x000ff00000041850 */
[----:B------:R-:W-:Y:S01]  /*5500*/  HMMA.16816.F32.BF16 R56, R52, R50, R56 ;  /* 0x000000323438723c */ /* 0x000fe20000041838 */
[----:B------:R-:W-:-:S02]  /*5510*/  FMUL.FTZ R65, R20, c[0x0][0x2ec] ;  /* 0x0000bb0014417a20 */ /* 0x000fc40000410000 */
[----:B------:R-:W-:Y:S02]  /*5520*/  FMUL.FTZ R36, R22, c[0x0][0x2ec] ;  /* 0x0000bb0016247a20 */ /* 0x000fe40000410000 */
[----:B------:R-:W-:Y:S02]  /*5530*/  FMUL.FTZ R37, R23, c[0x0][0x2ec] ;  /* 0x0000bb0017257a20 */ /* 0x000fe40000410000 */
[----:B------:R-:W-:Y:S01]  /*5540*/  FMUL.FTZ R50, R21, c[0x0][0x2ec] ;  /* 0x0000bb0015327a20 */ /* 0x000fe20000410000 */
[----:B--2---:R-:W-:Y:S01]  /*5550*/  HMMA.16816.F32.BF16 R32, R16, R72, R32 ;  /* 0x000000481020723c */ /* 0x004fe20000041820 */
[----:B------:R-:W1:Y:S01]  /*5560*/  LDSM.16.M88.4 R20, [R239+0x7800] ;  /* 0x00780000ef14783b */ /* 0x000e620000000200 */
[----:B------:R-:W-:Y:S06]  /*5570*/  MUFU.TANH R65, R65 ;  /* 0x0000004100417308 */ /* 0x000fec0000002400 */
[C---:B----4-:R-:W-:Y:S02]  /*5580*/  HMMA.16816.F32.BF16 R76, R52.reuse, R8, R76 ;  /* 0x00000008344c723c */ /* 0x050fe4000004184c */
[----:B------:R-:W2:Y:S06]  /*5590*/  MUFU.TANH R36, R36 ;  /* 0x0000002400247308 */ /* 0x000eac0000002400 */
[----:B------:R-:W-:Y:S02]  /*55a0*/  HMMA.16816.F32.BF16 R80, R52, R10, R80 ;  /* 0x0000000a3450723c */ /* 0x000fe40000041850 */
[----:B------:R-:W-:Y:S05]  /*55b0*/  MUFU.TANH R50, R50 ;  /* 0x0000003200327308 */ /* 0x000fea0000002400 */
[----:B------:R-:W-:Y:S01]  /*55c0*/  IMAD.SHL.U32 R10, R96, 0x2, RZ ;  /* 0x00000002600a7824 */ /* 0x000fe200078e00ff */
[----:B------:R-:W-:Y:S01]  /*55d0*/  HMMA.16816.F32.BF16 R60, R40, R88, R60 ;  /* 0x00000058283c723c */ /* 0x000fe2000004183c */
[----:B------:R-:W-:Y:S01]  /*55e0*/  FMUL.FTZ R51, R32, c[0x0][0x2ec] ;  /* 0x0000bb0020337a20 */ /* 0x000fe20000410000 */
[----:B------:R-:W4:Y:S01]  /*55f0*/  MUFU.TANH R37, R37 ;  /* 0x0000002500257308 */ /* 0x000f220000002400 */
[----:B------:R-:W-:Y:S01]  /*5600*/  FMUL.FTZ R66, R33, c[0x0][0x2ec] ;  /* 0x0000bb0021427a20 */ /* 0x000fe20000410000 */
[----:B------:R-:W-:Y:S01]  /*5610*/  LOP3.LUT R10, R10, 0x6, RZ, 0xc0, !PT ;  /* 0x000000060a0a7812 */ /* 0x000fe200078ec0ff */
[----:B------:R-:W-:-:S02]  /*5620*/  FMUL.FTZ R8, R34, c[0x0][0x2ec] ;  /* 0x0000bb0022087a20 */ /* 0x000fc40000410000 */
[----:B------:R-:W-:Y:S01]  /*5630*/  FMUL.FTZ R9, R35, c[0x0][0x2ec] ;  /* 0x0000bb0023097a20 */ /* 0x000fe20000410000 */
[----:B------:R-:W-:Y:S01]  /*5640*/  HMMA.16816.F32.BF16 R56, R40, R90, R56 ;  /* 0x0000005a2838723c */ /* 0x000fe20000041838 */
[----:B------:R-:W5:Y:S01]  /*5650*/  LDSM.16.M88.4 R32, [R235+0xf800] ;  /* 0x00f80000eb20783b */ /* 0x000f620000000200 */
[----:B------:R-:W-:Y:S01]  /*5660*/  IADD3 R10, R10, UR10, RZ ;  /* 0x0000000a0a0a7c10 */ /* 0x000fe2000fffe0ff */
[----:B------:R-:W-:Y:S03]  /*5670*/  MUFU.TANH R51, R51 ;  /* 0x0000003300337308 */ /* 0x000fe60000002400 */
[C---:B------:R-:W-:Y:S02]  /*5680*/  IADD3 R11, R10.reuse, 0x8, RZ ;  /* 0x000000080a0b7810 */ /* 0x040fe40007ffe0ff */
[----:B------:R-:W-:Y:S01]  /*5690*/  HMMA.16816.F32.BF16 R44, R28, R26, R44 ;  /* 0x0000001a1c2c723c */ /* 0x000fe2000004182c */
[----:B------:R-:W4:Y:S01]  /*56a0*/  LDSM.16.M88.4 R24, [R228+0x7000] ;  /* 0x00700000e418783b */ /* 0x000f220000000200 */
[----:B------:R-:W-:Y:S01]  /*56b0*/  ISETP.GE.AND P0, PT, R11, UR9, PT ;  /* 0x000000090b007c0c */ /* 0x000fe2000bf06270 */
[----:B------:R-:W-:Y:S01]  /*56c0*/  MUFU.TANH R8, R8 ;  /* 0x0000000800087308 */ /* 0x000fe20000002400 */
[----:B------:R-:W-:-:S02]  /*56d0*/  IADD3 R11, R10, 0x11, RZ ;  /* 0x000000110a0b7810 */ /* 0x000fc40007ffe0ff */
[C---:B------:R-:W-:Y:S02]  /*56e0*/  ISETP.GE.AND P2, PT, R10.reuse, UR9, PT ;  /* 0x000000090a007c0c */ /* 0x040fe4000bf46270 */
[C---:B-1----:R-:W-:Y:S01]  /*56f0*/  HMMA.16816.F32.BF16 R76, R40.reuse, R20, R76 ;  /* 0x00000014284c723c */ /* 0x042fe2000004184c */
[----:B------:R-:W-:Y:S02]  /*5700*/  ISETP.GE.AND P4, PT, R11, UR9, PT ;  /* 0x000000090b007c0c */ /* 0x000fe4000bf86270 */
[C---:B------:R-:W-:Y:S01]  /*5710*/  IADD3 R11, R10.reuse, 0x18, RZ ;  /* 0x000000180a0b7810 */ /* 0x040fe20007ffe0ff */
[----:B------:R-:W-:Y:S01]  /*5720*/  MUFU.TANH R9, R9 ;  /* 0x0000000900097308 */ /* 0x000fe20000002400 */
[----:B---3--:R-:W-:Y:S02]  /*5730*/  FSEL R49, R49, -INF , !P2 ;  /* 0xff80000031317808 */ /* 0x008fe40005000000 */
[----:B------:R-:W-:Y:S01]  /*5740*/  ISETP.GE.AND P3, PT, R11, UR9, PT ;  /* 0x000000090b007c0c */ /* 0x000fe2000bf66270 */
[----:B------:R-:W-:Y:S01]  /*5750*/  HMMA.16816.F32.BF16 R80, R40, R22, R80 ;  /* 0x000000162850723c */ /* 0x000fe20000041850 */
[----:B------:R-:W-:-:S02]  /*5760*/  IADD3 R11, R10, 0x19, RZ ;  /* 0x000000190a0b7810 */ /* 0x000fc40007ffe0ff */
[----:B--2---:R-:W-:Y:S01]  /*5770*/  FSEL R36, R36, -INF , !P0 ;  /* 0xff80000024247808 */ /* 0x004fe20004000000 */
[----:B------:R-:W-:Y:S01]  /*5780*/  MUFU.TANH R66, R66 ;  /* 0x0000004200427308 */ /* 0x000fe20000002400 */
[----:B------:R-:W-:Y:S02]  /*5790*/  FSEL R65, R65, -INF , !P0 ;  /* 0xff80000041417808 */ /* 0x000fe40004000000 */
[----:B------:R-:W-:Y:S01]  /*57a0*/  IADD3 R22, R10, 0x1, RZ ;  /* 0x000000010a167810 */ /* 0x000fe20007ffe0ff */
[----:B------:R-:W-:Y:S01]  /*57b0*/  HMMA.16816.F32.BF16 R60, R28, R12, R60 ;  /* 0x0000000c1c3c723c */ /* 0x000fe2000004183c */
[----:B------:R-:W-:Y:S02]  /*57c0*/  FSEL R23, R2, -INF , !P2 ;  /* 0xff80000002177808 */ /* 0x000fe40005000000 */
[----:B------:R-:W-:Y:S02]  /*57d0*/  ISETP.GE.AND P1, PT, R22, UR9, PT ;  /* 0x0000000916007c0c */ /* 0x000fe4000bf26270 */
[----:B------:R-:W-:-:S02]  /*57e0*/  IADD3 R2, R10, 0x20, RZ ;  /* 0x000000200a027810 */ /* 0x000fc40007ffe0ff */
[----:B------:R-:W-:Y:S01]  /*57f0*/  FSEL R64, R64, -INF , !P1 ;  /* 0xff80000040407808 */ /* 0x000fe20004800000 */
[----:B------:R-:W-:Y:S01]  /*5800*/  HMMA.16816.F32.BF16 R56, R28, R14, R56 ;  /* 0x0000000e1c38723c */ /* 0x000fe20000041838 */
[----:B------:R-:W1:Y:S01]  /*5810*/  LDSM.16.M88.4 R12, [R228+0x7800] ;  /* 0x00780000e40c783b */ /* 0x000e620000000200 */
[----:B------:R-:W-:Y:S01]  /*5820*/  FSEL R48, R48, -INF , !P1 ;  /* 0xff80000030307808 */ /* 0x000fe20004800000 */
[----:B------:R-:W-:-:S04]  /*5830*/  DEPBAR.LE SB0, 0x0 ;  /* 0x000080000000791a */ /* 0x000fc80000000000 */
[----:B------:R-:W-:Y:S01]  /*5840*/  BAR.SYNC.DEFER_BLOCKING 0x0 ;  /* 0x0000000000007b1d */ /* 0x000fe20000010000 */
[C---:B-----5:R-:W-:Y:S01]  /*5850*/  HMMA.16816.F32.BF16 R76, R28.reuse, R32, R76 ;  /* 0x000000201c4c723c */ /* 0x060fe2000004184c */
[----:B------:R-:W-:Y:S02]  /*5860*/  ISETP.GE.AND P1, PT, R2, UR9, PT ;  /* 0x0000000902007c0c */ /* 0x000fe4000bf26270 */
[C---:B------:R-:W-:Y:S02]  /*5870*/  IADD3 R2, R10.reuse, 0x21, RZ ;  /* 0x000000210a027810 */ /* 0x040fe40007ffe0ff */
[----:B------:R-:W-:Y:S02]  /*5880*/  ISETP.GE.AND P2, PT, R11, UR9, PT ;  /* 0x000000090b007c0c */ /* 0x000fe4000bf46270 */
[----:B------:R-:W-:Y:S01]  /*5890*/  IADD3 R11, R10, 0x28, RZ ;  /* 0x000000280a0b7810 */ /* 0x000fe20007ffe0ff */
[----:B------:R-:W-:Y:S01]  /*58a0*/  HMMA.16816.F32.BF16 R80, R28, R34, R80 ;  /* 0x000000221c50723c */ /* 0x000fe20000041850 */
[----:B------:R-:W-:-:S07]  /*58b0*/  ISETP.GE.AND P0, PT, R2, UR9, PT ;  /* 0x0000000902007c0c */ /* 0x000fce000bf06270 */
[C---:B----4-:R-:W-:Y:S08]  /*58c0*/  HMMA.16816.F32.BF16 R60, R16.reuse, R24, R60 ;  /* 0x00000018103c723c */ /* 0x050ff0000004183c */
[C---:B------:R-:W-:Y:S08]  /*58d0*/  HMMA.16816.F32.BF16 R44, R16.reuse, R74, R44 ;  /* 0x0000004a102c723c */ /* 0x040ff0000004182c */
[C---:B------:R-:W-:Y:S08]  /*58e0*/  HMMA.16816.F32.BF16 R56, R16.reuse, R26, R56 ;  /* 0x0000001a1038723c */ /* 0x040ff00000041838 */
[----:B-1----:R-:W-:Y:S01]  /*58f0*/  HMMA.16816.F32.BF16 R76, R16, R12, R76 ;  /* 0x0000000c104c723c */ /* 0x002fe2000004184c */
[----:B------:R-:W-:-:S02]  /*5900*/  FMUL.FTZ R61, R61, c[0x0][0x2ec] ;  /* 0x0000bb003d3d7a20 */ /* 0x000fc40000410000 */
[----:B------:R-:W-:Y:S02]  /*5910*/  FMUL.FTZ R63, R63, c[0x0][0x2ec] ;  /* 0x0000bb003f3f7a20 */ /* 0x000fe40000410000 */
[----:B------:R-:W1:Y:S01]  /*5920*/  MUFU.TANH R193, R61 ;  /* 0x0000003d00c17308 */ /* 0x000e620000002400 */
[----:B------:R-:W-:Y:S01]  /*5930*/  FMUL.FTZ R60, R60, c[0x0][0x2ec] ;  /* 0x0000bb003c3c7a20 */ /* 0x000fe20000410000 */
[----:B------:R-:W-:Y:S01]  /*5940*/  IADD3 R13, R10, 0x9, RZ ;  /* 0x000000090a0d7810 */ /* 0x000fe20007ffe0ff */
[----:B------:R-:W-:Y:S01]  /*5950*/  HMMA.16816.F32.BF16 R80, R16, R14, R80 ;  /* 0x0000000e1050723c */ /* 0x000fe20000041850 */
[----:B------:R-:W-:Y:S01]  /*5960*/  FMUL.FTZ R24, R44, c[0x0][0x2ec] ;  /* 0x0000bb002c187a20 */ /* 0x000fe20000410000 */
[----:B------:R-:W-:Y:S01]  /*5970*/  IADD3 R12, R10, 0x10, RZ ;  /* 0x000000100a0c7810 */ /* 0x000fe20007ffe0ff */
[----:B------:R-:W-:Y:S01]  /*5980*/  FMUL.FTZ R21, R46, c[0x0][0x2ec] ;  /* 0x0000bb002e157a20 */ /* 0x000fe20000410000 */
[----:B------:R-:W-:Y:S01]  /*5990*/  ISETP.GE.AND P6, PT, R13, UR9, PT ;  /* 0x000000090d007c0c */ /* 0x000fe2000bfc6270 */
[----:B------:R-:W2:Y:S01]  /*59a0*/  MUFU.TANH R196, R63 ;  /* 0x0000003f00c47308 */ /* 0x000ea20000002400 */
[----:B------:R-:W-:Y:S01]  /*59b0*/  FMUL.FTZ R25, R45, c[0x0][0x2ec] ;  /* 0x0000bb002d197a20 */ /* 0x000fe20000410000 */
[----:B------:R-:W-:Y:S01]  /*59c0*/  ISETP.GE.AND P5, PT, R12, UR9, PT ;  /* 0x000000090c007c0c */ /* 0x000fe2000bfa6270 */
[----:B------:R-:W-:Y:S01]  /*59d0*/  FMUL.FTZ R20, R47, c[0x0][0x2ec] ;  /* 0x0000bb002f147a20 */ /* 0x000fe20000410000 */
[----:B------:R-:W-:Y:S01]  /*59e0*/  FSEL R2, R37, -INF , !P6 ;  /* 0xff80000025027808 */ /* 0x000fe20007000000 */
[----:B------:R-:W-:Y:S01]  /*59f0*/  FMUL.FTZ R62, R62, c[0x0][0x2ec] ;  /* 0x0000bb003e3e7a20 */ /* 0x000fe20000410000 */
[----:B------:R-:W-:Y:S01]  /*5a00*/  FSEL R27, R50, -INF , !P6 ;  /* 0xff800000321b7808 */ /* 0x000fe20007000000 */
[----:B------:R-:W-:Y:S01]  /*5a10*/  FMUL.FTZ R56, R56, c[0x0][0x2ec] ;  /* 0x0000bb0038387a20 */ /* 0x000fe20000410000 */
[----:B------:R-:W-:Y:S01]  /*5a20*/  MUFU.TANH R24, R24 ;  /* 0x0000001800187308 */ /* 0x000fe20000002400 */
[----:B------:R-:W-:Y:S01]  /*5a30*/  FMUL.FTZ R57, R57, c[0x0][0x2ec] ;  /* 0x0000bb0039397a20 */ /* 0x000fe20000410000 */
[----:B------:R-:W-:Y:S01]  /*5a40*/  ISETP.GE.AND P6, PT, R11, UR9, PT ;  /* 0x000000090b007c0c */ /* 0x000fe2000bfc6270 */
[----:B------:R-:W-:Y:S01]  /*5a50*/  FMUL.FTZ R58, R58, c[0x0][0x2ec] ;  /* 0x0000bb003a3a7a20 */ /* 0x000fe20000410000 */
[----:B------:R-:W-:Y:S01]  /*5a60*/  IADD3 R11, R10, 0x29, RZ ;  /* 0x000000290a0b7810 */ /* 0x000fe20007ffe0ff */
[----:B------:R-:W-:Y:S01]  /*5a70*/  FMUL.FTZ R59, R59, c[0x0][0x2ec] ;  /* 0x0000bb003b3b7a20 */ /* 0x000fe20000410000 */
[----:B-1----:R-:W-:Y:S01]  /*5a80*/  FSEL R193, R193, -INF , !P0 ;  /* 0xff800000c1c17808 */ /* 0x002fe20004000000 */
[----:B------:R-:W-:Y:S01]  /*5a90*/  FMUL.FTZ R76, R76, c[0x0][0x2ec] ;  /* 0x0000bb004c4c7a20 */ /* 0x000fe20000410000 */
[----:B------:R-:W1:Y:S01]  /*5aa0*/  MUFU.TANH R21, R21 ;  /* 0x0000001500157308 */ /* 0x000e620000002400 */
[----:B------:R-:W-:Y:S01]  /*5ab0*/  FMUL.FTZ R77, R77, c[0x0][0x2ec] ;  /* 0x0000bb004d4d7a20 */ /* 0x000fe20000410000 */
[----:B--2---:R-:W-:Y:S01]  /*5ac0*/  FSEL R196, R196, -INF , !P0 ;  /* 0xff800000c4c47808 */ /* 0x004fe20004000000 */
[----:B------:R-:W-:Y:S01]  /*5ad0*/  FMUL.FTZ R78, R78, c[0x0][0x2ec] ;  /* 0x0000bb004e4e7a20 */ /* 0x000fe20000410000 */
[----:B------:R-:W-:Y:S01]  /*5ae0*/  PLOP3.LUT P0, PT, PT, PT, UP0, 0x80, 0x0 ;  /* 0x000000000000781c */ /* 0x000fe20003f0f008 */
[----:B------:R-:W-:Y:S01]  /*5af0*/  FMUL.FTZ R79, R79, c[0x0][0x2ec] ;  /* 0x0000bb004f4f7a20 */ /* 0x000fe20000410000 */
[----:B------:R-:W-:Y:S01]  /*5b00*/  FSEL R8, R8, -INF , !P5 ;  /* 0xff80000008087808 */ /* 0x000fe20006800000 */
[----:B------:R-:W-:Y:S01]  /*5b10*/  FMUL.FTZ R80, R80, c[0x0][0x2ec] ;  /* 0x0000bb0050507a20 */ /* 0x000fe20000410000 */
[----:B------:R-:W-:Y:S01]  /*5b20*/  MUFU.TANH R25, R25 ;  /* 0x0000001900197308 */ /* 0x000fe20000002400 */
[----:B------:R-:W-:Y:S01]  /*5b30*/  FMUL.FTZ R81, R81, c[0x0][0x2ec] ;  /* 0x0000bb0051517a20 */ /* 0x000fe20000410000 */
[----:B------:R-:W-:Y:S01]  /*5b40*/  FSEL R15, R51, -INF , !P5 ;  /* 0xff800000330f7808 */ /* 0x000fe20006800000 */
[----:B------:R-:W-:Y:S01]  /*5b50*/  FMUL.FTZ R82, R82, c[0x0][0x2ec] ;  /* 0x0000bb0052527a20 */ /* 0x000fe20000410000 */
[----:B------:R-:W-:Y:S01]  /*5b60*/  ISETP.GE.AND P5, PT, R11, UR9, PT ;  /* 0x000000090b007c0c */ /* 0x000fe2000bfa6270 */
[----:B------:R-:W-:Y:S01]  /*5b70*/  FMUL.FTZ R83, R83, c[0x0][0x2ec] ;  /* 0x0000bb0053537a20 */ /* 0x000fe20000410000 */
[----:B------:R-:W-:-:S02]  /*5b80*/  IADD3 R11, R10, 0x30, RZ ;  /* 0x000000300a0b7810 */ /* 0x000fc40007ffe0ff */
[----:B------:R-:W2:Y:S01]  /*5b90*/  MUFU.TANH R20, R20 ;  /* 0x0000001400147308 */ /* 0x000ea20000002400 */
[----:B------:R-:W-:Y:S02]  /*5ba0*/  FSEL R16, R9, -INF , !P4 ;  /* 0xff80000009107808 */ /* 0x000fe40006000000 */
[----:B------:R-:W-:Y:S02]  /*5bb0*/  IADD3 R9, R10, 0x31, RZ ;  /* 0x000000310a097810 */ /* 0x000fe40007ffe0ff */
[----:B------:R-:W-:Y:S02]  /*5bc0*/  FSEL R13, R66, -INF , !P4 ;  /* 0xff800000420d7808 */ /* 0x000fe40006000000 */
[C---:B------:R-:W-:Y:S01]  /*5bd0*/  IADD3 R17, R10.reuse, 0x38, RZ ;  /* 0x000000380a117810 */ /* 0x040fe20007ffe0ff */
[----:B------:R-:W3:Y:S01]  /*5be0*/  MUFU.TANH R191, R60 ;  /* 0x0000003c00bf7308 */ /* 0x000ee20000002400 */
[----:B------:R-:W-:Y:S02]  /*5bf0*/  ISETP.GE.AND P4, PT, R11, UR9, PT ;  /* 0x000000090b007c0c */ /* 0x000fe4000bf86270 */
[----:B------:R-:W-:-:S02]  /*5c00*/  IADD3 R10, R10, 0x39, RZ ;  /* 0x000000390a0a7810 */ /* 0x000fc40007ffe0ff */
[----:B-1----:R-:W-:Y:S02]  /*5c10*/  FSEL R14, R21, -INF , !P3 ;  /* 0xff800000150e7808 */ /* 0x002fe40005800000 */
[----:B------:R-:W-:Y:S01]  /*5c20*/  FSEL R11, R24, -INF , !P3 ;  /* 0xff800000180b7808 */ /* 0x000fe20005800000 */
[----:B------:R-:W1:Y:S01]  /*5c30*/  MUFU.TANH R192, R62 ;  /* 0x0000003e00c07308 */ /* 0x000e620000002400 */
[----:B------:R-:W-:Y:S02]  /*5c40*/  ISETP.GE.AND P3, PT, R9, UR9, PT ;  /* 0x0000000909007c0c */ /* 0x000fe4000bf66270 */
[----:B--2---:R-:W-:Y:S02]  /*5c50*/  FSEL R12, R20, -INF , !P2 ;  /* 0xff800000140c7808 */ /* 0x004fe40005000000 */
[----:B------:R-:W-:Y:S02]  /*5c60*/  FSEL R9, R25, -INF , !P2 ;  /* 0xff80000019097808 */ /* 0x000fe40005000000 */
[----:B------:R-:W-:Y:S01]  /*5c70*/  ISETP.GE.AND P2, PT, R17, UR9, PT ;  /* 0x0000000911007c0c */ /* 0x000fe2000bf46270 */
[----:B------:R-:W2:Y:S01]  /*5c80*/  MUFU.TANH R175, R56 ;  /* 0x0000003800af7308 */ /* 0x000ea20000002400 */
[----:B---3--:R-:W-:-:S07]  /*5c90*/  FSEL R191, R191, -INF , !P1 ;  /* 0xff800000bfbf7808 */ /* 0x008fce0004800000 */
[----:B------:R-:W3:Y:S01]  /*5ca0*/  MUFU.TANH R173, R57 ;  /* 0x0000003900ad7308 */ /* 0x000ee20000002400 */
[----:B-1----:R-:W-:Y:S02]  /*5cb0*/  FSEL R192, R192, -INF , !P1 ;  /* 0xff800000c0c07808 */ /* 0x002fe40004800000 */
[----:B------:R-:W-:-:S05]  /*5cc0*/  ISETP.GE.AND P1, PT, R10, UR9, PT ;  /* 0x000000090a007c0c */ /* 0x000fca000bf26270 */
[----:B------:R-:W1:Y:S01]  /*5cd0*/  MUFU.TANH R174, R58 ;  /* 0x0000003a00ae7308 */ /* 0x000e620000002400 */
[----:B--2---:R-:W-:-:S07]  /*5ce0*/  FSEL R175, R175, -INF , !P6 ;  /* 0xff800000afaf7808 */ /* 0x004fce0007000000 */
        /* <DEDUP_REMOVED lines=17> */
[----:B--2---:R-:W-:Y:S02]  /*5e00*/  FSEL R198, R198, -INF , !P2 ;  /* 0xff800000c6c67808 */ /* 0x004fe40005000000 */
[----:B---3--:R-:W-:Y:S02]  /*5e10*/  FSEL R194, R194, -INF , !P1 ;  /* 0xff800000c2c27808 */ /* 0x008fe40004800000 */
[----:B-1----:R-:W-:Y:S01]  /*5e20*/  FSEL R201, R201, -INF , !P1 ;  /* 0xff800000c9c97808 */ /* 0x002fe20004800000 */
        /* <DEDUP_REMOVED lines=64> */
[----:B-1----:R-:W-:-:S05]  /*6230*/  MOV R19, UR9 ;  /* 0x0000000900137c02 */ /* 0x002fca0008000f00 */
[----:B------:R-:W-:Y:S01]  /*6240*/  IMAD.U32 R19, RZ, RZ, UR5 ;  /* 0x00000005ff137e24 */ /* 0x000fe2000f8e00ff */
[----:B--2---:R-:W-:Y:S01]  /*6250*/  IADD3 R17, -R17, R18, RZ ;  /* 0x0000001211117210 */ /* 0x004fe20007ffe1ff */
[----:B------:R-:W-:-:S03]  /*6260*/  IMAD.U32 R18, RZ, RZ, UR8 ;  /* 0x00000008ff127e24 */ /* 0x000fc6000f8e00ff */
[----:B------:R-:W-:Y:S01]  /*6270*/  SHF.R.S32.HI R10, RZ, 0x1f, R17 ;  /* 0x0000001fff0a7819 */ /* 0x000fe20000011411 */
[----:B------:R-:W-:-:S04]  /*6280*/  IMAD.WIDE.U32 R18, R17, c[0x0][0x180], R18 ;  /* 0x0000600011127a25 */ /* 0x000fc800078e0012 */
[----:B------:R-:W-:-:S04]  /*6290*/  IMAD R10, R10, c[0x0][0x180], RZ ;  /* 0x000060000a0a7a24 */ /* 0x000fc800078e02ff */
[----:B------:R-:W-:Y:S01]  /*62a0*/  IMAD R10, R17, c[0x0][0x184], R10 ;  /* 0x00006100110a7a24 */ /* 0x000fe200078e020a */
[----:B------:R-:W-:-:S04]  /*62b0*/  MOV R17, R18 ;  /* 0x0000001200117202 */ /* 0x000fc80000000f00 */
[----:B------:R-:W-:Y:S01]  /*62c0*/  IADD3 R10, R19, R10, RZ ;  /* 0x0000000a130a7210 */ /* 0x000fe20007ffe0ff */
[----:B------:R-:W-:Y:S05]  /*62d0*/  BRA `(.L_x_1563) ;  /* 0x0000004000007947 */ /* 0x000fea0003800000 */
.L_x_1562:
[----:B------:R-:W-:-:S04]  /*62e0*/  ULEA UR4, -UR4, URZ, 0x6 ;  /* 0x0000003f04047291 */ /* 0x000fc8000f8e313f */
[----:B------:R-:W-:Y:S02]  /*62f0*/  USHF.R.S32.HI UR5, URZ, 0x1f, UR4 ;  /* 0x0000001f3f057899 */ /* 0x000fe40008011404 */
[----:B------:R-:W-:-:S04]  /*6300*/  MOV R17, UR4 ;  /* 0x0000000400117c02 */ /* 0x000fc80008000f00 */
[----:B------:R-:W-:Y:S02]  /*6310*/  MOV R10, UR5 ;  /* 0x00000005000a7c02 */ /* 0x000fe40008000f00 */
.L_x_1563:
        /* <DEDUP_REMOVED lines=156> */
.L_x_1565:
[----:B------:R-:W-:Y:S05]  /*6ce0*/  BSYNC B0 ;  /* 0x0000000000007941 */ /* 0x000fea0003800000 */
.L_x_1564:
[----:B------:R-:W0:Y:S01]  /*6cf0*/  LDGDEPBAR ;  /* 0x00000000000079af */ /* 0x000e220000000000 */
[----:B------:R-:W-:-:S04]  /*6d00*/  IADD3 R166, P1, R17, R166, RZ ;  /* 0x000000a611a67210 */ /* 0x000fc80007f3e0ff */
[----:B------:R-:W-:Y:S02]  /*6d10*/  IADD3.X R165, R10, R165, RZ, P1, !PT ;  /* 0x000000a50aa57210 */ /* 0x000fe40000ffe4ff */
.L_x_1561:
        /* <DEDUP_REMOVED lines=70> */
[----:B------:R-:W1:Y:S01]  /*7180*/  LDSM.16.MT88.4 R48, [R234+0x12000] ;  /* 0x01200000ea30783b */ /* 0x000e620000004200 */
[----:B------:R-:W-:Y:S01]  /*7190*/  FFMA.FTZ R187, R36, c[0x0][0x23c], -R197 ;  /* 0x00008f0024bb7a23 */ /* 0x000fe200000108c5 */
[----:B------:R-:W-:Y:S01]  /*71a0*/  LEA.HI.X R247, R166, c[0x0][0x16c], R165, 0x1, P1 ;  /* 0x00005b00a6f77a11 */ /* 0x000fe200008f0ca5 */
[--C-:B------:R-:W-:Y:S01]  /*71b0*/  FFMA.FTZ R180, R2, c[0x0][0x23c], -R197.reuse ;  /* 0x00008f0002b47a23 */ /* 0x100fe200000108c5 */
[----:B------:R-:W2:Y:S01]  /*71c0*/  LDSM.16.MT88.4 R64, [R232+0x12000] ;  /* 0x01200000e840783b */ /* 0x000ea20000004200 */
[--C-:B------:R-:W-:Y:S01]  /*71d0*/  FFMA.FTZ R177, R11, c[0x0][0x23c], -R204.reuse ;  /* 0x00008f000bb17a23 */ /* 0x100fe200000108cc */
[----:B------:R-:W3:Y:S01]  /*71e0*/  MUFU.EX2 R184, R184 ;  /* 0x000000b800b87308 */ /* 0x000ee20000000800 */
[----:B------:R-:W-:Y:S01]  /*71f0*/  FFMA.FTZ R2, R9, c[0x0][0x23c], -R204 ;  /* 0x00008f0009027a23 */ /* 0x000fe200000108cc */
[----:B------:R-:W-:Y:S01]  /*7200*/  LDSM.16.MT88.4 R20, [R232+0x10800] ;  /* 0x01080000e814783b */ /* 0x000fe20000004200 */
[----:B------:R-:W-:-:S02]  /*7210*/  FFMA.FTZ R181, R8, c[0x0][0x23c], -R197 ;  /* 0x00008f0008b57a23 */ /* 0x000fc400000108c5 */
[--C-:B------:R-:W-:Y:S01]  /*7220*/  FFMA.FTZ R176, R16, c[0x0][0x23c], -R197.reuse ;  /* 0x00008f0010b07a23 */ /* 0x100fe200000108c5 */
[----:B------:R-:W4:Y:S01]  /*7230*/  LDSM.16.MT88.4 R8, [R236+0x10800] ;  /* 0x01080000ec08783b */ /* 0x000f220000004200 */
[--C-:B------:R-:W-:Y:S01]  /*7240*/  FFMA.FTZ R183, R15, c[0x0][0x23c], -R204.reuse ;  /* 0x00008f000fb77a23 */ /* 0x100fe200000108cc */
[----:B------:R-:W-:Y:S01]  /*7250*/  MUFU.EX2 R182, R182 ;  /* 0x000000b600b67308 */ /* 0x000fe20000000800 */
[--C-:B------:R-:W-:Y:S01]  /*7260*/  FFMA.FTZ R178, R13, c[0x0][0x23c], -R204.reuse ;  /* 0x00008f000db27a23 */ /* 0x100fe200000108cc */
[----:B------:R-:W5:Y:S01]  /*7270*/  LDSM.16.MT88.4 R16, [R234+0x10800] ;  /* 0x01080000ea10783b */ /* 0x000f620000004200 */
[--C-:B------:R-:W-:Y:S02]  /*7280*/  FFMA.FTZ R167, R14, c[0x0][0x23c], -R197.reuse ;  /* 0x00008f000ea77a23 */ /* 0x100fe400000108c5 */
[--C-:B------:R-:W-:Y:S01]  /*7290*/  FFMA.FTZ R0, R12, c[0x0][0x23c], -R197.reuse ;  /* 0x00008f000c007a23 */ /* 0x100fe200000108c5 */
[----:B------:R-:W-:Y:S01]  /*72a0*/  LDSM.16.MT88.4 R24, [R236+0x14800] ;  /* 0x01480000ec18783b */ /* 0x000fe20000004200 */
[----:B------:R-:W-:Y:S01]  /*72b0*/  FFMA.FTZ R188, R193, c[0x0][0x23c], -R204 ;  /* 0x00008f00c1bc7a23 */ /* 0x000fe200000108cc */
[----:B------:R-:W1:Y:S01]  /*72c0*/  MUFU.EX2 R179, R179 ;  /* 0x000000b300b37308 */ /* 0x000e620000000800 */
[----:B---3--:R-:W-:Y:S01]  /*72d0*/  F2FP.BF16.PACK_AB R128, R184, R185 ;  /* 0x000000b9b880723e */ /* 0x008fe200000010ff */
[----:B------:R-:W3:Y:S01]  /*72e0*/  LDSM.16.MT88.4 R12, [R233+0x10800] ;  /* 0x01080000e90c783b */ /* 0x000ee20000004200 */
        /* <DEDUP_REMOVED lines=11> */
[----:B------:R-:W2:Y:S01]  /*73a0*/  MUFU.EX2 R186, R186 ;  /* 0x000000ba00ba7308 */ /* 0x000ea20000000800 */
[----:B-1----:R-:W-:Y:S01]  /*73b0*/  F2FP.BF16.PACK_AB R130, R179, R182 ;  /* 0x000000b6b382723e */ /* 0x002fe200000010ff */
        /* <DEDUP_REMOVED lines=9> */
[----:B------:R-:W1:Y:S01]  /*7450*/  MUFU.EX2 R180, R180 ;  /* 0x000000b400b47308 */ /* 0x000e620000000800 */
[----:B--2---:R-:W-:Y:S01]  /*7460*/  F2FP.BF16.PACK_AB R129, R186, R189 ;  /* 0x000000bdba81723e */ /* 0x004fe200000010ff */
[----:B------:R-:W-:-:S02]  /*7470*/  FFMA.FTZ R249, R194, c[0x0][0x23c], -R197 ;  /* 0x00008f00c2f97a23 */ /* 0x000fc400000108c5 */
[----:B------:R-:W-:Y:S02]  /*7480*/  FADD.FTZ R185, R185, R184 ;  /* 0x000000b8b9b97221 */ /* 0x000fe40000010000 */
[----:B------:R-:W-:Y:S02]  /*7490*/  FADD.FTZ R186, R189, R186 ;  /* 0x000000babdba7221 */ /* 0x000fe40000010000 */
[----:B------:R-:W-:Y:S01]  /*74a0*/  MUFU.EX2 R183, R183 ;  /* 0x000000b700b77308 */ /* 0x000fe20000000800 */
[----:B------:R-:W-:-:S04]  /*74b0*/  FADD.FTZ R182, R182, R185 ;  /* 0x000000b9b6b67221 */ /* 0x000fc80000010000 */
[----:B------:R-:W-:Y:S01]  /*74c0*/  FADD.FTZ R182, R179, R182 ;  /* 0x000000b6b3b67221 */ /* 0x000fe20000010000 */
[----:B-1----:R-:W-:Y:S02]  /*74d0*/  F2FP.BF16.PACK_AB R131, R180, R187 ;  /* 0x000000bbb483723e */ /* 0x002fe400000010ff */
        /* <DEDUP_REMOVED lines=58> */
[----:B--2---:R-:W-:Y:S01]  /*7880*/  F2FP.BF16.PACK_AB R5, R176, R181 ;  /* 0x000000b5b005723e */ /* 0x004fe200000010ff */
        /* <DEDUP_REMOVED lines=13> */
[C---:B-----5:R-:W-:Y:S08]  /*7960*/  HMMA.16816.F32.BF16 R152, R4.reuse, R16, R152 ;  /* 0x000000100498723c */ /* 0x060ff00000041898 */
[C---:B------:R-:W-:Y:S01]  /*7970*/  HMMA.16816.F32.BF16 R148, R4.reuse, R18, R148 ;  /* 0x000000120494723c */ /* 0x040fe20000041894 */
[----:B------:R-:W2:Y:S07]  /*7980*/  LDSM.16.MT88.4 R16, [R234+0x14800] ;  /* 0x01480000ea10783b */ /* 0x000eae0000004200 */
[C---:B---3--:R-:W-:Y:S08]  /*7990*/  HMMA.16816.F32.BF16 R144, R4.reuse, R12, R144 ;  /* 0x0000000c0490723c */ /* 0x048ff00000041890 */
[C---:B------:R-:W-:Y:S01]  /*79a0*/  HMMA.16816.F32.BF16 R140, R4.reuse, R14, R140 ;  /* 0x0000000e048c723c */ /* 0x040fe2000004188c */
[----:B------:R-:W3:Y:S07]  /*79b0*/  LDSM.16.MT88.4 R12, [R233+0x14800] ;  /* 0x01480000e90c783b */ /* 0x000eee0000004200 */
[C---:B------:R-:W-:Y:S08]  /*79c0*/  HMMA.16816.F32.BF16 R136, R4.reuse, R20, R136 ;  /* 0x000000140488723c */ /* 0x040ff00000041888 */
[C---:B-1----:R-:W-:Y:S08]  /*79d0*/  HMMA.16816.F32.BF16 R60, R4.reuse, R8, R60 ;  /* 0x00000008043c723c */ /* 0x042ff0000004183c */
[C---:B------:R-:W-:Y:S01]  /*79e0*/  HMMA.16816.F32.BF16 R64, R4.reuse, R10, R64 ;  /* 0x0000000a0440723c */ /* 0x040fe20000041840 */
[----:B------:R-:W1:Y:S07]  /*79f0*/  LDSM.16.MT88.4 R8, [R236+0x16800] ;  /* 0x01680000ec08783b */ /* 0x000e6e0000004200 */
[C---:B--2---:R-:W-:Y:S08]  /*7a00*/  HMMA.16816.F32.BF16 R76, R4.reuse, R16, R76 ;  /* 0x00000010044c723c */ /* 0x044ff0000004184c */
[C---:B------:R-:W-:Y:S01]  /*7a10*/  HMMA.16816.F32.BF16 R80, R4.reuse, R18, R80 ;  /* 0x000000120450723c */ /* 0x040fe20000041850 */
[----:B------:R-:W2:Y:S07]  /*7a20*/  LDSM.16.MT88.4 R16, [R234+0x16800] ;  /* 0x01680000ea10783b */ /* 0x000eae0000004200 */
[C---:B------:R-:W-:Y:S01]  /*7a30*/  HMMA.16816.F32.BF16 R132, R4.reuse, R22, R132 ;  /* 0x000000160484723c */ /* 0x040fe20000041884 */
[----:B------:R-:W4:Y:S07]  /*7a40*/  LDSM.16.MT88.4 R20, [R232+0x14800] ;  /* 0x01480000e814783b */ /* 0x000f2e0000004200 */
[C---:B------:R-:W-:Y:S08]  /*7a50*/  HMMA.16816.F32.BF16 R68, R4.reuse, R24, R68 ;  /* 0x000000180444723c */ /* 0x040ff00000041844 */
[C---:B------:R-:W-:Y:S01]  /*7a60*/  HMMA.16816.F32.BF16 R72, R4.reuse, R26, R72 ;  /* 0x0000001a0448723c */ /* 0x040fe20000041848 */
[----:B------:R-:W-:Y:S07]  /*7a70*/  LDSM.16.MT88.4 R24, [R232+0x16800] ;  /* 0x01680000e818783b */ /* 0x000fee0000004200 */
[C---:B---3--:R-:W-:Y:S08]  /*7a80*/  HMMA.16816.F32.BF16 R84, R4.reuse, R12, R84 ;  /* 0x0000000c0454723c */ /* 0x048ff00000041854 */
[C---:B------:R-:W-:Y:S01]  /*7a90*/  HMMA.16816.F32.BF16 R88, R4.reuse, R14, R88 ;  /* 0x0000000e0458723c */ /* 0x040fe20000041858 */
[----:B------:R-:W3:Y:S07]  /*7aa0*/  LDSM.16.MT88.4 R12, [R233+0x16800] ;  /* 0x01680000e90c783b */ /* 0x000eee0000004200 */
[C---:B-1----:R-:W-:Y:S08]  /*7ab0*/  HMMA.16816.F32.BF16 R100, R4.reuse, R8, R100 ;  /* 0x000000080464723c */ /* 0x042ff00000041864 */
[C---:B------:R-:W-:Y:S01]  /*7ac0*/  HMMA.16816.F32.BF16 R104, R4.reuse, R10, R104 ;  /* 0x0000000a0468723c */ /* 0x040fe20000041868 */
[----:B------:R-:W1:Y:S07]  /*7ad0*/  LDSM.16.MT88.4 R8, [R234+0x11000] ;  /* 0x01100000ea08783b */ /* 0x000e6e0000004200 */
[C---:B--2---:R-:W-:Y:S08]  /*7ae0*/  HMMA.16816.F32.BF16 R108, R4.reuse, R16, R108 ;  /* 0x00000010046c723c */ /* 0x044ff0000004186c */
        /* <DEDUP_REMOVED lines=14> */
[C---:B---3--:R-:W-:Y:S08]  /*7bd0*/  HMMA.16816.F32.BF16 R116, R4.reuse, R12, R116 ;  /* 0x0000000c0474723c */ /* 0x048ff00000041874 */
[C---:B------:R-:W-:Y:S01]  /*7be0*/  HMMA.16816.F32.BF16 R120, R4.reuse, R14, R120 ;  /* 0x0000000e0478723c */ /* 0x040fe20000041878 */
[----:B------:R-:W3:Y:S07]  /*7bf0*/  LDSM.16.MT88.4 R12, [R232+0x11000] ;  /* 0x01100000e80c783b */ /* 0x000eee0000004200 */
        /* <DEDUP_REMOVED lines=108> */
[C---:B---3--:R-:W-:Y:S08]  /*82c0*/  HMMA.16816.F32.BF16 R108, R4.reuse, R12, R108 ;  /* 0x0000000c046c723c */ /* 0x048ff0000004186c */
[C---:B------:R-:W-:Y:S08]  /*82d0*/  HMMA.16816.F32.BF16 R112, R4.reuse, R14, R112 ;  /* 0x0000000e0470723c */ /* 0x040ff00000041870 */
[C---:B-1----:R-:W-:Y:S08]  /*82e0*/  HMMA.16816.F32.BF16 R116, R4.reuse, R8, R116 ;  /* 0x000000080474723c */ /* 0x042ff00000041874 */
[C---:B------:R-:W-:Y:S08]  /*82f0*/  HMMA.16816.F32.BF16 R120, R4.reuse, R10, R120 ;  /* 0x0000000a0478723c */ /* 0x040ff00000041878 */
[C---:B--2---:R-:W-:Y:S08]  /*8300*/  HMMA.16816.F32.BF16 R124, R4.reuse, R16, R124 ;  /* 0x00000010047c723c */ /* 0x044ff0000004187c */
        /* <DEDUP_REMOVED lines=43> */
.L_x_1570:
        /* <DEDUP_REMOVED lines=74> */
[----:B------:R-:W-:Y:S03]  /*8a60*/  SHF.R.S32.HI R2, RZ, 0x1f, R3 ;  /* 0x0000001fff027819 */ /* 0x000fe60000011403 */
[----:B------:R-:W-:Y:S02]  /*8a70*/  IMAD.MOV.U32 R165, RZ, RZ, R4 ;  /* 0x000000ffffa57224 */ /* 0x000fe400078e0004 */
[----:B------:R-:W-:Y:S04]  /*8a80*/  IMAD R2, R2, c[0x0][0x188], RZ ;  /* 0x0000620002027a24 */ /* 0x000fe800078e02ff */
[----:B------:R-:W-:Y:S05]  /*8a90*/  IMAD R2, R3, c[0x0][0x18c], R2 ;  /* 0x0000630003027a24 */ /* 0x000fea00078e0202 */
[----:B------:R-:W-:Y:S02]  /*8aa0*/  IADD3 R3, R5, R2, RZ ;  /* 0x0000000205037210 */ /* 0x000fe40007ffe0ff */
.L_x_1567:
[C---:B------:R-:W-:Y:S01]  /*8ab0*/  ISETP.GE.AND P6, PT, R244.reuse, c[0x0][0x220], PT ;  /* 0x00008800f4007a0c */ /* 0x040fe20003fc6270 */
[----:B------:R-:W-:Y:S01]  /*8ac0*/  UISETP.GT.AND UP2, UPT, UR26, UR19, UPT ;  /* 0x000000131a00728c */ /* 0x000fe2000bf44270 */
[C---:B------:R-:W-:Y:S02]  /*8ad0*/  IADD3 R2, R244.reuse, 0x80, RZ ;  /* 0x00000080f4027810 */ /* 0x040fe40007ffe0ff */
[----:B------:R-:W-:Y:S02]  /*8ae0*/  IADD3 R164, R244, 0x40, RZ ;  /* 0x00000040f4a47810 */ /* 0x000fe40007ffe0ff */
[----:B------:R-:W-:Y:S02]  /*8af0*/  ISETP.GE.AND P4, PT, R2, c[0x0][0x220], PT ;  /* 0x0000880002007a0c */ /* 0x000fe40003f86270 */
[C---:B------:R-:W-:Y:S02]  /*8b00*/  LEA R2, P0, R165.reuse, R252, 0x1 ;  /* 0x000000fca5027211 */ /* 0x040fe400078008ff */
[----:B------:R-:W-:Y:S02]  /*8b10*/  IADD3 R9, P1, R165, UR21, RZ ;  /* 0x00000015a5097c10 */ /* 0x000fe4000ff3e0ff */
[----:B------:R-:W-:Y:S01]  /*8b20*/  ISETP.GE.AND P5, PT, R164, c[0x0][0x220], PT ;  /* 0x00008800a4007a0c */ /* 0x000fe20003fa6270 */
[----:B------:R-:W-:Y:S01]  /*8b30*/  @P6 STS.128 [R243+0x10000], RZ ;  /* 0x010000fff3006388 */ /* 0x000fe20000000c00 */
[----:B------:R-:W-:Y:S02]  /*8b40*/  IADD3.X R166, R3, UR20, RZ, P1, !PT ;  /* 0x0000001403a67c10 */ /* 0x000fe40008ffe4ff */
[----:B------:R-:W-:Y:S02]  /*8b50*/  LEA.HI.X R3, R165, R250, R3, 0x1, P0 ;  /* 0x000000faa5037211 */ /* 0x000fe400000f0c03 */
[----:B------:R-:W-:Y:S02]  /*8b60*/  IADD3 R164, R244, 0xc0, RZ ;  /* 0x000000c0f4a47810 */ /* 0x000fe40007ffe0ff */
[C---:B------:R-:W-:Y:S01]  /*8b70*/  @!P6 LEA R26, P1, R9.reuse, R252, 0x1 ;  /* 0x000000fc091ae211 */ /* 0x040fe200078208ff */
[----:B------:R-:W-:Y:S01]  /*8b80*/  @!PT LDS RZ, [RZ] ;  /* 0x00000000fffff984 */ /* 0x000fe20000000800 */
[----:B------:R-:W-:Y:S01]  /*8b90*/  @!PT LDS RZ, [RZ] ;  /* 0x00000000fffff984 */ /* 0x000fe20000000800 */
[----:B------:R-:W-:Y:S01]  /*8ba0*/  @!PT LDS RZ, [RZ] ;  /* 0x00000000fffff984 */ /* 0x000fe20000000800 */
[----:B------:R1:W-:Y:S01]  /*8bb0*/  @!P6 LDGSTS.E.BYPASS.LTC128B.128 [R243+0x10000], [R2.64] ;  /* 0x1000000002f3efae */ /* 0x0003e2000b901d5e */
[----:B------:R-:W-:Y:S02]  /*8bc0*/  ISETP.GE.AND P3, PT, R164, c[0x0][0x220], PT ;  /* 0x00008800a4007a0c */ /* 0x000fe40003f66270 */
[C-C-:B------:R-:W-:Y:S02]  /*8bd0*/  @!P6 LEA.HI.X R27, R9.reuse, R250, R166.reuse, 0x1, P1 ;  /* 0x000000fa091be211 */ /* 0x140fe400008f0ca6 */
[----:B------:R-:W-:Y:S01]  /*8be0*/  @P5 STS.128 [R243+0x12000], RZ ;  /* 0x012000fff3005388 */ /* 0x000fe20000000c00 */
[C---:B------:R-:W-:Y:S02]  /*8bf0*/  @!P5 LEA R18, P0, R9.reuse, R252, 0x1 ;  /* 0x000000fc0912d211 */ /* 0x040fe400078008ff */
[C---:B------:R-:W-:Y:S02]  /*8c00*/  IADD3 R164, P2, R9.reuse, UR21, RZ ;  /* 0x0000001509a47c10 */ /* 0x040fe4000ff5e0ff */
[----:B------:R-:W-:Y:S01]  /*8c10*/  @!PT LDS RZ, [RZ] ;  /* 0x00000000fffff984 */ /* 0x000fe20000000800 */
[----:B------:R-:W-:Y:S01]  /*8c20*/  @!PT LDS RZ, [RZ] ;  /* 0x00000000fffff984 */ /* 0x000fe20000000800 */
[----:B------:R-:W-:Y:S01]  /*8c30*/  @!PT LDS RZ, [RZ] ;  /* 0x00000000fffff984 */ /* 0x000fe20000000800 */
[----:B------:R1:W-:Y:S01]  /*8c40*/  @!P5 LDGSTS.E.BYPASS.LTC128B.128 [R243+0x12000], [R2.64+0x80] ;  /* 0x1200008002f3dfae */ /* 0x0003e2000b901d5e */
[C-C-:B------:R-:W-:Y:S02]  /*8c50*/  @!P5 LEA.HI.X R19, R9.reuse, R250, R166.reuse, 0x1, P0 ;  /* 0x000000fa0913d211 */ /* 0x140fe400000f0ca6 */
[----:B------:R-:W-:Y:S02]  /*8c60*/  IADD3.X R165, R166, UR20, RZ, P2, !PT ;  /* 0x00000014a6a57c10 */ /* 0x000fe400097fe4ff */
[----:B------:R-:W-:Y:S01]  /*8c70*/  @P4 STS.128 [R243+0x14000], RZ ;  /* 0x014000fff3004388 */ /* 0x000fe20000000c00 */
[CC--:B------:R-:W-:Y:S02]  /*8c80*/  @!P4 LEA R14, P2, R9.reuse, R252.reuse, 0x1 ;  /* 0x000000fc090ec211 */ /* 0x0c0fe400078408ff */
[C---:B------:R-:W-:Y:S02]  /*8c90*/  @!P3 LEA R10, P1, R9.reuse, R252, 0x1 ;  /* 0x000000fc090ab211 */ /* 0x040fe400078208ff */
[----:B------:R-:W-:Y:S01]  /*8ca0*/  @!PT LDS RZ, [RZ] ;  /* 0x00000000fffff984 */ /* 0x000fe20000000800 */
[----:B------:R-:W-:Y:S01]  /*8cb0*/  @!PT LDS RZ, [RZ] ;  /* 0x00000000fffff984 */ /* 0x000fe20000000800 */
[----:B------:R-:W-:Y:S01]  /*8cc0*/  @!PT LDS RZ, [RZ] ;  /* 0x00000000fffff984 */ /* 0x000fe20000000800 */
[----:B------:R1:W-:Y:S01]  /*8cd0*/  @!P4 LDGSTS.E.BYPASS.LTC128B.128 [R243+0x14000], [R2.64+0x100] ;  /* 0x1400010002f3cfae */ /* 0x0003e2000b901d5e */
[CCC-:B------:R-:W-:Y:S02]  /*8ce0*/  @!P4 LEA.HI.X R15, R9.reuse, R250.reuse, R166.reuse, 0x1, P2 ;  /* 0x000000fa090fc211 */ /* 0x1c0fe400010f0ca6 */
[----:B------:R-:W-:Y:S02]  /*8cf0*/  @!P3 LEA.HI.X R11, R9, R250, R166, 0x1, P1 ;  /* 0x000000fa090bb211 */ /* 0x000fe400008f0ca6 */
        /* <DEDUP_REMOVED lines=8> */
[C-C-:B------:R-:W-:Y:S02]  /*8d80*/  @!P5 LEA.HI.X R195, R164.reuse, R250, R165.reuse, 0x1, P2 ;  /* 0x000000faa4c3d211 */ /* 0x140fe400010f0ca5 */
[----:B------:R-:W-:Y:S01]  /*8d90*/  @P6 STS.128 [R243+0x10800], RZ ;  /* 0x010800fff3006388 */ /* 0x000fe20000000c00 */
[CC--:B------:R-:W-:Y:S02]  /*8da0*/  @!P4 LEA R34, P1, R164.reuse, R252.reuse, 0x1 ;  /* 0x000000fca422c211 */ /* 0x0c0fe400078208ff */
[C---:B------:R-:W-:Y:S02]  /*8db0*/  @!P3 LEA R30, P0, R164.reuse, R252, 0x1 ;  /* 0x000000fca41eb211 */ /* 0x040fe400078008ff */
[----:B------:R-:W-:Y:S01]  /*8dc0*/  @!PT LDS RZ, [RZ] ;  /* 0x00000000fffff984 */ /* 0x000fe20000000800 */
[----:B------:R-:W-:Y:S01]  /*8dd0*/  @!PT LDS RZ, [RZ] ;  /* 0x00000000fffff984 */ /* 0x000fe20000000800 */
[----:B------:R-:W-:Y:S01]  /*8de0*/  @!PT LDS RZ, [RZ] ;  /* 0x00000000fffff984 */ /* 0x000fe20000000800 */
[----:B------:R2:W-:Y:S01]  /*8df0*/  @!P6 LDGSTS.E.BYPASS.LTC128B.128 [R243+0x10800], [R26.64] ;  /* 0x108000001af3efae */ /* 0x0005e2000b901d5e */
[CCC-:B------:R-:W-:Y:S02]  /*8e00*/  @!P4 LEA.HI.X R35, R164.reuse, R250.reuse, R165.reuse, 0x1, P1 ;  /* 0x000000faa423c211 */ /* 0x1c0fe400008f0ca5 */
[C---:B------:R-:W-:Y:S02]  /*8e10*/  @!P3 LEA.HI.X R31, R164.reuse, R250, R165, 0x1, P0 ;  /* 0x000000faa41fb211 */ /* 0x040fe400000f0ca5 */
[----:B------:R-:W-:Y:S01]  /*8e20*/  @P5 STS.128 [R243+0x12800], RZ ;  /* 0x012800fff3005388 */ /* 0x000fe20000000c00 */
[----:B------:R-:W-:Y:S04]  /*8e30*/  IADD3 R166, P2, R164, UR21, RZ ;  /* 0x00000015a4a67c10 */ /* 0x000fe8000ff5e0ff */
[----:B------:R-:W-:Y:S01]  /*8e40*/  @!PT LDS RZ, [RZ] ;  /* 0x00000000fffff984 */ /* 0x000fe20000000800 */
[----:B------:R-:W-:Y:S01]  /*8e50*/  @!PT LDS RZ, [RZ] ;  /* 0x00000000fffff984 */ /* 0x000fe20000000800 */
[----:B------:R-:W-:Y:S01]  /*8e60*/  @!PT LDS RZ, [RZ] ;  /* 0x00000000fffff984 */ /* 0x000fe20000000800 */
[----:B------:R3:W-:Y:S01]  /*8e70*/  @!P5 LDGSTS.E.BYPASS.LTC128B.128 [R243+0x12800], [R18.64+0x80] ;  /* 0x1280008012f3dfae */ /* 0x0007e2000b901d5e */
[CC--:B------:R-:W-:Y:S02]  /*8e80*/  @!P6 LEA R206, P0, R166.reuse, R252.reuse, 0x1 ;  /* 0x000000fca6cee211 */ /* 0x0c0fe400078008ff */
[----:B------:R-:W-:Y:S02]  /*8e90*/  IADD3.X R165, R165, UR20, RZ, P2, !PT ;  /* 0x00000014a5a57c10 */ /* 0x000fe400097fe4ff */
[----:B------:R-:W-:Y:S01]  /*8ea0*/  @P4 STS.128 [R243+0x14800], RZ ;  /* 0x014800fff3004388 */ /* 0x000fe20000000c00 */
[C---:B------:R-:W-:Y:S02]  /*8eb0*/  @!P5 LEA R202, P2, R166.reuse, R252, 0x1 ;  /* 0x000000fca6cad211 */ /* 0x040fe400078408ff */
[CCC-:B------:R-:W-:Y:S02]  /*8ec0*/  @!P6 LEA.HI.X R207, R166.reuse, R250.reuse, R165.reuse, 0x1, P0 ;  /* 0x000000faa6cfe211 */ /* 0x1c0fe400000f0ca5 */
[----:B------:R-:W-:Y:S01]  /*8ed0*/  @!PT LDS RZ, [RZ] ;  /* 0x00000000fffff984 */ /* 0x000fe20000000800 */
[----:B------:R-:W-:Y:S01]  /*8ee0*/  @!PT LDS RZ, [RZ] ;  /* 0x00000000fffff984 */ /* 0x000fe20000000800 */
[----:B------:R-:W-:Y:S01]  /*8ef0*/  @!PT LDS RZ, [RZ] ;  /* 0x00000000fffff984 */ /* 0x000fe20000000800 */
[----:B------:R4:W-:Y:S01]  /*8f00*/  @!P4 LDGSTS.E.BYPASS.LTC128B.128 [R243+0x14800], [R14.64+0x100] ;  /* 0x148001000ef3cfae */ /* 0x0009e2000b901d5e */
[C-C-:B------:R-:W-:Y:S02]  /*8f10*/  @!P5 LEA.HI.X R203, R166.reuse, R250, R165.reuse, 0x1, P2 ;  /* 0x000000faa6cbd211 */ /* 0x140fe400010f0ca5 */
[CC--:B------:R-:W-:Y:S02]  /*8f20*/  @!P4 LEA R198, P1, R166.reuse, R252.reuse, 0x1 ;  /* 0x000000fca6c6c211 */ /* 0x0c0fe400078208ff */
[----:B------:R-:W-:Y:S01]  /*8f30*/  @P3 STS.128 [R243+0x16800], RZ ;  /* 0x016800fff3003388 */ /* 0x000fe20000000c00 */
[C---:B------:R-:W-:Y:S02]  /*8f40*/  @!P3 LEA R164, P0, R166.reuse, R252, 0x1 ;  /* 0x000000fca6a4b211 */ /* 0x040fe400078008ff */
[CCC-:B------:R-:W-:Y:S02]  /*8f50*/  @!P4 LEA.HI.X R199, R166.reuse, R250.reuse, R165.reuse, 0x1, P1 ;  /* 0x000000faa6c7c211 */ /* 0x1c0fe400008f0ca5 */
[----:B------:R-:W-:Y:S01]  /*8f60*/  @!PT LDS RZ, [RZ] ;  /* 0x00000000fffff984 */ /* 0x000fe20000000800 */
[----:B------:R-:W-:Y:S01]  /*8f70*/  @!PT LDS RZ, [RZ] ;  /* 0x00000000fffff984 */ /* 0x000fe20000000800 */
[----:B------:R-:W-:Y:S01]  /*8f80*/  @!PT LDS RZ, [RZ] ;  /* 0x00000000fffff984 */ /* 0x000fe20000000800 */
[----:B------:R5:W-:Y:S01]  /*8f90*/  @!P3 LDGSTS.E.BYPASS.LTC128B.128 [R243+0x16800], [R10.64+0x180] ;  /* 0x168001800af3bfae */ /* 0x000be2000b901d5e */
[----:B------:R-:W-:Y:S02]  /*8fa0*/  @!P3 LEA.HI.X R165, R166, R250, R165, 0x1, P0 ;  /* 0x000000faa6a5b211 */ /* 0x000fe400000f0ca5 */
[----:B------:R-:W-:Y:S02]  /*8fb0*/  PLOP3.LUT P0, PT, PT, PT, UP2, 0x80, 0x0 ;  /* 0x000000000000781c */ /* 0x000fe40003f0f028 */
        /* <DEDUP_REMOVED lines=47> */
[----:B-1----:R-:W1:Y:S05]  /*92b0*/  LDSM.16.M88.4 R192, [R239] ;  /* 0x00000000efc0783b */ /* 0x002e6a0000000200 */
[----:B------:R-:W1:Y:S01]  /*92c0*/  LDSM.16.M88.4 R196, [R231] ;  /* 0x00000000e7c4783b */ /* 0x000e620000000200 */
        /* <DEDUP_REMOVED lines=17> */
[C---:B-1----:R-:W-:Y:S08]  /*93e0*/  HMMA.16816.F32.BF16 R4, R188.reuse, R192, R4 ;  /* 0x000000c0bc04723c */ /* 0x042ff00000041804 */
[C---:B------:R-:W-:Y:S01]  /*93f0*/  HMMA.16816.F32.BF16 R8, R188.reuse, R194, R8 ;  /* 0x000000c2bc08723c */ /* 0x040fe20000041808 */
[----:B------:R-:W-:Y:S07]  /*9400*/  LDSM.16.M88.4 R192, [R228+0x1000] ;  /* 0x00100000e4c0783b */ /* 0x000fee0000000200 */
[C---:B------:R-:W-:Y:S08]  /*9410*/  HMMA.16816.F32.BF16 R12, R188.reuse, R196, R12 ;  /* 0x000000c4bc0c723c */ /* 0x040ff0000004180c */
        /* <DEDUP_REMOVED lines=191> */
[----:B--2---:R-:W-:Y:S02]  /*a010*/  FMUL.FTZ R164, R11, c[0x0][0x2ec] ;  /* 0x0000bb000ba47a20 */ /* 0x004fe40000410000 */
[----:B------:R-:W-:Y:S03]  /*a020*/  FMUL.FTZ R11, R12, c[0x0][0x2ec] ;  /* 0x0000bb000c0b7a20 */ /* 0x000fe60000410000 */
[----:B------:R-:W-:Y:S01]  /*a030*/  FMUL.FTZ R210, R24, c[0x0][0x2ec] ;  /* 0x0000bb0018d27a20 */ /* 0x000fe20000410000 */
[C---:B-1----:R-:W-:Y:S01]  /*a040*/  HMMA.16816.F32.BF16 R28, R192.reuse, R168, R28 ;  /* 0x000000a8c01c723c */ /* 0x042fe2000004181c */
[----:B------:R1:W2:Y:S02]  /*a050*/  MUFU.TANH R183, R250 ;  /* 0x000000fa00b77308 */ /* 0x0002a40000002400 */
[----:B------:R-:W-:Y:S02]  /*a060*/  FMUL.FTZ R25, R25, c[0x0][0x2ec] ;  /* 0x0000bb0019197a20 */ /* 0x000fe40000410000 */
[----:B----4-:R-:W-:Y:S03]  /*a070*/  FMUL.FTZ R166, R13, c[0x0][0x2ec] ;  /* 0x0000bb000da67a20 */ /* 0x010fe60000410000 */
[----:B------:R-:W-:Y:S03]  /*a080*/  HMMA.16816.F32.BF16 R32, R192, R170, R32 ;  /* 0x000000aac020723c */ /* 0x000fe60000041820 */
[----:B------:R4:W2:Y:S01]  /*a090*/  MUFU.TANH R182, R165 ;  /* 0x000000a500b67308 */ /* 0x0008a20000002400 */
[----:B-----5:R-:W-:Y:S09]  /*a0a0*/  FMUL.FTZ R252, R15, c[0x0][0x2ec] ;  /* 0x0000bb000ffc7a20 */ /* 0x020ff20000410000 */
[----:B------:R5:W2:Y:S03]  /*a0b0*/  MUFU.TANH R190, R166 ;  /* 0x000000a600be7308 */ /* 0x000aa60000002400 */
[----:B------:R-:W-:Y:S02]  /*a0c0*/  FMUL.FTZ R29, R29, c[0x0][0x2ec] ;  /* 0x0000bb001d1d7a20 */ /* 0x000fe40000410000 */
[----:B-1----:R-:W-:Y:S02]  /*a0d0*/  FMUL.FTZ R250, R16, c[0x0][0x2ec] ;  /* 0x0000bb0010fa7a20 */ /* 0x002fe40000410000 */
[----:B------:R-:W-:Y:S03]  /*a0e0*/  FMUL.FTZ R30, R30, c[0x0][0x2ec] ;  /* 0x0000bb001e1e7a20 */ /* 0x000fe60000410000 */
        /* <DEDUP_REMOVED lines=23> */
[----:B------:R-:W2:Y:S01]  /*a260*/  MUFU.TANH R8, R197 ;  /* 0x000000c500087308 */ /* 0x000ea20000002400 */
[----:B-1----:R-:W-:Y:S09]  /*a270*/  FMUL.FTZ R166, R34, c[0x0][0x2ec] ;  /* 0x0000bb0022a67a20 */ /* 0x002ff20000410000 */
[----:B------:R1:W1:Y:S01]  /*a280*/  MUFU.TANH R197, R252 ;  /* 0x000000fc00c57308 */ /* 0x0002620000002400 */
[----:B----4-:R-:W-:Y:S09]  /*a290*/  FMUL.FTZ R164, R33, c[0x0][0x2ec] ;  /* 0x0000bb0021a47a20 */ /* 0x010ff20000410000 */
[----:B------:R4:W2:Y:S10]  /*a2a0*/  MUFU.TANH R195, R250 ;  /* 0x000000fa00c37308 */ /* 0x0008b40000002400 */
[----:B------:R2:W2:Y:S01]  /*a2b0*/  MUFU.TANH R189, R11 ;  /* 0x0000000b00bd7308 */ /* 0x0004a20000002400 */
[----:B-1----:R-:W-:Y:S09]  /*a2c0*/  IMAD.MOV.U32 R252, RZ, RZ, R2 ;  /* 0x000000fffffc7224 */ /* 0x002ff200078e0002 */
[----:B------:R1:W1:Y:S01]  /*a2d0*/  MUFU.TANH R191, R14 ;  /* 0x0000000e00bf7308 */ /* 0x0002620000002400 */
[----:B----4-:R-:W-:Y:S09]  /*a2e0*/  IMAD.MOV.U32 R250, RZ, RZ, R3 ;  /* 0x000000fffffa7224 */ /* 0x010ff200078e0003 */
        /* <DEDUP_REMOVED lines=63> */
[----:B------:R-:W4:Y:S01]  /*a6e0*/  R2UR UR33, R13 ;  /* 0x000000000d2173c2 */ /* 0x000f2200000e0000 */
[----:B-12---:R-:W-:Y:S02]  /*a6f0*/  MOV R14, UR8 ;  /* 0x00000008000e7c02 */ /* 0x006fe40008000f00 */
[----:B---3--:R-:W-:Y:S01]  /*a700*/  MOV R4, UR32 ;  /* 0x0000002000047c02 */ /* 0x008fe20008000f00 */
[----:B------:R-:W-:Y:S04]  /*a710*/  UIADD3 UR32, UR37, -UR35, URZ ;  /* 0x8000002325207290 */ /* 0x000fe8000fffe03f */
[----:B------:R-:W-:Y:S01]  /*a720*/  UIMAD UR32, UR32, UR10, -0x40 ;  /* 0xffffffc0202074a4 */ /* 0x000fe2000f8e020a */
[----:B-----5:R-:W-:Y:S03]  /*a730*/  IMAD.U32 R15, RZ, RZ, UR9 ;  /* 0x00000009ff0f7e24 */ /* 0x020fe6000f8e00ff */
        /* <DEDUP_REMOVED lines=19> */
.L_x_1569:
[----:B------:R2:W-:Y:S01]  /*a870*/  @P6 STS.128 [R243+0x8000], RZ ;  /* 0x008000fff3006388 */ /* 0x0005e20000000c00 */
[CC--:B------:R-:W-:Y:S01]  /*a880*/  LEA R20, P0, R6.reuse, R248.reuse, 0x1 ;  /* 0x000000f806147211 */ /* 0x0c0fe200078008ff */
[----:B------:R-:W-:Y:S01]  /*a890*/  UMOV UR6, UR8 ;  /* 0x0000000800067c82 */ /* 0x000fe20008000000 */
[C---:B------:R-:W-:Y:S01]  /*a8a0*/  IADD3 R5, P1, R6.reuse, UR25, RZ ;  /* 0x0000001906057c10 */ /* 0x040fe2000ff3e0ff */
[----:B------:R-:W-:Y:S01]  /*a8b0*/  UMOV UR7, UR9 ;  /* 0x0000000900077c82 */ /* 0x000fe20008000000 */
[-C--:B----4-:R-:W-:Y:S02]  /*a8c0*/  LEA.HI.X R21, R6, R247.reuse, R2, 0x1, P0 ;  /* 0x000000f706157211 */ /* 0x090fe400000f0c02 */
[CC--:B-1----:R-:W-:Y:S02]  /*a8d0*/  @!P5 LEA R14, P0, R5.reuse, R248.reuse, 0x1 ;  /* 0x000000f8050ed211 */ /* 0x0c2fe400078008ff */
        /* <DEDUP_REMOVED lines=110> */
.L_x_1568:
[----:B--23--:R-:W-:Y:S01]  /*afc0*/  FMNMX.FTZ R3, R186, R167, !PT ;  /* 0x000000a7ba037209 */ /* 0x00cfe20007810000 */
[----:B----4-:R-:W-:Y:S01]  /*afd0*/  LDSM.16.MT88.4 R20, [R234+0x10000] ;  /* 0x01000000ea14783b */ /* 0x010fe20000004200 */
        /* <DEDUP_REMOVED lines=14> */
[----:B-1----:R-:W-:Y:S02]  /*b0c0*/  FMNMX.FTZ R2, R191, R2, !PT ;  /* 0x00000002bf027209 */ /* 0x002fe40007810000 */
        /* <DEDUP_REMOVED lines=22> */
[----:B------:R-:W-:Y:S01]  /*b230*/  FMNMX.FTZ R7, R165, R2, !PT ;  /* 0x00000002a5077209 */ /* 0x000fe20007810000 */
[----:B------:R-:W-:Y:S08]  /*b240*/  LDSM.16.MT88.4 R12, [R236+0x10000] ;  /* 0x01000000ec0c783b */ /* 0x000ff00000004200 */
[----:B------:R-:W-:Y:S08]  /*b250*/  SHFL.BFLY PT, R6, R5, 0x2, 0x1f ;  /* 0x0c401f0005067f89 */ /* 0x000ff000000e0000 */
[----:B------:R-:W1:Y:S02]  /*b260*/  SHFL.BFLY PT, R2, R7, 0x2, 0x1f ;  /* 0x0c401f0007027f89 */ /* 0x000e6400000e0000 */
[----:B-1----:R-:W-:Y:S02]  /*b270*/  FMNMX.FTZ R4, R7, R2, !PT ;  /* 0x0000000207047209 */ /* 0x002fe40007810000 */
[----:B------:R-:W-:Y:S04]  /*b280*/  FMNMX.FTZ R11, R5, R6, !PT ;  /* 0x00000006050b7209 */ /* 0x000fe80007810000 */
[----:B------:R-:W1:Y:S08]  /*b290*/  SHFL.BFLY PT, R3, R4, 0x1, 0x1f ;  /* 0x0c201f0004037f89 */ /* 0x000e7000000e0000 */
[----:B------:R-:W2:Y:S01]  /*b2a0*/  SHFL.BFLY PT, R164, R11, 0x1, 0x1f ;  /* 0x0c201f000ba47f89 */ /* 0x000ea200000e0000 */
[----:B-1----:R-:W-:Y:S05]  /*b2b0*/  FMNMX.FTZ R3, R4, R3, !PT ;  /* 0x0000000304037209 */ /* 0x002fea0007810000 */
[C---:B------:R-:W-:Y:S02]  /*b2c0*/  FMUL.FTZ R176, R3.reuse, c[0x0][0x23c] ;  /* 0x00008f0003b07a20 */ /* 0x040fe40000410000 */
[----:B------:R-:W-:Y:S01]  /*b2d0*/  FADD.FTZ R5, -R3, R0 ;  /* 0x0000000003057221 */ /* 0x000fe20000010100 */
[----:B--2---:R-:W-:Y:S03]  /*b2e0*/  FMNMX.FTZ R164, R11, R164, !PT ;  /* 0x000000a40ba47209 */ /* 0x004fe60007810000 */
[----:B------:R-:W-:Y:S01]  /*b2f0*/  FMUL.FTZ R0, R5, c[0x0][0x23c] ;  /* 0x00008f0005007a20 */ /* 0x000fe20000410000 */
[C---:B------:R-:W-:Y:S01]  /*b300*/  FSETP.NEU.FTZ.AND P0, PT, R164.reuse, -INF , PT ;  /* 0xff800000a400780b */ /* 0x040fe20003f1d000 */
[C---:B------:R-:W-:Y:S02]  /*b310*/  FMUL.FTZ R177, R164.reuse, c[0x0][0x23c] ;  /* 0x00008f00a4b17a20 */ /* 0x040fe40000410000 */
[----:B------:R-:W-:Y:S01]  /*b320*/  FADD.FTZ R2, -R164, R167 ;  /* 0x000000a7a4027221 */ /* 0x000fe20000010100 */
[----:B------:R-:W-:Y:S01]  /*b330*/  MOV R167, R164 ;  /* 0x000000a400a77202 */ /* 0x000fe20000000f00 */
[----:B------:R-:W1:Y:S01]  /*b340*/  MUFU.EX2 R0, R0 ;  /* 0x0000000000007308 */ /* 0x000e620000000800 */
[----:B------:R-:W-:Y:S01]  /*b350*/  FSEL R177, R177, RZ, P0 ;  /* 0x000000ffb1b17208 */ /* 0x000fe20000000000 */
[----:B------:R-:W-:Y:S01]  /*b360*/  FMUL.FTZ R6, R2, c[0x0][0x23c] ;  /* 0x00008f0002067a20 */ /* 0x000fe20000410000 */
[----:B------:R-:W-:Y:S03]  /*b370*/  FSETP.NEU.FTZ.AND P0, PT, R3, -INF , PT ;  /* 0xff8000000300780b */ /* 0x000fe60003f1d000 */
[--C-:B------:R-:W-:Y:S01]  /*b380*/  FFMA.FTZ R187, R186, c[0x0][0x23c], -R177.reuse ;  /* 0x00008f00babb7a23 */ /* 0x100fe200000108b1 */
[----:B------:R-:W-:Y:S01]  /*b390*/  FSEL R176, R176, RZ, P0 ;  /* 0x000000ffb0b07208 */ /* 0x000fe20000000000 */
[--C-:B------:R-:W-:Y:S01]  /*b3a0*/  FFMA.FTZ R186, R182, c[0x0][0x23c], -R177.reuse ;  /* 0x00008f00b6ba7a23 */ /* 0x100fe200000108b1 */
[----:B------:R-:W-:Y:S01]  /*b3b0*/  PLOP3.LUT P0, PT, PT, PT, UP2, 0x80, 0x0 ;  /* 0x000000000000781c */ /* 0x000fe20003f0f028 */
[--C-:B------:R-:W-:Y:S01]  /*b3c0*/  FFMA.FTZ R184, R181, c[0x0][0x23c], -R177.reuse ;  /* 0x00008f00b5b87a23 */ /* 0x100fe200000108b1 */
[----:B------:R-:W2:Y:S01]  /*b3d0*/  MUFU.EX2 R2, R6 ;  /* 0x0000000600027308 */ /* 0x000ea20000000800 */
[--C-:B------:R-:W-:Y:S02]  /*b3e0*/  FFMA.FTZ R185, R185, c[0x0][0x23c], -R176.reuse ;  /* 0x00008f00b9b97a23 */ /* 0x100fe400000108b0 */
[--C-:B------:R-:W-:Y:S02]  /*b3f0*/  FFMA.FTZ R182, R183, c[0x0][0x23c], -R176.reuse ;  /* 0x00008f00b7b67a23 */ /* 0x100fe400000108b0 */
[--C-:B------:R-:W-:Y:S02]  /*b400*/  FFMA.FTZ R183, R8, c[0x0][0x23c], -R177.reuse ;  /* 0x00008f0008b77a23 */ /* 0x100fe400000108b1 */
[--C-:B------:R-:W-:Y:S02]  /*b410*/  FFMA.FTZ R181, R10, c[0x0][0x23c], -R176.reuse ;  /* 0x00008f000ab57a23 */ /* 0x100fe400000108b0 */
[--C-:B------:R-:W-:Y:S01]  /*b420*/  FFMA.FTZ R180, R9, c[0x0][0x23c], -R176.reuse ;  /* 0x00008f0009b47a23 */ /* 0x100fe200000108b0 */
[----:B------:R-:W-:Y:S01]  /*b430*/  MUFU.EX2 R187, R187 ;  /* 0x000000bb00bb7308 */ /* 0x000fe20000000800 */
[--C-:B------:R-:W-:Y:S02]  /*b440*/  FFMA.FTZ R192, R178, c[0x0][0x23c], -R177.reuse ;  /* 0x00008f00b2c07a23 */ /* 0x100fe400000108b1 */
[C---:B-1----:R-:W-:Y:S02]  /*b450*/  FMUL.FTZ R7, R0.reuse, R163 ;  /* 0x000000a300077220 */ /* 0x042fe40000410000 */
[C---:B------:R-:W-:Y:S02]  /*b460*/  FMUL.FTZ R10, R0.reuse, R158 ;  /* 0x0000009e000a7220 */ /* 0x040fe40000410000 */
[C---:B------:R-:W-:Y:S02]  /*b470*/  FMUL.FTZ R11, R0.reuse, R159 ;  /* 0x0000009f000b7220 */ /* 0x040fe40000410000 */
[C---:B------:R-:W-:Y:S01]  /*b480*/  FMUL.FTZ R18, R0.reuse, R150 ;  /* 0x0000009600127220 */ /* 0x040fe20000410000 */
[----:B------:R-:W1:Y:S01]  /*b490*/  MUFU.EX2 R186, R186 ;  /* 0x000000ba00ba7308 */ /* 0x000e620000000800 */
[C---:B------:R-:W-:Y:S02]  /*b4a0*/  FMUL.FTZ R19, R0.reuse, R151 ;  /* 0x0000009700137220 */ /* 0x040fe40000410000 */
[----:B------:R-:W-:Y:S02]  /*b4b0*/  FMUL.FTZ R26, R0, R142 ;  /* 0x0000008e001a7220 */ /* 0x000fe40000410000 */
[C---:B--2---:R-:W-:Y:S02]  /*b4c0*/  FMUL.FTZ R4, R2.reuse, R160 ;  /* 0x000000a002047220 */ /* 0x044fe40000410000 */
[----:B------:R-:W-:Y:S02]  /*b4d0*/  FMUL.FTZ R5, R2, R161 ;  /* 0x000000a102057220 */ /* 0x000fe40000410000 */
[----:B------:R-:W-:Y:S01]  /*b4e0*/  FMUL.FTZ R6, R0, R162 ;  /* 0x000000a200067220 */ /* 0x000fe20000410000 */
[----:B------:R-:W-:Y:S01]  /*b4f0*/  MUFU.EX2 R185, R185 ;  /* 0x000000b900b97308 */ /* 0x000fe20000000800 */
[C---:B------:R-:W-:Y:S02]  /*b500*/  FMUL.FTZ R8, R2.reuse, R156 ;  /* 0x0000009c02087220 */ /* 0x040fe40000410000 */
[C---:B------:R-:W-:Y:S02]  /*b510*/  FMUL.FTZ R9, R2.reuse, R157 ;  /* 0x0000009d02097220 */ /* 0x040fe40000410000 */
[C---:B------:R-:W-:Y:S01]  /*b520*/  FMUL.FTZ R16, R2.reuse, R148 ;  /* 0x0000009402107220 */ /* 0x040fe20000410000 */
[----:B------:R-:W-:Y:S01]  /*b530*/  LDSM.16.MT88.4 R156, [R234+0x12800] ;  /* 0x01280000ea9c783b */ /* 0x000fe20000004200 */
[C---:B------:R-:W-:Y:S02]  /*b540*/  FMUL.FTZ R17, R2.reuse, R149 ;  /* 0x0000009502117220 */ /* 0x040fe40000410000 */
[C---:B------:R-:W-:Y:S01]  /*b550*/  FMUL.FTZ R24, R2.reuse, R140 ;  /* 0x0000008c02187220 */ /* 0x040fe20000410000 */
[----:B------:R-:W2:Y:S01]  /*b560*/  MUFU.EX2 R182, R182 ;  /* 0x000000b600b67308 */ /* 0x000ea20000000800 */
[----:B------:R-:W-:Y:S02]  /*b570*/  FMUL.FTZ R25, R2, R141 ;  /* 0x0000008d02197220 */ /* 0x000fe40000410000 */
[----:B------:R-:W-:Y:S01]  /*b580*/  FMUL.FTZ R27, R0, R143 ;  /* 0x0000008f001b7220 */ /* 0x000fe20000410000 */
[----:B-1----:R-:W-:Y:S01]  /*b590*/  F2FP.BF16.PACK_AB R160, R186, R187 ;  /* 0x000000bbbaa0723e */ /* 0x002fe200000010ff */
[----:B------:R-:W-:Y:S01]  /*b5a0*/  LDSM.16.MT88.4 R140, [R232+0x12000] ;  /* 0x01200000e88c783b */ /* 0x000fe20000004200 */
[C---:B------:R-:W-:Y:S02]  /*b5b0*/  FMUL.FTZ R32, R2.reuse, R132 ;  /* 0x0000008402207220 */ /* 0x040fe40000410000 */
[----:B------:R-:W-:Y:S02]  /*b5c0*/  FMUL.FTZ R33, R2, R133 ;  /* 0x0000008502217220 */ /* 0x000fe40000410000 */
[----:B------:R-:W-:Y:S01]  /*b5d0*/  MUFU.EX2 R184, R184 ;  /* 0x000000b800b87308 */ /* 0x000fe20000000800 */
[C---:B------:R-:W-:Y:S02]  /*b5e0*/  FMUL.FTZ R34, R0.reuse, R134 ;  /* 0x0000008600227220 */ /* 0x040fe40000410000 */
[----:B------:R-:W-:Y:S01]  /*b5f0*/  LDSM.16.MT88.4 R148, [R232+0x10800] ;  /* 0x01080000e894783b */ /* 0x000fe20000004200 */
[----:B------:R-:W-:Y:S02]  /*b600*/  FMUL.FTZ R35, R0, R135 ;  /* 0x0000008700237220 */ /* 0x000fe40000410000 */
[C---:B------:R-:W-:Y:S02]  /*b610*/  FMUL.FTZ R36, R2.reuse, R36 ;  /* 0x0000002402247220 */ /* 0x040fe40000410000 */
[----:B------:R-:W-:Y:S02]  /*b620*/  FMUL.FTZ R37, R2, R37 ;  /* 0x0000002502257220 */ /* 0x000fe40000410000 */
[----:B------:R-:W1:Y:S01]  /*b630*/  MUFU.EX2 R183, R183 ;  /* 0x000000b700b77308 */ /* 0x000e620000000800 */
[----:B------:R-:W-:Y:S01]  /*b640*/  LDSM.16.MT88.4 R132, [R233+0x12000] ;  /* 0x01200000e984783b */ /* 0x000fe20000004200 */
[----:B------:R-:W-:Y:S01]  /*b650*/  FMUL.FTZ R38, R0, R38 ;  /* 0x0000002600267220 */ /* 0x000fe20000410000 */
[----:B--2---:R-:W-:Y:S01]  /*b660*/  F2FP.BF16.PACK_AB R161, R182, R185 ;  /* 0x000000b9b6a1723e */ /* 0x004fe200000010ff */
[----:B------:R-:W-:Y:S02]  /*b670*/  FMUL.FTZ R39, R0, R39 ;  /* 0x0000002700277220 */ /* 0x000fe40000410000 */
[C---:B------:R-:W-:Y:S02]  /*b680*/  FMUL.FTZ R40, R2.reuse, R40 ;  /* 0x0000002802287220 */ /* 0x040fe40000410000 */
[----:B------:R-:W-:Y:S02]  /*b690*/  FMUL.FTZ R41, R2, R41 ;  /* 0x0000002902297220 */ /* 0x000fe40000410000 */
[----:B------:R-:W-:Y:S01]  /*b6a0*/  MUFU.EX2 R181, R181 ;  /* 0x000000b500b57308 */ /* 0x000fe20000000800 */
[C---:B------:R-:W-:Y:S02]  /*b6b0*/  FMUL.FTZ R42, R0.reuse, R42 ;  /* 0x0000002a002a7220 */ /* 0x040fe40000410000 */
[----:B------:R-:W-:Y:S02]  /*b6c0*/  FMUL.FTZ R43, R0, R43 ;  /* 0x0000002b002b7220 */ /* 0x000fe40000410000 */
[C---:B------:R-:W-:Y:S02]  /*b6d0*/  FMUL.FTZ R44, R2.reuse, R44 ;  /* 0x0000002c022c7220 */ /* 0x040fe40000410000 */
[----:B------:R-:W-:Y:S02]  /*b6e0*/  FMUL.FTZ R45, R2, R45 ;  /* 0x0000002d022d7220 */ /* 0x000fe40000410000 */
[C---:B------:R-:W-:Y:S01]  /*b6f0*/  FMUL.FTZ R46, R0.reuse, R46 ;  /* 0x0000002e002e7220 */ /* 0x040fe20000410000 */
[----:B------:R-:W2:Y:S01]  /*b700*/  MUFU.EX2 R180, R180 ;  /* 0x000000b400b47308 */ /* 0x000ea20000000800 */
        /* <DEDUP_REMOVED lines=11> */
[C---:B------:R-:W-:Y:S02]  /*b7c0*/  FMUL.FTZ R56, R2.reuse, R56 ;  /* 0x0000003802387220 */ /* 0x040fe40000410000 */
[----:B------:R-:W-:Y:S02]  /*b7d0*/  FMUL.FTZ R57, R2, R57 ;  /* 0x0000003902397220 */ /* 0x000fe40000410000 */
[----:B------:R-:W-:Y:S01]  /*b7e0*/  FMUL.FTZ R58, R0, R58 ;  /* 0x0000003a003a7220 */ /* 0x000fe20000410000 */
[----:B--2---:R-:W-:Y:S01]  /*b7f0*/  F2FP.BF16.PACK_AB R163, R180, R181 ;  /* 0x000000b5b4a3723e */ /* 0x004fe200000010ff */
[----:B------:R-:W-:Y:S02]  /*b800*/  FMUL.FTZ R59, R0, R59 ;  /* 0x0000003b003b7220 */ /* 0x000fe40000410000 */
[C---:B------:R-:W-:Y:S02]  /*b810*/  FMUL.FTZ R60, R2.reuse, R60 ;  /* 0x0000003c023c7220 */ /* 0x040fe40000410000 */
[----:B------:R-:W-:Y:S02]  /*b820*/  FMUL.FTZ R61, R2, R61 ;  /* 0x0000003d023d7220 */ /* 0x000fe40000410000 */
[C---:B------:R-:W-:Y:S05]  /*b830*/  HMMA.16816.F32.BF16 R4, R160.reuse, R12, R4 ;  /* 0x0000000ca004723c */ /* 0x040fea0000041804 */
[----:B------:R-:W-:Y:S02]  /*b840*/  FMUL.FTZ R62, R0, R62 ;  /* 0x0000003e003e7220 */ /* 0x000fe40000410000 */
[C---:B------:R-:W-:Y:S01]  /*b850*/  FMUL.FTZ R12, R2.reuse, R152 ;  /* 0x00000098020c7220 */ /* 0x040fe20000410000 */
[C---:B------:R-:W-:Y:S04]  /*b860*/  HMMA.16816.F32.BF16 R8, R160.reuse, R14, R8 ;  /* 0x0000000ea008723c */ /* 0x040fe80000041808 */
[----:B------:R-:W-:Y:S02]  /*b870*/  FMUL.FTZ R13, R2, R153 ;  /* 0x00000099020d7220 */ /* 0x000fe40000410000 */
[C---:B------:R-:W-:Y:S02]  /*b880*/  FMUL.FTZ R63, R0.reuse, R63 ;  /* 0x0000003f003f7220 */ /* 0x040fe40000410000 */
[C---:B------:R-:W-:Y:S04]  /*b890*/  FMUL.FTZ R14, R0.reuse, R154 ;  /* 0x0000009a000e7220 */ /* 0x040fe80000410000 */
[----:B------:R-:W-:Y:S02]  /*b8a0*/  FMUL.FTZ R15, R0, R155 ;  /* 0x0000009b000f7220 */ /* 0x000fe40000410000 */
[----:B------:R-:W1:Y:S01]  /*b8b0*/  LDSM.16.MT88.4 R152, [R232+0x10000] ;  /* 0x01000000e898783b */ /* 0x000e620000004200 */
        /* <DEDUP_REMOVED lines=11> */
[----:B------:R-:W2:Y:S01]  /*b970*/  LDSM.16.MT88.4 R144, [R236+0x12000] ;  /* 0x01200000ec90783b */ /* 0x000ea20000004200 */
[----:B------:R-:W-:Y:S02]  /*b980*/  FMUL.FTZ R69, R2, R69 ;  /* 0x0000004502457220 */ /* 0x000fe40000410000 */
[C---:B------:R-:W-:Y:S02]  /*b990*/  FMUL.FTZ R70, R0.reuse, R70 ;  /* 0x0000004600467220 */ /* 0x040fe40000410000 */
[C---:B------:R-:W-:Y:S03]  /*b9a0*/  HMMA.16816.F32.BF16 R20, R160.reuse, R28, R20 ;  /* 0x0000001ca014723c */ /* 0x040fe60000041814 */
[----:B------:R-:W-:Y:S02]  /*b9b0*/  FMUL.FTZ R71, R0, R71 ;  /* 0x0000004700477220 */ /* 0x000fe40000410000 */
[C---:B------:R-:W-:Y:S02]  /*b9c0*/  FMUL.FTZ R72, R2.reuse, R72 ;  /* 0x0000004802487220 */ /* 0x040fe40000410000 */
[C---:B------:R-:W-:Y:S01]  /*b9d0*/  FMUL.FTZ R28, R2.reuse, R136 ;  /* 0x00000088021c7220 */ /* 0x040fe20000410000 */
[C---:B------:R-:W-:Y:S04]  /*b9e0*/  HMMA.16816.F32.BF16 R24, R160.reuse, R30, R24 ;  /* 0x0000001ea018723c */ /* 0x040fe80000041818 */
[C---:B------:R-:W-:Y:S02]  /*b9f0*/  FMUL.FTZ R29, R2.reuse, R137 ;  /* 0x00000089021d7220 */ /* 0x040fe40000410000 */
[----:B------:R-:W-:Y:S02]  /*ba00*/  FMUL.FTZ R73, R2, R73 ;  /* 0x0000004902497220 */ /* 0x000fe40000410000 */
[C---:B------:R-:W-:Y:S04]  /*ba10*/  FMUL.FTZ R30, R0.reuse, R138 ;  /* 0x0000008a001e7220 */ /* 0x040fe80000410000 */
[C---:B------:R-:W-:Y:S02]  /*ba20*/  FMUL.FTZ R31, R0.reuse, R139 ;  /* 0x0000008b001f7220 */ /* 0x040fe40000410000 */
[----:B------:R-:W3:Y:S01]  /*ba30*/  LDSM.16.MT88.4 R136, [R234+0x12000] ;  /* 0x01200000ea88783b */ /* 0x000ee20000004200 */
[C---:B------:R-:W-:Y:S02]  /*ba40*/  FMUL.FTZ R74, R0.reuse, R74 ;  /* 0x0000004a004a7220 */ /* 0x040fe40000410000 */
[----:B------:R-:W-:Y:S02]  /*ba50*/  FMUL.FTZ R75, R0, R75 ;  /* 0x0000004b004b7220 */ /* 0x000fe40000410000 */
[C---:B-1----:R-:W-:Y:S03]  /*ba60*/  HMMA.16816.F32.BF16 R28, R160.reuse, R152, R28 ;  /* 0x00000098a01c723c */ /* 0x042fe6000004181c */
[C---:B------:R-:W-:Y:S02]  /*ba70*/  FMUL.FTZ R76, R2.reuse, R76 ;  /* 0x0000004c024c7220 */ /* 0x040fe40000410000 */
[----:B------:R-:W-:Y:S02]  /*ba80*/  FMUL.FTZ R77, R2, R77 ;  /* 0x0000004d024d7220 */ /* 0x000fe40000410000 */
[C---:B------:R-:W-:Y:S01]  /*ba90*/  FMUL.FTZ R78, R0.reuse, R78 ;  /* 0x0000004e004e7220 */ /* 0x040fe20000410000 */
[C---:B------:R-:W-:Y:S01]  /*baa0*/  HMMA.16816.F32.BF16 R32, R160.reuse, R154, R32 ;  /* 0x0000009aa020723c */ /* 0x040fe20000041820 */
[----:B------:R-:W-:Y:S03]  /*bab0*/  LDSM.16.MT88.4 R152, [R236+0x12800] ;  /* 0x01280000ec98783b */ /* 0x000fe60000004200 */
[----:B------:R-:W-:Y:S02]  /*bac0*/  FMUL.FTZ R79, R0, R79 ;  /* 0x0000004f004f7220 */ /* 0x000fe40000410000 */
[C---:B------:R-:W-:Y:S02]  /*bad0*/  FMUL.FTZ R80, R2.reuse, R80 ;  /* 0x0000005002507220 */ /* 0x040fe40000410000 */
[C---:B--2---:R-:W-:Y:S04]  /*bae0*/  HMMA.16816.F32.BF16 R36, R160.reuse, R144, R36 ;  /* 0x00000090a024723c */ /* 0x044fe80000041824 */
[----:B------:R-:W-:Y:S02]  /*baf0*/  FMUL.FTZ R81, R2, R81 ;  /* 0x0000005102517220 */ /* 0x000fe40000410000 */
[C---:B------:R-:W-:Y:S02]  /*bb00*/  FMUL.FTZ R82, R0.reuse, R82 ;  /* 0x0000005200527220 */ /* 0x040fe40000410000 */
[C---:B------:R-:W-:Y:S01]  /*bb10*/  HMMA.16816.F32.BF16 R40, R160.reuse, R146, R40 ;  /* 0x00000092a028723c */ /* 0x040fe20000041828 */
[----:B------:R-:W-:Y:S03]  /*bb20*/  LDSM.16.MT88.4 R144, [R233+0x10800] ;  /* 0x01080000e990783b */ /* 0x000fe60000004200 */
[----:B------:R-:W-:Y:S02]  /*bb30*/  FMUL.FTZ R83, R0, R83 ;  /* 0x0000005300537220 */ /* 0x000fe40000410000 */
[C---:B------:R-:W-:Y:S02]  /*bb40*/  FMUL.FTZ R84, R2.reuse, R84 ;  /* 0x0000005402547220 */ /* 0x040fe40000410000 */
[----:B------:R-:W-:Y:S01]  /*bb50*/  FMUL.FTZ R85, R2, R85 ;  /* 0x0000005502557220 */ /* 0x000fe20000410000 */
[C---:B---3--:R-:W-:Y:S03]  /*bb60*/  HMMA.16816.F32.BF16 R44, R160.reuse, R136, R44 ;  /* 0x00000088a02c723c */ /* 0x048fe6000004182c */
[C---:B------:R-:W-:Y:S02]  /*bb70*/  FMUL.FTZ R86, R0.reuse, R86 ;  /* 0x0000005600567220 */ /* 0x040fe40000410000 */
        /* <DEDUP_REMOVED lines=10> */
[----:B------:R-:W2:Y:S03]  /*bc20*/  LDSM.16.MT88.4 R132, [R234+0x14000] ;  /* 0x01400000ea84783b */ /* 0x000ea60000004200 */
        /* <DEDUP_REMOVED lines=18> */
[C---:B--2---:R-:W-:Y:S04]  /*bd50*/  HMMA.16816.F32.BF16 R76, R160.reuse, R132, R76 ;  /* 0x00000084a04c723c */ /* 0x044fe8000004184c */
[----:B------:R-:W-:Y:S02]  /*bd60*/  FMUL.FTZ R105, R2, R105 ;  /* 0x0000006902697220 */ /* 0x000fe40000410000 */
[C---:B------:R-:W-:Y:S02]  /*bd70*/  FMUL.FTZ R106, R0.reuse, R106 ;  /* 0x0000006a006a7220 */ /* 0x040fe40000410000 */
[C---:B------:R-:W-:Y:S01]  /*bd80*/  HMMA.16816.F32.BF16 R80, R160.reuse, R134, R80 ;  /* 0x00000086a050723c */ /* 0x040fe20000041850 */
[----:B------:R-:W2:Y:S03]  /*bd90*/  LDSM.16.MT88.4 R132, [R236+0x16000] ;  /* 0x01600000ec84783b */ /* 0x000ea60000004200 */
        /* <DEDUP_REMOVED lines=20> */
[--C-:B------:R-:W-:Y:S02]  /*bee0*/  FFMA.FTZ R188, R189, c[0x0][0x23c], -R177.reuse ;  /* 0x00008f00bdbc7a23 */ /* 0x100fe400000108b1 */
[C---:B------:R-:W-:Y:S01]  /*bef0*/  HMMA.16816.F32.BF16 R104, R160.reuse, R134, R104 ;  /* 0x00000086a068723c */ /* 0x040fe20000041868 */
[----:B------:R-:W2:Y:S03]  /*bf00*/  LDSM.16.MT88.4 R132, [R232+0x16000] ;  /* 0x01600000e884783b */ /* 0x000ea60000004200 */
[--C-:B------:R-:W-:Y:S01]  /*bf10*/  FFMA.FTZ R189, R190, c[0x0][0x23c], -R177.reuse ;  /* 0x00008f00bebd7a23 */ /* 0x100fe200000108b1 */
[----:B------:R-:W-:Y:S01]  /*bf20*/  MUFU.EX2 R188, R188 ;  /* 0x000000bc00bc7308 */ /* 0x000fe20000000800 */
[--C-:B------:R-:W-:Y:S02]  /*bf30*/  FFMA.FTZ R190, R191, c[0x0][0x23c], -R176.reuse ;  /* 0x00008f00bfbe7a23 */ /* 0x100fe400000108b0 */
[C---:B---3--:R-:W-:Y:S04]  /*bf40*/  HMMA.16816.F32.BF16 R108, R160.reuse, R140, R108 ;  /* 0x0000008ca06c723c */ /* 0x048fe8000004186c */
[--C-:B------:R-:W-:Y:S02]  /*bf50*/  FFMA.FTZ R191, R179, c[0x0][0x23c], -R176.reuse ;  /* 0x00008f00b3bf7a23 */ /* 0x100fe400000108b0 */
[--C-:B------:R-:W-:Y:S01]  /*bf60*/  FFMA.FTZ R193, R215, c[0x0][0x23c], -R177.reuse ;  /* 0x00008f00d7c17a23 */ /* 0x100fe200000108b1 */
[----:B------:R-:W3:Y:S01]  /*bf70*/  MUFU.EX2 R189, R189 ;  /* 0x000000bd00bd7308 */ /* 0x000ee20000000800 */
[C---:B------:R-:W-:Y:S01]  /*bf80*/  HMMA.16816.F32.BF16 R112, R160.reuse, R142, R112 ;  /* 0x0000008ea070723c */ /* 0x040fe20000041870 */
[----:B------:R-:W4:Y:S03]  /*bf90*/  LDSM.16.MT88.4 R140, [R236+0x10800] ;  /* 0x01080000ec8c783b */ /* 0x000f260000004200 */
[C---:B------:R-:W-:Y:S02]  /*bfa0*/  FMUL.FTZ R120, R2.reuse, R120 ;  /* 0x0000007802787220 */ /* 0x040fe40000410000 */
[----:B------:R-:W-:Y:S02]  /*bfb0*/  FMUL.FTZ R121, R2, R121 ;  /* 0x0000007902797220 */ /* 0x000fe40000410000 */
[C---:B------:R-:W-:Y:S01]  /*bfc0*/  FMUL.FTZ R122, R0.reuse, R122 ;  /* 0x0000007a007a7220 */ /* 0x040fe20000410000 */
[C---:B-1----:R-:W-:Y:S01]  /*bfd0*/  HMMA.16816.F32.BF16 R116, R160.reuse, R136, R116 ;  /* 0x00000088a074723c */ /* 0x042fe20000041874 */
[----:B------:R-:W-:Y:S02]  /*bfe0*/  MUFU.EX2 R190, R190 ;  /* 0x000000be00be7308 */ /* 0x000fe40000000800 */
[----:B------:R-:W-:Y:S02]  /*bff0*/  FMUL.FTZ R123, R0, R123 ;  /* 0x0000007b007b7220 */ /* 0x000fe40000410000 */
[--C-:B------:R-:W-:Y:S02]  /*c000*/  FFMA.FTZ R196, R213, c[0x0][0x23c], -R176.reuse ;  /* 0x00008f00d5c47a23 */ /* 0x100fe400000108b0 */
[--C-:B------:R-:W-:Y:S02]  /*c010*/  FFMA.FTZ R201, R201, c[0x0][0x23c], -R176.reuse ;  /* 0x00008f00c9c97a23 */ /* 0x100fe400000108b0 */
[C---:B------:R-:W-:Y:S01]  /*c020*/  FMUL.FTZ R124, R2.reuse, R124 ;  /* 0x0000007c027c7220 */ /* 0x040fe20000410000 */
[C---:B------:R-:W-:Y:S01]  /*c030*/  HMMA.16816.F32.BF16 R120, R160.reuse, R138, R120 ;  /* 0x0000008aa078723c */ /* 0x040fe20000041878 */
[----:B------:R-:W1:Y:S01]  /*c040*/  MUFU.EX2 R191, R191 ;  /* 0x000000bf00bf7308 */ /* 0x000e620000000800 */
[----:B------:R-:W5:Y:S01]  /*c050*/  LDSM.16.MT88.4 R136, [R234+0x10800] ;  /* 0x01080000ea88783b */ /* 0x000f620000004200 */
[----:B------:R-:W-:Y:S02]  /*c060*/  FMUL.FTZ R125, R2, R125 ;  /* 0x0000007d027d7220 */ /* 0x000fe40000410000 */
[C---:B------:R-:W-:Y:S02]  /*c070*/  FMUL.FTZ R126, R0.reuse, R126 ;  /* 0x0000007e007e7220 */ /* 0x040fe40000410000 */
[----:B------:R-:W-:Y:S02]  /*c080*/  FMUL.FTZ R127, R0, R127 ;  /* 0x0000007f007f7220 */ /* 0x000fe40000410000 */
[C---:B------:R-:W-:Y:S02]  /*c090*/  FMUL.FTZ R128, R2.reuse, R128 ;  /* 0x0000008002807220 */ /* 0x040fe40000410000 */
[----:B------:R-:W4:Y:S01]  /*c0a0*/  MUFU.EX2 R193, R193 ;  /* 0x000000c100c17308 */ /* 0x000f220000000800 */
[----:B------:R-:W-:Y:S02]  /*c0b0*/  FMUL.FTZ R129, R2, R129 ;  /* 0x0000008102817220 */ /* 0x000fe40000410000 */
[C---:B--2---:R-:W-:Y:S03]  /*c0c0*/  HMMA.16816.F32.BF16 R124, R160.reuse, R132, R124 ;  /* 0x00000084a07c723c */ /* 0x044fe6000004187c */
[C---:B------:R-:W-:Y:S02]  /*c0d0*/  FMUL.FTZ R130, R0.reuse, R130 ;  /* 0x0000008200827220 */ /* 0x040fe40000410000 */
[----:B------:R-:W-:Y:S02]  /*c0e0*/  FMUL.FTZ R131, R0, R131 ;  /* 0x0000008300837220 */ /* 0x000fe40000410000 */
[----:B------:R-:W-:Y:S01]  /*c0f0*/  MUFU.EX2 R196, R196 ;  /* 0x000000c400c47308 */ /* 0x000fe20000000800 */
[----:B---3--:R-:W-:Y:S01]  /*c100*/  F2FP.BF16.PACK_AB R132, R189, R188 ;  /* 0x000000bcbd84723e */ /* 0x008fe200000010ff */
[--C-:B------:R-:W-:Y:S03]  /*c110*/  FFMA.FTZ R200, R211, c[0x0][0x23c], -R177.reuse ;  /* 0x00008f00d3c87a23 */ /* 0x100fe600000108b1 */
[----:B------:R-:W-:Y:S01]  /*c120*/  HMMA.16816.F32.BF16 R128, R160, R134, R128 ;  /* 0x00000086a080723c */ /* 0x000fe20000041880 */
[----:B------:R-:W2:Y:S02]  /*c130*/  LDSM.16.MT88.4 R160, [R233+0x12800] ;  /* 0x01280000e9a0783b */ /* 0x000ea40000004200 */
[----:B-1----:R-:W-:Y:S01]  /*c140*/  F2FP.BF16.PACK_AB R133, R191, R190 ;  /* 0x000000bebf85723e */ /* 0x002fe200000010ff */
[--C-:B------:R-:W-:Y:S01]  /*c150*/  FFMA.FTZ R211, R214, c[0x0][0x23c], -R177.reuse ;  /* 0x00008f00d6d37a23 */ /* 0x100fe200000108b1 */
[----:B------:R-:W1:Y:S01]  /*c160*/  MUFU.EX2 R201, R201 ;  /* 0x000000c900c97308 */ /* 0x000e620000000800 */
[--C-:B------:R-:W-:Y:S02]  /*c170*/  FFMA.FTZ R204, R209, c[0x0][0x23c], -R176.reuse ;  /* 0x00008f00d1cc7a23 */ /* 0x100fe400000108b0 */
[--C-:B------:R-:W-:Y:S01]  /*c180*/  FFMA.FTZ R207, R207, c[0x0][0x23c], -R176.reuse ;  /* 0x00008f00cfcf7a23 */ /* 0x100fe200000108b0 */
[----:B----4-:R-:W-:Y:S03]  /*c190*/  F2FP.BF16.PACK_AB R134, R193, R192 ;  /* 0x000000c0c186723e */ /* 0x010fe600000010ff */
[--C-:B------:R-:W-:Y:S02]  /*c1a0*/  FFMA.FTZ R208, R210, c[0x0][0x23c], -R177.reuse ;  /* 0x00008f00d2d07a23 */ /* 0x100fe400000108b1 */
[--C-:B------:R-:W-:Y:S01]  /*c1b0*/  FFMA.FTZ R209, R206, c[0x0][0x23c], -R177.reuse ;  /* 0x00008f00ced17a23 */ /* 0x100fe200000108b1 */
[----:B------:R-:W-:Y:S01]  /*c1c0*/  MUFU.EX2 R200, R200 ;  /* 0x000000c800c87308 */ /* 0x000fe20000000800 */
[--C-:B------:R-:W-:Y:S02]  /*c1d0*/  FFMA.FTZ R205, R205, c[0x0][0x23c], -R176.reuse ;  /* 0x00008f00cdcd7a23 */ /* 0x100fe400000108b0 */
[--C-:B------:R-:W-:Y:S02]  /*c1e0*/  FFMA.FTZ R206, R203, c[0x0][0x23c], -R176.reuse ;  /* 0x00008f00cbce7a23 */ /* 0x100fe400000108b0 */
[--C-:B------:R-:W-:Y:S02]  /*c1f0*/  FFMA.FTZ R198, R198, c[0x0][0x23c], -R177.reuse ;  /* 0x00008f00c6c67a23 */ /* 0x100fe400000108b1 */
[--C-:B------:R-:W-:Y:S02]  /*c200*/  FFMA.FTZ R203, R202, c[0x0][0x23c], -R177.reuse ;  /* 0x00008f00cacb7a23 */ /* 0x100fe400000108b1 */
[--C-:B------:R-:W-:Y:S01]  /*c210*/  FFMA.FTZ R199, R199, c[0x0][0x23c], -R176.reuse ;  /* 0x00008f00c7c77a23 */ /* 0x100fe200000108b0 */
[----:B------:R-:W3:Y:S01]  /*c220*/  MUFU.EX2 R211, R211 ;  /* 0x000000d300d37308 */ /* 0x000ee20000000800 */
[--C-:B------:R-:W-:Y:S02]  /*c230*/  FFMA.FTZ R202, R197, c[0x0][0x23c], -R176.reuse ;  /* 0x00008f00c5ca7a23 */ /* 0x100fe400000108b0 */
[--C-:B------:R-:W-:Y:S01]  /*c240*/  FFMA.FTZ R195, R195, c[0x0][0x23c], -R177.reuse ;  /* 0x00008f00c3c37a23 */ /* 0x100fe200000108b1 */
[----:B-1----:R-:W-:Y:S01]  /*c250*/  F2FP.BF16.PACK_AB R135, R201, R196 ;  /* 0x000000c4c987723e */ /* 0x002fe200000010ff */
[----:B------:R-:W-:Y:S02]  /*c260*/  FFMA.FTZ R177, R194, c[0x0][0x23c], -R177 ;  /* 0x00008f00c2b17a23 */ /* 0x000fe400000108b1 */
[--C-:B------:R-:W-:Y:S02]  /*c270*/  FFMA.FTZ R166, R166, c[0x0][0x23c], -R176.reuse ;  /* 0x00008f00a6a67a23 */ /* 0x100fe400000108b0 */
[----:B------:R-:W-:Y:S01]  /*c280*/  FFMA.FTZ R176, R165, c[0x0][0x23c], -R176 ;  /* 0x00008f00a5b07a23 */ /* 0x000fe200000108b0 */
[----:B------:R-:W-:Y:S01]  /*c290*/  MUFU.EX2 R194, R177 ;  /* 0x000000b100c27308 */ /* 0x000fe20000000800 */
[C---:B------:R-:W-:Y:S05]  /*c2a0*/  HMMA.16816.F32.BF16 R4, R132.reuse, R140, R4 ;  /* 0x0000008c8404723c */ /* 0x040fea0000041804 */
[----:B------:R-:W-:Y:S02]  /*c2b0*/  FFMA.FTZ R187, R2, R251, R187 ;  /* 0x000000fb02bb7223 */ /* 0x000fe400000100bb */
[----:B------:R-:W-:Y:S01]  /*c2c0*/  FFMA.FTZ R185, R0, R249, R185 ;  /* 0x000000f900b97223 */ /* 0x000fe200000100b9 */
[C---:B------:R-:W-:Y:S01]  /*c2d0*/  HMMA.16816.F32.BF16 R8, R132.reuse, R142, R8 ;  /* 0x0000008e8408723c */ /* 0x040fe20000041808 */
[----:B------:R-:W1:Y:S01]  /*c2e0*/  LDSM.16.MT88.4 R140, [R234+0x14800] ;  /* 0x01480000ea8c783b */ /* 0x000e620000004200 */
[----:B------:R4:W-:Y:S02]  /*c2f0*/  MUFU.EX2 R165, R176 ;  /* 0x000000b000a57308 */ /* 0x0009e40000000800 */
[----:B------:R-:W-:Y:S02]  /*c300*/  FADD.FTZ R187, R186, R187 ;  /* 0x000000bbbabb7221 */ /* 0x000fe40000010000 */
[----:B------:R-:W-:Y:S02]  /*c310*/  FADD.FTZ R182, R182, R185 ;  /* 0x000000b9b6b67221 */ /* 0x000fe40000010000 */
[C---:B-----5:R-:W-:Y:S04]  /*c320*/  HMMA.16816.F32.BF16 R12, R132.reuse, R136, R12 ;  /* 0x00000088840c723c */ /* 0x060fe8000004180c */
[----:B------:R-:W-:Y:S01]  /*c330*/  MUFU.EX2 R204, R204 ;  /* 0x000000cc00cc7308 */ /* 0x000fe20000000800 */
[----:B------:R-:W-:Y:S02]  /*c340*/  FADD.FTZ R184, R184, R187 ;  /* 0x000000bbb8b87221 */ /* 0x000fe40000010000 */
[----:B------:R-:W-:Y:S01]  /*c350*/  FADD.FTZ R181, R181, R182 ;  /* 0x000000b6b5b57221 */ /* 0x000fe20000010000 */
[C---:B------:R-:W-:Y:S01]  /*c360*/  HMMA.16816.F32.BF16 R16, R132.reuse, R138, R16 ;  /* 0x0000008a8410723c */ /* 0x040fe20000041810 */
[----:B------:R-:W5:Y:S03]  /*c370*/  LDSM.16.MT88.4 R136, [R233+0x14800] ;  /* 0x01480000e988783b */ /* 0x000f660000004200 */
[----:B------:R-:W-:Y:S02]  /*c380*/  FADD.FTZ R183, R183, R184 ;  /* 0x000000b8b7b77221 */ /* 0x000fe40000010000 */
[----:B------:R-:W1:Y:S01]  /*c390*/  MUFU.EX2 R207, R207 ;  /* 0x000000cf00cf7308 */ /* 0x000e620000000800 */
[----:B------:R-:W-:Y:S01]  /*c3a0*/  FADD.FTZ R181, R180, R181 ;  /* 0x000000b5b4b57221 */ /* 0x000fe20000010000 */
[C---:B------:R-:W-:Y:S01]  /*c3b0*/  HMMA.16816.F32.BF16 R20, R132.reuse, R144, R20 ;  /* 0x000000908414723c */ /* 0x040fe20000041814 */
[----:B----4-:R-:W-:Y:S03]  /*c3c0*/  LDSM.16.MT88.4 R176, [R233+0x15800] ;  /* 0x01580000e9b0783b */ /* 0x010fe60000004200 */
[----:B------:R-:W-:Y:S02]  /*c3d0*/  FADD.FTZ R188, R188, R183 ;  /* 0x000000b7bcbc7221 */ /* 0x000fe40000010000 */
[----:B------:R-:W-:Y:S02]  /*c3e0*/  FADD.FTZ R190, R190, R181 ;  /* 0x000000b5bebe7221 */ /* 0x000fe40000010000 */
[C---:B------:R-:W-:Y:S01]  /*c3f0*/  HMMA.16816.F32.BF16 R24, R132.reuse, R146, R24 ;  /* 0x000000928418723c */ /* 0x040fe20000041818 */
[----:B------:R-:W-:Y:S01]  /*c400*/  MUFU.EX2 R208, R208 ;  /* 0x000000d000d07308 */ /* 0x000fe20000000800 */
[----:B------:R-:W4:Y:S02]  /*c410*/  LDSM.16.MT88.4 R144, [R232+0x14800] ;  /* 0x01480000e890783b */ /* 0x000f240000004200 */
[----:B------:R-:W-:Y:S02]  /*c420*/  FADD.FTZ R189, R189, R188 ;  /* 0x000000bcbdbd7221 */ /* 0x000fe40000010000 */
[----:B------:R-:W-:Y:S02]  /*c430*/  FADD.FTZ R191, R191, R190 ;  /* 0x000000bebfbf7221 */ /* 0x000fe40000010000 */
[C---:B------:R-:W-:Y:S03]  /*c440*/  HMMA.16816.F32.BF16 R28, R132.reuse, R148, R28 ;  /* 0x00000094841c723c */ /* 0x040fe6000004181c */
[----:B------:R-:W1:Y:S01]  /*c450*/  MUFU.EX2 R209, R209 ;  /* 0x000000d100d17308 */ /* 0x000e620000000800 */
[----:B------:R-:W-:Y:S02]  /*c460*/  FADD.FTZ R192, R192, R189 ;  /* 0x000000bdc0c07221 */ /* 0x000fe40000010000 */
[----:B------:R-:W-:Y:S02]  /*c470*/  FADD.FTZ R196, R196, R191 ;  /* 0x000000bfc4c47221 */ /* 0x000fe40000010000 */
[C---:B------:R-:W-:Y:S01]  /*c480*/  HMMA.16816.F32.BF16 R32, R132.reuse, R150, R32 ;  /* 0x000000968420723c */ /* 0x040fe20000041820 */
[----:B------:R-:W1:Y:S03]  /*c490*/  LDSM.16.MT88.4 R148, [R236+0x16800] ;  /* 0x01680000ec94783b */ /* 0x000e660000004200 */
[----:B------:R-:W-:Y:S01]  /*c4a0*/  FADD.FTZ R193, R193, R192 ;  /* 0x000000c0c1c17221 */ /* 0x000fe20000010000 */
[----:B------:R-:W-:Y:S01]  /*c4b0*/  MUFU.EX2 R205, R205 ;  /* 0x000000cd00cd7308 */ /* 0x000fe20000000800 */
[----:B------:R-:W-:Y:S02]  /*c4c0*/  FADD.FTZ R201, R201, R196 ;  /* 0x000000c4c9c97221 */ /* 0x000fe40000010000 */
[C---:B------:R-:W-:Y:S07]  /*c4d0*/  HMMA.16816.F32.BF16 R36, R132.reuse, R152, R36 ;  /* 0x000000988424723c */ /* 0x040fee0000041824 */
[----:B------:R-:W1:Y:S01]  /*c4e0*/  MUFU.EX2 R206, R206 ;  /* 0x000000ce00ce7308 */ /* 0x000e620000000800 */
[C---:B------:R-:W-:Y:S01]  /*c4f0*/  HMMA.16816.F32.BF16 R40, R132.reuse, R154, R40 ;  /* 0x0000009a8428723c */ /* 0x040fe20000041828 */
[----:B------:R-:W-:Y:S07]  /*c500*/  LDSM.16.MT88.4 R152, [R232+0x11000] ;  /* 0x01100000e898783b */ /* 0x000fee0000004200 */
[C---:B------:R-:W-:Y:S01]  /*c510*/  HMMA.16816.F32.BF16 R44, R132.reuse, R156, R44 ;  /* 0x0000009c842c723c */ /* 0x040fe2000004182c */
[----:B------:R-:W1:Y:S07]  /*c520*/  MUFU.EX2 R198, R198 ;  /* 0x000000c600c67308 */ /* 0x000e6e0000000800 */
[C---:B------:R-:W-:Y:S01]  /*c530*/  HMMA.16816.F32.BF16 R48, R132.reuse, R158, R48 ;  /* 0x0000009e8430723c */ /* 0x040fe20000041830 */
[----:B------:R-:W-:Y:S02]  /*c540*/  LDSM.16.MT88.4 R156, [R234+0x13000] ;  /* 0x01300000ea9c783b */ /* 0x000fe40000004200 */
[----:B------:R-:W1:Y:S05]  /*c550*/  MUFU.EX2 R203, R203 ;  /* 0x000000cb00cb7308 */ /* 0x000e6a0000000800 */
[C---:B--2---:R-:W-:Y:S05]  /*c560*/  HMMA.16816.F32.BF16 R52, R132.reuse, R160, R52 ;  /* 0x000000a08434723c */ /* 0x044fea0000041834 */
[----:B------:R-:W-:Y:S03]  /*c570*/  MUFU.EX2 R199, R199 ;  /* 0x000000c700c77308 */ /* 0x000fe60000000800 */
[C---:B------:R-:W-:Y:S01]  /*c580*/  HMMA.16816.F32.BF16 R56, R132.reuse, R162, R56 ;  /* 0x000000a28438723c */ /* 0x040fe20000041838 */
[----:B------:R-:W-:Y:S06]  /*c590*/  LDSM.16.MT88.4 R160, [R233+0x13000] ;  /* 0x01300000e9a0783b */ /* 0x000fec0000004200 */
[----:B------:R-:W2:Y:S01]  /*c5a0*/  MUFU.EX2 R202, R202 ;  /* 0x000000ca00ca7308 */ /* 0x000ea20000000800 */
[C---:B------:R-:W-:Y:S08]  /*c5b0*/  HMMA.16816.F32.BF16 R60, R132.reuse, R168, R60 ;  /* 0x000000a8843c723c */ /* 0x040ff0000004183c */
[C---:B------:R-:W-:Y:S01]  /*c5c0*/  HMMA.16816.F32.BF16 R64, R132.reuse, R170, R64 ;  /* 0x000000aa8440723c */ /* 0x040fe20000041840 */
[----:B------:R-:W-:Y:S01]  /*c5d0*/  LDSM.16.MT88.4 R168, [R232+0x13000] ;  /* 0x01300000e8a8783b */ /* 0x000fe20000004200 */
[----:B------:R-:W2:Y:S06]  /*c5e0*/  MUFU.EX2 R195, R195 ;  /* 0x000000c300c37308 */ /* 0x000eac0000000800 */
[C---:B------:R-:W-:Y:S04]  /*c5f0*/  HMMA.16816.F32.BF16 R68, R132.reuse, R172, R68 ;  /* 0x000000ac8444723c */ /* 0x040fe80000041844 */
[----:B------:R-:W2:Y:S04]  /*c600*/  MUFU.EX2 R166, R166 ;  /* 0x000000a600a67308 */ /* 0x000ea80000000800 */
[C---:B------:R-:W-:Y:S01]  /*c610*/  HMMA.16816.F32.BF16 R72, R132.reuse, R174, R72 ;  /* 0x000000ae8448723c */ /* 0x040fe20000041848 */
[----:B------:R-:W-:Y:S07]  /*c620*/  LDSM.16.MT88.4 R172, [R236+0x15000] ;  /* 0x01500000ecac783b */ /* 0x000fee0000004200 */
        /* <DEDUP_REMOVED lines=19> */
[----:B------:R-:W-:Y:S01]  /*c760*/  HMMA.16816.F32.BF16 R128, R132, R146, R128 ;  /* 0x000000928480723c */ /* 0x000fe20000041880 */
[----:B------:R-:W4:Y:S06]  /*c770*/  LDSM.16.MT88.4 R144, [R236+0x13000] ;  /* 0x01300000ec90783b */ /* 0x000f2c0000004200 */
[----:B---3--:R-:W-:Y:S01]  /*c780*/  F2FP.BF16.PACK_AB R132, R211, R200 ;  /* 0x000000c8d384723e */ /* 0x008fe200000010ff */
[----:B------:R-:W-:Y:S01]  /*c790*/  FADD.FTZ R200, R200, R193 ;  /* 0x000000c1c8c87221 */ /* 0x000fe20000010000 */
[----:B------:R-:W-:Y:S03]  /*c7a0*/  F2FP.BF16.PACK_AB R133, R207, R204 ;  /* 0x000000cccf85723e */ /* 0x000fe600000010ff */
[----:B------:R-:W-:Y:S01]  /*c7b0*/  F2FP.BF16.PACK_AB R134, R209, R208 ;  /* 0x000000d0d186723e */ /* 0x000fe200000010ff */
[----:B------:R-:W-:Y:S01]  /*c7c0*/  FADD.FTZ R204, R204, R201 ;  /* 0x000000c9cccc7221 */ /* 0x000fe20000010000 */
[----:B------:R-:W-:Y:S01]  /*c7d0*/  F2FP.BF16.PACK_AB R135, R206, R205 ;  /* 0x000000cdce87723e */ /* 0x000fe200000010ff */
[----:B------:R-:W-:Y:S02]  /*c7e0*/  FADD.FTZ R211, R211, R200 ;  /* 0x000000c8d3d37221 */ /* 0x000fe40000010000 */
[----:B------:R-:W-:Y:S02]  /*c7f0*/  FADD.FTZ R204, R207, R204 ;  /* 0x000000cccfcc7221 */ /* 0x000fe40000010000 */
[----:B------:R-:W-:Y:S02]  /*c800*/  FADD.FTZ R208, R208, R211 ;  /* 0x000000d3d0d07221 */ /* 0x000fe40000010000 */
[C---:B-1----:R-:W-:Y:S03]  /*c810*/  HMMA.16816.F32.BF16 R4, R132.reuse, R140, R4 ;  /* 0x0000008c8404723c */ /* 0x042fe60000041804 */
[----:B------:R-:W-:Y:S02]  /*c820*/  FADD.FTZ R205, R205, R204 ;  /* 0x000000cccdcd7221 */ /* 0x000fe40000010000 */
[----:B------:R-:W-:Y:S02]  /*c830*/  FADD.FTZ R209, R209, R208 ;  /* 0x000000d0d1d17221 */ /* 0x000fe40000010000 */
[----:B------:R-:W-:Y:S01]  /*c840*/  FADD.FTZ R206, R206, R205 ;  /* 0x000000cdcece7221 */ /* 0x000fe20000010000 */
[C---:B------:R-:W-:Y:S01]  /*c850*/  HMMA.16816.F32.BF16 R8, R132.reuse, R142, R8 ;  /* 0x0000008e8408723c */ /* 0x040fe20000041808 */
[----:B------:R-:W1:Y:S03]  /*c860*/  LDSM.16.MT88.4 R140, [R234+0x15000] ;  /* 0x01500000ea8c783b */ /* 0x000e660000004200 */
[----:B------:R-:W-:Y:S04]  /*c870*/  FADD.FTZ R0, R198, R209 ;  /* 0x000000d1c6007221 */ /* 0x000fe80000010000 */
[C---:B-----5:R-:W-:Y:S04]  /*c880*/  HMMA.16816.F32.BF16 R12, R132.reuse, R136, R12 ;  /* 0x00000088840c723c */ /* 0x060fe8000004180c */
[C---:B------:R-:W-:Y:S04]  /*c890*/  FADD.FTZ R0, R203.reuse, R0 ;  /* 0x00000000cb007221 */ /* 0x040fe80000010000 */
[C---:B------:R-:W-:Y:S01]  /*c8a0*/  HMMA.16816.F32.BF16 R16, R132.reuse, R138, R16 ;  /* 0x0000008a8410723c */ /* 0x040fe20000041810 */
[----:B------:R-:W3:Y:S07]  /*c8b0*/  LDSM.16.MT88.4 R136, [R233+0x15000] ;  /* 0x01500000e988783b */ /* 0x000eee0000004200 */
[C---:B------:R-:W-:Y:S08]  /*c8c0*/  HMMA.16816.F32.BF16 R20, R132.reuse, R148, R20 ;  /* 0x000000948414723c */ /* 0x040ff00000041814 */
[C---:B------:R-:W-:Y:S01]  /*c8d0*/  HMMA.16816.F32.BF16 R24, R132.reuse, R150, R24 ;  /* 0x000000968418723c */ /* 0x040fe20000041818 */
[----:B------:R-:W-:Y:S07]  /*c8e0*/  LDSM.16.MT88.4 R148, [R236+0x17000] ;  /* 0x01700000ec94783b */ /* 0x000fee0000004200 */
[C---:B------:R-:W-:Y:S08]  /*c8f0*/  HMMA.16816.F32.BF16 R28, R132.reuse, R152, R28 ;  /* 0x00000098841c723c */ /* 0x040ff0000004181c */
[C---:B------:R-:W-:Y:S08]  /*c900*/  HMMA.16816.F32.BF16 R32, R132.reuse, R154, R32 ;  /* 0x0000009a8420723c */ /* 0x040ff00000041820 */
[C---:B----4-:R-:W-:Y:S08]  /*c910*/  HMMA.16816.F32.BF16 R36, R132.reuse, R144, R36 ;  /* 0x000000908424723c */ /* 0x050ff00000041824 */
[C---:B------:R-:W-:Y:S01]  /*c920*/  HMMA.16816.F32.BF16 R40, R132.reuse, R146, R40 ;  /* 0x000000928428723c */ /* 0x040fe20000041828 */
[----:B------:R-:W4:Y:S07]  /*c930*/  LDSM.16.MT88.4 R144, [R232+0x15000] ;  /* 0x01500000e890783b */ /* 0x000f2e0000004200 */
        /* <DEDUP_REMOVED lines=8> */
[----:B--2---:R-:W-:Y:S01]  /*c9c0*/  F2FP.BF16.PACK_AB R169, R202, R199 ;  /* 0x000000c7caa9723e */ /* 0x004fe200000010ff */
        /* <DEDUP_REMOVED lines=8> */
[----:B------:R-:W-:Y:S01]  /*ca50*/  MOV R0, R3 ;  /* 0x0000000300007202 */ /* 0x000fe20000000f00 */
[----:B------:R-:W-:Y:S02]  /*ca60*/  FADD.FTZ R166, R166, R199 ;  /* 0x000000c7a6a67221 */ /* 0x000fe40000010000 */
[----:B------:R-:W-:Y:S01]  /*ca70*/  FADD.FTZ R251, R194, R195 ;  /* 0x000000c3c2fb7221 */ /* 0x000fe20000010000 */
[C---:B-1----:R-:W-:Y:S04]  /*ca80*/  HMMA.16816.F32.BF16 R76, R132.reuse, R140, R76 ;  /* 0x0000008c844c723c */ /* 0x042fe8000004184c */
[----:B------:R-:W-:Y:S04]  /*ca90*/  FADD.FTZ R249, R165, R166 ;  /* 0x000000a6a5f97221 */ /* 0x000fe80000010000 */
[C---:B------:R-:W-:Y:S01]  /*caa0*/  HMMA.16816.F32.BF16 R80, R132.reuse, R142, R80 ;  /* 0x0000008e8450723c */ /* 0x040fe20000041850 */
[----:B------:R-:W1:Y:S07]  /*cab0*/  LDSM.16.MT88.4 R140, [R234+0x17000] ;  /* 0x01700000ea8c783b */ /* 0x000e6e0000004200 */
[C---:B---3--:R-:W-:Y:S08]  /*cac0*/  HMMA.16816.F32.BF16 R84, R132.reuse, R136, R84 ;  /* 0x000000888454723c */ /* 0x048ff00000041854 */
[C---:B------:R-:W-:Y:S01]  /*cad0*/  HMMA.16816.F32.BF16 R88, R132.reuse, R138, R88 ;  /* 0x0000008a8458723c */ /* 0x040fe20000041858 */
[----:B------:R-:W2:Y:S07]  /*cae0*/  LDSM.16.MT88.4 R136, [R233+0x17000] ;  /* 0x01700000e988783b */ /* 0x000eae0000004200 */
[C---:B----4-:R-:W-:Y:S08]  /*caf0*/  HMMA.16816.F32.BF16 R92, R132.reuse, R144, R92 ;  /* 0x00000090845c723c */ /* 0x050ff0000004185c */
[C---:B------:R-:W-:Y:S01]  /*cb00*/  HMMA.16816.F32.BF16 R96, R132.reuse, R146, R96 ;  /* 0x000000928460723c */ /* 0x040fe20000041860 */
[----:B------:R-:W3:Y:S07]  /*cb10*/  LDSM.16.MT88.4 R144, [R232+0x17000] ;  /* 0x01700000e890783b */ /* 0x000eee0000004200 */
[C---:B------:R-:W-:Y:S08]  /*cb20*/  HMMA.16816.F32.BF16 R100, R132.reuse, R148, R100 ;  /* 0x000000948464723c */ /* 0x040ff00000041864 */
[C---:B------:R-:W-:Y:S01]  /*cb30*/  HMMA.16816.F32.BF16 R104, R132.reuse, R150, R104 ;  /* 0x000000968468723c */ /* 0x040fe20000041868 */
[----:B------:R-:W4:Y:S07]  /*cb40*/  LDSM.16.MT88.4 R148, [R234+0x11800] ;  /* 0x01180000ea94783b */ /* 0x000f2e0000004200 */
[C---:B-1----:R-:W-:Y:S08]  /*cb50*/  HMMA.16816.F32.BF16 R108, R132.reuse, R140, R108 ;  /* 0x0000008c846c723c */ /* 0x042ff0000004186c */
[C---:B------:R-:W-:Y:S01]  /*cb60*/  HMMA.16816.F32.BF16 R112, R132.reuse, R142, R112 ;  /* 0x0000008e8470723c */ /* 0x040fe20000041870 */
[----:B------:R-:W1:Y:S07]  /*cb70*/  LDSM.16.MT88.4 R140, [R233+0x11800] ;  /* 0x01180000e98c783b */ /* 0x000e6e0000004200 */
[C---:B--2---:R-:W-:Y:S08]  /*cb80*/  HMMA.16816.F32.BF16 R116, R132.reuse, R136, R116 ;  /* 0x000000888474723c */ /* 0x044ff00000041874 */
[C---:B------:R-:W-:Y:S08]  /*cb90*/  HMMA.16816.F32.BF16 R120, R132.reuse, R138, R120 ;  /* 0x0000008a8478723c */ /* 0x040ff00000041878 */
[C---:B---3--:R-:W-:Y:S08]  /*cba0*/  HMMA.16816.F32.BF16 R124, R132.reuse, R144, R124 ;  /* 0x00000090847c723c */ /* 0x048ff0000004187c */
[----:B------:R-:W-:Y:S01]  /*cbb0*/  HMMA.16816.F32.BF16 R128, R132, R146, R128 ;  /* 0x000000928480723c */ /* 0x000fe20000041880 */
[----:B------:R-:W2:Y:S07]  /*cbc0*/  LDSM.16.MT88.4 R132, [R232+0x11800] ;  /* 0x01180000e884783b */ /* 0x000eae0000004200 */
[C---:B------:R-:W-:Y:S01]  /*cbd0*/  HMMA.16816.F32.BF16 R160, R168.reuse, R156, R4 ;  /* 0x0000009ca8a0723c */ /* 0x040fe20000041804 */
[----:B------:R-:W3:Y:S07]  /*cbe0*/  LDSM.16.MT88.4 R4, [R236+0x13800] ;  /* 0x01380000ec04783b */ /* 0x000eee0000004200 */
[C---:B------:R-:W-:Y:S01]  /*cbf0*/  HMMA.16816.F32.BF16 R156, R168.reuse, R158, R8 ;  /* 0x0000009ea89c723c */ /* 0x040fe20000041808 */
[----:B------:R-:W5:Y:S07]  /*cc00*/  LDSM.16.MT88.4 R8, [R234+0x13800] ;  /* 0x01380000ea08783b */ /* 0x000f6e0000004200 */
[C---:B----4-:R-:W-:Y:S01]  /*cc10*/  HMMA.16816.F32.BF16 R152, R168.reuse, R148, R12 ;  /* 0x00000094a898723c */ /* 0x050fe2000004180c */
[----:B------:R-:W4:Y:S07]  /*cc20*/  LDSM.16.MT88.4 R12, [R232+0x13800] ;  /* 0x01380000e80c783b */ /* 0x000f2e0000004200 */
[C---:B------:R-:W-:Y:S01]  /*cc30*/  HMMA.16816.F32.BF16 R148, R168.reuse, R150, R16 ;  /* 0x00000096a894723c */ /* 0x040fe20000041810 */
[----:B------:R-:W4:Y:S07]  /*cc40*/  LDSM.16.MT88.4 R16, [R236+0x15800] ;  /* 0x01580000ec10783b */ /* 0x000f2e0000004200 */
[C---:B-1----:R-:W-:Y:S01]  /*cc50*/  HMMA.16816.F32.BF16 R144, R168.reuse, R140, R20 ;  /* 0x0000008ca890723c */ /* 0x042fe20000041814 */
[----:B------:R-:W1:Y:S07]  /*cc60*/  LDSM.16.MT88.4 R20, [R234+0x15800] ;  /* 0x01580000ea14783b */ /* 0x000e6e0000004200 */
[C---:B------:R-:W-:Y:S01]  /*cc70*/  HMMA.16816.F32.BF16 R140, R168.reuse, R142, R24 ;  /* 0x0000008ea88c723c */ /* 0x040fe20000041818 */
[----:B------:R-:W1:Y:S07]  /*cc80*/  LDSM.16.MT88.4 R24, [R232+0x15800] ;  /* 0x01580000e818783b */ /* 0x000e6e0000004200 */
[C---:B--2---:R-:W-:Y:S01]  /*cc90*/  HMMA.16816.F32.BF16 R136, R168.reuse, R132, R28 ;  /* 0x00000084a888723c */ /* 0x044fe2000004181c */
[----:B------:R-:W2:Y:S07]  /*cca0*/  LDSM.16.MT88.4 R28, [R236+0x17800] ;  /* 0x01780000ec1c783b */ /* 0x000eae0000004200 */
[C---:B------:R-:W-:Y:S08]  /*ccb0*/  HMMA.16816.F32.BF16 R132, R168.reuse, R134, R32 ;  /* 0x00000086a884723c */ /* 0x040ff00000041820 */
[C---:B---3--:R-:W-:Y:S08]  /*ccc0*/  HMMA.16816.F32.BF16 R36, R168.reuse, R4, R36 ;  /* 0x00000004a824723c */ /* 0x048ff00000041824 */
[C---:B------:R-:W-:Y:S01]  /*ccd0*/  HMMA.16816.F32.BF16 R40, R168.reuse, R6, R40 ;  /* 0x00000006a828723c */ /* 0x040fe20000041828 */
[----:B------:R-:W3:Y:S07]  /*cce0*/  LDSM.16.MT88.4 R4, [R234+0x17800] ;  /* 0x01780000ea04783b */ /* 0x000eee0000004200 */
[C---:B-----5:R-:W-:Y:S08]  /*ccf0*/  HMMA.16816.F32.BF16 R44, R168.reuse, R8, R44 ;  /* 0x00000008a82c723c */ /* 0x060ff0000004182c */
[C---:B------:R-:W-:Y:S01]  /*cd00*/  HMMA.16816.F32.BF16 R48, R168.reuse, R10, R48 ;  /* 0x0000000aa830723c */ /* 0x040fe20000041830 */
[----:B------:R-:W5:Y:S07]  /*cd10*/  LDSM.16.MT88.4 R8, [R233+0x17800] ;  /* 0x01780000e908783b */ /* 0x000f6e0000004200 */
[C---:B------:R-:W-:Y:S08]  /*cd20*/  HMMA.16816.F32.BF16 R52, R168.reuse, R172, R52 ;  /* 0x000000aca834723c */ /* 0x040ff00000041834 */
[C---:B------:R-:W-:Y:S08]  /*cd30*/  HMMA.16816.F32.BF16 R56, R168.reuse, R174, R56 ;  /* 0x000000aea838723c */ /* 0x040ff00000041838 */
[C---:B----4-:R-:W-:Y:S08]  /*cd40*/  HMMA.16816.F32.BF16 R60, R168.reuse, R12, R60 ;  /* 0x0000000ca83c723c */ /* 0x050ff0000004183c */
[C---:B------:R-:W-:Y:S01]  /*cd50*/  HMMA.16816.F32.BF16 R64, R168.reuse, R14, R64 ;  /* 0x0000000ea840723c */ /* 0x040fe20000041840 */
[----:B------:R-:W4:Y:S07]  /*cd60*/  LDSM.16.MT88.4 R12, [R232+0x17800] ;  /* 0x01780000e80c783b */ /* 0x000f2e0000004200 */
        /* <DEDUP_REMOVED lines=8> */
[C---:B--2---:R-:W-:Y:S08]  /*cdf0*/  HMMA.16816.F32.BF16 R100, R168.reuse, R28, R100 ;  /* 0x0000001ca864723c */ /* 0x044ff00000041864 */
[C---:B------:R-:W-:Y:S08]  /*ce00*/  HMMA.16816.F32.BF16 R104, R168.reuse, R30, R104 ;  /* 0x0000001ea868723c */ /* 0x040ff00000041868 */
[C---:B---3--:R-:W-:Y:S08]  /*ce10*/  HMMA.16816.F32.BF16 R108, R168.reuse, R4, R108 ;  /* 0x00000004a86c723c */ /* 0x048ff0000004186c */
[C---:B------:R-:W-:Y:S08]  /*ce20*/  HMMA.16816.F32.BF16 R112, R168.reuse, R6, R112 ;  /* 0x00000006a870723c */ /* 0x040ff00000041870 */
[C---:B-----5:R-:W-:Y:S08]  /*ce30*/  HMMA.16816.F32.BF16 R116, R168.reuse, R8, R116 ;  /* 0x00000008a874723c */ /* 0x060ff00000041874 */
[C---:B------:R-:W-:Y:S08]  /*ce40*/  HMMA.16816.F32.BF16 R120, R168.reuse, R10, R120 ;  /* 0x0000000aa878723c */ /* 0x040ff00000041878 */
[C---:B----4-:R-:W-:Y:S08]  /*ce50*/  HMMA.16816.F32.BF16 R124, R168.reuse, R12, R124 ;  /* 0x0000000ca87c723c */ /* 0x050ff0000004187c */
[----:B------:R-:W-:Y:S01]  /*ce60*/  HMMA.16816.F32.BF16 R128, R168, R14, R128 ;  /* 0x0000000ea880723c */ /* 0x000fe20000041880 */
[----:B------:R-:W-:-:S07]  /*ce70*/  @P0 BRA `(.L_x_1570) ;  /* 0xffffb74000000947 */ /* 0x000fce000383ffff */
.L_x_1566:
        /* <DEDUP_REMOVED lines=335> */
.L_x_1572:
[----:B--234-:R-:W-:Y:S05]  /*e370*/  BSYNC B0 ;  /* 0x0000000000007941 */ /* 0x01cfea0003800000 */
.L_x_1571:
        /* <DEDUP_REMOVED lines=23> */
.L_x_1574:
[----:B------:R-:W-:Y:S05]  /*e4f0*/  BSYNC B0 ;  /* 0x0000000000007941 */ /* 0x000fea0003800000 */
.L_x_1573:
        /* <DEDUP_REMOVED lines=14> */
.L_x_1576:
[----:B------:R-:W-:Y:S05]  /*e5e0*/  BSYNC B0 ;  /* 0x0000000000007941 */ /* 0x000fea0003800000 */
.L_x_1575:
        /* <DEDUP_REMOVED lines=14> */
.L_x_1578:
[----:B------:R-:W-:Y:S05]  /*e6d0*/  BSYNC B0 ;  /* 0x0000000000007941 */ /* 0x000fea0003800000 */
.L_x_1577:
        /* <DEDUP_REMOVED lines=14> */
.L_x_1580:
[----:B------:R-:W-:Y:S05]  /*e7c0*/  BSYNC B0 ;  /* 0x0000000000007941 */ /* 0x000fea0003800000 */
.L_x_1579:
        /* <DEDUP_REMOVED lines=14> */
.L_x_1582:
[----:B------:R-:W-:Y:S05]  /*e8b0*/  BSYNC B0 ;  /* 0x0000000000007941 */ /* 0x000fea0003800000 */
.L_x_1581:
        /* <DEDUP_REMOVED lines=14> */
.L_x_1584:
[----:B------:R-:W-:Y:S05]  /*e9a0*/  BSYNC B0 ;  /* 0x0000000000007941 */ /* 0x000fea0003800000 */
.L_x_1583:
        /* <DEDUP_REMOVED lines=14> */
.L_x_1586:
[----:B------:R-:W-:Y:S05]  /*ea90*/  BSYNC B0 ;  /* 0x0000000000007941 */ /* 0x000fea0003800000 */
.L_x_1585:
        /* <DEDUP_REMOVED lines=15> */
.L_x_1587:
        /* <DEDUP_REMOVED lines=15> */
.L_x_8939:


//--------------------- .text._ZN5flash24flash_fwd_splitkv_kernelI23Flash_fwd_kernel_traitsILi256ELi64ELi64ELi4ELb0ELb0EN7cutlass10bfloat16_tE19Flash_kernel_traitsILi256ELi64ELi64ELi4ES3_EELb0ELb0ELb0ELb0ELb0ELb0ELb1ELb1EEEvNS_16Flash_fwd_paramsE --------------------------
	.section	.text._ZN5flash24flash_fwd_splitkv_kernelI23Flash_fwd_kernel_traitsILi256ELi64ELi64ELi4ELb0ELb0EN7cutlass10bfloat16_tE19Flash_kernel_traitsILi256ELi64ELi64ELi4ES3_EELb0ELb0ELb0ELb0ELb0ELb0ELb1ELb1EEEvNS_16Flash_fwd_paramsE,"ax",@progbits
	.sectioninfo	@"SHI_REGISTERS=255"
	.align	128
        .global         _ZN5flash24flash_fwd_splitkv_kernelI23Flash_fwd_kernel_traitsILi256ELi64ELi64ELi4ELb0ELb0EN7cutlass10bfloat16_tE19Flash_kernel_traitsILi256ELi64ELi64ELi4ES3_EELb0ELb0ELb0ELb0ELb0ELb0ELb1ELb1EEEvNS_16Flash_fwd_paramsE
        .type           _ZN5flash24flash_fwd_splitkv_kernelI23Flash_fwd_kernel_traitsILi256ELi64ELi64ELi4ELb0ELb0EN7cutlass10bfloat16_tE19Flash_kernel_traitsILi256ELi64ELi64ELi4ES3_EELb0ELb0ELb0ELb0ELb0ELb0ELb1ELb1EEEvNS_16Flash_fwd_paramsE,@function
        .size           _ZN5flash24flash_fwd_splitkv_kernelI23Flash_fwd_kernel_traitsILi256ELi64ELi64ELi4ELb0ELb0EN7cutlass10bfloat16_tE19Flash_kernel_traitsILi256ELi64ELi64ELi4ES3_EELb0ELb0ELb0ELb0ELb0ELb0ELb1ELb1EEEvNS_16Flash_fwd_paramsE,(.L_x_8877 - _ZN5flash24flash_fwd_splitkv_kernelI23Flash_fwd_kernel_traitsILi256ELi64ELi64ELi4ELb0ELb0EN7cutlass10bfloat16_tE19Flash_kernel_traitsILi256ELi64ELi64ELi4ES3_EELb0ELb0ELb0ELb0ELb0ELb0ELb1ELb1EEEvNS_16Flash_fwd_paramsE)
        .other          _ZN5flash24flash_fwd_splitkv_kernelI23Flash_fwd_kernel_traitsILi256ELi64ELi64ELi4ELb0ELb0EN7cutlass10bfloat16_tE19Flash_kernel_traitsILi256ELi64ELi64ELi4ES3_EELb0ELb0ELb0ELb0ELb0ELb0ELb1ELb1EEEvNS_16Flash_fwd_paramsE,@"STO_CUDA_ENTRY STV_DEFAULT"
_ZN5flash24flash_fwd_splitkv_kernelI23Flash_fwd_kernel_traitsILi256ELi64ELi64ELi4ELb0ELb0EN7cutlass10bfloat16_tE19Flash_kernel_traitsILi256ELi64ELi64ELi4ES3_EELb0ELb0ELb0ELb0ELb0ELb0ELb1ELb1EEEvNS_16Flash_fwd_paramsE:
.text._ZN5flash24flash_fwd_splitkv_kernelI23Flash_fwd_kernel_traitsILi256ELi64ELi64ELi4ELb0ELb0EN7cutlass10bfloat16_tE19Flash_kernel_traitsILi256ELi64ELi64ELi4ES3_EELb0ELb0ELb0ELb0ELb0ELb0ELb1ELb1EEEvNS_16Flash_fwd_paramsE:
[----:B------:R-:W-:Y:S02]  /*0000*/  MOV R1, c[0x0][0x28] ;  /* 0x00000a0000017a02 */ /* 0x000fe40000000f00 */
[----:B------:R-:W1:Y:S01]  /*0010*/  I2F.U32.RP R4, c[0x0][0x1c0] ;  /* 0x0000700000047b06 */ /* 0x000e620000209000 */
[----:B------:R-:W2:Y:S01]  /*0020*/  S2R R243, SR_CTAID.Z ;  /* 0x0000000000f37919 */ /* 0x000ea20000002700 */
[----:B------:R-:W-:Y:S01]  /*0030*/  IMAD.MOV.U32 R2, RZ, RZ, RZ ;  /* 0x000000ffff027224 */ /* 0x000fe200078e00ff */
[----:B------:R-:W-:Y:S01]  /*0040*/  ISETP.NE.U32.AND P0, PT, RZ, c[0x0][0x1c0], PT ;  /* 0x00007000ff007a0c */ /* 0x000fe20003f05070 */
[----:B------:R-:W3:Y:S01]  /*0050*/  S2UR UR8, SR_CTAID.Y ;  /* 0x00000000000879c3 */ /* 0x000ee20000002600 */
[----:B------:R-:W4:Y:S01]  /*0060*/  S2R R241, SR_CTAID.X ;  /* 0x0000000000f17919 */ /* 0x000f220000002500 */
[----:B------:R-:W-:Y:S01]  /*0070*/  ULDC.64 UR4, c[0x0][0x40] ;  /* 0x0000100000047ab9 */ /* 0x000fe20000000a00 */
[----:B------:R-:W-:Y:S01]  /*0080*/  BSSY B4, `(.L_x_1588) ;  /* 0x0000017000047945 */ /* 0x000fe20003800000 */
[----:B------:R-:W-:Y:S01]  /*0090*/  UIADD3 UR4, UP0, UR4, 0x160, URZ ;  /* 0x0000016004047890 */ /* 0x000fe2000ff1e03f */
[----:B------:R-:W-:Y:S02]  /*00a0*/  IADD3 R1, R1, -0x8, RZ ;  /* 0xfffffff801017810 */ /* 0x000fe40007ffe0ff */
[----:B------:R-:W-:Y:S01]  /*00b0*/  MOV R242, 0x1f0 ;  /* 0x000001f000f27802 */ /* 0x000fe20000000f00 */
[----:B------:R-:W-:Y:S01]  /*00c0*/  UIADD3.X UR5, URZ, UR5, URZ, UP0, !UPT ;  /* 0x000000053f057290 */ /* 0x000fe200087fe43f */
[----:B-1----:R-:W1:Y:S02]  /*00d0*/  MUFU.RCP R3, R4 ;  /* 0x0000000400037308 */ /* 0x002e640000001000 */
[----:B-1----:R-:W-:-:S06]  /*00e0*/  IADD3 R3, R3, 0xffffffe, RZ ;  /* 0x0ffffffe03037810 */ /* 0x002fcc0007ffe0ff */
[----:B------:R-:W1:Y:S02]  /*00f0*/  F2I.FTZ.U32.TRUNC.NTZ R3, R3 ;  /* 0x0000000300037305 */ /* 0x000e64000021f000 */
[----:B-1----:R-:W-:-:S04]  /*0100*/  IMAD.MOV R0, RZ, RZ, -R3 ;  /* 0x000000ffff007224 */ /* 0x002fc800078e0a03 */
[----:B------:R-:W-:-:S04]  /*0110*/  IMAD R5, R0, c[0x0][0x1c0], RZ ;  /* 0x0000700000057a24 */ /* 0x000fc800078e02ff */
[----:B------:R-:W-:-:S06]  /*0120*/  IMAD.HI.U32 R2, R3, R5, R2 ;  /* 0x0000000503027227 */ /* 0x000fcc00078e0002 */
[----:B--2---:R-:W-:-:S04]  /*0130*/  IMAD.HI.U32 R245, R2, R243, RZ ;  /* 0x000000f302f57227 */ /* 0x004fc800078e00ff */
[----:B------:R-:W-:-:S04]  /*0140*/  IMAD.MOV R0, RZ, RZ, -R245 ;  /* 0x000000ffff007224 */ /* 0x000fc800078e0af5 */
[----:B------:R-:W-:-:S05]  /*0150*/  IMAD R0, R0, c[0x0][0x1c0], R243 ;  /* 0x0000700000007a24 */ /* 0x000fca00078e02f3 */
[----:B------:R-:W-:-:S13]  /*0160*/  ISETP.GE.U32.AND P2, PT, R0, c[0x0][0x1c0], PT ;  /* 0x0000700000007a0c */ /* 0x000fda0003f46070 */
[----:B------:R-:W-:Y:S02]  /*0170*/  @P2 IADD3 R0, R0, -c[0x0][0x1c0], RZ ;  /* 0x8000700000002a10 */ /* 0x000fe40007ffe0ff */
[----:B------:R-:W-:Y:S02]  /*0180*/  @P2 IADD3 R245, R245, 0x1, RZ ;  /* 0x00000001f5f52810 */ /* 0x000fe40007ffe0ff */
[----:B------:R-:W-:-:S13]  /*0190*/  ISETP.GE.U32.AND P1, PT, R0, c[0x0][0x1c0], PT ;  /* 0x0000700000007a0c */ /* 0x000fda0003f26070 */
[----:B------:R-:W-:Y:S02]  /*01a0*/  @P1 IADD3 R245, R245, 0x1, RZ ;  /* 0x00000001f5f51810 */ /* 0x000fe40007ffe0ff */
[----:B------:R-:W-:-:S05]  /*01b0*/  @!P0 LOP3.LUT R245, RZ, c[0x0][0x1c0], RZ, 0x33, !PT ;  /* 0x00007000fff58a12 */ /* 0x000fca00078e33ff */
[----:B------:R-:W-:-:S04]  /*01c0*/  IMAD.MOV R0, RZ, RZ, -R245 ;  /* 0x000000ffff007224 */ /* 0x000fc800078e0af5 */
[----:B------:R-:W-:Y:S02]  /*01d0*/  IMAD R243, R0, c[0x0][0x1c0], R243 ;  /* 0x0000700000f37a24 */ /* 0x000fe400078e02f3 */
[----:B---34-:R-:W-:Y:S05]  /*01e0*/  CALL.REL.NOINC `($_ZN5flash24flash_fwd_splitkv_kernelI23Flash_fwd_kernel_traitsILi256ELi64ELi64ELi4ELb0ELb0EN7cutlass10bfloat16_tE19Flash_kernel_traitsILi256ELi64ELi64ELi4ES3_EELb0ELb0ELb0ELb0ELb0ELb0ELb1ELb1EEEvNS_16Flash_fwd_paramsE$_ZN5flash30compute_attn_1rowblock_splitkvI23Flash_fwd_kernel_traitsILi256ELi64ELi64ELi4ELb0ELb0EN7cutlass10bfloat16_tE19Flash_kernel_traitsILi256ELi64ELi64ELi4ES3_EELb0ELb0ELb0ELb0ELb0ELb0ELb1ELb1ENS_16Flash_fwd_paramsEEEvRKT8_iiiii) ;  /* 0x0000002000007944 */ /* 0x018fea0003c00000 */
[----:B------:R-:W-:Y:S05]  /*01f0*/  BSYNC B4 ;  /* 0x0000000000047941 */ /* 0x000fea0003800000 */
.L_x_1588:
[----:B------:R-:W-:Y:S05]  /*0200*/  EXIT ;  /* 0x000000000000794d */ /* 0x000fea0003800000 */
        .type           $_ZN5flash24flash_fwd_splitkv_kernelI23Flash_fwd_kernel_traitsILi256ELi64ELi64ELi4ELb0ELb0EN7cutlass10bfloat16_tE19Flash_kernel_traitsILi256ELi64ELi64ELi4ES3_EELb0ELb0ELb0ELb0ELb0ELb0ELb1ELb1EEEvNS_16Flash_fwd_paramsE$_ZN5flash30compute_attn_1rowblock_splitkvI23Flash_fwd_kernel_traitsILi256ELi64ELi64ELi4ELb0ELb0EN7cutlass10bfloat16_tE19Flash_kernel_traitsILi256ELi64ELi64ELi4ES3_EELb0ELb0ELb0ELb0ELb0ELb0ELb1ELb1ENS_16Flash_fwd_paramsEEEvRKT8_iiiii,@function
        .size           $_ZN5flash24flash_fwd_splitkv_kernelI23Flash_fwd_kernel_traitsILi256ELi64ELi64ELi4ELb0ELb0EN7cutlass10bfloat16_tE19Flash_kernel_traitsILi256ELi64ELi64ELi4ES3_EELb0ELb0ELb0ELb0ELb0ELb0ELb1ELb1EEEvNS_16Flash_fwd_paramsE$_ZN5flash30compute_attn_1rowblock_splitkvI23Flash_fwd_kernel_traitsILi256ELi64ELi64ELi4ELb0ELb0EN7cutlass10bfloat16_tE19Flash_kernel_traitsILi256ELi64ELi64ELi4ES3_EELb0ELb0ELb0ELb0ELb0ELb0ELb1ELb1ENS_16Flash_fwd_paramsEEEvRKT8_iiiii,($__internal_16_$__cuda_sm70_shflsync_bfly_p - $_ZN5flash24flash_fwd_splitkv_kernelI23Flash_fwd_kernel_traitsILi256ELi64ELi64ELi4ELb0ELb0EN7cutlass10bfloat16_tE19Flash_kernel_traitsILi256ELi64ELi64ELi4ES3_EELb0ELb0ELb0ELb0ELb0ELb0ELb1ELb1EEEvNS_16Flash_fwd_paramsE$_ZN5flash30compute_attn_1rowblock_splitkvI23Flash_fwd_kernel_traitsILi256ELi64ELi64ELi4ELb0ELb0EN7cutlass10bfloat16_tE19Flash_kernel_traitsILi256ELi64ELi64ELi4ES3_EELb0ELb0ELb0ELb0ELb0ELb0ELb1ELb1ENS_16Flash_fwd_paramsEEEvRKT8_iiiii)
$_ZN5flash24flash_fwd_splitkv_kernelI23Flash_fwd_kernel_traitsILi256ELi64ELi64ELi4ELb0ELb0EN7cutlass10bfloat16_tE19Flash_kernel_traitsILi256ELi64ELi64ELi4ES3_EELb0ELb0ELb0ELb0ELb0ELb0ELb1ELb1EEEvNS_16Flash_fwd_paramsE$_ZN5flash30compute_attn_1rowblock_splitkvI23Flash_fwd_kernel_traitsILi256ELi64ELi64ELi4ELb0ELb0EN7cutlass10bfloat16_tE19Flash_kernel_traitsILi256ELi64ELi64ELi4ES3_EELb0ELb0ELb0ELb0ELb0ELb0ELb1ELb1ENS_16Flash_fwd_paramsEEEvRKT8_iiiii:
        /* <DEDUP_REMOVED lines=21> */
.L_x_1590:
[----:B------:R-:W-:Y:S05]  /*0360*/  BSYNC B0 ;  /* 0x0000000000007941 */ /* 0x000fea0003800000 */
.L_x_1589:
[----:B------:R-:W4:Y:S04]  /*0370*/  LD.E.64 R18, [R20.64+0xf0] ;  /* 0x0000f00614127980 */ /* 0x000f28000c101b00 */
[----:B-1-3--:R-:W3:Y:S01]  /*0380*/  @P1 LD.E R3, [R2.64+0x4] ;  /* 0x0000040602031980 */ /* 0x00aee2000c101900 */
[----:B------:R-:W-:Y:S01]  /*0390*/  IMAD.MOV.U32 R12, RZ, RZ, RZ ;  /* 0x000000ffff0c7224 */ /* 0x000fe200078e00ff */
[----:B----4-:R-:W-:-:S04]  /*03a0*/  ISETP.NE.U32.AND P4, PT, R18, RZ, PT ;  /* 0x000000ff1200720c */ /* 0x010fc80003f85070 */
[----:B------:R-:W-:Y:S01]  /*03b0*/  ISETP.NE.AND.EX P4, PT, R19, RZ, PT, P4 ;  /* 0x000000ff1300720c */ /* 0x000fe20003f85340 */
[----:B------:R-:W-:Y:S01]  /*03c0*/  IMAD.WIDE R18, R245, 0x4, R18 ;  /* 0x00000004f5127825 */ /* 0x000fe200078e0212 */
[----:B---3-5:R-:W-:-:S06]  /*03d0*/  @P1 IADD3 R244, R3, -R4, RZ ;  /* 0x8000000403f41210 */ /* 0x028fcc0007ffe0ff */
        /* <DEDUP_REMOVED lines=10> */
.L_x_1592:
[----:B------:R3:W5:Y:S02]  /*0480*/  LD.E R3, [R20.64+0xb8] ;  /* 0x0000b80614037980 */ /* 0x000764000c101900 */
.L_x_1593:
[----:B------:R-:W-:Y:S05]  /*0490*/  BSYNC B0 ;  /* 0x0000000000007941 */ /* 0x000fea0003800000 */
.L_x_1591:
[----:B---3--:R-:W3:Y:S01]  /*04a0*/  LD.E.64 R6, [R20.64+0xf8] ;  /* 0x0000f80614067980 */ /* 0x008ee2000c101b00 */
        /* <DEDUP_REMOVED lines=9> */
.L_x_1595:
[----:B------:R-:W3:Y:S01]  /*0540*/  LD.E.64 R2, [R20.64+0x108] ;  /* 0x0001080614027980 */ /* 0x000ee2000c101b00 */
[----:B------:R-:W-:Y:S01]  /*0550*/  BSSY B0, `(.L_x_1597) ;  /* 0x0000006000007945 */ /* 0x000fe20003800000 */
[----:B---3--:R-:W-:-:S04]  /*0560*/  ISETP.NE.U32.AND P0, PT, R2, RZ, PT ;  /* 0x000000ff0200720c */ /* 0x008fc80003f05070 */
[----:B------:R-:W-:Y:S01]  /*0570*/  ISETP.NE.AND.EX P0, PT, R3, RZ, PT, P0 ;  /* 0x000000ff0300720c */ /* 0x000fe20003f05300 */
[----:B------:R-:W-:-:S12]  /*0580*/  IMAD.MOV.U32 R3, RZ, RZ, RZ ;  /* 0x000000ffff037224 */ /* 0x000fd800078e00ff */
[----:B------:R-:W-:Y:S05]  /*0590*/  @!P0 BRA `(.L_x_1598) ;  /* 0x0000001000008947 */ /* 0x000fea0003800000 */
[----:B------:R3:W5:Y:S02]  /*05a0*/  LD.E R3, [R20.64+0xbc] ;  /* 0x0000bc0614037980 */ /* 0x000764000c101900 */
.L_x_1598:
[----:B------:R-:W-:Y:S05]  /*05b0*/  BSYNC B0 ;  /* 0x0000000000007941 */ /* 0x000fea0003800000 */
.L_x_1597:
[----:B-----5:R-:W-:Y:S02]  /*05c0*/  IADD3 R72, R76, R3, RZ ;  /* 0x000000034c487210 */ /* 0x020fe40007ffe0ff */
.L_x_1596:
[----:B------:R-:W-:Y:S05]  /*05d0*/  BSYNC B1 ;  /* 0x0000000000017941 */ /* 0x000fea0003800000 */
.L_x_1594:
[----:B------:R-:W-:Y:S01]  /*05e0*/  IMAD.SHL.U32 R81, R241, 0x40, RZ ;  /* 0x00000040f1517824 */ /* 0x000fe200078e00ff */
[----:B------:R-:W-:Y:S01]  /*05f0*/  MOV R2, R242 ;  /* 0x000000f200027202 */ /* 0x000fe20000000f00 */
[----:B------:R-:W-:-:S03]  /*0600*/  IMAD.MOV.U32 R3, RZ, RZ, 0x0 ;  /* 0x00000000ff037424 */ /* 0x000fc600078e00ff */
[----:B------:R-:W-:-:S13]  /*0610*/  ISETP.GT.AND P0, PT, R244, R81, PT ;  /* 0x00000051f400720c */ /* 0x000fda0003f04270 */
[----:B------:R-:W-:Y:S05]  /*0620*/  @!P0 RET.REL.NODEC R2 `(_ZN5flash24flash_fwd_splitkv_kernelI23Flash_fwd_kernel_traitsILi256ELi64ELi64ELi4ELb0ELb0EN7cutlass10bfloat16_tE19Flash_kernel_traitsILi256ELi64ELi64ELi4ES3_EELb0ELb0ELb0ELb0ELb0ELb0ELb1ELb1EEEvNS_16Flash_fwd_paramsE) ;  /* 0xfffff9d002008950 */ /* 0x000fea0003c3ffff */
[----:B------:R-:W4:Y:S01]  /*0630*/  LD.E R3, [R20.64+0xb8] ;  /* 0x0000b80614037980 */ /* 0x000f22000c101900 */
[----:B------:R-:W-:Y:S02]  /*0640*/  IABS R5, c[0x0][0x10] ;  /* 0x0000040000057a13 */ /* 0x000fe40000000000 */
[----:B------:R-:W-:Y:S02]  /*0650*/  IABS R0, c[0x0][0x10] ;  /* 0x0000040000007a13 */ /* 0x000fe40000000000 */
[----:B------:R-:W5:Y:S03]  /*0660*/  I2F.RP R7, R5 ;  /* 0x0000000500077306 */ /* 0x000f660000209400 */
[----:B------:R-:W-:-:S05]  /*0670*/  IMAD.MOV R0, RZ, RZ, -R0 ;  /* 0x000000ffff007224 */ /* 0x000fca00078e0a00 */
[----:B-----5:R-:W5:Y:S02]  /*0680*/  MUFU.RCP R8, R7 ;  /* 0x0000000700087308 */ /* 0x020f640000001000 */
[----:B-----5:R-:W-:-:S06]  /*0690*/  IADD3 R8, R8, 0xffffffe, RZ ;  /* 0x0ffffffe08087810 */ /* 0x020fcc0007ffe0ff */
[----:B------:R-:W5:Y:S02]  /*06a0*/  F2I.FTZ.U32.TRUNC.NTZ R9, R8 ;  /* 0x0000000800097305 */ /* 0x000f64000021f000 */
[----:B-----5:R-:W-:Y:S02]  /*06b0*/  IMAD.MOV R2, RZ, RZ, -R9 ;  /* 0x000000ffff027224 */ /* 0x020fe400078e0a09 */
[----:B------:R-:W-:Y:S01]  /*06c0*/  IMAD.MOV.U32 R8, RZ, RZ, RZ ;  /* 0x000000ffff087224 */ /* 0x000fe200078e00ff */
[----:B----4-:R-:W-:-:S04]  /*06d0*/  IADD3 R3, R3, 0x3f, RZ ;  /* 0x0000003f03037810 */ /* 0x010fc80007ffe0ff */
[----:B------:R-:W-:-:S04]  /*06e0*/  SHF.R.S32.HI R6, RZ, 0x1f, R3 ;  /* 0x0000001fff067819 */ /* 0x000fc80000011403 */
[----:B------:R-:W-:Y:S01]  /*06f0*/  LEA.HI R6, R6, R3, RZ, 0x6 ;  /* 0x0000000306067211 */ /* 0x000fe200078f30ff */
[----:B------:R-:W-:-:S03]  /*0700*/  IMAD R3, R2, R5, RZ ;  /* 0x0000000502037224 */ /* 0x000fc600078e02ff */
[----:B------:R-:W-:Y:S01]  /*0710*/  LEA.HI.SX32 R6, R6, c[0x0][0x10], 0x1a ;  /* 0x0000040006067a11 */ /* 0x000fe200078fd2ff */
[----:B------:R-:W-:-:S03]  /*0720*/  IMAD.HI.U32 R3, R9, R3, R8 ;  /* 0x0000000309037227 */ /* 0x000fc600078e0008 */
[----:B------:R-:W-:-:S04]  /*0730*/  IADD3 R6, R6, -0x1, RZ ;  /* 0xffffffff06067810 */ /* 0x000fc80007ffe0ff */
[----:B------:R-:W-:Y:S02]  /*0740*/  IABS R2, R6 ;  /* 0x0000000600027213 */ /* 0x000fe40000000000 */
[----:B------:R-:W-:-:S03]  /*0750*/  LOP3.LUT R6, R6, c[0x0][0x10], RZ, 0x3c, !PT ;  /* 0x0000040006067a12 */ /* 0x000fc600078e3cff */
[----:B------:R-:W-:Y:S01]  /*0760*/  IMAD.HI.U32 R3, R3, R2, RZ ;  /* 0x0000000203037227 */ /* 0x000fe200078e00ff */
[----:B------:R-:W-:-:S03]  /*0770*/  ISETP.GE.AND P0, PT, R6, RZ, PT ;  /* 0x000000ff0600720c */ /* 0x000fc60003f06270 */
[----:B------:R-:W-:-:S05]  /*0780*/  IMAD R0, R3, R0, R2 ;  /* 0x0000000003007224 */ /* 0x000fca00078e0202 */
[----:B------:R-:W-:-:S13]  /*0790*/  ISETP.GT.U32.AND P1, PT, R5, R0, PT ;  /* 0x000000000500720c */ /* 0x000fda0003f24070 */
[----:B------:R-:W-:Y:S01]  /*07a0*/  @!P1 IMAD.IADD R0, R0, 0x1, -R5 ;  /* 0x0000000100009824 */ /* 0x000fe200078e0a05 */
[----:B------:R-:W-:Y:S02]  /*07b0*/  @!P1 IADD3 R3, R3, 0x1, RZ ;  /* 0x0000000103039810 */ /* 0x000fe40007ffe0ff */
[----:B------:R-:W-:Y:S02]  /*07c0*/  ISETP.NE.AND P1, PT, RZ, c[0x0][0x10], PT ;  /* 0x00000400ff007a0c */ /* 0x000fe40003f25270 */
[----:B------:R-:W-:Y:S02]  /*07d0*/  ISETP.GE.U32.AND P2, PT, R0, R5, PT ;  /* 0x000000050000720c */ /* 0x000fe40003f46070 */
[----:B------:R-:W-:-:S04]  /*07e0*/  IADD3 R5, R72, 0x3f, RZ ;  /* 0x0000003f48057810 */ /* 0x000fc80007ffe0ff */
[----:B------:R-:W-:-:S04]  /*07f0*/  SHF.R.S32.HI R0, RZ, 0x1f, R5 ;  /* 0x0000001fff007819 */ /* 0x000fc80000011405 */
[----:B------:R-:W-:-:S03]  /*0800*/  LEA.HI R0, R0, R5, RZ, 0x6 ;  /* 0x0000000500007211 */ /* 0x000fc600078f30ff */
[----:B------:R-:W-:Y:S02]  /*0810*/  @P2 IADD3 R3, R3, 0x1, RZ ;  /* 0x0000000103032810 */ /* 0x000fe40007ffe0ff */
[----:B------:R-:W-:-:S03]  /*0820*/  SHF.R.S32.HI R0, RZ, 0x6, R0 ;  /* 0x00000006ff007819 */ /* 0x000fc60000011400 */
[----:B------:R-:W-:Y:S01]  /*0830*/  @!P0 IMAD.MOV R3, RZ, RZ, -R3 ;  /* 0x000000ffff038224 */ /* 0x000fe200078e0a03 */
[----:B------:R-:W-:-:S05]  /*0840*/  @!P1 LOP3.LUT R3, RZ, c[0x0][0x10], RZ, 0x33, !PT ;  /* 0x00000400ff039a12 */ /* 0x000fca00078e33ff */
[----:B------:R-:W-:-:S04]  /*0850*/  IMAD R238, R3, UR8, RZ ;  /* 0x0000000803ee7c24 */ /* 0x000fc8000f8e02ff */
[----:B------:R-:W-:-:S05]  /*0860*/  IMAD.IADD R165, R3, 0x1, R238 ;  /* 0x0000000103a57824 */ /* 0x000fca00078e02ee */
[----:B------:R-:W-:-:S04]  /*0870*/  IMNMX R165, R0, R165, PT ;  /* 0x000000a500a57217 */ /* 0x000fc80003800200 */
[----:B------:R-:W-:-:S13]  /*0880*/  ISETP.GE.AND P0, PT, R238, R165, PT ;  /* 0x000000a5ee00720c */ /* 0x000fda0003f06270 */
[----:B------:R-:W-:Y:S05]  /*0890*/  @!P0 BRA `(.L_x_1599) ;  /* 0x00000a3000008947 */ /* 0x000fea0003800000 */
[----:B------:R-:W4:Y:S04]  /*08a0*/  LD.E.64 R2, [R20.64+0xb0] ;  /* 0x0000b00614027980 */ /* 0x000f28000c101b00 */
[----:B---3--:R-:W3:Y:S04]  /*08b0*/  LD.E R6, [R20.64+0x60] ;  /* 0x0000600614067980 */ /* 0x008ee8000c101900 */
[----:B--2---:R-:W2:Y:S04]  /*08c0*/  LD.E R8, [R20.64+0xcc] ;  /* 0x0000cc0614087980 */ /* 0x004ea8000c101900 */
[----:B------:R-:W2:Y:S04]  /*08d0*/  LD.E.64 R10, [R20.64+0x78] ;  /* 0x00007806140a7980 */ /* 0x000ea8000c101b00 */
[----:B------:R1:W5:Y:S04]  /*08e0*/  LD.E R0, [R20.64+0xc0] ;  /* 0x0000c00614007980 */ /* 0x000368000c101900 */
[----:B------:R1:W5:Y:S01]  /*08f0*/  LD.E.64 R4, [R20.64+0xa8] ;  /* 0x0000a80614047980 */ /* 0x000362000c101b00 */
[----:B------:R-:W-:Y:S01]  /*0900*/  SHF.R.S32.HI R12, RZ, 0x1f, R57 ;  /* 0x0000001fff0c7819 */ /* 0x000fe20000011439 */
[----:B------:R-:W-:Y:S03]  /*0910*/  BSSY B0, `(.L_x_1600) ;  /* 0x000001e000007945 */ /* 0x000fe60003800000 */
[----:B------:R-:W-:-:S04]  /*0920*/  LEA.HI R9, R12, R57, RZ, 0x4 ;  /* 0x000000390c097211 */ /* 0x000fc800078f20ff */
[----:B------:R-:W-:-:S05]  /*0930*/  LOP3.LUT R12, R9, 0xfffffff0, RZ, 0xc0, !PT ;  /* 0xfffffff0090c7812 */ /* 0x000fca00078ec0ff */
[----:B------:R-:W-:Y:S02]  /*0940*/  IMAD.IADD R57, R57, 0x1, -R12 ;  /* 0x0000000139397824 */ /* 0x000fe400078e0a0c */
[----:B----4-:R-:W-:-:S04]  /*0950*/  IMAD R2, R2, UR8, R245 ;  /* 0x0000000802027c24 */ /* 0x010fc8000f8e02f5 */
[----:B---3--:R-:W-:Y:S02]  /*0960*/  IMAD R2, R2, R6, R243 ;  /* 0x0000000602027224 */ /* 0x008fe400078e02f3 */
[----:B------:R-:W-:Y:S02]  /*0970*/  IMAD.SHL.U32 R6, R57, 0x4, RZ ;  /* 0x0000000439067824 */ /* 0x000fe400078e00ff */
[----:B------:R-:W-:Y:S01]  /*0980*/  IMAD R3, R3, R2, R81 ;  /* 0x0000000203037224 */ /* 0x000fe200078e0251 */
[----:B------:R-:W-:Y:S01]  /*0990*/  SHF.R.S32.HI R2, RZ, 0x4, R9 ;  /* 0x00000004ff027819 */ /* 0x000fe20000011409 */
[----:B------:R-:W-:Y:S01]  /*09a0*/  IMAD.IADD R81, R244, 0x1, -R81 ;  /* 0x00000001f4517824 */ /* 0x000fe200078e0a51 */
[----:B------:R-:W-:Y:S01]  /*09b0*/  SHF.R.S32.HI R7, RZ, 0x1f, R6 ;  /* 0x0000001fff077819 */ /* 0x000fe20000011406 */
[----:B--2---:R-:W-:-:S03]  /*09c0*/  IMAD R8, R3, R8, RZ ;  /* 0x0000000803087224 */ /* 0x004fc600078e02ff */
[C---:B------:R-:W-:Y:S01]  /*09d0*/  ISETP.GE.AND P1, PT, R2.reuse, R81, PT ;  /* 0x000000510200720c */ /* 0x040fe20003f26270 */
[----:B------:R-:W-:-:S05]  /*09e0*/  IMAD.WIDE R12, R2, 0x100, R6 ;  /* 0x00000100020c7825 */ /* 0x000fca00078e0206 */
[----:B------:R-:W-:-:S04]  /*09f0*/  IADD3 R9, P0, R8, R12, RZ ;  /* 0x0000000c08097210 */ /* 0x000fc80007f1e0ff */
[----:B------:R-:W-:Y:S02]  /*0a00*/  LEA.HI.X.SX32 R8, R8, R13, 0x1, P0 ;  /* 0x0000000d08087211 */ /* 0x000fe400000f0eff */
[C---:B------:R-:W-:Y:S02]  /*0a10*/  LEA R22, P0, R9.reuse, R10, 0x2 ;  /* 0x0000000a09167211 */ /* 0x040fe400078010ff */
[C---:B------:R-:W-:Y:S02]  /*0a20*/  IADD3 R13, R6.reuse, 0x40, RZ ;  /* 0x00000040060d7810 */ /* 0x040fe40007ffe0ff */
[----:B------:R-:W-:Y:S02]  /*0a30*/  LEA.HI.X R23, R9, R11, R8, 0x2, P0 ;  /* 0x0000000b09177211 */ /* 0x000fe400000f1408 */
[C---:B------:R-:W-:Y:S02]  /*0a40*/  IADD3 R11, R6.reuse, 0x80, RZ ;  /* 0x00000080060b7810 */ /* 0x040fe40007ffe0ff */
[----:B------:R-:W-:Y:S01]  /*0a50*/  IADD3 R9, R6, 0xc0, RZ ;  /* 0x000000c006097810 */ /* 0x000fe20007ffe0ff */
[----:B------:R-:W-:Y:S05]  /*0a60*/  @P1 BRA `(.L_x_1601) ;  /* 0x0000008000001947 */ /* 0x000fea0003800000 */
[-C--:B-1---5:R-:W-:Y:S02]  /*0a70*/  ISETP.GE.AND P3, PT, R6, R0.reuse, PT ;  /* 0x000000000600720c */ /* 0x0a2fe40003f66270 */
[----:B------:R-:W-:-:S02]  /*0a80*/  ISETP.GE.AND P2, PT, R13, R0, PT ;  /* 0x000000000d00720c */ /* 0x000fc40003f46270 */
[-C--:B------:R-:W-:Y:S02]  /*0a90*/  ISETP.GE.AND P1, PT, R11, R0.reuse, PT ;  /* 0x000000000b00720c */ /* 0x080fe40003f26270 */
[----:B------:R-:W-:-:S07]  /*0aa0*/  ISETP.GE.AND P0, PT, R9, R0, PT ;  /* 0x000000000900720c */ /* 0x000fce0003f06270 */
[----:B------:R1:W-:Y:S04]  /*0ab0*/  @!P3 ST.E.128 [R22.64], RZ ;  /* 0x000000ff1600b985 */ /* 0x0003e8000c101d06 */
[----:B------:R1:W-:Y:S04]  /*0ac0*/  @!P2 ST.E.128 [R22.64+0x100], RZ ;  /* 0x000100ff1600a985 */ /* 0x0003e8000c101d06 */
[----:B------:R1:W-:Y:S04]  /*0ad0*/  @!P1 ST.E.128 [R22.64+0x200], RZ ;  /* 0x000200ff16009985 */ /* 0x0003e8000c101d06 */
[----:B------:R1:W-:Y:S02]  /*0ae0*/  @!P0 ST.E.128 [R22.64+0x300], RZ ;  /* 0x000300ff16008985 */ /* 0x0003e4000c101d06 */
.L_x_1601:
[----:B-1----:R-:W-:Y:S05]  /*0af0*/  BSYNC B0 ;  /* 0x0000000000007941 */ /* 0x002fea0003800000 */
.L_x_1600:
[----:B------:R-:W-:Y:S01]  /*0b00*/  IADD3 R20, R2, 0x8, RZ ;  /* 0x0000000802147810 */ /* 0x000fe20007ffe0ff */
[----:B------:R-:W-:Y:S03]  /*0b10*/  BSSY B0, `(.L_x_1602) ;  /* 0x000000b000007945 */ /* 0x000fe60003800000 */
[----:B------:R-:W-:-:S13]  /*0b20*/  ISETP.GE.AND P0, PT, R20, R81, PT ;  /* 0x000000511400720c */ /* 0x000fda0003f06270 */
[----:B------:R-:W-:Y:S05]  /*0b30*/  @P0 BRA `(.L_x_1603) ;  /* 0x0000008000000947 */ /* 0x000fea0003800000 */
[-C--:B-----5:R-:W-:Y:S02]  /*0b40*/  ISETP.GE.AND P3, PT, R6, R0.reuse, PT ;  /* 0x000000000600720c */ /* 0x0a0fe40003f66270 */
[-C--:B------:R-:W-:Y:S02]  /*0b50*/  ISETP.GE.AND P2, PT, R13, R0.reuse, PT ;  /* 0x000000000d00720c */ /* 0x080fe40003f46270 */
[-C--:B------:R-:W-:Y:S02]  /*0b60*/  ISETP.GE.AND P1, PT, R11, R0.reuse, PT ;  /* 0x000000000b00720c */ /* 0x080fe40003f26270 */
[----:B------:R-:W-:-:S07]  /*0b70*/  ISETP.GE.AND P0, PT, R9, R0, PT ;  /* 0x000000000900720c */ /* 0x000fce0003f06270 */
[----:B------:R1:W-:Y:S04]  /*0b80*/  @!P3 ST.E.128 [R22.64+0x2000], RZ ;  /* 0x002000ff1600b985 */ /* 0x0003e8000c101d06 */
[----:B------:R1:W-:Y:S04]  /*0b90*/  @!P2 ST.E.128 [R22.64+0x2100], RZ ;  /* 0x002100ff1600a985 */ /* 0x0003e8000c101d06 */
[----:B------:R1:W-:Y:S04]  /*0ba0*/  @!P1 ST.E.128 [R22.64+0x2200], RZ ;  /* 0x002200ff16009985 */ /* 0x0003e8000c101d06 */
[----:B------:R1:W-:Y:S02]  /*0bb0*/  @!P0 ST.E.128 [R22.64+0x2300], RZ ;  /* 0x002300ff16008985 */ /* 0x0003e4000c101d06 */
.L_x_1603:
[----:B------:R-:W-:Y:S05]  /*0bc0*/  BSYNC B0 ;  /* 0x0000000000007941 */ /* 0x000fea0003800000 */
.L_x_1602:
        /* <DEDUP_REMOVED lines=12> */
.L_x_1605:
[----:B------:R-:W-:Y:S05]  /*0c90*/  BSYNC B0 ;  /* 0x0000000000007941 */ /* 0x000fea0003800000 */
.L_x_1604:
        /* <DEDUP_REMOVED lines=12> */
.L_x_1607:
[----:B------:R-:W-:Y:S05]  /*0d60*/  BSYNC B0 ;  /* 0x0000000000007941 */ /* 0x000fea0003800000 */
.L_x_1606:
        /* <DEDUP_REMOVED lines=12> */
.L_x_1609:
[----:B------:R-:W-:Y:S05]  /*0e30*/  BSYNC B0 ;  /* 0x0000000000007941 */ /* 0x000fea0003800000 */
.L_x_1608:
        /* <DEDUP_REMOVED lines=12> */
.L_x_1611:
[----:B------:R-:W-:Y:S05]  /*0f00*/  BSYNC B0 ;  /* 0x0000000000007941 */ /* 0x000fea0003800000 */
.L_x_1610:
        /* <DEDUP_REMOVED lines=12> */
.L_x_1613:
[----:B------:R-:W-:Y:S05]  /*0fd0*/  BSYNC B0 ;  /* 0x0000000000007941 */ /* 0x000fea0003800000 */
.L_x_1612:
        /* <DEDUP_REMOVED lines=12> */
.L_x_1615:
[----:B------:R-:W-:Y:S05]  /*10a0*/  BSYNC B0 ;  /* 0x0000000000007941 */ /* 0x000fea0003800000 */
.L_x_1614:
[----:B------:R-:W-:Y:S01]  /*10b0*/  ISETP.NE.AND P6, PT, R57, RZ, PT ;  /* 0x000000ff3900720c */ /* 0x000fe20003fc5270 */
[----:B------:R-:W-:Y:S01]  /*10c0*/  IMAD.MOV.U32 R243, RZ, RZ, 0x0 ;  /* 0x00000000fff37424 */ /* 0x000fe200078e00ff */
[----:B------:R-:W-:-:S02]  /*10d0*/  SHF.R.S32.HI R7, RZ, 0x1f, R3 ;  /* 0x0000001fff077819 */ /* 0x000fc40000011403 */
[-C--:B------:R-:W-:Y:S02]  /*10e0*/  ISETP.GE.OR P0, PT, R2, R81.reuse, P6 ;  /* 0x000000510200720c */ /* 0x080fe40003706670 */
[----:B------:R-:W-:Y:S02]  /*10f0*/  IADD3 R3, P1, R3, R2, RZ ;  /* 0x0000000203037210 */ /* 0x000fe40007f3e0ff */
[----:B------:R-:W-:Y:S02]  /*1100*/  ISETP.GE.OR P5, PT, R20, R81, P6 ;  /* 0x000000511400720c */ /* 0x000fe400037a6670 */
[----:B------:R-:W-:Y:S02]  /*1110*/  LEA.HI.X.SX32 R7, R2, R7, 0x1, P1 ;  /* 0x0000000702077211 */ /* 0x000fe400008f0eff */
[----:B-----5:R-:W-:Y:S02]  /*1120*/  LEA R2, P1, R3, R4, 0x2 ;  /* 0x0000000403027211 */ /* 0x020fe400078210ff */
[----:B------:R-:W-:-:S02]  /*1130*/  ISETP.GE.OR P4, PT, R18, R81, P6 ;  /* 0x000000511200720c */ /* 0x000fc40003786670 */
[----:B------:R-:W-:Y:S01]  /*1140*/  LEA.HI.X R3, R3, R5, R7, 0x2, P1 ;  /* 0x0000000503037211 */ /* 0x000fe200008f1407 */
[----:B------:R-:W-:Y:S01]  /*1150*/  @!P0 IMAD.MOV.U32 R15, RZ, RZ, -0x800000 ;  /* 0xff800000ff0f8424 */ /* 0x000fe200078e00ff */
[-C--:B------:R-:W-:Y:S02]  /*1160*/  ISETP.GE.OR P3, PT, R16, R81.reuse, P6 ;  /* 0x000000511000720c */ /* 0x080fe40003766670 */
[-C--:B------:R-:W-:Y:S01]  /*1170*/  ISETP.GE.OR P2, PT, R14, R81.reuse, P6 ;  /* 0x000000510e00720c */ /* 0x080fe20003746670 */
[----:B------:R-:W-:Y:S01]  /*1180*/  @!P5 IMAD.MOV.U32 R17, RZ, RZ, -0x800000 ;  /* 0xff800000ff11d424 */ /* 0x000fe200078e00ff */
[----:B------:R1:W-:Y:S01]  /*1190*/  @!P0 ST.E [R2.64], R15 ;  /* 0x0000000f02008985 */ /* 0x0003e2000c101906 */
[-C--:B------:R-:W-:Y:S02]  /*11a0*/  ISETP.GE.OR P1, PT, R12, R81.reuse, P6 ;  /* 0x000000510c00720c */ /* 0x080fe40003726670 */
[-C--:B------:R-:W-:Y:S01]  /*11b0*/  ISETP.GE.OR P0, PT, R10, R81.reuse, P6 ;  /* 0x000000510a00720c */ /* 0x080fe20003706670 */
[----:B------:R1:W-:Y:S01]  /*11c0*/  @!P5 ST.E [R2.64+0x20], R17 ;  /* 0x000020110200d985 */ /* 0x0003e2000c101906 */
[----:B------:R-:W-:Y:S01]  /*11d0*/  ISETP.GE.OR P6, PT, R8, R81, P6 ;  /* 0x000000510800720c */ /* 0x000fe200037c6670 */
[----:B------:R-:W-:-:S03]  /*11e0*/  @!P4 IMAD.MOV.U32 R13, RZ, RZ, -0x800000 ;  /* 0xff800000ff0dc424 */ /* 0x000fc600078e00ff */
[----:B------:R-:W-:Y:S02]  /*11f0*/  @!P3 IMAD.MOV.U32 R11, RZ, RZ, -0x800000 ;  /* 0xff800000ff0bb424 */ /* 0x000fe400078e00ff */
[----:B------:R-:W-:Y:S01]  /*1200*/  @!P2 IMAD.MOV.U32 R9, RZ, RZ, -0x800000 ;  /* 0xff800000ff09a424 */ /* 0x000fe200078e00ff */
[----:B------:R1:W-:Y:S02]  /*1210*/  @!P4 ST.E [R2.64+0x40], R13 ;  /* 0x0000400d0200c985 */ /* 0x0003e4000c101906 */
[----:B------:R-:W-:Y:S02]  /*1220*/  @!P1 IMAD.MOV.U32 R7, RZ, RZ, -0x800000 ;  /* 0xff800000ff079424 */ /* 0x000fe400078e00ff */
[----:B------:R-:W-:Y:S01]  /*1230*/  @!P0 IMAD.MOV.U32 R5, RZ, RZ, -0x800000 ;  /* 0xff800000ff058424 */ /* 0x000fe200078e00ff */
[----:B------:R1:W-:Y:S04]  /*1240*/  @!P3 ST.E [R2.64+0x60], R11 ;  /* 0x0000600b0200b985 */ /* 0x0003e8000c101906 */
[----:B------:R1:W-:Y:S04]  /*1250*/  @!P2 ST.E [R2.64+0x80], R9 ;  /* 0x000080090200a985 */ /* 0x0003e8000c101906 */
[----:B------:R1:W-:Y:S04]  /*1260*/  @!P1 ST.E [R2.64+0xa0], R7 ;  /* 0x0000a00702009985 */ /* 0x0003e8000c101906 */
[----:B------:R1:W-:Y:S01]  /*1270*/  @!P0 ST.E [R2.64+0xc0], R5 ;  /* 0x0000c00502008985 */ /* 0x0003e2000c101906 */
[----:B------:R-:W-:Y:S05]  /*1280*/  @P6 RET.REL.NODEC R242 `(_ZN5flash24flash_fwd_splitkv_kernelI23Flash_fwd_kernel_traitsILi256ELi64ELi64ELi4ELb0ELb0EN7cutlass10bfloat16_tE19Flash_kernel_traitsILi256ELi64ELi64ELi4ES3_EELb0ELb0ELb0ELb0ELb0ELb0ELb1ELb1EEEvNS_16Flash_fwd_paramsE) ;  /* 0xffffed70f2006950 */ /* 0x000fea0003c3ffff */
[----:B-1----:R-:W-:Y:S02]  /*1290*/  MOV R5, 0xff800000 ;  /* 0xff80000000057802 */ /* 0x002fe40000000f00 */
[----:B------:R-:W-:-:S03]  /*12a0*/  MOV R243, 0x0 ;  /* 0x0000000000f37802 */ /* 0x000fc60000000f00 */
[----:B------:R1:W-:Y:S01]  /*12b0*/  ST.E [R2.64+0xe0], R5 ;  /* 0x0000e00502007985 */ /* 0x0003e2000c101906 */
[----:B------:R-:W-:Y:S05]  /*12c0*/  RET.REL.NODEC R242 `(_ZN5flash24flash_fwd_splitkv_kernelI23Flash_fwd_kernel_traitsILi256ELi64ELi64ELi4ELb0ELb0EN7cutlass10bfloat16_tE19Flash_kernel_traitsILi256ELi64ELi64ELi4ES3_EELb0ELb0ELb0ELb0ELb0ELb0ELb1ELb1EEEvNS_16Flash_fwd_paramsE) ;  /* 0xffffed30f2007950 */ /* 0x000fea0003c3ffff */
.L_x_1599:
[----:B------:R-:W4:Y:S04]  /*12d0*/  LD.E.64 R6, [R20.64+0x160] ;  /* 0x0001600614067980 */ /* 0x000f28000c101b00 */
[----:B---3--:R-:W3:Y:S01]  /*12e0*/  LD.E.64 R14, [R20.64+0x158] ;  /* 0x00015806140e7980 */ /* 0x008ee2000c101b00 */
[----:B----4-:R-:W-:-:S04]  /*12f0*/  ISETP.NE.U32.AND P1, PT, R6, RZ, PT ;  /* 0x000000ff0600720c */ /* 0x010fc80003f25070 */
[----:B------:R-:W-:-:S13]  /*1300*/  ISETP.NE.AND.EX P1, PT, R7, RZ, PT, P1 ;  /* 0x000000ff0700720c */ /* 0x000fda0003f25310 */
[----:B------:R-:W4:Y:S01]  /*1310*/  @P1 LD.E.64 R8, [R20.64+0x168] ;  /* 0x0001680614081980 */ /* 0x000f22000c101b00 */
[----:B---3--:R-:W-:Y:S01]  /*1320*/  ISETP.NE.U32.AND P0, PT, R14, RZ, PT ;  /* 0x000000ff0e00720c */ /* 0x008fe20003f05070 */
[----:B------:R-:W-:-:S03]  /*1330*/  IMAD.MOV.U32 R11, RZ, RZ, R245 ;  /* 0x000000ffff0b7224 */ /* 0x000fc600078e00f5 */
[----:B------:R-:W-:Y:S02]  /*1340*/  ISETP.NE.AND.EX P0, PT, R15, RZ, PT, P0 ;  /* 0x000000ff0f00720c */ /* 0x000fe40003f05300 */
[----:B------:R-:W-:Y:S01]  /*1350*/  @P1 SHF.R.S32.HI R5, RZ, 0x1f, R245 ;  /* 0x0000001fff051819 */ /* 0x000fe200000114f5 */
[----:B------:R-:W-:-:S10]  /*1360*/  CS2R R246, SRZ ;  /* 0x0000000000f67805 */ /* 0x000fd4000001ff00 */
[----:B------:R-:W-:-:S05]  /*1370*/  @P0 IMAD.WIDE R14, R245, 0x4, R14 ;  /* 0x00000004f50e0825 */ /* 0x000fca00078e020e */
[----:B------:R3:W5:Y:S01]  /*1380*/  @P0 LD.E R11, [R14.64] ;  /* 0x000000060e0b0980 */ /* 0x000762000c101900 */
[----:B------:R-:W-:Y:S01]  /*1390*/  BSSY B0, `(.L_x_1616) ;  /* 0x00000ae000007945 */ /* 0x000fe20003800000 */
[-C--:B----4-:R-:W-:Y:S02]  /*13a0*/  @P1 IMAD R0, R9, R245.reuse, RZ ;  /* 0x000000f509001224 */ /* 0x090fe400078e02ff */
        /* <DEDUP_REMOVED lines=8> */
[----:B---3--:R-:W3:Y:S04]  /*1430*/  LD.E R8, [R20.64+0x170] ;  /* 0x0001700614087980 */ /* 0x008ee8000c101900 */
[----:B------:R-:W4:Y:S01]  /*1440*/  LD.E R6, [R20.64+0x68] ;  /* 0x0000680614067980 */ /* 0x000f22000c101900 */
[----:B------:R-:W-:-:S03]  /*1450*/  LEA R5, R165, 0xffffffc0, 0x6 ;  /* 0xffffffc0a5057811 */ /* 0x000fc600078e30ff */
[----:B--2---:R-:W2:Y:S01]  /*1460*/  LD.E.64 R16, [R20.64+0x20] ;  /* 0x0000200614107980 */ /* 0x004ea2000c101b00 */
[----:B------:R-:W-:-:S03]  /*1470*/  IABS R2, R5 ;  /* 0x0000000500027213 */ /* 0x000fc60000000000 */
[----:B------:R-:W2:Y:S04]  /*1480*/  LD.E.64 R68, [R20.64+0x38] ;  /* 0x0000380614447980 */ /* 0x000ea8000c101b00 */
[----:B------:R-:W2:Y:S04]  /*1490*/  LD.E.64 R22, [R20.64+0x50] ;  /* 0x0000500614167980 */ /* 0x000ea8000c101b00 */
[----:B------:R1:W5:Y:S04]  /*14a0*/  LD.E.64 R26, [R20.64+0x58] ;  /* 0x00005806141a7980 */ /* 0x000368000c101b00 */
[----:B------:R1:W5:Y:S01]  /*14b0*/  LD.E.64 R70, [R20.64+0x40] ;  /* 0x0000400614467980 */ /* 0x000362000c101b00 */
[----:B---3--:R-:W-:-:S04]  /*14c0*/  IABS R3, R8 ;  /* 0x0000000800037213 */ /* 0x008fc80000000000 */
[----:B------:R-:W3:Y:S08]  /*14d0*/  I2F.RP R9, R3 ;  /* 0x0000000300097306 */ /* 0x000ef00000209400 */
[----:B---3--:R-:W3:Y:S02]  /*14e0*/  MUFU.RCP R10, R9 ;  /* 0x00000009000a7308 */ /* 0x008ee40000001000 */
[----:B---3--:R-:W-:-:S06]  /*14f0*/  IADD3 R10, R10, 0xffffffe, RZ ;  /* 0x0ffffffe0a0a7810 */ /* 0x008fcc0007ffe0ff */
[----:B-----5:R-:W3:Y:S02]  /*1500*/  F2I.FTZ.U32.TRUNC.NTZ R11, R10 ;  /* 0x0000000a000b7305 */ /* 0x020ee4000021f000 */
[----:B---3--:R-:W-:Y:S02]  /*1510*/  IMAD.MOV R0, RZ, RZ, -R11 ;  /* 0x000000ffff007224 */ /* 0x008fe400078e0a0b */
[----:B------:R-:W-:Y:S02]  /*1520*/  IMAD.MOV.U32 R10, RZ, RZ, RZ ;  /* 0x000000ffff0a7224 */ /* 0x000fe400078e00ff */
[----:B------:R-:W-:Y:S01]  /*1530*/  IMAD R7, R0, R3, RZ ;  /* 0x0000000300077224 */ /* 0x000fe200078e02ff */
[----:B------:R-:W-:-:S03]  /*1540*/  IABS R0, R8 ;  /* 0x0000000800007213 */ /* 0x000fc60000000000 */
[----:B------:R-:W-:Y:S01]  /*1550*/  IMAD.HI.U32 R7, R11, R7, R10 ;  /* 0x000000070b077227 */ /* 0x000fe200078e000a */
[----:B------:R-:W-:Y:S01]  /*1560*/  IADD3 R0, RZ, -R0, RZ ;  /* 0x80000000ff007210 */ /* 0x000fe20007ffe0ff */
[----:B------:R-:W3:Y:S04]  /*1570*/  LD.E.64 R10, [R20.64+0x28] ;  /* 0x00002806140a7980 */ /* 0x000ee8000c101b00 */
[----:B------:R-:W-:-:S04]  /*1580*/  IMAD.HI.U32 R9, R7, R2, RZ ;  /* 0x0000000207097227 */ /* 0x000fc800078e00ff */
[----:B------:R-:W-:-:S05]  /*1590*/  IMAD R0, R9, R0, R2 ;  /* 0x0000000009007224 */ /* 0x000fca00078e0202 */
[----:B------:R-:W-:-:S13]  /*15a0*/  ISETP.GT.U32.AND P1, PT, R3, R0, PT ;  /* 0x000000000300720c */ /* 0x000fda0003f24070 */
[----:B------:R-:W-:-:S05]  /*15b0*/  @!P1 IMAD.IADD R0, R0, 0x1, -R3 ;  /* 0x0000000100009824 */ /* 0x000fca00078e0a03 */
[----:B------:R-:W-:Y:S02]  /*15c0*/  ISETP.GE.U32.AND P2, PT, R0, R3, PT ;  /* 0x000000030000720c */ /* 0x000fe40003f46070 */
[----:B------:R-:W-:Y:S02]  /*15d0*/  LOP3.LUT R0, R5, R8, RZ, 0x3c, !PT ;  /* 0x0000000805007212 */ /* 0x000fe400078e3cff */
[----:B------:R-:W-:Y:S02]  /*15e0*/  @!P1 IADD3 R9, R9, 0x1, RZ ;  /* 0x0000000109099810 */ /* 0x000fe40007ffe0ff */
[----:B------:R-:W-:Y:S02]  /*15f0*/  ISETP.GE.AND P0, PT, R0, RZ, PT ;  /* 0x000000ff0000720c */ /* 0x000fe40003f06270 */
[----:B------:R-:W-:-:S05]  /*1600*/  ISETP.NE.AND P1, PT, R8, RZ, PT ;  /* 0x000000ff0800720c */ /* 0x000fca0003f25270 */
[----:B------:R-:W-:-:S06]  /*1610*/  @P2 IADD3 R9, R9, 0x1, RZ ;  /* 0x0000000109092810 */ /* 0x000fcc0007ffe0ff */
[----:B------:R-:W-:Y:S02]  /*1620*/  @!P0 IMAD.MOV R9, RZ, RZ, -R9 ;  /* 0x000000ffff098224 */ /* 0x000fe400078e0a09 */
[----:B------:R-:W-:-:S05]  /*1630*/  @!P1 LOP3.LUT R9, RZ, R8, RZ, 0x33, !PT ;  /* 0x00000008ff099212 */ /* 0x000fca00078e33ff */
[----:B------:R-:W-:-:S06]  /*1640*/  IMAD.WIDE R2, R9, 0x4, R246 ;  /* 0x0000000409027825 */ /* 0x000fcc00078e02f6 */
[----:B------:R1:W3:Y:S01]  /*1650*/  LD.E R2, [R2.64] ;  /* 0x0000000602027980 */ /* 0x0002e2000c101900 */
[----:B----4-:R-:W-:-:S04]  /*1660*/  IABS R7, R6 ;  /* 0x0000000600077213 */ /* 0x010fc80000000000 */
[----:B------:R-:W4:Y:S08]  /*1670*/  I2F.RP R14, R7 ;  /* 0x00000007000e7306 */ /* 0x000f300000209400 */
[----:B----4-:R-:W4:Y:S02]  /*1680*/  MUFU.RCP R12, R14 ;  /* 0x0000000e000c7308 */ /* 0x010f240000001000 */
[----:B----4-:R-:W-:-:S06]  /*1690*/  IADD3 R12, R12, 0xffffffe, RZ ;  /* 0x0ffffffe0c0c7810 */ /* 0x010fcc0007ffe0ff */
[----:B------:R-:W4:Y:S01]  /*16a0*/  F2I.FTZ.U32.TRUNC.NTZ R25, R12 ;  /* 0x0000000c00197305 */ /* 0x000f22000021f000 */
[----:B------:R-:W-:Y:S01]  /*16b0*/  IMAD.MOV.U32 R24, RZ, RZ, RZ ;  /* 0x000000ffff187224 */ /* 0x000fe200078e00ff */
[----:B-1----:R-:W-:Y:S02]  /*16c0*/  IABS R3, R6 ;  /* 0x0000000600037213 */ /* 0x002fe40000000000 */
[----:B----4-:R-:W-:-:S05]  /*16d0*/  IADD3 R0, RZ, -R25, RZ ;  /* 0x80000019ff007210 */ /* 0x010fca0007ffe0ff */
[----:B------:R-:W-:Y:S01]  /*16e0*/  IMAD R13, R0, R7, RZ ;  /* 0x00000007000d7224 */ /* 0x000fe200078e02ff */
[----:B------:R-:W-:-:S03]  /*16f0*/  IABS R0, R243 ;  /* 0x000000f300007213 */ /* 0x000fc60000000000 */
[----:B------:R-:W-:-:S04]  /*1700*/  IMAD.HI.U32 R13, R25, R13, R24 ;  /* 0x0000000d190d7227 */ /* 0x000fc800078e0018 */
[----:B------:R-:W-:Y:S02]  /*1710*/  IMAD.MOV R3, RZ, RZ, -R3 ;  /* 0x000000ffff037224 */ /* 0x000fe400078e0a03 */
[----:B------:R-:W-:-:S04]  /*1720*/  IMAD.HI.U32 R14, R13, R0, RZ ;  /* 0x000000000d0e7227 */ /* 0x000fc800078e00ff */
[----:B------:R-:W-:-:S05]  /*1730*/  IMAD R0, R14, R3, R0 ;  /* 0x000000030e007224 */ /* 0x000fca00078e0200 */
[----:B------:R-:W-:Y:S01]  /*1740*/  ISETP.GT.U32.AND P1, PT, R7, R0, PT ;  /* 0x000000000700720c */ /* 0x000fe20003f24070 */
[----:B------:R-:W-:-:S12]  /*1750*/  IMAD.MOV R9, RZ, RZ, -R9 ;  /* 0x000000ffff097224 */ /* 0x000fd800078e0a09 */
[----:B------:R-:W-:-:S04]  /*1760*/  @!P1 IADD3 R0, R0, -R7, RZ ;  /* 0x8000000700009210 */ /* 0x000fc80007ffe0ff */
[----:B------:R-:W-:Y:S02]  /*1770*/  ISETP.GE.U32.AND P2, PT, R0, R7, PT ;  /* 0x000000070000720c */ /* 0x000fe40003f46070 */
[----:B------:R-:W-:Y:S02]  /*1780*/  LOP3.LUT R7, R243, R6, RZ, 0x3c, !PT ;  /* 0x00000006f3077212 */ /* 0x000fe400078e3cff */
[----:B------:R-:W-:Y:S02]  /*1790*/  @!P1 IADD3 R14, R14, 0x1, RZ ;  /* 0x000000010e0e9810 */ /* 0x000fe40007ffe0ff */
[----:B------:R-:W-:Y:S01]  /*17a0*/  ISETP.GE.AND P0, PT, R7, RZ, PT ;  /* 0x000000ff0700720c */ /* 0x000fe20003f06270 */
[----:B------:R-:W-:Y:S01]  /*17b0*/  IMAD R7, R8, R9, R5 ;  /* 0x0000000908077224 */ /* 0x000fe200078e0205 */
[----:B------:R-:W-:-:S03]  /*17c0*/  ISETP.NE.AND P1, PT, R6, RZ, PT ;  /* 0x000000ff0600720c */ /* 0x000fc60003f25270 */
[----:B--2---:R-:W-:Y:S02]  /*17d0*/  IMAD R8, R69, R7, RZ ;  /* 0x0000000745087224 */ /* 0x004fe400078e02ff */
[----:B------:R-:W-:-:S06]  /*17e0*/  @P2 IADD3 R14, R14, 0x1, RZ ;  /* 0x000000010e0e2810 */ /* 0x000fcc0007ffe0ff */
[----:B------:R-:W-:Y:S02]  /*17f0*/  @!P0 IADD3 R14, -R14, RZ, RZ ;  /* 0x000000ff0e0e8210 */ /* 0x000fe40007ffe1ff */
[----:B------:R-:W-:-:S05]  /*1800*/  @!P1 LOP3.LUT R14, RZ, R6, RZ, 0x33, !PT ;  /* 0x00000006ff0e9212 */ /* 0x000fca00078e33ff */
[----:B------:R-:W-:Y:S01]  /*1810*/  IMAD R6, R23, R14, RZ ;  /* 0x0000000e17067224 */ /* 0x000fe200078e02ff */
[----:B---3--:R-:W-:Y:S01]  /*1820*/  SHF.R.S32.HI R0, RZ, 0x1f, R2 ;  /* 0x0000001fff007819 */ /* 0x008fe20000011402 */
[-C--:B------:R-:W-:Y:S02]  /*1830*/  IMAD R3, R17, R2.reuse, RZ ;  /* 0x0000000211037224 */ /* 0x080fe400078e02ff */
[----:B------:R-:W-:Y:S01]  /*1840*/  IMAD.WIDE.U32 R12, R16, R2, RZ ;  /* 0x00000002100c7225 */ /* 0x000fe200078e00ff */
[----:B------:R-:W-:-:S03]  /*1850*/  SHF.R.S32.HI R17, RZ, 0x1f, R7 ;  /* 0x0000001fff117819 */ /* 0x000fc60000011407 */
[----:B------:R-:W-:-:S04]  /*1860*/  IMAD R3, R16, R0, R3 ;  /* 0x0000000010037224 */ /* 0x000fc800078e0203 */
[----:B------:R-:W-:Y:S02]  /*1870*/  IMAD.IADD R13, R13, 0x1, R3 ;  /* 0x000000010d0d7824 */ /* 0x000fe400078e0203 */
[----:B------:R-:W-:Y:S02]  /*1880*/  IMAD R8, R68, R17, R8 ;  /* 0x0000001144087224 */ /* 0x000fe400078e0208 */
[----:B------:R-:W-:-:S04]  /*1890*/  IMAD.WIDE.U32 R12, R7, R68, R12 ;  /* 0x00000044070c7225 */ /* 0x000fc800078e000c */
[-C--:B------:R-:W-:Y:S02]  /*18a0*/  IMAD R3, R11, R2.reuse, RZ ;  /* 0x000000020b037224 */ /* 0x080fe400078e02ff */
[----:B------:R-:W-:Y:S02]  /*18b0*/  IMAD.IADD R11, R13, 0x1, R8 ;  /* 0x000000010d0b7824 */ /* 0x000fe400078e0208 */
[----:B------:R-:W-:Y:S01]  /*18c0*/  IMAD.WIDE.U32 R8, R10, R2, RZ ;  /* 0x000000020a087225 */ /* 0x000fe200078e00ff */
[----:B------:R-:W-:-:S03]  /*18d0*/  SHF.R.S32.HI R13, RZ, 0x1f, R14 ;  /* 0x0000001fff0d7819 */ /* 0x000fc6000001140e */
[----:B------:R-:W-:Y:S01]  /*18e0*/  IMAD R3, R10, R0, R3 ;  /* 0x000000000a037224 */ /* 0x000fe200078e0203 */
[----:B------:R-:W-:Y:S01]  /*18f0*/  MOV R10, R12 ;  /* 0x0000000c000a7202 */ /* 0x000fe20000000f00 */
[----:B------:R-:W-:-:S04]  /*1900*/  IMAD R6, R22, R13, R6 ;  /* 0x0000000d16067224 */ /* 0x000fc800078e0206 */
[----:B------:R-:W-:Y:S01]  /*1910*/  IMAD.WIDE.U32 R10, R14, R22, R10 ;  /* 0x000000160e0a7225 */ /* 0x000fe200078e000a */
[----:B------:R-:W-:-:S03]  /*1920*/  IADD3 R9, R9, R3, RZ ;  /* 0x0000000309097210 */ /* 0x000fc60007ffe0ff */
[----:B------:R-:W-:Y:S01]  /*1930*/  IMAD.MOV.U32 R2, RZ, RZ, R8 ;  /* 0x000000ffff027224 */ /* 0x000fe200078e0008 */
[----:B------:R-:W-:Y:S01]  /*1940*/  MOV R0, R10 ;  /* 0x0000000a00007202 */ /* 0x000fe20000000f00 */
[----:B------:R-:W-:Y:S01]  /*1950*/  IMAD.IADD R3, R11, 0x1, R6 ;  /* 0x000000010b037824 */ /* 0x000fe200078e0206 */
[----:B------:R-:W-:Y:S05]  /*1960*/  BRA `(.L_x_1618) ;  /* 0x0000050000007947 */ /* 0x000fea0003800000 */
.L_x_1617:
[----:B---3--:R-:W3:Y:S01]  /*1970*/  LD.E R6, [R20.64+0x68] ;  /* 0x0000680614067980 */ /* 0x008ee2000c101900 */
        /* <DEDUP_REMOVED lines=8> */
[----:B-----5:R-:W-:-:S02]  /*1a00*/  @!P3 SHF.R.S32.HI R8, RZ, 0x1f, R11 ;  /* 0x0000001fff08b819 */ /* 0x020fc4000001140b */
        /* <DEDUP_REMOVED lines=17> */
[----:B------:R-:W-:-:S06]  /*1b20*/  @!P3 IMAD R5, R7, R68, R5 ;  /* 0x000000440705b224 */ /* 0x000fcc00078e0205 */
[----:B------:R-:W-:Y:S01]  /*1b30*/  @!P0 IMAD.IADD R0, R0, 0x1, -R3 ;  /* 0x0000000100008824 */ /* 0x000fe200078e0a03 */
[----:B------:R-:W-:Y:S01]  /*1b40*/  @!P3 IADD3 R17, R17, R5, RZ ;  /* 0x000000051111b210 */ /* 0x000fe20007ffe0ff */
[----:B------:R-:W-:-:S03]  /*1b50*/  @P3 IMAD.IADD R7, R12, 0x1, R13 ;  /* 0x000000010c073824 */ /* 0x000fc600078e020d */
[----:B------:R-:W-:Y:S01]  /*1b60*/  ISETP.GE.U32.AND P2, PT, R0, R3, PT ;  /* 0x000000030000720c */ /* 0x000fe20003f46070 */
[----:B--2---:R-:W-:Y:S01]  /*1b70*/  @!P3 IMAD R5, R15, R11, RZ ;  /* 0x0000000b0f05b224 */ /* 0x004fe200078e02ff */
[----:B------:R-:W-:Y:S01]  /*1b80*/  LOP3.LUT R0, R243, R6, RZ, 0x3c, !PT ;  /* 0x00000006f3007212 */ /* 0x000fe200078e3cff */
[----:B------:R-:W-:Y:S01]  /*1b90*/  @P3 IMAD.WIDE.U32 R28, R68, R7, RZ ;  /* 0x00000007441c3225 */ /* 0x000fe200078e00ff */
[----:B------:R-:W-:Y:S02]  /*1ba0*/  @!P0 IADD3 R2, R2, 0x1, RZ ;  /* 0x0000000102028810 */ /* 0x000fe40007ffe0ff */
[----:B------:R-:W-:Y:S01]  /*1bb0*/  ISETP.GE.AND P1, PT, R0, RZ, PT ;  /* 0x000000ff0000720c */ /* 0x000fe20003f26270 */
[----:B------:R-:W-:Y:S01]  /*1bc0*/  @!P3 IMAD R5, R14, R8, R5 ;  /* 0x000000080e05b224 */ /* 0x000fe200078e0205 */
[----:B------:R-:W-:Y:S01]  /*1bd0*/  ISETP.NE.AND P0, PT, R6, RZ, PT ;  /* 0x000000ff0600720c */ /* 0x000fe20003f05270 */
[----:B------:R-:W-:Y:S02]  /*1be0*/  @P3 IMAD R9, R69, R7, RZ ;  /* 0x0000000745093224 */ /* 0x000fe400078e02ff */
[----:B------:R-:W-:Y:S01]  /*1bf0*/  @!P3 IMAD.WIDE.U32 R14, R14, R11, R16 ;  /* 0x0000000b0e0eb225 */ /* 0x000fe200078e0010 */
[----:B------:R-:W-:-:S02]  /*1c00*/  @!P3 SHF.R.S32.HI R3, RZ, 0x1f, R12 ;  /* 0x0000001fff03b819 */ /* 0x000fc4000001140c */
[----:B------:R-:W-:Y:S01]  /*1c10*/  @P3 MOV R10, R28 ;  /* 0x0000001c000a3202 */ /* 0x000fe20000000f00 */
[----:B------:R-:W-:Y:S01]  /*1c20*/  @!P3 IMAD R7, R71, R12, RZ ;  /* 0x0000000c4707b224 */ /* 0x000fe200078e02ff */
[----:B------:R-:W-:Y:S01]  /*1c30*/  @P2 IADD3 R2, R2, 0x1, RZ ;  /* 0x0000000102022810 */ /* 0x000fe20007ffe0ff */
[----:B------:R-:W-:Y:S01]  /*1c40*/  @P3 IMAD.IADD R9, R29, 0x1, R9 ;  /* 0x000000011d093824 */ /* 0x000fe200078e0209 */
[----:B------:R-:W-:Y:S01]  /*1c50*/  @!P3 IADD3 R9, R15, R5, RZ ;  /* 0x000000050f09b210 */ /* 0x000fe20007ffe0ff */
[----:B------:R-:W-:Y:S01]  /*1c60*/  @!P3 IMAD.MOV.U32 R10, RZ, RZ, R14 ;  /* 0x000000ffff0ab224 */ /* 0x000fe200078e000e */
[----:B------:R-:W-:Y:S01]  /*1c70*/  LEA R5, R165, 0xffffffc0, 0x6 ;  /* 0xffffffc0a5057811 */ /* 0x000fe200078e30ff */
[----:B------:R-:W-:Y:S02]  /*1c80*/  @!P3 IMAD R3, R3, R70, R7 ;  /* 0x000000460303b224 */ /* 0x000fe400078e0207 */
[----:B------:R-:W-:Y:S01]  /*1c90*/  @!P3 IMAD.WIDE.U32 R30, R70, R12, RZ ;  /* 0x0000000c461eb225 */ /* 0x000fe200078e00ff */
[----:B------:R-:W-:-:S02]  /*1ca0*/  MOV R14, R2 ;  /* 0x00000002000e7202 */ /* 0x000fc40000000f00 */
[----:B------:R-:W-:Y:S01]  /*1cb0*/  SHF.R.S32.HI R17, RZ, 0x1f, R5 ;  /* 0x0000001fff117819 */ /* 0x000fe20000011405 */
[----:B------:R-:W-:Y:S01]  /*1cc0*/  IMAD R8, R69, R5, RZ ;  /* 0x0000000545087224 */ /* 0x000fe200078e02ff */
[----:B------:R-:W-:Y:S02]  /*1cd0*/  MOV R28, R10 ;  /* 0x0000000a001c7202 */ /* 0x000fe40000000f00 */
[----:B------:R-:W-:Y:S02]  /*1ce0*/  MOV R29, R9 ;  /* 0x00000009001d7202 */ /* 0x000fe40000000f00 */
[----:B------:R-:W-:Y:S01]  /*1cf0*/  @!P3 IADD3 R31, R31, R3, RZ ;  /* 0x000000031f1fb210 */ /* 0x000fe20007ffe0ff */
[----:B------:R-:W-:Y:S01]  /*1d00*/  @!P3 IMAD R0, R25, R11, RZ ;  /* 0x0000000b1900b224 */ /* 0x000fe200078e02ff */
[----:B------:R-:W-:Y:S02]  /*1d10*/  @!P1 IADD3 R14, -R14, RZ, RZ ;  /* 0x000000ff0e0e9210 */ /* 0x000fe40007ffe1ff */
[----:B------:R-:W-:Y:S01]  /*1d20*/  @!P3 SHF.R.S32.HI R3, RZ, 0x1f, R11 ;  /* 0x0000001fff03b819 */ /* 0x000fe2000001140b */
[----:B------:R-:W-:Y:S01]  /*1d30*/  IMAD R8, R17, R68, R8 ;  /* 0x0000004411087224 */ /* 0x000fe200078e0208 */
[----:B------:R-:W-:Y:S01]  /*1d40*/  @!P0 LOP3.LUT R14, RZ, R6, RZ, 0x33, !PT ;  /* 0x00000006ff0e8212 */ /* 0x000fe200078e33ff */
[----:B------:R-:W-:-:S04]  /*1d50*/  IMAD.WIDE.U32 R28, R68, R5, R28 ;  /* 0x00000005441c7225 */ /* 0x000fc800078e001c */
[----:B------:R-:W-:Y:S01]  /*1d60*/  @P3 IMAD.IADD R12, R12, 0x1, R13 ;  /* 0x000000010c0c3824 */ /* 0x000fe200078e020d */
[----:B------:R-:W-:Y:S01]  /*1d70*/  SHF.R.S32.HI R13, RZ, 0x1f, R14 ;  /* 0x0000001fff0d7819 */ /* 0x000fe2000001140e */
[----:B------:R-:W-:Y:S02]  /*1d80*/  @!P3 IMAD R0, R24, R3, R0 ;  /* 0x000000031800b224 */ /* 0x000fe400078e0200 */
[----:B------:R-:W-:Y:S02]  /*1d90*/  IMAD.IADD R29, R29, 0x1, R8 ;  /* 0x000000011d1d7824 */ /* 0x000fe400078e0208 */
        /* <DEDUP_REMOVED lines=13> */
.L_x_1618:
[----:B-1----:R-:W-:Y:S05]  /*1e70*/  BSYNC B0 ;  /* 0x0000000000007941 */ /* 0x002fea0003800000 */
.L_x_1616:
[----:B------:R-:W-:Y:S01]  /*1e80*/  ISETP.NE.AND P3, PT, R4, -0x1, PT ;  /* 0xffffffff0400780c */ /* 0x000fe20003f65270 */
[----:B------:R-:W2:Y:S04]  /*1e90*/  LD.E.64 R196, [R20.64+0x30] ;  /* 0x0000300614c47980 */ /* 0x000ea8000c101b00 */
[----:B------:R-:W3:Y:S04]  /*1ea0*/  LD.E R79, [R20.64+0xc0] ;  /* 0x0000c006144f7980 */ /* 0x000ee8000c101900 */
[----:B------:R-:W4:Y:S04]  /*1eb0*/  LD.E.64 R22, [R20.64+0x48] ;  /* 0x0000480614167980 */ /* 0x000f28000c101b00 */
        /* <DEDUP_REMOVED lines=8> */
[----:B------:R-:W-:Y:S02]  /*1f40*/  SHF.R.S32.HI R73, RZ, 0x4, R6 ;  /* 0x00000004ff497819 */ /* 0x000fe40000011406 */
[----:B------:R-:W-:Y:S02]  /*1f50*/  LOP3.LUT R12, R186, 0xfffffff8, RZ, 0xc0, !PT ;  /* 0xfffffff8ba0c7812 */ /* 0x000fe400078ec0ff */
[C---:B------:R-:W-:Y:S02]  /*1f60*/  LEA.HI R10, R6.reuse, R73, RZ, 0x1 ;  /* 0x00000049060a7211 */ /* 0x040fe400078f08ff */
[----:B------:R-:W-:Y:S01]  /*1f70*/  LOP3.LUT R6, R6, 0xfffffff0, RZ, 0xc0, !PT ;  /* 0xfffffff006067812 */ /* 0x000fe200078ec0ff */
[----:B------:R-:W-:Y:S01]  /*1f80*/  IMAD.IADD R59, R57, 0x1, -R12 ;  /* 0x00000001393b7824 */ /* 0x000fe200078e0a0c */
[----:B------:R-:W-:-:S03]  /*1f90*/  SHF.R.S32.HI R186, RZ, 0x3, R186 ;  /* 0x00000003ffba7819 */ /* 0x000fc600000114ba */
[----:B------:R-:W-:Y:S02]  /*1fa0*/  IMAD.IADD R6, R57, 0x1, -R6 ;  /* 0x0000000139067824 */ /* 0x000fe400078e0a06 */
[----:B------:R-:W-:Y:S02]  /*1fb0*/  IMAD.SHL.U32 R11, R186, 0x40, RZ ;  /* 0x00000040ba0b7824 */ /* 0x000fe400078e00ff */
[----:B------:R-:W-:Y:S01]  /*1fc0*/  IMAD.SHL.U32 R16, R59, 0x8, RZ ;  /* 0x000000083b107824 */ /* 0x000fe200078e00ff */
[----:B------:R-:W-:Y:S02]  /*1fd0*/  SHF.R.S32.HI R15, RZ, 0x1f, R6 ;  /* 0x0000001fff0f7819 */ /* 0x000fe40000011406 */
[----:B------:R-:W-:Y:S02]  /*1fe0*/  LOP3.LUT R11, R11, 0x1c0, RZ, 0xc0, !PT ;  /* 0x000001c00b0b7812 */ /* 0x000fe400078ec0ff */
[----:B------:R-:W-:Y:S02]  /*1ff0*/  IADD3 R28, P0, R16, R2, RZ ;  /* 0x00000002101c7210 */ /* 0x000fe40007f1e0ff */
[----:B------:R-:W-:-:S02]  /*2000*/  LOP3.LUT R10, R10, 0xfffffffe, RZ, 0xc0, !PT ;  /* 0xfffffffe0a0a7812 */ /* 0x000fc400078ec0ff */
[----:B------:R-:W-:Y:S02]  /*2010*/  LEA.HI R2, R15, R6, RZ, 0x3 ;  /* 0x000000060f027211 */ /* 0x000fe400078f18ff */
[----:B------:R-:W-:Y:S02]  /*2020*/  LOP3.LUT R15, R11, 0x38, R16, 0xf8, !PT ;  /* 0x000000380b0f7812 */ /* 0x000fe400078ef810 */
[----:B------:R-:W-:Y:S01]  /*2030*/  SHF.R.U32.HI R12, RZ, 0x3, R11 ;  /* 0x00000003ff0c7819 */ /* 0x000fe2000001160b */
[----:B------:R-:W-:Y:S01]  /*2040*/  IMAD.IADD R73, R73, 0x1, -R10 ;  /* 0x0000000149497824 */ /* 0x000fe200078e0a0a */
[----:B------:R-:W-:Y:S01]  /*2050*/  LOP3.LUT R11, R2, 0xfffffff8, RZ, 0xc0, !PT ;  /* 0xfffffff8020b7812 */ /* 0x000fe200078ec0ff */
[----:B------:R-:W-:Y:S01]  /*2060*/  IMAD R10, R17, R70, RZ ;  /* 0x00000046110a7224 */ /* 0x000fe200078e02ff */
[----:B------:R-:W-:-:S03]  /*2070*/  SHF.R.S32.HI R17, RZ, 0x1f, R16 ;  /* 0x0000001fff117819 */ /* 0x000fc60000011410 */
[----:B------:R-:W-:Y:S02]  /*2080*/  IMAD.IADD R11, R6, 0x1, -R11 ;  /* 0x00000001060b7824 */ /* 0x000fe400078e0a0b */
[----:B------:R-:W-:Y:S02]  /*2090*/  IMAD.X R29, R17, 0x1, R9, P0 ;  /* 0x00000001111d7824 */ /* 0x000fe400000e0609 */
[----:B------:R-:W-:Y:S01]  /*20a0*/  IMAD.SHL.U32 R6, R11, 0x40, RZ ;  /* 0x000000400b067824 */ /* 0x000fe200078e00ff */
[----:B------:R-:W-:Y:S01]  /*20b0*/  LEA.HI R8, R8, R57, RZ, 0x6 ;  /* 0x0000003908087211 */ /* 0x000fe200078f30ff */
[C---:B------:R-:W-:Y:S02]  /*20c0*/  IMAD R10, R7.reuse, R71, R10 ;  /* 0x00000047070a7224 */ /* 0x040fe400078e020a */
[----:B------:R-:W-:Y:S01]  /*20d0*/  IMAD.WIDE.U32 R28, R7, R70, R28 ;  /* 0x00000046071c7225 */ /* 0x000fe200078e001c */
[----:B------:R-:W-:-:S03]  /*20e0*/  LOP3.LUT R6, R6, 0x1c0, RZ, 0xc0, !PT ;  /* 0x000001c006067812 */ /* 0x000fc600078ec0ff */
[----:B------:R-:W-:Y:S01]  /*20f0*/  IMAD.SHL.U32 R7, R73, 0x8, RZ ;  /* 0x0000000849077824 */ /* 0x000fe200078e00ff */
[----:B------:R-:W-:Y:S01]  /*2100*/  LOP3.LUT R12, R15, R12, RZ, 0x3c, !PT ;  /* 0x0000000c0f0c7212 */ /* 0x000fe200078e3cff */
[----:B------:R-:W-:Y:S01]  /*2110*/  IMAD.SHL.U32 R9, R8, 0x8, RZ ;  /* 0x0000000808097824 */ /* 0x000fe200078e00ff */
[----:B------:R-:W-:Y:S02]  /*2120*/  LOP3.LUT P1, RZ, R11, 0x4, RZ, 0xc0, !PT ;  /* 0x000000040bff7812 */ /* 0x000fe4000782c0ff */
[----:B------:R-:W-:Y:S01]  /*2130*/  LOP3.LUT R7, R6, 0x8, R7, 0xf8, !PT ;  /* 0x0000000806077812 */ /* 0x000fe200078ef807 */
[----:B------:R-:W-:Y:S01]  /*2140*/  IMAD.IADD R29, R29, 0x1, R10 ;  /* 0x000000011d1d7824 */ /* 0x000fe200078e020a */
[----:B------:R-:W-:Y:S02]  /*2150*/  SHF.R.U32.HI R6, RZ, 0x3, R6 ;  /* 0x00000003ff067819 */ /* 0x000fe40000011606 */
[----:B------:R-:W-:Y:S02]  /*2160*/  LOP3.LUT P0, RZ, R11, 0x2, RZ, 0xc0, !PT ;  /* 0x000000020bff7812 */ /* 0x000fe4000780c0ff */
[----:B------:R-:W-:-:S02]  /*2170*/  LOP3.LUT R176, R12, 0xfffffe00, R9, 0xf8, !PT ;  /* 0xfffffe000cb07812 */ /* 0x000fc400078ef809 */
[----:B------:R-:W-:Y:S02]  /*2180*/  LOP3.LUT R55, R7, R6, RZ, 0x3c, !PT ;  /* 0x0000000607377212 */ /* 0x000fe400078e3cff */
[----:B------:R-:W-:Y:S01]  /*2190*/  SHF.R.S32.HI R74, RZ, 0x1f, R245 ;  /* 0x0000001fff4a7819 */ /* 0x000fe200000114f5 */
[----:B------:R-:W-:Y:S01]  /*21a0*/  IMAD.SHL.U32 R2, R2, 0x40, RZ ;  /* 0x0000004002027824 */ /* 0x000fe200078e00ff */
[----:B------:R-:W-:-:S04]  /*21b0*/  IADD3 R12, R16, 0x40, RZ ;  /* 0x00000040100c7810 */ /* 0x000fc80007ffe0ff */
        /* <DEDUP_REMOVED lines=25> */
[----:B------:R-:W-:Y:S02]  /*2350*/  @P3 IMAD R6, R197, R4, RZ ;  /* 0x00000004c5063224 */ /* 0x000fe400078e02ff */
[----:B------:R-:W-:Y:S02]  /*2360*/  @P3 IMAD.MOV.U32 R4, RZ, RZ, R10 ;  /* 0x000000ffff043224 */ /* 0x000fe400078e000a */
[----:B---3--:R-:W-:-:S04]  /*2370*/  @!P3 IMAD.WIDE.U32 R8, R24, R245, RZ ;  /* 0x000000f51808b225 */ /* 0x008fc800078e00ff */
[----:B------:R-:W-:Y:S02]  /*2380*/  @!P3 IMAD R7, R25, R245, RZ ;  /* 0x000000f51907b224 */ /* 0x000fe400078e02ff */
[----:B------:R-:W-:Y:S02]  /*2390*/  @!P3 IMAD.MOV.U32 R4, RZ, RZ, R8 ;  /* 0x000000ffff04b224 */ /* 0x000fe400078e0008 */
[----:B------:R-:W-:Y:S02]  /*23a0*/  @!P3 IMAD R24, R24, R74, R7 ;  /* 0x0000004a1818b224 */ /* 0x000fe400078e0207 */
[----:B------:R-:W-:Y:S01]  /*23b0*/  @P3 IMAD.IADD R7, R11, 0x1, R6 ;  /* 0x000000010b073824 */ /* 0x000fe200078e0206 */
[----:B------:R-:W-:Y:S01]  /*23c0*/  IADD3 R6, P2, R16, R4, RZ ;  /* 0x0000000410067210 */ /* 0x000fe20007f5e0ff */
[----:B------:R-:W-:-:S04]  /*23d0*/  @!P3 IMAD.IADD R7, R9, 0x1, R24 ;  /* 0x000000010907b824 */ /* 0x000fc800078e0218 */
[----:B------:R-:W-:Y:S01]  /*23e0*/  IMAD.X R7, R17, 0x1, R7, P2 ;  /* 0x0000000111077824 */ /* 0x000fe200010e0607 */
[----:B------:R-:W-:Y:S01]  /*23f0*/  ISETP.GE.AND P2, PT, R12, R79, PT ;  /* 0x0000004f0c00720c */ /* 0x000fe20003f46270 */
[----:B----4-:R-:W-:Y:S01]  /*2400*/  IMAD R9, R23, R243, RZ ;  /* 0x000000f317097224 */ /* 0x010fe200078e02ff */
[----:B------:R-:W-:Y:S02]  /*2410*/  ISETP.GE.AND P3, PT, R16, R79, PT ;  /* 0x0000004f1000720c */ /* 0x000fe40003f66270 */
[----:B------:R-:W-:Y:S01]  /*2420*/  SEL R4, RZ, 0xffffffff, P2 ;  /* 0xffffffffff047807 */ /* 0x000fe20001000000 */
[----:B------:R-:W-:Y:S02]  /*2430*/  IMAD R2, R22, R2, R9 ;  /* 0x0000000216027224 */ /* 0x000fe400078e0209 */
[----:B------:R-:W-:Y:S01]  /*2440*/  IMAD.WIDE.U32 R22, R243, R22, R6 ;  /* 0x00000016f3167225 */ /* 0x000fe200078e0006 */
[----:B------:R-:W-:-:S03]  /*2450*/  SEL R7, RZ, 0x1, P3 ;  /* 0x00000001ff077807 */ /* 0x000fc60001800000 */
[----:B------:R-:W-:-:S05]  /*2460*/  IMAD.SHL.U32 R4, R4, 0x2, RZ ;  /* 0x0000000204047824 */ /* 0x000fca00078e00ff */
[----:B------:R-:W-:Y:S02]  /*2470*/  LOP3.LUT R4, R4, 0x2, R7, 0xe2, !PT ;  /* 0x0000000204047812 */ /* 0x000fe400078ee207 */
[----:B------:R-:W-:Y:S02]  /*2480*/  SHF.R.S32.HI R7, RZ, 0x1f, R76 ;  /* 0x0000001fff077819 */ /* 0x000fe4000001144c */
[----:B------:R-:W-:Y:S02]  /*2490*/  IADD3 R10, R16, 0xc0, RZ ;  /* 0x000000c0100a7810 */ /* 0x000fe40007ffe0ff */
[----:B------:R-:W-:Y:S02]  /*24a0*/  LEA.HI R7, R7, R76, RZ, 0x6 ;  /* 0x0000004c07077211 */ /* 0x000fe400078f30ff */
[----:B------:R-:W-:Y:S02]  /*24b0*/  ISETP.GE.AND P2, PT, R10, R79, PT ;  /* 0x0000004f0a00720c */ /* 0x000fe40003f46270 */
[----:B------:R-:W-:-:S02]  /*24c0*/  SHF.R.S32.HI R7, RZ, 0x6, R7 ;  /* 0x00000006ff077819 */ /* 0x000fc40000011407 */
[----:B------:R-:W-:Y:S02]  /*24d0*/  SEL R77, RZ, 0x8, P2 ;  /* 0x00000008ff4d7807 */ /* 0x000fe40001000000 */
[----:B------:R-:W-:Y:S02]  /*24e0*/  IMNMX R104, R238, R7, !PT ;  /* 0x00000007ee687217 */ /* 0x000fe40007800200 */
[C---:B------:R-:W-:Y:S01]  /*24f0*/  IADD3 R178, P2, R16.reuse, R0, RZ ;  /* 0x0000000010b27210 */ /* 0x040fe20007f5e0ff */
[----:B------:R-:W-:Y:S01]  /*2500*/  @!P4 IMAD.MOV.U32 R18, RZ, RZ, RZ ;  /* 0x000000ffff12c224 */ /* 0x000fe200078e00ff */
[----:B------:R-:W-:Y:S02]  /*2510*/  ISETP.GT.AND P4, PT, R165, R104, PT ;  /* 0x00000068a500720c */ /* 0x000fe40003f84270 */
[----:B------:R-:W-:Y:S01]  /*2520*/  IADD3 R11, R16, 0x80, RZ ;  /* 0x00000080100b7810 */ /* 0x000fe20007ffe0ff */
[----:B------:R-:W-:Y:S02]  /*2530*/  IMAD.X R179, R17, 0x1, R3, P2 ;  /* 0x0000000111b37824 */ /* 0x000fe400010e0603 */
[----:B------:R-:W-:Y:S01]  /*2540*/  IMAD R195, R193, R196, RZ ;  /* 0x000000c4c1c37224 */ /* 0x000fe200078e02ff */
[----:B------:R-:W-:Y:S01]  /*2550*/  ISETP.GE.AND P3, PT, R11, R79, PT ;  /* 0x0000004f0b00720c */ /* 0x000fe20003f66270 */
        /* <DEDUP_REMOVED lines=13> */
[----:B-1----:R-:W2:Y:S04]  /*2630*/  LD.E.64 R32, [R20.64+0x120] ;  /* 0x0001200614207980 */ /* 0x002ea8000c101b00 */
        /* <DEDUP_REMOVED lines=10> */
[----:B------:R-:W-:-:S02]  /*26e0*/  SHF.R.S32.HI R19, RZ, 0x1f, R76 ;  /* 0x0000001fff137819 */ /* 0x000fc4000001144c */
[----:B-----5:R-:W-:Y:S01]  /*26f0*/  IADD3 R18, R18, R5, RZ ;  /* 0x0000000512127210 */ /* 0x020fe20007ffe0ff */
[----:B------:R-:W-:Y:S01]  /*2700*/  IMAD.WIDE.U32 R200, R70, 0x60, RZ ;  /* 0x0000006046c87825 */ /* 0x000fe200078e00ff */
[----:B------:R-:W-:-:S03]  /*2710*/  LOP3.LUT R166, R77, 0xffff, RZ, 0xc0, !PT ;  /* 0x0000ffff4da67812 */ /* 0x000fc600078ec0ff */
[----:B------:R-:W-:Y:S01]  /*2720*/  IMAD.SHL.U32 R80, R70, 0x20, RZ ;  /* 0x0000002046507824 */ /* 0x000fe200078e00ff */
[----:B------:R-:W-:Y:S01]  /*2730*/  LOP3.LUT R174, R166, 0x1, RZ, 0xc0, !PT ;  /* 0x00000001a6ae7812 */ /* 0x000fe200078ec0ff */
[----:B------:R-:W-:Y:S01]  /*2740*/  IMAD.SHL.U32 R101, R68, 0x20, RZ ;  /* 0x0000002044657824 */ /* 0x000fe200078e00ff */
[C---:B------:R-:W-:Y:S01]  /*2750*/  LOP3.LUT R172, R166.reuse, 0x2, RZ, 0xc0, !PT ;  /* 0x00000002a6ac7812 */ /* 0x040fe200078ec0ff */
[----:B------:R-:W-:Y:S01]  /*2760*/  IMAD.MOV.U32 R141, RZ, RZ, R239 ;  /* 0x000000ffff8d7224 */ /* 0x000fe200078e00ef */
[----:B------:R-:W-:Y:S01]  /*2770*/  LOP3.LUT R170, R166, 0x4, RZ, 0xc0, !PT ;  /* 0x00000004a6aa7812 */ /* 0x000fe200078ec0ff */
[----:B------:R-:W-:Y:S01]  /*2780*/  IMAD.MOV.U32 R142, RZ, RZ, R188 ;  /* 0x000000ffff8e7224 */ /* 0x000fe200078e00bc */
[C---:B------:R-:W-:Y:S01]  /*2790*/  IADD3 R173, R186.reuse, 0x10, RZ ;  /* 0x00000010baad7810 */ /* 0x040fe20007ffe0ff */
[----:B------:R-:W-:Y:S01]  /*27a0*/  IMAD.MOV.U32 R143, RZ, RZ, R189 ;  /* 0x000000ffff8f7224 */ /* 0x000fe200078e00bd */
[C---:B------:R-:W-:Y:S02]  /*27b0*/  IADD3 R171, R186.reuse, 0x20, RZ ;  /* 0x00000020baab7810 */ /* 0x040fe40007ffe0ff */
[----:B------:R-:W-:-:S02]  /*27c0*/  IADD3 R168, R186, 0x30, RZ ;  /* 0x00000030baa87810 */ /* 0x000fc40007ffe0ff */
[----:B------:R-:W-:Y:S02]  /*27d0*/  SHF.L.U64.HI R102, R68, 0x5, R69 ;  /* 0x0000000544667819 */ /* 0x000fe40000010245 */
[----:B------:R-:W-:Y:S02]  /*27e0*/  MOV R140, R240 ;  /* 0x000000f0008c7202 */ /* 0x000fe40000000f00 */
[----:B------:R-:W-:Y:S01]  /*27f0*/  LOP3.LUT R166, R166, 0x8, RZ, 0xc0, !PT ;  /* 0x00000008a6a67812 */ /* 0x000fe200078ec0ff */
[----:B--2---:R-:W-:-:S04]  /*2800*/  IMAD R3, R33, R245, RZ ;  /* 0x000000f521037224 */ /* 0x004fc800078e02ff */
[----:B------:R-:W-:Y:S02]  /*2810*/  IMAD R0, R32, R74, R3 ;  /* 0x0000004a20007224 */ /* 0x000fe400078e0203 */
[----:B---3--:R-:W-:Y:S02]  /*2820*/  IMAD R3, R35, R245, RZ ;  /* 0x000000f523037224 */ /* 0x008fe400078e02ff */
[----:B------:R-:W-:-:S04]  /*2830*/  IMAD.WIDE.U32 R32, R245, R32, R16 ;  /* 0x00000020f5207225 */ /* 0x000fc800078e0010 */
[----:B------:R-:W-:-:S04]  /*2840*/  IMAD.WIDE.U32 R30, R245, R34, R16 ;  /* 0x00000022f51e7225 */ /* 0x000fc800078e0010 */
[----:B------:R-:W-:Y:S01]  /*2850*/  IMAD R2, R34, R74, R3 ;  /* 0x0000004a22027224 */ /* 0x000fe200078e0203 */
[----:B------:R-:W-:Y:S01]  /*2860*/  SHF.R.S32.HI R3, RZ, 0x1f, R5 ;  /* 0x0000001fff037819 */ /* 0x000fe20000011405 */
[----:B------:R-:W-:Y:S02]  /*2870*/  IMAD.IADD R33, R33, 0x1, R0 ;  /* 0x0000000121217824 */ /* 0x000fe400078e0200 */
[-C--:B----4-:R-:W-:Y:S02]  /*2880*/  IMAD R0, R205, R5.reuse, RZ ;  /* 0x00000005cd007224 */ /* 0x090fe400078e02ff */
[----:B------:R-:W-:Y:S02]  /*2890*/  IMAD.IADD R31, R31, 0x1, R2 ;  /* 0x000000011f1f7824 */ /* 0x000fe400078e0202 */
[----:B------:R-:W-:Y:S02]  /*28a0*/  IMAD R4, R203, R5, RZ ;  /* 0x00000005cb047224 */ /* 0x000fe400078e02ff */
[----:B------:R-:W-:-:S02]  /*28b0*/  IMAD R0, R204, R3, R0 ;  /* 0x00000003cc007224 */ /* 0x000fc400078e0200 */
[----:B------:R-:W-:-:S04]  /*28c0*/  IMAD.WIDE.U32 R30, R204, R5, R30 ;  /* 0x00000005cc1e7225 */ /* 0x000fc800078e001e */
[C---:B------:R-:W-:Y:S02]  /*28d0*/  IMAD R4, R202.reuse, R3, R4 ;  /* 0x00000003ca047224 */ /* 0x040fe400078e0204 */
[----:B------:R-:W-:Y:S01]  /*28e0*/  IMAD.WIDE.U32 R32, R202, R5, R32 ;  /* 0x00000005ca207225 */ /* 0x000fe200078e0020 */
[----:B------:R-:W-:-:S03]  /*28f0*/  IADD3 R3, P0, -R76, R186, RZ ;  /* 0x000000ba4c037210 */ /* 0x000fc60007f1e1ff */
[----:B------:R-:W-:Y:S01]  /*2900*/  IMAD.IADD R31, R31, 0x1, R0 ;  /* 0x000000011f1f7824 */ /* 0x000fe200078e0200 */
[----:B------:R-:W-:Y:S01]  /*2910*/  LEA.HI R167, R15, R15, RZ, 0x1 ;  /* 0x0000000f0fa77211 */ /* 0x000fe200078f08ff */
[-C--:B------:R-:W-:Y:S02]  /*2920*/  IMAD R2, R29, R14.reuse, RZ ;  /* 0x0000000e1d027224 */ /* 0x080fe400078e02ff */
[----:B------:R-:W-:Y:S02]  /*2930*/  IMAD R0, R27, R14, RZ ;  /* 0x0000000e1b007224 */ /* 0x000fe400078e02ff */
[----:B------:R-:W-:Y:S01]  /*2940*/  IMAD.IADD R33, R33, 0x1, R4 ;  /* 0x0000000121217824 */ /* 0x000fe200078e0204 */
[----:B------:R-:W-:Y:S01]  /*2950*/  SHF.R.S32.HI R167, RZ, 0x1, R167 ;  /* 0x00000001ffa77819 */ /* 0x000fe200000114a7 */
[-C--:B------:R-:W-:Y:S02]  /*2960*/  IMAD R2, R28, R13.reuse, R2 ;  /* 0x0000000d1c027224 */ /* 0x080fe400078e0202 */
[----:B------:R-:W-:-:S02]  /*2970*/  IMAD R0, R26, R13, R0 ;  /* 0x0000000d1a007224 */ /* 0x000fc400078e0200 */
[----:B------:R-:W-:-:S04]  /*2980*/  IMAD.WIDE.U32 R28, R28, R14, R32 ;  /* 0x0000000e1c1c7225 */ /* 0x000fc800078e0020 */
[----:B------:R-:W-:-:S04]  /*2990*/  IMAD.WIDE.U32 R26, R26, R14, R30 ;  /* 0x0000000e1a1a7225 */ /* 0x000fc800078e001e */
[----:B------:R-:W-:Y:S02]  /*29a0*/  IMAD.X R19, R187, 0x1, ~R19, P0 ;  /* 0x00000001bb137824 */ /* 0x000fe400000e0e13 */
[----:B------:R-:W-:Y:S02]  /*29b0*/  IMAD.IADD R29, R29, 0x1, R2 ;  /* 0x000000011d1d7824 */ /* 0x000fe400078e0202 */
[----:B------:R-:W-:Y:S02]  /*29c0*/  IMAD.IADD R27, R27, 0x1, R0 ;  /* 0x000000011b1b7824 */ /* 0x000fe400078e0200 */
[C---:B------:R-:W-:Y:S02]  /*29d0*/  IMAD R131, R19.reuse, R202, RZ ;  /* 0x000000ca13837224 */ /* 0x040fe400078e02ff */
[----:B------:R-:W-:Y:S02]  /*29e0*/  IMAD R135, R19, R204, RZ ;  /* 0x000000cc13877224 */ /* 0x000fe400078e02ff */
[----:B------:R-:W-:-:S02]  /*29f0*/  IMAD R4, R186, R167, R75 ;  /* 0x000000a7ba047224 */ /* 0x000fc400078e024b */
[----:B------:R-:W-:Y:S02]  /*2a00*/  IMAD R139, R167, R18, RZ ;  /* 0x00000012a78b7224 */ /* 0x000fe400078e02ff */
[-C--:B------:R-:W-:Y:S02]  /*2a10*/  IMAD R131, R203, R3.reuse, R131 ;  /* 0x00000003cb837224 */ /* 0x080fe400078e0283 */
[-C--:B------:R-:W-:Y:S02]  /*2a20*/  IMAD R135, R205, R3.reuse, R135 ;  /* 0x00000003cd877224 */ /* 0x080fe400078e0287 */
[----:B------:R-:W-:-:S04]  /*2a30*/  IMAD.WIDE.U32 R14, R202, R3, R28 ;  /* 0x00000003ca0e7225 */ /* 0x000fc800078e001c */
[----:B------:R-:W-:-:S04]  /*2a40*/  IMAD.WIDE.U32 R18, R204, R3, R26 ;  /* 0x00000003cc127225 */ /* 0x000fc800078e001a */
[----:B------:R-:W-:Y:S01]  /*2a50*/  IMAD.IADD R3, R75, 0x1, R4 ;  /* 0x000000014b037824 */ /* 0x000fe200078e0204 */
[----:B------:R-:W-:Y:S02]  /*2a60*/  SHF.R.S32.HI R2, RZ, 0x1f, R139 ;  /* 0x0000001fff027819 */ /* 0x000fe4000001148b */
[----:B------:R-:W-:Y:S02]  /*2a70*/  IADD3 R0, P3, R139, R4, RZ ;  /* 0x000000048b007210 */ /* 0x000fe40007f7e0ff */
[----:B------:R-:W-:Y:S02]  /*2a80*/  IADD3 R135, R19, R135, RZ ;  /* 0x0000008713877210 */ /* 0x000fe40007ffe0ff */
[C---:B------:R-:W-:Y:S02]  /*2a90*/  LEA R134, P0, R18.reuse, R24, 0x1 ;  /* 0x0000001812867211 */ /* 0x040fe400078008ff */
[----:B------:R-:W-:Y:S01]  /*2aa0*/  IADD3 R139, P2, R139, R3, RZ ;  /* 0x000000038b8b7210 */ /* 0x000fe20007f5e0ff */
[----:B------:R-:W-:Y:S01]  /*2ab0*/  IMAD.IADD R131, R15, 0x1, R131 ;  /* 0x000000010f837824 */ /* 0x000fe200078e0283 */
[----:B------:R-:W-:Y:S01]  /*2ac0*/  LEA.HI.X R135, R18, R25, R135, 0x1, P0 ;  /* 0x0000001912877211 */ /* 0x000fe200000f0c87 */
[----:B------:R-:W-:Y:S01]  /*2ad0*/  IMAD.SHL.U32 R18, R0, 0x2, RZ ;  /* 0x0000000200127824 */ /* 0x000fe200078e00ff */
[----:B------:R-:W-:Y:S01]  /*2ae0*/  LEA R132, P1, R14, R22, 0x1 ;  /* 0x000000160e847211 */ /* 0x000fe200078208ff */
[----:B------:R-:W-:Y:S01]  /*2af0*/  IMAD.SHL.U32 R138, R139, 0x2, RZ ;  /* 0x000000028b8a7824 */ /* 0x000fe200078e00ff */
[----:B------:R-:W-:-:S02]  /*2b00*/  LEA.HI.X.SX32 R5, R4, R2, 0x1, P3 ;  /* 0x0000000204057211 */ /* 0x000fc400018f0eff */
[----:B------:R-:W-:Y:S02]  /*2b10*/  LEA.HI.X.SX32 R2, R3, R2, 0x1, P2 ;  /* 0x0000000203027211 */ /* 0x000fe400010f0eff */
[----:B------:R-:W-:Y:S02]  /*2b20*/  LEA.HI.X R131, R14, R23, R131, 0x1, P1 ;  /* 0x000000170e837211 */ /* 0x000fe400008f0c83 */
[----:B------:R-:W-:Y:S02]  /*2b30*/  SHF.L.U64.HI R0, R0, 0x1, R5 ;  /* 0x0000000100007819 */ /* 0x000fe40000010205 */
[----:B------:R-:W-:Y:S02]  /*2b40*/  SHF.L.U64.HI R139, R139, 0x1, R2 ;  /* 0x000000018b8b7819 */ /* 0x000fe40000010202 */
[C---:B------:R-:W-:Y:S02]  /*2b50*/  IADD3 R60, P1, R8.reuse, R18, RZ ;  /* 0x00000012083c7210 */ /* 0x040fe40007f3e0ff */
[----:B------:R-:W-:-:S02]  /*2b60*/  IADD3 R136, P3, R8, R138, RZ ;  /* 0x0000008a08887210 */ /* 0x000fc40007f7e0ff */
[C---:B------:R-:W-:Y:S02]  /*2b70*/  IADD3 R138, P2, R6.reuse, R138, RZ ;  /* 0x0000008a068a7210 */ /* 0x040fe40007f5e0ff */
[----:B------:R-:W-:Y:S01]  /*2b80*/  IADD3 R18, P0, R6, R18, RZ ;  /* 0x0000001206127210 */ /* 0x000fe20007f1e0ff */
[C---:B------:R-:W-:Y:S01]  /*2b90*/  IMAD.X R61, R9.reuse, 0x1, R0, P1 ;  /* 0x00000001093d7824 */ /* 0x040fe200008e0600 */
[C---:B------:R-:W-:Y:S01]  /*2ba0*/  IADD3 R95, P1, R236.reuse, 0x80, RZ ;  /* 0x00000080ec5f7810 */ /* 0x040fe20007f3e0ff */
[--C-:B------:R-:W-:Y:S01]  /*2bb0*/  IMAD.X R137, R9, 0x1, R139.reuse, P3 ;  /* 0x0000000109897824 */ /* 0x100fe200018e068b */
[C---:B------:R-:W-:Y:S01]  /*2bc0*/  IADD3.X R19, R7.reuse, R0, RZ, P0, !PT ;  /* 0x0000000007137210 */ /* 0x040fe200007fe4ff */
[----:B------:R-:W-:Y:S01]  /*2bd0*/  IMAD.X R139, R7, 0x1, R139, P2 ;  /* 0x00000001078b7824 */ /* 0x000fe200010e068b */
[C---:B------:R-:W-:Y:S02]  /*2be0*/  IADD3 R99, P2, R236.reuse, 0x40, RZ ;  /* 0x00000040ec637810 */ /* 0x040fe40007f5e0ff */
[----:B------:R-:W-:Y:S01]  /*2bf0*/  IADD3 R89, P0, R236, 0xc0, RZ ;  /* 0x000000c0ec597810 */ /* 0x000fe20007f1e0ff */
[--C-:B------:R-:W-:Y:S01]  /*2c00*/  IMAD.X R96, RZ, RZ, R237.reuse, P1 ;  /* 0x000000ffff607224 */ /* 0x100fe200008e06ed */
[----:B------:R-:W-:Y:S01]  /*2c10*/  SHF.L.U32 R175, R167, 0x4, RZ ;  /* 0x00000004a7af7819 */ /* 0x000fe200000006ff */
[--C-:B------:R-:W-:Y:S01]  /*2c20*/  IMAD.X R100, RZ, RZ, R237.reuse, P2 ;  /* 0x000000ffff647224 */ /* 0x100fe200010e06ed */
[-C--:B------:R-:W-:Y:S01]  /*2c30*/  IADD3 R93, P1, R95, R236.reuse, RZ ;  /* 0x000000ec5f5d7210 */ /* 0x080fe20007f3e0ff */
[----:B------:R-:W-:Y:S01]  /*2c40*/  IMAD.X R90, RZ, RZ, R237, P0 ;  /* 0x000000ffff5a7224 */ /* 0x000fe200000e06ed */
[-C--:B------:R-:W-:Y:S01]  /*2c50*/  IADD3 R97, P2, R99, R236.reuse, RZ ;  /* 0x000000ec63617210 */ /* 0x080fe20007f5e0ff */
[----:B------:R-:W-:Y:S01]  /*2c60*/  IMAD.SHL.U32 R106, R204, 0x10, RZ ;  /* 0x00000010cc6a7824 */ /* 0x000fe200078e00ff */
[----:B------:R-:W-:-:S02]  /*2c70*/  IADD3 R87, P0, R89, R236, RZ ;  /* 0x000000ec59577210 */ /* 0x000fc40007f1e0ff */
[C---:B------:R-:W-:Y:S02]  /*2c80*/  IADD3 R164, R175.reuse, 0x40, RZ ;  /* 0x00000040afa47810 */ /* 0x040fe40007ffe0ff */
[C---:B------:R-:W-:Y:S02]  /*2c90*/  IADD3 R163, R175.reuse, 0x80, RZ ;  /* 0x00000080afa37810 */ /* 0x040fe40007ffe0ff */
[----:B------:R-:W-:Y:S01]  /*2ca0*/  IADD3 R161, R175, 0xc0, RZ ;  /* 0x000000c0afa17810 */ /* 0x000fe20007ffe0ff */
[----:B------:R-:W-:Y:S01]  /*2cb0*/  IMAD.X R94, R96, 0x1, R237, P1 ;  /* 0x00000001605e7824 */ /* 0x000fe200008e06ed */
[----:B------:R-:W-:Y:S01]  /*2cc0*/  IADD3.X R88, R90, R237, RZ, P0, !PT ;  /* 0x000000ed5a587210 */ /* 0x000fe200007fe4ff */
[----:B------:R-:W-:Y:S01]  /*2cd0*/  IMAD R3, R71, 0x60, RZ ;  /* 0x0000006047037824 */ /* 0x000fe200078e02ff */
[----:B------:R-:W-:Y:S01]  /*2ce0*/  SHF.L.U64.HI R103, R204, 0x4, R205 ;  /* 0x00000004cc677819 */ /* 0x000fe200000102cd */
[----:B------:R-:W-:Y:S01]  /*2cf0*/  IMAD.X R98, R100, 0x1, R237, P2 ;  /* 0x0000000164627824 */ /* 0x000fe200010e06ed */
[----:B------:R-:W-:Y:S01]  /*2d00*/  IADD3 R92, P4, R97, R236, RZ ;  /* 0x000000ec615c7210 */ /* 0x000fe20007f9e0ff */
[----:B------:R-:W-:Y:S01]  /*2d10*/  IMAD.SHL.U32 R116, R204, 0x20, RZ ;  /* 0x00000020cc747824 */ /* 0x000fe200078e00ff */
[----:B------:R-:W-:-:S02]  /*2d20*/  IADD3 R105, P5, R106, 0x40, RZ ;  /* 0x000000406a697810 */ /* 0x000fc40007fbe0ff */
[C---:B------:R-:W-:Y:S02]  /*2d30*/  IADD3 R109, P1, R106.reuse, 0x80, RZ ;  /* 0x000000806a6d7810 */ /* 0x040fe40007f3e0ff */
[----:B------:R-:W-:Y:S01]  /*2d40*/  IADD3 R117, P0, R106, 0xc0, RZ ;  /* 0x000000c06a757810 */ /* 0x000fe20007f1e0ff */
[----:B------:R-:W-:Y:S01]  /*2d50*/  IMAD.IADD R162, R175, 0x1, R164 ;  /* 0x00000001afa27824 */ /* 0x000fe200078e02a4 */
[-C--:B------:R-:W-:Y:S01]  /*2d60*/  IADD3 R86, P3, R93, R236.reuse, RZ ;  /* 0x000000ec5d567210 */ /* 0x080fe20007f7e0ff */
[----:B------:R-:W-:Y:S01]  /*2d70*/  IMAD.IADD R160, R175, 0x1, R163 ;  /* 0x00000001afa07824 */ /* 0x000fe200078e02a3 */
[----:B------:R-:W-:Y:S02]  /*2d80*/  IADD3 R84, P2, R87, R236, RZ ;  /* 0x000000ec57547210 */ /* 0x000fe40007f5e0ff */
[----:B------:R-:W-:Y:S01]  /*2d90*/  IADD3 R158, R175, R161, RZ ;  /* 0x000000a1af9e7210 */ /* 0x000fe20007ffe0ff */
[----:B------:R-:W-:Y:S01]  /*2da0*/  IMAD.SHL.U32 R127, R202, 0x10, RZ ;  /* 0x00000010ca7f7824 */ /* 0x000fe200078e00ff */
[----:B------:R-:W-:Y:S01]  /*2db0*/  IADD3 R78, R201, R3, RZ ;  /* 0x00000003c94e7210 */ /* 0x000fe20007ffe0ff */
[----:B------:R-:W-:Y:S01]  /*2dc0*/  IMAD.X R91, R98, 0x1, R237, P4 ;  /* 0x00000001625b7824 */ /* 0x000fe200020e06ed */
[----:B------:R-:W-:Y:S01]  /*2dd0*/  IADD3.X R85, R94, R237, RZ, P3, !PT ;  /* 0x000000ed5e557210 */ /* 0x000fe20001ffe4ff */
[----:B------:R-:W-:Y:S01]  /*2de0*/  IMAD.X R108, RZ, RZ, R103, P5 ;  /* 0x000000ffff6c7224 */ /* 0x000fe200028e0667 */
[----:B------:R-:W-:Y:S01]  /*2df0*/  SHF.L.U64.HI R5, R70, 0x5, R71 ;  /* 0x0000000546057819 */ /* 0x000fe20000010247 */
[----:B------:R-:W-:Y:S01]  /*2e00*/  IMAD.X R112, RZ, RZ, R103, P1 ;  /* 0x000000ffff707224 */ /* 0x000fe200008e0667 */
[C---:B------:R-:W-:Y:S01]  /*2e10*/  SHF.L.U64.HI R0, R202.reuse, 0x4, R203 ;  /* 0x00000004ca007819 */ /* 0x040fe200000102cb */
[----:B------:R-:W-:Y:S01]  /*2e20*/  IMAD.X R120, RZ, RZ, R103, P0 ;  /* 0x000000ffff787224 */ /* 0x000fe200000e0667 */
[C---:B------:R-:W-:Y:S01]  /*2e30*/  SHF.L.U64.HI R128, R202.reuse, 0x5, R203 ;  /* 0x00000005ca807819 */ /* 0x040fe200000102cb */
[----:B------:R-:W-:Y:S01]  /*2e40*/  IMAD.SHL.U32 R169, R167, 0x20, RZ ;  /* 0x00000020a7a97824 */ /* 0x000fe200078e00ff */
[----:B------:R-:W-:Y:S01]  /*2e50*/  SHF.L.U32 R129, R202, 0x5, RZ ;  /* 0x00000005ca817819 */ /* 0x000fe200000006ff */
[----:B------:R-:W-:Y:S01]  /*2e60*/  IMAD R3, R203, 0x60, RZ ;  /* 0x00000060cb037824 */ /* 0x000fe200078e02ff */
[----:B------:R-:W-:Y:S01]  /*2e70*/  SHF.L.U64.HI R113, R204, 0x5, R205 ;  /* 0x00000005cc717819 */ /* 0x000fe200000102cd */
[----:B------:R-:W-:Y:S01]  /*2e80*/  IMAD.X R83, R88, 0x1, R237, P2 ;  /* 0x0000000158537824 */ /* 0x000fe200010e06ed */
[-C--:B------:R-:W-:Y:S01]  /*2e90*/  IADD3 R110, P5, R105, R106.reuse, RZ ;  /* 0x0000006a696e7210 */ /* 0x080fe20007fbe0ff */
[----:B------:R-:W-:Y:S01]  /*2ea0*/  IMAD R167, R167, 0x30, RZ ;  /* 0x00000030a7a77824 */ /* 0x000fe200078e02ff */
[----:B------:R-:W-:Y:S01]  /*2eb0*/  IADD3 R114, P4, R109, R106, RZ ;  /* 0x0000006a6d727210 */ /* 0x000fe20007f9e0ff */
[C---:B------:R-:W-:Y:S01]  /*2ec0*/  IMAD.IADD R159, R175.reuse, 0x1, R162 ;  /* 0x00000001af9f7824 */ /* 0x040fe200078e02a2 */
[C---:B------:R-:W-:Y:S01]  /*2ed0*/  IADD3 R118, P3, R116.reuse, R105, RZ ;  /* 0x0000006974767210 */ /* 0x040fe20007f7e0ff */
[C---:B------:R-:W-:Y:S01]  /*2ee0*/  IMAD.IADD R157, R175.reuse, 0x1, R160 ;  /* 0x00000001af9d7824 */ /* 0x040fe200078e02a0 */
[----:B------:R-:W-:Y:S01]  /*2ef0*/  IADD3 R124, P1, R116, R109, RZ ;  /* 0x0000006d747c7210 */ /* 0x000fe20007f3e0ff */
[----:B------:R-:W-:Y:S01]  /*2f00*/  IMAD.IADD R156, R175, 0x1, R158 ;  /* 0x00000001af9c7824 */ /* 0x000fe200078e029e */
[C---:B------:R-:W-:Y:S01]  /*2f10*/  IADD3 R126, P0, R117.reuse, R116, RZ ;  /* 0x00000074757e7210 */ /* 0x040fe20007f1e0ff */
[----:B------:R-:W-:Y:S01]  /*2f20*/  IMAD.WIDE.U32 R202, R202, 0x60, RZ ;  /* 0x00000060caca7825 */ /* 0x000fe200078e00ff */
[----:B------:R-:W-:-:S02]  /*2f30*/  IADD3 R122, P2, R117, R106, RZ ;  /* 0x0000006a757a7210 */ /* 0x000fc40007f5e0ff */
[C---:B------:R-:W-:Y:S01]  /*2f40*/  SHF.L.U64.HI R82, R80.reuse, 0x1, R5 ;  /* 0x0000000150527819 */ /* 0x040fe20000010205 */
[----:B------:R-:W-:Y:S01]  /*2f50*/  IMAD.MOV.U32 R9, RZ, RZ, R165 ;  /* 0x000000ffff097224 */ /* 0x000fe200078e00a5 */
[----:B------:R-:W-:Y:S01]  /*2f60*/  SHF.L.U64.HI R125, R127, 0x1, R0 ;  /* 0x000000017f7d7819 */ /* 0x000fe20000010200 */
[----:B------:R-:W-:Y:S01]  /*2f70*/  IMAD.SHL.U32 R80, R80, 0x2, RZ ;  /* 0x0000000250507824 */ /* 0x000fe200078e00ff */
[----:B------:R-:W-:Y:S01]  /*2f80*/  SHF.L.U64.HI R128, R129, 0x1, R128 ;  /* 0x0000000181807819 */ /* 0x000fe20000010280 */
[----:B------:R-:W-:Y:S01]  /*2f90*/  IMAD.SHL.U32 R127, R127, 0x2, RZ ;  /* 0x000000027f7f7824 */ /* 0x000fe200078e00ff */
[----:B------:R-:W-:Y:S01]  /*2fa0*/  IADD3.X R119, R120, R103, RZ, P2, !PT ;  /* 0x0000006778777210 */ /* 0x000fe200017fe4ff */
[----:B------:R-:W-:Y:S01]  /*2fb0*/  IMAD.SHL.U32 R129, R129, 0x2, RZ ;  /* 0x0000000281817824 */ /* 0x000fe200078e00ff */
[----:B------:R-:W-:Y:S01]  /*2fc0*/  SHF.R.S32.HI R155, RZ, 0x1f, R175 ;  /* 0x0000001fff9b7819 */ /* 0x000fe200000114af */
[----:B------:R-:W-:Y:S01]  /*2fd0*/  IMAD.IADD R130, R203, 0x1, R3 ;  /* 0x00000001cb827824 */ /* 0x000fe200078e0203 */
[----:B------:R-:W-:Y:S01]  /*2fe0*/  SHF.R.S32.HI R154, RZ, 0x1f, R169 ;  /* 0x0000001fff9a7819 */ /* 0x000fe200000114a9 */
[----:B------:R-:W-:Y:S01]  /*2ff0*/  IMAD.X R107, R108, 0x1, R103, P5 ;  /* 0x000000016c6b7824 */ /* 0x000fe200028e0667 */
[----:B------:R-:W-:Y:S01]  /*3000*/  SHF.R.S32.HI R152, RZ, 0x1f, R167 ;  /* 0x0000001fff987819 */ /* 0x000fe200000114a7 */
        /* <DEDUP_REMOVED lines=13> */
.L_x_1737:
[----:B------:R-:W-:Y:S01]  /*30e0*/  IMAD.SHL.U32 R14, R9, 0x40, RZ ;  /* 0x00000040090e7824 */ /* 0x000fe200078e00ff */
[----:B------:R-:W-:Y:S01]  /*30f0*/  BSSY B0, `(.L_x_1620) ;  /* 0x0000015000007945 */ /* 0x000fe20003800000 */
[----:B-----5:R-:W-:Y:S03]  /*3100*/  IMAD.MOV.U32 R133, RZ, RZ, R131 ;  /* 0x000000ffff857224 */ /* 0x020fe600078e0083 */
[----:B------:R-:W-:Y:S04]  /*3110*/  IADD3 R13, R14, -0x40, RZ ;  /* 0xffffffc00e0d7810 */ /* 0x000fe80007ffe0ff */
[----:B------:R-:W-:Y:S01]  /*3120*/  IADD3 R206, R76, -R13, RZ ;  /* 0x8000000d4cce7210 */ /* 0x000fe20007ffe0ff */
[----:B------:R-:W-:Y:S05]  /*3130*/  IMAD.IADD R208, R72, 0x1, -R13 ;  /* 0x0000000148d07824 */ /* 0x000fea00078e0a0d */
[C---:B------:R-:W-:Y:S04]  /*3140*/  ISETP.GE.AND P2, PT, R186.reuse, R208, PT ;  /* 0x000000d0ba00720c */ /* 0x040fe80003f46270 */
[----:B------:R-:W-:Y:S11]  /*3150*/  ISETP.GE.AND P2, PT, R186, R206, !P2 ;  /* 0x000000ceba00720c */ /* 0x000ff60005746270 */
[----:B------:R-:W-:Y:S02]  /*3160*/  @!UPT UIADD3 URZ, URZ, URZ, URZ ;  /* 0x0000003f3f3ff290 */ /* 0x000fe4000fffe03f */
[----:B----4-:R-:W-:-:S05]  /*3170*/  @!P2 BRA `(.L_x_1621) ;  /* 0x000000c00000a947 */ /* 0x010fca0003800000 */
        /* <DEDUP_REMOVED lines=12> */
.L_x_1621:
[----:B------:R-:W-:Y:S05]  /*3240*/  BSYNC B0 ;  /* 0x0000000000007941 */ /* 0x000fea0003800000 */
.L_x_1620:
        /* <DEDUP_REMOVED lines=21> */
.L_x_1623:
[----:B------:R-:W-:Y:S05]  /*33a0*/  BSYNC B0 ;  /* 0x0000000000007941 */ /* 0x000fea0003800000 */
.L_x_1622:
        /* <DEDUP_REMOVED lines=21> */
.L_x_1625:
[----:B------:R-:W-:Y:S05]  /*3500*/  BSYNC B0 ;  /* 0x0000000000007941 */ /* 0x000fea0003800000 */
.L_x_1624:
        /* <DEDUP_REMOVED lines=21> */
.L_x_1627:
[----:B------:R-:W-:Y:S05]  /*3660*/  BSYNC B0 ;  /* 0x0000000000007941 */ /* 0x000fea0003800000 */
.L_x_1626:
[----:B------:R-:W2:Y:S01]  /*3670*/  LD.E R15, [R20.64+0xd0] ;  /* 0x0000d006140f7980 */ /* 0x000ea2000c101900 */
[----:B------:R-:W-:Y:S03]  /*3680*/  BSSY B3, `(.L_x_1628) ;  /* 0x0000a05000037945 */ /* 0x000fe60003800000 */
[----:B------:R-:W3:Y:S01]  /*3690*/  LD.E R131, [R20.64+0x130] ;  /* 0x0001300614837980 */ /* 0x000ee2000c101900 */
        /* <DEDUP_REMOVED lines=10> */
[----:B---3--:R-:W-:Y:S01]  /*3740*/  BSSY B1, `(.L_x_1631) ;  /* 0x00000cc000017945 */ /* 0x008fe20003800000 */
[----:B------:R-:W-:-:S05]  /*3750*/  @!P2 BRA `(.L_x_1632) ;  /* 0x00000ca00000a947 */ /* 0x000fca0003800000 */
[----:B-----5:R-:W-:Y:S01]  /*3760*/  ISETP.GE.AND P0, PT, R16, R133, PT ;  /* 0x000000851000720c */ /* 0x020fe20003f06270 */
[----:B------:R-:W-:Y:S01]  /*3770*/  @!UPT UIADD3 URZ, URZ, URZ, URZ ;  /* 0x0000003f3f3ff290 */ /* 0x000fe2000fffe03f */
[----:B------:R-:W-:Y:S11]  /*3780*/  BSSY B0, `(.L_x_1633) ;  /* 0x0000030000007945 */ /* 0x000ff60003800000 */
[----:B------:R-:W-:-:S05]  /*3790*/  @P0 BRA `(.L_x_1634) ;  /* 0x000002e000000947 */ /* 0x000fca0003800000 */
[----:B------:R-:W-:Y:S01]  /*37a0*/  ISETP.GE.AND P0, PT, R16, R15, PT ;  /* 0x0000000f1000720c */ /* 0x000fe20003f06270 */
[----:B-1----:R-:W2:Y:S11]  /*37b0*/  LD.E.128 R24, [R134.64] ;  /* 0x0000000686187980 */ /* 0x002eb6000c101d00 */
        /* <DEDUP_REMOVED lines=44> */
.L_x_1634:
[----:B------:R-:W-:Y:S05]  /*3a80*/  BSYNC B0 ;  /* 0x0000000000007941 */ /* 0x000fea0003800000 */
.L_x_1633:
        /* <DEDUP_REMOVED lines=50> */
.L_x_1636:
[----:B------:R-:W-:Y:S05]  /*3db0*/  BSYNC B0 ;  /* 0x0000000000007941 */ /* 0x000fea0003800000 */
.L_x_1635:
        /* <DEDUP_REMOVED lines=50> */
.L_x_1638:
[----:B------:R-:W-:Y:S05]  /*40e0*/  BSYNC B0 ;  /* 0x0000000000007941 */ /* 0x000fea0003800000 */
.L_x_1637:
        /* <DEDUP_REMOVED lines=49> */
.L_x_1632:
[----:B------:R-:W-:Y:S05]  /*4400*/  BSYNC B1 ;  /* 0x0000000000017941 */ /* 0x000fea0003800000 */
.L_x_1631:
[C---:B------:R-:W-:Y:S01]  /*4410*/  ISETP.GE.AND P0, PT, R173.reuse, R208, PT ;  /* 0x000000d0ad00720c */ /* 0x040fe20003f06270 */
[----:B------:R-:W-:Y:S03]  /*4420*/  BSSY B1, `(.L_x_1639) ;  /* 0x00000df000017945 */ /* 0x000fe60003800000 */
[----:B------:R-:W-:Y:S11]  /*4430*/  ISETP.GE.AND P0, PT, R173, R206, !P0 ;  /* 0x000000cead00720c */ /* 0x000ff60004706270 */
[----:B------:R-:W-:Y:S02]  /*4440*/  @!UPT UIADD3 URZ, URZ, URZ, URZ ;  /* 0x0000003f3f3ff290 */ /* 0x000fe4000fffe03f */
[----:B------:R-:W-:-:S05]  /*4450*/  @!P0 BRA `(.L_x_1640) ;  /* 0x00000db000008947 */ /* 0x000fca0003800000 */
[----:B-----5:R-:W-:Y:S01]  /*4460*/  ISETP.GE.AND P0, PT, R16, R133, PT ;  /* 0x000000851000720c */ /* 0x020fe20003f06270 */
[C---:B-1----:R-:W-:Y:S01]  /*4470*/  IMAD.SHL.U32 R5, R175.reuse, 0x2, RZ ;  /* 0x00000002af057824 */ /* 0x042fe200078e00ff */
        /* <DEDUP_REMOVED lines=56> */
.L_x_1642:
[----:B------:R-:W-:Y:S05]  /*4800*/  BSYNC B0 ;  /* 0x0000000000007941 */ /* 0x000fea0003800000 */
.L_x_1641:
        /* <DEDUP_REMOVED lines=53> */
.L_x_1644:
[----:B------:R-:W-:Y:S05]  /*4b60*/  BSYNC B0 ;  /* 0x0000000000007941 */ /* 0x000fea0003800000 */
.L_x_1643:
        /* <DEDUP_REMOVED lines=53> */
.L_x_1646:
[----:B------:R-:W-:Y:S05]  /*4ec0*/  BSYNC B0 ;  /* 0x0000000000007941 */ /* 0x000fea0003800000 */
.L_x_1645:
        /* <DEDUP_REMOVED lines=52> */
.L_x_1640:
[----:B------:R-:W-:Y:S05]  /*5210*/  BSYNC B1 ;  /* 0x0000000000017941 */ /* 0x000fea0003800000 */
.L_x_1639:
        /* <DEDUP_REMOVED lines=63> */
.L_x_1650:
[----:B------:R-:W-:Y:S05]  /*5610*/  BSYNC B0 ;  /* 0x0000000000007941 */ /* 0x000fea0003800000 */
.L_x_1649:
        /* <DEDUP_REMOVED lines=53> */
.L_x_1652:
[----:B------:R-:W-:Y:S05]  /*5970*/  BSYNC B0 ;  /* 0x0000000000007941 */ /* 0x000fea0003800000 */
.L_x_1651:
        /* <DEDUP_REMOVED lines=53> */
.L_x_1654:
[----:B------:R-:W-:Y:S05]  /*5cd0*/  BSYNC B0 ;  /* 0x0000000000007941 */ /* 0x000fea0003800000 */
.L_x_1653:
        /* <DEDUP_REMOVED lines=52> */
.L_x_1648:
[----:B------:R-:W-:Y:S05]  /*6020*/  BSYNC B1 ;  /* 0x0000000000017941 */ /* 0x000fea0003800000 */
.L_x_1647:
        /* <DEDUP_REMOVED lines=20> */
[----:B------:R-:W2:Y:S03]  /*6170*/  LD.E.128 R24, [R40.64] ;  /* 0x0000000628187980 */ /* 0x000ea6000c101d00 */
        /* <DEDUP_REMOVED lines=44> */
.L_x_1658:
[----:B------:R-:W-:Y:S05]  /*6440*/  BSYNC B0 ;  /* 0x0000000000007941 */ /* 0x000fea0003800000 */
.L_x_1657:
[----:B------:R-:W-:Y:S01]  /*6450*/  ISETP.GE.AND P0, PT, R12, R133, PT ;  /* 0x000000850c00720c */ /* 0x000fe20003f06270 */
[----:B------:R-:W-:Y:S01]  /*6460*/  @!UPT UIADD3 URZ, URZ, URZ, URZ ;  /* 0x0000003f3f3ff290 */ /* 0x000fe2000fffe03f */
[----:B------:R-:W-:Y:S11]  /*6470*/  BSSY B0, `(.L_x_1659) ;  /* 0x0000033000007945 */ /* 0x000ff60003800000 */
        /* <DEDUP_REMOVED lines=50> */
.L_x_1660:
[----:B------:R-:W-:Y:S05]  /*67a0*/  BSYNC B0 ;  /* 0x0000000000007941 */ /* 0x000fea0003800000 */
.L_x_1659:
        /* <DEDUP_REMOVED lines=53> */
.L_x_1662:
[----:B------:R-:W-:Y:S05]  /*6b00*/  BSYNC B0 ;  /* 0x0000000000007941 */ /* 0x000fea0003800000 */
.L_x_1661:
        /* <DEDUP_REMOVED lines=52> */
.L_x_1656:
[----:B------:R-:W-:Y:S05]  /*6e50*/  BSYNC B1 ;  /* 0x0000000000017941 */ /* 0x000fea0003800000 */
.L_x_1655:
[----:B-1----:R-:W2:Y:S02]  /*6e60*/  LD.E R3, [R20.64+0xd0] ;  /* 0x0000d00614037980 */ /* 0x002ea4000c101900 */
[----:B--2---:R-:W-:Y:S05]  /*6e70*/  IMAD.U32 R3, R3, -0x20, RZ ;  /* 0xffffffe003037824 */ /* 0x004fea00078e00ff */
[C---:B------:R-:W-:Y:S02]  /*6e80*/  LEA R18, P1, R3.reuse, R18, 0x1 ;  /* 0x0000001203127211 */ /* 0x040fe400078208ff */
[C---:B------:R-:W-:Y:S02]  /*6e90*/  LEA R60, P0, R3.reuse, R60, 0x1 ;  /* 0x0000003c033c7211 */ /* 0x040fe400078008ff */
[C---:B------:R-:W-:Y:S02]  /*6ea0*/  LEA.HI.X.SX32 R19, R3.reuse, R19, 0x1, P1 ;  /* 0x0000001303137211 */ /* 0x040fe400008f0eff */
[----:B------:R-:W-:Y:S01]  /*6eb0*/  LEA.HI.X.SX32 R61, R3, R61, 0x1, P0 ;  /* 0x0000003d033d7211 */ /* 0x000fe200000f0eff */
[----:B------:R-:W-:-:S05]  /*6ec0*/  BRA `(.L_x_1663) ;  /* 0x0000680000007947 */ /* 0x000fca0003800000 */
.L_x_1630:
[----:B---3--:R-:W-:Y:S01]  /*6ed0*/  BSSY B2, `(.L_x_1664) ;  /* 0x0000168000027945 */ /* 0x008fe20003800000 */
        /* <DEDUP_REMOVED lines=31> */
[----:B------:R-:W3:Y:S03]  /*70d0*/  LD.E.128 R212, [R212.64] ;  /* 0x00000006d4d47980 */ /* 0x000ee6000c101d00 */
[C---:B------:R-:W-:Y:S04]  /*70e0*/  LEA R42, P0, R63.reuse, R138, 0x1 ;  /* 0x0000008a3f2a7211 */ /* 0x040fe800078008ff */
[----:B------:R-:W-:Y:S01]  /*70f0*/  LEA.HI.X.SX32 R43, R63, R139, 0x1, P0 ;  /* 0x0000008b3f2b7211 */ /* 0x000fe200000f0eff */
[----:B-1----:R-:W4:Y:S08]  /*7100*/  LD.E.128 R24, [R22.64] ;  /* 0x0000000616187980 */ /* 0x002f30000c101d00 */
[----:B--2---:R-:W2:Y:S01]  /*7110*/  LD.E.128 R64, [R42.64] ;  /* 0x000000062a407980 */ /* 0x004ea2000c101d00 */
        /* <DEDUP_REMOVED lines=52> */
.L_x_1669:
[----:B------:R-:W-:Y:S05]  /*7460*/  BSYNC B0 ;  /* 0x0000000000007941 */ /* 0x000fea0003800000 */
.L_x_1668:
[----:B-----5:R3:W-:Y:S02]  /*7470*/  ST.E.128 [R140.64], R44 ;  /* 0x0000002c8c007985 */ /* 0x0207e4000c101d06 */
.L_x_1667:
[----:B------:R-:W-:Y:S05]  /*7480*/  BSYNC B1 ;  /* 0x0000000000017941 */ /* 0x000fea0003800000 */
.L_x_1666:
[----:B------:R-:W-:Y:S01]  /*7490*/  ISETP.GE.AND P0, PT, R12, R133, PT ;  /* 0x000000850c00720c */ /* 0x000fe20003f06270 */
[----:B------:R-:W-:Y:S01]  /*74a0*/  @!UPT UIADD3 URZ, URZ, URZ, URZ ;  /* 0x0000003f3f3ff290 */ /* 0x000fe2000fffe03f */
[----:B------:R-:W-:Y:S11]  /*74b0*/  BSSY B1, `(.L_x_1670) ;  /* 0x0000057000017945 */ /* 0x000ff60003800000 */
[----:B------:R-:W-:-:S05]  /*74c0*/  @P0 BRA `(.L_x_1671) ;  /* 0x0000055000000947 */ /* 0x000fca0003800000 */
[----:B---3--:R3:W5:Y:S01]  /*74d0*/  LD.E.128 R44, [R134.64+0x80] ;  /* 0x00008006862c7980 */ /* 0x008762000c101d00 */
        /* <DEDUP_REMOVED lines=25> */
[----:B------:R-:W4:Y:S03]  /*7670*/  LD.E.128 R212, [R212.64+0x80] ;  /* 0x00008006d4d47980 */ /* 0x000f26000c101d00 */
[C---:B------:R-:W-:Y:S04]  /*7680*/  LEA R42, P0, R207.reuse, R138, 0x1 ;  /* 0x0000008acf2a7211 */ /* 0x040fe800078008ff */
[----:B------:R-:W-:Y:S01]  /*7690*/  LEA.HI.X.SX32 R43, R207, R139, 0x1, P0 ;  /* 0x0000008bcf2b7211 */ /* 0x000fe200000f0eff */
[----:B-12---:R-:W2:Y:S08]  /*76a0*/  LD.E.128 R24, [R22.64+0x80] ;  /* 0x0000800616187980 */ /* 0x006eb0000c101d00 */
[----:B---3--:R-:W3:Y:S01]  /*76b0*/  LD.E.128 R64, [R42.64+0x80] ;  /* 0x000080062a407980 */ /* 0x008ee2000c101d00 */
[C---:B----4-:R-:W-:Y:S01]  /*76c0*/  IMAD.U32 R37, R212.reuse, 0x10000, RZ ;  /* 0x00010000d4257824 */ /* 0x050fe200078e00ff */
[----:B------:R-:W-:Y:S01]  /*76d0*/  LOP3.LUT R33, R212, 0xffff0000, RZ, 0xc0, !PT ;  /* 0xffff0000d4217812 */ /* 0x000fe200078ec0ff */
[C---:B------:R-:W-:Y:S01]  /*76e0*/  IMAD.U32 R29, R214.reuse, 0x10000, RZ ;  /* 0x00010000d61d7824 */ /* 0x040fe200078e00ff */
[----:B------:R-:W-:Y:S01]  /*76f0*/  SHF.L.U32 R31, R213, 0x10, RZ ;  /* 0x00000010d51f7819 */ /* 0x000fe200000006ff */
[----:B------:R-:W-:Y:S01]  /*7700*/  @!P1 FADD.FTZ R37, -R37, -RZ ;  /* 0x800000ff25259221 */ /* 0x000fe20000010100 */
[----:B------:R-:W-:Y:S01]  /*7710*/  LOP3.LUT R30, R213, 0xffff0000, RZ, 0xc0, !PT ;  /* 0xffff0000d51e7812 */ /* 0x000fe200078ec0ff */
[----:B------:R-:W-:Y:S01]  /*7720*/  @!P1 FADD.FTZ R33, -R33, -RZ ;  /* 0x800000ff21219221 */ /* 0x000fe20000010100 */
[----:B------:R-:W-:Y:S01]  /*7730*/  LOP3.LUT R28, R214, 0xffff0000, RZ, 0xc0, !PT ;  /* 0xffff0000d61c7812 */ /* 0x000fe200078ec0ff */
[C---:B--2---:R-:W-:Y:S01]  /*7740*/  IMAD.U32 R38, R24.reuse, 0x10000, RZ ;  /* 0x0001000018267824 */ /* 0x044fe200078e00ff */
[----:B------:R-:W-:Y:S01]  /*7750*/  LOP3.LUT R36, R24, 0xffff0000, RZ, 0xc0, !PT ;  /* 0xffff000018247812 */ /* 0x000fe200078ec0ff */
[----:B------:R-:W-:Y:S01]  /*7760*/  @!P1 FADD.FTZ R31, -R31, -RZ ;  /* 0x800000ff1f1f9221 */ /* 0x000fe20000010100 */
[C---:B------:R-:W-:Y:S01]  /*7770*/  SHF.L.U32 R34, R25.reuse, 0x10, RZ ;  /* 0x0000001019227819 */ /* 0x040fe200000006ff */
[----:B------:R-:W-:Y:S01]  /*7780*/  FMUL.FTZ R0, R38, R37 ;  /* 0x0000002526007220 */ /* 0x000fe20000410000 */
[----:B------:R-:W-:Y:S01]  /*7790*/  LOP3.LUT R35, R25, 0xffff0000, RZ, 0xc0, !PT ;  /* 0xffff000019237812 */ /* 0x000fe200078ec0ff */
[----:B------:R-:W-:Y:S01]  /*77a0*/  @!P1 FADD.FTZ R30, -R30, -RZ ;  /* 0x800000ff1e1e9221 */ /* 0x000fe20000010100 */
[----:B------:R-:W-:Y:S01]  /*77b0*/  SHF.L.U32 R23, R215, 0x10, RZ ;  /* 0x00000010d7177819 */ /* 0x000fe200000006ff */
[C---:B---3--:R-:W-:Y:S01]  /*77c0*/  IMAD.U32 R40, R64.reuse, 0x10000, RZ ;  /* 0x0001000040287824 */ /* 0x048fe200078e00ff */
        /* <DEDUP_REMOVED lines=35> */
.L_x_1673:
[----:B------:R-:W-:Y:S05]  /*7a00*/  BSYNC B0 ;  /* 0x0000000000007941 */ /* 0x000fea0003800000 */
.L_x_1672:
[----:B-----5:R4:W-:Y:S02]  /*7a10*/  ST.E.128 [R140.64+0x80], R44 ;  /* 0x0000802c8c007985 */ /* 0x0209e4000c101d06 */
.L_x_1671:
[----:B------:R-:W-:Y:S05]  /*7a20*/  BSYNC B1 ;  /* 0x0000000000017941 */ /* 0x000fea0003800000 */
.L_x_1670:
[----:B------:R-:W-:Y:S01]  /*7a30*/  ISETP.GE.AND P0, PT, R11, R133, PT ;  /* 0x000000850b00720c */ /* 0x000fe20003f06270 */
[----:B------:R-:W-:Y:S01]  /*7a40*/  @!UPT UIADD3 URZ, URZ, URZ, URZ ;  /* 0x0000003f3f3ff290 */ /* 0x000fe2000fffe03f */
[----:B------:R-:W-:Y:S11]  /*7a50*/  BSSY B1, `(.L_x_1674) ;  /* 0x0000057000017945 */ /* 0x000ff60003800000 */
[----:B------:R-:W-:-:S05]  /*7a60*/  @P0 BRA `(.L_x_1675) ;  /* 0x0000055000000947 */ /* 0x000fca0003800000 */
[----:B---34-:R3:W5:Y:S01]  /*7a70*/  LD.E.128 R44, [R134.64+0x100] ;  /* 0x00010006862c7980 */ /* 0x018762000c101d00 */
        /* <DEDUP_REMOVED lines=82> */
.L_x_1677:
[----:B------:R-:W-:Y:S05]  /*7fa0*/  BSYNC B0 ;  /* 0x0000000000007941 */ /* 0x000fea0003800000 */
.L_x_1676:
[----:B-----5:R4:W-:Y:S02]  /*7fb0*/  ST.E.128 [R140.64+0x100], R44 ;  /* 0x0001002c8c007985 */ /* 0x0209e4000c101d06 */
.L_x_1675:
[----:B------:R-:W-:Y:S05]  /*7fc0*/  BSYNC B1 ;  /* 0x0000000000017941 */ /* 0x000fea0003800000 */
.L_x_1674:
[----:B------:R-:W-:Y:S11]  /*7fd0*/  ISETP.GE.AND P0, PT, R10, R133, PT ;  /* 0x000000850a00720c */ /* 0x000ff60003f06270 */
[----:B------:R-:W-:Y:S02]  /*7fe0*/  @!UPT UIADD3 URZ, URZ, URZ, URZ ;  /* 0x0000003f3f3ff290 */ /* 0x000fe4000fffe03f */
        /* <DEDUP_REMOVED lines=84> */
.L_x_1679:
[----:B------:R-:W-:Y:S05]  /*8530*/  BSYNC B0 ;  /* 0x0000000000007941 */ /* 0x000fea0003800000 */
.L_x_1678:
[----:B-----5:R4:W-:Y:S02]  /*8540*/  ST.E.128 [R140.64+0x180], R44 ;  /* 0x0001802c8c007985 */ /* 0x0209e4000c101d06 */
.L_x_1665:
[----:B------:R-:W-:Y:S05]  /*8550*/  BSYNC B2 ;  /* 0x0000000000027941 */ /* 0x000fea0003800000 */
.L_x_1664:
        /* <DEDUP_REMOVED lines=21> */
[----:B---34-:R-:W-:Y:S02]  /*86b0*/  LOP3.LUT R45, R49, 0xffff0000, RZ, 0xc0, !PT ;  /* 0xffff0000312d7812 */ /* 0x018fe400078ec0ff */
        /* <DEDUP_REMOVED lines=13> */
[----:B------:R-:W3:Y:S03]  /*8790*/  LD.E.128 R24, [R22.64] ;  /* 0x0000000616187980 */ /* 0x000ee6000c101d00 */
[----:B------:R-:W-:Y:S01]  /*87a0*/  LEA.HI.X R213, R209, R137, R54, 0x1, P0 ;  /* 0x00000089d1d57211 */ /* 0x000fe200000f0c36 */
[----:B------:R-:W-:Y:S01]  /*87b0*/  IMAD.MOV.U32 R54, RZ, RZ, RZ ;  /* 0x000000ffff367224 */ /* 0x000fe200078e00ff */
[----:B------:R-:W-:Y:S04]  /*87c0*/  @P1 IADD3 R54, -R207, RZ, RZ ;  /* 0x000000ffcf361210 */ /* 0x000fe80007ffe1ff */
[----:B------:R-:W-:Y:S01]  /*87d0*/  IADD3 R207, P0, R175, R54, RZ ;  /* 0x00000036afcf7210 */ /* 0x000fe20007f1e0ff */
[----:B------:R-:W4:Y:S03]  /*87e0*/  LD.E.128 R212, [R212.64] ;  /* 0x00000006d4d47980 */ /* 0x000f26000c101d00 */
[----:B------:R-:W-:Y:S02]  /*87f0*/  LEA.HI.X.SX32 R54, R54, R155, 0x1, P0 ;  /* 0x0000009b36367211 */ /* 0x000fe400000f0eff */
[C---:B------:R-:W-:Y:S04]  /*8800*/  LEA R62, P0, R207.reuse, R138, 0x1 ;  /* 0x0000008acf3e7211 */ /* 0x040fe800078008ff */
[----:B------:R-:W-:Y:S05]  /*8810*/  LEA.HI.X R63, R207, R139, R54, 0x1, P0 ;  /* 0x0000008bcf3f7211 */ /* 0x000fea00000f0c36 */
[----:B--2---:R-:W2:Y:S01]  /*8820*/  LD.E.128 R64, [R62.64] ;  /* 0x000000063e407980 */ /* 0x004ea2000c101d00 */
[C---:B---3--:R-:W-:Y:S01]  /*8830*/  IMAD.U32 R32, R24.reuse, 0x10000, RZ ;  /* 0x0001000018207824 */ /* 0x048fe200078e00ff */
[----:B------:R-:W-:Y:S01]  /*8840*/  LOP3.LUT R31, R24, 0xffff0000, RZ, 0xc0, !PT ;  /* 0xffff0000181f7812 */ /* 0x000fe200078ec0ff */
[C---:B------:R-:W-:Y:S01]  /*8850*/  IMAD.U32 R28, R26.reuse, 0x10000, RZ ;  /* 0x000100001a1c7824 */ /* 0x040fe200078e00ff */
[----:B------:R-:W-:Y:S01]  /*8860*/  SHF.L.U32 R29, R25, 0x10, RZ ;  /* 0x00000010191d7819 */ /* 0x000fe200000006ff */
[----:B------:R-:W-:Y:S01]  /*8870*/  IMAD.U32 R22, R27, 0x10000, RZ ;  /* 0x000100001b167824 */ /* 0x000fe200078e00ff */
[----:B------:R-:W-:Y:S02]  /*8880*/  LOP3.LUT R30, R25, 0xffff0000, RZ, 0xc0, !PT ;  /* 0xffff0000191e7812 */ /* 0x000fe400078ec0ff */
[----:B------:R-:W-:Y:S02]  /*8890*/  LOP3.LUT R24, R26, 0xffff0000, RZ, 0xc0, !PT ;  /* 0xffff00001a187812 */ /* 0x000fe400078ec0ff */
[----:B------:R-:W-:Y:S01]  /*88a0*/  LOP3.LUT R26, R27, 0xffff0000, RZ, 0xc0, !PT ;  /* 0xffff00001b1a7812 */ /* 0x000fe200078ec0ff */
[C---:B----4-:R-:W-:Y:S01]  /*88b0*/  IMAD.U32 R34, R213.reuse, 0x10000, RZ ;  /* 0x00010000d5227824 */ /* 0x050fe200078e00ff */
        /* <DEDUP_REMOVED lines=12> */
[C---:B--2---:R-:W-:Y:S01]  /*8980*/  IMAD.U32 R38, R64.reuse, 0x10000, RZ ;  /* 0x0001000040267824 */ /* 0x044fe200078e00ff */
        /* <DEDUP_REMOVED lines=30> */
.L_x_1685:
[----:B------:R-:W-:Y:S05]  /*8b70*/  BSYNC B0 ;  /* 0x0000000000007941 */ /* 0x000fea0003800000 */
.L_x_1684:
[C---:B-1----:R-:W-:Y:S04]  /*8b80*/  LEA R2, P0, R236.reuse, R140, 0x1 ;  /* 0x0000008cec027211 */ /* 0x042fe800078008ff */
[----:B------:R-:W-:Y:S05]  /*8b90*/  LEA.HI.X R3, R236, R141, R237, 0x1, P0 ;  /* 0x0000008dec037211 */ /* 0x000fea00000f0ced */
[----:B-----5:R1:W-:Y:S04]  /*8ba0*/  ST.E.128 [R2.64], R48 ;  /* 0x0000003002007985 */ /* 0x0203e8000c101d06 */
.L_x_1683:
[----:B------:R-:W-:Y:S05]  /*8bb0*/  BSYNC B1 ;  /* 0x0000000000017941 */ /* 0x000fea0003800000 */
.L_x_1682:
        /* <DEDUP_REMOVED lines=92> */
.L_x_1689:
[----:B------:R-:W-:Y:S05]  /*9180*/  BSYNC B0 ;  /* 0x0000000000007941 */ /* 0x000fea0003800000 */
.L_x_1688:
[C---:B------:R-:W-:Y:S04]  /*9190*/  LEA R2, P0, R99.reuse, R140, 0x1 ;  /* 0x0000008c63027211 */ /* 0x040fe800078008ff */
[----:B------:R-:W-:Y:S05]  /*91a0*/  LEA.HI.X R3, R99, R141, R100, 0x1, P0 ;  /* 0x0000008d63037211 */ /* 0x000fea00000f0c64 */
[----:B-----5:R1:W-:Y:S04]  /*91b0*/  ST.E.128 [R2.64], R48 ;  /* 0x0000003002007985 */ /* 0x0203e8000c101d06 */
.L_x_1687:
[----:B------:R-:W-:Y:S05]  /*91c0*/  BSYNC B1 ;  /* 0x0000000000017941 */ /* 0x000fea0003800000 */
.L_x_1686:
        /* <DEDUP_REMOVED lines=92> */
.L_x_1693:
[----:B------:R-:W-:Y:S05]  /*9790*/  BSYNC B0 ;  /* 0x0000000000007941 */ /* 0x000fea0003800000 */
.L_x_1692:
[C---:B------:R-:W-:Y:S04]  /*97a0*/  LEA R2, P0, R95.reuse, R140, 0x1 ;  /* 0x0000008c5f027211 */ /* 0x040fe800078008ff */
[----:B------:R-:W-:Y:S05]  /*97b0*/  LEA.HI.X R3, R95, R141, R96, 0x1, P0 ;  /* 0x0000008d5f037211 */ /* 0x000fea00000f0c60 */
[----:B-----5:R1:W-:Y:S04]  /*97c0*/  ST.E.128 [R2.64], R48 ;  /* 0x0000003002007985 */ /* 0x0203e8000c101d06 */
.L_x_1691:
[----:B------:R-:W-:Y:S05]  /*97d0*/  BSYNC B1 ;  /* 0x0000000000017941 */ /* 0x000fea0003800000 */
.L_x_1690:
[----:B------:R-:W-:Y:S11]  /*97e0*/  ISETP.GE.AND P0, PT, R10, R133, PT ;  /* 0x000000850a00720c */ /* 0x000ff60003f06270 */
[----:B------:R-:W-:Y:S02]  /*97f0*/  @!UPT UIADD3 URZ, URZ, URZ, URZ ;  /* 0x0000003f3f3ff290 */ /* 0x000fe4000fffe03f */
        /* <DEDUP_REMOVED lines=89> */
.L_x_1695:
[----:B------:R-:W-:Y:S05]  /*9d90*/  BSYNC B0 ;  /* 0x0000000000007941 */ /* 0x000fea0003800000 */
.L_x_1694:
[C---:B------:R-:W-:Y:S04]  /*9da0*/  LEA R2, P0, R89.reuse, R140, 0x1 ;  /* 0x0000008c59027211 */ /* 0x040fe800078008ff */
[----:B------:R-:W-:Y:S05]  /*9db0*/  LEA.HI.X R3, R89, R141, R90, 0x1, P0 ;  /* 0x0000008d59037211 */ /* 0x000fea00000f0c5a */
[----:B-----5:R1:W-:Y:S04]  /*9dc0*/  ST.E.128 [R2.64], R48 ;  /* 0x0000003002007985 */ /* 0x0203e8000c101d06 */
.L_x_1681:
[----:B------:R-:W-:Y:S05]  /*9dd0*/  BSYNC B2 ;  /* 0x0000000000027941 */ /* 0x000fea0003800000 */
.L_x_1680:
        /* <DEDUP_REMOVED lines=97> */
.L_x_1701:
[----:B------:R-:W-:Y:S05]  /*a3f0*/  BSYNC B0 ;  /* 0x0000000000007941 */ /* 0x000fea0003800000 */
.L_x_1700:
[C---:B------:R-:W-:Y:S04]  /*a400*/  LEA R2, P0, R101.reuse, R140, 0x1 ;  /* 0x0000008c65027211 */ /* 0x040fe800078008ff */
[----:B------:R-:W-:Y:S05]  /*a410*/  LEA.HI.X R3, R101, R141, R102, 0x1, P0 ;  /* 0x0000008d65037211 */ /* 0x000fea00000f0c66 */
[----:B-----5:R1:W-:Y:S04]  /*a420*/  ST.E.128 [R2.64], R48 ;  /* 0x0000003002007985 */ /* 0x0203e8000c101d06 */
.L_x_1699:
[----:B------:R-:W-:Y:S05]  /*a430*/  BSYNC B1 ;  /* 0x0000000000017941 */ /* 0x000fea0003800000 */
.L_x_1698:
        /* <DEDUP_REMOVED lines=28> */
[----:B-1----:R-:W-:Y:S02]  /*a600*/  LEA R212, P0, R209, R136, 0x1 ;  /* 0x00000088d1d47211 */ /* 0x002fe400078008ff */
[-C--:B------:R-:W-:Y:S01]  /*a610*/  LEA.HI.X.SX32 R54, R211, R150.reuse, 0x1, P2 ;  /* 0x00000096d3367211 */ /* 0x080fe200010f0eff */
        /* <DEDUP_REMOVED lines=62> */
.L_x_1705:
[----:B------:R-:W-:Y:S05]  /*aa00*/  BSYNC B0 ;  /* 0x0000000000007941 */ /* 0x000fea0003800000 */
.L_x_1704:
[C---:B------:R-:W-:Y:S04]  /*aa10*/  LEA R2, P0, R97.reuse, R140, 0x1 ;  /* 0x0000008c61027211 */ /* 0x040fe800078008ff */
[----:B------:R-:W-:Y:S05]  /*aa20*/  LEA.HI.X R3, R97, R141, R98, 0x1, P0 ;  /* 0x0000008d61037211 */ /* 0x000fea00000f0c62 */
[----:B-----5:R1:W-:Y:S04]  /*aa30*/  ST.E.128 [R2.64], R48 ;  /* 0x0000003002007985 */ /* 0x0203e8000c101d06 */
.L_x_1703:
[----:B------:R-:W-:Y:S05]  /*aa40*/  BSYNC B1 ;  /* 0x0000000000017941 */ /* 0x000fea0003800000 */
.L_x_1702:
        /* <DEDUP_REMOVED lines=30> */
[----:B------:R-:W-:Y:S01]  /*ac30*/  IMAD.MOV.U32 R209, RZ, RZ, RZ ;  /* 0x000000ffffd17224 */ /* 0x000fe200078e00ff */
[----:B------:R-:W-:Y:S01]  /*ac40*/  @P1 IADD3 R209, -R54, RZ, RZ ;  /* 0x000000ff36d11210 */ /* 0x000fe20007ffe1ff */
[----:B------:R-:W3:Y:S01]  /*ac50*/  LD.E.128 R24, [R22.64] ;  /* 0x0000000616187980 */ /* 0x000ee2000c101d00 */
[----:B------:R-:W-:Y:S02]  /*ac60*/  LEA.HI.X R213, R207, R137, R210, 0x1, P0 ;  /* 0x00000089cfd57211 */ /* 0x000fe400000f0cd2 */
[----:B------:R-:W-:Y:S04]  /*ac70*/  IADD3 R207, P0, R160, R209, RZ ;  /* 0x000000d1a0cf7210 */ /* 0x000fe80007f1e0ff */
[----:B------:R-:W-:Y:S01]  /*ac80*/  LEA.HI.X.SX32 R54, R209, R148, 0x1, P0 ;  /* 0x00000094d1367211 */ /* 0x000fe200000f0eff */
[----:B------:R-:W4:Y:S01]  /*ac90*/  LD.E.128 R212, [R212.64] ;  /* 0x00000006d4d47980 */ /* 0x000f22000c101d00 */
        /* <DEDUP_REMOVED lines=21> */
[C---:B--2---:R-:W-:Y:S01]  /*adf0*/  LOP3.LUT R40, R64.reuse, 0xffff0000, RZ, 0xc0, !PT ;  /* 0xffff000040287812 */ /* 0x044fe200078ec0ff */
[----:B------:R-:W-:Y:S01]  /*ae00*/  IMAD.U32 R38, R64, 0x10000, RZ ;  /* 0x0001000040267824 */ /* 0x000fe200078e00ff */
[----:B------:R-:W-:Y:S01]  /*ae10*/  SHF.L.U32 R25, R215, 0x10, RZ ;  /* 0x00000010d7197819 */ /* 0x000fe200000006ff */
        /* <DEDUP_REMOVED lines=31> */
.L_x_1709:
[----:B------:R-:W-:Y:S05]  /*b010*/  BSYNC B0 ;  /* 0x0000000000007941 */ /* 0x000fea0003800000 */
.L_x_1708:
[C---:B------:R-:W-:Y:S04]  /*b020*/  LEA R2, P0, R93.reuse, R140, 0x1 ;  /* 0x0000008c5d027211 */ /* 0x040fe800078008ff */
[----:B------:R-:W-:Y:S05]  /*b030*/  LEA.HI.X R3, R93, R141, R94, 0x1, P0 ;  /* 0x0000008d5d037211 */ /* 0x000fea00000f0c5e */
[----:B-----5:R1:W-:Y:S04]  /*b040*/  ST.E.128 [R2.64], R48 ;  /* 0x0000003002007985 */ /* 0x0203e8000c101d06 */
.L_x_1707:
[----:B------:R-:W-:Y:S05]  /*b050*/  BSYNC B1 ;  /* 0x0000000000017941 */ /* 0x000fea0003800000 */
.L_x_1706:
        /* <DEDUP_REMOVED lines=91> */
.L_x_1711:
[----:B------:R-:W-:Y:S05]  /*b610*/  BSYNC B0 ;  /* 0x0000000000007941 */ /* 0x000fea0003800000 */
.L_x_1710:
[C---:B------:R-:W-:Y:S04]  /*b620*/  LEA R2, P0, R87.reuse, R140, 0x1 ;  /* 0x0000008c57027211 */ /* 0x040fe800078008ff */
[----:B------:R-:W-:Y:S05]  /*b630*/  LEA.HI.X R3, R87, R141, R88, 0x1, P0 ;  /* 0x0000008d57037211 */ /* 0x000fea00000f0c58 */
[----:B-----5:R1:W-:Y:S04]  /*b640*/  ST.E.128 [R2.64], R48 ;  /* 0x0000003002007985 */ /* 0x0203e8000c101d06 */
.L_x_1697:
[----:B------:R-:W-:Y:S05]  /*b650*/  BSYNC B2 ;  /* 0x0000000000027941 */ /* 0x000fea0003800000 */
.L_x_1696:
        /* <DEDUP_REMOVED lines=14> */
[----:B-1----:R1:W5:Y:S01]  /*b740*/  LD.E.128 R48, [R210.64] ;  /* 0x00000006d2307980 */ /* 0x002362000c101d00 */
        /* <DEDUP_REMOVED lines=83> */
.L_x_1717:
[----:B------:R-:W-:Y:S05]  /*bc80*/  BSYNC B0 ;  /* 0x0000000000007941 */ /* 0x000fea0003800000 */
.L_x_1716:
[----:B------:R-:W-:Y:S02]  /*bc90*/  IMAD R0, R69, 0x60, RZ ;  /* 0x0000006045007824 */ /* 0x000fe400078e02ff */
[----:B------:R-:W-:Y:S05]  /*bca0*/  IMAD.WIDE.U32 R2, R68, 0x60, R140 ;  /* 0x0000006044027825 */ /* 0x000fea00078e008c */
[----:B------:R-:W-:Y:S05]  /*bcb0*/  IADD3 R3, R3, R0, RZ ;  /* 0x0000000003037210 */ /* 0x000fea0007ffe0ff */
[----:B-----5:R1:W-:Y:S02]  /*bcc0*/  ST.E.128 [R2.64], R48 ;  /* 0x0000003002007985 */ /* 0x0203e4000c101d06 */
.L_x_1715:
[----:B------:R-:W-:Y:S05]  /*bcd0*/  BSYNC B1 ;  /* 0x0000000000017941 */ /* 0x000fea0003800000 */
.L_x_1714:
        /* <DEDUP_REMOVED lines=92> */
.L_x_1721:
[----:B------:R-:W-:Y:S05]  /*c2a0*/  BSYNC B0 ;  /* 0x0000000000007941 */ /* 0x000fea0003800000 */
.L_x_1720:
[C---:B------:R-:W-:Y:S04]  /*c2b0*/  LEA R2, P0, R92.reuse, R140, 0x1 ;  /* 0x0000008c5c027211 */ /* 0x040fe800078008ff */
[----:B------:R-:W-:Y:S05]  /*c2c0*/  LEA.HI.X R3, R92, R141, R91, 0x1, P0 ;  /* 0x0000008d5c037211 */ /* 0x000fea00000f0c5b */
[----:B-----5:R1:W-:Y:S04]  /*c2d0*/  ST.E.128 [R2.64], R48 ;  /* 0x0000003002007985 */ /* 0x0203e8000c101d06 */
.L_x_1719:
[----:B------:R-:W-:Y:S05]  /*c2e0*/  BSYNC B1 ;  /* 0x0000000000017941 */ /* 0x000fea0003800000 */
.L_x_1718:
        /* <DEDUP_REMOVED lines=92> */
.L_x_1725:
[----:B------:R-:W-:Y:S05]  /*c8b0*/  BSYNC B0 ;  /* 0x0000000000007941 */ /* 0x000fea0003800000 */
.L_x_1724:
[C---:B------:R-:W-:Y:S04]  /*c8c0*/  LEA R2, P0, R86.reuse, R140, 0x1 ;  /* 0x0000008c56027211 */ /* 0x040fe800078008ff */
[----:B------:R-:W-:Y:S05]  /*c8d0*/  LEA.HI.X R3, R86, R141, R85, 0x1, P0 ;  /* 0x0000008d56037211 */ /* 0x000fea00000f0c55 */
[----:B-----5:R1:W-:Y:S04]  /*c8e0*/  ST.E.128 [R2.64], R48 ;  /* 0x0000003002007985 */ /* 0x0203e8000c101d06 */
.L_x_1723:
[----:B------:R-:W-:Y:S05]  /*c8f0*/  BSYNC B1 ;  /* 0x0000000000017941 */ /* 0x000fea0003800000 */
.L_x_1722:
        /* <DEDUP_REMOVED lines=16> */
[C---:B------:R-:W-:Y:S01]  /*ca00*/  IMAD.U32 R28, R25.reuse, 0x10000, RZ ;  /* 0x00010000191c7824 */ /* 0x040fe200078e00ff */
        /* <DEDUP_REMOVED lines=12> */
[C---:B---34-:R-:W-:Y:S01]  /*cad0*/  LEA R44, P0, R29.reuse, R136, 0x1 ;  /* 0x000000881d2c7211 */ /* 0x058fe200078008ff */
[----:B------:R-:W3:Y:S03]  /*cae0*/  LD.E.128 R4, [R2.64] ;  /* 0x0000000602047980 */ /* 0x000ee6000c101d00 */
[----:B------:R-:W-:Y:S02]  /*caf0*/  LEA.HI.X R45, R29, R137, R0, 0x1, P0 ;  /* 0x000000891d2d7211 */ /* 0x000fe400000f0c00 */
[----:B------:R-:W-:Y:S04]  /*cb00*/  IADD3 R29, P0, R156, R31, RZ ;  /* 0x0000001f9c1d7210 */ /* 0x000fe80007f1e0ff */
[----:B------:R-:W4:Y:S01]  /*cb10*/  LD.E.128 R44, [R44.64] ;  /* 0x000000062c2c7980 */ /* 0x000f22000c101d00 */
[----:B------:R-:W-:Y:S01]  /*cb20*/  LEA.HI.X.SX32 R0, R31, R144, 0x1, P0 ;  /* 0x000000901f007211 */ /* 0x000fe200000f0eff */
[----:B------:R-:W-:Y:S01]  /*cb30*/  IMAD.U32 R31, R24, 0x10000, RZ ;  /* 0x00010000181f7824 */ /* 0x000fe200078e00ff */
[C---:B------:R-:W-:Y:S04]  /*cb40*/  LEA R22, P0, R29.reuse, R138, 0x1 ;  /* 0x0000008a1d167211 */ /* 0x040fe800078008ff */
[----:B------:R-:W-:Y:S05]  /*cb50*/  LEA.HI.X R23, R29, R139, R0, 0x1, P0 ;  /* 0x0000008b1d177211 */ /* 0x000fea00000f0c00 */
[----:B--2---:R1:W2:Y:S01]  /*cb60*/  LD.E.128 R40, [R22.64] ;  /* 0x0000000616287980 */ /* 0x0042a2000c101d00 */
[C---:B---3--:R-:W-:Y:S01]  /*cb70*/  IMAD.U32 R8, R7.reuse, 0x10000, RZ ;  /* 0x0001000007087824 */ /* 0x048fe200078e00ff */
[----:B-1----:R-:W-:Y:S01]  /*cb80*/  LOP3.LUT R22, R7, 0xffff0000, RZ, 0xc0, !PT ;  /* 0xffff000007167812 */ /* 0x002fe200078ec0ff */
[C---:B------:R-:W-:Y:S01]  /*cb90*/  IMAD.U32 R0, R4.reuse, 0x10000, RZ ;  /* 0x0001000004007824 */ /* 0x040fe200078e00ff */
[----:B------:R-:W-:Y:S02]  /*cba0*/  LOP3.LUT R2, R4, 0xffff0000, RZ, 0xc0, !PT ;  /* 0xffff000004027812 */ /* 0x000fe400078ec0ff */
[C---:B------:R-:W-:Y:S02]  /*cbb0*/  SHF.L.U32 R3, R5.reuse, 0x10, RZ ;  /* 0x0000001005037819 */ /* 0x040fe400000006ff */
[----:B------:R-:W-:Y:S01]  /*cbc0*/  LOP3.LUT R4, R5, 0xffff0000, RZ, 0xc0, !PT ;  /* 0xffff000005047812 */ /* 0x000fe200078ec0ff */
[----:B------:R-:W-:Y:S01]  /*cbd0*/  IMAD.U32 R5, R6, 0x10000, RZ ;  /* 0x0001000006057824 */ /* 0x000fe200078e00ff */
[----:B----4-:R-:W-:Y:S01]  /*cbe0*/  SHF.L.U32 R29, R44, 0x10, RZ ;  /* 0x000000102c1d7819 */ /* 0x010fe200000006ff */
        /* <DEDUP_REMOVED lines=13> */
[C---:B--2---:R-:W-:Y:S01]  /*ccc0*/  LOP3.LUT R34, R43.reuse, 0xffff0000, RZ, 0xc0, !PT ;  /* 0xffff00002b227812 */ /* 0x044fe200078ec0ff */
        /* <DEDUP_REMOVED lines=30> */
.L_x_1727:
[----:B------:R-:W-:Y:S05]  /*ceb0*/  BSYNC B0 ;  /* 0x0000000000007941 */ /* 0x000fea0003800000 */
.L_x_1726:
[C---:B-1----:R-:W-:Y:S04]  /*cec0*/  LEA R2, P0, R84.reuse, R140, 0x1 ;  /* 0x0000008c54027211 */ /* 0x042fe800078008ff */
[----:B------:R-:W-:Y:S05]  /*ced0*/  LEA.HI.X R3, R84, R141, R83, 0x1, P0 ;  /* 0x0000008d54037211 */ /* 0x000fea00000f0c53 */
[----:B-----5:R1:W-:Y:S04]  /*cee0*/  ST.E.128 [R2.64], R24 ;  /* 0x0000001802007985 */ /* 0x0203e8000c101d06 */
.L_x_1713:
[----:B------:R-:W-:Y:S05]  /*cef0*/  BSYNC B2 ;  /* 0x0000000000027941 */ /* 0x000fea0003800000 */
.L_x_1712:
[----:B-12---:R-:W2:Y:S02]  /*cf00*/  LD.E R3, [R20.64+0xd0] ;  /* 0x0000d00614037980 */ /* 0x006ea4000c101900 */
[----:B--2---:R-:W-:Y:S05]  /*cf10*/  IMAD.U32 R3, R3, -0x20, RZ ;  /* 0xffffffe003037824 */ /* 0x004fea00078e00ff */
[C---:B------:R-:W-:Y:S02]  /*cf20*/  LEA R138, P1, R3.reuse, R138, 0x1 ;  /* 0x0000008a038a7211 */ /* 0x040fe400078208ff */
[C---:B------:R-:W-:Y:S02]  /*cf30*/  LEA R136, P0, R3.reuse, R136, 0x1 ;  /* 0x0000008803887211 */ /* 0x040fe400078008ff */
[C---:B------:R-:W-:Y:S02]  /*cf40*/  LEA.HI.X.SX32 R139, R3.reuse, R139, 0x1, P1 ;  /* 0x0000008b038b7211 */ /* 0x040fe400008f0eff */
[----:B------:R-:W-:Y:S01]  /*cf50*/  LEA.HI.X.SX32 R137, R3, R137, 0x1, P0 ;  /* 0x0000008903897211 */ /* 0x000fe200000f0eff */
[----:B------:R-:W-:-:S05]  /*cf60*/  BRA `(.L_x_1663) ;  /* 0x0000076000007947 */ /* 0x000fca0003800000 */
.L_x_1629:
[----:B------:R-:W-:Y:S01]  /*cf70*/  BSSY B0, `(.L_x_1728) ;  /* 0x000000e000007945 */ /* 0x000fe20003800000 */
[----:B------:R-:W-:-:S05]  /*cf80*/  @!P2 BRA `(.L_x_1729) ;  /* 0x000000c00000a947 */ /* 0x000fca0003800000 */
[----:B------:R-:W-:Y:S02]  /*cf90*/  ISETP.NE.AND P1, PT, R174, RZ, PT ;  /* 0x000000ffae00720c */ /* 0x000fe40003f25270 */
[----:B------:R-:W-:Y:S11]  /*cfa0*/  ISETP.NE.AND P0, PT, R172, RZ, PT ;  /* 0x000000ffac00720c */ /* 0x000ff60003f05270 */
[----:B-1----:R-:W2:Y:S04]  /*cfb0*/  @P1 LD.E.128 R4, [R134.64] ;  /* 0x0000000686041980 */ /* 0x002ea8000c101d00 */
        /* <DEDUP_REMOVED lines=9> */
.L_x_1729:
[----:B------:R-:W-:Y:S05]  /*d050*/  BSYNC B0 ;  /* 0x0000000000007941 */ /* 0x000fea0003800000 */
.L_x_1728:
        /* <DEDUP_REMOVED lines=8> */
[----:B-1----:R-:W-:Y:S02]  /*d0e0*/  @P3 LEA R2, P1, R236, R140, 0x1 ;  /* 0x0000008cec023211 */ /* 0x002fe400078208ff */
        /* <DEDUP_REMOVED lines=24> */
.L_x_1731:
[----:B------:R-:W-:Y:S05]  /*d270*/  BSYNC B0 ;  /* 0x0000000000007941 */ /* 0x000fea0003800000 */
.L_x_1730:
[C---:B------:R-:W-:Y:S01]  /*d280*/  ISETP.GE.AND P0, PT, R171.reuse, R208, PT ;  /* 0x000000d0ab00720c */ /* 0x040fe20003f06270 */
[----:B------:R-:W-:Y:S03]  /*d290*/  BSSY B0, `(.L_x_1732) ;  /* 0x0000020000007945 */ /* 0x000fe60003800000 */
[----:B------:R-:W-:Y:S11]  /*d2a0*/  ISETP.GE.AND P0, PT, R171, R206, !P0 ;  /* 0x000000ceab00720c */ /* 0x000ff60004706270 */
[----:B------:R-:W-:Y:S02]  /*d2b0*/  @!UPT UIADD3 URZ, URZ, URZ, URZ ;  /* 0x0000003f3f3ff290 */ /* 0x000fe4000fffe03f */
[----:B------:R-:W-:-:S05]  /*d2c0*/  @!P0 BRA `(.L_x_1733) ;  /* 0x000001c000008947 */ /* 0x000fca0003800000 */
[----:B------:R-:W-:Y:S02]  /*d2d0*/  ISETP.NE.AND P3, PT, R174, RZ, PT ;  /* 0x000000ffae00720c */ /* 0x000fe40003f65270 */
[----:B------:R-:W-:Y:S11]  /*d2e0*/  ISETP.NE.AND P2, PT, R172, RZ, PT ;  /* 0x000000ffac00720c */ /* 0x000ff60003f45270 */
[C---:B-1----:R-:W-:Y:S02]  /*d2f0*/  @P3 LEA R22, P0, R116.reuse, R134, 0x1 ;  /* 0x0000008674163211 */ /* 0x042fe400078008ff */
[C---:B------:R-:W-:Y:S02]  /*d300*/  @P3 LEA R2, P1, R101.reuse, R140, 0x1 ;  /* 0x0000008c65023211 */ /* 0x040fe400078208ff */
        /* <DEDUP_REMOVED lines=24> */
.L_x_1733:
[----:B------:R-:W-:Y:S05]  /*d490*/  BSYNC B0 ;  /* 0x0000000000007941 */ /* 0x000fea0003800000 */
.L_x_1732:
[C---:B------:R-:W-:Y:S04]  /*d4a0*/  ISETP.GE.AND P0, PT, R168.reuse, R208, PT ;  /* 0x000000d0a800720c */ /* 0x040fe80003f06270 */
[----:B------:R-:W-:Y:S11]  /*d4b0*/  ISETP.GE.AND P0, PT, R168, R206, !P0 ;  /* 0x000000cea800720c */ /* 0x000ff60004706270 */
[----:B------:R-:W-:Y:S02]  /*d4c0*/  @!UPT UIADD3 URZ, URZ, URZ, URZ ;  /* 0x0000003f3f3ff290 */ /* 0x000fe4000fffe03f */
[----:B------:R-:W-:-:S05]  /*d4d0*/  @!P0 BRA `(.L_x_1663) ;  /* 0x000001f000008947 */ /* 0x000fca0003800000 */
[----:B------:R-:W-:Y:S02]  /*d4e0*/  ISETP.NE.AND P1, PT, R174, RZ, PT ;  /* 0x000000ffae00720c */ /* 0x000fe40003f25270 */
[----:B------:R-:W-:Y:S02]  /*d4f0*/  ISETP.NE.AND P2, PT, R172, RZ, PT ;  /* 0x000000ffac00720c */ /* 0x000fe40003f45270 */
[----:B------:R-:W-:Y:S09]  /*d500*/  ISETP.NE.AND P3, PT, R170, RZ, PT ;  /* 0x000000ffaa00720c */ /* 0x000ff20003f65270 */
[----:B-1----:R-:W-:Y:S04]  /*d510*/  @P1 IMAD.WIDE.U32 R2, R204, 0x60, R134 ;  /* 0x00000060cc021825 */ /* 0x002fe800078e0086 */
[----:B------:R-:W-:Y:S02]  /*d520*/  @P1 IMAD R0, R205, 0x60, RZ ;  /* 0x00000060cd001824 */ /* 0x000fe400078e02ff */
[----:B------:R-:W-:Y:S04]  /*d530*/  @P1 IMAD.WIDE.U32 R22, R68, 0x60, R140 ;  /* 0x0000006044161825 */ /* 0x000fe800078e008c */
        /* <DEDUP_REMOVED lines=25> */
.L_x_1663:
[----:B------:R-:W-:Y:S05]  /*d6d0*/  BSYNC B3 ;  /* 0x0000000000037941 */ /* 0x000fea0003800000 */
.L_x_1628:
[----:B------:R-:W-:Y:S01]  /*d6e0*/  ISETP.NE.U32.AND P1, PT, R246, RZ, PT ;  /* 0x000000fff600720c */ /* 0x000fe20003f25070 */
[----:B-12---:R-:W2:Y:S01]  /*d6f0*/  LD.E R3, [R20.64+0x128] ;  /* 0x0001280614037980 */ /* 0x006ea2000c101900 */
[----:B------:R-:W-:Y:S02]  /*d700*/  BSSY B0, `(.L_x_1734) ;  /* 0x000005f000007945 */ /* 0x000fe40003800000 */
[----:B------:R-:W-:Y:S01]  /*d710*/  ISETP.NE.AND.EX P1, PT, R247, RZ, PT, P1 ;  /* 0x000000fff700720c */ /* 0x000fe20003f25310 */
[----:B--2---:R-:W-:Y:S05]  /*d720*/  IMAD.U32 R3, R3, -0x40, RZ ;  /* 0xffffffc003037824 */ /* 0x004fea00078e00ff */
[C---:B---3--:R-:W-:Y:S04]  /*d730*/  LEA R134, P0, R3.reuse, R134, 0x1 ;  /* 0x0000008603867211 */ /* 0x048fe800078008ff */
        /* <DEDUP_REMOVED lines=9> */
[----:B------:R-:W3:Y:S06]  /*d7d0*/  LD.E.64 R26, [R20.64+0x40] ;  /* 0x00004006141a7980 */ /* 0x000eec000c101b00 */
[----:B----4-:R-:W4:Y:S01]  /*d7e0*/  LD.E.64 R24, [R20.64+0x20] ;  /* 0x0000200614187980 */ /* 0x010f22000c101b00 */
        /* <DEDUP_REMOVED lines=47> */
[-C--:B---3--:R-:W-:Y:S01]  /*dae0*/  IMAD R4, R27, R0.reuse, RZ ;  /* 0x000000001b047224 */ /* 0x088fe200078e02ff */
[----:B------:R-:W-:Y:S01]  /*daf0*/  SHF.R.S32.HI R3, RZ, 0x1f, R0 ;  /* 0x0000001fff037819 */ /* 0x000fe20000011400 */
[C---:B-1----:R-:W-:Y:S04]  /*db00*/  IMAD.WIDE.U32 R28, R26.reuse, R0, RZ ;  /* 0x000000001a1c7225 */ /* 0x042fe800078e00ff */
[----:B--2---:R-:W-:Y:S02]  /*db10*/  IMAD.IADD R6, R5, 0x1, -R6 ;  /* 0x0000000105067824 */ /* 0x004fe400078e0a06 */
[----:B------:R-:W-:Y:S02]  /*db20*/  IMAD R5, R26, R3, R4 ;  /* 0x000000031a057224 */ /* 0x000fe400078e0204 */
[-C--:B----4-:R-:W-:Y:S01]  /*db30*/  IMAD R4, R25, R6.reuse, RZ ;  /* 0x0000000619047224 */ /* 0x090fe200078e02ff */
        /* <DEDUP_REMOVED lines=19> */
.L_x_1735:
[----:B------:R-:W2:Y:S04]  /*dc70*/  LD.E R5, [R20.64+0x40] ;  /* 0x0000400614057980 */ /* 0x000ea8000c101900 */
[----:B------:R-:W3:Y:S02]  /*dc80*/  LD.E R3, [R20.64+0x38] ;  /* 0x0000380614037980 */ /* 0x000ee4000c101900 */
[----:B---3--:R-:W-:Y:S02]  /*dc90*/  IMAD.U32 R3, R3, -0x40, RZ ;  /* 0xffffffc003037824 */ /* 0x008fe400078e00ff */
[----:B--2---:R-:W-:Y:S03]  /*dca0*/  IMAD.U32 R5, R5, -0x40, RZ ;  /* 0xffffffc005057824 */ /* 0x004fe600078e00ff */
[----:B----4-:R-:W-:Y:S02]  /*dcb0*/  LEA R140, P0, R3, R140, 0x1 ;  /* 0x0000008c038c7211 */ /* 0x010fe400078008ff */
[----:B------:R-:W-:Y:S02]  /*dcc0*/  LEA R142, P1, R5, R142, 0x1 ;  /* 0x0000008e058e7211 */ /* 0x000fe400078208ff */
[----:B------:R-:W-:Y:S02]  /*dcd0*/  LEA.HI.X.SX32 R141, R3, R141, 0x1, P0 ;  /* 0x0000008d038d7211 */ /* 0x000fe400000f0eff */
[----:B------:R-:W-:Y:S04]  /*dce0*/  LEA.HI.X.SX32 R143, R5, R143, 0x1, P1 ;  /* 0x0000008f058f7211 */ /* 0x000fe800008f0eff */
.L_x_1736:
[----:B------:R-:W-:Y:S05]  /*dcf0*/  BSYNC B0 ;  /* 0x0000000000007941 */ /* 0x000fea0003800000 */
.L_x_1734:
[----:B------:R-:W-:Y:S04]  /*dd00*/  IADD3 R9, R9, -0x1, RZ ;  /* 0xffffffff09097810 */ /* 0x000fe80007ffe0ff */
[----:B------:R-:W-:Y:S11]  /*dd10*/  ISETP.GT.AND P0, PT, R9, R104, PT ;  /* 0x000000680900720c */ /* 0x000ff60003f04270 */
[----:B------:R-:W-:Y:S02]  /*dd20*/  @!UPT UIADD3 URZ, URZ, URZ, URZ ;  /* 0x0000003f3f3ff290 */ /* 0x000fe4000fffe03f */
[----:B------:R-:W-:-:S05]  /*dd30*/  @P0 BRA `(.L_x_1737) ;  /* 0xffff53a000000947 */ /* 0x000fca000383ffff */
.L_x_1619:
[----:B-1----:R-:W-:Y:S01]  /*dd40*/  WARPSYNC 0xffffffff ;  /* 0xffffffff00007948 */ /* 0x002fe20003800000 */
        /* <DEDUP_REMOVED lines=10> */
[----:B------:R-:W3:Y:S04]  /*ddf0*/  LD.E.U8 R0, [R20.64+0x1b3] ;  /* 0x0001b30614007980 */ /* 0x000ee8000c101100 */
[----:B------:R1:W5:Y:S04]  /*de00*/  LD.E R9, [R20.64+0xc0] ;  /* 0x0000c00614097980 */ /* 0x000368000c101900 */
[----:B------:R1:W5:Y:S04]  /*de10*/  LD.E.64 R40, [R20.64+0x148] ;  /* 0x0001480614287980 */ /* 0x000368000c101b00 */
[----:B------:R1:W5:Y:S01]  /*de20*/  LD.E.64 R22, [R20.64+0x150] ;  /* 0x0001500614167980 */ /* 0x000362000c101b00 */
[----:B--2---:R-:W-:-:S04]  /*de30*/  ISETP.NE.U32.AND P1, PT, R2, RZ, PT ;  /* 0x000000ff0200720c */ /* 0x004fc80003f25070 */
[----:B------:R-:W-:-:S13]  /*de40*/  ISETP.NE.AND.EX P1, PT, R3, RZ, PT, P1 ;  /* 0x000000ff0300720c */ /* 0x000fda0003f25310 */
[----:B-----5:R-:W-:-:S04]  /*de50*/  @P1 LEA R18, P0, R245, R2, 0x2 ;  /* 0x00000002f5121211 */ /* 0x020fc800078010ff */
[----:B------:R-:W-:-:S05]  /*de60*/  @P1 LEA.HI.X R19, R245, R3, R74, 0x2, P0 ;  /* 0x00000003f5131211 */ /* 0x000fca00000f144a */
[----:B----4-:R2:W4:Y:S01]  /*de70*/  @P1 LD.E R5, [R18.64] ;  /* 0x0000000612051980 */ /* 0x010522000c101900 */
[----:B------:R-:W-:Y:S02]  /*de80*/  IADD3 R13, P1, R13, R192, RZ ;  /* 0x000000c00d0d7210 */ /* 0x000fe40007f3e0ff */
[----:B------:R-:W-:Y:S01]  /*de90*/  LEA.HI R2, R7, R7, RZ, 0x1 ;  /* 0x0000000707027211 */ /* 0x000fe200078f08ff */
[----:B------:R-:W-:Y:S01]  /*dea0*/  IMAD.MOV.U32 R194, RZ, RZ, R192 ;  /* 0x000000ffffc27224 */ /* 0x000fe200078e00c0 */
[----:B------:R-:W-:Y:S01]  /*deb0*/  LEA R44, P2, R192, R198, 0x1 ;  /* 0x000000c6c02c7211 */ /* 0x000fe200078408ff */
[----:B------:R-:W-:Y:S01]  /*dec0*/  IMAD.X R15, R15, 0x1, R195, P1 ;  /* 0x000000010f0f7824 */ /* 0x000fe200008e06c3 */
[----:B------:R-:W-:Y:S02]  /*ded0*/  LEA R3, P0, R196, R192, 0x5 ;  /* 0x000000c0c4037211 */ /* 0x000fe400078028ff */
[----:B------:R-:W-:Y:S02]  /*dee0*/  SHF.R.S32.HI R2, RZ, 0x1, R2 ;  /* 0x00000001ff027819 */ /* 0x000fe40000011402 */
[----:B---3--:R-:W-:-:S02]  /*def0*/  ISETP.NE.AND P4, PT, R0, RZ, PT ;  /* 0x000000ff0000720c */ /* 0x008fc40003f85270 */
[----:B------:R-:W-:Y:S01]  /*df00*/  LEA R42, P1, R13, R198, 0x1 ;  /* 0x000000c60d2a7211 */ /* 0x000fe200078208ff */
[----:B------:R-:W-:Y:S01]  /*df10*/  IMAD R4, R197, 0x30, RZ ;  /* 0x00000030c5047824 */ /* 0x000fe200078e02ff */
[----:B------:R-:W-:Y:S02]  /*df20*/  LEA.HI.X R45, R192, R199, R195, 0x1, P2 ;  /* 0x000000c7c02d7211 */ /* 0x000fe400010f0cc3 */
[C---:B------:R-:W-:Y:S01]  /*df30*/  LEA.HI.X R6, R196.reuse, R195, R197, 0x5, P0 ;  /* 0x000000c3c4067211 */ /* 0x040fe200000f2cc5 */
[----:B------:R-:W-:Y:S01]  /*df40*/  IMAD.WIDE.U32 R194, R196, 0x30, R194 ;  /* 0x00000030c4c27825 */ /* 0x000fe200078e00c2 */
[----:B------:R-:W-:-:S03]  /*df50*/  LEA.HI.X R43, R13, R199, R15, 0x1, P1 ;  /* 0x000000c70d2b7211 */ /* 0x000fc600008f0c0f */
[----:B------:R-:W-:Y:S01]  /*df60*/  IMAD.IADD R13, R244, 0x1, -R81 ;  /* 0x00000001f40d7824 */ /* 0x000fe200078e0a51 */
[-C--:B--2---:R-:W-:Y:S01]  /*df70*/  LEA R18, P0, R3, R198.reuse, 0x1 ;  /* 0x000000c603127211 */ /* 0x084fe200078008ff */
[----:B------:R-:W-:Y:S01]  /*df80*/  IMAD.IADD R15, R195, 0x1, R4 ;  /* 0x00000001c30f7824 */ /* 0x000fe200078e0204 */
[----:B------:R-:W-:Y:S02]  /*df90*/  LEA R14, P1, R194, R198, 0x1 ;  /* 0x000000c6c20e7211 */ /* 0x000fe400078208ff */
[----:B------:R-:W-:Y:S02]  /*dfa0*/  LEA.HI.X R19, R3, R199, R6, 0x1, P0 ;  /* 0x000000c703137211 */ /* 0x000fe400000f0c06 */
[----:B------:R-:W-:Y:S02]  /*dfb0*/  ISETP.GE.AND P0, PT, R186, R13, PT ;  /* 0x0000000dba00720c */ /* 0x000fe40003f06270 */
[----:B------:R-:W-:Y:S02]  /*dfc0*/  LEA.HI.X R15, R194, R199, R15, 0x1, P1 ;  /* 0x000000c7c20f7211 */ /* 0x000fe400008f0c0f */
[----:B------:R-:W-:Y:S01]  /*dfd0*/  ISETP.GT.AND P0, PT, R57, -0x8, !P0 ;  /* 0xfffffff83900780c */ /* 0x000fe20004704270 */
[----:B----4-:R-:W-:-:S04]  /*dfe0*/  IMAD.IADD R5, R76, 0x1, R5 ;  /* 0x000000014c057824 */ /* 0x010fc800078e0205 */
[----:B------:R-:W-:-:S05]  /*dff0*/  IMAD R5, R2, R5, RZ ;  /* 0x0000000502057224 */ /* 0x000fca00078e02ff */
[----:B------:R-:W-:Y:S02]  /*e000*/  SHF.R.S32.HI R4, RZ, 0x1f, R5 ;  /* 0x0000001fff047819 */ /* 0x000fe40000011405 */
[CC--:B------:R-:W-:Y:S02]  /*e010*/  IADD3 R0, P3, R75.reuse, R5.reuse, RZ ;  /* 0x000000054b007210 */ /* 0x0c0fe40007f7e0ff */
[----:B------:R-:W-:Y:S01]  /*e020*/  IADD3 R3, P2, R16, R5, RZ ;  /* 0x0000000510037210 */ /* 0x000fe20007f5e0ff */
[----:B------:R-:W-:Y:S01]  /*e030*/  IMAD.MOV.U32 R5, RZ, RZ, R2 ;  /* 0x000000ffff057224 */ /* 0x000fe200078e0002 */
[----:B------:R-:W-:-:S03]  /*e040*/  LEA.HI.X.SX32 R75, R75, R4, 0x1, P3 ;  /* 0x000000044b4b7211 */ /* 0x000fc600018f0eff */
[----:B------:R-:W-:Y:S01]  /*e050*/  IMAD.X R4, R17, 0x1, R4, P2 ;  /* 0x0000000111047824 */ /* 0x000fe200010e0604 */
[----:B------:R-:W-:Y:S05]  /*e060*/  @!P4 BRA `(.L_x_1740) ;  /* 0x000032e00000c947 */ /* 0x000fea0003800000 */
[C---:B-1----:R-:W-:Y:S01]  /*e070*/  IMAD.SHL.U32 R3, R0.reuse, 0x2, RZ ;  /* 0x0000000200037824 */ /* 0x042fe200078e00ff */
[----:B------:R-:W-:Y:S01]  /*e080*/  SHF.L.U64.HI R75, R0, 0x1, R75 ;  /* 0x00000001004b7819 */ /* 0x000fe2000001024b */
[----:B------:R-:W-:Y:S03]  /*e090*/  BSSY B2, `(.L_x_1741) ;  /* 0x00000cc000027945 */ /* 0x000fe60003800000 */
[-C--:B------:R-:W-:Y:S02]  /*e0a0*/  IADD3 R24, P2, R40, R3.reuse, RZ ;  /* 0x0000000328187210 */ /* 0x080fe40007f5e0ff */
        /* <DEDUP_REMOVED lines=12> */
[----:B------:R-:W3:Y:S04]  /*e170*/  LD.E.64 R2, [R22.64] ;  /* 0x0000000616027980 */ /* 0x000ee8000c101b00 */
[----:B------:R-:W4:Y:S01]  /*e180*/  LD.E.64 R4, [R24.64] ;  /* 0x0000000618047980 */ /* 0x000f22000c101b00 */
        /* <DEDUP_REMOVED lines=8> */
[----:B---3--:R-:W-:Y:S02]  /*e210*/  LOP3.LUT R29, R2, 0xffff0000, RZ, 0xc0, !PT ;  /* 0xffff0000021d7812 */ /* 0x008fe400078ec0ff */
[C---:B------:R-:W-:Y:S01]  /*e220*/  LOP3.LUT R26, R3.reuse, 0xffff0000, RZ, 0xc0, !PT ;  /* 0xffff0000031a7812 */ /* 0x040fe200078ec0ff */
[----:B------:R-:W-:Y:S01]  /*e230*/  IMAD.U32 R3, R3, 0x10000, RZ ;  /* 0x0001000003037824 */ /* 0x000fe200078e00ff */
[----:B----4-:R-:W-:Y:S01]  /*e240*/  LOP3.LUT R31, R4, 0xffff0000, RZ, 0xc0, !PT ;  /* 0xffff0000041f7812 */ /* 0x010fe200078ec0ff */
[C---:B------:R-:W-:Y:S01]  /*e250*/  FMUL.FTZ R27, R0.reuse, R29 ;  /* 0x0000001d001b7220 */ /* 0x040fe20000410000 */
[----:B------:R-:W-:Y:S01]  /*e260*/  LOP3.LUT R28, R5, 0xffff0000, RZ, 0xc0, !PT ;  /* 0xffff0000051c7812 */ /* 0x000fe200078ec0ff */
[----:B------:R-:W-:Y:S01]  /*e270*/  FMUL.FTZ R30, R33, R26 ;  /* 0x0000001a211e7220 */ /* 0x000fe20000410000 */
[----:B------:R-:W-:Y:S01]  /*e280*/  SHF.L.U32 R5, R5, 0x10, RZ ;  /* 0x0000001005057819 */ /* 0x000fe200000006ff */
[----:B------:R-:W-:-:S02]  /*e290*/  FMUL.FTZ R0, R0, R31 ;  /* 0x0000001f00007220 */ /* 0x000fc40000410000 */
[----:B------:R-:W-:Y:S01]  /*e2a0*/  FFMA.FTZ R27, R6, R31, -R27 ;  /* 0x0000001f061b7223 */ /* 0x000fe2000001081b */
[----:B------:R-:W-:Y:S01]  /*e2b0*/  SHF.L.U32 R31, R4, 0x10, RZ ;  /* 0x00000010041f7819 */ /* 0x000fe200000006ff */
[----:B------:R-:W-:Y:S01]  /*e2c0*/  FFMA.FTZ R0, R6, R29, R0 ;  /* 0x0000001d06007223 */ /* 0x000fe20000010000 */
[----:B------:R-:W-:Y:S01]  /*e2d0*/  SHF.L.U32 R29, R2, 0x10, RZ ;  /* 0x00000010021d7819 */ /* 0x000fe200000006ff */
[----:B------:R-:W-:Y:S02]  /*e2e0*/  FMUL.FTZ R33, R33, R28 ;  /* 0x0000001c21217220 */ /* 0x000fe40000410000 */
[----:B------:R-:W-:Y:S01]  /*e2f0*/  FMUL.FTZ R4, R36, R3 ;  /* 0x0000000324047220 */ /* 0x000fe20000410000 */
[----:B------:R-:W-:Y:S01]  /*e300*/  F2FP.BF16.PACK_AB R0, R0, R27 ;  /* 0x0000001b0000723e */ /* 0x000fe200000010ff */
[C---:B------:R-:W-:Y:S02]  /*e310*/  FMUL.FTZ R2, R34.reuse, R29 ;  /* 0x0000001d22027220 */ /* 0x040fe40000410000 */
        /* <DEDUP_REMOVED lines=9> */
[----:B------:R-:W-:Y:S02]  /*e3b0*/  F2FP.BF16.PACK_AB R28, R29, R2 ;  /* 0x000000021d1c723e */ /* 0x000fe400000010ff */
[----:B------:R-:W-:Y:S02]  /*e3c0*/  MOV R29, R0 ;  /* 0x00000000001d7202 */ /* 0x000fe40000000f00 */
[----:B------:R-:W-:Y:S02]  /*e3d0*/  F2FP.BF16.PACK_AB R30, R3, R4 ;  /* 0x00000004031e723e */ /* 0x000fe400000010ff */
.L_x_1746:
[----:B------:R-:W-:Y:S05]  /*e3e0*/  BSYNC B0 ;  /* 0x0000000000007941 */ /* 0x000fea0003800000 */
.L_x_1745:
[----:B-----5:R3:W-:Y:S02]  /*e3f0*/  STS.128 [R248], R28 ;  /* 0x0000001cf8007388 */ /* 0x0207e40000000c00 */
.L_x_1744:
[----:B------:R-:W-:Y:S05]  /*e400*/  BSYNC B1 ;  /* 0x0000000000017941 */ /* 0x000fea0003800000 */
.L_x_1743:
[----:B------:R-:W-:Y:S01]  /*e410*/  ISETP.GE.AND P0, PT, R12, R9, PT ;  /* 0x000000090c00720c */ /* 0x000fe20003f06270 */
[----:B------:R-:W-:-:S12]  /*e420*/  BSSY B1, `(.L_x_1747) ;  /* 0x0000030000017945 */ /* 0x000fd80003800000 */
[----:B------:R4:W-:Y:S01]  /*e430*/  @P0 STS.128 [R248+0x2000], RZ ;  /* 0x002000fff8000388 */ /* 0x0009e20000000c00 */
[----:B------:R-:W-:Y:S05]  /*e440*/  @P0 BRA `(.L_x_1748) ;  /* 0x000002d000000947 */ /* 0x000fea0003800000 */
[----:B---3--:R3:W5:Y:S01]  /*e450*/  LD.E.128 R28, [R44.64+0x80] ;  /* 0x000080062c1c7980 */ /* 0x008762000c101d00 */
        /* <DEDUP_REMOVED lines=14> */
[C---:B------:R-:W-:Y:S01]  /*e540*/  LOP3.LUT R26, R3.reuse, 0xffff0000, RZ, 0xc0, !PT ;  /* 0xffff0000031a7812 */ /* 0x040fe200078ec0ff */
[----:B------:R-:W-:Y:S01]  /*e550*/  IMAD.U32 R3, R3, 0x10000, RZ ;  /* 0x0001000003037824 */ /* 0x000fe200078e00ff */
[----:B---3--:R-:W-:Y:S01]  /*e560*/  LOP3.LUT R31, R4, 0xffff0000, RZ, 0xc0, !PT ;  /* 0xffff0000041f7812 */ /* 0x008fe200078ec0ff */
        /* <DEDUP_REMOVED lines=25> */
.L_x_1750:
[----:B------:R-:W-:Y:S05]  /*e700*/  BSYNC B0 ;  /* 0x0000000000007941 */ /* 0x000fea0003800000 */
.L_x_1749:
[----:B-----5:R1:W-:Y:S02]  /*e710*/  STS.128 [R248+0x2000], R28 ;  /* 0x0020001cf8007388 */ /* 0x0203e40000000c00 */
.L_x_1748:
[----:B------:R-:W-:Y:S05]  /*e720*/  BSYNC B1 ;  /* 0x0000000000017941 */ /* 0x000fea0003800000 */
.L_x_1747:
[----:B------:R-:W-:Y:S01]  /*e730*/  ISETP.GE.AND P0, PT, R11, R9, PT ;  /* 0x000000090b00720c */ /* 0x000fe20003f06270 */
[----:B------:R-:W-:-:S12]  /*e740*/  BSSY B1, `(.L_x_1751) ;  /* 0x0000030000017945 */ /* 0x000fd80003800000 */
[----:B------:R1:W-:Y:S01]  /*e750*/  @P0 STS.128 [R248+0x4000], RZ ;  /* 0x004000fff8000388 */ /* 0x0003e20000000c00 */
[----:B------:R-:W-:Y:S05]  /*e760*/  @P0 BRA `(.L_x_1752) ;  /* 0x000002d000000947 */ /* 0x000fea0003800000 */
[----:B-1-3--:R1:W5:Y:S01]  /*e770*/  LD.E.128 R28, [R44.64+0x100] ;  /* 0x000100062c1c7980 */ /* 0x00a362000c101d00 */
[----:B------:R-:W-:Y:S01]  /*e780*/  ISETP.GE.AND P0, PT, R11, R7, PT ;  /* 0x000000070b00720c */ /* 0x000fe20003f06270 */
[----:B------:R-:W-:-:S12]  /*e790*/  BSSY B0, `(.L_x_1753) ;  /* 0x0000029000007945 */ /* 0x000fd80003800000 */
[----:B------:R-:W-:Y:S05]  /*e7a0*/  @P0 BRA `(.L_x_1754) ;  /* 0x0000027000000947 */ /* 0x000fea0003800000 */
[----:B------:R-:W3:Y:S04]  /*e7b0*/  LD.E.64 R2, [R22.64+0x80] ;  /* 0x0000800616027980 */ /* 0x000ee8000c101b00 */
        /* <DEDUP_REMOVED lines=12> */
[----:B--2---:R-:W-:Y:S01]  /*e880*/  LOP3.LUT R31, R4, 0xffff0000, RZ, 0xc0, !PT ;  /* 0xffff0000041f7812 */ /* 0x004fe200078ec0ff */
        /* <DEDUP_REMOVED lines=25> */
.L_x_1754:
[----:B------:R-:W-:Y:S05]  /*ea20*/  BSYNC B0 ;  /* 0x0000000000007941 */ /* 0x000fea0003800000 */
.L_x_1753:
[----:B-----5:R3:W-:Y:S02]  /*ea30*/  STS.128 [R248+0x4000], R28 ;  /* 0x0040001cf8007388 */ /* 0x0207e40000000c00 */
.L_x_1752:
[----:B------:R-:W-:Y:S05]  /*ea40*/  BSYNC B1 ;  /* 0x0000000000017941 */ /* 0x000fea0003800000 */
.L_x_1751:
[----:B------:R-:W-:-:S13]  /*ea50*/  ISETP.GE.AND P0, PT, R10, R9, PT ;  /* 0x000000090a00720c */ /* 0x000fda0003f06270 */
        /* <DEDUP_REMOVED lines=45> */
.L_x_1756:
[----:B------:R-:W-:Y:S05]  /*ed30*/  BSYNC B0 ;  /* 0x0000000000007941 */ /* 0x000fea0003800000 */
.L_x_1755:
[----:B-----5:R3:W-:Y:S02]  /*ed40*/  STS.128 [R248+0x6000], R28 ;  /* 0x0060001cf8007388 */ /* 0x0207e40000000c00 */
.L_x_1742:
[----:B------:R-:W-:Y:S05]  /*ed50*/  BSYNC B2 ;  /* 0x0000000000027941 */ /* 0x000fea0003800000 */
.L_x_1741:
        /* <DEDUP_REMOVED lines=9> */
[----:B-1-3--:R1:W5:Y:S01]  /*edf0*/  LD.E.128 R28, [R42.64] ;  /* 0x000000062a1c7980 */ /* 0x00a362000c101d00 */
[----:B------:R-:W-:Y:S01]  /*ee00*/  ISETP.GE.AND P0, PT, R16, R7, PT ;  /* 0x000000071000720c */ /* 0x000fe20003f06270 */
[----:B------:R-:W-:-:S12]  /*ee10*/  BSSY B0, `(.L_x_1761) ;  /* 0x0000029000007945 */ /* 0x000fd80003800000 */
[----:B------:R-:W-:Y:S05]  /*ee20*/  @P0 BRA `(.L_x_1762) ;  /* 0x0000027000000947 */ /* 0x000fea0003800000 */
[----:B------:R-:W3:Y:S04]  /*ee30*/  LD.E.64 R2, [R22.64] ;  /* 0x0000000616027980 */ /* 0x000ee8000c101b00 */
[----:B--2---:R-:W2:Y:S01]  /*ee40*/  LD.E.64 R4, [R24.64] ;  /* 0x0000000618047980 */ /* 0x004ea2000c101b00 */
[C---:B-----5:R-:W-:Y:S01]  /*ee50*/  SHF.L.U32 R8, R29.reuse, 0x10, RZ ;  /* 0x000000101d087819 */ /* 0x060fe200000006ff */
[----:B------:R-:W-:Y:S01]  /*ee60*/  IMAD.U32 R35, R30, 0x10000, RZ ;  /* 0x000100001e237824 */ /* 0x000fe200078e00ff */
[----:B------:R-:W-:Y:S02]  /*ee70*/  LOP3.LUT R6, R29, 0xffff0000, RZ, 0xc0, !PT ;  /* 0xffff00001d067812 */ /* 0x000fe400078ec0ff */
[C---:B------:R-:W-:Y:S02]  /*ee80*/  SHF.L.U32 R26, R28.reuse, 0x10, RZ ;  /* 0x000000101c1a7819 */ /* 0x040fe400000006ff */
[----:B------:R-:W-:-:S02]  /*ee90*/  LOP3.LUT R36, R28, 0xffff0000, RZ, 0xc0, !PT ;  /* 0xffff00001c247812 */ /* 0x000fc400078ec0ff */
[C---:B------:R-:W-:Y:S02]  /*eea0*/  LOP3.LUT R32, R31.reuse, 0xffff0000, RZ, 0xc0, !PT ;  /* 0xffff00001f207812 */ /* 0x040fe400078ec0ff */
[----:B------:R-:W-:Y:S02]  /*eeb0*/  SHF.L.U32 R34, R31, 0x10, RZ ;  /* 0x000000101f227819 */ /* 0x000fe400000006ff */
[----:B------:R-:W-:Y:S02]  /*eec0*/  LOP3.LUT R37, R30, 0xffff0000, RZ, 0xc0, !PT ;  /* 0xffff00001e257812 */ /* 0x000fe400078ec0ff */
[----:B---3--:R-:W-:Y:S02]  /*eed0*/  LOP3.LUT R29, R2, 0xffff0000, RZ, 0xc0, !PT ;  /* 0xffff0000021d7812 */ /* 0x008fe400078ec0ff */
[----:B------:R-:W-:Y:S02]  /*eee0*/  LOP3.LUT R28, R3, 0xffff0000, RZ, 0xc0, !PT ;  /* 0xffff0000031c7812 */ /* 0x000fe400078ec0ff */
[----:B--2---:R-:W-:Y:S01]  /*eef0*/  LOP3.LUT R33, R4, 0xffff0000, RZ, 0xc0, !PT ;  /* 0xffff000004217812 */ /* 0x004fe200078ec0ff */
[----:B------:R-:W-:Y:S01]  /*ef00*/  FMUL.FTZ R27, R6, R29 ;  /* 0x0000001d061b7220 */ /* 0x000fe20000410000 */
[----:B------:R-:W-:Y:S01]  /*ef10*/  LOP3.LUT R31, R5, 0xffff0000, RZ, 0xc0, !PT ;  /* 0xffff0000051f7812 */ /* 0x000fe200078ec0ff */
[----:B------:R-:W-:-:S02]  /*ef20*/  FMUL.FTZ R30, R32, R28 ;  /* 0x0000001c201e7220 */ /* 0x000fc40000410000 */
[-C--:B------:R-:W-:Y:S02]  /*ef30*/  FMUL.FTZ R6, R6, R33.reuse ;  /* 0x0000002106067220 */ /* 0x080fe40000410000 */
[----:B------:R-:W-:Y:S01]  /*ef40*/  FFMA.FTZ R27, R8, R33, -R27 ;  /* 0x00000021081b7223 */ /* 0x000fe2000001081b */
[----:B------:R-:W-:Y:S01]  /*ef50*/  SHF.L.U32 R33, R4, 0x10, RZ ;  /* 0x0000001004217819 */ /* 0x000fe200000006ff */
[----:B------:R-:W-:Y:S01]  /*ef60*/  FFMA.FTZ R6, R8, R29, R6 ;  /* 0x0000001d08067223 */ /* 0x000fe20000010006 */
[----:B------:R-:W-:Y:S01]  /*ef70*/  SHF.L.U32 R4, R5, 0x10, RZ ;  /* 0x0000001005047819 */ /* 0x000fe200000006ff */
[-C--:B------:R-:W-:Y:S02]  /*ef80*/  FMUL.FTZ R29, R32, R31.reuse ;  /* 0x0000001f201d7220 */ /* 0x080fe40000410000 */
[----:B------:R-:W-:Y:S01]  /*ef90*/  FFMA.FTZ R30, R34, R31, -R30 ;  /* 0x0000001f221e7223 */ /* 0x000fe2000001081e */
[----:B------:R-:W-:Y:S01]  /*efa0*/  SHF.L.U32 R31, R2, 0x10, RZ ;  /* 0x00000010021f7819 */ /* 0x000fe200000006ff */
[----:B------:R-:W-:Y:S01]  /*efb0*/  IMAD.U32 R2, R3, 0x10000, RZ ;  /* 0x0001000003027824 */ /* 0x000fe200078e00ff */
[----:B------:R-:W-:Y:S01]  /*efc0*/  F2FP.BF16.PACK_AB R6, R6, R27 ;  /* 0x0000001b0606723e */ /* 0x000fe200000010ff */
[----:B------:R-:W-:-:S02]  /*efd0*/  FFMA.FTZ R29, R34, R28, R29 ;  /* 0x0000001c221d7223 */ /* 0x000fc4000001001d */
[C---:B------:R-:W-:Y:S02]  /*efe0*/  FMUL.FTZ R3, R36.reuse, R31 ;  /* 0x0000001f24037220 */ /* 0x040fe40000410000 */
[C---:B------:R-:W-:Y:S02]  /*eff0*/  FMUL.FTZ R5, R37.reuse, R2 ;  /* 0x0000000225057220 */ /* 0x040fe40000410000 */
[-C--:B------:R-:W-:Y:S02]  /*f000*/  FMUL.FTZ R36, R36, R33.reuse ;  /* 0x0000002124247220 */ /* 0x080fe40000410000 */
[----:B------:R-:W-:Y:S02]  /*f010*/  FMUL.FTZ R37, R37, R4 ;  /* 0x0000000425257220 */ /* 0x000fe40000410000 */
[C---:B------:R-:W-:Y:S02]  /*f020*/  FFMA.FTZ R3, R26.reuse, R33, -R3 ;  /* 0x000000211a037223 */ /* 0x040fe40000010803 */
[----:B------:R-:W-:Y:S01]  /*f030*/  FFMA.FTZ R36, R26, R31, R36 ;  /* 0x0000001f1a247223 */ /* 0x000fe20000010024 */
[----:B------:R-:W-:Y:S01]  /*f040*/  F2FP.BF16.PACK_AB R31, R29, R30 ;  /* 0x0000001e1d1f723e */ /* 0x000fe200000010ff */
[C---:B------:R-:W-:Y:S01]  /*f050*/  FFMA.FTZ R5, R35.reuse, R4, -R5 ;  /* 0x0000000423057223 */ /* 0x040fe20000010805 */
[----:B------:R-:W-:Y:S01]  /*f060*/  MOV R29, R6 ;  /* 0x00000006001d7202 */ /* 0x000fe20000000f00 */
[----:B------:R-:W-:Y:S01]  /*f070*/  FFMA.FTZ R2, R35, R2, R37 ;  /* 0x0000000223027223 */ /* 0x000fe20000010025 */
[----:B------:R-:W-:-:S04]  /*f080*/  F2FP.BF16.PACK_AB R28, R36, R3 ;  /* 0x00000003241c723e */ /* 0x000fc800000010ff */
[----:B------:R-:W-:Y:S02]  /*f090*/  F2FP.BF16.PACK_AB R30, R2, R5 ;  /* 0x00000005021e723e */ /* 0x000fe400000010ff */
.L_x_1762:
[----:B------:R-:W-:Y:S05]  /*f0a0*/  BSYNC B0 ;  /* 0x0000000000007941 */ /* 0x000fea0003800000 */
.L_x_1761:
[----:B-----5:R3:W-:Y:S02]  /*f0b0*/  STS.128 [R248+0x800], R28 ;  /* 0x0008001cf8007388 */ /* 0x0207e40000000c00 */
.L_x_1760:
[----:B------:R-:W-:Y:S05]  /*f0c0*/  BSYNC B1 ;  /* 0x0000000000017941 */ /* 0x000fea0003800000 */
.L_x_1759:
        /* <DEDUP_REMOVED lines=47> */
.L_x_1766:
[----:B------:R-:W-:Y:S05]  /*f3c0*/  BSYNC B0 ;  /* 0x0000000000007941 */ /* 0x000fea0003800000 */
.L_x_1765:
[----:B-----5:R3:W-:Y:S02]  /*f3d0*/  STS.128 [R248+0x2800], R28 ;  /* 0x0028001cf8007388 */ /* 0x0207e40000000c00 */
.L_x_1764:
[----:B------:R-:W-:Y:S05]  /*f3e0*/  BSYNC B1 ;  /* 0x0000000000017941 */ /* 0x000fea0003800000 */
.L_x_1763:
        /* <DEDUP_REMOVED lines=47> */
.L_x_1770:
[----:B------:R-:W-:Y:S05]  /*f6e0*/  BSYNC B0 ;  /* 0x0000000000007941 */ /* 0x000fea0003800000 */
.L_x_1769:
[----:B-----5:R3:W-:Y:S02]  /*f6f0*/  STS.128 [R248+0x4800], R28 ;  /* 0x0048001cf8007388 */ /* 0x0207e40000000c00 */
.L_x_1768:
[----:B------:R-:W-:Y:S05]  /*f700*/  BSYNC B1 ;  /* 0x0000000000017941 */ /* 0x000fea0003800000 */
.L_x_1767:
        /* <DEDUP_REMOVED lines=9> */
[C---:B-----5:R-:W-:Y:S01]  /*f7a0*/  LOP3.LUT R6, R41.reuse, 0xffff0000, RZ, 0xc0, !PT ;  /* 0xffff000029067812 */ /* 0x060fe200078ec0ff */
        /* <DEDUP_REMOVED lines=10> */
[C---:B------:R-:W-:Y:S01]  /*f850*/  FMUL.FTZ R27, R6.reuse, R29 ;  /* 0x0000001d061b7220 */ /* 0x040fe20000410000 */
        /* <DEDUP_REMOVED lines=11> */
[C---:B------:R-:W-:Y:S02]  /*f910*/  FMUL.FTZ R2, R40.reuse, R29 ;  /* 0x0000001d28027220 */ /* 0x040fe40000410000 */
        /* <DEDUP_REMOVED lines=12> */
.L_x_1772:
[----:B------:R-:W-:Y:S05]  /*f9e0*/  BSYNC B0 ;  /* 0x0000000000007941 */ /* 0x000fea0003800000 */
.L_x_1771:
[----:B-----5:R1:W-:Y:S02]  /*f9f0*/  STS.128 [R248+0x6800], R40 ;  /* 0x00680028f8007388 */ /* 0x0203e40000000c00 */
.L_x_1758:
[----:B------:R-:W-:Y:S05]  /*fa00*/  BSYNC B2 ;  /* 0x0000000000027941 */ /* 0x000fea0003800000 */
.L_x_1757:
        /* <DEDUP_REMOVED lines=18> */
[----:B------:R-:W-:Y:S02]  /*fb30*/  LOP3.LUT R8, R29, 0xffff0000, RZ, 0xc0, !PT ;  /* 0xffff00001d087812 */ /* 0x000fe400078ec0ff */
[----:B------:R-:W-:-:S02]  /*fb40*/  SHF.L.U32 R27, R28, 0x10, RZ ;  /* 0x000000101c1b7819 */ /* 0x000fc400000006ff */
[----:B------:R-:W-:Y:S02]  /*fb50*/  LOP3.LUT R36, R28, 0xffff0000, RZ, 0xc0, !PT ;  /* 0xffff00001c247812 */ /* 0x000fe400078ec0ff */
[----:B------:R-:W-:Y:S02]  /*fb60*/  SHF.L.U32 R26, R29, 0x10, RZ ;  /* 0x000000101d1a7819 */ /* 0x000fe400000006ff */
[----:B------:R-:W-:Y:S02]  /*fb70*/  LOP3.LUT R38, R30, 0xffff0000, RZ, 0xc0, !PT ;  /* 0xffff00001e267812 */ /* 0x000fe400078ec0ff */
[----:B---3--:R-:W-:Y:S02]  /*fb80*/  LOP3.LUT R31, R2, 0xffff0000, RZ, 0xc0, !PT ;  /* 0xffff0000021f7812 */ /* 0x008fe400078ec0ff */
[C---:B------:R-:W-:Y:S01]  /*fb90*/  LOP3.LUT R28, R3.reuse, 0xffff0000, RZ, 0xc0, !PT ;  /* 0xffff0000031c7812 */ /* 0x040fe200078ec0ff */
[----:B------:R-:W-:Y:S01]  /*fba0*/  IMAD.U32 R3, R3, 0x10000, RZ ;  /* 0x0001000003037824 */ /* 0x000fe200078e00ff */
[----:B--2---:R-:W-:Y:S01]  /*fbb0*/  LOP3.LUT R33, R4, 0xffff0000, RZ, 0xc0, !PT ;  /* 0xffff000004217812 */ /* 0x004fe200078ec0ff */
[----:B------:R-:W-:Y:S01]  /*fbc0*/  FMUL.FTZ R29, R8, R31 ;  /* 0x0000001f081d7220 */ /* 0x000fe20000410000 */
[----:B------:R-:W-:Y:S01]  /*fbd0*/  LOP3.LUT R32, R5, 0xffff0000, RZ, 0xc0, !PT ;  /* 0xffff000005207812 */ /* 0x000fe200078ec0ff */
[C---:B------:R-:W-:Y:S01]  /*fbe0*/  FMUL.FTZ R30, R35.reuse, R28 ;  /* 0x0000001c231e7220 */ /* 0x040fe20000410000 */
[----:B------:R-:W-:Y:S01]  /*fbf0*/  SHF.L.U32 R2, R2, 0x10, RZ ;  /* 0x0000001002027819 */ /* 0x000fe200000006ff */
[-C--:B------:R-:W-:Y:S01]  /*fc00*/  FMUL.FTZ R8, R8, R33.reuse ;  /* 0x0000002108087220 */ /* 0x080fe20000410000 */
[----:B------:R-:W-:Y:S01]  /*fc10*/  SHF.L.U32 R4, R4, 0x10, RZ ;  /* 0x0000001004047819 */ /* 0x000fe200000006ff */
[----:B------:R-:W-:Y:S01]  /*fc20*/  FMUL.FTZ R35, R35, R32 ;  /* 0x0000002023237220 */ /* 0x000fe20000410000 */
[----:B------:R-:W-:Y:S01]  /*fc30*/  SHF.L.U32 R5, R5, 0x10, RZ ;  /* 0x0000001005057819 */ /* 0x000fe200000006ff */
[----:B------:R-:W-:-:S02]  /*fc40*/  FFMA.FTZ R29, R26, R33, -R29 ;  /* 0x000000211a1d7223 */ /* 0x000fc4000001081d */
[----:B------:R-:W-:Y:S02]  /*fc50*/  FFMA.FTZ R8, R26, R31, R8 ;  /* 0x0000001f1a087223 */ /* 0x000fe40000010008 */
[C---:B------:R-:W-:Y:S02]  /*fc60*/  FMUL.FTZ R26, R36.reuse, R2 ;  /* 0x00000002241a7220 */ /* 0x040fe40000410000 */
[----:B------:R-:W-:Y:S01]  /*fc70*/  FMUL.FTZ R36, R36, R4 ;  /* 0x0000000424247220 */ /* 0x000fe20000410000 */
[----:B------:R-:W-:Y:S01]  /*fc80*/  F2FP.BF16.PACK_AB R29, R8, R29 ;  /* 0x0000001d081d723e */ /* 0x000fe200000010ff */
[----:B------:R-:W-:Y:S02]  /*fc90*/  FFMA.FTZ R35, R37, R28, R35 ;  /* 0x0000001c25237223 */ /* 0x000fe40000010023 */
[C---:B------:R-:W-:Y:S02]  /*fca0*/  FMUL.FTZ R28, R38.reuse, R3 ;  /* 0x00000003261c7220 */ /* 0x040fe40000410000 */
[----:B------:R-:W-:-:S02]  /*fcb0*/  FMUL.FTZ R38, R38, R5 ;  /* 0x0000000526267220 */ /* 0x000fc40000410000 */
[C---:B------:R-:W-:Y:S02]  /*fcc0*/  FFMA.FTZ R26, R27.reuse, R4, -R26 ;  /* 0x000000041b1a7223 */ /* 0x040fe4000001081a */
[----:B------:R-:W-:Y:S02]  /*fcd0*/  FFMA.FTZ R27, R27, R2, R36 ;  /* 0x000000021b1b7223 */ /* 0x000fe40000010024 */
[----:B------:R-:W-:Y:S02]  /*fce0*/  FFMA.FTZ R30, R37, R32, -R30 ;  /* 0x00000020251e7223 */ /* 0x000fe4000001081e */
[C---:B------:R-:W-:Y:S01]  /*fcf0*/  FFMA.FTZ R28, R34.reuse, R5, -R28 ;  /* 0x00000005221c7223 */ /* 0x040fe2000001081c */
[----:B------:R-:W-:Y:S01]  /*fd00*/  F2FP.BF16.PACK_AB R26, R27, R26 ;  /* 0x0000001a1b1a723e */ /* 0x000fe200000010ff */
[----:B------:R-:W-:Y:S01]  /*fd10*/  FFMA.FTZ R3, R34, R3, R38 ;  /* 0x0000000322037223 */ /* 0x000fe20000010026 */
[----:B------:R-:W-:-:S04]  /*fd20*/  F2FP.BF16.PACK_AB R31, R35, R30 ;  /* 0x0000001e231f723e */ /* 0x000fc800000010ff */
[----:B------:R-:W-:Y:S02]  /*fd30*/  F2FP.BF16.PACK_AB R30, R3, R28 ;  /* 0x0000001c031e723e */ /* 0x000fe400000010ff */
[----:B------:R-:W-:Y:S02]  /*fd40*/  MOV R28, R26 ;  /* 0x0000001a001c7202 */ /* 0x000fe40000000f00 */
.L_x_1778:
[----:B------:R-:W-:Y:S05]  /*fd50*/  BSYNC B0 ;  /* 0x0000000000007941 */ /* 0x000fea0003800000 */
.L_x_1777:
[----:B-----5:R3:W-:Y:S02]  /*fd60*/  STS.128 [R248+0x1000], R28 ;  /* 0x0010001cf8007388 */ /* 0x0207e40000000c00 */
.L_x_1776:
[----:B------:R-:W-:Y:S05]  /*fd70*/  BSYNC B1 ;  /* 0x0000000000017941 */ /* 0x000fea0003800000 */
.L_x_1775:
        /* <DEDUP_REMOVED lines=47> */
.L_x_1782:
[----:B------:R-:W-:Y:S05]  /*10070*/  BSYNC B0 ;  /* 0x0000000000007941 */ /* 0x000fea0003800000 */
.L_x_1781:
[----:B-----5:R3:W-:Y:S02]  /*10080*/  STS.128 [R248+0x3000], R28 ;  /* 0x0030001cf8007388 */ /* 0x0207e40000000c00 */
.L_x_1780:
[----:B------:R-:W-:Y:S05]  /*10090*/  BSYNC B1 ;  /* 0x0000000000017941 */ /* 0x000fea0003800000 */
.L_x_1779:
        /* <DEDUP_REMOVED lines=47> */
.L_x_1786:
[----:B------:R-:W-:Y:S05]  /*10390*/  BSYNC B0 ;  /* 0x0000000000007941 */ /* 0x000fea0003800000 */
.L_x_1785:
[----:B-----5:R3:W-:Y:S02]  /*103a0*/  STS.128 [R248+0x5000], R28 ;  /* 0x0050001cf8007388 */ /* 0x0207e40000000c00 */
.L_x_1784:
[----:B------:R-:W-:Y:S05]  /*103b0*/  BSYNC B1 ;  /* 0x0000000000017941 */ /* 0x000fea0003800000 */
.L_x_1783:
        /* <DEDUP_REMOVED lines=9> */
[C---:B-1---5:R-:W-:Y:S01]  /*10450*/  SHF.L.U32 R18, R29.reuse, 0x10, RZ ;  /* 0x000000101d127819 */ /* 0x062fe200000006ff */
        /* <DEDUP_REMOVED lines=22> */
[----:B------:R-:W-:Y:S01]  /*105c0*/  FMUL.FTZ R18, R34, R2 ;  /* 0x0000000222127220 */ /* 0x000fe20000410000 */
        /* <DEDUP_REMOVED lines=12> */
.L_x_1788:
[----:B------:R-:W-:Y:S05]  /*10690*/  BSYNC B0 ;  /* 0x0000000000007941 */ /* 0x000fea0003800000 */
.L_x_1787:
[----:B-----5:R3:W-:Y:S02]  /*106a0*/  STS.128 [R248+0x7000], R28 ;  /* 0x0070001cf8007388 */ /* 0x0207e40000000c00 */
.L_x_1774:
[----:B------:R-:W-:Y:S05]  /*106b0*/  BSYNC B2 ;  /* 0x0000000000027941 */ /* 0x000fea0003800000 */
.L_x_1773:
[----:B------:R-:W-:-:S04]  /*106c0*/  IADD3 R8, R186, 0x30, RZ ;  /* 0x00000030ba087810 */ /* 0x000fc80007ffe0ff */
        /* <DEDUP_REMOVED lines=13> */
[C---:B-----5:R-:W-:Y:S02]  /*107a0*/  SHF.L.U32 R16, R29.reuse, 0x10, RZ ;  /* 0x000000101d107819 */ /* 0x060fe400000006ff */
[----:B------:R-:W-:Y:S02]  /*107b0*/  LOP3.LUT R13, R29, 0xffff0000, RZ, 0xc0, !PT ;  /* 0xffff00001d0d7812 */ /* 0x000fe400078ec0ff */
[C---:B------:R-:W-:Y:S02]  /*107c0*/  SHF.L.U32 R17, R28.reuse, 0x10, RZ ;  /* 0x000000101c117819 */ /* 0x040fe400000006ff */
[----:B------:R-:W-:-:S02]  /*107d0*/  LOP3.LUT R33, R28, 0xffff0000, RZ, 0xc0, !PT ;  /* 0xffff00001c217812 */ /* 0x000fc400078ec0ff */
[C---:B------:R-:W-:Y:S02]  /*107e0*/  LOP3.LUT R29, R31.reuse, 0xffff0000, RZ, 0xc0, !PT ;  /* 0xffff00001f1d7812 */ /* 0x040fe400078ec0ff */
[----:B------:R-:W-:Y:S01]  /*107f0*/  SHF.L.U32 R32, R31, 0x10, RZ ;  /* 0x000000101f207819 */ /* 0x000fe200000006ff */
[C---:B------:R-:W-:Y:S01]  /*10800*/  IMAD.U32 R31, R30.reuse, 0x10000, RZ ;  /* 0x000100001e1f7824 */ /* 0x040fe200078e00ff */
[----:B------:R-:W-:Y:S02]  /*10810*/  LOP3.LUT R34, R30, 0xffff0000, RZ, 0xc0, !PT ;  /* 0xffff00001e227812 */ /* 0x000fe400078ec0ff */
[----:B---3--:R-:W-:Y:S02]  /*10820*/  LOP3.LUT R26, R2, 0xffff0000, RZ, 0xc0, !PT ;  /* 0xffff0000021a7812 */ /* 0x008fe400078ec0ff */
[C---:B------:R-:W-:Y:S01]  /*10830*/  LOP3.LUT R18, R3.reuse, 0xffff0000, RZ, 0xc0, !PT ;  /* 0xffff000003127812 */ /* 0x040fe200078ec0ff */
[----:B------:R-:W-:Y:S01]  /*10840*/  IMAD.U32 R3, R3, 0x10000, RZ ;  /* 0x0001000003037824 */ /* 0x000fe200078e00ff */
[----:B--2---:R-:W-:Y:S01]  /*10850*/  LOP3.LUT R28, R4, 0xffff0000, RZ, 0xc0, !PT ;  /* 0xffff0000041c7812 */ /* 0x004fe200078ec0ff */
[----:B------:R-:W-:Y:S01]  /*10860*/  FMUL.FTZ R19, R13, R26 ;  /* 0x0000001a0d137220 */ /* 0x000fe20000410000 */
[----:B------:R-:W-:Y:S01]  /*10870*/  LOP3.LUT R27, R5, 0xffff0000, RZ, 0xc0, !PT ;  /* 0xffff0000051b7812 */ /* 0x000fe200078ec0ff */
[----:B------:R-:W-:Y:S01]  /*10880*/  FMUL.FTZ R30, R29, R18 ;  /* 0x000000121d1e7220 */ /* 0x000fe20000410000 */
[----:B------:R-:W-:Y:S01]  /*10890*/  SHF.L.U32 R2, R2, 0x10, RZ ;  /* 0x0000001002027819 */ /* 0x000fe200000006ff */
[-C--:B------:R-:W-:Y:S01]  /*108a0*/  FMUL.FTZ R13, R13, R28.reuse ;  /* 0x0000001c0d0d7220 */ /* 0x080fe20000410000 */
[----:B------:R-:W-:Y:S01]  /*108b0*/  SHF.L.U32 R4, R4, 0x10, RZ ;  /* 0x0000001004047819 */ /* 0x000fe200000006ff */
[----:B------:R-:W-:Y:S01]  /*108c0*/  FMUL.FTZ R29, R29, R27 ;  /* 0x0000001b1d1d7220 */ /* 0x000fe20000410000 */
[----:B------:R-:W-:Y:S01]  /*108d0*/  SHF.L.U32 R5, R5, 0x10, RZ ;  /* 0x0000001005057819 */ /* 0x000fe200000006ff */
[----:B------:R-:W-:-:S02]  /*108e0*/  FFMA.FTZ R19, R16, R28, -R19 ;  /* 0x0000001c10137223 */ /* 0x000fc40000010813 */
[----:B------:R-:W-:Y:S02]  /*108f0*/  FFMA.FTZ R16, R16, R26, R13 ;  /* 0x0000001a10107223 */ /* 0x000fe4000001000d */
[----:B------:R-:W-:Y:S02]  /*10900*/  FFMA.FTZ R29, R32, R18, R29 ;  /* 0x00000012201d7223 */ /* 0x000fe4000001001d */
[C---:B------:R-:W-:Y:S01]  /*10910*/  FMUL.FTZ R13, R33.reuse, R2 ;  /* 0x00000002210d7220 */ /* 0x040fe20000410000 */
[----:B------:R-:W-:Y:S01]  /*10920*/  F2FP.BF16.PACK_AB R16, R16, R19 ;  /* 0x000000131010723e */ /* 0x000fe200000010ff */
[C---:B------:R-:W-:Y:S02]  /*10930*/  FMUL.FTZ R18, R34.reuse, R3 ;  /* 0x0000000322127220 */ /* 0x040fe40000410000 */
[----:B------:R-:W-:Y:S02]  /*10940*/  FMUL.FTZ R33, R33, R4 ;  /* 0x0000000421217220 */ /* 0x000fe40000410000 */
[----:B------:R-:W-:-:S02]  /*10950*/  FMUL.FTZ R34, R34, R5 ;  /* 0x0000000522227220 */ /* 0x000fc40000410000 */
[----:B------:R-:W-:Y:S02]  /*10960*/  FFMA.FTZ R30, R32, R27, -R30 ;  /* 0x0000001b201e7223 */ /* 0x000fe4000001081e */
[C---:B------:R-:W-:Y:S02]  /*10970*/  FFMA.FTZ R13, R17.reuse, R4, -R13 ;  /* 0x00000004110d7223 */ /* 0x040fe4000001080d */
[----:B------:R-:W-:Y:S02]  /*10980*/  FFMA.FTZ R2, R17, R2, R33 ;  /* 0x0000000211027223 */ /* 0x000fe40000010021 */
[C---:B------:R-:W-:Y:S02]  /*10990*/  FFMA.FTZ R18, R31.reuse, R5, -R18 ;  /* 0x000000051f127223 */ /* 0x040fe40000010812 */
[----:B------:R-:W-:Y:S01]  /*109a0*/  FFMA.FTZ R3, R31, R3, R34 ;  /* 0x000000031f037223 */ /* 0x000fe20000010022 */
[----:B------:R-:W-:Y:S02]  /*109b0*/  F2FP.BF16.PACK_AB R31, R29, R30 ;  /* 0x0000001e1d1f723e */ /* 0x000fe400000010ff */
[----:B------:R-:W-:-:S02]  /*109c0*/  F2FP.BF16.PACK_AB R28, R2, R13 ;  /* 0x0000000d021c723e */ /* 0x000fc400000010ff */
[----:B------:R-:W-:Y:S02]  /*109d0*/  F2FP.BF16.PACK_AB R30, R3, R18 ;  /* 0x00000012031e723e */ /* 0x000fe400000010ff */
[----:B------:R-:W-:Y:S02]  /*109e0*/  MOV R29, R16 ;  /* 0x00000010001d7202 */ /* 0x000fe40000000f00 */
.L_x_1793:
[----:B------:R-:W-:Y:S05]  /*109f0*/  BSYNC B0 ;  /* 0x0000000000007941 */ /* 0x000fea0003800000 */
.L_x_1792:
[----:B-----5:R3:W-:Y:S02]  /*10a00*/  STS.128 [R248+0x1800], R28 ;  /* 0x0018001cf8007388 */ /* 0x0207e40000000c00 */
.L_x_1791:
[----:B------:R-:W-:Y:S05]  /*10a10*/  BSYNC B1 ;  /* 0x0000000000017941 */ /* 0x000fea0003800000 */
.L_x_1790:
        /* <DEDUP_REMOVED lines=15> */
[C---:B------:R-:W-:Y:S02]  /*10b10*/  SHF.L.U32 R30, R19.reuse, 0x10, RZ ;  /* 0x00000010131e7819 */ /* 0x040fe400000006ff */
[----:B------:R-:W-:Y:S02]  /*10b20*/  LOP3.LUT R28, R19, 0xffff0000, RZ, 0xc0, !PT ;  /* 0xffff0000131c7812 */ /* 0x000fe400078ec0ff */
[----:B------:R-:W-:Y:S02]  /*10b30*/  LOP3.LUT R33, R18, 0xffff0000, RZ, 0xc0, !PT ;  /* 0xffff000012217812 */ /* 0x000fe400078ec0ff */
[----:B--2---:R-:W-:Y:S02]  /*10b40*/  LOP3.LUT R26, R2, 0xffff0000, RZ, 0xc0, !PT ;  /* 0xffff0000021a7812 */ /* 0x004fe400078ec0ff */
[----:B------:R-:W-:Y:S02]  /*10b50*/  LOP3.LUT R19, R3, 0xffff0000, RZ, 0xc0, !PT ;  /* 0xffff000003137812 */ /* 0x000fe400078ec0ff */
[----:B---3--:R-:W-:Y:S01]  /*10b60*/  LOP3.LUT R29, R4, 0xffff0000, RZ, 0xc0, !PT ;  /* 0xffff0000041d7812 */ /* 0x008fe200078ec0ff */
        /* <DEDUP_REMOVED lines=25> */
.L_x_1797:
[----:B------:R-:W-:Y:S05]  /*10d00*/  BSYNC B0 ;  /* 0x0000000000007941 */ /* 0x000fea0003800000 */
.L_x_1796:
[----:B-----5:R1:W-:Y:S02]  /*10d10*/  STS.128 [R248+0x3800], R16 ;  /* 0x00380010f8007388 */ /* 0x0203e40000000c00 */
.L_x_1795:
[----:B------:R-:W-:Y:S05]  /*10d20*/  BSYNC B1 ;  /* 0x0000000000017941 */ /* 0x000fea0003800000 */
.L_x_1794:
        /* <DEDUP_REMOVED lines=18> */
[----:B--2---:R-:W-:Y:S02]  /*10e50*/  LOP3.LUT R19, R2, 0xffff0000, RZ, 0xc0, !PT ;  /* 0xffff000002137812 */ /* 0x004fe400078ec0ff */
[C---:B------:R-:W-:Y:S01]  /*10e60*/  LOP3.LUT R16, R3.reuse, 0xffff0000, RZ, 0xc0, !PT ;  /* 0xffff000003107812 */ /* 0x040fe200078ec0ff */
[----:B------:R-:W-:Y:S01]  /*10e70*/  IMAD.U32 R3, R3, 0x10000, RZ ;  /* 0x0001000003037824 */ /* 0x000fe200078e00ff */
[----:B---3--:R-:W-:Y:S01]  /*10e80*/  LOP3.LUT R28, R4, 0xffff0000, RZ, 0xc0, !PT ;  /* 0xffff0000041c7812 */ /* 0x008fe200078ec0ff */
[----:B------:R-:W-:Y:S01]  /*10e90*/  FMUL.FTZ R17, R11, R19 ;  /* 0x000000130b117220 */ /* 0x000fe20000410000 */
[----:B------:R-:W-:Y:S01]  /*10ea0*/  LOP3.LUT R26, R5, 0xffff0000, RZ, 0xc0, !PT ;  /* 0xffff0000051a7812 */ /* 0x000fe200078ec0ff */
[----:B------:R-:W-:Y:S01]  /*10eb0*/  FMUL.FTZ R18, R27, R16 ;  /* 0x000000101b127220 */ /* 0x000fe20000410000 */
[----:B------:R-:W-:Y:S01]  /*10ec0*/  SHF.L.U32 R2, R2, 0x10, RZ ;  /* 0x0000001002027819 */ /* 0x000fe200000006ff */
[-C--:B------:R-:W-:Y:S01]  /*10ed0*/  FMUL.FTZ R11, R11, R28.reuse ;  /* 0x0000001c0b0b7220 */ /* 0x080fe20000410000 */
[----:B------:R-:W-:Y:S01]  /*10ee0*/  SHF.L.U32 R4, R4, 0x10, RZ ;  /* 0x0000001004047819 */ /* 0x000fe200000006ff */
[----:B------:R-:W-:Y:S01]  /*10ef0*/  FFMA.FTZ R17, R12, R28, -R17 ;  /* 0x0000001c0c117223 */ /* 0x000fe20000010811 */
[----:B------:R-:W-:Y:S01]  /*10f00*/  SHF.L.U32 R5, R5, 0x10, RZ ;  /* 0x0000001005057819 */ /* 0x000fe200000006ff */
[----:B------:R-:W-:-:S02]  /*10f10*/  FMUL.FTZ R27, R27, R26 ;  /* 0x0000001a1b1b7220 */ /* 0x000fc40000410000 */
        /* <DEDUP_REMOVED lines=10> */
[----:B------:R-:W-:Y:S01]  /*10fc0*/  FFMA.FTZ R16, R30, R5, -R16 ;  /* 0x000000051e107223 */ /* 0x000fe20000010810 */
[----:B------:R-:W-:Y:S01]  /*10fd0*/  F2FP.BF16.PACK_AB R2, R2, R11 ;  /* 0x0000000b0202723e */ /* 0x000fe200000010ff */
[----:B------:R-:W-:Y:S01]  /*10fe0*/  FFMA.FTZ R3, R30, R3, R32 ;  /* 0x000000031e037223 */ /* 0x000fe20000010020 */
[----:B------:R-:W-:-:S04]  /*10ff0*/  F2FP.BF16.PACK_AB R19, R27, R18 ;  /* 0x000000121b13723e */ /* 0x000fc800000010ff */
[----:B------:R-:W-:Y:S02]  /*11000*/  F2FP.BF16.PACK_AB R18, R3, R16 ;  /* 0x000000100312723e */ /* 0x000fe400000010ff */
[----:B------:R-:W-:Y:S02]  /*11010*/  MOV R16, R2 ;  /* 0x0000000200107202 */ /* 0x000fe40000000f00 */
.L_x_1801:
[----:B------:R-:W-:Y:S05]  /*11020*/  BSYNC B0 ;  /* 0x0000000000007941 */ /* 0x000fea0003800000 */
.L_x_1800:
[----:B-----5:R1:W-:Y:S02]  /*11030*/  STS.128 [R248+0x5800], R16 ;  /* 0x00580010f8007388 */ /* 0x0203e40000000c00 */
.L_x_1799:
[----:B------:R-:W-:Y:S05]  /*11040*/  BSYNC B1 ;  /* 0x0000000000017941 */ /* 0x000fea0003800000 */
.L_x_1798:
        /* <DEDUP_REMOVED lines=12> */
[----:B------:R-:W-:-:S02]  /*11110*/  SHF.L.U32 R9, R13, 0x10, RZ ;  /* 0x000000100d097819 */ /* 0x000fc400000006ff */
[C---:B------:R-:W-:Y:S02]  /*11120*/  LOP3.LUT R26, R15.reuse, 0xffff0000, RZ, 0xc0, !PT ;  /* 0xffff00000f1a7812 */ /* 0x040fe400078ec0ff */
[C---:B------:R-:W-:Y:S02]  /*11130*/  LOP3.LUT R19, R14.reuse, 0xffff0000, RZ, 0xc0, !PT ;  /* 0xffff00000e137812 */ /* 0x040fe400078ec0ff */
[----:B------:R-:W-:Y:S01]  /*11140*/  SHF.L.U32 R28, R15, 0x10, RZ ;  /* 0x000000100f1c7819 */ /* 0x000fe200000006ff */
[----:B------:R-:W-:Y:S01]  /*11150*/  IMAD.U32 R15, R14, 0x10000, RZ ;  /* 0x000100000e0f7824 */ /* 0x000fe200078e00ff */
        /* <DEDUP_REMOVED lines=18> */
[C---:B------:R-:W-:Y:S01]  /*11280*/  FFMA.FTZ R14, R28.reuse, R13, -R14 ;  /* 0x0000000d1c0e7223 */ /* 0x040fe2000001080e */
[----:B------:R-:W-:Y:S01]  /*11290*/  F2FP.BF16.PACK_AB R13, R7, R12 ;  /* 0x0000000c070d723e */ /* 0x000fe200000010ff */
        /* <DEDUP_REMOVED lines=8> */
.L_x_1803:
[----:B------:R-:W-:Y:S05]  /*11320*/  BSYNC B0 ;  /* 0x0000000000007941 */ /* 0x000fea0003800000 */
.L_x_1802:
[----:B-----5:R1:W-:Y:S01]  /*11330*/  STS.128 [R248+0x7800], R12 ;  /* 0x0078000cf8007388 */ /* 0x0203e20000000c00 */
[----:B------:R-:W-:Y:S05]  /*11340*/  BRA `(.L_x_1789) ;  /* 0x0000648000007947 */ /* 0x000fea0003800000 */
.L_x_1740:
        /* <DEDUP_REMOVED lines=20> */
[----:B------:R-:W3:Y:S01]  /*11490*/  LD.E.128 R24, [R24.64] ;  /* 0x0000000618187980 */ /* 0x000ee2000c101d00 */
[----:B------:R-:W-:Y:S02]  /*114a0*/  @P0 IADD3 R33, -R2, RZ, RZ ;  /* 0x000000ff02210210 */ /* 0x000fe40007ffe1ff */
[----:B------:R-:W-:Y:S02]  /*114b0*/  LEA.HI.X R29, R31, R23, R29, 0x1, P1 ;  /* 0x000000171f1d7211 */ /* 0x000fe400008f0c1d */
[----:B------:R-:W-:-:S04]  /*114c0*/  IADD3 R35, P1, R33, R3, RZ ;  /* 0x0000000321237210 */ /* 0x000fc80007f3e0ff */
[----:B------:R-:W4:Y:S01]  /*114d0*/  LD.E.128 R28, [R28.64] ;  /* 0x000000061c1c7980 */ /* 0x000f22000c101d00 */
[----:B------:R-:W-:Y:S02]  /*114e0*/  LEA.HI.X.SX32 R33, R33, R4, 0x1, P1 ;  /* 0x0000000421217211 */ /* 0x000fe400008f0eff */
[----:B------:R-:W-:-:S04]  /*114f0*/  LEA R32, P1, R35, R40, 0x1 ;  /* 0x0000002823207211 */ /* 0x000fc800078208ff */
[----:B------:R-:W-:-:S06]  /*11500*/  LEA.HI.X R33, R35, R41, R33, 0x1, P1 ;  /* 0x0000002923217211 */ /* 0x000fcc00008f0c21 */
[----:B--2---:R-:W2:Y:S01]  /*11510*/  LD.E.128 R32, [R32.64] ;  /* 0x0000000620207980 */ /* 0x004ea2000c101d00 */
        /* <DEDUP_REMOVED lines=8> */
[C---:B---3--:R-:W-:Y:S01]  /*115a0*/  IMAD.U32 R39, R24.reuse, 0x10000, RZ ;  /* 0x0001000018277824 */ /* 0x048fe200078e00ff */
[----:B------:R-:W-:Y:S01]  /*115b0*/  LOP3.LUT R38, R24, 0xffff0000, RZ, 0xc0, !PT ;  /* 0xffff000018267812 */ /* 0x000fe200078ec0ff */
[----:B------:R-:W-:Y:S01]  /*115c0*/  IMAD.U32 R49, R26, 0x10000, RZ ;  /* 0x000100001a317824 */ /* 0x000fe200078e00ff */
[C---:B------:R-:W-:Y:S02]  /*115d0*/  SHF.L.U32 R24, R25.reuse, 0x10, RZ ;  /* 0x0000001019187819 */ /* 0x040fe400000006ff */
[----:B------:R-:W-:Y:S02]  /*115e0*/  LOP3.LUT R50, R25, 0xffff0000, RZ, 0xc0, !PT ;  /* 0xffff000019327812 */ /* 0x000fe400078ec0ff */
[C---:B------:R-:W-:Y:S02]  /*115f0*/  SHF.L.U32 R25, R27.reuse, 0x10, RZ ;  /* 0x000000101b197819 */ /* 0x040fe400000006ff */
[----:B------:R-:W-:Y:S01]  /*11600*/  LOP3.LUT R53, R27, 0xffff0000, RZ, 0xc0, !PT ;  /* 0xffff00001b357812 */ /* 0x000fe200078ec0ff */
[C---:B----4-:R-:W-:Y:S01]  /*11610*/  IMAD.U32 R52, R28.reuse, 0x10000, RZ ;  /* 0x000100001c347824 */ /* 0x050fe200078e00ff */
        /* <DEDUP_REMOVED lines=14> */
[----:B--2---:R-:W-:Y:S01]  /*11700*/  LOP3.LUT R31, R34, 0xffff0000, RZ, 0xc0, !PT ;  /* 0xffff0000221f7812 */ /* 0x004fe200078ec0ff */
[----:B------:R-:W-:-:S02]  /*11710*/  @!P0 FADD.FTZ R30, -R30, -RZ ;  /* 0x800000ff1e1e8221 */ /* 0x000fc40000010100 */
[----:B------:R-:W-:Y:S02]  /*11720*/  @!P0 FADD.FTZ R54, -R54, -RZ ;  /* 0x800000ff36368221 */ /* 0x000fe40000010100 */
[----:B------:R-:W-:Y:S02]  /*11730*/  FMUL.FTZ R26, R26, R29 ;  /* 0x0000001d1a1a7220 */ /* 0x000fe40000410000 */
        /* <DEDUP_REMOVED lines=26> */
.L_x_1809:
[----:B------:R-:W-:Y:S05]  /*118e0*/  BSYNC B0 ;  /* 0x0000000000007941 */ /* 0x000fea0003800000 */
.L_x_1808:
[----:B-----5:R3:W-:Y:S02]  /*118f0*/  STS.128 [R248], R36 ;  /* 0x00000024f8007388 */ /* 0x0207e40000000c00 */
.L_x_1807:
[----:B------:R-:W-:Y:S05]  /*11900*/  BSYNC B1 ;  /* 0x0000000000017941 */ /* 0x000fea0003800000 */
.L_x_1806:
        /* <DEDUP_REMOVED lines=35> */
[C---:B--2---:R-:W-:Y:S01]  /*11b40*/  IMAD.U32 R39, R24.reuse, 0x10000, RZ ;  /* 0x0001000018277824 */ /* 0x044fe200078e00ff */
[----:B------:R-:W-:Y:S01]  /*11b50*/  LOP3.LUT R38, R24, 0xffff0000, RZ, 0xc0, !PT ;  /* 0xffff000018267812 */ /* 0x000fe200078ec0ff */
[----:B------:R-:W-:Y:S01]  /*11b60*/  IMAD.U32 R49, R26, 0x10000, RZ ;  /* 0x000100001a317824 */ /* 0x000fe200078e00ff */
[C---:B------:R-:W-:Y:S02]  /*11b70*/  SHF.L.U32 R24, R25.reuse, 0x10, RZ ;  /* 0x0000001019187819 */ /* 0x040fe400000006ff */
[----:B------:R-:W-:Y:S02]  /*11b80*/  LOP3.LUT R50, R25, 0xffff0000, RZ, 0xc0, !PT ;  /* 0xffff000019327812 */ /* 0x000fe400078ec0ff */
[C---:B------:R-:W-:Y:S02]  /*11b90*/  SHF.L.U32 R25, R27.reuse, 0x10, RZ ;  /* 0x000000101b197819 */ /* 0x040fe400000006ff */
[----:B------:R-:W-:Y:S01]  /*11ba0*/  LOP3.LUT R53, R27, 0xffff0000, RZ, 0xc0, !PT ;  /* 0xffff00001b357812 */ /* 0x000fe200078ec0ff */
[C---:B---3--:R-:W-:Y:S01]  /*11bb0*/  IMAD.U32 R52, R28.reuse, 0x10000, RZ ;  /* 0x000100001c347824 */ /* 0x048fe200078e00ff */
        /* <DEDUP_REMOVED lines=44> */
.L_x_1813:
[----:B------:R-:W-:Y:S05]  /*11e80*/  BSYNC B0 ;  /* 0x0000000000007941 */ /* 0x000fea0003800000 */
.L_x_1812:
[----:B-----5:R1:W-:Y:S02]  /*11e90*/  STS.128 [R248+0x2000], R36 ;  /* 0x00200024f8007388 */ /* 0x0203e40000000c00 */
.L_x_1811:
[----:B------:R-:W-:Y:S05]  /*11ea0*/  BSYNC B1 ;  /* 0x0000000000017941 */ /* 0x000fea0003800000 */
.L_x_1810:
        /* <DEDUP_REMOVED lines=18> */
[----:B------:R-:W3:Y:S01]  /*11fd0*/  LD.E.128 R24, [R24.64+0x100] ;  /* 0x0001000618187980 */ /* 0x000ee2000c101d00 */
[----:B------:R-:W-:Y:S02]  /*11fe0*/  @P0 IADD3 R33, -R2, RZ, RZ ;  /* 0x000000ff02210210 */ /* 0x000fe40007ffe1ff */
[----:B------:R-:W-:Y:S02]  /*11ff0*/  LEA.HI.X R29, R31, R23, R29, 0x1, P1 ;  /* 0x000000171f1d7211 */ /* 0x000fe400008f0c1d */
[----:B------:R-:W-:-:S04]  /*12000*/  IADD3 R35, P1, R33, R3, RZ ;  /* 0x0000000321237210 */ /* 0x000fc80007f3e0ff */
[----:B--2---:R-:W2:Y:S01]  /*12010*/  LD.E.128 R28, [R28.64+0x100] ;  /* 0x000100061c1c7980 */ /* 0x004ea2000c101d00 */
        /* <DEDUP_REMOVED lines=64> */
.L_x_1817:
[----:B------:R-:W-:Y:S05]  /*12420*/  BSYNC B0 ;  /* 0x0000000000007941 */ /* 0x000fea0003800000 */
.L_x_1816:
[----:B-----5:R3:W-:Y:S02]  /*12430*/  STS.128 [R248+0x4000], R36 ;  /* 0x00400024f8007388 */ /* 0x0207e40000000c00 */
.L_x_1815:
[----:B------:R-:W-:Y:S05]  /*12440*/  BSYNC B1 ;  /* 0x0000000000017941 */ /* 0x000fea0003800000 */
.L_x_1814:
[----:B------:R-:W-:-:S13]  /*12450*/  ISETP.GE.AND P0, PT, R10, R9, PT ;  /* 0x000000090a00720c */ /* 0x000fda0003f06270 */
        /* <DEDUP_REMOVED lines=27> */
[C---:B-1----:R-:W-:Y:S01]  /*12610*/  IMAD.U32 R44, R38.reuse, 0x10000, RZ ;  /* 0x00010000262c7824 */ /* 0x042fe200078e00ff */
        /* <DEDUP_REMOVED lines=57> */
.L_x_1819:
[----:B------:R-:W-:Y:S05]  /*129b0*/  BSYNC B0 ;  /* 0x0000000000007941 */ /* 0x000fea0003800000 */
.L_x_1818:
[----:B-----5:R3:W-:Y:S02]  /*129c0*/  STS.128 [R248+0x6000], R36 ;  /* 0x00600024f8007388 */ /* 0x0207e40000000c00 */
.L_x_1805:
[----:B------:R-:W-:Y:S05]  /*129d0*/  BSYNC B2 ;  /* 0x0000000000027941 */ /* 0x000fea0003800000 */
.L_x_1804:
        /* <DEDUP_REMOVED lines=27> */
[----:B--2---:R-:W2:Y:S01]  /*12b90*/  LD.E.128 R28, [R28.64] ;  /* 0x000000061c1c7980 */ /* 0x004ea2000c101d00 */
[----:B------:R-:W-:Y:S02]  /*12ba0*/  LEA.HI.X.SX32 R33, R33, R4, 0x1, P1 ;  /* 0x0000000421217211 */ /* 0x000fe400008f0eff */
[----:B------:R-:W-:-:S04]  /*12bb0*/  LEA R32, P1, R35, R40, 0x1 ;  /* 0x0000002823207211 */ /* 0x000fc800078208ff */
[----:B------:R-:W-:-:S06]  /*12bc0*/  LEA.HI.X R33, R35, R41, R33, 0x1, P1 ;  /* 0x0000002923217211 */ /* 0x000fcc00008f0c21 */
[----:B----4-:R-:W4:Y:S01]  /*12bd0*/  LD.E.128 R32, [R32.64] ;  /* 0x0000000620207980 */ /* 0x010f22000c101d00 */
        /* <DEDUP_REMOVED lines=36> */
[----:B------:R-:W-:Y:S02]  /*12e20*/  @!P0 FADD.FTZ R31, -R31, -RZ ;  /* 0x800000ff1f1f8221 */ /* 0x000fe40000010100 */
[----:B------:R-:W-:Y:S02]  /*12e30*/  FMUL.FTZ R26, R26, R29 ;  /* 0x0000001d1a1a7220 */ /* 0x000fe40000410000 */
[----:B------:R-:W-:Y:S01]  /*12e40*/  FMUL.FTZ R28, R25, R28 ;  /* 0x0000001c191c7220 */ /* 0x000fe20000410000 */
[C---:B------:R-:W-:Y:S01]  /*12e50*/  LOP3.LUT R25, R32.reuse, 0xffff0000, RZ, 0xc0, !PT ;  /* 0xffff000020197812 */ /* 0x040fe200078ec0ff */
[----:B------:R-:W-:Y:S01]  /*12e60*/  IMAD.U32 R29, R32, 0x10000, RZ ;  /* 0x00010000201d7824 */ /* 0x000fe200078e00ff */
[C---:B------:R-:W-:Y:S01]  /*12e70*/  LOP3.LUT R32, R34.reuse, 0xffff0000, RZ, 0xc0, !PT ;  /* 0xffff000022207812 */ /* 0x040fe200078ec0ff */
        /* <DEDUP_REMOVED lines=18> */
.L_x_1825:
[----:B------:R-:W-:Y:S05]  /*12fa0*/  BSYNC B0 ;  /* 0x0000000000007941 */ /* 0x000fea0003800000 */
.L_x_1824:
[----:B-----5:R3:W-:Y:S02]  /*12fb0*/  STS.128 [R248+0x800], R36 ;  /* 0x00080024f8007388 */ /* 0x0207e40000000c00 */
.L_x_1823:
[----:B------:R-:W-:Y:S05]  /*12fc0*/  BSYNC B1 ;  /* 0x0000000000017941 */ /* 0x000fea0003800000 */
.L_x_1822:
        /* <DEDUP_REMOVED lines=87> */
.L_x_1829:
[----:B------:R-:W-:Y:S05]  /*13540*/  BSYNC B0 ;  /* 0x0000000000007941 */ /* 0x000fea0003800000 */
.L_x_1828:
[----:B-----5:R3:W-:Y:S02]  /*13550*/  STS.128 [R248+0x2800], R36 ;  /* 0x00280024f8007388 */ /* 0x0207e40000000c00 */
.L_x_1827:
[----:B------:R-:W-:Y:S05]  /*13560*/  BSYNC B1 ;  /* 0x0000000000017941 */ /* 0x000fea0003800000 */
.L_x_1826:
        /* <DEDUP_REMOVED lines=87> */
.L_x_1833:
[----:B------:R-:W-:Y:S05]  /*13ae0*/  BSYNC B0 ;  /* 0x0000000000007941 */ /* 0x000fea0003800000 */
.L_x_1832:
[----:B-----5:R3:W-:Y:S02]  /*13af0*/  STS.128 [R248+0x4800], R36 ;  /* 0x00480024f8007388 */ /* 0x0207e40000000c00 */
.L_x_1831:
[----:B------:R-:W-:Y:S05]  /*13b00*/  BSYNC B1 ;  /* 0x0000000000017941 */ /* 0x000fea0003800000 */
.L_x_1830:
        /* <DEDUP_REMOVED lines=26> */
[C---:B-1---5:R-:W-:Y:S01]  /*13cb0*/  IMAD.U32 R42, R36.reuse, 0x10000, RZ ;  /* 0x00010000242a7824 */ /* 0x062fe200078e00ff */
        /* <DEDUP_REMOVED lines=59> */
.L_x_1835:
[----:B------:R-:W-:Y:S05]  /*14070*/  BSYNC B0 ;  /* 0x0000000000007941 */ /* 0x000fea0003800000 */
.L_x_1834:
[----:B-----5:R3:W-:Y:S02]  /*14080*/  STS.128 [R248+0x6800], R36 ;  /* 0x00680024f8007388 */ /* 0x0207e40000000c00 */
.L_x_1821:
[----:B------:R-:W-:Y:S05]  /*14090*/  BSYNC B2 ;  /* 0x0000000000027941 */ /* 0x000fea0003800000 */
.L_x_1820:
        /* <DEDUP_REMOVED lines=40> */
[C---:B---3--:R-:W-:Y:S01]  /*14320*/  IMAD.U32 R45, R24.reuse, 0x10000, RZ ;  /* 0x00010000182d7824 */ /* 0x048fe200078e00ff */
        /* <DEDUP_REMOVED lines=51> */
.L_x_1841:
[----:B------:R-:W-:Y:S05]  /*14660*/  BSYNC B0 ;  /* 0x0000000000007941 */ /* 0x000fea0003800000 */
.L_x_1840:
[----:B-----5:R3:W-:Y:S02]  /*14670*/  STS.128 [R248+0x1000], R36 ;  /* 0x00100024f8007388 */ /* 0x0207e40000000c00 */
.L_x_1839:
[----:B------:R-:W-:Y:S05]  /*14680*/  BSYNC B1 ;  /* 0x0000000000017941 */ /* 0x000fea0003800000 */
.L_x_1838:
        /* <DEDUP_REMOVED lines=87> */
.L_x_1845:
[----:B------:R-:W-:Y:S05]  /*14c00*/  BSYNC B0 ;  /* 0x0000000000007941 */ /* 0x000fea0003800000 */
.L_x_1844:
[----:B-----5:R3:W-:Y:S02]  /*14c10*/  STS.128 [R248+0x3000], R36 ;  /* 0x00300024f8007388 */ /* 0x0207e40000000c00 */
.L_x_1843:
[----:B------:R-:W-:Y:S05]  /*14c20*/  BSYNC B1 ;  /* 0x0000000000017941 */ /* 0x000fea0003800000 */
.L_x_1842:
        /* <DEDUP_REMOVED lines=87> */
.L_x_1849:
[----:B------:R-:W-:Y:S05]  /*151a0*/  BSYNC B0 ;  /* 0x0000000000007941 */ /* 0x000fea0003800000 */
.L_x_1848:
[----:B-----5:R3:W-:Y:S02]  /*151b0*/  STS.128 [R248+0x5000], R36 ;  /* 0x00500024f8007388 */ /* 0x0207e40000000c00 */
.L_x_1847:
[----:B------:R-:W-:Y:S05]  /*151c0*/  BSYNC B1 ;  /* 0x0000000000017941 */ /* 0x000fea0003800000 */
.L_x_1846:
        /* <DEDUP_REMOVED lines=15> */
[----:B-1----:R-:W-:Y:S01]  /*152c0*/  IMAD.MOV.U32 R19, RZ, RZ, RZ ;  /* 0x000000ffff137224 */ /* 0x002fe200078e00ff */
[C---:B------:R-:W-:Y:S01]  /*152d0*/  LEA R32, P1, R33.reuse, R22, 0x1 ;  /* 0x0000001621207211 */ /* 0x040fe200078208ff */
[----:B--2---:R-:W2:Y:S01]  /*152e0*/  LD.E.128 R28, [R28.64+0x180] ;  /* 0x000180061c1c7980 */ /* 0x004ea2000c101d00 */
[----:B------:R-:W-:Y:S02]  /*152f0*/  @P0 IADD3 R19, -R2, RZ, RZ ;  /* 0x000000ff02130210 */ /* 0x000fe40007ffe1ff */
[----:B------:R-:W-:Y:S02]  /*15300*/  LEA.HI.X R33, R33, R23, R8, 0x1, P1 ;  /* 0x0000001721217211 */ /* 0x000fe400008f0c08 */
[----:B---3--:R-:W-:-:S04]  /*15310*/  IADD3 R37, P1, R19, R3, RZ ;  /* 0x0000000313257210 */ /* 0x008fc80007f3e0ff */
[----:B------:R-:W3:Y:S01]  /*15320*/  LD.E.128 R32, [R32.64+0x180] ;  /* 0x0001800620207980 */ /* 0x000ee2000c101d00 */
        /* <DEDUP_REMOVED lines=18> */
[----:B------:R-:W-:Y:S01]  /*15450*/  SHF.L.U32 R28, R31, 0x10, RZ ;  /* 0x000000101f1c7819 */ /* 0x000fe200000006ff */
[C---:B---3--:R-:W-:Y:S01]  /*15460*/  IMAD.U32 R49, R32.reuse, 0x10000, RZ ;  /* 0x0001000020317824 */ /* 0x048fe200078e00ff */
[----:B------:R-:W-:Y:S01]  /*15470*/  LOP3.LUT R30, R32, 0xffff0000, RZ, 0xc0, !PT ;  /* 0xffff0000201e7812 */ /* 0x000fe200078ec0ff */
[C---:B------:R-:W-:Y:S01]  /*15480*/  IMAD.U32 R51, R34.reuse, 0x10000, RZ ;  /* 0x0001000022337824 */ /* 0x040fe200078e00ff */
[----:B------:R-:W-:Y:S01]  /*15490*/  LOP3.LUT R32, R34, 0xffff0000, RZ, 0xc0, !PT ;  /* 0xffff000022207812 */ /* 0x000fe200078ec0ff */
[----:B------:R-:W-:Y:S01]  /*154a0*/  @!P0 FADD.FTZ R49, -R49, -RZ ;  /* 0x800000ff31318221 */ /* 0x000fe20000010100 */
[----:B------:R-:W-:Y:S01]  /*154b0*/  LOP3.LUT R48, R31, 0xffff0000, RZ, 0xc0, !PT ;  /* 0xffff00001f307812 */ /* 0x000fe200078ec0ff */
[----:B------:R-:W-:Y:S01]  /*154c0*/  @!P0 FADD.FTZ R30, -R30, -RZ ;  /* 0x800000ff1e1e8221 */ /* 0x000fe20000010100 */
[C---:B------:R-:W-:Y:S01]  /*154d0*/  SHF.L.U32 R31, R33.reuse, 0x10, RZ ;  /* 0x00000010211f7819 */ /* 0x040fe200000006ff */
[----:B------:R-:W-:Y:S01]  /*154e0*/  @!P0 FADD.FTZ R32, -R32, -RZ ;  /* 0x800000ff20208221 */ /* 0x000fe20000010100 */
[----:B------:R-:W-:Y:S01]  /*154f0*/  LOP3.LUT R50, R33, 0xffff0000, RZ, 0xc0, !PT ;  /* 0xffff000021327812 */ /* 0x000fe200078ec0ff */
[----:B------:R-:W-:Y:S01]  /*15500*/  @!P0 FADD.FTZ R51, -R51, -RZ ;  /* 0x800000ff33338221 */ /* 0x000fe20000010100 */
[----:B------:R-:W-:Y:S01]  /*15510*/  SHF.L.U32 R33, R35, 0x10, RZ ;  /* 0x0000001023217819 */ /* 0x000fe200000006ff */
[----:B------:R-:W-:Y:S01]  /*15520*/  @!P0 FADD.FTZ R31, -R31, -RZ ;  /* 0x800000ff1f1f8221 */ /* 0x000fe20000010100 */
[----:B------:R-:W-:Y:S01]  /*15530*/  LOP3.LUT R35, R35, 0xffff0000, RZ, 0xc0, !PT ;  /* 0xffff000023237812 */ /* 0x000fe200078ec0ff */
[----:B------:R-:W-:Y:S01]  /*15540*/  @!P0 FADD.FTZ R50, -R50, -RZ ;  /* 0x800000ff32328221 */ /* 0x000fe20000010100 */
[----:B----4-:R-:W-:Y:S01]  /*15550*/  LOP3.LUT R34, R38, 0xffff0000, RZ, 0xc0, !PT ;  /* 0xffff000026227812 */ /* 0x010fe200078ec0ff */
[----:B------:R-:W-:Y:S01]  /*15560*/  FMUL.FTZ R32, R29, R32 ;  /* 0x000000201d207220 */ /* 0x000fe20000410000 */
[----:B------:R-:W-:Y:S01]  /*15570*/  SHF.L.U32 R29, R37, 0x10, RZ ;  /* 0x00000010251d7819 */ /* 0x000fe200000006ff */
[----:B------:R-:W-:Y:S01]  /*15580*/  FMUL.FTZ R27, R27, R30 ;  /* 0x0000001e1b1b7220 */ /* 0x000fe20000410000 */
[----:B------:R-:W-:Y:S01]  /*15590*/  LOP3.LUT R37, R37, 0xffff0000, RZ, 0xc0, !PT ;  /* 0xffff000025257812 */ /* 0x000fe200078ec0ff */
[----:B------:R-:W-:Y:S01]  /*155a0*/  FMUL.FTZ R26, R26, R31 ;  /* 0x0000001f1a1a7220 */ /* 0x000fe20000410000 */
[----:B------:R-:W-:Y:S01]  /*155b0*/  LOP3.LUT R30, R36, 0xffff0000, RZ, 0xc0, !PT ;  /* 0xffff0000241e7812 */ /* 0x000fe200078ec0ff */
[----:B------:R-:W-:-:S02]  /*155c0*/  FMUL.FTZ R47, R47, R50 ;  /* 0x000000322f2f7220 */ /* 0x000fc40000410000 */
[----:B------:R-:W-:Y:S02]  /*155d0*/  @!P0 FADD.FTZ R33, -R33, -RZ ;  /* 0x800000ff21218221 */ /* 0x000fe40000010100 */
[----:B------:R-:W-:Y:S02]  /*155e0*/  IMAD.U32 R31, R36, 0x10000, RZ ;  /* 0x00010000241f7824 */ /* 0x000fe400078e00ff */
[----:B------:R-:W-:Y:S02]  /*155f0*/  @!P0 FADD.FTZ R35, -R35, -RZ ;  /* 0x800000ff23238221 */ /* 0x000fe40000010100 */
[----:B------:R-:W-:Y:S02]  /*15600*/  FMUL.FTZ R51, R46, R51 ;  /* 0x000000332e337220 */ /* 0x000fe40000410000 */
[----:B------:R-:W-:Y:S01]  /*15610*/  IMAD.U32 R36, R38, 0x10000, RZ ;  /* 0x0001000026247824 */ /* 0x000fe200078e00ff */
[C---:B------:R-:W-:Y:S01]  /*15620*/  LOP3.LUT R38, R39.reuse, 0xffff0000, RZ, 0xc0, !PT ;  /* 0xffff000027267812 */ /* 0x040fe200078ec0ff */
[----:B------:R-:W-:Y:S01]  /*15630*/  FMUL.FTZ R28, R28, R33 ;  /* 0x000000211c1c7220 */ /* 0x000fe20000410000 */
[----:B------:R-:W-:Y:S01]  /*15640*/  SHF.L.U32 R33, R39, 0x10, RZ ;  /* 0x0000001027217819 */ /* 0x000fe200000006ff */
[----:B------:R-:W-:-:S02]  /*15650*/  FFMA.FTZ R26, R43, R29, R26 ;  /* 0x0000001d2b1a7223 */ /* 0x000fc4000001001a */
[----:B------:R-:W-:Y:S02]  /*15660*/  FFMA.FTZ R37, R8, R37, R47 ;  /* 0x0000002508257223 */ /* 0x000fe4000001002f */
[----:B------:R-:W-:Y:S02]  /*15670*/  FMUL.FTZ R44, R44, R49 ;  /* 0x000000312c2c7220 */ /* 0x000fe40000410000 */
[----:B------:R-:W-:Y:S01]  /*15680*/  FMUL.FTZ R35, R48, R35 ;  /* 0x0000002330237220 */ /* 0x000fe20000410000 */
[----:B------:R-:W-:Y:S01]  /*15690*/  F2FP.BF16.PACK_AB R26, R37, R26 ;  /* 0x0000001a251a723e */ /* 0x000fe200000010ff */
        /* <DEDUP_REMOVED lines=11> */
.L_x_1851:
[----:B------:R-:W-:Y:S05]  /*15750*/  BSYNC B0 ;  /* 0x0000000000007941 */ /* 0x000fea0003800000 */
.L_x_1850:
[----:B-----5:R1:W-:Y:S02]  /*15760*/  STS.128 [R248+0x7000], R24 ;  /* 0x00700018f8007388 */ /* 0x0203e40000000c00 */
.L_x_1837:
[----:B------:R-:W-:Y:S05]  /*15770*/  BSYNC B2 ;  /* 0x0000000000027941 */ /* 0x000fea0003800000 */
.L_x_1836:
        /* <DEDUP_REMOVED lines=8> */
[----:B-1----:R1:W5:Y:S01]  /*15800*/  LD.E.128 R24, [R14.64] ;  /* 0x000000060e187980 */ /* 0x002362000c101d00 */
        /* <DEDUP_REMOVED lines=82> */
.L_x_1855:
[----:B------:R-:W-:Y:S05]  /*15d30*/  BSYNC B0 ;  /* 0x0000000000007941 */ /* 0x000fea0003800000 */
.L_x_1854:
[----:B-----5:R1:W-:Y:S02]  /*15d40*/  STS.128 [R248+0x1800], R24 ;  /* 0x00180018f8007388 */ /* 0x0203e40000000c00 */
.L_x_1853:
[----:B------:R-:W-:Y:S05]  /*15d50*/  BSYNC B1 ;  /* 0x0000000000017941 */ /* 0x000fea0003800000 */
.L_x_1852:
        /* <DEDUP_REMOVED lines=28> */
[----:B------:R-:W-:Y:S01]  /*15f20*/  IMAD.U32 R38, R17, 0x10000, RZ ;  /* 0x0001000011267824 */ /* 0x000fe200078e00ff */
[----:B------:R-:W-:Y:S01]  /*15f30*/  LOP3.LUT R13, R16, 0xffff0000, RZ, 0xc0, !PT ;  /* 0xffff0000100d7812 */ /* 0x000fe200078ec0ff */
[----:B------:R-:W-:Y:S01]  /*15f40*/  IMAD.U32 R42, R19, 0x10000, RZ ;  /* 0x00010000132a7824 */ /* 0x000fe200078e00ff */
[----:B------:R-:W-:Y:S02]  /*15f50*/  LOP3.LUT R12, R17, 0xffff0000, RZ, 0xc0, !PT ;  /* 0xffff0000110c7812 */ /* 0x000fe400078ec0ff */
[C---:B------:R-:W-:Y:S02]  /*15f60*/  SHF.L.U32 R37, R18.reuse, 0x10, RZ ;  /* 0x0000001012257819 */ /* 0x040fe400000006ff */
[----:B------:R-:W-:Y:S02]  /*15f70*/  LOP3.LUT R17, R18, 0xffff0000, RZ, 0xc0, !PT ;  /* 0xffff000012117812 */ /* 0x000fe400078ec0ff */
[----:B------:R-:W-:-:S02]  /*15f80*/  LOP3.LUT R16, R19, 0xffff0000, RZ, 0xc0, !PT ;  /* 0xffff000013107812 */ /* 0x000fc400078ec0ff */
[C---:B--2---:R-:W-:Y:S01]  /*15f90*/  SHF.L.U32 R39, R24.reuse, 0x10, RZ ;  /* 0x0000001018277819 */ /* 0x044fe200000006ff */
[----:B------:R-:W-:Y:S01]  /*15fa0*/  IMAD.U32 R18, R25, 0x10000, RZ ;  /* 0x0001000019127824 */ /* 0x000fe200078e00ff */
[----:B------:R-:W-:Y:S01]  /*15fb0*/  LOP3.LUT R19, R24, 0xffff0000, RZ, 0xc0, !PT ;  /* 0xffff000018137812 */ /* 0x000fe200078ec0ff */
[----:B------:R-:W-:Y:S01]  /*15fc0*/  IMAD.U32 R24, R27, 0x10000, RZ ;  /* 0x000100001b187824 */ /* 0x000fe200078e00ff */
[----:B------:R-:W-:Y:S02]  /*15fd0*/  LOP3.LUT R44, R25, 0xffff0000, RZ, 0xc0, !PT ;  /* 0xffff0000192c7812 */ /* 0x000fe400078ec0ff */
[C---:B------:R-:W-:Y:S02]  /*15fe0*/  SHF.L.U32 R43, R26.reuse, 0x10, RZ ;  /* 0x000000101a2b7819 */ /* 0x040fe400000006ff */
[----:B------:R-:W-:Y:S02]  /*15ff0*/  LOP3.LUT R25, R26, 0xffff0000, RZ, 0xc0, !PT ;  /* 0xffff00001a197812 */ /* 0x000fe400078ec0ff */
[----:B------:R-:W-:Y:S01]  /*16000*/  LOP3.LUT R45, R27, 0xffff0000, RZ, 0xc0, !PT ;  /* 0xffff00001b2d7812 */ /* 0x000fe200078ec0ff */
[----:B---3--:R-:W-:Y:S01]  /*16010*/  IMAD.U32 R27, R29, 0x10000, RZ ;  /* 0x000100001d1b7824 */ /* 0x008fe200078e00ff */
[----:B------:R-:W-:-:S02]  /*16020*/  SHF.L.U32 R46, R28, 0x10, RZ ;  /* 0x000000101c2e7819 */ /* 0x000fc400000006ff */
[----:B------:R-:W-:Y:S01]  /*16030*/  LOP3.LUT R26, R28, 0xffff0000, RZ, 0xc0, !PT ;  /* 0xffff00001c1a7812 */ /* 0x000fe200078ec0ff */
[----:B------:R-:W-:Y:S01]  /*16040*/  @!P0 FADD.FTZ R27, -R27, -RZ ;  /* 0x800000ff1b1b8221 */ /* 0x000fe20000010100 */
[----:B------:R-:W-:Y:S01]  /*16050*/  LOP3.LUT R47, R29, 0xffff0000, RZ, 0xc0, !PT ;  /* 0xffff00001d2f7812 */ /* 0x000fe200078ec0ff */
[----:B------:R-:W-:Y:S01]  /*16060*/  IMAD.U32 R29, R31, 0x10000, RZ ;  /* 0x000100001f1d7824 */ /* 0x000fe200078e00ff */
[----:B------:R-:W-:Y:S01]  /*16070*/  SHF.L.U32 R48, R30, 0x10, RZ ;  /* 0x000000101e307819 */ /* 0x000fe200000006ff */
[----:B------:R-:W-:Y:S01]  /*16080*/  @!P0 FADD.FTZ R26, -R26, -RZ ;  /* 0x800000ff1a1a8221 */ /* 0x000fe20000010100 */
[----:B------:R-:W-:Y:S01]  /*16090*/  LOP3.LUT R28, R30, 0xffff0000, RZ, 0xc0, !PT ;  /* 0xffff00001e1c7812 */ /* 0x000fe200078ec0ff */
[----:B------:R-:W-:Y:S01]  /*160a0*/  @!P0 FADD.FTZ R29, -R29, -RZ ;  /* 0x800000ff1d1d8221 */ /* 0x000fe20000010100 */
[----:B------:R-:W-:Y:S01]  /*160b0*/  LOP3.LUT R30, R31, 0xffff0000, RZ, 0xc0, !PT ;  /* 0xffff00001f1e7812 */ /* 0x000fe200078ec0ff */
[----:B------:R-:W-:Y:S02]  /*160c0*/  @!P0 FADD.FTZ R46, -R46, -RZ ;  /* 0x800000ff2e2e8221 */ /* 0x000fe40000010100 */
[----:B------:R-:W-:-:S02]  /*160d0*/  FMUL.FTZ R26, R19, R26 ;  /* 0x0000001a131a7220 */ /* 0x000fc40000410000 */
[----:B------:R-:W-:Y:S01]  /*160e0*/  @!P0 FADD.FTZ R30, -R30, -RZ ;  /* 0x800000ff1e1e8221 */ /* 0x000fe20000010100 */
[----:B----4-:R-:W-:Y:S01]  /*160f0*/  LOP3.LUT R19, R32, 0xffff0000, RZ, 0xc0, !PT ;  /* 0xffff000020137812 */ /* 0x010fe200078ec0ff */
[----:B------:R-:W-:Y:S01]  /*16100*/  @!P0 FADD.FTZ R28, -R28, -RZ ;  /* 0x800000ff1c1c8221 */ /* 0x000fe20000010100 */
[----:B------:R-:W-:Y:S01]  /*16110*/  SHF.L.U32 R31, R34, 0x10, RZ ;  /* 0x00000010221f7819 */ /* 0x000fe200000006ff */
[----:B------:R-:W-:Y:S01]  /*16120*/  FMUL.FTZ R29, R24, R29 ;  /* 0x0000001d181d7220 */ /* 0x000fe20000410000 */
[----:B------:R-:W-:Y:S01]  /*16130*/  SHF.L.U32 R24, R32, 0x10, RZ ;  /* 0x0000001020187819 */ /* 0x000fe200000006ff */
[----:B------:R-:W-:Y:S01]  /*16140*/  @!P0 FADD.FTZ R47, -R47, -RZ ;  /* 0x800000ff2f2f8221 */ /* 0x000fe20000010100 */
[----:B------:R-:W-:Y:S01]  /*16150*/  LOP3.LUT R32, R33, 0xffff0000, RZ, 0xc0, !PT ;  /* 0xffff000021207812 */ /* 0x000fe200078ec0ff */
[----:B------:R-:W-:Y:S02]  /*16160*/  FMUL.FTZ R39, R39, R46 ;  /* 0x0000002e27277220 */ /* 0x000fe40000410000 */
[----:B------:R-:W-:-:S02]  /*16170*/  @!P0 FADD.FTZ R48, -R48, -RZ ;  /* 0x800000ff30308221 */ /* 0x000fc40000010100 */
[----:B------:R-:W-:Y:S01]  /*16180*/  FMUL.FTZ R45, R45, R30 ;  /* 0x0000001e2d2d7220 */ /* 0x000fe20000410000 */
[----:B------:R-:W-:Y:S01]  /*16190*/  LOP3.LUT R30, R34, 0xffff0000, RZ, 0xc0, !PT ;  /* 0xffff0000221e7812 */ /* 0x000fe200078ec0ff */
[----:B------:R-:W-:Y:S01]  /*161a0*/  FMUL.FTZ R27, R18, R27 ;  /* 0x0000001b121b7220 */ /* 0x000fe20000410000 */
[----:B------:R-:W-:Y:S01]  /*161b0*/  LOP3.LUT R34, R35, 0xffff0000, RZ, 0xc0, !PT ;  /* 0xffff000023227812 */ /* 0x000fe200078ec0ff */
[----:B------:R-:W-:Y:S02]  /*161c0*/  FMUL.FTZ R28, R25, R28 ;  /* 0x0000001c191c7220 */ /* 0x000fe40000410000 */
[----:B------:R-:W-:Y:S02]  /*161d0*/  FMUL.FTZ R47, R44, R47 ;  /* 0x0000002f2c2f7220 */ /* 0x000fe40000410000 */
[----:B------:R-:W-:Y:S02]  /*161e0*/  IMAD.U32 R18, R33, 0x10000, RZ ;  /* 0x0001000021127824 */ /* 0x000fe400078e00ff */
[----:B------:R-:W-:-:S02]  /*161f0*/  IMAD.U32 R25, R35, 0x10000, RZ ;  /* 0x0001000023197824 */ /* 0x000fc400078e00ff */
[----:B------:R-:W-:Y:S02]  /*16200*/  FMUL.FTZ R48, R43, R48 ;  /* 0x000000302b307220 */ /* 0x000fe40000410000 */
[----:B------:R-:W-:Y:S02]  /*16210*/  FFMA.FTZ R24, R36, R24, R39 ;  /* 0x0000001824187223 */ /* 0x000fe40000010027 */
[----:B------:R-:W-:Y:S02]  /*16220*/  FFMA.FTZ R13, R13, R19, R26 ;  /* 0x000000130d0d7223 */ /* 0x000fe4000001001a */
[----:B------:R-:W-:Y:S02]  /*16230*/  FFMA.FTZ R18, R38, R18, R27 ;  /* 0x0000001226127223 */ /* 0x000fe4000001001b */
[----:B------:R-:W-:Y:S01]  /*16240*/  FFMA.FTZ R47, R12, R32, R47 ;  /* 0x000000200c2f7223 */ /* 0x000fe2000001002f */
[----:B------:R-:W-:Y:S01]  /*16250*/  F2FP.BF16.PACK_AB R24, R13, R24 ;  /* 0x000000180d18723e */ /* 0x000fe200000010ff */
[----:B------:R-:W-:-:S02]  /*16260*/  FFMA.FTZ R25, R42, R25, R29 ;  /* 0x000000192a197223 */ /* 0x000fc4000001001d */
[----:B------:R-:W-:Y:S02]  /*16270*/  FFMA.FTZ R16, R16, R34, R45 ;  /* 0x0000002210107223 */ /* 0x000fe4000001002d */
[----:B------:R-:W-:Y:S02]  /*16280*/  FFMA.FTZ R31, R37, R31, R48 ;  /* 0x0000001f251f7223 */ /* 0x000fe40000010030 */
[----:B------:R-:W-:Y:S01]  /*16290*/  FFMA.FTZ R28, R17, R30, R28 ;  /* 0x0000001e111c7223 */ /* 0x000fe2000001001c */
[----:B------:R-:W-:Y:S02]  /*162a0*/  F2FP.BF16.PACK_AB R17, R47, R18 ;  /* 0x000000122f11723e */ /* 0x000fe400000010ff */
[----:B------:R-:W-:Y:S02]  /*162b0*/  F2FP.BF16.PACK_AB R19, R16, R25 ;  /* 0x000000191013723e */ /* 0x000fe400000010ff */
[----:B------:R-:W-:Y:S02]  /*162c0*/  F2FP.BF16.PACK_AB R18, R28, R31 ;  /* 0x0000001f1c12723e */ /* 0x000fe400000010ff */
[----:B------:R-:W-:-:S02]  /*162d0*/  MOV R16, R24 ;  /* 0x0000001800107202 */ /* 0x000fc40000000f00 */
.L_x_1859:
[----:B------:R-:W-:Y:S05]  /*162e0*/  BSYNC B0 ;  /* 0x0000000000007941 */ /* 0x000fea0003800000 */
.L_x_1858:
[----:B-----5:R1:W-:Y:S02]  /*162f0*/  STS.128 [R248+0x3800], R16 ;  /* 0x00380010f8007388 */ /* 0x0203e40000000c00 */
.L_x_1857:
[----:B------:R-:W-:Y:S05]  /*16300*/  BSYNC B1 ;  /* 0x0000000000017941 */ /* 0x000fea0003800000 */
.L_x_1856:
        /* <DEDUP_REMOVED lines=27> */
[C---:B-----5:R-:W-:Y:S01]  /*164c0*/  LOP3.LUT R11, R17.reuse, 0xffff0000, RZ, 0xc0, !PT ;  /* 0xffff0000110b7812 */ /* 0x060fe200078ec0ff */
[----:B------:R-:W-:Y:S01]  /*164d0*/  IMAD.U32 R37, R17, 0x10000, RZ ;  /* 0x0001000011257824 */ /* 0x000fe200078e00ff */
[C---:B------:R-:W-:Y:S01]  /*164e0*/  SHF.L.U32 R36, R18.reuse, 0x10, RZ ;  /* 0x0000001012247819 */ /* 0x040fe200000006ff */
[C---:B------:R-:W-:Y:S01]  /*164f0*/  IMAD.U32 R39, R19.reuse, 0x10000, RZ ;  /* 0x0001000013277824 */ /* 0x040fe200078e00ff */
[----:B------:R-:W-:Y:S02]  /*16500*/  LOP3.LUT R17, R18, 0xffff0000, RZ, 0xc0, !PT ;  /* 0xffff000012117812 */ /* 0x000fe400078ec0ff */
[C---:B------:R-:W-:Y:S02]  /*16510*/  SHF.L.U32 R13, R16.reuse, 0x10, RZ ;  /* 0x00000010100d7819 */ /* 0x040fe400000006ff */
[----:B------:R-:W-:Y:S02]  /*16520*/  LOP3.LUT R12, R16, 0xffff0000, RZ, 0xc0, !PT ;  /* 0xffff0000100c7812 */ /* 0x000fe400078ec0ff */
[----:B------:R-:W-:Y:S01]  /*16530*/  LOP3.LUT R16, R19, 0xffff0000, RZ, 0xc0, !PT ;  /* 0xffff000013107812 */ /* 0x000fe200078ec0ff */
[C---:B--2---:R-:W-:Y:S01]  /*16540*/  IMAD.U32 R18, R25.reuse, 0x10000, RZ ;  /* 0x0001000019127824 */ /* 0x044fe200078e00ff */
[----:B------:R-:W-:-:S02]  /*16550*/  LOP3.LUT R43, R25, 0xffff0000, RZ, 0xc0, !PT ;  /* 0xffff0000192b7812 */ /* 0x000fc400078ec0ff */
[C---:B------:R-:W-:Y:S02]  /*16560*/  SHF.L.U32 R42, R26.reuse, 0x10, RZ ;  /* 0x000000101a2a7819 */ /* 0x040fe400000006ff */
[----:B------:R-:W-:Y:S02]  /*16570*/  LOP3.LUT R25, R26, 0xffff0000, RZ, 0xc0, !PT ;  /* 0xffff00001a197812 */ /* 0x000fe400078ec0ff */
[----:B------:R-:W-:Y:S02]  /*16580*/  SHF.L.U32 R38, R24, 0x10, RZ ;  /* 0x0000001018267819 */ /* 0x000fe400000006ff */
[C---:B---3--:R-:W-:Y:S02]  /*16590*/  SHF.L.U32 R45, R28.reuse, 0x10, RZ ;  /* 0x000000101c2d7819 */ /* 0x048fe400000006ff */
[----:B------:R-:W-:Y:S02]  /*165a0*/  LOP3.LUT R26, R28, 0xffff0000, RZ, 0xc0, !PT ;  /* 0xffff00001c1a7812 */ /* 0x000fe400078ec0ff */
[----:B------:R-:W-:Y:S01]  /*165b0*/  LOP3.LUT R28, R30, 0xffff0000, RZ, 0xc0, !PT ;  /* 0xffff00001e1c7812 */ /* 0x000fe200078ec0ff */
[----:B------:R-:W-:Y:S01]  /*165c0*/  @!P0 FADD.FTZ R45, -R45, -RZ ;  /* 0x800000ff2d2d8221 */ /* 0x000fe20000010100 */
[----:B------:R-:W-:Y:S01]  /*165d0*/  LOP3.LUT R19, R24, 0xffff0000, RZ, 0xc0, !PT ;  /* 0xffff000018137812 */ /* 0x000fe200078ec0ff */
[C---:B------:R-:W-:Y:S01]  /*165e0*/  IMAD.U32 R24, R27.reuse, 0x10000, RZ ;  /* 0x000100001b187824 */ /* 0x040fe200078e00ff */
[----:B------:R-:W-:Y:S01]  /*165f0*/  LOP3.LUT R44, R27, 0xffff0000, RZ, 0xc0, !PT ;  /* 0xffff00001b2c7812 */ /* 0x000fe200078ec0ff */
[C---:B------:R-:W-:Y:S01]  /*16600*/  IMAD.U32 R27, R29.reuse, 0x10000, RZ ;  /* 0x000100001d1b7824 */ /* 0x040fe200078e00ff */
[----:B------:R-:W-:Y:S01]  /*16610*/  LOP3.LUT R46, R29, 0xffff0000, RZ, 0xc0, !PT ;  /* 0xffff00001d2e7812 */ /* 0x000fe200078ec0ff */
[----:B------:R-:W-:Y:S01]  /*16620*/  @!P0 FADD.FTZ R28, -R28, -RZ ;  /* 0x800000ff1c1c8221 */ /* 0x000fe20000010100 */
[----:B------:R-:W-:Y:S01]  /*16630*/  SHF.L.U32 R47, R30, 0x10, RZ ;  /* 0x000000101e2f7819 */ /* 0x000fe200000006ff */
[C---:B------:R-:W-:Y:S01]  /*16640*/  IMAD.U32 R29, R31.reuse, 0x10000, RZ ;  /* 0x000100001f1d7824 */ /* 0x040fe200078e00ff */
[----:B------:R-:W-:Y:S01]  /*16650*/  LOP3.LUT R31, R31, 0xffff0000, RZ, 0xc0, !PT ;  /* 0xffff00001f1f7812 */ /* 0x000fe200078ec0ff */
[----:B------:R-:W-:-:S02]  /*16660*/  @!P0 FADD.FTZ R26, -R26, -RZ ;  /* 0x800000ff1a1a8221 */ /* 0x000fc40000010100 */
[----:B------:R-:W-:Y:S01]  /*16670*/  @!P0 FADD.FTZ R27, -R27, -RZ ;  /* 0x800000ff1b1b8221 */ /* 0x000fe20000010100 */
[----:B----4-:R-:W-:Y:S01]  /*16680*/  LOP3.LUT R30, R34, 0xffff0000, RZ, 0xc0, !PT ;  /* 0xffff0000221e7812 */ /* 0x010fe200078ec0ff */
[----:B------:R-:W-:Y:S02]  /*16690*/  @!P0 FADD.FTZ R46, -R46, -RZ ;  /* 0x800000ff2e2e8221 */ /* 0x000fe40000010100 */
[----:B------:R-:W-:Y:S02]  /*166a0*/  FMUL.FTZ R28, R25, R28 ;  /* 0x0000001c191c7220 */ /* 0x000fe40000410000 */
[C---:B------:R-:W-:Y:S01]  /*166b0*/  IMAD.U32 R25, R33.reuse, 0x10000, RZ ;  /* 0x0001000021197824 */ /* 0x040fe200078e00ff */
[----:B------:R-:W-:Y:S01]  /*166c0*/  LOP3.LUT R33, R33, 0xffff0000, RZ, 0xc0, !PT ;  /* 0xffff000021217812 */ /* 0x000fe200078ec0ff */
[----:B------:R-:W-:Y:S02]  /*166d0*/  @!P0 FADD.FTZ R47, -R47, -RZ ;  /* 0x800000ff2f2f8221 */ /* 0x000fe40000010100 */
[----:B------:R-:W-:-:S02]  /*166e0*/  @!P0 FADD.FTZ R29, -R29, -RZ ;  /* 0x800000ff1d1d8221 */ /* 0x000fc40000010100 */
[----:B------:R-:W-:Y:S01]  /*166f0*/  FMUL.FTZ R19, R19, R26 ;  /* 0x0000001a13137220 */ /* 0x000fe20000410000 */
[----:B------:R-:W-:Y:S01]  /*16700*/  LOP3.LUT R26, R32, 0xffff0000, RZ, 0xc0, !PT ;  /* 0xffff0000201a7812 */ /* 0x000fe200078ec0ff */
[----:B------:R-:W-:Y:S01]  /*16710*/  FMUL.FTZ R18, R18, R27 ;  /* 0x0000001b12127220 */ /* 0x000fe20000410000 */
[----:B------:R-:W-:Y:S01]  /*16720*/  SHF.L.U32 R27, R32, 0x10, RZ ;  /* 0x00000010201b7819 */ /* 0x000fe200000006ff */
[----:B------:R-:W-:Y:S01]  /*16730*/  FMUL.FTZ R46, R43, R46 ;  /* 0x0000002e2b2e7220 */ /* 0x000fe20000410000 */
[----:B------:R-:W-:Y:S01]  /*16740*/  SHF.L.U32 R32, R34, 0x10, RZ ;  /* 0x0000001022207819 */ /* 0x000fe200000006ff */
[----:B------:R-:W-:Y:S01]  /*16750*/  @!P0 FADD.FTZ R31, -R31, -RZ ;  /* 0x800000ff1f1f8221 */ /* 0x000fe20000010100 */
[----:B------:R-:W-:Y:S01]  /*16760*/  LOP3.LUT R34, R35, 0xffff0000, RZ, 0xc0, !PT ;  /* 0xffff000023227812 */ /* 0x000fe200078ec0ff */
[----:B------:R-:W-:Y:S02]  /*16770*/  FMUL.FTZ R47, R42, R47 ;  /* 0x0000002f2a2f7220 */ /* 0x000fe40000410000 */
[----:B------:R-:W-:-:S02]  /*16780*/  FMUL.FTZ R24, R24, R29 ;  /* 0x0000001d18187220 */ /* 0x000fc40000410000 */
[----:B------:R-:W-:Y:S02]  /*16790*/  FMUL.FTZ R38, R38, R45 ;  /* 0x0000002d26267220 */ /* 0x000fe40000410000 */
[----:B------:R-:W-:Y:S02]  /*167a0*/  FMUL.FTZ R31, R44, R31 ;  /* 0x0000001f2c1f7220 */ /* 0x000fe40000410000 */
        /* <DEDUP_REMOVED lines=14> */
.L_x_1863:
[----:B------:R-:W-:Y:S05]  /*16890*/  BSYNC B0 ;  /* 0x0000000000007941 */ /* 0x000fea0003800000 */
.L_x_1862:
[----:B-----5:R1:W-:Y:S02]  /*168a0*/  STS.128 [R248+0x5800], R16 ;  /* 0x00580010f8007388 */ /* 0x0203e40000000c00 */
.L_x_1861:
[----:B------:R-:W-:Y:S05]  /*168b0*/  BSYNC B1 ;  /* 0x0000000000017941 */ /* 0x000fea0003800000 */
.L_x_1860:
        /* <DEDUP_REMOVED lines=18> */
[C---:B------:R-:W-:Y:S01]  /*169e0*/  LEA R24, P1, R7.reuse, R22, 0x1 ;  /* 0x0000001607187211 */ /* 0x040fe200078208ff */
[----:B-12---:R-:W2:Y:S03]  /*169f0*/  LD.E.128 R12, [R12.64] ;  /* 0x000000060c0c7980 */ /* 0x006ea6000c101d00 */
        /* <DEDUP_REMOVED lines=39> */
[----:B------:R-:W-:Y:S02]  /*16c70*/  @!P0 FADD.FTZ R24, -R24, -RZ ;  /* 0x800000ff18188221 */ /* 0x000fe40000010100 */
[----:B------:R-:W-:Y:S02]  /*16c80*/  @!P0 FADD.FTZ R26, -R26, -RZ ;  /* 0x800000ff1a1a8221 */ /* 0x000fe40000010100 */
[----:B------:R-:W-:Y:S01]  /*16c90*/  FMUL.FTZ R14, R11, R14 ;  /* 0x0000000e0b0e7220 */ /* 0x000fe20000410000 */
[----:B----4-:R-:W-:Y:S01]  /*16ca0*/  LOP3.LUT R11, R28, 0xffff0000, RZ, 0xc0, !PT ;  /* 0xffff00001c0b7812 */ /* 0x010fe200078ec0ff */
[----:B------:R-:W-:Y:S02]  /*16cb0*/  FMUL.FTZ R33, R22, R33 ;  /* 0x0000002116217220 */ /* 0x000fe40000410000 */
[----:B------:R-:W-:Y:S01]  /*16cc0*/  FMUL.FTZ R34, R19, R34 ;  /* 0x0000002213227220 */ /* 0x000fe20000410000 */
[----:B------:R-:W-:Y:S01]  /*16cd0*/  LOP3.LUT R19, R30, 0xffff0000, RZ, 0xc0, !PT ;  /* 0xffff00001e137812 */ /* 0x000fe200078ec0ff */
[----:B------:R-:W-:-:S02]  /*16ce0*/  FMUL.FTZ R25, R12, R25 ;  /* 0x000000190c197220 */ /* 0x000fc40000410000 */
[----:B------:R-:W-:Y:S01]  /*16cf0*/  FMUL.FTZ R15, R10, R15 ;  /* 0x0000000f0a0f7220 */ /* 0x000fe20000410000 */
[----:B------:R-:W-:Y:S01]  /*16d00*/  SHF.L.U32 R10, R29, 0x10, RZ ;  /* 0x000000101d0a7819 */ /* 0x000fe200000006ff */
[----:B------:R-:W-:Y:S01]  /*16d10*/  FMUL.FTZ R24, R13, R24 ;  /* 0x000000180d187220 */ /* 0x000fe20000410000 */
[----:B------:R-:W-:Y:S01]  /*16d20*/  SHF.L.U32 R13, R31, 0x10, RZ ;  /* 0x000000101f0d7819 */ /* 0x000fe200000006ff */
[----:B------:R-:W-:Y:S01]  /*16d30*/  IMAD.U32 R12, R28, 0x10000, RZ ;  /* 0x000100001c0c7824 */ /* 0x000fe200078e00ff */
[----:B------:R-:W-:Y:S01]  /*16d40*/  LOP3.LUT R28, R29, 0xffff0000, RZ, 0xc0, !PT ;  /* 0xffff00001d1c7812 */ /* 0x000fe200078ec0ff */
[----:B------:R-:W-:Y:S01]  /*16d50*/  IMAD.U32 R22, R30, 0x10000, RZ ;  /* 0x000100001e167824 */ /* 0x000fe200078e00ff */
[----:B------:R-:W-:Y:S01]  /*16d60*/  LOP3.LUT R30, R31, 0xffff0000, RZ, 0xc0, !PT ;  /* 0xffff00001f1e7812 */ /* 0x000fe200078ec0ff */
        /* <DEDUP_REMOVED lines=10> */
[----:B------:R-:W-:-:S02]  /*16e10*/  FFMA.FTZ R26, R5, R30, R26 ;  /* 0x0000001e051a7223 */ /* 0x000fc4000001001a */
[----:B------:R-:W-:-:S03]  /*16e20*/  FFMA.FTZ R24, R7, R19, R24 ;  /* 0x0000001307187223 */ /* 0x000fc60000010018 */
[----:B------:R-:W-:Y:S02]  /*16e30*/  F2FP.BF16.PACK_AB R19, R26, R13 ;  /* 0x0000000d1a13723e */ /* 0x000fe400000010ff */
[----:B------:R-:W-:Y:S02]  /*16e40*/  F2FP.BF16.PACK_AB R18, R24, R9 ;  /* 0x000000091812723e */ /* 0x000fe400000010ff */
.L_x_1865:
[----:B------:R-:W-:Y:S05]  /*16e50*/  BSYNC B0 ;  /* 0x0000000000007941 */ /* 0x000fea0003800000 */
.L_x_1864:
[----:B-----5:R1:W-:Y:S01]  /*16e60*/  STS.128 [R248+0x7800], R16 ;  /* 0x00780010f8007388 */ /* 0x0203e20000000c00 */
[----:B------:R-:W-:Y:S05]  /*16e70*/  BRA `(.L_x_1789) ;  /* 0x0000095000007947 */ /* 0x000fea0003800000 */
.L_x_1739:
        /* <DEDUP_REMOVED lines=37> */
.L_x_1867:
[----:B------:R-:W-:Y:S05]  /*170d0*/  BSYNC B0 ;  /* 0x0000000000007941 */ /* 0x000fea0003800000 */
.L_x_1866:
[----:B------:R-:W-:Y:S01]  /*170e0*/  IADD3 R0, R186, 0x10, RZ ;  /* 0x00000010ba007810 */ /* 0x000fe20007ffe0ff */
[----:B------:R-:W-:Y:S03]  /*170f0*/  BSSY B0, `(.L_x_1868) ;  /* 0x0000023000007945 */ /* 0x000fe60003800000 */
[----:B------:R-:W-:-:S13]  /*17100*/  ISETP.GE.AND P3, PT, R0, R81, PT ;  /* 0x000000510000720c */ /* 0x000fda0003f66270 */
[----:B------:R-:W-:Y:S05]  /*17110*/  @P3 BRA `(.L_x_1869) ;  /* 0x0000020000003947 */ /* 0x000fea0003800000 */
[----:B------:R-:W-:Y:S02]  /*17120*/  ISETP.GE.AND P5, PT, R16, R79, PT ;  /* 0x0000004f1000720c */ /* 0x000fe40003fa6270 */
[----:B------:R-:W-:-:S04]  /*17130*/  IADD3 R13, P3, R13, R192, RZ ;  /* 0x000000c00d0d7210 */ /* 0x000fc80007f7e0ff */
[-C--:B-1---5:R-:W-:Y:S01]  /*17140*/  @!P1 LEA R4, P4, R13, R198.reuse, 0x1 ;  /* 0x000000c60d049211 */ /* 0x0a2fe200078808ff */
        /* <DEDUP_REMOVED lines=29> */
.L_x_1869:
[----:B------:R-:W-:Y:S05]  /*17320*/  BSYNC B0 ;  /* 0x0000000000007941 */ /* 0x000fea0003800000 */
.L_x_1868:
[----:B-1----:R-:W-:Y:S01]  /*17330*/  IADD3 R6, R186, 0x20, RZ ;  /* 0x00000020ba067810 */ /* 0x002fe20007ffe0ff */
[----:B------:R-:W-:Y:S03]  /*17340*/  BSSY B0, `(.L_x_1870) ;  /* 0x0000023000007945 */ /* 0x000fe60003800000 */
[----:B------:R-:W-:-:S13]  /*17350*/  ISETP.GE.AND P3, PT, R6, R81, PT ;  /* 0x000000510600720c */ /* 0x000fda0003f66270 */
[----:B------:R-:W-:Y:S05]  /*17360*/  @P3 BRA `(.L_x_1871) ;  /* 0x0000020000003947 */ /* 0x000fea0003800000 */
[----:B------:R-:W-:Y:S02]  /*17370*/  ISETP.GE.AND P5, PT, R16, R79, PT ;  /* 0x0000004f1000720c */ /* 0x000fe40003fa6270 */
[----:B------:R-:W-:-:S04]  /*17380*/  LEA R5, P3, R196, R192, 0x5 ;  /* 0x000000c0c4057211 */ /* 0x000fc800078628ff */
        /* <DEDUP_REMOVED lines=30> */
.L_x_1871:
[----:B------:R-:W-:Y:S05]  /*17570*/  BSYNC B0 ;  /* 0x0000000000007941 */ /* 0x000fea0003800000 */
.L_x_1870:
[----:B-1----:R-:W-:-:S04]  /*17580*/  IADD3 R8, R186, 0x30, RZ ;  /* 0x00000030ba087810 */ /* 0x002fc80007ffe0ff */
[----:B------:R-:W-:-:S13]  /*17590*/  ISETP.GE.AND P3, PT, R8, R81, PT ;  /* 0x000000510800720c */ /* 0x000fda0003f66270 */
[----:B------:R-:W-:Y:S05]  /*175a0*/  @P3 BRA `(.L_x_1789) ;  /* 0x0000022000003947 */ /* 0x000fea0003800000 */
[----:B------:R-:W-:Y:S01]  /*175b0*/  ISETP.GE.AND P5, PT, R16, R79, PT ;  /* 0x0000004f1000720c */ /* 0x000fe20003fa6270 */
[----:B------:R-:W-:Y:S02]  /*175c0*/  IMAD.MOV.U32 R193, RZ, RZ, R195 ;  /* 0x000000ffffc17224 */ /* 0x000fe400078e00c3 */
[----:B--2---:R-:W-:Y:S02]  /*175d0*/  IMAD R2, R197, 0x30, RZ ;  /* 0x00000030c5027824 */ /* 0x004fe400078e02ff */
[----:B------:R-:W-:-:S04]  /*175e0*/  IMAD.WIDE.U32 R196, R196, 0x30, R192 ;  /* 0x00000030c4c47825 */ /* 0x000fc800078e00c0 */
[----:B------:R-:W-:Y:S01]  /*175f0*/  IMAD.IADD R3, R2, 0x1, R197 ;  /* 0x0000000102037824 */ /* 0x000fe200078e02c5 */
        /* <DEDUP_REMOVED lines=29> */
.L_x_1789:
[----:B------:R-:W-:Y:S05]  /*177d0*/  BSYNC B3 ;  /* 0x0000000000037941 */ /* 0x000fea0003800000 */
.L_x_1738:
[----:B------:R-:W-:Y:S01]  /*177e0*/  IADD3 R53, R165, -0x1, RZ ;  /* 0xffffffffa5357810 */ /* 0x000fe20007ffe0ff */
[----:B------:R-:W-:Y:S01]  /*177f0*/  BSSY B0, `(.L_x_1872) ;  /* 0x0000025000007945 */ /* 0x000fe20003800000 */
[----:B------:R-:W-:-:S03]  /*17800*/  LOP3.LUT R249, R77, 0xff, RZ, 0xc0, !PT ;  /* 0x000000ff4df97812 */ /* 0x000fc600078ec0ff */
[----:B------:R-:W-:-:S04]  /*17810*/  IMAD.SHL.U32 R23, R53, 0x40, RZ ;  /* 0x0000004035177824 */ /* 0x000fc800078e00ff */
[----:B--2---:R-:W-:-:S05]  /*17820*/  IMAD.IADD R3, R72, 0x1, -R23 ;  /* 0x0000000148037824 */ /* 0x004fca00078e0a17 */
[----:B------:R-:W-:-:S13]  /*17830*/  ISETP.GE.AND P0, PT, R186, R3, PT ;  /* 0x00000003ba00720c */ /* 0x000fda0003f06270 */
[----:B------:R-:W-:Y:S05]  /*17840*/  @P0 BRA `(.L_x_1873) ;  /* 0x000001f000000947 */ /* 0x000fea0003800000 */
[C---:B------:R-:W-:Y:S02]  /*17850*/  LOP3.LUT R2, R249.reuse, 0x1, RZ, 0xc0, !PT ;  /* 0x00000001f9027812 */ /* 0x040fe400078ec0ff */
[----:B------:R-:W-:Y:S02]  /*17860*/  R2P PR, R249, 0xe ;  /* 0x0000000ef9007804 */ /* 0x000fe40000000000 */
[----:B------:R-:W-:-:S11]  /*17870*/  ISETP.NE.U32.AND P0, PT, R2, 0x1, PT ;  /* 0x000000010200780c */ /* 0x000fd60003f05070 */
[----:B-1----:R-:W-:Y:S01]  /*17880*/  @P1 IMAD.MOV.U32 R12, RZ, RZ, R240 ;  /* 0x000000ffff0c1224 */ /* 0x002fe200078e00f0 */
        /* <DEDUP_REMOVED lines=27> */
.L_x_1873:
[----:B------:R-:W-:Y:S05]  /*17a40*/  BSYNC B0 ;  /* 0x0000000000007941 */ /* 0x000fea0003800000 */
.L_x_1872:
        /* <DEDUP_REMOVED lines=8> */
[----:B------:R-:W-:-:S05]  /*17ad0*/  IADD3 R7, P2, R236, R178, RZ ;  /* 0x000000b2ec077210 */ /* 0x000fca0007f5e0ff */
[----:B-12---:R-:W-:Y:S01]  /*17ae0*/  IMAD.X R5, R237, 0x1, R177, P2 ;  /* 0x00000001ed057824 */ /* 0x006fe200010e06b1 */
[C---:B------:R-:W-:Y:S02]  /*17af0*/  @P4 LEA R12, P6, R7.reuse, R180, 0x1 ;  /* 0x000000b4070c4211 */ /* 0x040fe400078c08ff */
        /* <DEDUP_REMOVED lines=27> */
.L_x_1875:
[----:B------:R-:W-:Y:S05]  /*17cb0*/  BSYNC B0 ;  /* 0x0000000000007941 */ /* 0x000fea0003800000 */
.L_x_1874:
        /* <DEDUP_REMOVED lines=9> */
[----:B-12---:R-:W-:-:S02]  /*17d50*/  SHF.L.U64.HI R4, R68, 0x5, R69 ;  /* 0x0000000544047819 */ /* 0x006fc40000010245 */
[----:B------:R-:W-:-:S04]  /*17d60*/  LEA R5, P0, R68, R178, 0x5 ;  /* 0x000000b244057211 */ /* 0x000fc800078028ff */
        /* <DEDUP_REMOVED lines=29> */
.L_x_1877:
[----:B------:R-:W-:Y:S05]  /*17f40*/  BSYNC B0 ;  /* 0x0000000000007941 */ /* 0x000fea0003800000 */
.L_x_1876:
        /* <DEDUP_REMOVED lines=10> */
[CC--:B------:R-:W-:Y:S02]  /*17ff0*/  @P2 LEA R16, P4, R10.reuse, R180.reuse, 0x1 ;  /* 0x000000b40a102211 */ /* 0x0c0fe400078808ff */
[----:B------:R-:W-:Y:S02]  /*18000*/  @!P3 IMAD.MOV.U32 R4, RZ, RZ, R240 ;  /* 0x000000ffff04b224 */ /* 0x000fe400078e00f0 */
[----:B------:R-:W-:Y:S01]  /*18010*/  @!P3 IMAD.MOV.U32 R5, RZ, RZ, R239 ;  /* 0x000000ffff05b224 */ /* 0x000fe200078e00ef */
[----:B------:R-:W-:Y:S01]  /*18020*/  @P1 LEA R14, P0, R10, R180, 0x1 ;  /* 0x000000b40a0e1211 */ /* 0x000fe200078008ff */
[----:B------:R-:W-:Y:S02]  /*18030*/  @!P3 IMAD R69, R69, 0x60, RZ ;  /* 0x000000604545b824 */ /* 0x000fe400078e02ff */
[----:B------:R-:W-:-:S04]  /*18040*/  @!P3 IMAD.WIDE.U32 R12, R68, 0x60, R4 ;  /* 0x00000060440cb825 */ /* 0x000fc800078e0004 */
        /* <DEDUP_REMOVED lines=28> */
.L_x_1880:
[----:B------:R2:W-:Y:S02]  /*18210*/  STS.128 [R248+0xf800], RZ ;  /* 0x00f800fff8007388 */ /* 0x0005e40000000c00 */
.L_x_1879:
[----:B------:R-:W-:Y:S05]  /*18220*/  BSYNC B0 ;  /* 0x0000000000007941 */ /* 0x000fea0003800000 */
.L_x_1878:
        /* <DEDUP_REMOVED lines=37> */
.L_x_1882:
[----:B------:R-:W-:Y:S05]  /*18480*/  BSYNC B0 ;  /* 0x0000000000007941 */ /* 0x000fea0003800000 */
.L_x_1881:
        /* <DEDUP_REMOVED lines=42> */
.L_x_1884:
[----:B------:R-:W-:Y:S05]  /*18730*/  BSYNC B0 ;  /* 0x0000000000007941 */ /* 0x000fea0003800000 */
.L_x_1883:
        /* <DEDUP_REMOVED lines=44> */
.L_x_1886:
[----:B------:R-:W-:Y:S05]  /*18a00*/  BSYNC B0 ;  /* 0x0000000000007941 */ /* 0x000fea0003800000 */
.L_x_1885:
        /* <DEDUP_REMOVED lines=18> */
[-C--:B------:R-:W-:Y:S02]  /*18b30*/  @P2 LEA R8, P4, R184, R190.reuse, 0x1 ;  /* 0x000000beb8082211 */ /* 0x080fe400078808ff */
[----:B-12---:R-:W-:Y:S02]  /*18b40*/  @!P3 IMAD.WIDE.U32 R4, R70, 0x60, R188 ;  /* 0x000000604604b825 */ /* 0x006fe400078e00bc */
        /* <DEDUP_REMOVED lines=29> */
.L_x_1889:
[----:B------:R2:W-:Y:S02]  /*18d20*/  STS.128 [R248+0x17800], RZ ;  /* 0x017800fff8007388 */ /* 0x0005e40000000c00 */
.L_x_1888:
[----:B------:R-:W-:Y:S05]  /*18d30*/  BSYNC B0 ;  /* 0x0000000000007941 */ /* 0x000fea0003800000 */
.L_x_1887:
[C---:B------:R-:W-:Y:S01]  /*18d40*/  IMAD.SHL.U32 R0, R59.reuse, 0x40, RZ ;  /* 0x000000403b007824 */ /* 0x040fe200078e00ff */
[----:B------:R-:W-:Y:S01]  /*18d50*/  R2P PR, R59, 0x6 ;  /* 0x000000063b007804 */ /* 0x000fe20000000000 */
[----:B------:R-:W-:Y:S01]  /*18d60*/  IMAD.SHL.U32 R186, R186, 0x8, RZ ;  /* 0x00000008baba7824 */ /* 0x000fe200078e00ff */
[----:B------:R-:W0:Y:S01]  /*18d70*/  LDGDEPBAR ;  /* 0x00000000000079af */ /* 0x000e220000000000 */
[----:B------:R-:W-:Y:S01]  /*18d80*/  IMAD R229, R2, 0x400, R55 ;  /* 0x0000040002e57824 */ /* 0x000fe200078e0237 */
[----:B------:R-:W-:Y:S01]  /*18d90*/  LOP3.LUT R3, R0, 0x1c0, RZ, 0xc0, !PT ;  /* 0x000001c000037812 */ /* 0x000fe200078ec0ff */
[----:B------:R-:W-:Y:S01]  /*18da0*/  IMAD.SHL.U32 R57, R57, 0x2, RZ ;  /* 0x0000000239397824 */ /* 0x000fe200078e00ff */
[----:B------:R-:W-:Y:S01]  /*18db0*/  ISETP.GT.AND P5, PT, R53, R238, PT ;  /* 0x000000ee3500720c */ /* 0x000fe20003fa4270 */
[----:B------:R-:W-:Y:S01]  /*18dc0*/  IMAD.SHL.U32 R229, R229, 0x2, RZ ;  /* 0x00000002e5e57824 */ /* 0x000fe200078e00ff */
[----:B------:R-:W-:Y:S01]  /*18dd0*/  LOP3.LUT R186, R3, 0x8, R186, 0xf8, !PT ;  /* 0x0000000803ba7812 */ /* 0x000fe200078ef8ba */
[----:B------:R-:W-:Y:S01]  /*18de0*/  BSSY B1, `(.L_x_1890) ;  /* 0x00001f5000017945 */ /* 0x000fe20003800000 */
[----:B------:R-:W-:Y:S01]  /*18df0*/  SHF.R.U32.HI R3, RZ, 0x3, R3 ;  /* 0x00000003ff037819 */ /* 0x000fe20000011603 */
[--C-:B------:R-:W-:Y:S01]  /*18e00*/  IMAD R227, R58, 0x2, R229.reuse ;  /* 0x000000023ae37824 */ /* 0x100fe200078e02e5 */
[----:B-1----:R-:W-:Y:S01]  /*18e10*/  LDSM.16.M88.4 R24, [R229] ;  /* 0x00000000e518783b */ /* 0x002fe20000000200 */
[----:B------:R-:W-:Y:S01]  /*18e20*/  IMAD R225, R56, 0x2, R229 ;  /* 0x0000000238e17824 */ /* 0x000fe200078e02e5 */
[----:B------:R-:W-:Y:S01]  /*18e30*/  LOP3.LUT R228, R186, R3, RZ, 0x3c, !PT ;  /* 0x00000003bae47212 */ /* 0x000fe200078e3cff */
[----:B------:R-:W-:Y:S01]  /*18e40*/  IMAD.MOV.U32 R3, RZ, RZ, 0x40 ;  /* 0x00000040ff037424 */ /* 0x000fe200078e00ff */
[----:B------:R-:W-:Y:S01]  /*18e50*/  LDSM.16.M88.4 R68, [R227] ;  /* 0x00000000e344783b */ /* 0x000fe20000000200 */
[----:B------:R-:W-:-:S02]  /*18e60*/  IMAD R224, R56, 0x2, R227 ;  /* 0x0000000238e07824 */ /* 0x000fc400078e02e3 */
[----:B------:R-:W-:Y:S01]  /*18e70*/  IMAD R228, R73, 0x200, R228 ;  /* 0x0000020049e47824 */ /* 0x000fe200078e02e4 */
[----:B------:R-:W-:Y:S01]  /*18e80*/  SEL R3, R3, 0xffffffc0, !P2 ;  /* 0xffffffc003037807 */ /* 0x000fe20005000000 */
[----:B-----5:R-:W-:Y:S02]  /*18e90*/  LDSM.16.M88.4 R16, [R225] ;  /* 0x00000000e110783b */ /* 0x020fe40000000200 */
[----:B------:R-:W-:Y:S02]  /*18ea0*/  IMAD.SHL.U32 R228, R228, 0x2, RZ ;  /* 0x00000002e4e47824 */ /* 0x000fe400078e00ff */
[----:B------:R-:W-:Y:S02]  /*18eb0*/  LDSM.16.M88.4 R80, [R224] ;  /* 0x00000000e050783b */ /* 0x000fe40000000200 */
[C---:B------:R-:W-:Y:S01]  /*18ec0*/  IMAD.IADD R223, R228.reuse, 0x1, R3 ;  /* 0x00000001e4df7824 */ /* 0x040fe200078e0203 */
[C---:B------:R-:W-:Y:S01]  /*18ed0*/  IADD3 R0, R228.reuse, 0x8000, RZ ;  /* 0x00008000e4007810 */ /* 0x040fe20007ffe0ff */
[----:B------:R-:W1:Y:S01]  /*18ee0*/  LDSM.16.M88.4 R84, [R228+0x8000] ;  /* 0x00800000e454783b */ /* 0x000e620000000200 */
[----:B------:R-:W-:-:S02]  /*18ef0*/  IADD3 R226, R228, 0x8020, RZ ;  /* 0x00008020e4e27810 */ /* 0x000fc40007ffe0ff */
[----:B------:R-:W-:Y:S01]  /*18f00*/  @P1 IADD3 R226, R0, -0x20, RZ ;  /* 0xffffffe000e21810 */ /* 0x000fe20007ffe0ff */
[----:B------:R-:W2:Y:S01]  /*18f10*/  LDSM.16.M88.4 R40, [R228+0x8800] ;  /* 0x00880000e428783b */ /* 0x000ea20000000200 */
[----:B------:R-:W-:Y:S02]  /*18f20*/  LOP3.LUT R0, R57, 0x6, RZ, 0xc0, !PT ;  /* 0x0000000639007812 */ /* 0x000fe400078ec0ff */
[C---:B------:R-:W-:Y:S01]  /*18f30*/  IADD3 R222, R226.reuse, 0x800, RZ ;  /* 0x00000800e2de7810 */ /* 0x040fe20007ffe0ff */
[----:B------:R-:W3:Y:S01]  /*18f40*/  LDSM.16.M88.4 R32, [R228+0x9000] ;  /* 0x00900000e420783b */ /* 0x000ee20000000200 */
[----:B------:R-:W-:Y:S01]  /*18f50*/  IMAD.IADD R219, R3, 0x1, R226 ;  /* 0x0000000103db7824 */ /* 0x000fe200078e02e2 */
[C---:B------:R-:W-:Y:S02]  /*18f60*/  IADD3 R221, R226.reuse, 0x1000, RZ ;  /* 0x00001000e2dd7810 */ /* 0x040fe40007ffe0ff */
[----:B--2---:R-:W2:Y:S01]  /*18f70*/  LDSM.16.M88.4 R8, [R228+0x9800] ;  /* 0x00980000e408783b */ /* 0x004ea20000000200 */
[----:B------:R-:W-:-:S02]  /*18f80*/  IADD3 R220, R226, 0x1800, RZ ;  /* 0x00001800e2dc7810 */ /* 0x000fc40007ffe0ff */
[C---:B------:R-:W-:Y:S01]  /*18f90*/  IADD3 R218, R226.reuse, 0x2000, RZ ;  /* 0x00002000e2da7810 */ /* 0x040fe20007ffe0ff */
[----:B------:R-:W4:Y:S01]  /*18fa0*/  LDSM.16.M88.4 R76, [R226] ;  /* 0x00000000e24c783b */ /* 0x000f220000000200 */
[C---:B------:R-:W-:Y:S02]  /*18fb0*/  IADD3 R217, R226.reuse, 0x2800, RZ ;  /* 0x00002800e2d97810 */ /* 0x040fe40007ffe0ff */
[C---:B------:R-:W-:Y:S01]  /*18fc0*/  IADD3 R216, R226.reuse, 0x3000, RZ ;  /* 0x00003000e2d87810 */ /* 0x040fe20007ffe0ff */
[----:B------:R-:W2:Y:S01]  /*18fd0*/  LDSM.16.M88.4 R64, [R226+0x800] ;  /* 0x00080000e240783b */ /* 0x000ea20000000200 */
[C---:B------:R-:W-:Y:S02]  /*18fe0*/  IADD3 R215, R226.reuse, 0x3800, RZ ;  /* 0x00003800e2d77810 */ /* 0x040fe40007ffe0ff */
[C---:B------:R-:W-:Y:S01]  /*18ff0*/  IADD3 R214, R226.reuse, 0x4000, RZ ;  /* 0x00004000e2d67810 */ /* 0x040fe20007ffe0ff */
[----:B------:R-:W2:Y:S01]  /*19000*/  LDSM.16.M88.4 R60, [R226+0x1000] ;  /* 0x00100000e23c783b */ /* 0x000ea20000000200 */
[----:B------:R-:W-:-:S02]  /*19010*/  IADD3 R213, R226, 0x4800, RZ ;  /* 0x00004800e2d57810 */ /* 0x000fc40007ffe0ff */
[C---:B------:R-:W-:Y:S01]  /*19020*/  IADD3 R212, R226.reuse, 0x5000, RZ ;  /* 0x00005000e2d47810 */ /* 0x040fe20007ffe0ff */
[----:B------:R-:W2:Y:S01]  /*19030*/  LDSM.16.M88.4 R48, [R226+0x1800] ;  /* 0x00180000e230783b */ /* 0x000ea20000000200 */
[C---:B------:R-:W-:Y:S02]  /*19040*/  IADD3 R211, R226.reuse, 0x5800, RZ ;  /* 0x00005800e2d37810 */ /* 0x040fe40007ffe0ff */
[C---:B------:R-:W-:Y:S01]  /*19050*/  IADD3 R210, R226.reuse, 0x6000, RZ ;  /* 0x00006000e2d27810 */ /* 0x040fe20007ffe0ff */
[----:B------:R-:W2:Y:S01]  /*19060*/  LDSM.16.M88.4 R12, [R223+0x8000] ;  /* 0x00800000df0c783b */ /* 0x000ea20000000200 */
[C---:B------:R-:W-:Y:S02]  /*19070*/  IADD3 R209, R226.reuse, 0x6800, RZ ;  /* 0x00006800e2d17810 */ /* 0x040fe40007ffe0ff */
[C---:B------:R-:W-:Y:S01]  /*19080*/  IADD3 R208, R226.reuse, 0x7000, RZ ;  /* 0x00007000e2d07810 */ /* 0x040fe20007ffe0ff */
[----:B------:R-:W-:Y:S01]  /*19090*/  LDSM.16.M88.4 R92, [R223+0x9000] ;  /* 0x00900000df5c783b */ /* 0x000fe20000000200 */
[----:B------:R-:W-:Y:S01]  /*190a0*/  IADD3 R167, R226, 0x7800, RZ ;  /* 0x00007800e2a77810 */ /* 0x000fe20007ffe0ff */
[C---:B-1----:R-:W-:Y:S02]  /*190b0*/  HMMA.16816.F32.BF16 R4, R24.reuse, R84, RZ ;  /* 0x000000541804723c */ /* 0x042fe400000418ff */
[----:B------:R-:W-:Y:S06]  /*190c0*/  LDSM.16.M88.4 R88, [R223+0x9800] ;  /* 0x00980000df58783b */ /* 0x000fec0000000200 */
[C---:B------:R-:W-:Y:S08]  /*190d0*/  HMMA.16816.F32.BF16 R84, R24.reuse, R86, RZ ;  /* 0x000000561854723c */ /* 0x040ff000000418ff */
[C---:B---34-:R-:W-:Y:S08]  /*190e0*/  HMMA.16816.F32.BF16 R44, R24.reuse, R40, RZ ;  /* 0x00000028182c723c */ /* 0x058ff000000418ff */
[C---:B------:R-:W-:Y:S08]  /*190f0*/  HMMA.16816.F32.BF16 R36, R24.reuse, R32, RZ ;  /* 0x000000201824723c */ /* 0x040ff000000418ff */
[C---:B------:R-:W-:Y:S08]  /*19100*/  HMMA.16816.F32.BF16 R40, R24.reuse, R42, RZ ;  /* 0x0000002a1828723c */ /* 0x040ff000000418ff */
[C---:B------:R-:W-:Y:S08]  /*19110*/  HMMA.16816.F32.BF16 R32, R24.reuse, R34, RZ ;  /* 0x000000221820723c */ /* 0x040ff000000418ff */
[C---:B--2---:R-:W-:Y:S08]  /*19120*/  HMMA.16816.F32.BF16 R28, R24.reuse, R8, RZ ;  /* 0x00000008181c723c */ /* 0x044ff000000418ff */
[----:B------:R-:W-:Y:S01]  /*19130*/  HMMA.16816.F32.BF16 R24, R24, R10, RZ ;  /* 0x0000000a1818723c */ /* 0x000fe200000418ff */
[----:B------:R-:W1:Y:S07]  /*19140*/  LDSM.16.M88.4 R8, [R223+0x8800] ;  /* 0x00880000df08783b */ /* 0x000e6e0000000200 */
[C---:B------:R-:W-:Y:S08]  /*19150*/  HMMA.16816.F32.BF16 R4, R68.reuse, R76, R4 ;  /* 0x0000004c4404723c */ /* 0x040ff00000041804 */
[C---:B------:R-:W-:Y:S01]  /*19160*/  HMMA.16816.F32.BF16 R84, R68.reuse, R78, R84 ;  /* 0x0000004e4454723c */ /* 0x040fe20000041854 */
[----:B------:R-:W2:Y:S07]  /*19170*/  LDSM.16.M88.4 R76, [R219] ;  /* 0x00000000db4c783b */ /* 0x000eae0000000200 */
[C---:B------:R-:W-:Y:S08]  /*19180*/  HMMA.16816.F32.BF16 R44, R68.reuse, R64, R44 ;  /* 0x00000040442c723c */ /* 0x040ff0000004182c */
[C---:B------:R-:W-:Y:S01]  /*19190*/  HMMA.16816.F32.BF16 R40, R68.reuse, R66, R40 ;  /* 0x000000424428723c */ /* 0x040fe20000041828 */
[----:B------:R-:W-:Y:S07]  /*191a0*/  LDSM.16.M88.4 R64, [R229+0x2000] ;  /* 0x00200000e540783b */ /* 0x000fee0000000200 */
[C---:B------:R-:W-:Y:S08]  /*191b0*/  HMMA.16816.F32.BF16 R36, R68.reuse, R60, R36 ;  /* 0x0000003c4424723c */ /* 0x040ff00000041824 */
[C---:B------:R-:W-:Y:S01]  /*191c0*/  HMMA.16816.F32.BF16 R32, R68.reuse, R62, R32 ;  /* 0x0000003e4420723c */ /* 0x040fe20000041820 */
[----:B------:R-:W3:Y:S07]  /*191d0*/  LDSM.16.M88.4 R60, [R219+0x800] ;  /* 0x00080000db3c783b */ /* 0x000eee0000000200 */
[C---:B------:R-:W-:Y:S08]  /*191e0*/  HMMA.16816.F32.BF16 R28, R68.reuse, R48, R28 ;  /* 0x00000030441c723c */ /* 0x040ff0000004181c */
[----:B------:R-:W-:Y:S01]  /*191f0*/  HMMA.16816.F32.BF16 R24, R68, R50, R24 ;  /* 0x000000324418723c */ /* 0x000fe20000041818 */
[----:B------:R-:W4:Y:S04]  /*19200*/  LDSM.16.M88.4 R48, [R219+0x1000] ;  /* 0x00100000db30783b */ /* 0x000f280000000200 */
[----:B------:R-:W-:Y:S03]  /*19210*/  LDSM.16.M88.4 R68, [R219+0x1800] ;  /* 0x00180000db44783b */ /* 0x000fe60000000200 */
[C---:B------:R-:W-:Y:S08]  /*19220*/  HMMA.16816.F32.BF16 R4, R16.reuse, R12, R4 ;  /* 0x0000000c1004723c */ /* 0x040ff00000041804 */
[C---:B------:R-:W-:Y:S01]  /*19230*/  HMMA.16816.F32.BF16 R84, R16.reuse, R14, R84 ;  /* 0x0000000e1054723c */ /* 0x040fe20000041854 */
[----:B------:R-:W2:Y:S07]  /*19240*/  LDSM.16.M88.4 R12, [R228+0xa000] ;  /* 0x00a00000e40c783b */ /* 0x000eae0000000200 */
[C---:B-1----:R-:W-:Y:S08]  /*19250*/  HMMA.16816.F32.BF16 R44, R16.reuse, R8, R44 ;  /* 0x00000008102c723c */ /* 0x042ff0000004182c */
[C---:B------:R-:W-:Y:S01]  /*19260*/  HMMA.16816.F32.BF16 R40, R16.reuse, R10, R40 ;  /* 0x0000000a1028723c */ /* 0x040fe20000041828 */
[----:B------:R-:W-:Y:S07]  /*19270*/  LDSM.16.M88.4 R8, [R228+0xb000] ;  /* 0x00b00000e408783b */ /* 0x000fee0000000200 */
[C---:B------:R-:W-:Y:S08]  /*19280*/  HMMA.16816.F32.BF16 R36, R16.reuse, R92, R36 ;  /* 0x0000005c1024723c */ /* 0x040ff00000041824 */
[C---:B------:R-:W-:Y:S01]  /*19290*/  HMMA.16816.F32.BF16 R32, R16.reuse, R94, R32 ;  /* 0x0000005e1020723c */ /* 0x040fe20000041820 */
[----:B------:R-:W-:Y:S07]  /*192a0*/  LDSM.16.M88.4 R92, [R228+0xb800] ;  /* 0x00b80000e45c783b */ /* 0x000fee0000000200 */
[C---:B------:R-:W-:Y:S08]  /*192b0*/  HMMA.16816.F32.BF16 R28, R16.reuse, R88, R28 ;  /* 0x00000058101c723c */ /* 0x040ff0000004181c */
[----:B------:R-:W-:Y:S01]  /*192c0*/  HMMA.16816.F32.BF16 R24, R16, R90, R24 ;  /* 0x0000005a1018723c */ /* 0x000fe20000041818 */
[----:B------:R-:W1:Y:S07]  /*192d0*/  LDSM.16.M88.4 R16, [R228+0xa800] ;  /* 0x00a80000e410783b */ /* 0x000e6e0000000200 */
[C---:B--2---:R-:W-:Y:S08]  /*192e0*/  HMMA.16816.F32.BF16 R4, R80.reuse, R76, R4 ;  /* 0x0000004c5004723c */ /* 0x044ff00000041804 */
[C---:B------:R-:W-:Y:S01]  /*192f0*/  HMMA.16816.F32.BF16 R88, R80.reuse, R78, R84 ;  /* 0x0000004e5058723c */ /* 0x040fe20000041854 */
[----:B------:R-:W-:Y:S04]  /*19300*/  LDSM.16.M88.4 R84, [R227+0x2000] ;  /* 0x00200000e354783b */ /* 0x000fe80000000200 */
[----:B------:R-:W2:Y:S03]  /*19310*/  LDSM.16.M88.4 R76, [R226+0x2000] ;  /* 0x00200000e24c783b */ /* 0x000ea60000000200 */
[C---:B---3--:R-:W-:Y:S08]  /*19320*/  HMMA.16816.F32.BF16 R44, R80.reuse, R60, R44 ;  /* 0x0000003c502c723c */ /* 0x048ff0000004182c */
[C---:B------:R-:W-:Y:S01]  /*19330*/  HMMA.16816.F32.BF16 R40, R80.reuse, R62, R40 ;  /* 0x0000003e5028723c */ /* 0x040fe20000041828 */
[----:B------:R-:W3:Y:S07]  /*19340*/  LDSM.16.M88.4 R60, [R226+0x2800] ;  /* 0x00280000e23c783b */ /* 0x000eee0000000200 */
[C---:B----4-:R-:W-:Y:S08]  /*19350*/  HMMA.16816.F32.BF16 R36, R80.reuse, R48, R36 ;  /* 0x000000305024723c */ /* 0x050ff00000041824 */
[----:B------:R-:W-:Y:S01]  /*19360*/  HMMA.16816.F32.BF16 R32, R80, R50, R32 ;  /* 0x000000325020723c */ /* 0x000fe20000041820 */
[----:B------:R-:W4:Y:S07]  /*19370*/  LDSM.16.M88.4 R48, [R226+0x3000] ;  /* 0x00300000e230783b */ /* 0x000f2e0000000200 */
        /* <DEDUP_REMOVED lines=8> */
[C---:B------:R-:W-:Y:S01]  /*19400*/  HMMA.16816.F32.BF16 R40, R64.reuse, R18, R40 ;  /* 0x000000124028723c */ /* 0x040fe20000041828 */
[----:B------:R-:W1:Y:S07]  /*19410*/  LDSM.16.M88.4 R16, [R223+0xa800] ;  /* 0x00a80000df10783b */ /* 0x000e6e0000000200 */
[C---:B------:R-:W-:Y:S08]  /*19420*/  HMMA.16816.F32.BF16 R36, R64.reuse, R8, R36 ;  /* 0x000000084024723c */ /* 0x040ff00000041824 */
[----:B------:R-:W-:Y:S01]  /*19430*/  HMMA.16816.F32.BF16 R32, R64, R10, R32 ;  /* 0x0000000a4020723c */ /* 0x000fe20000041820 */
[----:B------:R-:W1:Y:S07]  /*19440*/  LDSM.16.M88.4 R8, [R223+0xb000] ;  /* 0x00b00000df08783b */ /* 0x000e6e0000000200 */
[C---:B--2---:R-:W-:Y:S08]  /*19450*/  HMMA.16816.F32.BF16 R4, R84.reuse, R76, R4 ;  /* 0x0000004c5404723c */ /* 0x044ff00000041804 */
[----:B------:R-:W-:Y:S01]  /*19460*/  HMMA.16816.F32.BF16 R88, R84, R78, R88 ;  /* 0x0000004e5458723c */ /* 0x000fe20000041858 */
[----:B------:R-:W-:Y:S07]  /*19470*/  LDSM.16.M88.4 R76, [R224+0x2000] ;  /* 0x00200000e04c783b */ /* 0x000fee0000000200 */
        /* <DEDUP_REMOVED lines=8> */
[----:B------:R-:W-:Y:S01]  /*19500*/  HMMA.16816.F32.BF16 R32, R84, R50, R32 ;  /* 0x000000325420723c */ /* 0x000fe20000041820 */
[----:B------:R-:W3:Y:S07]  /*19510*/  LDSM.16.M88.4 R48, [R219+0x2800] ;  /* 0x00280000db30783b */ /* 0x000eee0000000200 */
[C---:B------:R-:W-:Y:S08]  /*19520*/  HMMA.16816.F32.BF16 R4, R68.reuse, R12, R4 ;  /* 0x0000000c4404723c */ /* 0x040ff00000041804 */
[----:B------:R-:W-:Y:S01]  /*19530*/  HMMA.16816.F32.BF16 R88, R68, R14, R88 ;  /* 0x0000000e4458723c */ /* 0x000fe20000041858 */
[----:B------:R-:W4:Y:S07]  /*19540*/  LDSM.16.M88.4 R12, [R219+0x3000] ;  /* 0x00300000db0c783b */ /* 0x000f2e0000000200 */
[C---:B------:R-:W-:Y:S08]  /*19550*/  HMMA.16816.F32.BF16 R28, R84.reuse, R80, R28 ;  /* 0x00000050541c723c */ /* 0x040ff0000004181c */
[----:B------:R-:W-:Y:S08]  /*19560*/  HMMA.16816.F32.BF16 R24, R84, R82, R24 ;  /* 0x000000525418723c */ /* 0x000ff00000041818 */
[C---:B-1----:R-:W-:Y:S08]  /*19570*/  HMMA.16816.F32.BF16 R44, R68.reuse, R16, R44 ;  /* 0x00000010442c723c */ /* 0x042ff0000004182c */
[C---:B------:R-:W-:Y:S01]  /*19580*/  HMMA.16816.F32.BF16 R40, R68.reuse, R18, R40 ;  /* 0x000000124428723c */ /* 0x040fe20000041828 */
[----:B------:R-:W-:Y:S07]  /*19590*/  LDSM.16.M88.4 R16, [R228+0xc000] ;  /* 0x00c00000e410783b */ /* 0x000fee0000000200 */
[C---:B------:R-:W-:Y:S08]  /*195a0*/  HMMA.16816.F32.BF16 R36, R68.reuse, R8, R36 ;  /* 0x000000084424723c */ /* 0x040ff00000041824 */
[C---:B------:R-:W-:Y:S01]  /*195b0*/  HMMA.16816.F32.BF16 R32, R68.reuse, R10, R32 ;  /* 0x0000000a4420723c */ /* 0x040fe20000041820 */
[----:B------:R-:W1:Y:S07]  /*195c0*/  LDSM.16.M88.4 R8, [R219+0x3800] ;  /* 0x00380000db08783b */ /* 0x000e6e0000000200 */
[C---:B--2---:R-:W-:Y:S08]  /*195d0*/  HMMA.16816.F32.BF16 R28, R68.reuse, R92, R28 ;  /* 0x0000005c441c723c */ /* 0x044ff0000004181c */
[----:B------:R-:W-:Y:S01]  /*195e0*/  HMMA.16816.F32.BF16 R24, R68, R94, R24 ;  /* 0x0000005e4418723c */ /* 0x000fe20000041818 */
[----:B------:R-:W-:Y:S04]  /*195f0*/  LDSM.16.M88.4 R68, [R228+0xd000] ;  /* 0x00d00000e444783b */ /* 0x000fe80000000200 */
[----:B------:R-:W-:Y:S03]  /*19600*/  LDSM.16.M88.4 R92, [R223+0xd800] ;  /* 0x00d80000df5c783b */ /* 0x000fe60000000200 */
[C---:B------:R-:W-:Y:S08]  /*19610*/  HMMA.16816.F32.BF16 R4, R76.reuse, R64, R4 ;  /* 0x000000404c04723c */ /* 0x040ff00000041804 */
[C---:B------:R-:W-:Y:S01]  /*19620*/  HMMA.16816.F32.BF16 R88, R76.reuse, R66, R88 ;  /* 0x000000424c58723c */ /* 0x040fe20000041858 */
[----:B------:R-:W-:Y:S07]  /*19630*/  LDSM.16.M88.4 R64, [R228+0xd800] ;  /* 0x00d80000e440783b */ /* 0x000fee0000000200 */
[C---:B---3--:R-:W-:Y:S08]  /*19640*/  HMMA.16816.F32.BF16 R44, R76.reuse, R48, R44 ;  /* 0x000000304c2c723c */ /* 0x048ff0000004182c */
[C---:B------:R-:W-:Y:S01]  /*19650*/  HMMA.16816.F32.BF16 R40, R76.reuse, R50, R40 ;  /* 0x000000324c28723c */ /* 0x040fe20000041828 */
[----:B------:R-:W2:Y:S07]  /*19660*/  LDSM.16.M88.4 R48, [R228+0xc800] ;  /* 0x00c80000e430783b */ /* 0x000eae0000000200 */
[C---:B----4-:R-:W-:Y:S08]  /*19670*/  HMMA.16816.F32.BF16 R36, R76.reuse, R12, R36 ;  /* 0x0000000c4c24723c */ /* 0x050ff00000041824 */
[C---:B------:R-:W-:Y:S01]  /*19680*/  HMMA.16816.F32.BF16 R80, R76.reuse, R14, R32 ;  /* 0x0000000e4c50723c */ /* 0x040fe20000041820 */
[----:B------:R-:W-:Y:S04]  /*19690*/  LDSM.16.M88.4 R32, [R227+0x4000] ;  /* 0x00400000e320783b */ /* 0x000fe80000000200 */
[----:B------:R-:W3:Y:S03]  /*196a0*/  LDSM.16.M88.4 R12, [R226+0x4000] ;  /* 0x00400000e20c783b */ /* 0x000ee60000000200 */
[C---:B-1----:R-:W-:Y:S08]  /*196b0*/  HMMA.16816.F32.BF16 R28, R76.reuse, R8, R28 ;  /* 0x000000084c1c723c */ /* 0x042ff0000004181c */
[----:B------:R-:W-:Y:S01]  /*196c0*/  HMMA.16816.F32.BF16 R24, R76, R10, R24 ;  /* 0x0000000a4c18723c */ /* 0x000fe20000041818 */
[----:B------:R-:W1:Y:S04]  /*196d0*/  LDSM.16.M88.4 R8, [R226+0x4800] ;  /* 0x00480000e208783b */ /* 0x000e680000000200 */
[----:B------:R-:W-:Y:S03]  /*196e0*/  LDSM.16.M88.4 R76, [R224+0x4000] ;  /* 0x00400000e04c783b */ /* 0x000fe60000000200 */
[C---:B------:R-:W-:Y:S08]  /*196f0*/  HMMA.16816.F32.BF16 R4, R60.reuse, R16, R4 ;  /* 0x000000103c04723c */ /* 0x040ff00000041804 */
[C---:B------:R-:W-:Y:S01]  /*19700*/  HMMA.16816.F32.BF16 R88, R60.reuse, R18, R88 ;  /* 0x000000123c58723c */ /* 0x040fe20000041858 */
[----:B------:R-:W4:Y:S07]  /*19710*/  LDSM.16.M88.4 R16, [R226+0x5000] ;  /* 0x00500000e210783b */ /* 0x000f2e0000000200 */
        /* <DEDUP_REMOVED lines=13> */
[C---:B-1----:R-:W-:Y:S08]  /*197f0*/  HMMA.16816.F32.BF16 R44, R32.reuse, R8, R44 ;  /* 0x00000008202c723c */ /* 0x042ff0000004182c */
[C---:B------:R-:W-:Y:S01]  /*19800*/  HMMA.16816.F32.BF16 R40, R32.reuse, R10, R40 ;  /* 0x0000000a2028723c */ /* 0x040fe20000041828 */
[----:B------:R-:W1:Y:S07]  /*19810*/  LDSM.16.M88.4 R8, [R219+0x4800] ;  /* 0x00480000db08783b */ /* 0x000e6e0000000200 */
[C---:B----4-:R-:W-:Y:S01]  /*19820*/  HMMA.16816.F32.BF16 R84, R32.reuse, R16, R36 ;  /* 0x000000102054723c */ /* 0x050fe20000041824 */
[----:B------:R-:W4:Y:S07]  /*19830*/  LDSM.16.M88.4 R36, [R219+0x4000] ;  /* 0x00400000db24783b */ /* 0x000f2e0000000200 */
[C---:B------:R-:W-:Y:S01]  /*19840*/  HMMA.16816.F32.BF16 R80, R32.reuse, R18, R80 ;  /* 0x000000122050723c */ /* 0x040fe20000041850 */
[----:B------:R-:W-:Y:S07]  /*19850*/  LDSM.16.M88.4 R16, [R219+0x5000] ;  /* 0x00500000db10783b */ /* 0x000fee0000000200 */
[C---:B--2---:R-:W-:Y:S08]  /*19860*/  HMMA.16816.F32.BF16 R28, R32.reuse, R64, R28 ;  /* 0x00000040201c723c */ /* 0x044ff0000004181c */
[----:B------:R-:W-:Y:S01]  /*19870*/  HMMA.16816.F32.BF16 R60, R32, R66, R60 ;  /* 0x00000042203c723c */ /* 0x000fe2000004183c */
[----:B------:R-:W-:Y:S04]  /*19880*/  LDSM.16.M88.4 R32, [R229+0x6000] ;  /* 0x00600000e520783b */ /* 0x000fe80000000200 */
[----:B------:R-:W-:Y:S03]  /*19890*/  LDSM.16.M88.4 R64, [R228+0xf800] ;  /* 0x00f80000e440783b */ /* 0x000fe60000000200 */
[C---:B------:R-:W-:Y:S08]  /*198a0*/  HMMA.16816.F32.BF16 R44, R48.reuse, R68, R44 ;  /* 0x00000044302c723c */ /* 0x040ff0000004182c */
[C---:B------:R-:W-:Y:S08]  /*198b0*/  HMMA.16816.F32.BF16 R40, R48.reuse, R70, R40 ;  /* 0x000000463028723c */ /* 0x040ff00000041828 */
[C---:B---3--:R-:W-:Y:S08]  /*198c0*/  HMMA.16816.F32.BF16 R84, R48.reuse, R12, R84 ;  /* 0x0000000c3054723c */ /* 0x048ff00000041854 */
[C---:B------:R-:W-:Y:S01]  /*198d0*/  HMMA.16816.F32.BF16 R80, R48.reuse, R14, R80 ;  /* 0x0000000e3050723c */ /* 0x040fe20000041850 */
[----:B------:R-:W2:Y:S07]  /*198e0*/  LDSM.16.M88.4 R12, [R219+0x5800] ;  /* 0x00580000db0c783b */ /* 0x000eae0000000200 */
[C---:B------:R-:W-:Y:S08]  /*198f0*/  HMMA.16816.F32.BF16 R4, R48.reuse, R24, R4 ;  /* 0x000000183004723c */ /* 0x040ff00000041804 */
[C---:B------:R-:W-:Y:S01]  /*19900*/  HMMA.16816.F32.BF16 R88, R48.reuse, R26, R88 ;  /* 0x0000001a3058723c */ /* 0x040fe20000041858 */
[----:B------:R-:W3:Y:S07]  /*19910*/  LDSM.16.M88.4 R24, [R228+0xe000] ;  /* 0x00e00000e418783b */ /* 0x000eee0000000200 */
[C---:B------:R-:W-:Y:S08]  /*19920*/  HMMA.16816.F32.BF16 R28, R48.reuse, R92, R28 ;  /* 0x0000005c301c723c */ /* 0x040ff0000004181c */
[----:B------:R-:W-:Y:S08]  /*19930*/  HMMA.16816.F32.BF16 R60, R48, R94, R60 ;  /* 0x0000005e303c723c */ /* 0x000ff0000004183c */
[C---:B-1----:R-:W-:Y:S08]  /*19940*/  HMMA.16816.F32.BF16 R44, R76.reuse, R8, R44 ;  /* 0x000000084c2c723c */ /* 0x042ff0000004182c */
[C---:B------:R-:W-:Y:S01]  /*19950*/  HMMA.16816.F32.BF16 R40, R76.reuse, R10, R40 ;  /* 0x0000000a4c28723c */ /* 0x040fe20000041828 */
[----:B------:R-:W1:Y:S07]  /*19960*/  LDSM.16.M88.4 R8, [R228+0xe800] ;  /* 0x00e80000e408783b */ /* 0x000e6e0000000200 */
[C---:B----4-:R-:W-:Y:S08]  /*19970*/  HMMA.16816.F32.BF16 R4, R76.reuse, R36, R4 ;  /* 0x000000244c04723c */ /* 0x050ff00000041804 */
[C---:B------:R-:W-:Y:S01]  /*19980*/  HMMA.16816.F32.BF16 R88, R76.reuse, R38, R88 ;  /* 0x000000264c58723c */ /* 0x040fe20000041858 */
[----:B------:R-:W-:Y:S07]  /*19990*/  LDSM.16.M88.4 R36, [R227+0x6000] ;  /* 0x00600000e324783b */ /* 0x000fee0000000200 */
[C---:B--2---:R-:W-:Y:S01]  /*199a0*/  HMMA.16816.F32.BF16 R48, R76.reuse, R12, R28 ;  /* 0x0000000c4c30723c */ /* 0x044fe2000004181c */
[----:B------:R-:W2:Y:S07]  /*199b0*/  LDSM.16.M88.4 R28, [R226+0x6000] ;  /* 0x00600000e21c783b */ /* 0x000eae0000000200 */
[C---:B------:R-:W-:Y:S08]  /*199c0*/  HMMA.16816.F32.BF16 R84, R76.reuse, R16, R84 ;  /* 0x000000104c54723c */ /* 0x040ff00000041854 */
[C---:B------:R-:W-:Y:S01]  /*199d0*/  HMMA.16816.F32.BF16 R80, R76.reuse, R18, R80 ;  /* 0x000000124c50723c */ /* 0x040fe20000041850 */
[----:B------:R-:W4:Y:S07]  /*199e0*/  LDSM.16.M88.4 R16, [R228+0xf000] ;  /* 0x00f00000e410783b */ /* 0x000f2e0000000200 */
[----:B------:R-:W-:Y:S01]  /*199f0*/  HMMA.16816.F32.BF16 R60, R76, R14, R60 ;  /* 0x0000000e4c3c723c */ /* 0x000fe2000004183c */
[----:B------:R-:W4:Y:S04]  /*19a00*/  LDSM.16.M88.4 R12, [R226+0x6800] ;  /* 0x00680000e20c783b */ /* 0x000f280000000200 */
[----:B------:R-:W-:Y:S03]  /*19a10*/  LDSM.16.M88.4 R76, [R226+0x7800] ;  /* 0x00780000e24c783b */ /* 0x000fe60000000200 */
[C---:B---3--:R-:W-:Y:S08]  /*19a20*/  HMMA.16816.F32.BF16 R4, R32.reuse, R24, R4 ;  /* 0x000000182004723c */ /* 0x048ff00000041804 */
[C---:B------:R-:W-:Y:S01]  /*19a30*/  HMMA.16816.F32.BF16 R88, R32.reuse, R26, R88 ;  /* 0x0000001a2058723c */ /* 0x040fe20000041858 */
[----:B------:R-:W-:Y:S07]  /*19a40*/  LDSM.16.M88.4 R24, [R226+0x7000] ;  /* 0x00700000e218783b */ /* 0x000fee0000000200 */
[C---:B-1----:R-:W-:Y:S08]  /*19a50*/  HMMA.16816.F32.BF16 R44, R32.reuse, R8, R44 ;  /* 0x00000008202c723c */ /* 0x042ff0000004182c */
[----:B------:R-:W-:Y:S01]  /*19a60*/  HMMA.16816.F32.BF16 R68, R32, R10, R40 ;  /* 0x0000000a2044723c */ /* 0x000fe20000041828 */
[----:B------:R-:W-:Y:S04]  /*19a70*/  LDSM.16.M88.4 R40, [R225+0x6000] ;  /* 0x00600000e128783b */ /* 0x000fe80000000200 */
[----:B------:R-:W1:Y:S03]  /*19a80*/  LDSM.16.M88.4 R8, [R223+0xe000] ;  /* 0x00e00000df08783b */ /* 0x000e660000000200 */
[C---:B--2---:R-:W-:Y:S08]  /*19a90*/  HMMA.16816.F32.BF16 R4, R36.reuse, R28, R4 ;  /* 0x0000001c2404723c */ /* 0x044ff00000041804 */
[----:B------:R-:W-:Y:S01]  /*19aa0*/  HMMA.16816.F32.BF16 R88, R36, R30, R88 ;  /* 0x0000001e2458723c */ /* 0x000fe20000041858 */
[----:B------:R-:W-:Y:S07]  /*19ab0*/  LDSM.16.M88.4 R28, [R223+0xf000] ;  /* 0x00f00000df1c783b */ /* 0x000fee0000000200 */
[C---:B----4-:R-:W-:Y:S08]  /*19ac0*/  HMMA.16816.F32.BF16 R84, R32.reuse, R16, R84 ;  /* 0x000000102054723c */ /* 0x050ff00000041854 */
[C---:B------:R-:W-:Y:S01]  /*19ad0*/  HMMA.16816.F32.BF16 R80, R32.reuse, R18, R80 ;  /* 0x000000122050723c */ /* 0x040fe20000041850 */
[----:B------:R-:W2:Y:S07]  /*19ae0*/  LDSM.16.M88.4 R16, [R223+0xe800] ;  /* 0x00e80000df10783b */ /* 0x000eae0000000200 */
[C---:B------:R-:W-:Y:S08]  /*19af0*/  HMMA.16816.F32.BF16 R48, R32.reuse, R64, R48 ;  /* 0x000000402030723c */ /* 0x040ff00000041830 */
[----:B------:R-:W-:Y:S01]  /*19b00*/  HMMA.16816.F32.BF16 R60, R32, R66, R60 ;  /* 0x00000042203c723c */ /* 0x000fe2000004183c */
[----:B------:R-:W-:Y:S04]  /*19b10*/  LDSM.16.M88.4 R32, [R224+0x6000] ;  /* 0x00600000e020783b */ /* 0x000fe80000000200 */
[----:B------:R-:W-:Y:S03]  /*19b20*/  LDSM.16.M88.4 R64, [R223+0xf800] ;  /* 0x00f80000df40783b */ /* 0x000fe60000000200 */
[C---:B------:R-:W-:Y:S08]  /*19b30*/  HMMA.16816.F32.BF16 R44, R36.reuse, R12, R44 ;  /* 0x0000000c242c723c */ /* 0x040ff0000004182c */
[----:B------:R-:W-:Y:S01]  /*19b40*/  HMMA.16816.F32.BF16 R68, R36, R14, R68 ;  /* 0x0000000e2444723c */ /* 0x000fe20000041844 */
[----:B------:R-:W3:Y:S07]  /*19b50*/  LDSM.16.M88.4 R12, [R219+0x6000] ;  /* 0x00600000db0c783b */ /* 0x000eee0000000200 */
[C---:B-1----:R-:W-:Y:S08]  /*19b60*/  HMMA.16816.F32.BF16 R4, R40.reuse, R8, R4 ;  /* 0x000000082804723c */ /* 0x042ff00000041804 */
[----:B------:R-:W-:Y:S01]  /*19b70*/  HMMA.16816.F32.BF16 R88, R40, R10, R88 ;  /* 0x0000000a2858723c */ /* 0x000fe20000041858 */
[----:B------:R-:W-:Y:S07]  /*19b80*/  LDSM.16.M88.4 R8, [R219+0x7000] ;  /* 0x00700000db08783b */ /* 0x000fee0000000200 */
[C---:B------:R-:W-:Y:S08]  /*19b90*/  HMMA.16816.F32.BF16 R84, R36.reuse, R24, R84 ;  /* 0x000000182454723c */ /* 0x040ff00000041854 */
[C---:B------:R-:W-:Y:S01]  /*19ba0*/  HMMA.16816.F32.BF16 R80, R36.reuse, R26, R80 ;  /* 0x0000001a2450723c */ /* 0x040fe20000041850 */
[----:B------:R-:W1:Y:S07]  /*19bb0*/  LDSM.16.M88.4 R24, [R219+0x6800] ;  /* 0x00680000db18783b */ /* 0x000e6e0000000200 */
[C---:B------:R-:W-:Y:S08]  /*19bc0*/  HMMA.16816.F32.BF16 R48, R36.reuse, R76, R48 ;  /* 0x0000004c2430723c */ /* 0x040ff00000041830 */
[----:B------:R-:W-:Y:S08]  /*19bd0*/  HMMA.16816.F32.BF16 R60, R36, R78, R60 ;  /* 0x0000004e243c723c */ /* 0x000ff0000004183c */
[----:B--2---:R-:W-:Y:S07]  /*19be0*/  HMMA.16816.F32.BF16 R44, R40, R16, R44 ;  /* 0x00000010282c723c */ /* 0x004fee000004182c */
[----:B------:R-:W-:Y:S01]  /*19bf0*/  IMAD.IADD R17, R23, 0x1, R0 ;  /* 0x0000000117117824 */ /* 0x000fe200078e0200 */
[----:B---3--:R-:W-:Y:S04]  /*19c00*/  HMMA.16816.F32.BF16 R4, R32, R12, R4 ;  /* 0x0000000c2004723c */ /* 0x008fe80000041804 */
[----:B------:R-:W-:-:S02]  /*19c10*/  IADD3 R3, R17, 0x9, RZ ;  /* 0x0000000911037810 */ /* 0x000fc40007ffe0ff */
[-C--:B------:R-:W-:Y:S02]  /*19c20*/  ISETP.GE.AND P3, PT, R17, R72.reuse, PT ;  /* 0x000000481100720c */ /* 0x080fe40003f66270 */
[----:B------:R-:W-:Y:S01]  /*19c30*/  HMMA.16816.F32.BF16 R88, R32, R14, R88 ;  /* 0x0000000e2058723c */ /* 0x000fe20000041858 */
[----:B------:R-:W2:Y:S01]  /*19c40*/  LDSM.16.M88.4 R12, [R219+0x7800] ;  /* 0x00780000db0c783b */ /* 0x000ea20000000200 */
[----:B------:R-:W-:Y:S01]  /*19c50*/  ISETP.GE.AND P0, PT, R3, R72, PT ;  /* 0x000000480300720c */ /* 0x000fe20003f06270 */
[----:B------:R-:W-:-:S04]  /*19c60*/  DEPBAR.LE SB0, 0x0 ;  /* 0x000080000000791a */ /* 0x000fc80000000000 */
[----:B------:R-:W-:Y:S01]  /*19c70*/  IADD3 R3, R17, 0x10, RZ ;  /* 0x0000001011037810 */ /* 0x000fe20007ffe0ff */
[----:B------:R-:W-:Y:S03]  /*19c80*/  HMMA.16816.F32.BF16 R68, R40, R18, R68 ;  /* 0x000000122844723c */ /* 0x000fe60000041844 */
[----:B------:R-:W-:-:S04]  /*19c90*/  ISETP.GE.AND P6, PT, R3, R72, PT ;  /* 0x000000480300720c */ /* 0x000fc80003fc6270 */
[----:B------:R-:W-:Y:S01]  /*19ca0*/  IADD3 R19, R17, 0x8, RZ ;  /* 0x0000000811137810 */ /* 0x000fe20007ffe0ff */
[C---:B------:R-:W-:Y:S01]  /*19cb0*/  HMMA.16816.F32.BF16 R84, R40.reuse, R28, R84 ;  /* 0x0000001c2854723c */ /* 0x040fe20000041854 */
[----:B------:R-:W-:Y:S02]  /*19cc0*/  FSEL R3, R4, -INF , !P3 ;  /* 0xff80000004037808 */ /* 0x000fe40005800000 */
[----:B------:R-:W-:Y:S02]  /*19cd0*/  ISETP.GE.AND P1, PT, R19, R72, PT ;  /* 0x000000481300720c */ /* 0x000fe40003f26270 */
[----:B------:R-:W-:Y:S02]  /*19ce0*/  IADD3 R19, R17, 0x18, RZ ;  /* 0x0000001811137810 */ /* 0x000fe40007ffe0ff */
[----:B------:R-:W-:Y:S01]  /*19cf0*/  FSEL R6, R6, -INF , !P3 ;  /* 0xff80000006067808 */ /* 0x000fe20005800000 */
[----:B------:R-:W-:Y:S01]  /*19d00*/  HMMA.16816.F32.BF16 R80, R40, R30, R80 ;  /* 0x0000001e2850723c */ /* 0x000fe20000041850 */
[----:B------:R-:W-:-:S02]  /*19d10*/  FSEL R90, R90, -INF , !P1 ;  /* 0xff8000005a5a7808 */ /* 0x000fc40004800000 */
[----:B------:R-:W-:Y:S02]  /*19d20*/  FSEL R88, R88, -INF , !P1 ;  /* 0xff80000058587808 */ /* 0x000fe40004800000 */
[----:B------:R-:W-:Y:S02]  /*19d30*/  FSEL R91, R91, -INF , !P0 ;  /* 0xff8000005b5b7808 */ /* 0x000fe40004000000 */
[----:B------:R-:W-:Y:S01]  /*19d40*/  FSEL R89, R89, -INF , !P0 ;  /* 0xff80000059597808 */ /* 0x000fe20004000000 */
[----:B------:R-:W-:Y:S01]  /*19d50*/  HMMA.16816.F32.BF16 R48, R40, R64, R48 ;  /* 0x000000402830723c */ /* 0x000fe20000041830 */
[----:B------:R-:W-:Y:S01]  /*19d60*/  BAR.SYNC.DEFER_BLOCKING 0x0 ;  /* 0x0000000000007b1d */ /* 0x000fe20000010000 */
[----:B------:R-:W-:-:S06]  /*19d70*/  ISETP.GE.AND P3, PT, R19, R72, PT ;  /* 0x000000481300720c */ /* 0x000fcc0003f66270 */
[----:B------:R-:W-:Y:S08]  /*19d80*/  HMMA.16816.F32.BF16 R60, R40, R66, R60 ;  /* 0x00000042283c723c */ /* 0x000ff0000004183c */
[C---:B-1----:R-:W-:Y:S07]  /*19d90*/  HMMA.16816.F32.BF16 R44, R32.reuse, R24, R44 ;  /* 0x00000018202c723c */ /* 0x042fee000004182c */
[----:B------:R-:W-:Y:S01]  /*19da0*/  IADD3 R25, R17, 0x1, RZ ;  /* 0x0000000111197810 */ /* 0x000fe20007ffe0ff */
[----:B------:R-:W-:Y:S03]  /*19db0*/  HMMA.16816.F32.BF16 R68, R32, R26, R68 ;  /* 0x0000001a2044723c */ /* 0x000fe60000041844 */
[----:B------:R-:W-:-:S02]  /*19dc0*/  ISETP.GE.AND P2, PT, R25, R72, PT ;  /* 0x000000481900720c */ /* 0x000fc40003f46270 */
[----:B------:R-:W-:Y:S02]  /*19dd0*/  IADD3 R25, R17, 0x11, RZ ;  /* 0x0000001111197810 */ /* 0x000fe40007ffe0ff */
[----:B------:R-:W-:Y:S01]  /*19de0*/  FSEL R16, R5, -INF , !P2 ;  /* 0xff80000005107808 */ /* 0x000fe20005000000 */
[C---:B------:R-:W-:Y:S01]  /*19df0*/  HMMA.16816.F32.BF16 R84, R32.reuse, R8, R84 ;  /* 0x000000082054723c */ /* 0x040fe20000041854 */
[----:B------:R-:W-:Y:S02]  /*19e00*/  IADD3 R5, R17, 0x20, RZ ;  /* 0x0000002011057810 */ /* 0x000fe40007ffe0ff */
[----:B------:R-:W-:Y:S02]  /*19e10*/  FSEL R7, R7, -INF , !P2 ;  /* 0xff80000007077808 */ /* 0x000fe40005000000 */
[----:B------:R-:W-:Y:S02]  /*19e20*/  ISETP.GE.AND P1, PT, R5, R72, PT ;  /* 0x000000480500720c */ /* 0x000fe40003f26270 */
[C---:B------:R-:W-:Y:S01]  /*19e30*/  IADD3 R9, R17.reuse, 0x19, RZ ;  /* 0x0000001911097810 */ /* 0x040fe20007ffe0ff */
[----:B------:R-:W-:Y:S01]  /*19e40*/  HMMA.16816.F32.BF16 R80, R32, R10, R80 ;  /* 0x0000000a2050723c */ /* 0x000fe20000041850 */
[----:B------:R-:W-:-:S02]  /*19e50*/  IADD3 R5, R17, 0x28, RZ ;  /* 0x0000002811057810 */ /* 0x000fc40007ffe0ff */
[-C--:B------:R-:W-:Y:S02]  /*19e60*/  ISETP.GE.AND P2, PT, R9, R72.reuse, PT ;  /* 0x000000480900720c */ /* 0x080fe40003f46270 */
[----:B------:R-:W-:Y:S02]  /*19e70*/  IADD3 R9, R17, 0x21, RZ ;  /* 0x0000002111097810 */ /* 0x000fe40007ffe0ff */
[----:B------:R-:W-:Y:S01]  /*19e80*/  ISETP.GE.AND P4, PT, R25, R72, PT ;  /* 0x000000481900720c */ /* 0x000fe20003f86270 */
[----:B--2---:R-:W-:Y:S01]  /*19e90*/  HMMA.16816.F32.BF16 R48, R32, R12, R48 ;  /* 0x0000000c2030723c */ /* 0x004fe20000041830 */
[----:B------:R-:W-:Y:S02]  /*19ea0*/  IADD3 R11, R17, 0x29, RZ ;  /* 0x00000029110b7810 */ /* 0x000fe40007ffe0ff */
[----:B------:R-:W-:Y:S02]  /*19eb0*/  FSEL R8, R46, -INF , !P6 ;  /* 0xff8000002e087808 */ /* 0x000fe40007000000 */
[----:B------:R-:W-:-:S02]  /*19ec0*/  FSEL R4, R44, -INF , !P6 ;  /* 0xff8000002c047808 */ /* 0x000fc40007000000 */
[-C--:B------:R-:W-:Y:S01]  /*19ed0*/  ISETP.GE.AND P0, PT, R9, R72.reuse, PT ;  /* 0x000000480900720c */ /* 0x080fe20003f06270 */
[----:B------:R-:W-:Y:S01]  /*19ee0*/  HMMA.16816.F32.BF16 R60, R32, R14, R60 ;  /* 0x0000000e203c723c */ /* 0x000fe2000004183c */
[-C--:B------:R-:W-:Y:S02]  /*19ef0*/  ISETP.GE.AND P6, PT, R5, R72.reuse, PT ;  /* 0x000000480500720c */ /* 0x080fe40003fc6270 */
[----:B------:R-:W-:Y:S02]  /*19f00*/  FSEL R13, R47, -INF , !P4 ;  /* 0xff8000002f0d7808 */ /* 0x000fe40006000000 */
[----:B------:R-:W-:Y:S02]  /*19f10*/  FSEL R5, R45, -INF , !P4 ;  /* 0xff8000002d057808 */ /* 0x000fe40006000000 */
[----:B------:R-:W-:Y:S02]  /*19f20*/  IADD3 R9, R17, 0x30, RZ ;  /* 0x0000003011097810 */ /* 0x000fe40007ffe0ff */
[----:B------:R-:W-:-:S02]  /*19f30*/  ISETP.GE.AND P4, PT, R11, R72, PT ;  /* 0x000000480b00720c */ /* 0x000fc40003f86270 */
[----:B------:R-:W-:Y:S02]  /*19f40*/  IADD3 R11, R17, 0x31, RZ ;  /* 0x00000031110b7810 */ /* 0x000fe40007ffe0ff */
[----:B------:R-:W-:Y:S02]  /*19f50*/  FSEL R0, R70, -INF , !P3 ;  /* 0xff80000046007808 */ /* 0x000fe40005800000 */
[----:B------:R-:W-:Y:S02]  /*19f60*/  FSEL R2, R68, -INF , !P3 ;  /* 0xff80000044027808 */ /* 0x000fe40005800000 */
[----:B------:R-:W-:Y:S02]  /*19f70*/  ISETP.GE.AND P3, PT, R9, R72, PT ;  /* 0x000000480900720c */ /* 0x000fe40003f66270 */
[----:B------:R-:W-:Y:S02]  /*19f80*/  FSEL R12, R71, -INF , !P2 ;  /* 0xff800000470c7808 */ /* 0x000fe40005000000 */
[----:B------:R-:W-:-:S02]  /*19f90*/  FSEL R9, R69, -INF , !P2 ;  /* 0xff80000045097808 */ /* 0x000fc40005000000 */
[----:B------:R-:W-:Y:S02]  /*19fa0*/  ISETP.GE.AND P2, PT, R11, R72, PT ;  /* 0x000000480b00720c */ /* 0x000fe40003f46270 */
[C---:B------:R-:W-:Y:S02]  /*19fb0*/  IADD3 R11, R17.reuse, 0x38, RZ ;  /* 0x00000038110b7810 */ /* 0x040fe40007ffe0ff */
[----:B------:R-:W-:Y:S02]  /*19fc0*/  IADD3 R17, R17, 0x39, RZ ;  /* 0x0000003911117810 */ /* 0x000fe40007ffe0ff */
[----:B------:R-:W-:Y:S02]  /*19fd0*/  FSEL R182, R86, -INF , !P1 ;  /* 0xff80000056b67808 */ /* 0x000fe40004800000 */
[----:B------:R-:W-:Y:S02]  /*19fe0*/  FSEL R198, R84, -INF , !P1 ;  /* 0xff80000054c67808 */ /* 0x000fe40004800000 */
[----:B------:R-:W-:-:S02]  /*19ff0*/  FSEL R191, R87, -INF , !P0 ;  /* 0xff80000057bf7808 */ /* 0x000fc40004000000 */
[----:B------:R-:W-:Y:S02]  /*1a000*/  FSEL R185, R85, -INF , !P0 ;  /* 0xff80000055b97808 */ /* 0x000fe40004000000 */
[-C--:B------:R-:W-:Y:S02]  /*1a010*/  ISETP.GE.AND P1, PT, R11, R72.reuse, PT ;  /* 0x000000480b00720c */ /* 0x080fe40003f26270 */
[----:B------:R-:W-:Y:S02]  /*1a020*/  ISETP.GE.AND P0, PT, R17, R72, PT ;  /* 0x000000481100720c */ /* 0x000fe40003f06270 */
        /* <DEDUP_REMOVED lines=11> */
[----:B------:R-:W-:Y:S01]  /*1a0e0*/  FSEL R195, R61, -INF , !P0 ;  /* 0xff8000003dc37808 */ /* 0x000fe20004000000 */
        /* <DEDUP_REMOVED lines=22> */
[----:B------:R-:W-:-:S02]  /*1a250*/  IMAD.HI.U32 R17, R25, R17, R24 ;  /* 0x0000001119117227 */ /* 0x000fc400078e0018 */
[----:B------:R-:W2:Y:S01]  /*1a260*/  LD.E.64 R24, [R20.64+0x20] ;  /* 0x0000200614187980 */ /* 0x000ea2000c101b00 */
[----:B------:R-:W-:-:S03]  /*1a270*/  ISETP.GE.AND P0, PT, R18, RZ, PT ;  /* 0x000000ff1200720c */ /* 0x000fc60003f06270 */
[----:B------:R-:W-:-:S04]  /*1a280*/  IMAD.HI.U32 R19, R17, R14, RZ ;  /* 0x0000000e11137227 */ /* 0x000fc800078e00ff */
[----:B------:R-:W-:-:S04]  /*1a290*/  IMAD.HI.U32 R17, R17, R10, RZ ;  /* 0x0000000a11117227 */ /* 0x000fc800078e00ff */
        /* <DEDUP_REMOVED lines=34> */
[----:B------:R-:W-:-:S05]  /*1a4c0*/  IMAD R11, R24, R15, R11 ;  /* 0x0000000f180b7224 */ /* 0x000fca00078e020b */
[----:B------:R-:W-:Y:S01]  /*1a4d0*/  IADD3 R10, R23, R11, RZ ;  /* 0x0000000b170a7210 */ /* 0x000fe20007ffe0ff */
[----:B------:R-:W-:Y:S01]  /*1a4e0*/  IMAD.MOV.U32 R11, RZ, RZ, R22 ;  /* 0x000000ffff0b7224 */ /* 0x000fe200078e0016 */
[----:B------:R-:W-:Y:S05]  /*1a4f0*/  BRA `(.L_x_1894) ;  /* 0x0000003000007947 */ /* 0x000fea0003800000 */
.L_x_1893:
[----:B------:R-:W2:Y:S02]  /*1a500*/  LD.E R11, [R20.64+0x38] ;  /* 0x00003806140b7980 */ /* 0x000ea4000c101900 */
[----:B--2---:R-:W-:-:S04]  /*1a510*/  LEA R11, -R11, RZ, 0x6 ;  /* 0x000000ff0b0b7211 */ /* 0x004fc800078e31ff */
[----:B------:R-:W-:Y:S02]  /*1a520*/  SHF.R.S32.HI R10, RZ, 0x1f, R11 ;  /* 0x0000001fff0a7819 */ /* 0x000fe4000001140b */
.L_x_1894:
[----:B------:R-:W-:Y:S05]  /*1a530*/  BSYNC B0 ;  /* 0x0000000000007941 */ /* 0x000fea0003800000 */
.L_x_1892:
[----:B------:R-:W-:Y:S02]  /*1a540*/  LOP3.LUT P3, RZ, R249, 0x4, RZ, 0xc0, !PT ;  /* 0x00000004f9ff7812 */ /* 0x000fe4000786c0ff */
[----:B------:R-:W-:Y:S02]  /*1a550*/  IADD3 R179, P1, R11, R178, RZ ;  /* 0x000000b20bb37210 */ /* 0x000fe40007f3e0ff */
[C---:B------:R-:W-:Y:S02]  /*1a560*/  LOP3.LUT P6, RZ, R249.reuse, 0x1, RZ, 0xc0, !PT ;  /* 0x00000001f9ff7812 */ /* 0x040fe400078cc0ff */
[----:B------:R-:W-:Y:S01]  /*1a570*/  LOP3.LUT P4, RZ, R249, 0x2, RZ, 0xc0, !PT ;  /* 0x00000002f9ff7812 */ /* 0x000fe2000788c0ff */
[----:B------:R-:W-:Y:S01]  /*1a580*/  IMAD.X R176, R10, 0x1, R177, P1 ;  /* 0x000000010ab07824 */ /* 0x000fe200008e06b1 */
[----:B------:R-:W-:Y:S02]  /*1a590*/  LEA R24, P0, R11, R240, 0x1 ;  /* 0x000000f00b187211 */ /* 0x000fe400078008ff */
[----:B------:R-:W-:-:S02]  /*1a5a0*/  LOP3.LUT P2, RZ, R249, 0x8, RZ, 0xc0, !PT ;  /* 0x00000008f9ff7812 */ /* 0x000fc4000784c0ff */
[----:B------:R-:W-:Y:S02]  /*1a5b0*/  LEA.HI.X R25, R11, R239, R10, 0x1, P0 ;  /* 0x000000ef0b197211 */ /* 0x000fe400000f0c0a */
[----:B------:R-:W-:-:S03]  /*1a5c0*/  @P3 LEA R14, P1, R179, R180, 0x1 ;  /* 0x000000b4b30e3211 */ /* 0x000fc600078208ff */
[----:B------:R-:W-:Y:S01]  /*1a5d0*/  @!PT LDS RZ, [RZ] ;  /* 0x00000000fffff984 */ /* 0x000fe20000000800 */
[----:B------:R-:W-:Y:S01]  /*1a5e0*/  @!PT LDS RZ, [RZ] ;  /* 0x00000000fffff984 */ /* 0x000fe20000000800 */
[----:B------:R-:W-:Y:S01]  /*1a5f0*/  @!PT LDS RZ, [RZ] ;  /* 0x00000000fffff984 */ /* 0x000fe20000000800 */
[----:B------:R1:W-:Y:S01]  /*1a600*/  @P6 LDGSTS.E.BYPASS.LTC128B.128 [R248+0x8000], [R24.64] ;  /* 0x0800000018f86fae */ /* 0x0003e2000b901d46 */
[----:B------:R-:W-:Y:S02]  /*1a610*/  @P3 LEA.HI.X R15, R179, R181, R176, 0x1, P1 ;  /* 0x000000b5b30f3211 */ /* 0x000fe400008f0cb0 */
[----:B------:R-:W-:Y:S01]  /*1a620*/  IADD3 R11, P1, R11, R236, RZ ;  /* 0x000000ec0b0b7210 */ /* 0x000fe20007f3e0ff */
[----:B------:R1:W-:Y:S01]  /*1a630*/  @!P6 STS.128 [R248+0x8000], RZ ;  /* 0x008000fff800e388 */ /* 0x0003e20000000c00 */
[----:B------:R-:W-:-:S03]  /*1a640*/  @P4 LEA R18, P0, R179, R180, 0x1 ;  /* 0x000000b4b3124211 */ /* 0x000fc600078008ff */
[----:B------:R-:W-:Y:S01]  /*1a650*/  IMAD.X R10, R10, 0x1, R237, P1 ;  /* 0x000000010a0a7824 */ /* 0x000fe200008e06ed */
[-C--:B------:R-:W-:Y:S02]  /*1a660*/  @P6 LEA R38, P1, R11, R240.reuse, 0x1 ;  /* 0x000000f00b266211 */ /* 0x080fe400078208ff */
[----:B------:R-:W-:Y:S02]  /*1a670*/  @P4 LEA.HI.X R19, R179, R181, R176, 0x1, P0 ;  /* 0x000000b5b3134211 */ /* 0x000fe400000f0cb0 */
[CCC-:B------:R-:W-:Y:S02]  /*1a680*/  @P6 LEA.HI.X R39, R11.reuse, R239.reuse, R10.reuse, 0x1, P1 ;  /* 0x000000ef0b276211 */ /* 0x1c0fe400008f0c0a */
[----:B------:R-:W-:Y:S01]  /*1a690*/  @P3 LEA R30, P1, R11, R240, 0x1 ;  /* 0x000000f00b1e3211 */ /* 0x000fe200078208ff */
[----:B------:R-:W-:Y:S01]  /*1a6a0*/  @!PT LDS RZ, [RZ] ;  /* 0x00000000fffff984 */ /* 0x000fe20000000800 */
[----:B------:R-:W-:Y:S01]  /*1a6b0*/  @!PT LDS RZ, [RZ] ;  /* 0x00000000fffff984 */ /* 0x000fe20000000800 */
[----:B------:R-:W-:Y:S01]  /*1a6c0*/  @!PT LDS RZ, [RZ] ;  /* 0x00000000fffff984 */ /* 0x000fe20000000800 */
[----:B------:R1:W-:Y:S01]  /*1a6d0*/  @P4 LDGSTS.E.BYPASS.LTC128B.128 [R248+0xa000], [R18.64+0x80] ;  /* 0x0a00008012f84fae */ /* 0x0003e2000b901d46 */
[----:B------:R-:W-:Y:S02]  /*1a6e0*/  @P2 LEA R26, P0, R179, R180, 0x1 ;  /* 0x000000b4b31a2211 */ /* 0x000fe400078008ff */
[----:B------:R-:W-:Y:S01]  /*1a6f0*/  @P3 LEA.HI.X R31, R11, R239, R10, 0x1, P1 ;  /* 0x000000ef0b1f3211 */ /* 0x000fe200008f0c0a */
[----:B------:R1:W-:Y:S01]  /*1a700*/  @!P4 STS.128 [R248+0xa000], RZ ;  /* 0x00a000fff800c388 */ /* 0x0003e20000000c00 */
[----:B------:R-:W-:-:S02]  /*1a710*/  @P2 LEA.HI.X R27, R179, R181, R176, 0x1, P0 ;  /* 0x000000b5b31b2211 */ /* 0x000fc400000f0cb0 */
[C---:B------:R-:W-:Y:S01]  /*1a720*/  IADD3 R17, P1, R11.reuse, R236, RZ ;  /* 0x000000ec0b117210 */ /* 0x040fe20007f3e0ff */
[----:B------:R-:W-:Y:S01]  /*1a730*/  @!PT LDS RZ, [RZ] ;  /* 0x00000000fffff984 */ /* 0x000fe20000000800 */
[----:B------:R-:W-:Y:S01]  /*1a740*/  @!PT LDS RZ, [RZ] ;  /* 0x00000000fffff984 */ /* 0x000fe20000000800 */
[----:B------:R-:W-:Y:S01]  /*1a750*/  @!PT LDS RZ, [RZ] ;  /* 0x00000000fffff984 */ /* 0x000fe20000000800 */
[----:B------:R1:W-:Y:S01]  /*1a760*/  @P3 LDGSTS.E.BYPASS.LTC128B.128 [R248+0xc000], [R14.64+0x100] ;  /* 0x0c0001000ef83fae */ /* 0x0003e2000b901d46 */
[----:B------:R-:W-:-:S03]  /*1a770*/  @P4 LEA R36, P0, R11, R240, 0x1 ;  /* 0x000000f00b244211 */ /* 0x000fc600078008ff */
[----:B------:R-:W-:Y:S01]  /*1a780*/  IMAD.X R22, R10, 0x1, R237, P1 ;  /* 0x000000010a167824 */ /* 0x000fe200008e06ed */
[CCC-:B------:R-:W-:Y:S01]  /*1a790*/  @P4 LEA.HI.X R37, R11.reuse, R239.reuse, R10.reuse, 0x1, P0 ;  /* 0x000000ef0b254211 */ /* 0x1c0fe200000f0c0a */
[----:B------:R1:W-:Y:S01]  /*1a7a0*/  @!P3 STS.128 [R248+0xc000], RZ ;  /* 0x00c000fff800b388 */ /* 0x0003e20000000c00 */
[-C--:B------:R-:W-:Y:S02]  /*1a7b0*/  @P2 LEA R28, P0, R11, R240.reuse, 0x1 ;  /* 0x000000f00b1c2211 */ /* 0x080fe400078008ff */
[-C--:B------:R-:W-:Y:S01]  /*1a7c0*/  @P6 LEA R46, P1, R17, R240.reuse, 0x1 ;  /* 0x000000f0112e6211 */ /* 0x080fe200078208ff */
[----:B------:R-:W-:Y:S01]  /*1a7d0*/  @!PT LDS RZ, [RZ] ;  /* 0x00000000fffff984 */ /* 0x000fe20000000800 */
[----:B------:R-:W-:Y:S01]  /*1a7e0*/  @!PT LDS RZ, [RZ] ;  /* 0x00000000fffff984 */ /* 0x000fe20000000800 */
[----:B------:R-:W-:Y:S01]  /*1a7f0*/  @!PT LDS RZ, [RZ] ;  /* 0x00000000fffff984 */ /* 0x000fe20000000800 */
[----:B------:R1:W-:Y:S01]  /*1a800*/  @P2 LDGSTS.E.BYPASS.LTC128B.128 [R248+0xe000], [R26.64+0x180] ;  /* 0x0e0001801af82fae */ /* 0x0003e2000b901d46 */
[-C--:B------:R-:W-:Y:S02]  /*1a810*/  @P2 LEA.HI.X R29, R11, R239.reuse, R10, 0x1, P0 ;  /* 0x000000ef0b1d2211 */ /* 0x080fe400000f0c0a */
[C---:B------:R-:W-:Y:S01]  /*1a820*/  @P6 LEA.HI.X R47, R17.reuse, R239, R22, 0x1, P1 ;  /* 0x000000ef112f6211 */ /* 0x040fe200008f0c16 */
[----:B------:R1:W-:Y:S01]  /*1a830*/  @!P2 STS.128 [R248+0xe000], RZ ;  /* 0x00e000fff800a388 */ /* 0x0003e20000000c00 */
[----:B------:R-:W-:-:S02]  /*1a840*/  @P4 LEA R44, P0, R17, R240, 0x1 ;  /* 0x000000f0112c4211 */ /* 0x000fc400078008ff */
[CC--:B------:R-:W-:Y:S01]  /*1a850*/  @P3 LEA R42, P1, R17.reuse, R240.reuse, 0x1 ;  /* 0x000000f0112a3211 */ /* 0x0c0fe200078208ff */
[----:B------:R-:W-:Y:S01]  /*1a860*/  @!PT LDS RZ, [RZ] ;  /* 0x00000000fffff984 */ /* 0x000fe20000000800 */
[----:B------:R-:W-:Y:S01]  /*1a870*/  @!PT LDS RZ, [RZ] ;  /* 0x00000000fffff984 */ /* 0x000fe20000000800 */
[----:B------:R-:W-:Y:S01]  /*1a880*/  @!PT LDS RZ, [RZ] ;  /* 0x00000000fffff984 */ /* 0x000fe20000000800 */
[----:B------:R1:W-:Y:S01]  /*1a890*/  @P6 LDGSTS.E.BYPASS.LTC128B.128 [R248+0x8800], [R38.64] ;  /* 0x0880000026f86fae */ /* 0x0003e2000b901d46 */
[CCC-:B------:R-:W-:Y:S02]  /*1a8a0*/  @P4 LEA.HI.X R45, R17.reuse, R239.reuse, R22.reuse, 0x1, P0 ;  /* 0x000000ef112d4211 */ /* 0x1c0fe400000f0c16 */
        /* <DEDUP_REMOVED lines=8> */
[----:B------:R-:W-:-:S02]  /*1a930*/  @P2 LEA.HI.X R41, R17, R239, R22, 0x1, P0 ;  /* 0x000000ef11292211 */ /* 0x000fc400000f0c16 */
[-C--:B------:R-:W-:Y:S01]  /*1a940*/  @P4 LEA R50, P0, R10, R240.reuse, 0x1 ;  /* 0x000000f00a324211 */ /* 0x080fe200078008ff */
[----:B------:R1:W-:Y:S01]  /*1a950*/  @!P4 STS.128 [R248+0xa800], RZ ;  /* 0x00a800fff800c388 */ /* 0x0003e20000000c00 */
[----:B------:R-:W-:Y:S01]  /*1a960*/  IMAD.X R22, R22, 0x1, R237, P1 ;  /* 0x0000000116167824 */ /* 0x000fe200008e06ed */
[CC--:B------:R-:W-:Y:S02]  /*1a970*/  @P6 LEA R52, P1, R10.reuse, R240.reuse, 0x1 ;  /* 0x000000f00a346211 */ /* 0x0c0fe400078208ff */
[----:B------:R-:W-:Y:S01]  /*1a980*/  @!PT LDS RZ, [RZ] ;  /* 0x00000000fffff984 */ /* 0x000fe20000000800 */
[----:B------:R-:W-:Y:S01]  /*1a990*/  @!PT LDS RZ, [RZ] ;  /* 0x00000000fffff984 */ /* 0x000fe20000000800 */
[----:B------:R-:W-:Y:S01]  /*1a9a0*/  @!PT LDS RZ, [RZ] ;  /* 0x00000000fffff984 */ /* 0x000fe20000000800 */
[----:B------:R1:W-:Y:S02]  /*1a9b0*/  @P3 LDGSTS.E.BYPASS.LTC128B.128 [R248+0xc800], [R30.64+0x100] ;  /* 0x0c8001001ef83fae */ /* 0x0003e4000b901d46 */
[C---:B------:R-:W-:Y:S02]  /*1a9c0*/  @P6 LEA.HI.X R53, R10.reuse, R239, R22, 0x1, P1 ;  /* 0x000000ef0a356211 */ /* 0x040fe400008f0c16 */
        /* <DEDUP_REMOVED lines=54> */
.L_x_1891:
[----:B------:R-:W-:Y:S05]  /*1ad30*/  BSYNC B1 ;  /* 0x0000000000017941 */ /* 0x000fea0003800000 */
.L_x_1890:
        /* <DEDUP_REMOVED lines=50> */
[----:B--2---:R-:W-:Y:S03]  /*1b060*/  LDSM.16.MT88.4 R20, [R230+0x12800] ;  /* 0x01280000e614783b */ /* 0x004fe60000004200 */
[----:B------:R-:W-:Y:S01]  /*1b070*/  FMNMX.FTZ R14, R32, R11, !PT ;  /* 0x0000000b200e7209 */ /* 0x000fe20007810000 */
[----:B------:R-:W-:Y:S04]  /*1b080*/  LDSM.16.MT88.4 R28, [R231+0x10800] ;  /* 0x01080000e71c783b */ /* 0x000fe80000004200 */
[----:B------:R-:W2:Y:S01]  /*1b090*/  SHFL.BFLY PT, R11, R14, 0x2, 0x1f ;  /* 0x0c401f000e0b7f89 */ /* 0x000ea200000e0000 */
[----:B-1----:R-:W-:-:S05]  /*1b0a0*/  FMNMX.FTZ R15, R18, R15, !PT ;  /* 0x0000000f120f7209 */ /* 0x002fca0007810000 */
[----:B------:R-:W1:Y:S01]  /*1b0b0*/  SHFL.BFLY PT, R164, R15, 0x1, 0x1f ;  /* 0x0c201f000fa47f89 */ /* 0x000e6200000e0000 */
[----:B--2---:R-:W-:-:S05]  /*1b0c0*/  FMNMX.FTZ R11, R14, R11, !PT ;  /* 0x0000000b0e0b7209 */ /* 0x004fca0007810000 */
[----:B------:R-:W2:Y:S01]  /*1b0d0*/  SHFL.BFLY PT, R10, R11, 0x1, 0x1f ;  /* 0x0c201f000b0a7f89 */ /* 0x000ea200000e0000 */
[----:B-1----:R-:W-:-:S04]  /*1b0e0*/  FMNMX.FTZ R164, R15, R164, !PT ;  /* 0x000000a40fa47209 */ /* 0x002fc80007810000 */
[----:B------:R-:W-:Y:S01]  /*1b0f0*/  FSETP.NEU.FTZ.AND P0, PT, R164, -INF , PT ;  /* 0xff800000a400780b */ /* 0x000fe20003f1d000 */
[----:B---3--:R-:W-:-:S05]  /*1b100*/  FMUL.FTZ R199, R184, R164 ;  /* 0x000000a4b8c77220 */ /* 0x008fca0000410000 */
[----:B------:R-:W-:-:S05]  /*1b110*/  FSEL R199, R199, RZ, P0 ;  /* 0x000000ffc7c77208 */ /* 0x000fca0000000000 */
[--C-:B------:R-:W-:Y:S01]  /*1b120*/  FFMA.FTZ R179, R3, R184, -R199.reuse ;  /* 0x000000b803b37223 */ /* 0x100fe200000108c7 */
[----:B--2---:R-:W-:Y:S01]  /*1b130*/  FMNMX.FTZ R3, R11, R10, !PT ;  /* 0x0000000a0b037209 */ /* 0x004fe20007810000 */
[-CC-:B------:R-:W-:Y:S02]  /*1b140*/  FFMA.FTZ R174, R16, R184.reuse, -R199.reuse ;  /* 0x000000b810ae7223 */ /* 0x180fe400000108c7 */
[-CC-:B------:R-:W-:Y:S01]  /*1b150*/  FFMA.FTZ R177, R88, R184.reuse, -R199.reuse ;  /* 0x000000b858b17223 */ /* 0x180fe200000108c7 */
[----:B------:R-:W-:Y:S01]  /*1b160*/  FSETP.NEU.FTZ.AND P0, PT, R3, -INF , PT ;  /* 0xff8000000300780b */ /* 0x000fe20003f1d000 */
[----:B------:R-:W-:Y:S01]  /*1b170*/  FMUL.FTZ R35, R184, R3 ;  /* 0x00000003b8237220 */ /* 0x000fe20000410000 */
[----:B------:R-:W-:Y:S01]  /*1b180*/  MUFU.EX2 R179, R179 ;  /* 0x000000b300b37308 */ /* 0x000fe20000000800 */
[-CC-:B------:R-:W-:Y:S01]  /*1b190*/  FFMA.FTZ R170, R89, R184.reuse, -R199.reuse ;  /* 0x000000b859aa7223 */ /* 0x180fe200000108c7 */
[----:B------:R-:W-:Y:S01]  /*1b1a0*/  LDSM.16.MT88.4 R16, [R232+0x10800] ;  /* 0x01080000e810783b */ /* 0x000fe20000004200 */
[-CC-:B------:R-:W-:Y:S01]  /*1b1b0*/  FFMA.FTZ R175, R4, R184.reuse, -R199.reuse ;  /* 0x000000b804af7223 */ /* 0x180fe200000108c7 */
[----:B------:R-:W-:Y:S01]  /*1b1c0*/  FSEL R35, R35, RZ, P0 ;  /* 0x000000ff23237208 */ /* 0x000fe20000000000 */
[----:B------:R-:W-:-:S02]  /*1b1d0*/  FFMA.FTZ R168, R5, R184, -R199 ;  /* 0x000000b805a87223 */ /* 0x000fc400000108c7 */
[-C--:B------:R-:W-:Y:S01]  /*1b1e0*/  FFMA.FTZ R171, R2, R184.reuse, -R199 ;  /* 0x000000b802ab7223 */ /* 0x080fe200000108c7 */
[----:B------:R-:W1:Y:S01]  /*1b1f0*/  MUFU.EX2 R174, R174 ;  /* 0x000000ae00ae7308 */ /* 0x000e620000000800 */
[-CC-:B------:R-:W-:Y:S02]  /*1b200*/  FFMA.FTZ R176, R6, R184.reuse, -R35.reuse ;  /* 0x000000b806b07223 */ /* 0x180fe40000010823 */
[-CC-:B------:R-:W-:Y:S02]  /*1b210*/  FFMA.FTZ R183, R7, R184.reuse, -R35.reuse ;  /* 0x000000b807b77223 */ /* 0x180fe40000010823 */
[-CC-:B------:R-:W-:Y:S01]  /*1b220*/  FFMA.FTZ R181, R90, R184.reuse, -R35.reuse ;  /* 0x000000b85ab57223 */ /* 0x180fe20000010823 */
[----:B------:R-:W-:Y:S01]  /*1b230*/  LDSM.16.MT88.4 R4, [R230+0x16000] ;  /* 0x01600000e604783b */ /* 0x000fe20000004200 */
[-C--:B------:R-:W-:Y:S01]  /*1b240*/  FFMA.FTZ R172, R91, R184.reuse, -R35 ;  /* 0x000000b85bac7223 */ /* 0x080fe20000010823 */
[----:B------:R-:W-:Y:S01]  /*1b250*/  MUFU.EX2 R177, R177 ;  /* 0x000000b100b17308 */ /* 0x000fe20000000800 */
[-C--:B------:R-:W-:Y:S01]  /*1b260*/  FFMA.FTZ R2, R9, R184.reuse, -R199 ;  /* 0x000000b809027223 */ /* 0x080fe200000108c7 */
[----:B------:R-:W2:Y:S01]  /*1b270*/  LDSM.16.MT88.4 R88, [R230+0x12000] ;  /* 0x01200000e658783b */ /* 0x000ea20000004200 */
[----:B------:R-:W-:-:S02]  /*1b280*/  FFMA.FTZ R173, R8, R184, -R35 ;  /* 0x000000b808ad7223 */ /* 0x000fc40000010823 */
[-CC-:B------:R-:W-:Y:S01]  /*1b290*/  FFMA.FTZ R169, R0, R184.reuse, -R35.reuse ;  /* 0x000000b800a97223 */ /* 0x180fe20000010823 */
[----:B------:R-:W3:Y:S01]  /*1b2a0*/  LDSM.16.MT88.4 R8, [R233+0x10800] ;  /* 0x01080000e908783b */ /* 0x000ee20000004200 */
[-CC-:B------:R-:W-:Y:S01]  /*1b2b0*/  FFMA.FTZ R166, R13, R184.reuse, -R35.reuse ;  /* 0x000000b80da67223 */ /* 0x180fe20000010823 */
[----:B------:R-:W4:Y:S01]  /*1b2c0*/  MUFU.EX2 R170, R170 ;  /* 0x000000aa00aa7308 */ /* 0x000f220000000800 */
[----:B-1----:R-:W-:Y:S01]  /*1b2d0*/  F2FP.BF16.PACK_AB R144, R174, R179 ;  /* 0x000000b3ae90723e */ /* 0x002fe200000010ff */
[-C--:B------:R-:W-:Y:S02]  /*1b2e0*/  FFMA.FTZ R0, R12, R184.reuse, -R35 ;  /* 0x000000b80c007223 */ /* 0x080fe40000010823 */
[----:B------:R-:W1:Y:S01]  /*1b2f0*/  LDSM.16.MT88.4 R12, [R230+0x10800] ;  /* 0x01080000e60c783b */ /* 0x000e620000004200 */
[-CC-:B------:R-:W-:Y:S02]  /*1b300*/  FFMA.FTZ R178, R198, R184.reuse, -R199.reuse ;  /* 0x000000b8c6b27223 */ /* 0x180fe400000108c7 */
[-CC-:B------:R-:W-:Y:S01]  /*1b310*/  FFMA.FTZ R185, R185, R184.reuse, -R199.reuse ;  /* 0x000000b8b9b97223 */ /* 0x180fe200000108c7 */
[----:B------:R-:W-:Y:S01]  /*1b320*/  MUFU.EX2 R176, R176 ;  /* 0x000000b000b07308 */ /* 0x000fe20000000800 */
[----:B------:R-:W-:-:S02]  /*1b330*/  FFMA.FTZ R180, R196, R184, -R199 ;  /* 0x000000b8c4b47223 */ /* 0x000fc400000108c7 */
[-C--:B------:R-:W-:Y:S02]  /*1b340*/  FFMA.FTZ R187, R187, R184.reuse, -R199 ;  /* 0x000000b8bbbb7223 */ /* 0x080fe400000108c7 */
[-CC-:B------:R-:W-:Y:S02]  /*1b350*/  FFMA.FTZ R182, R182, R184.reuse, -R35.reuse ;  /* 0x000000b8b6b67223 */ /* 0x180fe40000010823 */
[-CC-:B------:R-:W-:Y:S01]  /*1b360*/  FFMA.FTZ R191, R191, R184.reuse, -R35.reuse ;  /* 0x000000b8bfbf7223 */ /* 0x180fe20000010823 */
[----:B------:R-:W5:Y:S01]  /*1b370*/  MUFU.EX2 R183, R183 ;  /* 0x000000b700b77308 */ /* 0x000f620000000800 */
[----:B----4-:R-:W-:Y:S01]  /*1b380*/  F2FP.BF16.PACK_AB R146, R170, R177 ;  /* 0x000000b1aa92723e */ /* 0x010fe200000010ff */
        /* <DEDUP_REMOVED lines=8> */
[----:B------:R-:W4:Y:S01]  /*1b410*/  MUFU.EX2 R172, R172 ;  /* 0x000000ac00ac7308 */ /* 0x000f220000000800 */
[----:B-----5:R-:W-:Y:S01]  /*1b420*/  F2FP.BF16.PACK_AB R145, R183, R176 ;  /* 0x000000b0b791723e */ /* 0x020fe200000010ff */
        /* <DEDUP_REMOVED lines=8> */
[----:B----4-:R-:W-:-:S02]  /*1b4b0*/  F2FP.BF16.PACK_AB R147, R172, R181 ;  /* 0x000000b5ac93723e */ /* 0x010fc400000010ff */
        /* <DEDUP_REMOVED lines=65> */
[----:B-1----:R-:W-:Y:S01]  /*1b8d0*/  F2FP.BF16.PACK_AB R7, R0, R169 ;  /* 0x000000a90007723e */ /* 0x002fe200000010ff */
[----:B------:R-:W-:Y:S02]  /*1b8e0*/  FADD.FTZ R171, R171, R168 ;  /* 0x000000a8abab7221 */ /* 0x000fe40000010000 */
[----:B------:R-:W-:Y:S02]  /*1b8f0*/  FADD.FTZ R169, R169, R166 ;  /* 0x000000a6a9a97221 */ /* 0x000fe40000010000 */
[----:B------:R-:W-:-:S02]  /*1b900*/  FADD.FTZ R171, R2, R171 ;  /* 0x000000ab02ab7221 */ /* 0x000fc40000010000 */
[----:B---3--:R-:W-:Y:S01]  /*1b910*/  HMMA.16816.F32.BF16 R160, R4, R8, R160 ;  /* 0x0000000804a0723c */ /* 0x008fe200000418a0 */
[----:B------:R-:W-:-:S07]  /*1b920*/  FADD.FTZ R169, R0, R169 ;  /* 0x000000a900a97221 */ /* 0x000fce0000010000 */
[C---:B------:R-:W-:Y:S01]  /*1b930*/  HMMA.16816.F32.BF16 R156, R4.reuse, R10, R156 ;  /* 0x0000000a049c723c */ /* 0x040fe2000004189c */
[----:B------:R-:W1:Y:S07]  /*1b940*/  LDSM.16.MT88.4 R8, [R232+0x12800] ;  /* 0x01280000e808783b */ /* 0x000e6e0000004200 */
[C---:B------:R-:W-:Y:S08]  /*1b950*/  HMMA.16816.F32.BF16 R36, R4.reuse, R16, R36 ;  /* 0x000000100424723c */ /* 0x040ff00000041824 */
        /* <DEDUP_REMOVED lines=16> */
[----:B------:R-:W-:Y:S07]  /*1ba60*/  LDSM.16.MT88.4 R24, [R231+0x14800] ;  /* 0x01480000e718783b */ /* 0x000fee0000004200 */
[C---:B-1----:R-:W-:Y:S08]  /*1ba70*/  HMMA.16816.F32.BF16 R100, R4.reuse, R8, R100 ;  /* 0x000000080464723c */ /* 0x042ff00000041864 */
[C---:B------:R-:W-:Y:S01]  /*1ba80*/  HMMA.16816.F32.BF16 R104, R4.reuse, R10, R104 ;  /* 0x0000000a0468723c */ /* 0x040fe20000041868 */
[----:B------:R-:W1:Y:S07]  /*1ba90*/  LDSM.16.MT88.4 R8, [R231+0x16800] ;  /* 0x01680000e708783b */ /* 0x000e6e0000004200 */
[C---:B------:R-:W-:Y:S08]  /*1baa0*/  HMMA.16816.F32.BF16 R84, R4.reuse, R20, R84 ;  /* 0x000000140454723c */ /* 0x040ff00000041854 */
[C---:B------:R-:W-:Y:S01]  /*1bab0*/  HMMA.16816.F32.BF16 R88, R4.reuse, R22, R88 ;  /* 0x000000160458723c */ /* 0x040fe20000041858 */
[----:B------:R-:W5:Y:S07]  /*1bac0*/  LDSM.16.MT88.4 R20, [R233+0x16800] ;  /* 0x01680000e914783b */ /* 0x000f6e0000004200 */
[C---:B---3--:R-:W-:Y:S08]  /*1bad0*/  HMMA.16816.F32.BF16 R116, R4.reuse, R16, R116 ;  /* 0x000000100474723c */ /* 0x048ff00000041874 */
        /* <DEDUP_REMOVED lines=13> */
[----:B------:R-:W1:Y:S07]  /*1bbb0*/  LDSM.16.MT88.4 R24, [R232+0x11000] ;  /* 0x01100000e818783b */ /* 0x000e6e0000004200 */
[C---:B-----5:R-:W-:Y:S08]  /*1bbc0*/  HMMA.16816.F32.BF16 R124, R4.reuse, R20, R124 ;  /* 0x00000014047c723c */ /* 0x060ff0000004187c */
[C---:B------:R-:W-:Y:S01]  /*1bbd0*/  HMMA.16816.F32.BF16 R128, R4.reuse, R22, R128 ;  /* 0x000000160480723c */ /* 0x040fe20000041880 */
[----:B------:R-:W5:Y:S07]  /*1bbe0*/  LDSM.16.MT88.4 R20, [R230+0x11000] ;  /* 0x01100000e614783b */ /* 0x000f6e0000004200 */
[C---:B---3--:R-:W-:Y:S08]  /*1bbf0*/  HMMA.16816.F32.BF16 R148, R4.reuse, R16, R148 ;  /* 0x000000100494723c */ /* 0x048ff00000041894 */
[----:B------:R-:W-:Y:S01]  /*1bc00*/  HMMA.16816.F32.BF16 R144, R4, R18, R144 ;  /* 0x000000120490723c */ /* 0x000fe20000041890 */
[----:B------:R-:W3:Y:S06]  /*1bc10*/  LDSM.16.MT88.4 R16, [R233+0x13000] ;  /* 0x01300000e910783b */ /* 0x000eec0000004200 */
[----:B------:R-:W-:Y:S01]  /*1bc20*/  F2FP.BF16.PACK_AB R4, R185, R178 ;  /* 0x000000b2b904723e */ /* 0x000fe200000010ff */
[----:B------:R-:W-:Y:S01]  /*1bc30*/  FADD.FTZ R178, R178, R171 ;  /* 0x000000abb2b27221 */ /* 0x000fe20000010000 */
[----:B--2---:R-:W-:Y:S01]  /*1bc40*/  F2FP.BF16.PACK_AB R5, R191, R182 ;  /* 0x000000b6bf05723e */ /* 0x004fe200000010ff */
[----:B------:R-:W-:Y:S01]  /*1bc50*/  FADD.FTZ R182, R182, R169 ;  /* 0x000000a9b6b67221 */ /* 0x000fe20000010000 */
[----:B------:R-:W-:Y:S01]  /*1bc60*/  F2FP.BF16.PACK_AB R6, R187, R180 ;  /* 0x000000b4bb06723e */ /* 0x000fe200000010ff */
[----:B------:R-:W-:Y:S01]  /*1bc70*/  FADD.FTZ R185, R185, R178 ;  /* 0x000000b2b9b97221 */ /* 0x000fe20000010000 */
[----:B------:R-:W-:Y:S01]  /*1bc80*/  F2FP.BF16.PACK_AB R7, R193, R186 ;  /* 0x000000bac107723e */ /* 0x000fe200000010ff */
[----:B------:R-:W-:-:S02]  /*1bc90*/  FADD.FTZ R191, R191, R182 ;  /* 0x000000b6bfbf7221 */ /* 0x000fc40000010000 */
[----:B------:R-:W-:Y:S02]  /*1bca0*/  FADD.FTZ R180, R180, R185 ;  /* 0x000000b9b4b47221 */ /* 0x000fe40000010000 */
[----:B------:R-:W-:Y:S02]  /*1bcb0*/  FADD.FTZ R186, R186, R191 ;  /* 0x000000bfbaba7221 */ /* 0x000fe40000010000 */
[----:B----4-:R-:W-:Y:S01]  /*1bcc0*/  HMMA.16816.F32.BF16 R160, R4, R12, R160 ;  /* 0x0000000c04a0723c */ /* 0x010fe200000418a0 */
        /* <DEDUP_REMOVED lines=39> */
[----:B------:R-:W-:Y:S07]  /*1bf40*/  LDSM.16.MT88.4 R24, [R230+0x11800] ;  /* 0x01180000e618783b */ /* 0x000fee0000004200 */
[C---:B-----5:R-:W-:Y:S08]  /*1bf50*/  HMMA.16816.F32.BF16 R132, R4.reuse, R20, R132 ;  /* 0x000000140484723c */ /* 0x060ff00000041884 */
        /* <DEDUP_REMOVED lines=66> */
.L_x_1904:
        /* <DEDUP_REMOVED lines=76> */
.L_x_1897:
[----:B------:R-:W-:Y:S02]  /*1c840*/  ULDC.64 UR4, c[0x0][0x118] ;  /* 0x0000460000047ab9 */ /* 0x000fe40000000a00 */
[----:B------:R-:W2:Y:S02]  /*1c850*/  LD.E R9, [R2.64+0x40] ;  /* 0x0000400402097980 */ /* 0x000ea4000c101900 */
[----:B--2---:R-:W-:Y:S04]  /*1c860*/  LEA R9, -R9, RZ, 0x6 ;  /* 0x000000ff09097211 */ /* 0x004fe800078e31ff */
[----:B------:R-:W-:Y:S02]  /*1c870*/  SHF.R.S32.HI R4, RZ, 0x1f, R9 ;  /* 0x0000001fff047819 */ /* 0x000fe40000011409 */
.L_x_1898:
[----:B------:R-:W-:Y:S05]  /*1c880*/  BSYNC B0 ;  /* 0x0000000000007941 */ /* 0x000fea0003800000 */
.L_x_1896:
        /* <DEDUP_REMOVED lines=46> */
[----:B------:R-:W-:Y:S04]  /*1cb70*/  ISETP.GT.AND P0, PT, R251, R238, PT ;  /* 0x000000eefb00720c */ /* 0x000fe80003f04270 */
        /* <DEDUP_REMOVED lines=363> */
.L_x_1902:
[----:B------:R-:W-:Y:S02]  /*1e230*/  ULDC.64 UR4, c[0x0][0x118] ;  /* 0x0000460000047ab9 */ /* 0x000fe40000000a00 */
[----:B-----5:R-:W2:Y:S02]  /*1e240*/  LD.E R173, [R2.64+0x38] ;  /* 0x0000380402ad7980 */ /* 0x020ea4000c101900 */
[----:B--2---:R-:W-:Y:S04]  /*1e250*/  LEA R173, -R173, RZ, 0x6 ;  /* 0x000000ffadad7211 */ /* 0x004fe800078e31ff */
[----:B------:R-:W-:Y:S02]  /*1e260*/  SHF.R.S32.HI R164, RZ, 0x1f, R173 ;  /* 0x0000001fffa47819 */ /* 0x000fe400000114ad */
.L_x_1903:
[----:B------:R-:W-:Y:S05]  /*1e270*/  BSYNC B0 ;  /* 0x0000000000007941 */ /* 0x000fea0003800000 */
.L_x_1901:
        /* <DEDUP_REMOVED lines=116> */
.L_x_1900:
[----:B------:R-:W-:Y:S05]  /*1e9c0*/  BSYNC B1 ;  /* 0x0000000000017941 */ /* 0x000fea0003800000 */
.L_x_1899:
        /* <DEDUP_REMOVED lines=59> */
[----:B------:R-:W-:Y:S01]  /*1ed80*/  FFMA.FTZ R165, R5, R166, -R201 ;  /* 0x000000a605a57223 */ /* 0x000fe200000108c9 */
[----:B------:R-:W-:Y:S01]  /*1ed90*/  ISETP.GT.AND P0, PT, R251, R238, PT ;  /* 0x000000eefb00720c */ /* 0x000fe20003f04270 */
        /* <DEDUP_REMOVED lines=43> */
[----:B------:R-:W-:Y:S01]  /*1f050*/  FMUL.FTZ R46, R0, R46 ;  /* 0x0000002e002e7220 */ /* 0x000fe20000410000 */
        /* <DEDUP_REMOVED lines=388> */
.L_x_1895:
        /* <DEDUP_REMOVED lines=11> */
.L_x_1923:
[----:B--23--:R-:W-:Y:S01]  /*20950*/  FADD.FTZ R252, R9, R252 ;  /* 0x000000fc09fc7221 */ /* 0x00cfe20000010000 */
[----:B------:R-:W-:Y:S05]  /*20960*/  BRA.DIV ~URZ, `(.L_x_1906) ;  /* 0x00001e027f007947 */ /* 0x000fea000b800000 */
[----:B------:R-:W2:Y:S04]  /*20970*/  SHFL.BFLY PT, R9, R250, 0x2, 0x1f ;  /* 0x0c401f00fa097f89 */ /* 0x000ea800000e0000 */
[----:B------:R-:W3:Y:S01]  /*20980*/  SHFL.BFLY PT, R7, R252, 0x1, 0x1f ;  /* 0x0c201f00fc077f89 */ /* 0x000ee200000e0000 */
[----:B--2---:R-:W-:Y:S02]  /*20990*/  FADD.FTZ R10, R9, R250 ;  /* 0x000000fa090a7221 */ /* 0x004fe40000010000 */
[----:B---3--:R-:W-:-:S03]  /*209a0*/  FADD.FTZ R2, R252, R7 ;  /* 0x00000007fc027221 */ /* 0x008fc60000010000 */
[----:B------:R2:W3:Y:S04]  /*209b0*/  SHFL.BFLY PT, R9, R10, 0x1, 0x1f ;  /* 0x0c201f000a097f89 */ /* 0x0004e800000e0000 */
.L_x_1924:
[----:B---3--:R-:W-:Y:S01]  /*209c0*/  FADD.FTZ R6, R9, R10 ;  /* 0x0000000a09067221 */ /* 0x008fe20000010000 */
[----:B------:R-:W-:Y:S01]  /*209d0*/  BAR.SYNC.DEFER_BLOCKING 0x0 ;  /* 0x0000000000007b1d */ /* 0x000fe20000010000 */
[----:B------:R-:W-:Y:S02]  /*209e0*/  FSETP.NE.FTZ.AND P4, PT, R2, RZ, PT ;  /* 0x000000ff0200720b */ /* 0x000fe40003f95000 */
[----:B------:R-:W-:Y:S02]  /*209f0*/  MOV R8, 0x3f800000 ;  /* 0x3f80000000087802 */ /* 0x000fe40000000f00 */
[----:B------:R-:W-:Y:S01]  /*20a00*/  FSETP.NE.FTZ.AND P3, PT, R6, RZ, PT ;  /* 0x000000ff0600720b */ /* 0x000fe20003f75000 */
[----:B------:R-:W3:Y:S01]  /*20a10*/  S2R R9, SR_TID.X ;  /* 0x0000000000097919 */ /* 0x000ee20000002100 */
[----:B------:R-:W-:Y:S01]  /*20a20*/  MOV R7, 0x3f800000 ;  /* 0x3f80000000077802 */ /* 0x000fe20000000f00 */
[----:B------:R-:W-:-:S06]  /*20a30*/  ULDC.64 UR4, c[0x0][0x118] ;  /* 0x0000460000047ab9 */ /* 0x000fcc0000000a00 */
[----:B------:R-:W4:Y:S08]  /*20a40*/  @P4 MUFU.RCP R8, R2 ;  /* 0x0000000200084308 */ /* 0x000f300000001000 */
[----:B------:R-:W1:Y:S01]  /*20a50*/  @P3 MUFU.RCP R7, R6 ;  /* 0x0000000600073308 */ /* 0x000e620000001000 */
[----:B--23--:R-:W-:Y:S01]  /*20a60*/  SHF.R.S32.HI R10, RZ, 0x1f, R9 ;  /* 0x0000001fff0a7819 */ /* 0x00cfe20000011409 */
[----:B----4-:R-:W-:-:S02]  /*20a70*/  FMUL.FTZ R160, R8, R160 ;  /* 0x000000a008a07220 */ /* 0x010fc40000410000 */
[----:B------:R-:W-:Y:S01]  /*20a80*/  FMUL.FTZ R161, R8, R161 ;  /* 0x000000a108a17220 */ /* 0x000fe20000410000 */
[----:B------:R-:W-:Y:S01]  /*20a90*/  LEA.HI R11, R10, R9, RZ, 0x2 ;  /* 0x000000090a0b7211 */ /* 0x000fe200078f10ff */
[C---:B------:R-:W-:Y:S02]  /*20aa0*/  FMUL.FTZ R156, R8.reuse, R156 ;  /* 0x0000009c089c7220 */ /* 0x040fe40000410000 */
[C---:B------:R-:W-:Y:S01]  /*20ab0*/  FMUL.FTZ R157, R8.reuse, R157 ;  /* 0x0000009d089d7220 */ /* 0x040fe20000410000 */
[--C-:B------:R-:W-:Y:S01]  /*20ac0*/  SHF.R.S32.HI R13, RZ, 0x2, R11.reuse ;  /* 0x00000002ff0d7819 */ /* 0x100fe2000001140b */
[C---:B------:R-:W-:Y:S01]  /*20ad0*/  FMUL.FTZ R36, R8.reuse, R36 ;  /* 0x0000002408247220 */ /* 0x040fe20000410000 */
[----:B------:R-:W-:Y:S01]  /*20ae0*/  SHF.R.S32.HI R12, RZ, 0x1f, R11 ;  /* 0x0000001fff0c7819 */ /* 0x000fe2000001140b */
[C---:B------:R-:W-:Y:S01]  /*20af0*/  FMUL.FTZ R37, R8.reuse, R37 ;  /* 0x0000002508257220 */ /* 0x040fe20000410000 */
[----:B------:R-:W-:Y:S01]  /*20b00*/  LOP3.LUT R14, R11, 0x1ffffffc, RZ, 0xc0, !PT ;  /* 0x1ffffffc0b0e7812 */ /* 0x000fe200078ec0ff */
[----:B------:R-:W-:Y:S01]  /*20b10*/  FMUL.FTZ R40, R8, R40 ;  /* 0x0000002808287220 */ /* 0x000fe20000410000 */
[----:B------:R-:W-:Y:S01]  /*20b20*/  LEA.HI R12, R12, R13, RZ, 0x3 ;  /* 0x0000000d0c0c7211 */ /* 0x000fe200078f18ff */
[----:B------:R-:W-:Y:S01]  /*20b30*/  FMUL.FTZ R41, R8, R41 ;  /* 0x0000002908297220 */ /* 0x000fe20000410000 */
[----:B------:R-:W-:Y:S01]  /*20b40*/  IADD3 R14, -R14, R9, RZ ;  /* 0x000000090e0e7210 */ /* 0x000fe20007ffe1ff */
[----:B------:R-:W-:Y:S01]  /*20b50*/  FMUL.FTZ R44, R8, R44 ;  /* 0x0000002c082c7220 */ /* 0x000fe20000410000 */
[----:B------:R-:W-:Y:S01]  /*20b60*/  LOP3.LUT R12, R12, 0xfffffff8, RZ, 0xc0, !PT ;  /* 0xfffffff80c0c7812 */ /* 0x000fe200078ec0ff */
[----:B------:R-:W-:-:S02]  /*20b70*/  FMUL.FTZ R45, R8, R45 ;  /* 0x0000002d082d7220 */ /* 0x000fc40000410000 */
[C---:B------:R-:W-:Y:S01]  /*20b80*/  FMUL.FTZ R48, R8.reuse, R48 ;  /* 0x0000003008307220 */ /* 0x040fe20000410000 */
[----:B------:R-:W-:Y:S01]  /*20b90*/  IADD3 R13, R13, -R12, RZ ;  /* 0x8000000c0d0d7210 */ /* 0x000fe20007ffe0ff */
[----:B------:R-:W-:Y:S01]  /*20ba0*/  FMUL.FTZ R49, R8, R49 ;  /* 0x0000003108317220 */ /* 0x000fe20000410000 */
[----:B------:R-:W-:Y:S01]  /*20bb0*/  LEA.HI R12, R10, R9, RZ, 0x5 ;  /* 0x000000090a0c7211 */ /* 0x000fe200078f28ff */
[C---:B------:R-:W-:Y:S01]  /*20bc0*/  FMUL.FTZ R52, R8.reuse, R52 ;  /* 0x0000003408347220 */ /* 0x040fe20000410000 */
[----:B------:R-:W-:Y:S01]  /*20bd0*/  SHF.L.U32 R15, R13, 0x6, RZ ;  /* 0x000000060d0f7819 */ /* 0x000fe200000006ff */
[C---:B------:R-:W-:Y:S01]  /*20be0*/  FMUL.FTZ R53, R8.reuse, R53 ;  /* 0x0000003508357220 */ /* 0x040fe20000410000 */
[----:B------:R-:W-:Y:S01]  /*20bf0*/  SHF.R.S32.HI R11, RZ, 0x5, R12 ;  /* 0x00000005ff0b7819 */ /* 0x000fe2000001140c */
[C---:B------:R-:W-:Y:S01]  /*20c00*/  FMUL.FTZ R56, R8.reuse, R56 ;  /* 0x0000003808387220 */ /* 0x040fe20000410000 */
[----:B------:R-:W-:Y:S01]  /*20c10*/  LOP3.LUT R15, R15, 0x1c0, RZ, 0xc0, !PT ;  /* 0x000001c00f0f7812 */ /* 0x000fe200078ec0ff */
[C---:B------:R-:W-:Y:S01]  /*20c20*/  FMUL.FTZ R57, R8.reuse, R57 ;  /* 0x0000003908397220 */ /* 0x040fe20000410000 */
[----:B------:R-:W-:Y:S01]  /*20c30*/  LOP3.LUT R16, R13, 0x1, RZ, 0xc0, !PT ;  /* 0x000000010d107812 */ /* 0x000fe200078ec0ff */
[C---:B------:R-:W-:Y:S01]  /*20c40*/  FMUL.FTZ R60, R8.reuse, R60 ;  /* 0x0000003c083c7220 */ /* 0x040fe20000410000 */
[----:B------:R-:W-:Y:S01]  /*20c50*/  LEA R14, R11, R14, 0x9 ;  /* 0x0000000e0b0e7211 */ /* 0x000fe200078e48ff */
[C---:B------:R-:W-:Y:S01]  /*20c60*/  FMUL.FTZ R61, R8.reuse, R61 ;  /* 0x0000003d083d7220 */ /* 0x040fe20000410000 */
[----:B------:R-:W-:Y:S01]  /*20c70*/  LEA.HI R15, R15, R15, RZ, 0x1d ;  /* 0x0000000f0f0f7211 */ /* 0x000fe200078fe8ff */
[----:B------:R-:W-:Y:S01]  /*20c80*/  FMUL.FTZ R64, R8, R64 ;  /* 0x0000004008407220 */ /* 0x000fe20000410000 */
[----:B------:R-:W-:Y:S01]  /*20c90*/  ISETP.NE.U32.AND P0, PT, R16, 0x1, PT ;  /* 0x000000011000780c */ /* 0x000fe20003f05070 */
[----:B------:R-:W-:Y:S01]  /*20ca0*/  FMUL.FTZ R65, R8, R65 ;  /* 0x0000004108417220 */ /* 0x000fe20000410000 */
[----:B------:R-:W-:Y:S01]  /*20cb0*/  LEA R14, R14, R15, 0x1 ;  /* 0x0000000f0e0e7211 */ /* 0x000fe200078e08ff */
[C---:B------:R-:W-:Y:S01]  /*20cc0*/  FMUL.FTZ R68, R8.reuse, R68 ;  /* 0x0000004408447220 */ /* 0x040fe20000410000 */
[----:B------:R-:W-:Y:S01]  /*20cd0*/  R2P PR, R13, 0x6 ;  /* 0x000000060d007804 */ /* 0x000fe20000000000 */
[----:B------:R-:W-:Y:S01]  /*20ce0*/  FMUL.FTZ R69, R8, R69 ;  /* 0x0000004508457220 */ /* 0x000fe20000410000 */
[----:B------:R-:W-:Y:S01]  /*20cf0*/  SHF.L.U32 R13, R14, 0x2, RZ ;  /* 0x000000020e0d7819 */ /* 0x000fe200000006ff */
[C---:B------:R-:W-:Y:S01]  /*20d00*/  FMUL.FTZ R72, R8.reuse, R72 ;  /* 0x0000004808487220 */ /* 0x040fe20000410000 */
[----:B------:R-:W-:Y:S01]  /*20d10*/  STS.64 [R14.X4], R160 ;  /* 0x000000a00e007388 */ /* 0x000fe20000004a00 */
[C---:B------:R-:W-:Y:S01]  /*20d20*/  FMUL.FTZ R73, R8.reuse, R73 ;  /* 0x0000004908497220 */ /* 0x040fe20000410000 */
[----:B------:R-:W-:Y:S01]  /*20d30*/  IADD3 R15, R13, -0x20, RZ ;  /* 0xffffffe00d0f7810 */ /* 0x000fe20007ffe0ff */
[----:B------:R-:W-:-:S02]  /*20d40*/  FMUL.FTZ R76, R8, R76 ;  /* 0x0000004c084c7220 */ /* 0x000fc40000410000 */
[C---:B------:R-:W-:Y:S01]  /*20d50*/  FMUL.FTZ R77, R8.reuse, R77 ;  /* 0x0000004d084d7220 */ /* 0x040fe20000410000 */
[----:B------:R-:W-:Y:S01]  /*20d60*/  @P0 IADD3 R15, R13, 0x20, RZ ;  /* 0x000000200d0f0810 */ /* 0x000fe20007ffe0ff */
[C---:B------:R-:W-:Y:S02]  /*20d70*/  FMUL.FTZ R80, R8.reuse, R80 ;  /* 0x0000005008507220 */ /* 0x040fe40000410000 */
[C---:B------:R-:W-:Y:S02]  /*20d80*/  FMUL.FTZ R81, R8.reuse, R81 ;  /* 0x0000005108517220 */ /* 0x040fe40000410000 */
[C---:B------:R-:W-:Y:S02]  /*20d90*/  FMUL.FTZ R84, R8.reuse, R84 ;  /* 0x0000005408547220 */ /* 0x040fe40000410000 */
[C---:B------:R-:W-:Y:S02]  /*20da0*/  FMUL.FTZ R85, R8.reuse, R85 ;  /* 0x0000005508557220 */ /* 0x040fe40000410000 */
[----:B------:R-:W-:-:S02]  /*20db0*/  FMUL.FTZ R88, R8, R88 ;  /* 0x0000005808587220 */ /* 0x000fc40000410000 */
[C---:B------:R-:W-:Y:S02]  /*20dc0*/  FMUL.FTZ R89, R8.reuse, R89 ;  /* 0x0000005908597220 */ /* 0x040fe40000410000 */
        /* <DEDUP_REMOVED lines=31> */
[----:B------:R-:W-:Y:S01]  /*20fc0*/  FMUL.FTZ R145, R8, R145 ;  /* 0x0000009108917220 */ /* 0x000fe20000410000 */
[----:B------:R-:W-:Y:S01]  /*20fd0*/  MOV R8, 0x40 ;  /* 0x0000004000087802 */ /* 0x000fe20000000f00 */
[C---:B-1----:R-:W-:Y:S02]  /*20fe0*/  FMUL.FTZ R163, R7.reuse, R163 ;  /* 0x000000a307a37220 */ /* 0x042fe40000410000 */
[C---:B------:R-:W-:Y:S01]  /*20ff0*/  FMUL.FTZ R162, R7.reuse, R162 ;  /* 0x000000a207a27220 */ /* 0x040fe20000410000 */
[----:B------:R-:W-:Y:S01]  /*21000*/  SEL R8, R8, 0xffffffc0, !P1 ;  /* 0xffffffc008087807 */ /* 0x000fe20004800000 */
[----:B------:R-:W-:-:S02]  /*21010*/  FMUL.FTZ R159, R7, R159 ;  /* 0x0000009f079f7220 */ /* 0x000fc40000410000 */
[----:B------:R-:W-:Y:S01]  /*21020*/  FMUL.FTZ R158, R7, R158 ;  /* 0x0000009e079e7220 */ /* 0x000fe20000410000 */
[----:B------:R-:W-:Y:S01]  /*21030*/  IADD3 R16, R13, R8, RZ ;  /* 0x000000080d107210 */ /* 0x000fe20007ffe0ff */
[C---:B------:R-:W-:Y:S01]  /*21040*/  FMUL.FTZ R39, R7.reuse, R39 ;  /* 0x0000002707277220 */ /* 0x040fe20000410000 */
[----:B------:R-:W-:Y:S01]  /*21050*/  STS.64 [R14.X4+0x800], R162 ;  /* 0x000800a20e007388 */ /* 0x000fe20000004a00 */
[C---:B------:R-:W-:Y:S02]  /*21060*/  FMUL.FTZ R38, R7.reuse, R38 ;  /* 0x0000002607267220 */ /* 0x040fe40000410000 */
[C---:B------:R-:W-:Y:S01]  /*21070*/  FMUL.FTZ R43, R7.reuse, R43 ;  /* 0x0000002b072b7220 */ /* 0x040fe20000410000 */
[----:B------:R-:W-:Y:S01]  /*21080*/  STS.64 [R15], R156 ;  /* 0x0000009c0f007388 */ /* 0x000fe20000000a00 */
[C---:B------:R-:W-:Y:S02]  /*21090*/  FMUL.FTZ R42, R7.reuse, R42 ;  /* 0x0000002a072a7220 */ /* 0x040fe40000410000 */
[C---:B------:R-:W-:Y:S01]  /*210a0*/  FMUL.FTZ R47, R7.reuse, R47 ;  /* 0x0000002f072f7220 */ /* 0x040fe20000410000 */
[----:B------:R-:W-:Y:S01]  /*210b0*/  STS.64 [R15+0x800], R158 ;  /* 0x0008009e0f007388 */ /* 0x000fe20000000a00 */
[----:B------:R-:W-:-:S02]  /*210c0*/  FMUL.FTZ R46, R7, R46 ;  /* 0x0000002e072e7220 */ /* 0x000fc40000410000 */
[C---:B------:R-:W-:Y:S01]  /*210d0*/  FMUL.FTZ R51, R7.reuse, R51 ;  /* 0x0000003307337220 */ /* 0x040fe20000410000 */
[----:B------:R-:W-:Y:S01]  /*210e0*/  STS.64 [R16], R36 ;  /* 0x0000002410007388 */ /* 0x000fe20000000a00 */
[C---:B------:R-:W-:Y:S02]  /*210f0*/  FMUL.FTZ R50, R7.reuse, R50 ;  /* 0x0000003207327220 */ /* 0x040fe40000410000 */
[C---:B------:R-:W-:Y:S01]  /*21100*/  FMUL.FTZ R55, R7.reuse, R55 ;  /* 0x0000003707377220 */ /* 0x040fe20000410000 */
[----:B------:R-:W-:Y:S01]  /*21110*/  STS.64 [R16+0x800], R38 ;  /* 0x0008002610007388 */ /* 0x000fe20000000a00 */
        /* <DEDUP_REMOVED lines=50> */
[----:B------:R-:W-:Y:S01]  /*21440*/  FMUL.FTZ R146, R7, R146 ;  /* 0x0000009207927220 */ /* 0x000fe20000410000 */
[----:B------:R-:W-:-:S04]  /*21450*/  MOV R7, 0x80 ;  /* 0x0000008000077802 */ /* 0x000fc80000000f00 */
[----:B------:R-:W-:Y:S02]  /*21460*/  SEL R18, R7, 0xffffff80, !P2 ;  /* 0xffffff8007127807 */ /* 0x000fe40005000000 */
[-C--:B------:R-:W-:Y:S02]  /*21470*/  IADD3 R7, R8, R15.reuse, RZ ;  /* 0x0000000f08077210 */ /* 0x080fe40007ffe0ff */
[-C--:B------:R-:W-:Y:S02]  /*21480*/  IADD3 R13, R13, R18.reuse, RZ ;  /* 0x000000120d0d7210 */ /* 0x080fe40007ffe0ff */
[----:B------:R-:W-:Y:S01]  /*21490*/  IADD3 R17, R18, R15, RZ ;  /* 0x0000000f12117210 */ /* 0x000fe20007ffe0ff */
[----:B------:R-:W-:Y:S01]  /*214a0*/  STS.64 [R7], R40 ;  /* 0x0000002807007388 */ /* 0x000fe20000000a00 */
[-C--:B------:R-:W-:Y:S02]  /*214b0*/  IADD3 R19, R16, R18.reuse, RZ ;  /* 0x0000001210137210 */ /* 0x080fe40007ffe0ff */
[----:B------:R-:W-:Y:S01]  /*214c0*/  IADD3 R18, R7, R18, RZ ;  /* 0x0000001207127210 */ /* 0x000fe20007ffe0ff */
        /* <DEDUP_REMOVED lines=44> */
[----:B------:R1:W-:Y:S04]  /*21790*/  STS.64 [R15+0xc800], R130 ;  /* 0x00c800820f007388 */ /* 0x0003e80000000a00 */
[----:B------:R-:W-:Y:S04]  /*217a0*/  STS.64 [R16+0xc000], R132 ;  /* 0x00c0008410007388 */ /* 0x000fe80000000a00 */
[----:B------:R2:W-:Y:S04]  /*217b0*/  STS.64 [R16+0xc800], R134 ;  /* 0x00c8008610007388 */ /* 0x0005e80000000a00 */
[----:B------:R-:W-:Y:S04]  /*217c0*/  STS.64 [R7+0xc000], R152 ;  /* 0x00c0009807007388 */ /* 0x000fe80000000a00 */
[----:B------:R3:W-:Y:S04]  /*217d0*/  STS.64 [R7+0xc800], R154 ;  /* 0x00c8009a07007388 */ /* 0x0007e80000000a00 */
[----:B------:R-:W-:Y:S04]  /*217e0*/  STS.64 [R13+0xc000], R136 ;  /* 0x00c000880d007388 */ /* 0x000fe80000000a00 */
[----:B------:R-:W-:Y:S04]  /*217f0*/  STS.64 [R13+0xc800], R138 ;  /* 0x00c8008a0d007388 */ /* 0x000fe80000000a00 */
[----:B------:R-:W-:Y:S04]  /*21800*/  STS.64 [R17+0xc000], R140 ;  /* 0x00c0008c11007388 */ /* 0x000fe80000000a00 */
[----:B------:R-:W-:Y:S04]  /*21810*/  STS.64 [R17+0xc800], R142 ;  /* 0x00c8008e11007388 */ /* 0x000fe80000000a00 */
[----:B------:R-:W-:Y:S04]  /*21820*/  STS.64 [R19+0xc000], R148 ;  /* 0x00c0009413007388 */ /* 0x000fe80000000a00 */
[----:B------:R-:W-:Y:S04]  /*21830*/  STS.64 [R19+0xc800], R150 ;  /* 0x00c8009613007388 */ /* 0x000fe80000000a00 */
[----:B------:R3:W-:Y:S04]  /*21840*/  STS.64 [R18+0xc000], R144 ;  /* 0x00c0009012007388 */ /* 0x0007e80000000a00 */
[----:B------:R3:W-:Y:S04]  /*21850*/  STS.64 [R18+0xc800], R146 ;  /* 0x00c8009212007388 */ /* 0x0007e80000000a00 */
[----:B-1----:R-:W4:Y:S04]  /*21860*/  LD.E.64 R14, [R4.64+0xb0] ;  /* 0x0000b004040e7980 */ /* 0x002f28000c101b00 */
[----:B------:R-:W4:Y:S04]  /*21870*/  LD.E R8, [R4.64+0x60] ;  /* 0x0000600404087980 */ /* 0x000f28000c101900 */
[----:B--2---:R-:W1:Y:S01]  /*21880*/  S2R R16, SR_TID.X ;  /* 0x0000000000107919 */ /* 0x004e620000002100 */
[----:B------:R-:W-:-:S03]  /*21890*/  LEA.HI R10, R10, R9, RZ, 0x4 ;  /* 0x000000090a0a7211 */ /* 0x000fc600078f20ff */
[----:B---3--:R2:W5:Y:S04]  /*218a0*/  LD.E R7, [R4.64+0xcc] ;  /* 0x0000cc0404077980 */ /* 0x008568000c101900 */
[----:B------:R2:W5:Y:S04]  /*218b0*/  LD.E.64 R152, [R4.64+0x78] ;  /* 0x0000780404987980 */ /* 0x000568000c101b00 */
[----:B------:R2:W5:Y:S01]  /*218c0*/  LD.E.64 R154, [R4.64+0xa8] ;  /* 0x0000a804049a7980 */ /* 0x000562000c101b00 */
[----:B------:R-:W-:Y:S01]  /*218d0*/  LOP3.LUT R144, R12, 0xffffffe0, RZ, 0xc0, !PT ;  /* 0xffffffe00c907812 */ /* 0x000fe200078ec0ff */
[----:B------:R-:W-:Y:S01]  /*218e0*/  @P4 MUFU.LG2 R2, R2 ;  /* 0x0000000200024308 */ /* 0x000fe20000000c00 */
[----:B------:R-:W-:Y:S01]  /*218f0*/  SHF.R.S32.HI R12, RZ, 0x1f, R11 ;  /* 0x0000001fff0c7819 */ /* 0x000fe2000001140b */
[----:B------:R-:W-:Y:S06]  /*21900*/  BSSY B0, `(.L_x_1907) ;  /* 0x0000054000007945 */ /* 0x000fec0003800000 */
[----:B------:R-:W3:Y:S01]  /*21910*/  @P3 MUFU.LG2 R6, R6 ;  /* 0x0000000600063308 */ /* 0x000ee20000000c00 */
[----:B-1----:R-:W-:-:S04]  /*21920*/  SHF.R.S32.HI R13, RZ, 0x1f, R16 ;  /* 0x0000001fff0d7819 */ /* 0x002fc80000011410 */
[----:B------:R-:W-:Y:S02]  /*21930*/  LEA.HI R13, R13, R16, RZ, 0x4 ;  /* 0x000000100d0d7211 */ /* 0x000fe400078f20ff */
[----:B------:R-:W-:Y:S02]  /*21940*/  LOP3.LUT R16, R10, 0xfffffff0, RZ, 0xc0, !PT ;  /* 0xfffffff00a107812 */ /* 0x000fe400078ec0ff */
[----:B------:R-:W-:Y:S02]  /*21950*/  SHF.R.S32.HI R10, RZ, 0x4, R13 ;  /* 0x00000004ff0a7819 */ /* 0x000fe4000001140d */
[----:B------:R-:W-:Y:S02]  /*21960*/  IADD3 R13, -R16, R9, RZ ;  /* 0x00000009100d7210 */ /* 0x000fe40007ffe1ff */
[----:B------:R-:W-:Y:S02]  /*21970*/  SHF.L.U32 R16, R10, 0x6, RZ ;  /* 0x000000060a107819 */ /* 0x000fe400000006ff */
[----:B------:R-:W-:Y:S01]  /*21980*/  LEA.HI R18, R13, R13, RZ, 0x1 ;  /* 0x0000000d0d127211 */ /* 0x000fe200078f08ff */
[----:B---3--:R-:W-:Y:S01]  /*21990*/  @P3 FMUL.FTZ R6, R6, 0.69314718246459960938 ;  /* 0x3f31721806063820 */ /* 0x008fe20000410000 */
[----:B------:R-:W-:-:S02]  /*219a0*/  LOP3.LUT R16, R16, 0x1c0, RZ, 0xc0, !PT ;  /* 0x000001c010107812 */ /* 0x000fc400078ec0ff */
[----:B------:R-:W-:Y:S02]  /*219b0*/  SHF.L.U32 R17, R18, 0x2, RZ ;  /* 0x0000000212117819 */ /* 0x000fe400000006ff */
[----:B------:R-:W-:Y:S02]  /*219c0*/  IADD3 R9, -R144, R9, RZ ;  /* 0x0000000990097210 */ /* 0x000fe40007ffe1ff */
[----:B------:R-:W-:Y:S02]  /*219d0*/  LOP3.LUT R17, R16, 0x38, R17, 0xf8, !PT ;  /* 0x0000003810117812 */ /* 0x000fe400078ef811 */
[----:B------:R-:W-:Y:S02]  /*219e0*/  SHF.R.U32.HI R16, RZ, 0x3, R16 ;  /* 0x00000003ff107819 */ /* 0x000fe40000011610 */
[----:B------:R-:W-:Y:S01]  /*219f0*/  LOP3.LUT R18, R18, 0xffffffe, RZ, 0xc0, !PT ;  /* 0x0ffffffe12127812 */ /* 0x000fe200078ec0ff */
[----:B------:R-:W-:Y:S01]  /*21a00*/  BAR.SYNC.DEFER_BLOCKING 0x0 ;  /* 0x0000000000007b1d */ /* 0x000fe20000010000 */
[----:B------:R-:W-:-:S02]  /*21a10*/  LOP3.LUT P0, RZ, R9, 0x3, RZ, 0xc0, !PT ;  /* 0x0000000309ff7812 */ /* 0x000fc4000780c0ff */
[----:B------:R-:W-:Y:S02]  /*21a20*/  LOP3.LUT R16, R17, R16, RZ, 0x3c, !PT ;  /* 0x0000001011107212 */ /* 0x000fe400078e3cff */
[----:B------:R-:W-:Y:S02]  /*21a30*/  IADD3 R145, R13, -R18, RZ ;  /* 0x800000120d917210 */ /* 0x000fe40007ffe0ff */
[----:B------:R-:W-:Y:S02]  /*21a40*/  LEA.HI R144, R12, R11, RZ, 0x2 ;  /* 0x0000000b0c907211 */ /* 0x000fe400078f10ff */
[----:B------:R-:W-:Y:S02]  /*21a50*/  SHF.R.S32.HI R12, RZ, 0x1f, R9 ;  /* 0x0000001fff0c7819 */ /* 0x000fe40000011409 */
[----:B------:R-:W-:Y:S02]  /*21a60*/  LEA R145, R145, R16, 0x2 ;  /* 0x0000001091917211 */ /* 0x000fe400078e10ff */
[----:B------:R-:W-:-:S02]  /*21a70*/  LOP3.LUT R144, R144, 0xffffffc, RZ, 0xc0, !PT ;  /* 0x0ffffffc90907812 */ /* 0x000fc400078ec0ff */
[----:B------:R-:W-:Y:S02]  /*21a80*/  LEA.HI R12, R12, R9, RZ, 0x2 ;  /* 0x000000090c0c7211 */ /* 0x000fe400078f10ff */
[----:B------:R-:W-:Y:S02]  /*21a90*/  SHF.L.U32 R9, R241, 0x6, RZ ;  /* 0x00000006f1097819 */ /* 0x000fe400000006ff */
[----:B------:R-:W-:Y:S01]  /*21aa0*/  SHF.L.U32 R146, R13, 0x2, RZ ;  /* 0x000000020d927819 */ /* 0x000fe200000006ff */
[----:B------:R-:W-:Y:S01]  /*21ab0*/  @P4 FMUL.FTZ R13, R2, 0.69314718246459960938 ;  /* 0x3f317218020d4820 */ /* 0x000fe20000410000 */
[----:B------:R-:W-:Y:S02]  /*21ac0*/  IADD3 R144, -R144, R11, RZ ;  /* 0x0000000b90907210 */ /* 0x000fe40007ffe1ff */
[----:B------:R-:W-:Y:S01]  /*21ad0*/  MOV R11, 0xff800000 ;  /* 0xff800000000b7802 */ /* 0x000fe20000000f00 */
[----:B------:R-:W1:Y:S01]  /*21ae0*/  LDS.128 R140, [R145.X4] ;  /* 0x00000000918c7984 */ /* 0x000e620000004c00 */
[----:B------:R-:W-:Y:S01]  /*21af0*/  SHF.R.S32.HI R147, RZ, 0x1f, R146 ;  /* 0x0000001fff937819 */ /* 0x000fe20000011492 */
[----:B-----5:R-:W-:-:S02]  /*21b00*/  @P4 FFMA.FTZ R11, R164, R0, R13 ;  /* 0x00000000a40b4223 */ /* 0x020fc4000001000d */
[----:B------:R-:W3:Y:S04]  /*21b10*/  LDS.128 R136, [R145.X4+0x800] ;  /* 0x0008000091887984 */ /* 0x000ee80000004c00 */
        /* <DEDUP_REMOVED lines=30> */
[----:B--2---:R-:W-:-:S04]  /*21d00*/  SHF.R.S32.HI R145, RZ, 0x2, R12 ;  /* 0x00000002ff917819 */ /* 0x004fc8000001140c */
[----:B------:R-:W-:Y:S01]  /*21d10*/  LEA R144, R144, R145, 0x4 ;  /* 0x0000009190907211 */ /* 0x000fe200078e20ff */
[----:B----4-:R-:W-:-:S04]  /*21d20*/  IMAD R14, R14, UR8, R245 ;  /* 0x000000080e0e7c24 */ /* 0x010fc8000f8e02f5 */
[----:B------:R-:W-:Y:S01]  /*21d30*/  IMAD R8, R14, R8, R243 ;  /* 0x000000080e087224 */ /* 0x000fe200078e02f3 */
[----:B------:R-:W-:Y:S01]  /*21d40*/  MOV R14, 0xff800000 ;  /* 0xff800000000e7802 */ /* 0x000fe20000000f00 */
[----:B------:R-:W-:Y:S02]  /*21d50*/  @P3 FFMA.FTZ R14, R3, R0, R6 ;  /* 0x00000000030e3223 */ /* 0x000fe40000010006 */
[----:B------:R-:W-:Y:S01]  /*21d60*/  IMAD R8, R15, R8, R9 ;  /* 0x000000080f087224 */ /* 0x000fe200078e0209 */
[----:B------:R-:W-:Y:S05]  /*21d70*/  @P0 BRA `(.L_x_1908) ;  /* 0x000000c000000947 */ /* 0x000fea0003800000 */
[----:B-1-3--:R-:W-:Y:S01]  /*21d80*/  IMAD R3, R241, -0x40, R244 ;  /* 0xffffffc0f1037824 */ /* 0x00afe200078e02f4 */
[----:B------:R-:W-:Y:S01]  /*21d90*/  IADD3 R2, R144, 0x8, RZ ;  /* 0x0000000890027810 */ /* 0x000fe20007ffe0ff */
[----:B------:R-:W-:Y:S01]  /*21da0*/  ULDC.64 UR4, c[0x0][0x118] ;  /* 0x0000460000047ab9 */ /* 0x000fe20000000a00 */
[----:B------:R-:W-:Y:S02]  /*21db0*/  SHF.R.S32.HI R9, RZ, 0x1f, R8 ;  /* 0x0000001fff097819 */ /* 0x000fe40000011408 */
[----:B------:R-:W-:-:S02]  /*21dc0*/  IADD3 R0, P0, R8, R144, RZ ;  /* 0x0000009008007210 */ /* 0x000fc40007f1e0ff */
[-C--:B------:R-:W-:Y:S02]  /*21dd0*/  ISETP.GE.AND P2, PT, R144, R3.reuse, PT ;  /* 0x000000039000720c */ /* 0x080fe40003f46270 */
[----:B------:R-:W-:Y:S02]  /*21de0*/  ISETP.GE.AND P1, PT, R2, R3, PT ;  /* 0x000000030200720c */ /* 0x000fe40003f26270 */
[----:B------:R-:W-:Y:S02]  /*21df0*/  LEA.HI.X.SX32 R9, R144, R9, 0x1, P0 ;  /* 0x0000000990097211 */ /* 0x000fe400000f0eff */
[----:B------:R-:W-:-:S04]  /*21e00*/  LEA R2, P0, R0, R154, 0x2 ;  /* 0x0000009a00027211 */ /* 0x000fc800078010ff */
[----:B------:R-:W-:-:S05]  /*21e10*/  LEA.HI.X R3, R0, R155, R9, 0x2, P0 ;  /* 0x0000009b00037211 */ /* 0x000fca00000f1409 */
[----:B------:R1:W-:Y:S04]  /*21e20*/  @!P2 ST.E [R2.64], R11 ;  /* 0x0000000b0200a985 */ /* 0x0003e8000c101904 */
[----:B------:R1:W-:Y:S02]  /*21e30*/  @!P1 ST.E [R2.64+0x20], R14 ;  /* 0x0000200e02009985 */ /* 0x0003e4000c101904 */
.L_x_1908:
[----:B-1-3--:R-:W-:Y:S05]  /*21e40*/  BSYNC B0 ;  /* 0x0000000000007941 */ /* 0x00afea0003800000 */
.L_x_1907:
[----:B------:R-:W-:Y:S01]  /*21e50*/  IMAD R241, R241, -0x40, R244 ;  /* 0xffffffc0f1f17824 */ /* 0x000fe200078e02f4 */
[----:B------:R-:W-:Y:S01]  /*21e60*/  ULDC.64 UR4, c[0x0][0x118] ;  /* 0x0000460000047ab9 */ /* 0x000fe20000000a00 */
[----:B------:R-:W-:Y:S01]  /*21e70*/  IMAD R7, R8, R7, RZ ;  /* 0x0000000708077224 */ /* 0x000fe200078e02ff */
[----:B------:R1:W5:Y:S01]  /*21e80*/  LD.E R4, [R4.64+0xc0] ;  /* 0x0000c00404047980 */ /* 0x000362000c101900 */
[C---:B------:R-:W-:Y:S01]  /*21e90*/  IMAD.WIDE R2, R10.reuse, 0x100, R146 ;  /* 0x000001000a027825 */ /* 0x040fe200078e0292 */
[----:B------:R-:W-:Y:S01]  /*21ea0*/  ISETP.GE.AND P1, PT, R10, R241, PT ;  /* 0x000000f10a00720c */ /* 0x000fe20003f26270 */
[----:B------:R-:W-:Y:S03]  /*21eb0*/  BSSY B0, `(.L_x_1909) ;  /* 0x0000013000007945 */ /* 0x000fe60003800000 */
[----:B------:R-:W-:-:S04]  /*21ec0*/  IADD3 R0, P0, R2, R7, RZ ;  /* 0x0000000702007210 */ /* 0x000fc80007f1e0ff */
[----:B------:R-:W-:Y:S02]  /*21ed0*/  LEA.HI.X.SX32 R7, R7, R3, 0x1, P0 ;  /* 0x0000000307077211 */ /* 0x000fe400000f0eff */
[----:B------:R-:W-:Y:S02]  /*21ee0*/  LEA R8, P0, R0, R152, 0x2 ;  /* 0x0000009800087211 */ /* 0x000fe400078010ff */
[----:B------:R-:W-:Y:S02]  /*21ef0*/  IADD3 R3, R146, 0x40, RZ ;  /* 0x0000004092037810 */ /* 0x000fe40007ffe0ff */
[----:B------:R-:W-:Y:S01]  /*21f00*/  LEA.HI.X R9, R0, R153, R7, 0x2, P0 ;  /* 0x0000009900097211 */ /* 0x000fe200000f1407 */
[----:B------:R-:W-:Y:S05]  /*21f10*/  @P1 BRA `(.L_x_1910) ;  /* 0x000000c000001947 */ /* 0x000fea0003800000 */
[C---:B------:R-:W-:Y:S01]  /*21f20*/  IADD3 R7, R3.reuse, 0x40, RZ ;  /* 0x0000004003077810 */ /* 0x040fe20007ffe0ff */
[----:B------:R-:W-:Y:S01]  /*21f30*/  ULDC.64 UR4, c[0x0][0x118] ;  /* 0x0000460000047ab9 */ /* 0x000fe20000000a00 */
[C---:B-1----:R-:W-:Y:S02]  /*21f40*/  IADD3 R5, R3.reuse, 0x80, RZ ;  /* 0x0000008003057810 */ /* 0x042fe40007ffe0ff */
[----:B-----5:R-:W-:-:S02]  /*21f50*/  ISETP.GE.AND P2, PT, R3, R4, PT ;  /* 0x000000040300720c */ /* 0x020fc40003f46270 */
[-C--:B------:R-:W-:Y:S02]  /*21f60*/  ISETP.GE.AND P3, PT, R146, R4.reuse, PT ;  /* 0x000000049200720c */ /* 0x080fe40003f66270 */
[-C--:B------:R-:W-:Y:S02]  /*21f70*/  ISETP.GE.AND P1, PT, R7, R4.reuse, PT ;  /* 0x000000040700720c */ /* 0x080fe40003f26270 */
[----:B------:R-:W-:-:S07]  /*21f80*/  ISETP.GE.AND P0, PT, R5, R4, PT ;  /* 0x000000040500720c */ /* 0x000fce0003f06270 */
[----:B------:R1:W-:Y:S04]  /*21f90*/  @!P2 ST.E.128 [R8.64+0x100], R108 ;  /* 0x0001006c0800a985 */ /* 0x0003e8000c101d04 */
[----:B------:R1:W-:Y:S04]  /*21fa0*/  @!P3 ST.E.64 [R8.64], R140 ;  /* 0x0000008c0800b985 */ /* 0x0003e8000c101b04 */
[----:B------:R1:W-:Y:S04]  /*21fb0*/  @!P3 ST.E.64 [R8.64+0x8], R142 ;  /* 0x0000088e0800b985 */ /* 0x0003e8000c101b04 */
[----:B------:R1:W-:Y:S04]  /*21fc0*/  @!P1 ST.E.128 [R8.64+0x200], R76 ;  /* 0x0002004c08009985 */ /* 0x0003e8000c101d04 */
[----:B------:R1:W-:Y:S02]  /*21fd0*/  @!P0 ST.E.128 [R8.64+0x300], R44 ;  /* 0x0003002c08008985 */ /* 0x0003e4000c101d04 */
.L_x_1910:
[----:B------:R-:W-:Y:S05]  /*21fe0*/  BSYNC B0 ;  /* 0x0000000000007941 */ /* 0x000fea0003800000 */
.L_x_1909:
[----:B------:R-:W-:Y:S01]  /*21ff0*/  IADD3 R0, R10, 0x8, RZ ;  /* 0x000000080a007810 */ /* 0x000fe20007ffe0ff */
[----:B------:R-:W-:Y:S03]  /*22000*/  BSSY B0, `(.L_x_1911) ;  /* 0x000000e000007945 */ /* 0x000fe60003800000 */
[----:B------:R-:W-:-:S13]  /*22010*/  ISETP.GE.AND P0, PT, R0, R241, PT ;  /* 0x000000f10000720c */ /* 0x000fda0003f06270 */
[----:B------:R-:W-:Y:S05]  /*22020*/  @P0 BRA `(.L_x_1912) ;  /* 0x000000b000000947 */ /* 0x000fea0003800000 */
[C---:B------:R-:W-:Y:S01]  /*22030*/  IADD3 R7, R3.reuse, 0x40, RZ ;  /* 0x0000004003077810 */ /* 0x040fe20007ffe0ff */
[----:B------:R-:W-:Y:S01]  /*22040*/  ULDC.64 UR4, c[0x0][0x118] ;  /* 0x0000460000047ab9 */ /* 0x000fe20000000a00 */
[C---:B-1----:R-:W-:Y:S02]  /*22050*/  IADD3 R5, R3.reuse, 0x80, RZ ;  /* 0x0000008003057810 */ /* 0x042fe40007ffe0ff */
[-C--:B-----5:R-:W-:Y:S02]  /*22060*/  ISETP.GE.AND P3, PT, R146, R4.reuse, PT ;  /* 0x000000049200720c */ /* 0x0a0fe40003f66270 */
[-C--:B------:R-:W-:Y:S02]  /*22070*/  ISETP.GE.AND P2, PT, R3, R4.reuse, PT ;  /* 0x000000040300720c */ /* 0x080fe40003f46270 */
[-C--:B------:R-:W-:Y:S02]  /*22080*/  ISETP.GE.AND P1, PT, R7, R4.reuse, PT ;  /* 0x000000040700720c */ /* 0x080fe40003f26270 */
[----:B------:R-:W-:-:S07]  /*22090*/  ISETP.GE.AND P0, PT, R5, R4, PT ;  /* 0x000000040500720c */ /* 0x000fce0003f06270 */
[----:B------:R1:W-:Y:S04]  /*220a0*/  @!P3 ST.E.128 [R8.64+0x2000], R136 ;  /* 0x002000880800b985 */ /* 0x0003e8000c101d04 */
[----:B------:R1:W-:Y:S04]  /*220b0*/  @!P2 ST.E.128 [R8.64+0x2100], R104 ;  /* 0x002100680800a985 */ /* 0x0003e8000c101d04 */
[----:B------:R1:W-:Y:S04]  /*220c0*/  @!P1 ST.E.128 [R8.64+0x2200], R72 ;  /* 0x0022004808009985 */ /* 0x0003e8000c101d04 */
[----:B------:R1:W-:Y:S02]  /*220d0*/  @!P0 ST.E.128 [R8.64+0x2300], R40 ;  /* 0x0023002808008985 */ /* 0x0003e4000c101d04 */
.L_x_1912:
[----:B------:R-:W-:Y:S05]  /*220e0*/  BSYNC B0 ;  /* 0x0000000000007941 */ /* 0x000fea0003800000 */
.L_x_1911:
        /* <DEDUP_REMOVED lines=15> */
.L_x_1914:
[----:B------:R-:W-:Y:S05]  /*221e0*/  BSYNC B0 ;  /* 0x0000000000007941 */ /* 0x000fea0003800000 */
.L_x_1913:
        /* <DEDUP_REMOVED lines=15> */
.L_x_1916:
[----:B------:R-:W-:Y:S05]  /*222e0*/  BSYNC B0 ;  /* 0x0000000000007941 */ /* 0x000fea0003800000 */
.L_x_1915:
        /* <DEDUP_REMOVED lines=15> */
.L_x_1918:
[----:B------:R-:W-:Y:S05]  /*223e0*/  BSYNC B0 ;  /* 0x0000000000007941 */ /* 0x000fea0003800000 */
.L_x_1917:
        /* <DEDUP_REMOVED lines=15> */
.L_x_1920:
[----:B------:R-:W-:Y:S05]  /*224e0*/  BSYNC B0 ;  /* 0x0000000000007941 */ /* 0x000fea0003800000 */
.L_x_1919:
        /* <DEDUP_REMOVED lines=15> */
.L_x_1922:
[----:B------:R-:W-:Y:S05]  /*225e0*/  BSYNC B0 ;  /* 0x0000000000007941 */ /* 0x000fea0003800000 */
.L_x_1921:
[----:B------:R-:W-:Y:S01]  /*225f0*/  IADD3 R10, R10, 0x38, RZ ;  /* 0x000000380a0a7810 */ /* 0x000fe20007ffe0ff */
[----:B------:R-:W-:-:S03]  /*22600*/  IMAD.MOV.U32 R243, RZ, RZ, 0x0 ;  /* 0x00000000fff37424 */ /* 0x000fc600078e00ff */
[----:B------:R-:W-:-:S13]  /*22610*/  ISETP.GE.AND P0, PT, R10, R241, PT ;  /* 0x000000f10a00720c */ /* 0x000fda0003f06270 */
[----:B------:R-:W-:Y:S05]  /*22620*/  @P0 RET.REL.NODEC R242 `(_ZN5flash24flash_fwd_splitkv_kernelI23Flash_fwd_kernel_traitsILi256ELi64ELi64ELi4ELb0ELb0EN7cutlass10bfloat16_tE19Flash_kernel_traitsILi256ELi64ELi64ELi4ES3_EELb0ELb0ELb0ELb0ELb0ELb0ELb1ELb1EEEvNS_16Flash_fwd_paramsE) ;  /* 0xfffdd9d0f2000950 */ /* 0x000fea0003c3ffff */
[C---:B-1----:R-:W-:Y:S01]  /*22630*/  IADD3 R5, R3.reuse, 0x40, RZ ;  /* 0x0000004003057810 */ /* 0x042fe20007ffe0ff */
[----:B------:R-:W-:Y:S01]  /*22640*/  ULDC.64 UR4, c[0x0][0x118] ;  /* 0x0000460000047ab9 */ /* 0x000fe20000000a00 */
[-C--:B-----5:R-:W-:Y:S01]  /*22650*/  ISETP.GE.AND P1, PT, R3, R4.reuse, PT ;  /* 0x000000040300720c */ /* 0x0a0fe20003f26270 */
[----:B------:R-:W-:Y:S01]  /*22660*/  IMAD.MOV.U32 R243, RZ, RZ, 0x0 ;  /* 0x00000000fff37424 */ /* 0x000fe200078e00ff */
[-C--:B------:R-:W-:Y:S02]  /*22670*/  ISETP.GE.AND P0, PT, R5, R4.reuse, PT ;  /* 0x000000040500720c */ /* 0x080fe40003f06270 */
[----:B------:R-:W-:Y:S02]  /*22680*/  IADD3 R3, R3, 0x80, RZ ;  /* 0x0000008003037810 */ /* 0x000fe40007ffe0ff */
[----:B------:R-:W-:-:S07]  /*22690*/  ISETP.GE.AND P2, PT, R146, R4, PT ;  /* 0x000000049200720c */ /* 0x000fce0003f46270 */
[----:B------:R1:W-:Y:S04]  /*226a0*/  @!P1 ST.E.128 [R8.64+0xe100], R80 ;  /* 0x00e1005008009985 */ /* 0x0003e8000c101d04 */
[----:B------:R1:W-:Y:S01]  /*226b0*/  @!P0 ST.E.128 [R8.64+0xe200], R48 ;  /* 0x00e2003008008985 */ /* 0x0003e2000c101d04 */
[----:B------:R-:W-:-:S03]  /*226c0*/  ISETP.GE.AND P0, PT, R3, R4, PT ;  /* 0x000000040300720c */ /* 0x000fc60003f06270 */
[----:B------:R1:W-:Y:S10]  /*226d0*/  @!P2 ST.E.128 [R8.64+0xe000], R112 ;  /* 0x00e000700800a985 */ /* 0x0003f4000c101d04 */
[----:B------:R-:W-:Y:S05]  /*226e0*/  @P0 RET.REL.NODEC R242 `(_ZN5flash24flash_fwd_splitkv_kernelI23Flash_fwd_kernel_traitsILi256ELi64ELi64ELi4ELb0ELb0EN7cutlass10bfloat16_tE19Flash_kernel_traitsILi256ELi64ELi64ELi4ES3_EELb0ELb0ELb0ELb0ELb0ELb0ELb1ELb1EEEvNS_16Flash_fwd_paramsE) ;  /* 0xfffdd910f2000950 */ /* 0x000fea0003c3ffff */
[----:B------:R-:W-:Y:S01]  /*226f0*/  MOV R243, 0x0 ;  /* 0x0000000000f37802 */ /* 0x000fe20000000f00 */
[----:B------:R-:W-:-:S02]  /*22700*/  ULDC.64 UR4, c[0x0][0x118] ;  /* 0x0000460000047ab9 */ /* 0x000fc40000000a00 */
[----:B------:R2:W-:Y:S01]  /*22710*/  ST.E.128 [R8.64+0xe300], R16 ;  /* 0x00e3001008007985 */ /* 0x0005e2000c101d04 */
[----:B------:R-:W-:Y:S05]  /*22720*/  RET.REL.NODEC R242 `(_ZN5flash24flash_fwd_splitkv_kernelI23Flash_fwd_kernel_traitsILi256ELi64ELi64ELi4ELb0ELb0EN7cutlass10bfloat16_tE19Flash_kernel_traitsILi256ELi64ELi64ELi4ES3_EELb0ELb0ELb0ELb0ELb0ELb0ELb1ELb1EEEvNS_16Flash_fwd_paramsE) ;  /* 0xfffdd8d0f2007950 */ /* 0x000fea0003c3ffff */
.L_x_1905:
[----:B------:R-:W-:Y:S02]  /*22730*/  MOV R9, 0x2 ;  /* 0x0000000200097802 */ /* 0x000fe40000000f00 */
[----:B------:R-:W-:Y:S02]  /*22740*/  MOV R8, 0x22760 ;  /* 0x0002276000087802 */ /* 0x000fe40000000f00 */
[----:B-1---5:R-:W-:Y:S05]  /*22750*/  CALL.REL.NOINC `($__internal_16_$__cuda_sm70_shflsync_bfly_p) ;  /* 0x000000f000007944 */ /* 0x022fea0003c00000 */
[----:B-12---:R-:W-:Y:S05]  /*22760*/  BRA `(.L_x_1923) ;  /* 0xffffe1e000007947 */ /* 0x006fea000383ffff */
.L_x_1906:
[----:B------:R-:W-:Y:S02]  /*22770*/  MOV R9, 0x1 ;  /* 0x0000000100097802 */ /* 0x000fe40000000f00 */
[----:B------:R-:W-:Y:S02]  /*22780*/  MOV R8, 0x227a0 ;  /* 0x000227a000087802 */ /* 0x000fe40000000f00 */
[----:B-1---5:R-:W-:Y:S05]  /*22790*/  CALL.REL.NOINC `($__internal_16_$__cuda_sm70_shflsync_bfly_p) ;  /* 0x000000b000007944 */ /* 0x022fea0003c00000 */
[----:B--2---:R-:W-:Y:S01]  /*227a0*/  FADD.FTZ R2, R252, R9 ;  /* 0x00000009fc027221 */ /* 0x004fe20000010000 */
[----:B-1----:R-:W-:Y:S02]  /*227b0*/  MOV R252, R250 ;  /* 0x000000fa00fc7202 */ /* 0x002fe40000000f00 */
[----:B------:R-:W-:Y:S02]  /*227c0*/  MOV R9, 0x2 ;  /* 0x0000000200097802 */ /* 0x000fe40000000f00 */
[----:B------:R-:W-:-:S02]  /*227d0*/  MOV R8, 0x227f0 ;  /* 0x000227f000087802 */ /* 0x000fc40000000f00 */
[----:B------:R-:W-:Y:S05]  /*227e0*/  CALL.REL.NOINC `($__internal_16_$__cuda_sm70_shflsync_bfly_p) ;  /* 0x0000006000007944 */ /* 0x000fea0003c00000 */
[----:B--2---:R-:W-:Y:S01]  /*227f0*/  FADD.FTZ R10, R250, R9 ;  /* 0x00000009fa0a7221 */ /* 0x004fe20000010000 */
[----:B------:R-:W-:-:S02]  /*22800*/  MOV R9, 0x1 ;  /* 0x0000000100097802 */ /* 0x000fc40000000f00 */
[----:B------:R-:W-:Y:S02]  /*22810*/  MOV R8, 0x22840 ;  /* 0x0002284000087802 */ /* 0x000fe40000000f00 */
[----:B-1----:R-:W-:Y:S02]  /*22820*/  MOV R252, R10 ;  /* 0x0000000a00fc7202 */ /* 0x002fe40000000f00 */
[----:B------:R-:W-:Y:S05]  /*22830*/  CALL.REL.NOINC `($__internal_16_$__cuda_sm70_shflsync_bfly_p) ;  /* 0x0000001000007944 */ /* 0x000fea0003c00000 */
[----:B-12---:R-:W-:Y:S05]  /*22840*/  BRA `(.L_x_1924) ;  /* 0xffffe17000007947 */ /* 0x006fea000383ffff */
        .weak           $__internal_16_$__cuda_sm70_shflsync_bfly_p
        .type           $__internal_16_$__cuda_sm70_shflsync_bfly_p,@function
        .size           $__internal_16_$__cuda_sm70_shflsync_bfly_p,(.L_x_8877 - $__internal_16_$__cuda_sm70_shflsync_bfly_p)
$__internal_16_$__cuda_sm70_shflsync_bfly_p:
[----:B------:R-:W-:Y:S01]  /*22850*/  MOV R12, R8 ;  /* 0x00000008000c7202 */ /* 0x000fe20000000f00 */
[----:B------:R-:W-:Y:S04]  /*22860*/  WARPSYNC R6 ;  /* 0x0000000600007348 */ /* 0x000fe80003800000 */
[----:B------:R-:W-:Y:S01]  /*22870*/  MOV R13, 0x0 ;  /* 0x00000000000d7802 */ /* 0x000fe20000000f00 */
[----:B------:R1:W2:Y:S03]  /*22880*/  SHFL.BFLY PT, R9, R252, R9, R7 ;  /* 0x0c000009fc097389 */ /* 0x0002a600000e0007 */
[----:B------:R-:W-:Y:S05]  /*22890*/  RET.REL.NODEC R12 `(_ZN5flash24flash_fwd_splitkv_kernelI23Flash_fwd_kernel_traitsILi256ELi64ELi64ELi4ELb0ELb0EN7cutlass10bfloat16_tE19Flash_kernel_traitsILi256ELi64ELi64ELi4ES3_EELb0ELb0ELb0ELb0ELb0ELb0ELb1ELb1EEEvNS_16Flash_fwd_paramsE) ;  /* 0xfffdd7600c007950 */ /* 0x000fea0003c3ffff */
.L_x_1925:
        /* <DEDUP_REMOVED lines=14> */
.L_x_8877:


//--------------------- .text._ZN5flash24flash_fwd_splitkv_kernelI23Flash_fwd_kernel_traitsILi256ELi64ELi64ELi4ELb0ELb0EN7cutlass10bfloat16_tE19Flash_kernel_traitsILi256ELi64ELi64ELi4ES3_EELb0ELb0ELb0ELb0ELb0ELb1ELb1ELb1EEEvNS_16Flash_fwd_paramsE --------------------------
	.section	.text._ZN5flash24flash_fwd_splitkv_kernelI23Flash_fwd_kernel_traitsILi256ELi64ELi64ELi4ELb0ELb0EN7cutlass10bfloat16_tE19Flash_kernel_traitsILi256ELi64ELi64ELi4ES3_EELb0ELb0ELb0ELb0ELb0ELb1ELb1ELb1EEEvNS_16Flash_fwd_paramsE,"ax",@progbits
	.sectioninfo	@"SHI_REGISTERS=255"
	.align	128
        .global         _ZN5flash24flash_fwd_splitkv_kernelI23Flash_fwd_kernel_traitsILi256ELi64ELi64ELi4ELb0ELb0EN7cutlass10bfloat16_tE19Flash_kernel_traitsILi256ELi64ELi64ELi4ES3_EELb0ELb0ELb0ELb0ELb0ELb1ELb1ELb1EEEvNS_16Flash_fwd_paramsE
        .type           _ZN5flash24flash_fwd_splitkv_kernelI23Flash_fwd_kernel_traitsILi256ELi64ELi64ELi4ELb0ELb0EN7cutlass10bfloat16_tE19Flash_kernel_traitsILi256ELi64ELi64ELi4ES3_EELb0ELb0ELb0ELb0ELb0ELb1ELb1ELb1EEEvNS_16Flash_fwd_paramsE,@function
        .size           _ZN5flash24flash_fwd_splitkv_kernelI23Flash_fwd_kernel_traitsILi256ELi64ELi64ELi4ELb0ELb0EN7cutlass10bfloat16_tE19Flash_kernel_traitsILi256ELi64ELi64ELi4ES3_EELb0ELb0ELb0ELb0ELb0ELb1ELb1ELb1EEEvNS_16Flash_fwd_paramsE,(.L_x_8879 - _ZN5flash24flash_fwd_splitkv_kernelI23Flash_fwd_kernel_traitsILi256ELi64ELi64ELi4ELb0ELb0EN7cutlass10bfloat16_tE19Flash_kernel_traitsILi256ELi64ELi64ELi4ES3_EELb0ELb0ELb0ELb0ELb0ELb1ELb1ELb1EEEvNS_16Flash_fwd_paramsE)
        .other          _ZN5flash24flash_fwd_splitkv_kernelI23Flash_fwd_kernel_traitsILi256ELi64ELi64ELi4ELb0ELb0EN7cutlass10bfloat16_tE19Flash_kernel_traitsILi256ELi64ELi64ELi4ES3_EELb0ELb0ELb0ELb0ELb0ELb1ELb1ELb1EEEvNS_16Flash_fwd_paramsE,@"STO_CUDA_ENTRY STV_DEFAULT"
_ZN5flash24flash_fwd_splitkv_kernelI23Flash_fwd_kernel_traitsILi256ELi64ELi64ELi4ELb0ELb0EN7cutlass10bfloat16_tE19Flash_kernel_traitsILi256ELi64ELi64ELi4ES3_EELb0ELb0ELb0ELb0ELb0ELb1ELb1ELb1EEEvNS_16Flash_fwd_paramsE:
.text._ZN5flash24flash_fwd_splitkv_kernelI23Flash_fwd_kernel_traitsILi256ELi64ELi64ELi4ELb0ELb0EN7cutlass10bfloat16_tE19Flash_kernel_traitsILi256ELi64ELi64ELi4ES3_EELb0ELb0ELb0ELb0ELb0ELb1ELb1ELb1EEEvNS_16Flash_fwd_paramsE:
        /* <DEDUP_REMOVED lines=30> */
[----:B---34-:R-:W-:Y:S05]  /*01e0*/  CALL.REL.NOINC `($_ZN5flash24flash_fwd_splitkv_kernelI23Flash_fwd_kernel_traitsILi256ELi64ELi64ELi4ELb0ELb0EN7cutlass10bfloat16_tE19Flash_kernel_traitsILi256ELi64ELi64ELi4ES3_EELb0ELb0ELb0ELb0ELb0ELb1ELb1ELb1EEEvNS_16Flash_fwd_paramsE$_ZN5flash30compute_attn_1rowblock_splitkvI23Flash_fwd_kernel_traitsILi256ELi64ELi64ELi4ELb0ELb0EN7cutlass10bfloat16_tE19Flash_kernel_traitsILi256ELi64ELi64ELi4ES3_EELb0ELb0ELb0ELb0ELb0ELb1ELb1ELb1ENS_16Flash_fwd_paramsEEEvRKT8_iiiii) ;  /* 0x0000002000007944 */ /* 0x018fea0003c00000 */
[----:B------:R-:W-:Y:S05]  /*01f0*/  BSYNC B4 ;  /* 0x0000000000047941 */ /* 0x000fea0003800000 */
.L_x_1926:
[----:B------:R-:W-:Y:S05]  /*0200*/  EXIT ;  /* 0x000000000000794d */ /* 0x000fea0003800000 */
        .type           $_ZN5flash24flash_fwd_splitkv_kernelI23Flash_fwd_kernel_traitsILi256ELi64ELi64ELi4ELb0ELb0EN7cutlass10bfloat16_tE19Flash_kernel_traitsILi256ELi64ELi64ELi4ES3_EELb0ELb0ELb0ELb0ELb0ELb1ELb1ELb1EEEvNS_16Flash_fwd_paramsE$_ZN5flash30compute_attn_1rowblock_splitkvI23Flash_fwd_kernel_traitsILi256ELi64ELi64ELi4ELb0ELb0EN7cutlass10bfloat16_tE19Flash_kernel_traitsILi256ELi64ELi64ELi4ES3_EELb0ELb0ELb0ELb0ELb0ELb1ELb1ELb1ENS_16Flash_fwd_paramsEEEvRKT8_iiiii,@function
        .size           $_ZN5flash24flash_fwd_splitkv_kernelI23Flash_fwd_kernel_traitsILi256ELi64ELi64ELi4ELb0ELb0EN7cutlass10bfloat16_tE19Flash_kernel_traitsILi256ELi64ELi64ELi4ES3_EELb0ELb0ELb0ELb0ELb0ELb1ELb1ELb1EEEvNS_16Flash_fwd_paramsE$_ZN5flash30compute_attn_1rowblock_splitkvI23Flash_fwd_kernel_traitsILi256ELi64ELi64ELi4ELb0ELb0EN7cutlass10bfloat16_tE19Flash_kernel_traitsILi256ELi64ELi64ELi4ES3_EELb0ELb0ELb0ELb0ELb0ELb1ELb1ELb1ENS_16Flash_fwd_paramsEEEvRKT8_iiiii,($__internal_17_$__cuda_sm70_shflsync_bfly_p - $_ZN5flash24flash_fwd_splitkv_kernelI23Flash_fwd_kernel_traitsILi256ELi64ELi64ELi4ELb0ELb0EN7cutlass10bfloat16_tE19Flash_kernel_traitsILi256ELi64ELi64ELi4ES3_EELb0ELb0ELb0ELb0ELb0ELb1ELb1ELb1EEEvNS_16Flash_fwd_paramsE$_ZN5flash30compute_attn_1rowblock_splitkvI23Flash_fwd_kernel_traitsILi256ELi64ELi64ELi4ELb0ELb0EN7cutlass10bfloat16_tE19Flash_kernel_traitsILi256ELi64ELi64ELi4ES3_EELb0ELb0ELb0ELb0ELb0ELb1ELb1ELb1ENS_16Flash_fwd_paramsEEEvRKT8_iiiii)
$_ZN5flash24flash_fwd_splitkv_kernelI23Flash_fwd_kernel_traitsILi256ELi64ELi64ELi4ELb0ELb0EN7cutlass10bfloat16_tE19Flash_kernel_traitsILi256ELi64ELi64ELi4ES3_EELb0ELb0ELb0ELb0ELb0ELb1ELb1ELb1EEEvNS_16Flash_fwd_paramsE$_ZN5flash30compute_attn_1rowblock_splitkvI23Flash_fwd_kernel_traitsILi256ELi64ELi64ELi4ELb0ELb0EN7cutlass10bfloat16_tE19Flash_kernel_traitsILi256ELi64ELi64ELi4ES3_EELb0ELb0ELb0ELb0ELb0ELb1ELb1ELb1ENS_16Flash_fwd_paramsEEEvRKT8_iiiii:
        /* <DEDUP_REMOVED lines=21> */
.L_x_1928:
[----:B------:R-:W-:Y:S05]  /*0360*/  BSYNC B0 ;  /* 0x0000000000007941 */ /* 0x000fea0003800000 */
.L_x_1927:
        /* <DEDUP_REMOVED lines=17> */
.L_x_1930:
[----:B------:R3:W5:Y:S02]  /*0480*/  LD.E R3, [R20.64+0xb8] ;  /* 0x0000b80614037980 */ /* 0x000764000c101900 */
.L_x_1931:
[----:B------:R-:W-:Y:S05]  /*0490*/  BSYNC B0 ;  /* 0x0000000000007941 */ /* 0x000fea0003800000 */
.L_x_1929:
        /* <DEDUP_REMOVED lines=10> */
.L_x_1933:
[----:B------:R-:W3:Y:S01]  /*0540*/  LD.E.64 R2, [R20.64+0x108] ;  /* 0x0001080614027980 */ /* 0x000ee2000c101b00 */
[----:B------:R-:W-:Y:S01]  /*0550*/  BSSY B0, `(.L_x_1935) ;  /* 0x0000006000007945 */ /* 0x000fe20003800000 */
[----:B---3--:R-:W-:-:S04]  /*0560*/  ISETP.NE.U32.AND P0, PT, R2, RZ, PT ;  /* 0x000000ff0200720c */ /* 0x008fc80003f05070 */
[----:B------:R-:W-:Y:S01]  /*0570*/  ISETP.NE.AND.EX P0, PT, R3, RZ, PT, P0 ;  /* 0x000000ff0300720c */ /* 0x000fe20003f05300 */
[----:B------:R-:W-:-:S12]  /*0580*/  IMAD.MOV.U32 R3, RZ, RZ, RZ ;  /* 0x000000ffff037224 */ /* 0x000fd800078e00ff */
[----:B------:R-:W-:Y:S05]  /*0590*/  @!P0 BRA `(.L_x_1936) ;  /* 0x0000001000008947 */ /* 0x000fea0003800000 */
[----:B------:R3:W5:Y:S02]  /*05a0*/  LD.E R3, [R20.64+0xbc] ;  /* 0x0000bc0614037980 */ /* 0x000764000c101900 */
.L_x_1936:
[----:B------:R-:W-:Y:S05]  /*05b0*/  BSYNC B0 ;  /* 0x0000000000007941 */ /* 0x000fea0003800000 */
.L_x_1935:
[----:B-----5:R-:W-:Y:S02]  /*05c0*/  IADD3 R70, R74, R3, RZ ;  /* 0x000000034a467210 */ /* 0x020fe40007ffe0ff */
.L_x_1934:
[----:B------:R-:W-:Y:S05]  /*05d0*/  BSYNC B1 ;  /* 0x0000000000017941 */ /* 0x000fea0003800000 */
.L_x_1932:
[----:B------:R-:W-:Y:S01]  /*05e0*/  IMAD.SHL.U32 R79, R243, 0x40, RZ ;  /* 0x00000040f34f7824 */ /* 0x000fe200078e00ff */
[----:B------:R-:W-:Y:S01]  /*05f0*/  MOV R2, R242 ;  /* 0x000000f200027202 */ /* 0x000fe20000000f00 */
[----:B------:R-:W-:-:S03]  /*0600*/  IMAD.MOV.U32 R3, RZ, RZ, 0x0 ;  /* 0x00000000ff037424 */ /* 0x000fc600078e00ff */
[----:B------:R-:W-:-:S13]  /*0610*/  ISETP.GT.AND P0, PT, R244, R79, PT ;  /* 0x0000004ff400720c */ /* 0x000fda0003f04270 */
[----:B------:R-:W-:Y:S05]  /*0620*/  @!P0 RET.REL.NODEC R2 `(_ZN5flash24flash_fwd_splitkv_kernelI23Flash_fwd_kernel_traitsILi256ELi64ELi64ELi4ELb0ELb0EN7cutlass10bfloat16_tE19Flash_kernel_traitsILi256ELi64ELi64ELi4ES3_EELb0ELb0ELb0ELb0ELb0ELb1ELb1ELb1EEEvNS_16Flash_fwd_paramsE) ;  /* 0xfffff9d002008950 */ /* 0x000fea0003c3ffff */
        /* <DEDUP_REMOVED lines=27> */
[----:B------:R-:W-:-:S11]  /*07e0*/  IADD3 R0, R70, 0x3f, RZ ;  /* 0x0000003f46007810 */ /* 0x000fd60007ffe0ff */
[----:B------:R-:W-:-:S05]  /*07f0*/  @P2 IADD3 R3, R3, 0x1, RZ ;  /* 0x0000000103032810 */ /* 0x000fca0007ffe0ff */
[----:B------:R-:W-:Y:S01]  /*0800*/  IMAD.MOV.U32 R166, RZ, RZ, R3 ;  /* 0x000000ffffa67224 */ /* 0x000fe200078e0003 */
[----:B------:R-:W-:-:S03]  /*0810*/  SHF.R.S32.HI R3, RZ, 0x1f, R0 ;  /* 0x0000001fff037819 */ /* 0x000fc60000011400 */
[----:B------:R-:W-:Y:S01]  /*0820*/  @!P0 IMAD.MOV R166, RZ, RZ, -R166 ;  /* 0x000000ffffa68224 */ /* 0x000fe200078e0aa6 */
[----:B------:R-:W-:Y:S02]  /*0830*/  @!P1 LOP3.LUT R166, RZ, c[0x0][0x10], RZ, 0x33, !PT ;  /* 0x00000400ffa69a12 */ /* 0x000fe400078e33ff */
[----:B------:R-:W-:-:S03]  /*0840*/  LEA.HI R3, R3, R0, RZ, 0x6 ;  /* 0x0000000003037211 */ /* 0x000fc600078f30ff */
[----:B------:R-:W-:Y:S01]  /*0850*/  IMAD R239, R166, UR8, RZ ;  /* 0x00000008a6ef7c24 */ /* 0x000fe2000f8e02ff */
[----:B------:R-:W-:-:S03]  /*0860*/  SHF.R.S32.HI R3, RZ, 0x6, R3 ;  /* 0x00000006ff037819 */ /* 0x000fc60000011403 */
        /* <DEDUP_REMOVED lines=41> */
.L_x_1939:
[----:B-1----:R-:W-:Y:S05]  /*0b00*/  BSYNC B0 ;  /* 0x0000000000007941 */ /* 0x002fea0003800000 */
.L_x_1938:
        /* <DEDUP_REMOVED lines=12> */
.L_x_1941:
[----:B------:R-:W-:Y:S05]  /*0bd0*/  BSYNC B0 ;  /* 0x0000000000007941 */ /* 0x000fea0003800000 */
.L_x_1940:
        /* <DEDUP_REMOVED lines=12> */
.L_x_1943:
[----:B------:R-:W-:Y:S05]  /*0ca0*/  BSYNC B0 ;  /* 0x0000000000007941 */ /* 0x000fea0003800000 */
.L_x_1942:
        /* <DEDUP_REMOVED lines=12> */
.L_x_1945:
[----:B------:R-:W-:Y:S05]  /*0d70*/  BSYNC B0 ;  /* 0x0000000000007941 */ /* 0x000fea0003800000 */
.L_x_1944:
        /* <DEDUP_REMOVED lines=12> */
.L_x_1947:
[----:B------:R-:W-:Y:S05]  /*0e40*/  BSYNC B0 ;  /* 0x0000000000007941 */ /* 0x000fea0003800000 */
.L_x_1946:
        /* <DEDUP_REMOVED lines=12> */
.L_x_1949:
[----:B------:R-:W-:Y:S05]  /*0f10*/  BSYNC B0 ;  /* 0x0000000000007941 */ /* 0x000fea0003800000 */
.L_x_1948:
        /* <DEDUP_REMOVED lines=12> */
.L_x_1951:
[----:B------:R-:W-:Y:S05]  /*0fe0*/  BSYNC B0 ;  /* 0x0000000000007941 */ /* 0x000fea0003800000 */
.L_x_1950:
        /* <DEDUP_REMOVED lines=12> */
.L_x_1953:
[----:B------:R-:W-:Y:S05]  /*10b0*/  BSYNC B0 ;  /* 0x0000000000007941 */ /* 0x000fea0003800000 */
.L_x_1952:
        /* <DEDUP_REMOVED lines=29> */
[----:B------:R-:W-:Y:S05]  /*1290*/  @P6 RET.REL.NODEC R242 `(_ZN5flash24flash_fwd_splitkv_kernelI23Flash_fwd_kernel_traitsILi256ELi64ELi64ELi4ELb0ELb0EN7cutlass10bfloat16_tE19Flash_kernel_traitsILi256ELi64ELi64ELi4ES3_EELb0ELb0ELb0ELb0ELb0ELb1ELb1ELb1EEEvNS_16Flash_fwd_paramsE) ;  /* 0xffffed60f2006950 */ /* 0x000fea0003c3ffff */
[----:B-1----:R-:W-:Y:S02]  /*12a0*/  MOV R5, 0xff800000 ;  /* 0xff80000000057802 */ /* 0x002fe40000000f00 */
[----:B------:R-:W-:-:S03]  /*12b0*/  MOV R243, 0x0 ;  /* 0x0000000000f37802 */ /* 0x000fc60000000f00 */
[----:B------:R1:W-:Y:S01]  /*12c0*/  ST.E [R2.64+0xe0], R5 ;  /* 0x0000e00502007985 */ /* 0x0003e2000c101906 */
[----:B------:R-:W-:Y:S05]  /*12d0*/  RET.REL.NODEC R242 `(_ZN5flash24flash_fwd_splitkv_kernelI23Flash_fwd_kernel_traitsILi256ELi64ELi64ELi4ELb0ELb0EN7cutlass10bfloat16_tE19Flash_kernel_traitsILi256ELi64ELi64ELi4ES3_EELb0ELb0ELb0ELb0ELb0ELb1ELb1ELb1EEEvNS_16Flash_fwd_paramsE) ;  /* 0xffffed20f2007950 */ /* 0x000fea0003c3ffff */
.L_x_1937:
        /* <DEDUP_REMOVED lines=77> */
[----:B------:R-:W-:Y:S02]  /*17b0*/  ISETP.GE.AND P0, PT, R7, RZ, PT ;  /* 0x000000ff0700720c */ /* 0x000fe40003f06270 */
[----:B------:R-:W-:Y:S01]  /*17c0*/  ISETP.NE.AND P1, PT, R6, RZ, PT ;  /* 0x000000ff0600720c */ /* 0x000fe20003f25270 */
[----:B------:R-:W-:-:S04]  /*17d0*/  IMAD R9, R8, R9, R5 ;  /* 0x0000000908097224 */ /* 0x000fc800078e0205 */
[----:B------:R-:W-:Y:S01]  /*17e0*/  @P2 IADD3 R14, R14, 0x1, RZ ;  /* 0x000000010e0e2810 */ /* 0x000fe20007ffe0ff */
[----:B--2---:R-:W-:-:S05]  /*17f0*/  IMAD R7, R65, R9, RZ ;  /* 0x0000000941077224 */ /* 0x004fca00078e02ff */
        /* <DEDUP_REMOVED lines=12> */
[----:B------:R-:W-:Y:S01]  /*18c0*/  IMAD.IADD R11, R13, 0x1, R7 ;  /* 0x000000010d0b7824 */ /* 0x000fe200078e0207 */
[----:B------:R-:W-:Y:S01]  /*18d0*/  SHF.R.S32.HI R13, RZ, 0x1f, R14 ;  /* 0x0000001fff0d7819 */ /* 0x000fe2000001140e */
[----:B------:R-:W-:-:S04]  /*18e0*/  IMAD.WIDE.U32 R24, R10, R2, RZ ;  /* 0x000000020a187225 */ /* 0x000fc800078e00ff */
        /* <DEDUP_REMOVED lines=9> */
.L_x_1955:
        /* <DEDUP_REMOVED lines=30> */
[----:B--2---:R-:W-:-:S03]  /*1b60*/  @!P3 IMAD R5, R15, R11, RZ ;  /* 0x0000000b0f05b224 */ /* 0x004fc600078e02ff */
[----:B------:R-:W-:Y:S01]  /*1b70*/  ISETP.GE.U32.AND P2, PT, R0, R3, PT ;  /* 0x000000030000720c */ /* 0x000fe20003f46070 */
[----:B------:R-:W-:Y:S01]  /*1b80*/  @P3 IMAD.IADD R7, R12, 0x1, R13 ;  /* 0x000000010c073824 */ /* 0x000fe200078e020d */
[----:B------:R-:W-:Y:S01]  /*1b90*/  LOP3.LUT R0, R245, R6, RZ, 0x3c, !PT ;  /* 0x00000006f5007212 */ /* 0x000fe200078e3cff */
[----:B------:R-:W-:Y:S02]  /*1ba0*/  @!P3 IMAD R5, R14, R8, R5 ;  /* 0x000000080e05b224 */ /* 0x000fe400078e0205 */
[----:B------:R-:W-:Y:S02]  /*1bb0*/  @P3 IMAD R9, R65, R7, RZ ;  /* 0x0000000741093224 */ /* 0x000fe400078e02ff */
[----:B------:R-:W-:Y:S01]  /*1bc0*/  @P3 IMAD.WIDE.U32 R28, R64, R7, RZ ;  /* 0x00000007401c3225 */ /* 0x000fe200078e00ff */
[----:B------:R-:W-:-:S03]  /*1bd0*/  ISETP.GE.AND P1, PT, R0, RZ, PT ;  /* 0x000000ff0000720c */ /* 0x000fc60003f26270 */
[----:B------:R-:W-:Y:S01]  /*1be0*/  @!P3 IMAD.WIDE.U32 R14, R14, R11, R18 ;  /* 0x0000000b0e0eb225 */ /* 0x000fe200078e0012 */
[----:B------:R-:W-:Y:S02]  /*1bf0*/  @!P0 IADD3 R2, R2, 0x1, RZ ;  /* 0x0000000102028810 */ /* 0x000fe40007ffe0ff */
[----:B------:R-:W-:Y:S01]  /*1c00*/  ISETP.NE.AND P0, PT, R6, RZ, PT ;  /* 0x000000ff0600720c */ /* 0x000fe20003f05270 */
[----:B------:R-:W-:Y:S01]  /*1c10*/  @P3 IMAD.IADD R9, R29, 0x1, R9 ;  /* 0x000000011d093824 */ /* 0x000fe200078e0209 */
[----:B------:R-:W-:Y:S01]  /*1c20*/  @P3 MOV R10, R28 ;  /* 0x0000001c000a3202 */ /* 0x000fe20000000f00 */
[----:B------:R-:W-:Y:S01]  /*1c30*/  @!P3 IMAD R7, R67, R12, RZ ;  /* 0x0000000c4307b224 */ /* 0x000fe200078e02ff */
[----:B------:R-:W-:Y:S02]  /*1c40*/  @!P3 IADD3 R9, R15, R5, RZ ;  /* 0x000000050f09b210 */ /* 0x000fe40007ffe0ff */
[----:B------:R-:W-:Y:S02]  /*1c50*/  @!P3 SHF.R.S32.HI R3, RZ, 0x1f, R12 ;  /* 0x0000001fff03b819 */ /* 0x000fe4000001140c */
[----:B------:R-:W-:-:S02]  /*1c60*/  LEA R5, R166, 0xffffffc0, 0x6 ;  /* 0xffffffc0a6057811 */ /* 0x000fc400078e30ff */
[----:B------:R-:W-:Y:S02]  /*1c70*/  @!P3 MOV R10, R14 ;  /* 0x0000000e000ab202 */ /* 0x000fe40000000f00 */
[----:B------:R-:W-:Y:S01]  /*1c80*/  @P2 IADD3 R2, R2, 0x1, RZ ;  /* 0x0000000102022810 */ /* 0x000fe20007ffe0ff */
[----:B------:R-:W-:Y:S01]  /*1c90*/  @!P3 IMAD R3, R3, R66, R7 ;  /* 0x000000420303b224 */ /* 0x000fe200078e0207 */
[----:B------:R-:W-:Y:S01]  /*1ca0*/  SHF.R.S32.HI R19, RZ, 0x1f, R5 ;  /* 0x0000001fff137819 */ /* 0x000fe20000011405 */
[----:B------:R-:W-:Y:S01]  /*1cb0*/  @!P3 IMAD.WIDE.U32 R28, R66, R12, RZ ;  /* 0x0000000c421cb225 */ /* 0x000fe200078e00ff */
[----:B------:R-:W-:Y:S02]  /*1cc0*/  MOV R31, R9 ;  /* 0x00000009001f7202 */ /* 0x000fe40000000f00 */
[----:B------:R-:W-:Y:S01]  /*1cd0*/  MOV R14, R2 ;  /* 0x00000002000e7202 */ /* 0x000fe20000000f00 */
[----:B------:R-:W-:Y:S02]  /*1ce0*/  IMAD R8, R65, R5, RZ ;  /* 0x0000000541087224 */ /* 0x000fe400078e02ff */
[----:B------:R-:W-:Y:S01]  /*1cf0*/  IMAD.MOV.U32 R30, RZ, RZ, R10 ;  /* 0x000000ffff1e7224 */ /* 0x000fe200078e000a */
[----:B------:R-:W-:Y:S01]  /*1d00*/  @!P1 IADD3 R14, -R14, RZ, RZ ;  /* 0x000000ff0e0e9210 */ /* 0x000fe20007ffe1ff */
[----:B------:R-:W-:Y:S01]  /*1d10*/  @!P3 IMAD.IADD R29, R29, 0x1, R3 ;  /* 0x000000011d1db824 */ /* 0x000fe200078e0203 */
[----:B------:R-:W-:Y:S01]  /*1d20*/  @!P3 SHF.R.S32.HI R3, RZ, 0x1f, R11 ;  /* 0x0000001fff03b819 */ /* 0x000fe2000001140b */
[----:B------:R-:W-:Y:S01]  /*1d30*/  IMAD R8, R19, R64, R8 ;  /* 0x0000004013087224 */ /* 0x000fe200078e0208 */
[----:B------:R-:W-:Y:S01]  /*1d40*/  @!P0 LOP3.LUT R14, RZ, R6, RZ, 0x33, !PT ;  /* 0x00000006ff0e8212 */ /* 0x000fe200078e33ff */
[----:B------:R-:W-:Y:S01]  /*1d50*/  IMAD.WIDE.U32 R30, R64, R5, R30 ;  /* 0x00000005401e7225 */ /* 0x000fe200078e001e */
[----:B------:R-:W-:-:S03]  /*1d60*/  @P3 IADD3 R12, R12, R13, RZ ;  /* 0x0000000d0c0c3210 */ /* 0x000fc60007ffe0ff */
[----:B------:R-:W-:Y:S01]  /*1d70*/  @!P3 IMAD R2, R25, R11, RZ ;  /* 0x0000000b1902b224 */ /* 0x000fe200078e02ff */
[----:B------:R-:W-:Y:S01]  /*1d80*/  IADD3 R9, R31, R8, RZ ;  /* 0x000000081f097210 */ /* 0x000fe20007ffe0ff */
[----:B------:R-:W-:Y:S01]  /*1d90*/  IMAD.MOV.U32 R8, RZ, RZ, R30 ;  /* 0x000000ffff087224 */ /* 0x000fe200078e001e */
[----:B------:R-:W-:Y:S01]  /*1da0*/  SHF.R.S32.HI R13, RZ, 0x1f, R14 ;  /* 0x0000001fff0d7819 */ /* 0x000fe2000001140e */
[----:B------:R-:W-:Y:S02]  /*1db0*/  @!P3 IMAD R2, R24, R3, R2 ;  /* 0x000000031802b224 */ /* 0x000fe400078e0202 */
[----:B------:R-:W-:Y:S02]  /*1dc0*/  IMAD R3, R23, R14, RZ ;  /* 0x0000000e17037224 */ /* 0x000fe400078e02ff */
[-C--:B------:R-:W-:Y:S02]  /*1dd0*/  @P3 IMAD R0, R67, R12.reuse, RZ ;  /* 0x0000000c43003224 */ /* 0x080fe400078e02ff */
        /* <DEDUP_REMOVED lines=11> */
.L_x_1956:
[----:B-1----:R-:W-:Y:S05]  /*1e90*/  BSYNC B0 ;  /* 0x0000000000007941 */ /* 0x002fea0003800000 */
.L_x_1954:
        /* <DEDUP_REMOVED lines=16> */
[----:B------:R-:W-:-:S02]  /*1fa0*/  SHF.R.S32.HI R184, RZ, 0x3, R184 ;  /* 0x00000003ffb87819 */ /* 0x000fc400000114b8 */
[----:B------:R-:W-:Y:S01]  /*1fb0*/  LEA.HI R8, R6, R71, RZ, 0x1 ;  /* 0x0000004706087211 */ /* 0x000fe200078f08ff */
[----:B------:R-:W-:Y:S02]  /*1fc0*/  IMAD.IADD R6, R68, 0x1, -R15 ;  /* 0x0000000144067824 */ /* 0x000fe400078e0a0f */
[----:B------:R-:W-:Y:S02]  /*1fd0*/  IMAD.SHL.U32 R15, R184, 0x40, RZ ;  /* 0x00000040b80f7824 */ /* 0x000fe400078e00ff */
[----:B-1----:R-:W-:Y:S01]  /*1fe0*/  IMAD.SHL.U32 R16, R69, 0x8, RZ ;  /* 0x0000000845107824 */ /* 0x002fe200078e00ff */
[----:B------:R-:W-:Y:S02]  /*1ff0*/  LOP3.LUT R8, R8, 0xfffffffe, RZ, 0xc0, !PT ;  /* 0xfffffffe08087812 */ /* 0x000fe400078ec0ff */
[----:B------:R-:W-:Y:S02]  /*2000*/  SHF.R.S32.HI R17, RZ, 0x1f, R6 ;  /* 0x0000001fff117819 */ /* 0x000fe40000011406 */
[----:B------:R-:W-:-:S02]  /*2010*/  LOP3.LUT R15, R15, 0x1c0, RZ, 0xc0, !PT ;  /* 0x000001c00f0f7812 */ /* 0x000fc400078ec0ff */
[----:B------:R-:W-:Y:S01]  /*2020*/  IADD3 R28, P0, R16, R0, RZ ;  /* 0x00000000101c7210 */ /* 0x000fe20007f1e0ff */
[----:B------:R-:W-:Y:S01]  /*2030*/  IMAD.IADD R71, R71, 0x1, -R8 ;  /* 0x0000000147477824 */ /* 0x000fe200078e0a08 */
[----:B------:R-:W-:Y:S01]  /*2040*/  LEA.HI R0, R17, R6, RZ, 0x3 ;  /* 0x0000000611007211 */ /* 0x000fe200078f18ff */
[----:B------:R-:W-:Y:S01]  /*2050*/  IMAD R8, R19, R66, RZ ;  /* 0x0000004213087224 */ /* 0x000fe200078e02ff */
[--C-:B------:R-:W-:Y:S02]  /*2060*/  LOP3.LUT R19, R15, 0x38, R16.reuse, 0xf8, !PT ;  /* 0x000000380f137812 */ /* 0x100fe400078ef810 */
[----:B------:R-:W-:Y:S02]  /*2070*/  SHF.R.U32.HI R10, RZ, 0x3, R15 ;  /* 0x00000003ff0a7819 */ /* 0x000fe4000001160f */
[----:B------:R-:W-:Y:S02]  /*2080*/  LOP3.LUT R15, R0, 0xfffffff8, RZ, 0xc0, !PT ;  /* 0xfffffff8000f7812 */ /* 0x000fe400078ec0ff */
[----:B------:R-:W-:-:S02]  /*2090*/  SHF.R.S32.HI R17, RZ, 0x1f, R16 ;  /* 0x0000001fff117819 */ /* 0x000fc40000011410 */
[----:B------:R-:W-:Y:S01]  /*20a0*/  LEA.HI R7, R7, R68, RZ, 0x6 ;  /* 0x0000004407077211 */ /* 0x000fe200078f30ff */
[----:B------:R-:W-:Y:S01]  /*20b0*/  IMAD.IADD R15, R6, 0x1, -R15 ;  /* 0x00000001060f7824 */ /* 0x000fe200078e0a0f */
[----:B------:R-:W-:Y:S01]  /*20c0*/  LOP3.LUT R10, R19, R10, RZ, 0x3c, !PT ;  /* 0x0000000a130a7212 */ /* 0x000fe200078e3cff */
[----:B------:R-:W-:Y:S02]  /*20d0*/  IMAD.X R29, R17, 0x1, R11, P0 ;  /* 0x00000001111d7824 */ /* 0x000fe400000e060b */
[----:B------:R-:W-:Y:S02]  /*20e0*/  IMAD.SHL.U32 R7, R7, 0x8, RZ ;  /* 0x0000000807077824 */ /* 0x000fe400078e00ff */
[----:B------:R-:W-:Y:S02]  /*20f0*/  IMAD.SHL.U32 R6, R15, 0x40, RZ ;  /* 0x000000400f067824 */ /* 0x000fe400078e00ff */
[C---:B------:R-:W-:Y:S01]  /*2100*/  IMAD R8, R9.reuse, R67, R8 ;  /* 0x0000004309087224 */ /* 0x040fe200078e0208 */
[----:B------:R-:W-:Y:S01]  /*2110*/  LOP3.LUT R174, R10, 0xfffffe00, R7, 0xf8, !PT ;  /* 0xfffffe000aae7812 */ /* 0x000fe200078ef807 */
[----:B------:R-:W-:Y:S01]  /*2120*/  IMAD.WIDE.U32 R28, R9, R66, R28 ;  /* 0x00000042091c7225 */ /* 0x000fe200078e001c */
[----:B------:R-:W-:-:S03]  /*2130*/  LOP3.LUT R6, R6, 0x1c0, RZ, 0xc0, !PT ;  /* 0x000001c006067812 */ /* 0x000fc600078ec0ff */
[----:B------:R-:W-:Y:S02]  /*2140*/  IMAD.SHL.U32 R7, R71, 0x8, RZ ;  /* 0x0000000847077824 */ /* 0x000fe400078e00ff */
[----:B------:R-:W-:Y:S02]  /*2150*/  IMAD R180, R27, R14, RZ ;  /* 0x0000000e1bb47224 */ /* 0x000fe400078e02ff */
[----:B------:R-:W-:Y:S01]  /*2160*/  IMAD.IADD R29, R29, 0x1, R8 ;  /* 0x000000011d1d7824 */ /* 0x000fe200078e0208 */
[----:B------:R-:W-:Y:S01]  /*2170*/  LOP3.LUT R7, R6, 0x8, R7, 0xf8, !PT ;  /* 0x0000000806077812 */ /* 0x000fe200078ef807 */
[-C--:B------:R-:W-:Y:S01]  /*2180*/  IMAD R180, R13, R26.reuse, R180 ;  /* 0x0000001a0db47224 */ /* 0x080fe200078e02b4 */
[----:B------:R-:W-:Y:S01]  /*2190*/  SHF.R.U32.HI R56, RZ, 0x3, R6 ;  /* 0x00000003ff387819 */ /* 0x000fe20000011606 */
[----:B------:R-:W-:Y:S01]  /*21a0*/  IMAD.WIDE.U32 R26, R14, R26, R28 ;  /* 0x0000001a0e1a7225 */ /* 0x000fe200078e001c */
[----:B------:R-:W-:Y:S02]  /*21b0*/  SHF.R.S32.HI R72, RZ, 0x1f, R247 ;  /* 0x0000001fff487819 */ /* 0x000fe400000114f7 */
[----:B------:R-:W-:Y:S01]  /*21c0*/  LOP3.LUT R56, R7, R56, RZ, 0x3c, !PT ;  /* 0x0000003807387212 */ /* 0x000fe200078e3cff */
[----:B------:R-:W-:Y:S01]  /*21d0*/  IMAD.SHL.U32 R9, R0, 0x40, RZ ;  /* 0x0000004000097824 */ /* 0x000fe200078e00ff */
[----:B------:R-:W-:-:S02]  /*21e0*/  IADD3 R12, R16, 0x40, RZ ;  /* 0x00000040100c7810 */ /* 0x000fc40007ffe0ff */
[----:B------:R-:W-:Y:S02]  /*21f0*/  SHF.R.S32.HI R0, RZ, 0x1f, R245 ;  /* 0x0000001fff007819 */ /* 0x000fe400000114f5 */
[----:B------:R-:W-:Y:S02]  /*2200*/  LOP3.LUT R56, R56, 0xfffffe00, R9, 0xf8, !PT ;  /* 0xfffffe0038387812 */ /* 0x000fe400078ef809 */
[----:B------:R-:W-:Y:S01]  /*2210*/  SHF.R.S32.HI R185, RZ, 0x1f, R184 ;  /* 0x0000001fffb97819 */ /* 0x000fe200000114b8 */
[----:B------:R-:W-:Y:S02]  /*2220*/  IMAD.IADD R181, R27, 0x1, R180 ;  /* 0x000000011bb57824 */ /* 0x000fe400078e02b4 */
[----:B------:R-:W-:Y:S02]  /*2230*/  IMAD.MOV.U32 R180, RZ, RZ, R26 ;  /* 0x000000ffffb47224 */ /* 0x000fe400078e001a */
[----:B------:R-:W-:-:S04]  /*2240*/  IMAD.WIDE R190, R243, 0x40, R184 ;  /* 0x00000040f3be7825 */ /* 0x000fc800078e02b8 */
[-C--:B------:R-:W-:Y:S02]  /*2250*/  IMAD R175, R65, R184.reuse, RZ ;  /* 0x000000b841af7224 */ /* 0x080fe400078e02ff */
[----:B------:R-:W-:Y:S02]  /*2260*/  IMAD R183, R67, R184, RZ ;  /* 0x000000b843b77224 */ /* 0x000fe400078e02ff */
[C---:B------:R-:W-:Y:S02]  /*2270*/  IMAD R175, R185.reuse, R64, R175 ;  /* 0x00000040b9af7224 */ /* 0x040fe400078e02af */
[-C--:B------:R-:W-:Y:S02]  /*2280*/  IMAD R183, R185, R66.reuse, R183 ;  /* 0x00000042b9b77224 */ /* 0x080fe400078e02b7 */
[----:B------:R-:W-:Y:S01]  /*2290*/  IMAD.WIDE.U32 R180, R184, R66, R180 ;  /* 0x00000042b8b47225 */ /* 0x000fe200078e00b4 */
[C---:B------:R-:W-:Y:S02]  /*22a0*/  LOP3.LUT P1, RZ, R15.reuse, 0x4, RZ, 0xc0, !PT ;  /* 0x000000040fff7812 */ /* 0x040fe4000782c0ff */
[----:B------:R-:W-:Y:S01]  /*22b0*/  LOP3.LUT P0, RZ, R15, 0x2, RZ, 0xc0, !PT ;  /* 0x000000020fff7812 */ /* 0x000fe2000780c0ff */
[----:B------:R-:W-:-:S02]  /*22c0*/  IMAD.MOV.U32 R57, RZ, RZ, 0x10 ;  /* 0x00000010ff397424 */ /* 0x000fc400078e00ff */
        /* <DEDUP_REMOVED lines=24> */
[----:B------:R-:W-:Y:S01]  /*2450*/  IMAD R0, R22, R0, R9 ;  /* 0x0000000016007224 */ /* 0x000fe200078e0209 */
[C---:B------:R-:W-:Y:S02]  /*2460*/  IADD3 R11, R16.reuse, 0x80, RZ ;  /* 0x00000080100b7810 */ /* 0x040fe40007ffe0ff */
[----:B------:R-:W-:Y:S01]  /*2470*/  IADD3 R10, R16, 0xc0, RZ ;  /* 0x000000c0100a7810 */ /* 0x000fe20007ffe0ff */
[----:B------:R-:W-:Y:S01]  /*2480*/  IMAD.WIDE.U32 R22, R245, R22, R6 ;  /* 0x00000016f5167225 */ /* 0x000fe200078e0006 */
[----:B------:R-:W-:-:S02]  /*2490*/  SEL R7, RZ, 0x1, P3 ;  /* 0x00000001ff077807 */ /* 0x000fc40001800000 */
[-C--:B------:R-:W-:Y:S01]  /*24a0*/  ISETP.GE.AND P3, PT, R11, R77.reuse, PT ;  /* 0x0000004d0b00720c */ /* 0x080fe20003f66270 */
[----:B------:R-:W-:Y:S01]  /*24b0*/  IMAD.SHL.U32 R4, R4, 0x2, RZ ;  /* 0x0000000204047824 */ /* 0x000fe200078e00ff */
[----:B------:R-:W-:Y:S01]  /*24c0*/  ISETP.GE.AND P2, PT, R10, R77, PT ;  /* 0x0000004d0a00720c */ /* 0x000fe20003f46270 */
[----:B------:R-:W-:Y:S01]  /*24d0*/  IMAD.IADD R23, R23, 0x1, R0 ;  /* 0x0000000117177824 */ /* 0x000fe200078e0200 */
[----:B------:R-:W-:Y:S02]  /*24e0*/  SEL R0, RZ, 0x4, P3 ;  /* 0x00000004ff007807 */ /* 0x000fe40001800000 */
[----:B------:R-:W-:Y:S02]  /*24f0*/  LOP3.LUT R4, R4, 0x2, R7, 0xe2, !PT ;  /* 0x0000000204047812 */ /* 0x000fe400078ee207 */
[----:B------:R-:W-:Y:S02]  /*2500*/  SEL R75, RZ, 0x8, P2 ;  /* 0x00000008ff4b7807 */ /* 0x000fe40001000000 */
[----:B------:R-:W-:-:S02]  /*2510*/  SHF.R.S32.HI R7, RZ, 0x1f, R74 ;  /* 0x0000001fff077819 */ /* 0x000fc4000001144a */
[----:B------:R-:W-:Y:S02]  /*2520*/  LOP3.LUT R75, R75, R4, R0, 0xfe, !PT ;  /* 0x000000044b4b7212 */ /* 0x000fe400078efe00 */
[----:B------:R-:W-:-:S04]  /*2530*/  LEA.HI R0, R7, R74, RZ, 0x6 ;  /* 0x0000004a07007211 */ /* 0x000fc800078f30ff */
[----:B------:R-:W-:Y:S02]  /*2540*/  SHF.R.S32.HI R0, RZ, 0x6, R0 ;  /* 0x00000006ff007819 */ /* 0x000fe40000011400 */
[----:B------:R-:W-:Y:S02]  /*2550*/  IADD3 R176, P2, R16, R2, RZ ;  /* 0x0000000210b07210 */ /* 0x000fe40007f5e0ff */
[----:B------:R-:W-:Y:S01]  /*2560*/  IMNMX R101, R239, R0, !PT ;  /* 0x00000000ef657217 */ /* 0x000fe20007800200 */
[----:B------:R-:W-:-:S03]  /*2570*/  @!P4 IMAD.MOV.U32 R18, RZ, RZ, RZ ;  /* 0x000000ffff12c224 */ /* 0x000fc600078e00ff */
[----:B------:R-:W-:Y:S01]  /*2580*/  ISETP.GT.AND P4, PT, R166, R101, PT ;  /* 0x00000065a600720c */ /* 0x000fe20003f84270 */
[----:B------:R-:W-:Y:S02]  /*2590*/  IMAD.X R177, R17, 0x1, R3, P2 ;  /* 0x0000000111b17824 */ /* 0x000fe400010e0603 */
[----:B------:R-:W-:Y:S02]  /*25a0*/  IMAD R193, R191, R194, RZ ;  /* 0x000000c2bfc17224 */ /* 0x000fe400078e02ff */
[----:B------:R-:W-:Y:S01]  /*25b0*/  IMAD.WIDE.U32 R176, R184, R64, R176 ;  /* 0x00000040b8b07225 */ /* 0x000fe200078e00b0 */
[----:B------:R-:W-:-:S03]  /*25c0*/  LEA R188, P2, R180, R186, 0x1 ;  /* 0x000000bab4bc7211 */ /* 0x000fc600078408ff */
[----:B------:R-:W-:Y:S01]  /*25d0*/  IMAD R193, R190, R195, R193 ;  /* 0x000000c3bec17224 */ /* 0x000fe200078e02c1 */
[----:B------:R-:W-:Y:S01]  /*25e0*/  LEA R240, P3, R176, R178, 0x1 ;  /* 0x000000b2b0f07211 */ /* 0x000fe200078608ff */
[----:B------:R-:W-:Y:S02]  /*25f0*/  IMAD.IADD R175, R177, 0x1, R175 ;  /* 0x00000001b1af7824 */ /* 0x000fe400078e02af */
[----:B------:R-:W-:Y:S01]  /*2600*/  IMAD.WIDE.U32 R190, R190, R194, R22 ;  /* 0x000000c2bebe7225 */ /* 0x000fe200078e0016 */
[----:B------:R-:W-:Y:S02]  /*2610*/  LEA.HI.X R189, R180, R187, R183, 0x1, P2 ;  /* 0x000000bbb4bd7211 */ /* 0x000fe400010f0cb7 */
[----:B------:R-:W-:Y:S01]  /*2620*/  LEA.HI.X R241, R176, R179, R175, 0x1, P3 ;  /* 0x000000b3b0f17211 */ /* 0x000fe200018f0caf */
[----:B------:R-:W-:Y:S01]  /*2630*/  IMAD.IADD R193, R191, 0x1, R193 ;  /* 0x00000001bfc17824 */ /* 0x000fe200078e02c1 */
        /* <DEDUP_REMOVED lines=87> */
[----:B------:R-:W-:Y:S01]  /*2bb0*/  IMAD.X R59, R9, 0x1, R0, P1 ;  /* 0x00000001093b7824 */ /* 0x000fe200008e0600 */
[----:B------:R-:W-:Y:S01]  /*2bc0*/  IADD3 R94, P1, R237, 0x80, RZ ;  /* 0x00000080ed5e7810 */ /* 0x000fe20007f3e0ff */
        /* <DEDUP_REMOVED lines=16> */
[--C-:B------:R-:W-:Y:S01]  /*2cd0*/  IMAD.X R91, R93, 0x1, R238.reuse, P1 ;  /* 0x000000015d5b7824 */ /* 0x100fe200008e06ee */
        /* <DEDUP_REMOVED lines=9> */
[C---:B------:R-:W-:Y:S01]  /*2d70*/  IMAD.IADD R160, R173.reuse, 0x1, R162 ;  /* 0x00000001ada07824 */ /* 0x040fe200078e02a2 */
[-C--:B------:R-:W-:Y:S01]  /*2d80*/  IADD3 R84, P3, R92, R237.reuse, RZ ;  /* 0x000000ed5c547210 */ /* 0x080fe20007f7e0ff */
[C---:B------:R-:W-:Y:S01]  /*2d90*/  IMAD.IADD R158, R173.reuse, 0x1, R161 ;  /* 0x00000001ad9e7824 */ /* 0x040fe200078e02a1 */
[----:B------:R-:W-:Y:S02]  /*2da0*/  IADD3 R82, P2, R86, R237, RZ ;  /* 0x000000ed56527210 */ /* 0x000fe40007f5e0ff */
[----:B------:R-:W-:Y:S01]  /*2db0*/  IADD3 R156, R173, R159, RZ ;  /* 0x0000009fad9c7210 */ /* 0x000fe20007ffe0ff */
[----:B------:R-:W-:Y:S01]  /*2dc0*/  IMAD.SHL.U32 R125, R200, 0x10, RZ ;  /* 0x00000010c87d7824 */ /* 0x000fe200078e00ff */
[----:B------:R-:W-:Y:S01]  /*2dd0*/  IADD3 R76, R199, R3, RZ ;  /* 0x00000003c74c7210 */ /* 0x000fe20007ffe0ff */
[----:B------:R-:W-:Y:S01]  /*2de0*/  IMAD.X R89, R95, 0x1, R238, P4 ;  /* 0x000000015f597824 */ /* 0x000fe200020e06ee */
[----:B------:R-:W-:Y:S01]  /*2df0*/  IADD3.X R83, R91, R238, RZ, P3, !PT ;  /* 0x000000ee5b537210 */ /* 0x000fe20001ffe4ff */
[--C-:B------:R-:W-:Y:S01]  /*2e00*/  IMAD.X R105, RZ, RZ, R102.reuse, P5 ;  /* 0x000000ffff697224 */ /* 0x100fe200028e0666 */
[----:B------:R-:W-:Y:S01]  /*2e10*/  SHF.L.U64.HI R5, R66, 0x5, R67 ;  /* 0x0000000542057819 */ /* 0x000fe20000010243 */
[--C-:B------:R-:W-:Y:S01]  /*2e20*/  IMAD.X R109, RZ, RZ, R102.reuse, P1 ;  /* 0x000000ffff6d7224 */ /* 0x100fe200008e0666 */
[C-C-:B------:R-:W-:Y:S01]  /*2e30*/  SHF.L.U64.HI R124, R200.reuse, 0x4, R201.reuse ;  /* 0x00000004c87c7819 */ /* 0x140fe200000102c9 */
        /* <DEDUP_REMOVED lines=10> */
[----:B------:R-:W-:Y:S01]  /*2ee0*/  IMAD.IADD R157, R173, 0x1, R160 ;  /* 0x00000001ad9d7824 */ /* 0x000fe200078e02a0 */
[----:B------:R-:W-:Y:S01]  /*2ef0*/  IADD3 R115, P3, R113, R104, RZ ;  /* 0x0000006871737210 */ /* 0x000fe20007f7e0ff */
[----:B------:R-:W-:Y:S01]  /*2f00*/  IMAD.IADD R155, R173, 0x1, R158 ;  /* 0x00000001ad9b7824 */ /* 0x000fe200078e029e */
[----:B------:R-:W-:Y:S01]  /*2f10*/  IADD3 R121, P1, R113, R108, RZ ;  /* 0x0000006c71797210 */ /* 0x000fe20007f3e0ff */
[----:B------:R-:W-:Y:S01]  /*2f20*/  IMAD.IADD R154, R173, 0x1, R156 ;  /* 0x00000001ad9a7824 */ /* 0x000fe200078e029c */
[----:B------:R-:W-:Y:S01]  /*2f30*/  IADD3 R123, P0, R116, R113, RZ ;  /* 0x00000071747b7210 */ /* 0x000fe20007f1e0ff */
        /* <DEDUP_REMOVED lines=13> */
[--C-:B------:R-:W-:Y:S01]  /*3010*/  IMAD.X R106, R105, 0x1, R102.reuse, P5 ;  /* 0x00000001696a7824 */ /* 0x100fe200028e0666 */
        /* <DEDUP_REMOVED lines=14> */
.L_x_2075:
        /* <DEDUP_REMOVED lines=22> */
.L_x_1959:
[----:B------:R-:W-:Y:S05]  /*3260*/  BSYNC B0 ;  /* 0x0000000000007941 */ /* 0x000fea0003800000 */
.L_x_1958:
        /* <DEDUP_REMOVED lines=21> */
.L_x_1961:
[----:B------:R-:W-:Y:S05]  /*33c0*/  BSYNC B0 ;  /* 0x0000000000007941 */ /* 0x000fea0003800000 */
.L_x_1960:
        /* <DEDUP_REMOVED lines=21> */
.L_x_1963:
[----:B------:R-:W-:Y:S05]  /*3520*/  BSYNC B0 ;  /* 0x0000000000007941 */ /* 0x000fea0003800000 */
.L_x_1962:
        /* <DEDUP_REMOVED lines=21> */
.L_x_1965:
[----:B------:R-:W-:Y:S05]  /*3680*/  BSYNC B0 ;  /* 0x0000000000007941 */ /* 0x000fea0003800000 */
.L_x_1964:
        /* <DEDUP_REMOVED lines=65> */
.L_x_1972:
[----:B------:R-:W-:Y:S05]  /*3aa0*/  BSYNC B0 ;  /* 0x0000000000007941 */ /* 0x000fea0003800000 */
.L_x_1971:
        /* <DEDUP_REMOVED lines=50> */
.L_x_1974:
[----:B------:R-:W-:Y:S05]  /*3dd0*/  BSYNC B0 ;  /* 0x0000000000007941 */ /* 0x000fea0003800000 */
.L_x_1973:
        /* <DEDUP_REMOVED lines=50> */
.L_x_1976:
[----:B------:R-:W-:Y:S05]  /*4100*/  BSYNC B0 ;  /* 0x0000000000007941 */ /* 0x000fea0003800000 */
.L_x_1975:
        /* <DEDUP_REMOVED lines=49> */
.L_x_1970:
[----:B------:R-:W-:Y:S05]  /*4420*/  BSYNC B1 ;  /* 0x0000000000017941 */ /* 0x000fea0003800000 */
.L_x_1969:
        /* <DEDUP_REMOVED lines=63> */
.L_x_1980:
[----:B------:R-:W-:Y:S05]  /*4820*/  BSYNC B0 ;  /* 0x0000000000007941 */ /* 0x000fea0003800000 */
.L_x_1979:
        /* <DEDUP_REMOVED lines=53> */
.L_x_1982:
[----:B------:R-:W-:Y:S05]  /*4b80*/  BSYNC B0 ;  /* 0x0000000000007941 */ /* 0x000fea0003800000 */
.L_x_1981:
        /* <DEDUP_REMOVED lines=53> */
.L_x_1984:
[----:B------:R-:W-:Y:S05]  /*4ee0*/  BSYNC B0 ;  /* 0x0000000000007941 */ /* 0x000fea0003800000 */
.L_x_1983:
        /* <DEDUP_REMOVED lines=52> */
.L_x_1978:
[----:B------:R-:W-:Y:S05]  /*5230*/  BSYNC B1 ;  /* 0x0000000000017941 */ /* 0x000fea0003800000 */
.L_x_1977:
        /* <DEDUP_REMOVED lines=63> */
.L_x_1988:
[----:B------:R-:W-:Y:S05]  /*5630*/  BSYNC B0 ;  /* 0x0000000000007941 */ /* 0x000fea0003800000 */
.L_x_1987:
        /* <DEDUP_REMOVED lines=53> */
.L_x_1990:
[----:B------:R-:W-:Y:S05]  /*5990*/  BSYNC B0 ;  /* 0x0000000000007941 */ /* 0x000fea0003800000 */
.L_x_1989:
        /* <DEDUP_REMOVED lines=53> */
.L_x_1992:
[----:B------:R-:W-:Y:S05]  /*5cf0*/  BSYNC B0 ;  /* 0x0000000000007941 */ /* 0x000fea0003800000 */
.L_x_1991:
        /* <DEDUP_REMOVED lines=52> */
.L_x_1986:
[----:B------:R-:W-:Y:S05]  /*6040*/  BSYNC B1 ;  /* 0x0000000000017941 */ /* 0x000fea0003800000 */
.L_x_1985:
        /* <DEDUP_REMOVED lines=65> */
.L_x_1996:
[----:B------:R-:W-:Y:S05]  /*6460*/  BSYNC B0 ;  /* 0x0000000000007941 */ /* 0x000fea0003800000 */
.L_x_1995:
        /* <DEDUP_REMOVED lines=53> */
.L_x_1998:
[----:B------:R-:W-:Y:S05]  /*67c0*/  BSYNC B0 ;  /* 0x0000000000007941 */ /* 0x000fea0003800000 */
.L_x_1997:
        /* <DEDUP_REMOVED lines=53> */
.L_x_2000:
[----:B------:R-:W-:Y:S05]  /*6b20*/  BSYNC B0 ;  /* 0x0000000000007941 */ /* 0x000fea0003800000 */
.L_x_1999:
        /* <DEDUP_REMOVED lines=52> */
.L_x_1994:
[----:B------:R-:W-:Y:S05]  /*6e70*/  BSYNC B1 ;  /* 0x0000000000017941 */ /* 0x000fea0003800000 */
.L_x_1993:
[----:B-1----:R-:W2:Y:S02]  /*6e80*/  LD.E R3, [R20.64+0xd0] ;  /* 0x0000d00614037980 */ /* 0x002ea4000c101900 */
[----:B--2---:R-:W-:Y:S05]  /*6e90*/  IMAD.U32 R3, R3, -0x20, RZ ;  /* 0xffffffe003037824 */ /* 0x004fea00078e00ff */
[C---:B------:R-:W-:Y:S02]  /*6ea0*/  LEA R18, P1, R3.reuse, R18, 0x1 ;  /* 0x0000001203127211 */ /* 0x040fe400078208ff */
[C---:B------:R-:W-:Y:S02]  /*6eb0*/  LEA R58, P0, R3.reuse, R58, 0x1 ;  /* 0x0000003a033a7211 */ /* 0x040fe400078008ff */
[C---:B------:R-:W-:Y:S02]  /*6ec0*/  LEA.HI.X.SX32 R19, R3.reuse, R19, 0x1, P1 ;  /* 0x0000001303137211 */ /* 0x040fe400008f0eff */
[----:B------:R-:W-:Y:S01]  /*6ed0*/  LEA.HI.X.SX32 R59, R3, R59, 0x1, P0 ;  /* 0x0000003b033b7211 */ /* 0x000fe200000f0eff */
[----:B------:R-:W-:-:S05]  /*6ee0*/  BRA `(.L_x_2001) ;  /* 0x0000680000007947 */ /* 0x000fca0003800000 */
.L_x_1968:
        /* <DEDUP_REMOVED lines=89> */
.L_x_2007:
[----:B------:R-:W-:Y:S05]  /*7480*/  BSYNC B0 ;  /* 0x0000000000007941 */ /* 0x000fea0003800000 */
.L_x_2006:
[----:B-----5:R3:W-:Y:S02]  /*7490*/  ST.E.128 [R138.64], R44 ;  /* 0x0000002c8a007985 */ /* 0x0207e4000c101d06 */
.L_x_2005:
[----:B------:R-:W-:Y:S05]  /*74a0*/  BSYNC B1 ;  /* 0x0000000000017941 */ /* 0x000fea0003800000 */
.L_x_2004:
        /* <DEDUP_REMOVED lines=87> */
.L_x_2011:
[----:B------:R-:W-:Y:S05]  /*7a20*/  BSYNC B0 ;  /* 0x0000000000007941 */ /* 0x000fea0003800000 */
.L_x_2010:
[----:B-----5:R4:W-:Y:S02]  /*7a30*/  ST.E.128 [R138.64+0x80], R44 ;  /* 0x0000802c8a007985 */ /* 0x0209e4000c101d06 */
.L_x_2009:
[----:B------:R-:W-:Y:S05]  /*7a40*/  BSYNC B1 ;  /* 0x0000000000017941 */ /* 0x000fea0003800000 */
.L_x_2008:
        /* <DEDUP_REMOVED lines=87> */
.L_x_2015:
[----:B------:R-:W-:Y:S05]  /*7fc0*/  BSYNC B0 ;  /* 0x0000000000007941 */ /* 0x000fea0003800000 */
.L_x_2014:
[----:B-----5:R4:W-:Y:S02]  /*7fd0*/  ST.E.128 [R138.64+0x100], R44 ;  /* 0x0001002c8a007985 */ /* 0x0209e4000c101d06 */
.L_x_2013:
[----:B------:R-:W-:Y:S05]  /*7fe0*/  BSYNC B1 ;  /* 0x0000000000017941 */ /* 0x000fea0003800000 */
.L_x_2012:
        /* <DEDUP_REMOVED lines=86> */
.L_x_2017:
[----:B------:R-:W-:Y:S05]  /*8550*/  BSYNC B0 ;  /* 0x0000000000007941 */ /* 0x000fea0003800000 */
.L_x_2016:
[----:B-----5:R4:W-:Y:S02]  /*8560*/  ST.E.128 [R138.64+0x180], R44 ;  /* 0x0001802c8a007985 */ /* 0x0209e4000c101d06 */
.L_x_2003:
[----:B------:R-:W-:Y:S05]  /*8570*/  BSYNC B2 ;  /* 0x0000000000027941 */ /* 0x000fea0003800000 */
.L_x_2002:
        /* <DEDUP_REMOVED lines=43> */
[----:B------:R-:W-:Y:S06]  /*8830*/  LEA.HI.X R61, R205, R137, R54, 0x1, P0 ;  /* 0x00000089cd3d7211 */ /* 0x000fec00000f0c36 */
        /* <DEDUP_REMOVED lines=23> */
[C---:B--2---:R-:W-:Y:S01]  /*89b0*/  LOP3.LUT R40, R60.reuse, 0xffff0000, RZ, 0xc0, !PT ;  /* 0xffff00003c287812 */ /* 0x044fe200078ec0ff */
        /* <DEDUP_REMOVED lines=29> */
.L_x_2023:
[----:B------:R-:W-:Y:S05]  /*8b90*/  BSYNC B0 ;  /* 0x0000000000007941 */ /* 0x000fea0003800000 */
.L_x_2022:
[C---:B-1----:R-:W-:Y:S04]  /*8ba0*/  LEA R2, P0, R237.reuse, R138, 0x1 ;  /* 0x0000008aed027211 */ /* 0x042fe800078008ff */
[----:B------:R-:W-:Y:S05]  /*8bb0*/  LEA.HI.X R3, R237, R139, R238, 0x1, P0 ;  /* 0x0000008bed037211 */ /* 0x000fea00000f0cee */
[----:B-----5:R1:W-:Y:S04]  /*8bc0*/  ST.E.128 [R2.64], R48 ;  /* 0x0000003002007985 */ /* 0x0203e8000c101d06 */
.L_x_2021:
[----:B------:R-:W-:Y:S05]  /*8bd0*/  BSYNC B1 ;  /* 0x0000000000017941 */ /* 0x000fea0003800000 */
.L_x_2020:
        /* <DEDUP_REMOVED lines=92> */
.L_x_2027:
[----:B------:R-:W-:Y:S05]  /*91a0*/  BSYNC B0 ;  /* 0x0000000000007941 */ /* 0x000fea0003800000 */
.L_x_2026:
[C---:B------:R-:W-:Y:S04]  /*91b0*/  LEA R2, P0, R98.reuse, R138, 0x1 ;  /* 0x0000008a62027211 */ /* 0x040fe800078008ff */
[----:B------:R-:W-:Y:S05]  /*91c0*/  LEA.HI.X R3, R98, R139, R97, 0x1, P0 ;  /* 0x0000008b62037211 */ /* 0x000fea00000f0c61 */
[----:B-----5:R1:W-:Y:S04]  /*91d0*/  ST.E.128 [R2.64], R48 ;  /* 0x0000003002007985 */ /* 0x0203e8000c101d06 */
.L_x_2025:
[----:B------:R-:W-:Y:S05]  /*91e0*/  BSYNC B1 ;  /* 0x0000000000017941 */ /* 0x000fea0003800000 */
.L_x_2024:
        /* <DEDUP_REMOVED lines=16> */
[C---:B---34-:R-:W-:Y:S01]  /*92f0*/  LOP3.LUT R45, R49.reuse, 0xffff0000, RZ, 0xc0, !PT ;  /* 0xffff0000312d7812 */ /* 0x058fe200078ec0ff */
        /* <DEDUP_REMOVED lines=15> */
[----:B------:R-:W3:Y:S03]  /*93f0*/  LD.E.128 R24, [R22.64] ;  /* 0x0000000616187980 */ /* 0x000ee6000c101d00 */
[----:B------:R-:W-:Y:S02]  /*9400*/  LEA.HI.X R211, R205, R135, R208, 0x1, P0 ;  /* 0x00000087cdd37211 */ /* 0x000fe400000f0cd0 */
[----:B------:R-:W-:Y:S04]  /*9410*/  IADD3 R205, P0, R161, R212, RZ ;  /* 0x000000d4a1cd7210 */ /* 0x000fe80007f1e0ff */
[----:B------:R-:W-:Y:S01]  /*9420*/  LEA.HI.X.SX32 R54, R212, R149, 0x1, P0 ;  /* 0x00000095d4367211 */ /* 0x000fe200000f0eff */
[----:B------:R-:W4:Y:S01]  /*9430*/  LD.E.128 R208, [R210.64] ;  /* 0x00000006d2d07980 */ /* 0x000f22000c101d00 */
        /* <DEDUP_REMOVED lines=21> */
[----:B------:R-:W-:Y:S01]  /*9590*/  FMUL.FTZ R0, R32, R37 ;  /* 0x0000002520007220 */ /* 0x000fe20000410000 */
[C---:B--2---:R-:W-:Y:S01]  /*95a0*/  LOP3.LUT R40, R60.reuse, 0xffff0000, RZ, 0xc0, !PT ;  /* 0xffff00003c287812 */ /* 0x044fe200078ec0ff */
[----:B------:R-:W-:Y:S01]  /*95b0*/  IMAD.U32 R38, R60, 0x10000, RZ ;  /* 0x000100003c267824 */ /* 0x000fe200078e00ff */
[----:B------:R-:W-:Y:S01]  /*95c0*/  SHF.L.U32 R43, R61, 0x10, RZ ;  /* 0x000000103d2b7819 */ /* 0x000fe200000006ff */
[----:B------:R-:W-:Y:S01]  /*95d0*/  @!P1 FADD.FTZ R35, -R35, -RZ ;  /* 0x800000ff23239221 */ /* 0x000fe20000010100 */
[----:B------:R-:W-:Y:S01]  /*95e0*/  LOP3.LUT R23, R211, 0xffff0000, RZ, 0xc0, !PT ;  /* 0xffff0000d3177812 */ /* 0x000fe200078ec0ff */
[----:B------:R-:W-:Y:S01]  /*95f0*/  FMUL.FTZ R2, R31, R36 ;  /* 0x000000241f027220 */ /* 0x000fe20000410000 */
[----:B------:R-:W-:Y:S01]  /*9600*/  LOP3.LUT R44, R61, 0xffff0000, RZ, 0xc0, !PT ;  /* 0xffff00003d2c7812 */ /* 0x000fe200078ec0ff */
[----:B------:R-:W-:Y:S01]  /*9610*/  FMUL.FTZ R3, R29, R34 ;  /* 0x000000221d037220 */ /* 0x000fe20000410000 */
[----:B------:R-:W-:Y:S01]  /*9620*/  LOP3.LUT R48, R62, 0xffff0000, RZ, 0xc0, !PT ;  /* 0xffff00003e307812 */ /* 0x000fe200078ec0ff */
[----:B------:R-:W-:Y:S01]  /*9630*/  @!P1 FADD.FTZ R33, -R33, -RZ ;  /* 0x800000ff21219221 */ /* 0x000fe20000010100 */
[----:B------:R-:W-:Y:S01]  /*9640*/  SHF.L.U32 R51, R63, 0x10, RZ ;  /* 0x000000103f337819 */ /* 0x000fe200000006ff */
[----:B------:R-:W-:Y:S01]  /*9650*/  FFMA.FTZ R0, R39, R38, R0 ;  /* 0x0000002627007223 */ /* 0x000fe20000010000 */
[----:B------:R-:W-:Y:S01]  /*9660*/  LOP3.LUT R52, R63, 0xffff0000, RZ, 0xc0, !PT ;  /* 0xffff00003f347812 */ /* 0x000fe200078ec0ff */
[----:B------:R-:W-:Y:S02]  /*9670*/  FMUL.FTZ R4, R30, R35 ;  /* 0x000000231e047220 */ /* 0x000fe40000410000 */
        /* <DEDUP_REMOVED lines=19> */
.L_x_2031:
[----:B------:R-:W-:Y:S05]  /*97b0*/  BSYNC B0 ;  /* 0x0000000000007941 */ /* 0x000fea0003800000 */
.L_x_2030:
[C---:B------:R-:W-:Y:S04]  /*97c0*/  LEA R2, P0, R94.reuse, R138, 0x1 ;  /* 0x0000008a5e027211 */ /* 0x040fe800078008ff */
[----:B------:R-:W-:Y:S05]  /*97d0*/  LEA.HI.X R3, R94, R139, R93, 0x1, P0 ;  /* 0x0000008b5e037211 */ /* 0x000fea00000f0c5d */
[----:B-----5:R1:W-:Y:S04]  /*97e0*/  ST.E.128 [R2.64], R48 ;  /* 0x0000003002007985 */ /* 0x0203e8000c101d06 */
.L_x_2029:
[----:B------:R-:W-:Y:S05]  /*97f0*/  BSYNC B1 ;  /* 0x0000000000017941 */ /* 0x000fea0003800000 */
.L_x_2028:
        /* <DEDUP_REMOVED lines=91> */
.L_x_2033:
[----:B------:R-:W-:Y:S05]  /*9db0*/  BSYNC B0 ;  /* 0x0000000000007941 */ /* 0x000fea0003800000 */
.L_x_2032:
[C---:B------:R-:W-:Y:S04]  /*9dc0*/  LEA R2, P0, R88.reuse, R138, 0x1 ;  /* 0x0000008a58027211 */ /* 0x040fe800078008ff */
[----:B------:R-:W-:Y:S05]  /*9dd0*/  LEA.HI.X R3, R88, R139, R87, 0x1, P0 ;  /* 0x0000008b58037211 */ /* 0x000fea00000f0c57 */
[----:B-----5:R1:W-:Y:S04]  /*9de0*/  ST.E.128 [R2.64], R48 ;  /* 0x0000003002007985 */ /* 0x0203e8000c101d06 */
.L_x_2019:
[----:B------:R-:W-:Y:S05]  /*9df0*/  BSYNC B2 ;  /* 0x0000000000027941 */ /* 0x000fea0003800000 */
.L_x_2018:
        /* <DEDUP_REMOVED lines=97> */
.L_x_2039:
[----:B------:R-:W-:Y:S05]  /*a410*/  BSYNC B0 ;  /* 0x0000000000007941 */ /* 0x000fea0003800000 */
.L_x_2038:
[C---:B------:R-:W-:Y:S04]  /*a420*/  LEA R2, P0, R99.reuse, R138, 0x1 ;  /* 0x0000008a63027211 */ /* 0x040fe800078008ff */
[----:B------:R-:W-:Y:S05]  /*a430*/  LEA.HI.X R3, R99, R139, R100, 0x1, P0 ;  /* 0x0000008b63037211 */ /* 0x000fea00000f0c64 */
[----:B-----5:R1:W-:Y:S04]  /*a440*/  ST.E.128 [R2.64], R48 ;  /* 0x0000003002007985 */ /* 0x0203e8000c101d06 */
.L_x_2037:
[----:B------:R-:W-:Y:S05]  /*a450*/  BSYNC B1 ;  /* 0x0000000000017941 */ /* 0x000fea0003800000 */
.L_x_2036:
        /* <DEDUP_REMOVED lines=28> */
[----:B------:R-:W-:Y:S02]  /*a620*/  LEA.HI.X.SX32 R54, R209, R148, 0x1, P2 ;  /* 0x00000094d1367211 */ /* 0x000fe400010f0eff */
[C---:B-1----:R-:W-:Y:S01]  /*a630*/  LEA R210, P0, R207.reuse, R134, 0x1 ;  /* 0x00000086cfd27211 */ /* 0x042fe200078008ff */
        /* <DEDUP_REMOVED lines=62> */
.L_x_2043:
[----:B------:R-:W-:Y:S05]  /*aa20*/  BSYNC B0 ;  /* 0x0000000000007941 */ /* 0x000fea0003800000 */
.L_x_2042:
[C---:B------:R-:W-:Y:S04]  /*aa30*/  LEA R2, P0, R96.reuse, R138, 0x1 ;  /* 0x0000008a60027211 */ /* 0x040fe800078008ff */
[----:B------:R-:W-:Y:S05]  /*aa40*/  LEA.HI.X R3, R96, R139, R95, 0x1, P0 ;  /* 0x0000008b60037211 */ /* 0x000fea00000f0c5f */
[----:B-----5:R1:W-:Y:S04]  /*aa50*/  ST.E.128 [R2.64], R48 ;  /* 0x0000003002007985 */ /* 0x0203e8000c101d06 */
.L_x_2041:
[----:B------:R-:W-:Y:S05]  /*aa60*/  BSYNC B1 ;  /* 0x0000000000017941 */ /* 0x000fea0003800000 */
.L_x_2040:
        /* <DEDUP_REMOVED lines=28> */
[----:B------:R-:W-:Y:S01]  /*ac30*/  LEA.HI.X.SX32 R208, R207, R146, 0x1, P2 ;  /* 0x00000092cfd07211 */ /* 0x000fe200010f0eff */
[----:B------:R-:W-:Y:S01]  /*ac40*/  IMAD.MOV.U32 R207, RZ, RZ, RZ ;  /* 0x000000ffffcf7224 */ /* 0x000fe200078e00ff */
[C---:B-1----:R-:W-:Y:S01]  /*ac50*/  LEA R210, P0, R205.reuse, R134, 0x1 ;  /* 0x00000086cdd27211 */ /* 0x042fe200078008ff */
[----:B------:R-:W3:Y:S01]  /*ac60*/  LD.E.128 R24, [R22.64] ;  /* 0x0000000616187980 */ /* 0x000ee2000c101d00 */
[----:B------:R-:W-:Y:S02]  /*ac70*/  @P1 IADD3 R207, -R54, RZ, RZ ;  /* 0x000000ff36cf1210 */ /* 0x000fe40007ffe1ff */
        /* <DEDUP_REMOVED lines=59> */
.L_x_2047:
[----:B------:R-:W-:Y:S05]  /*b030*/  BSYNC B0 ;  /* 0x0000000000007941 */ /* 0x000fea0003800000 */
.L_x_2046:
[C---:B------:R-:W-:Y:S04]  /*b040*/  LEA R2, P0, R92.reuse, R138, 0x1 ;  /* 0x0000008a5c027211 */ /* 0x040fe800078008ff */
[----:B------:R-:W-:Y:S05]  /*b050*/  LEA.HI.X R3, R92, R139, R91, 0x1, P0 ;  /* 0x0000008b5c037211 */ /* 0x000fea00000f0c5b */
[----:B-----5:R1:W-:Y:S04]  /*b060*/  ST.E.128 [R2.64], R48 ;  /* 0x0000003002007985 */ /* 0x0203e8000c101d06 */
.L_x_2045:
[----:B------:R-:W-:Y:S05]  /*b070*/  BSYNC B1 ;  /* 0x0000000000017941 */ /* 0x000fea0003800000 */
.L_x_2044:
        /* <DEDUP_REMOVED lines=91> */
.L_x_2049:
[----:B------:R-:W-:Y:S05]  /*b630*/  BSYNC B0 ;  /* 0x0000000000007941 */ /* 0x000fea0003800000 */
.L_x_2048:
[C---:B------:R-:W-:Y:S04]  /*b640*/  LEA R2, P0, R86.reuse, R138, 0x1 ;  /* 0x0000008a56027211 */ /* 0x040fe800078008ff */
[----:B------:R-:W-:Y:S05]  /*b650*/  LEA.HI.X R3, R86, R139, R85, 0x1, P0 ;  /* 0x0000008b56037211 */ /* 0x000fea00000f0c55 */
[----:B-----5:R1:W-:Y:S04]  /*b660*/  ST.E.128 [R2.64], R48 ;  /* 0x0000003002007985 */ /* 0x0203e8000c101d06 */
.L_x_2035:
[----:B------:R-:W-:Y:S05]  /*b670*/  BSYNC B2 ;  /* 0x0000000000027941 */ /* 0x000fea0003800000 */
.L_x_2034:
        /* <DEDUP_REMOVED lines=98> */
.L_x_2055:
[----:B------:R-:W-:Y:S05]  /*bca0*/  BSYNC B0 ;  /* 0x0000000000007941 */ /* 0x000fea0003800000 */
.L_x_2054:
[----:B------:R-:W-:Y:S02]  /*bcb0*/  IMAD R0, R65, 0x60, RZ ;  /* 0x0000006041007824 */ /* 0x000fe400078e02ff */
[----:B------:R-:W-:Y:S05]  /*bcc0*/  IMAD.WIDE.U32 R2, R64, 0x60, R138 ;  /* 0x0000006040027825 */ /* 0x000fea00078e008a */
[----:B------:R-:W-:Y:S05]  /*bcd0*/  IADD3 R3, R3, R0, RZ ;  /* 0x0000000003037210 */ /* 0x000fea0007ffe0ff */
[----:B-----5:R1:W-:Y:S02]  /*bce0*/  ST.E.128 [R2.64], R48 ;  /* 0x0000003002007985 */ /* 0x0203e4000c101d06 */
.L_x_2053:
[----:B------:R-:W-:Y:S05]  /*bcf0*/  BSYNC B1 ;  /* 0x0000000000017941 */ /* 0x000fea0003800000 */
.L_x_2052:
        /* <DEDUP_REMOVED lines=92> */
.L_x_2059:
[----:B------:R-:W-:Y:S05]  /*c2c0*/  BSYNC B0 ;  /* 0x0000000000007941 */ /* 0x000fea0003800000 */
.L_x_2058:
[C---:B------:R-:W-:Y:S04]  /*c2d0*/  LEA R2, P0, R90.reuse, R138, 0x1 ;  /* 0x0000008a5a027211 */ /* 0x040fe800078008ff */
[----:B------:R-:W-:Y:S05]  /*c2e0*/  LEA.HI.X R3, R90, R139, R89, 0x1, P0 ;  /* 0x0000008b5a037211 */ /* 0x000fea00000f0c59 */
[----:B-----5:R1:W-:Y:S04]  /*c2f0*/  ST.E.128 [R2.64], R48 ;  /* 0x0000003002007985 */ /* 0x0203e8000c101d06 */
.L_x_2057:
[----:B------:R-:W-:Y:S05]  /*c300*/  BSYNC B1 ;  /* 0x0000000000017941 */ /* 0x000fea0003800000 */
.L_x_2056:
        /* <DEDUP_REMOVED lines=25> */
[C---:B------:R-:W-:Y:S01]  /*c4a0*/  LEA R22, P0, R206.reuse, R208, 0x1 ;  /* 0x000000d0ce167211 */ /* 0x040fe200078008ff */
[----:B-1----:R-:W-:Y:S01]  /*c4b0*/  IMAD.MOV.U32 R208, RZ, RZ, RZ ;  /* 0x000000ffffd07224 */ /* 0x002fe200078e00ff */
[----:B------:R-:W-:Y:S02]  /*c4c0*/  IADD3 R205, P2, R155, R204, RZ ;  /* 0x000000cc9bcd7210 */ /* 0x000fe40007f5e0ff */
[----:B------:R-:W-:Y:S02]  /*c4d0*/  LEA.HI.X.SX32 R23, R206, R209, 0x1, P0 ;  /* 0x000000d1ce177211 */ /* 0x000fe400000f0eff */
[----:B------:R-:W-:Y:S02]  /*c4e0*/  LEA.HI.X.SX32 R204, R204, R143, 0x1, P2 ;  /* 0x0000008fcccc7211 */ /* 0x000fe400010f0eff */
[C---:B------:R-:W-:Y:S01]  /*c4f0*/  LEA R210, P0, R205.reuse, R134, 0x1 ;  /* 0x00000086cdd27211 */ /* 0x040fe200078008ff */
[----:B------:R-:W3:Y:S01]  /*c500*/  LD.E.128 R24, [R22.64] ;  /* 0x0000000616187980 */ /* 0x000ee2000c101d00 */
[----:B------:R-:W-:Y:S02]  /*c510*/  @P1 IADD3 R208, -R54, RZ, RZ ;  /* 0x000000ff36d01210 */ /* 0x000fe40007ffe1ff */
[----:B------:R-:W-:Y:S02]  /*c520*/  LEA.HI.X R211, R205, R135, R204, 0x1, P0 ;  /* 0x00000087cdd37211 */ /* 0x000fe400000f0ccc */
[----:B------:R-:W-:Y:S03]  /*c530*/  IADD3 R209, P0, R155, R208, RZ ;  /* 0x000000d09bd17210 */ /* 0x000fe60007f1e0ff */
[----:B------:R-:W4:Y:S01]  /*c540*/  LD.E.128 R204, [R210.64] ;  /* 0x00000006d2cc7980 */ /* 0x000f22000c101d00 */
        /* <DEDUP_REMOVED lines=24> */
[C---:B--2---:R-:W-:Y:S01]  /*c6d0*/  LOP3.LUT R40, R60.reuse, 0xffff0000, RZ, 0xc0, !PT ;  /* 0xffff00003c287812 */ /* 0x044fe200078ec0ff */
        /* <DEDUP_REMOVED lines=31> */
.L_x_2063:
[----:B------:R-:W-:Y:S05]  /*c8d0*/  BSYNC B0 ;  /* 0x0000000000007941 */ /* 0x000fea0003800000 */
.L_x_2062:
[C---:B------:R-:W-:Y:S04]  /*c8e0*/  LEA R2, P0, R84.reuse, R138, 0x1 ;  /* 0x0000008a54027211 */ /* 0x040fe800078008ff */
[----:B------:R-:W-:Y:S05]  /*c8f0*/  LEA.HI.X R3, R84, R139, R83, 0x1, P0 ;  /* 0x0000008b54037211 */ /* 0x000fea00000f0c53 */
[----:B-----5:R1:W-:Y:S04]  /*c900*/  ST.E.128 [R2.64], R48 ;  /* 0x0000003002007985 */ /* 0x0203e8000c101d06 */
.L_x_2061:
[----:B------:R-:W-:Y:S05]  /*c910*/  BSYNC B1 ;  /* 0x0000000000017941 */ /* 0x000fea0003800000 */
.L_x_2060:
        /* <DEDUP_REMOVED lines=91> */
.L_x_2065:
[----:B------:R-:W-:Y:S05]  /*ced0*/  BSYNC B0 ;  /* 0x0000000000007941 */ /* 0x000fea0003800000 */
.L_x_2064:
[C---:B-1----:R-:W-:Y:S04]  /*cee0*/  LEA R2, P0, R82.reuse, R138, 0x1 ;  /* 0x0000008a52027211 */ /* 0x042fe800078008ff */
[----:B------:R-:W-:Y:S05]  /*cef0*/  LEA.HI.X R3, R82, R139, R81, 0x1, P0 ;  /* 0x0000008b52037211 */ /* 0x000fea00000f0c51 */
[----:B-----5:R1:W-:Y:S04]  /*cf00*/  ST.E.128 [R2.64], R24 ;  /* 0x0000001802007985 */ /* 0x0203e8000c101d06 */
.L_x_2051:
[----:B------:R-:W-:Y:S05]  /*cf10*/  BSYNC B2 ;  /* 0x0000000000027941 */ /* 0x000fea0003800000 */
.L_x_2050:
[----:B-12---:R-:W2:Y:S02]  /*cf20*/  LD.E R3, [R20.64+0xd0] ;  /* 0x0000d00614037980 */ /* 0x006ea4000c101900 */
[----:B--2---:R-:W-:Y:S05]  /*cf30*/  IMAD.U32 R3, R3, -0x20, RZ ;  /* 0xffffffe003037824 */ /* 0x004fea00078e00ff */
[C---:B------:R-:W-:Y:S02]  /*cf40*/  LEA R136, P1, R3.reuse, R136, 0x1 ;  /* 0x0000008803887211 */ /* 0x040fe400078208ff */
[C---:B------:R-:W-:Y:S02]  /*cf50*/  LEA R134, P0, R3.reuse, R134, 0x1 ;  /* 0x0000008603867211 */ /* 0x040fe400078008ff */
[C---:B------:R-:W-:Y:S02]  /*cf60*/  LEA.HI.X.SX32 R137, R3.reuse, R137, 0x1, P1 ;  /* 0x0000008903897211 */ /* 0x040fe400008f0eff */
[----:B------:R-:W-:Y:S01]  /*cf70*/  LEA.HI.X.SX32 R135, R3, R135, 0x1, P0 ;  /* 0x0000008703877211 */ /* 0x000fe200000f0eff */
[----:B------:R-:W-:-:S05]  /*cf80*/  BRA `(.L_x_2001) ;  /* 0x0000076000007947 */ /* 0x000fca0003800000 */
.L_x_1967:
        /* <DEDUP_REMOVED lines=14> */
.L_x_2067:
[----:B------:R-:W-:Y:S05]  /*d070*/  BSYNC B0 ;  /* 0x0000000000007941 */ /* 0x000fea0003800000 */
.L_x_2066:
        /* <DEDUP_REMOVED lines=33> */
.L_x_2069:
[----:B------:R-:W-:Y:S05]  /*d290*/  BSYNC B0 ;  /* 0x0000000000007941 */ /* 0x000fea0003800000 */
.L_x_2068:
        /* <DEDUP_REMOVED lines=33> */
.L_x_2071:
[----:B------:R-:W-:Y:S05]  /*d4b0*/  BSYNC B0 ;  /* 0x0000000000007941 */ /* 0x000fea0003800000 */
.L_x_2070:
        /* <DEDUP_REMOVED lines=35> */
.L_x_2001:
[----:B------:R-:W-:Y:S05]  /*d6f0*/  BSYNC B3 ;  /* 0x0000000000037941 */ /* 0x000fea0003800000 */
.L_x_1966:
        /* <DEDUP_REMOVED lines=89> */
.L_x_2073:
        /* <DEDUP_REMOVED lines=8> */
.L_x_2074:
[----:B------:R-:W-:Y:S05]  /*dd10*/  BSYNC B0 ;  /* 0x0000000000007941 */ /* 0x000fea0003800000 */
.L_x_2072:
[----:B------:R-:W-:Y:S04]  /*dd20*/  IADD3 R9, R9, -0x1, RZ ;  /* 0xffffffff09097810 */ /* 0x000fe80007ffe0ff */
[----:B------:R-:W-:Y:S11]  /*dd30*/  ISETP.GT.AND P0, PT, R9, R101, PT ;  /* 0x000000650900720c */ /* 0x000ff60003f04270 */
[----:B------:R-:W-:Y:S02]  /*dd40*/  @!UPT UIADD3 URZ, URZ, URZ, URZ ;  /* 0x0000003f3f3ff290 */ /* 0x000fe4000fffe03f */
[----:B------:R-:W-:-:S05]  /*dd50*/  @P0 BRA `(.L_x_2075) ;  /* 0xffff53a000000947 */ /* 0x000fca000383ffff */
.L_x_1957:
        /* <DEDUP_REMOVED lines=106> */
.L_x_2084:
[----:B------:R-:W-:Y:S05]  /*e400*/  BSYNC B0 ;  /* 0x0000000000007941 */ /* 0x000fea0003800000 */
.L_x_2083:
[----:B-----5:R3:W-:Y:S02]  /*e410*/  STS.128 [R246], R28 ;  /* 0x0000001cf6007388 */ /* 0x0207e40000000c00 */
.L_x_2082:
[----:B------:R-:W-:Y:S05]  /*e420*/  BSYNC B1 ;  /* 0x0000000000017941 */ /* 0x000fea0003800000 */
.L_x_2081:
        /* <DEDUP_REMOVED lines=47> */
.L_x_2088:
[----:B------:R-:W-:Y:S05]  /*e720*/  BSYNC B0 ;  /* 0x0000000000007941 */ /* 0x000fea0003800000 */
.L_x_2087:
[----:B-----5:R1:W-:Y:S02]  /*e730*/  STS.128 [R246+0x2000], R28 ;  /* 0x0020001cf6007388 */ /* 0x0203e40000000c00 */
.L_x_2086:
[----:B------:R-:W-:Y:S05]  /*e740*/  BSYNC B1 ;  /* 0x0000000000017941 */ /* 0x000fea0003800000 */
.L_x_2085:
        /* <DEDUP_REMOVED lines=47> */
.L_x_2092:
[----:B------:R-:W-:Y:S05]  /*ea40*/  BSYNC B0 ;  /* 0x0000000000007941 */ /* 0x000fea0003800000 */
.L_x_2091:
[----:B-----5:R3:W-:Y:S02]  /*ea50*/  STS.128 [R246+0x4000], R28 ;  /* 0x0040001cf6007388 */ /* 0x0207e40000000c00 */
.L_x_2090:
[----:B------:R-:W-:Y:S05]  /*ea60*/  BSYNC B1 ;  /* 0x0000000000017941 */ /* 0x000fea0003800000 */
.L_x_2089:
        /* <DEDUP_REMOVED lines=46> */
.L_x_2094:
[----:B------:R-:W-:Y:S05]  /*ed50*/  BSYNC B0 ;  /* 0x0000000000007941 */ /* 0x000fea0003800000 */
.L_x_2093:
[----:B-----5:R3:W-:Y:S02]  /*ed60*/  STS.128 [R246+0x6000], R28 ;  /* 0x0060001cf6007388 */ /* 0x0207e40000000c00 */
.L_x_2080:
[----:B------:R-:W-:Y:S05]  /*ed70*/  BSYNC B2 ;  /* 0x0000000000027941 */ /* 0x000fea0003800000 */
.L_x_2079:
        /* <DEDUP_REMOVED lines=52> */
.L_x_2100:
[----:B------:R-:W-:Y:S05]  /*f0c0*/  BSYNC B0 ;  /* 0x0000000000007941 */ /* 0x000fea0003800000 */
.L_x_2099:
[----:B-----5:R3:W-:Y:S02]  /*f0d0*/  STS.128 [R246+0x800], R28 ;  /* 0x0008001cf6007388 */ /* 0x0207e40000000c00 */
.L_x_2098:
[----:B------:R-:W-:Y:S05]  /*f0e0*/  BSYNC B1 ;  /* 0x0000000000017941 */ /* 0x000fea0003800000 */
.L_x_2097:
        /* <DEDUP_REMOVED lines=47> */
.L_x_2104:
[----:B------:R-:W-:Y:S05]  /*f3e0*/  BSYNC B0 ;  /* 0x0000000000007941 */ /* 0x000fea0003800000 */
.L_x_2103:
[----:B-----5:R3:W-:Y:S02]  /*f3f0*/  STS.128 [R246+0x2800], R28 ;  /* 0x0028001cf6007388 */ /* 0x0207e40000000c00 */
.L_x_2102:
[----:B------:R-:W-:Y:S05]  /*f400*/  BSYNC B1 ;  /* 0x0000000000017941 */ /* 0x000fea0003800000 */
.L_x_2101:
        /* <DEDUP_REMOVED lines=47> */
.L_x_2108:
[----:B------:R-:W-:Y:S05]  /*f700*/  BSYNC B0 ;  /* 0x0000000000007941 */ /* 0x000fea0003800000 */
.L_x_2107:
[----:B-----5:R3:W-:Y:S02]  /*f710*/  STS.128 [R246+0x4800], R28 ;  /* 0x0048001cf6007388 */ /* 0x0207e40000000c00 */
.L_x_2106:
[----:B------:R-:W-:Y:S05]  /*f720*/  BSYNC B1 ;  /* 0x0000000000017941 */ /* 0x000fea0003800000 */
.L_x_2105:
        /* <DEDUP_REMOVED lines=45> */
.L_x_2110:
[----:B------:R-:W-:Y:S05]  /*fa00*/  BSYNC B0 ;  /* 0x0000000000007941 */ /* 0x000fea0003800000 */
.L_x_2109:
[----:B-----5:R1:W-:Y:S02]  /*fa10*/  STS.128 [R246+0x6800], R40 ;  /* 0x00680028f6007388 */ /* 0x0203e40000000c00 */
.L_x_2096:
[----:B------:R-:W-:Y:S05]  /*fa20*/  BSYNC B2 ;  /* 0x0000000000027941 */ /* 0x000fea0003800000 */
.L_x_2095:
        /* <DEDUP_REMOVED lines=52> */
.L_x_2116:
[----:B------:R-:W-:Y:S05]  /*fd70*/  BSYNC B0 ;  /* 0x0000000000007941 */ /* 0x000fea0003800000 */
.L_x_2115:
[----:B-----5:R3:W-:Y:S02]  /*fd80*/  STS.128 [R246+0x1000], R28 ;  /* 0x0010001cf6007388 */ /* 0x0207e40000000c00 */
.L_x_2114:
[----:B------:R-:W-:Y:S05]  /*fd90*/  BSYNC B1 ;  /* 0x0000000000017941 */ /* 0x000fea0003800000 */
.L_x_2113:
        /* <DEDUP_REMOVED lines=47> */
.L_x_2120:
[----:B------:R-:W-:Y:S05]  /*10090*/  BSYNC B0 ;  /* 0x0000000000007941 */ /* 0x000fea0003800000 */
.L_x_2119:
[----:B-----5:R3:W-:Y:S02]  /*100a0*/  STS.128 [R246+0x3000], R28 ;  /* 0x0030001cf6007388 */ /* 0x0207e40000000c00 */
.L_x_2118:
[----:B------:R-:W-:Y:S05]  /*100b0*/  BSYNC B1 ;  /* 0x0000000000017941 */ /* 0x000fea0003800000 */
.L_x_2117:
        /* <DEDUP_REMOVED lines=47> */
.L_x_2124:
[----:B------:R-:W-:Y:S05]  /*103b0*/  BSYNC B0 ;  /* 0x0000000000007941 */ /* 0x000fea0003800000 */
.L_x_2123:
[----:B-----5:R3:W-:Y:S02]  /*103c0*/  STS.128 [R246+0x5000], R28 ;  /* 0x0050001cf6007388 */ /* 0x0207e40000000c00 */
.L_x_2122:
[----:B------:R-:W-:Y:S05]  /*103d0*/  BSYNC B1 ;  /* 0x0000000000017941 */ /* 0x000fea0003800000 */
.L_x_2121:
        /* <DEDUP_REMOVED lines=45> */
.L_x_2126:
[----:B------:R-:W-:Y:S05]  /*106b0*/  BSYNC B0 ;  /* 0x0000000000007941 */ /* 0x000fea0003800000 */
.L_x_2125:
[----:B-----5:R3:W-:Y:S02]  /*106c0*/  STS.128 [R246+0x7000], R28 ;  /* 0x0070001cf6007388 */ /* 0x0207e40000000c00 */
.L_x_2112:
[----:B------:R-:W-:Y:S05]  /*106d0*/  BSYNC B2 ;  /* 0x0000000000027941 */ /* 0x000fea0003800000 */
.L_x_2111:
        /* <DEDUP_REMOVED lines=51> */
.L_x_2131:
[----:B------:R-:W-:Y:S05]  /*10a10*/  BSYNC B0 ;  /* 0x0000000000007941 */ /* 0x000fea0003800000 */
.L_x_2130:
[----:B-----5:R3:W-:Y:S02]  /*10a20*/  STS.128 [R246+0x1800], R28 ;  /* 0x0018001cf6007388 */ /* 0x0207e40000000c00 */
.L_x_2129:
[----:B------:R-:W-:Y:S05]  /*10a30*/  BSYNC B1 ;  /* 0x0000000000017941 */ /* 0x000fea0003800000 */
.L_x_2128:
        /* <DEDUP_REMOVED lines=46> */
.L_x_2135:
[----:B------:R-:W-:Y:S05]  /*10d20*/  BSYNC B0 ;  /* 0x0000000000007941 */ /* 0x000fea0003800000 */
.L_x_2134:
[----:B-----5:R1:W-:Y:S02]  /*10d30*/  STS.128 [R246+0x3800], R16 ;  /* 0x00380010f6007388 */ /* 0x0203e40000000c00 */
.L_x_2133:
[----:B------:R-:W-:Y:S05]  /*10d40*/  BSYNC B1 ;  /* 0x0000000000017941 */ /* 0x000fea0003800000 */
.L_x_2132:
        /* <DEDUP_REMOVED lines=47> */
.L_x_2139:
[----:B------:R-:W-:Y:S05]  /*11040*/  BSYNC B0 ;  /* 0x0000000000007941 */ /* 0x000fea0003800000 */
.L_x_2138:
[----:B-----5:R1:W-:Y:S02]  /*11050*/  STS.128 [R246+0x5800], R16 ;  /* 0x00580010f6007388 */ /* 0x0203e40000000c00 */
.L_x_2137:
[----:B------:R-:W-:Y:S05]  /*11060*/  BSYNC B1 ;  /* 0x0000000000017941 */ /* 0x000fea0003800000 */
.L_x_2136:
        /* <DEDUP_REMOVED lines=45> */
.L_x_2141:
[----:B------:R-:W-:Y:S05]  /*11340*/  BSYNC B0 ;  /* 0x0000000000007941 */ /* 0x000fea0003800000 */
.L_x_2140:
[----:B-----5:R1:W-:Y:S01]  /*11350*/  STS.128 [R246+0x7800], R12 ;  /* 0x0078000cf6007388 */ /* 0x0203e20000000c00 */
[----:B------:R-:W-:Y:S05]  /*11360*/  BRA `(.L_x_2127) ;  /* 0x0000648000007947 */ /* 0x000fea0003800000 */
.L_x_2078:
        /* <DEDUP_REMOVED lines=89> */
.L_x_2147:
[----:B------:R-:W-:Y:S05]  /*11900*/  BSYNC B0 ;  /* 0x0000000000007941 */ /* 0x000fea0003800000 */
.L_x_2146:
[----:B-----5:R3:W-:Y:S02]  /*11910*/  STS.128 [R246], R36 ;  /* 0x00000024f6007388 */ /* 0x0207e40000000c00 */
.L_x_2145:
[----:B------:R-:W-:Y:S05]  /*11920*/  BSYNC B1 ;  /* 0x0000000000017941 */ /* 0x000fea0003800000 */
.L_x_2144:
        /* <DEDUP_REMOVED lines=87> */
.L_x_2151:
[----:B------:R-:W-:Y:S05]  /*11ea0*/  BSYNC B0 ;  /* 0x0000000000007941 */ /* 0x000fea0003800000 */
.L_x_2150:
[----:B-----5:R1:W-:Y:S02]  /*11eb0*/  STS.128 [R246+0x2000], R36 ;  /* 0x00200024f6007388 */ /* 0x0203e40000000c00 */
.L_x_2149:
[----:B------:R-:W-:Y:S05]  /*11ec0*/  BSYNC B1 ;  /* 0x0000000000017941 */ /* 0x000fea0003800000 */
.L_x_2148:
        /* <DEDUP_REMOVED lines=87> */
.L_x_2155:
[----:B------:R-:W-:Y:S05]  /*12440*/  BSYNC B0 ;  /* 0x0000000000007941 */ /* 0x000fea0003800000 */
.L_x_2154:
[----:B-----5:R3:W-:Y:S02]  /*12450*/  STS.128 [R246+0x4000], R36 ;  /* 0x00400024f6007388 */ /* 0x0207e40000000c00 */
.L_x_2153:
[----:B------:R-:W-:Y:S05]  /*12460*/  BSYNC B1 ;  /* 0x0000000000017941 */ /* 0x000fea0003800000 */
.L_x_2152:
        /* <DEDUP_REMOVED lines=86> */
.L_x_2157:
[----:B------:R-:W-:Y:S05]  /*129d0*/  BSYNC B0 ;  /* 0x0000000000007941 */ /* 0x000fea0003800000 */
.L_x_2156:
[----:B-----5:R3:W-:Y:S02]  /*129e0*/  STS.128 [R246+0x6000], R36 ;  /* 0x00600024f6007388 */ /* 0x0207e40000000c00 */
.L_x_2143:
[----:B------:R-:W-:Y:S05]  /*129f0*/  BSYNC B2 ;  /* 0x0000000000027941 */ /* 0x000fea0003800000 */
.L_x_2142:
        /* <DEDUP_REMOVED lines=92> */
.L_x_2163:
[----:B------:R-:W-:Y:S05]  /*12fc0*/  BSYNC B0 ;  /* 0x0000000000007941 */ /* 0x000fea0003800000 */
.L_x_2162:
[----:B-----5:R3:W-:Y:S02]  /*12fd0*/  STS.128 [R246+0x800], R36 ;  /* 0x00080024f6007388 */ /* 0x0207e40000000c00 */
.L_x_2161:
[----:B------:R-:W-:Y:S05]  /*12fe0*/  BSYNC B1 ;  /* 0x0000000000017941 */ /* 0x000fea0003800000 */
.L_x_2160:
        /* <DEDUP_REMOVED lines=87> */
.L_x_2167:
[----:B------:R-:W-:Y:S05]  /*13560*/  BSYNC B0 ;  /* 0x0000000000007941 */ /* 0x000fea0003800000 */
.L_x_2166:
[----:B-----5:R3:W-:Y:S02]  /*13570*/  STS.128 [R246+0x2800], R36 ;  /* 0x00280024f6007388 */ /* 0x0207e40000000c00 */
.L_x_2165:
[----:B------:R-:W-:Y:S05]  /*13580*/  BSYNC B1 ;  /* 0x0000000000017941 */ /* 0x000fea0003800000 */
.L_x_2164:
        /* <DEDUP_REMOVED lines=87> */
.L_x_2171:
[----:B------:R-:W-:Y:S05]  /*13b00*/  BSYNC B0 ;  /* 0x0000000000007941 */ /* 0x000fea0003800000 */
.L_x_2170:
[----:B-----5:R3:W-:Y:S02]  /*13b10*/  STS.128 [R246+0x4800], R36 ;  /* 0x00480024f6007388 */ /* 0x0207e40000000c00 */
.L_x_2169:
[----:B------:R-:W-:Y:S05]  /*13b20*/  BSYNC B1 ;  /* 0x0000000000017941 */ /* 0x000fea0003800000 */
.L_x_2168:
        /* <DEDUP_REMOVED lines=86> */
.L_x_2173:
[----:B------:R-:W-:Y:S05]  /*14090*/  BSYNC B0 ;  /* 0x0000000000007941 */ /* 0x000fea0003800000 */
.L_x_2172:
[----:B-----5:R3:W-:Y:S02]  /*140a0*/  STS.128 [R246+0x6800], R36 ;  /* 0x00680024f6007388 */ /* 0x0207e40000000c00 */
.L_x_2159:
[----:B------:R-:W-:Y:S05]  /*140b0*/  BSYNC B2 ;  /* 0x0000000000027941 */ /* 0x000fea0003800000 */
.L_x_2158:
        /* <DEDUP_REMOVED lines=92> */
.L_x_2179:
[----:B------:R-:W-:Y:S05]  /*14680*/  BSYNC B0 ;  /* 0x0000000000007941 */ /* 0x000fea0003800000 */
.L_x_2178:
[----:B-----5:R3:W-:Y:S02]  /*14690*/  STS.128 [R246+0x1000], R36 ;  /* 0x00100024f6007388 */ /* 0x0207e40000000c00 */
.L_x_2177:
[----:B------:R-:W-:Y:S05]  /*146a0*/  BSYNC B1 ;  /* 0x0000000000017941 */ /* 0x000fea0003800000 */
.L_x_2176:
        /* <DEDUP_REMOVED lines=87> */
.L_x_2183:
[----:B------:R-:W-:Y:S05]  /*14c20*/  BSYNC B0 ;  /* 0x0000000000007941 */ /* 0x000fea0003800000 */
.L_x_2182:
[----:B-----5:R3:W-:Y:S02]  /*14c30*/  STS.128 [R246+0x3000], R36 ;  /* 0x00300024f6007388 */ /* 0x0207e40000000c00 */
.L_x_2181:
[----:B------:R-:W-:Y:S05]  /*14c40*/  BSYNC B1 ;  /* 0x0000000000017941 */ /* 0x000fea0003800000 */
.L_x_2180:
        /* <DEDUP_REMOVED lines=87> */
.L_x_2187:
[----:B------:R-:W-:Y:S05]  /*151c0*/  BSYNC B0 ;  /* 0x0000000000007941 */ /* 0x000fea0003800000 */
.L_x_2186:
[----:B-----5:R3:W-:Y:S02]  /*151d0*/  STS.128 [R246+0x5000], R36 ;  /* 0x00500024f6007388 */ /* 0x0207e40000000c00 */
.L_x_2185:
[----:B------:R-:W-:Y:S05]  /*151e0*/  BSYNC B1 ;  /* 0x0000000000017941 */ /* 0x000fea0003800000 */
.L_x_2184:
        /* <DEDUP_REMOVED lines=88> */
.L_x_2189:
[----:B------:R-:W-:Y:S05]  /*15770*/  BSYNC B0 ;  /* 0x0000000000007941 */ /* 0x000fea0003800000 */
.L_x_2188:
[----:B-----5:R1:W-:Y:S02]  /*15780*/  STS.128 [R246+0x7000], R24 ;  /* 0x00700018f6007388 */ /* 0x0203e40000000c00 */
.L_x_2175:
[----:B------:R-:W-:Y:S05]  /*15790*/  BSYNC B2 ;  /* 0x0000000000027941 */ /* 0x000fea0003800000 */
.L_x_2174:
        /* <DEDUP_REMOVED lines=91> */
.L_x_2193:
[----:B------:R-:W-:Y:S05]  /*15d50*/  BSYNC B0 ;  /* 0x0000000000007941 */ /* 0x000fea0003800000 */
.L_x_2192:
[----:B-----5:R1:W-:Y:S02]  /*15d60*/  STS.128 [R246+0x1800], R24 ;  /* 0x00180018f6007388 */ /* 0x0203e40000000c00 */
.L_x_2191:
[----:B------:R-:W-:Y:S05]  /*15d70*/  BSYNC B1 ;  /* 0x0000000000017941 */ /* 0x000fea0003800000 */
.L_x_2190:
        /* <DEDUP_REMOVED lines=88> */
.L_x_2197:
[----:B------:R-:W-:Y:S05]  /*16300*/  BSYNC B0 ;  /* 0x0000000000007941 */ /* 0x000fea0003800000 */
.L_x_2196:
[----:B-----5:R1:W-:Y:S02]  /*16310*/  STS.128 [R246+0x3800], R16 ;  /* 0x00380010f6007388 */ /* 0x0203e40000000c00 */
.L_x_2195:
[----:B------:R-:W-:Y:S05]  /*16320*/  BSYNC B1 ;  /* 0x0000000000017941 */ /* 0x000fea0003800000 */
.L_x_2194:
        /* <DEDUP_REMOVED lines=88> */
.L_x_2201:
[----:B------:R-:W-:Y:S05]  /*168b0*/  BSYNC B0 ;  /* 0x0000000000007941 */ /* 0x000fea0003800000 */
.L_x_2200:
[----:B-----5:R1:W-:Y:S02]  /*168c0*/  STS.128 [R246+0x5800], R16 ;  /* 0x00580010f6007388 */ /* 0x0203e40000000c00 */
.L_x_2199:
[----:B------:R-:W-:Y:S05]  /*168d0*/  BSYNC B1 ;  /* 0x0000000000017941 */ /* 0x000fea0003800000 */
.L_x_2198:
        /* <DEDUP_REMOVED lines=89> */
.L_x_2203:
[----:B------:R-:W-:Y:S05]  /*16e70*/  BSYNC B0 ;  /* 0x0000000000007941 */ /* 0x000fea0003800000 */
.L_x_2202:
[----:B-----5:R1:W-:Y:S01]  /*16e80*/  STS.128 [R246+0x7800], R16 ;  /* 0x00780010f6007388 */ /* 0x0203e20000000c00 */
[----:B------:R-:W-:Y:S05]  /*16e90*/  BRA `(.L_x_2127) ;  /* 0x0000095000007947 */ /* 0x000fea0003800000 */
.L_x_2077:
        /* <DEDUP_REMOVED lines=37> */
.L_x_2205:
[----:B------:R-:W-:Y:S05]  /*170f0*/  BSYNC B0 ;  /* 0x0000000000007941 */ /* 0x000fea0003800000 */
.L_x_2204:
        /* <DEDUP_REMOVED lines=36> */
.L_x_2207:
[----:B------:R-:W-:Y:S05]  /*17340*/  BSYNC B0 ;  /* 0x0000000000007941 */ /* 0x000fea0003800000 */
.L_x_2206:
        /* <DEDUP_REMOVED lines=36> */
.L_x_2209:
[----:B------:R-:W-:Y:S05]  /*17590*/  BSYNC B0 ;  /* 0x0000000000007941 */ /* 0x000fea0003800000 */
.L_x_2208:
        /* <DEDUP_REMOVED lines=37> */
.L_x_2127:
[----:B------:R-:W-:Y:S05]  /*177f0*/  BSYNC B3 ;  /* 0x0000000000037941 */ /* 0x000fea0003800000 */
.L_x_2076:
[----:B--2---:R-:W-:Y:S01]  /*17800*/  IADD3 R2, R166, -0x1, RZ ;  /* 0xffffffffa6027810 */ /* 0x004fe20007ffe0ff */
[----:B------:R-:W-:Y:S01]  /*17810*/  BSSY B0, `(.L_x_2210) ;  /* 0x0000021000007945 */ /* 0x000fe20003800000 */
[----:B------:R-:W-:-:S03]  /*17820*/  LOP3.LUT R250, R75, 0xff, RZ, 0xc0, !PT ;  /* 0x000000ff4bfa7812 */ /* 0x000fc600078ec0ff */
[----:B------:R-:W-:-:S04]  /*17830*/  IMAD.SHL.U32 R3, R2, 0x40, RZ ;  /* 0x0000004002037824 */ /* 0x000fc800078e00ff */
[----:B-1----:R-:W-:-:S05]  /*17840*/  IMAD.IADD R5, R70, 0x1, -R3 ;  /* 0x0000000146057824 */ /* 0x002fca00078e0a03 */
        /* <DEDUP_REMOVED lines=29> */
.L_x_2211:
[----:B------:R-:W-:Y:S05]  /*17a20*/  BSYNC B0 ;  /* 0x0000000000007941 */ /* 0x000fea0003800000 */
.L_x_2210:
        /* <DEDUP_REMOVED lines=9> */
[----:B------:R-:W-:Y:S01]  /*17ac0*/  IMAD.X R7, R238, 0x1, R175, P2 ;  /* 0x00000001ee077824 */ /* 0x000fe200010e06af */
[----:B------:R-:W-:Y:S02]  /*17ad0*/  @P4 LEA R14, P6, R9, R178, 0x1 ;  /* 0x000000b2090e4211 */ /* 0x000fe400078c08ff */
[----:B------:R-:W-:Y:S02]  /*17ae0*/  @!P5 LEA R16, P0, R237, R240, 0x1 ;  /* 0x000000f0ed10d211 */ /* 0x000fe400078008ff */
[-C--:B-1----:R-:W-:Y:S02]  /*17af0*/  @P3 LEA R12, P2, R9, R178.reuse, 0x1 ;  /* 0x000000b2090c3211 */ /* 0x082fe400078408ff */
        /* <DEDUP_REMOVED lines=25> */
.L_x_2213:
[----:B------:R-:W-:Y:S05]  /*17c90*/  BSYNC B0 ;  /* 0x0000000000007941 */ /* 0x000fea0003800000 */
.L_x_2212:
        /* <DEDUP_REMOVED lines=10> */
[----:B------:R-:W-:-:S04]  /*17d40*/  LEA R9, P0, R64, R176, 0x5 ;  /* 0x000000b040097211 */ /* 0x000fc800078028ff */
[----:B-1----:R-:W-:Y:S02]  /*17d50*/  @P4 LEA R16, P6, R9, R178, 0x1 ;  /* 0x000000b209104211 */ /* 0x002fe400078c08ff */
        /* <DEDUP_REMOVED lines=28> */
.L_x_2215:
[----:B------:R-:W-:Y:S05]  /*17f20*/  BSYNC B0 ;  /* 0x0000000000007941 */ /* 0x000fea0003800000 */
.L_x_2214:
        /* <DEDUP_REMOVED lines=42> */
.L_x_2218:
[----:B------:R2:W-:Y:S02]  /*181d0*/  STS.128 [R246+0xf800], RZ ;  /* 0x00f800fff6007388 */ /* 0x0005e40000000c00 */
.L_x_2217:
[----:B------:R-:W-:Y:S05]  /*181e0*/  BSYNC B0 ;  /* 0x0000000000007941 */ /* 0x000fea0003800000 */
.L_x_2216:
        /* <DEDUP_REMOVED lines=37> */
.L_x_2220:
[----:B------:R-:W-:Y:S05]  /*18440*/  BSYNC B0 ;  /* 0x0000000000007941 */ /* 0x000fea0003800000 */
.L_x_2219:
        /* <DEDUP_REMOVED lines=13> */
[----:B------:R-:W-:Y:S01]  /*18520*/  IMAD.X R7, R236, 0x1, R183, P2 ;  /* 0x00000001ec077824 */ /* 0x000fe200010e06b7 */
[----:B-1----:R-:W-:Y:S02]  /*18530*/  @P4 LEA R14, P6, R9, R186, 0x1 ;  /* 0x000000ba090e4211 */ /* 0x002fe400078c08ff */
        /* <DEDUP_REMOVED lines=27> */
.L_x_2222:
[----:B------:R-:W-:Y:S05]  /*186f0*/  BSYNC B0 ;  /* 0x0000000000007941 */ /* 0x000fea0003800000 */
.L_x_2221:
        /* <DEDUP_REMOVED lines=44> */
.L_x_2224:
[----:B------:R-:W-:Y:S05]  /*189c0*/  BSYNC B0 ;  /* 0x0000000000007941 */ /* 0x000fea0003800000 */
.L_x_2223:
        /* <DEDUP_REMOVED lines=17> */
[----:B-1----:R-:W-:-:S04]  /*18ae0*/  IMAD.IADD R7, R183, 0x1, R0 ;  /* 0x00000001b7077824 */ /* 0x002fc800078e0200 */
        /* <DEDUP_REMOVED lines=31> */
.L_x_2227:
[----:B------:R1:W-:Y:S02]  /*18ce0*/  STS.128 [R246+0x17800], RZ ;  /* 0x017800fff6007388 */ /* 0x0003e40000000c00 */
.L_x_2226:
[----:B------:R-:W-:Y:S05]  /*18cf0*/  BSYNC B0 ;  /* 0x0000000000007941 */ /* 0x000fea0003800000 */
.L_x_2225:
[C---:B------:R-:W-:Y:S01]  /*18d00*/  IMAD.SHL.U32 R0, R69.reuse, 0x40, RZ ;  /* 0x0000004045007824 */ /* 0x040fe200078e00ff */
[----:B------:R-:W-:Y:S01]  /*18d10*/  R2P PR, R69, 0x6 ;  /* 0x0000000645007804 */ /* 0x000fe20000000000 */
[----:B------:R-:W-:Y:S01]  /*18d20*/  IMAD.SHL.U32 R184, R184, 0x8, RZ ;  /* 0x00000008b8b87824 */ /* 0x000fe200078e00ff */
[----:B------:R-:W0:Y:S01]  /*18d30*/  LDGDEPBAR ;  /* 0x00000000000079af */ /* 0x000e220000000000 */
[----:B------:R-:W-:Y:S01]  /*18d40*/  IMAD R230, R5, 0x400, R56 ;  /* 0x0000040005e67824 */ /* 0x000fe200078e0238 */
[----:B-1----:R-:W-:-:S03]  /*18d50*/  LOP3.LUT R7, R0, 0x1c0, RZ, 0xc0, !PT ;  /* 0x000001c000077812 */ /* 0x002fc600078ec0ff */
        /* <DEDUP_REMOVED lines=13> */
[----:B------:R-:W1:Y:S01]  /*18e30*/  LDSM.16.M88.4 R12, [R229+0x8000] ;  /* 0x00800000e50c783b */ /* 0x000e620000000200 */
[----:B------:R-:W-:-:S02]  /*18e40*/  IADD3 R0, R229, 0x8000, RZ ;  /* 0x00008000e5007810 */ /* 0x000fc40007ffe0ff */
[C---:B------:R-:W-:Y:S01]  /*18e50*/  IADD3 R227, R229.reuse, 0x8020, RZ ;  /* 0x00008020e5e37810 */ /* 0x040fe20007ffe0ff */
[----:B---34-:R-:W3:Y:S01]  /*18e60*/  LDSM.16.M88.4 R44, [R229+0x8800] ;  /* 0x00880000e52c783b */ /* 0x018ee20000000200 */
[----:B------:R-:W-:Y:S01]  /*18e70*/  @P1 IADD3 R227, R0, -0x20, RZ ;  /* 0xffffffe000e31810 */ /* 0x000fe20007ffe0ff */
[----:B------:R-:W-:Y:S02]  /*18e80*/  IMAD.MOV.U32 R0, RZ, RZ, 0x40 ;  /* 0x00000040ff007424 */ /* 0x000fe400078e00ff */
[----:B------:R-:W4:Y:S03]  /*18e90*/  LDSM.16.M88.4 R72, [R229+0x9000] ;  /* 0x00900000e548783b */ /* 0x000f260000000200 */
[----:B------:R-:W-:Y:S01]  /*18ea0*/  SEL R0, R0, 0xffffffc0, !P2 ;  /* 0xffffffc000007807 */ /* 0x000fe20005000000 */
[----:B------:R-:W4:Y:S04]  /*18eb0*/  LDSM.16.M88.4 R4, [R229+0x9800] ;  /* 0x00980000e504783b */ /* 0x000f280000000200 */
[----:B------:R-:W4:Y:S01]  /*18ec0*/  LDSM.16.M88.4 R28, [R227] ;  /* 0x00000000e31c783b */ /* 0x000f220000000200 */
[----:B------:R-:W-:-:S02]  /*18ed0*/  IMAD.IADD R224, R229, 0x1, R0 ;  /* 0x00000001e5e07824 */ /* 0x000fc400078e0200 */
[----:B------:R-:W-:Y:S01]  /*18ee0*/  IMAD.IADD R220, R0, 0x1, R227 ;  /* 0x0000000100dc7824 */ /* 0x000fe200078e02e3 */
[----:B------:R-:W4:Y:S04]  /*18ef0*/  LDSM.16.M88.4 R24, [R227+0x800] ;  /* 0x00080000e318783b */ /* 0x000f280000000200 */
[----:B------:R-:W4:Y:S04]  /*18f00*/  LDSM.16.M88.4 R8, [R227+0x1000] ;  /* 0x00100000e308783b */ /* 0x000f280000000200 */
[----:B------:R-:W4:Y:S04]  /*18f10*/  LDSM.16.M88.4 R40, [R224+0x8000] ;  /* 0x00800000e028783b */ /* 0x000f280000000200 */
[----:B------:R-:W4:Y:S04]  /*18f20*/  LDSM.16.M88.4 R84, [R227+0x1800] ;  /* 0x00180000e354783b */ /* 0x000f280000000200 */
[----:B------:R-:W4:Y:S01]  /*18f30*/  LDSM.16.M88.4 R36, [R224+0x8800] ;  /* 0x00880000e024783b */ /* 0x000f220000000200 */
[C---:B-1---5:R-:W-:Y:S03]  /*18f40*/  HMMA.16816.F32.BF16 R16, R48.reuse, R12, RZ ;  /* 0x0000000c3010723c */ /* 0x062fe600000418ff */
[----:B------:R-:W-:Y:S04]  /*18f50*/  LDSM.16.M88.4 R92, [R224+0x9800] ;  /* 0x00980000e05c783b */ /* 0x000fe80000000200 */
[----:B------:R-:W2:Y:S01]  /*18f60*/  LD.E R0, [R20.64+0x18c] ;  /* 0x00018c0614007980 */ /* 0x000ea2000c101900 */
[C---:B------:R-:W-:Y:S03]  /*18f70*/  HMMA.16816.F32.BF16 R12, R48.reuse, R14, RZ ;  /* 0x0000000e300c723c */ /* 0x040fe600000418ff */
[----:B------:R-:W-:Y:S04]  /*18f80*/  LDSM.16.M88.4 R104, [R220+0x4800] ;  /* 0x00480000dc68783b */ /* 0x000fe80000000200 */
[----:B------:R-:W-:Y:S01]  /*18f90*/  LDSM.16.M88.4 R96, [R229+0xe800] ;  /* 0x00e80000e560783b */ /* 0x000fe20000000200 */
[C---:B---3--:R-:W-:Y:S03]  /*18fa0*/  HMMA.16816.F32.BF16 R32, R48.reuse, R44, RZ ;  /* 0x0000002c3020723c */ /* 0x048fe600000418ff */
[----:B------:R-:W-:Y:S05]  /*18fb0*/  LDSM.16.M88.4 R100, [R224+0xd800] ;  /* 0x00d80000e064783b */ /* 0x000fea0000000200 */
[C---:B------:R-:W-:Y:S08]  /*18fc0*/  HMMA.16816.F32.BF16 R44, R48.reuse, R46, RZ ;  /* 0x0000002e302c723c */ /* 0x040ff000000418ff */
[C---:B----4-:R-:W-:Y:S08]  /*18fd0*/  HMMA.16816.F32.BF16 R76, R48.reuse, R72, RZ ;  /* 0x00000048304c723c */ /* 0x050ff000000418ff */
[C---:B------:R-:W-:Y:S08]  /*18fe0*/  HMMA.16816.F32.BF16 R72, R48.reuse, R74, RZ ;  /* 0x0000004a3048723c */ /* 0x040ff000000418ff */
[C---:B------:R-:W-:Y:S08]  /*18ff0*/  HMMA.16816.F32.BF16 R64, R48.reuse, R4, RZ ;  /* 0x000000043040723c */ /* 0x040ff000000418ff */
[----:B------:R-:W-:Y:S01]  /*19000*/  HMMA.16816.F32.BF16 R48, R48, R6, RZ ;  /* 0x000000063030723c */ /* 0x000fe200000418ff */
[----:B------:R-:W1:Y:S07]  /*19010*/  LDSM.16.M88.4 R4, [R224+0x9000] ;  /* 0x00900000e004783b */ /* 0x000e6e0000000200 */
[C---:B------:R-:W-:Y:S08]  /*19020*/  HMMA.16816.F32.BF16 R16, R80.reuse, R28, R16 ;  /* 0x0000001c5010723c */ /* 0x040ff00000041810 */
[C---:B------:R-:W-:Y:S01]  /*19030*/  HMMA.16816.F32.BF16 R12, R80.reuse, R30, R12 ;  /* 0x0000001e500c723c */ /* 0x040fe2000004180c */
[----:B------:R-:W3:Y:S07]  /*19040*/  LDSM.16.M88.4 R28, [R220] ;  /* 0x00000000dc1c783b */ /* 0x000eee0000000200 */
[C---:B------:R-:W-:Y:S08]  /*19050*/  HMMA.16816.F32.BF16 R32, R80.reuse, R24, R32 ;  /* 0x000000185020723c */ /* 0x040ff00000041820 */
[C---:B------:R-:W-:Y:S01]  /*19060*/  HMMA.16816.F32.BF16 R44, R80.reuse, R26, R44 ;  /* 0x0000001a502c723c */ /* 0x040fe2000004182c */
[----:B------:R-:W4:Y:S07]  /*19070*/  LDSM.16.M88.4 R24, [R220+0x800] ;  /* 0x00080000dc18783b */ /* 0x000f2e0000000200 */
        /* <DEDUP_REMOVED lines=12> */
[----:B------:R-:W4:Y:S07]  /*19140*/  LDSM.16.M88.4 R36, [R229+0xa000] ;  /* 0x00a00000e524783b */ /* 0x000f2e0000000200 */
[C---:B-1----:R-:W-:Y:S08]  /*19150*/  HMMA.16816.F32.BF16 R76, R88.reuse, R4, R76 ;  /* 0x00000004584c723c */ /* 0x042ff0000004184c */
[----:B------:R-:W-:Y:S01]  /*19160*/  HMMA.16816.F32.BF16 R72, R88, R6, R72 ;  /* 0x000000065848723c */ /* 0x000fe20000041848 */
[----:B------:R-:W1:Y:S07]  /*19170*/  LDSM.16.M88.4 R4, [R229+0xa800] ;  /* 0x00a80000e504783b */ /* 0x000e6e0000000200 */
[C---:B---3--:R-:W-:Y:S08]  /*19180*/  HMMA.16816.F32.BF16 R16, R60.reuse, R28, R16 ;  /* 0x0000001c3c10723c */ /* 0x048ff00000041810 */
[----:B------:R-:W-:Y:S01]  /*19190*/  HMMA.16816.F32.BF16 R12, R60, R30, R12 ;  /* 0x0000001e3c0c723c */ /* 0x000fe2000004180c */
[----:B------:R-:W-:Y:S07]  /*191a0*/  LDSM.16.M88.4 R28, [R227+0x3000] ;  /* 0x00300000e31c783b */ /* 0x000fee0000000200 */
[C---:B------:R-:W-:Y:S08]  /*191b0*/  HMMA.16816.F32.BF16 R64, R88.reuse, R92, R64 ;  /* 0x0000005c5840723c */ /* 0x040ff00000041840 */
[----:B------:R-:W-:Y:S01]  /*191c0*/  HMMA.16816.F32.BF16 R88, R88, R94, R48 ;  /* 0x0000005e5858723c */ /* 0x000fe20000041830 */
[----:B------:R-:W-:Y:S04]  /*191d0*/  LDSM.16.M88.4 R48, [R228+0x2000] ;  /* 0x00200000e430783b */ /* 0x000fe80000000200 */
[----:B------:R-:W-:Y:S03]  /*191e0*/  LDSM.16.M88.4 R92, [R229+0xb800] ;  /* 0x00b80000e55c783b */ /* 0x000fe60000000200 */
[C---:B----4-:R-:W-:Y:S08]  /*191f0*/  HMMA.16816.F32.BF16 R32, R60.reuse, R24, R32 ;  /* 0x000000183c20723c */ /* 0x050ff00000041820 */
[C---:B------:R-:W-:Y:S01]  /*19200*/  HMMA.16816.F32.BF16 R44, R60.reuse, R26, R44 ;  /* 0x0000001a3c2c723c */ /* 0x040fe2000004182c */
[----:B------:R-:W3:Y:S07]  /*19210*/  LDSM.16.M88.4 R24, [R227+0x2000] ;  /* 0x00200000e318783b */ /* 0x000eee0000000200 */
[C---:B------:R-:W-:Y:S08]  /*19220*/  HMMA.16816.F32.BF16 R76, R60.reuse, R8, R76 ;  /* 0x000000083c4c723c */ /* 0x040ff0000004184c */
[----:B------:R-:W-:Y:S01]  /*19230*/  HMMA.16816.F32.BF16 R72, R60, R10, R72 ;  /* 0x0000000a3c48723c */ /* 0x000fe20000041848 */
[----:B------:R-:W4:Y:S07]  /*19240*/  LDSM.16.M88.4 R8, [R227+0x2800] ;  /* 0x00280000e308783b */ /* 0x000f2e0000000200 */
[C---:B------:R-:W-:Y:S08]  /*19250*/  HMMA.16816.F32.BF16 R16, R80.reuse, R36, R16 ;  /* 0x000000245010723c */ /* 0x040ff00000041810 */
[----:B------:R-:W-:Y:S01]  /*19260*/  HMMA.16816.F32.BF16 R12, R80, R38, R12 ;  /* 0x00000026500c723c */ /* 0x000fe2000004180c */
[----:B------:R-:W-:Y:S07]  /*19270*/  LDSM.16.M88.4 R36, [R224+0xa000] ;  /* 0x00a00000e024783b */ /* 0x000fee0000000200 */
[C---:B------:R-:W-:Y:S08]  /*19280*/  HMMA.16816.F32.BF16 R64, R60.reuse, R84, R64 ;  /* 0x000000543c40723c */ /* 0x040ff00000041840 */
[----:B------:R-:W-:Y:S01]  /*19290*/  HMMA.16816.F32.BF16 R88, R60, R86, R88 ;  /* 0x000000563c58723c */ /* 0x000fe20000041858 */
[----:B------:R-:W2:Y:S04]  /*192a0*/  LDSM.16.M88.4 R60, [R226+0x2000] ;  /* 0x00200000e23c783b */ /* 0x000ea80000000200 */
[----:B------:R-:W2:Y:S03]  /*192b0*/  LDSM.16.M88.4 R84, [R227+0x3800] ;  /* 0x00380000e354783b */ /* 0x000ea60000000200 */
[C---:B-1----:R-:W-:Y:S08]  /*192c0*/  HMMA.16816.F32.BF16 R32, R80.reuse, R4, R32 ;  /* 0x000000045020723c */ /* 0x042ff00000041820 */
[----:B------:R-:W-:Y:S01]  /*192d0*/  HMMA.16816.F32.BF16 R44, R80, R6, R44 ;  /* 0x00000006502c723c */ /* 0x000fe2000004182c */
[----:B------:R-:W1:Y:S07]  /*192e0*/  LDSM.16.M88.4 R4, [R224+0xa800] ;  /* 0x00a80000e004783b */ /* 0x000e6e0000000200 */
[C---:B---3--:R-:W-:Y:S08]  /*192f0*/  HMMA.16816.F32.BF16 R16, R48.reuse, R24, R16 ;  /* 0x000000183010723c */ /* 0x048ff00000041810 */
        /* <DEDUP_REMOVED lines=9> */
[C---:B----4-:R-:W-:Y:S08]  /*19390*/  HMMA.16816.F32.BF16 R32, R48.reuse, R8, R32 ;  /* 0x000000083020723c */ /* 0x050ff00000041820 */
[----:B------:R-:W-:Y:S01]  /*193a0*/  HMMA.16816.F32.BF16 R44, R48, R10, R44 ;  /* 0x0000000a302c723c */ /* 0x000fe2000004182c */
[----:B------:R-:W4:Y:S07]  /*193b0*/  LDSM.16.M88.4 R8, [R220+0x2800] ;  /* 0x00280000dc08783b */ /* 0x000f2e0000000200 */
        /* <DEDUP_REMOVED lines=18> */
[----:B------:R-:W-:Y:S07]  /*194e0*/  LDSM.16.M88.4 R40, [R229+0xd000] ;  /* 0x00d00000e528783b */ /* 0x000fee0000000200 */
[C---:B----4-:R-:W-:Y:S08]  /*194f0*/  HMMA.16816.F32.BF16 R32, R80.reuse, R8, R32 ;  /* 0x000000085020723c */ /* 0x050ff00000041820 */
[----:B------:R-:W-:Y:S01]  /*19500*/  HMMA.16816.F32.BF16 R44, R80, R10, R44 ;  /* 0x0000000a502c723c */ /* 0x000fe2000004182c */
[----:B------:R-:W3:Y:S07]  /*19510*/  LDSM.16.M88.4 R8, [R228+0x4000] ;  /* 0x00400000e408783b */ /* 0x000eee0000000200 */
[C---:B------:R-:W-:Y:S08]  /*19520*/  HMMA.16816.F32.BF16 R64, R60.reuse, R92, R64 ;  /* 0x0000005c3c40723c */ /* 0x040ff00000041840 */
[----:B------:R-:W-:Y:S01]  /*19530*/  HMMA.16816.F32.BF16 R88, R60, R94, R88 ;  /* 0x0000005e3c58723c */ /* 0x000fe20000041858 */
[----:B------:R-:W4:Y:S04]  /*19540*/  LDSM.16.M88.4 R60, [R229+0xd800] ;  /* 0x00d80000e53c783b */ /* 0x000f280000000200 */
[----:B------:R-:W-:Y:S03]  /*19550*/  LDSM.16.M88.4 R92, [R226+0x4000] ;  /* 0x00400000e25c783b */ /* 0x000fe60000000200 */
[C---:B--2---:R-:W-:Y:S08]  /*19560*/  HMMA.16816.F32.BF16 R16, R48.reuse, R36, R16 ;  /* 0x000000243010723c */ /* 0x044ff00000041810 */
[----:B------:R-:W-:Y:S01]  /*19570*/  HMMA.16816.F32.BF16 R12, R48, R38, R12 ;  /* 0x00000026300c723c */ /* 0x000fe2000004180c */
[----:B------:R-:W-:Y:S07]  /*19580*/  LDSM.16.M88.4 R36, [R224+0xc000] ;  /* 0x00c00000e024783b */ /* 0x000fee0000000200 */
[C---:B------:R-:W-:Y:S08]  /*19590*/  HMMA.16816.F32.BF16 R76, R80.reuse, R28, R76 ;  /* 0x0000001c504c723c */ /* 0x040ff0000004184c */
[----:B------:R-:W-:Y:S01]  /*195a0*/  HMMA.16816.F32.BF16 R72, R80, R30, R72 ;  /* 0x0000001e5048723c */ /* 0x000fe20000041848 */
[----:B------:R-:W2:Y:S07]  /*195b0*/  LDSM.16.M88.4 R28, [R227+0x4800] ;  /* 0x00480000e31c783b */ /* 0x000eae0000000200 */
[C---:B-1----:R-:W-:Y:S08]  /*195c0*/  HMMA.16816.F32.BF16 R32, R48.reuse, R4, R32 ;  /* 0x000000043020723c */ /* 0x042ff00000041820 */
[----:B------:R-:W-:Y:S01]  /*195d0*/  HMMA.16816.F32.BF16 R44, R48, R6, R44 ;  /* 0x00000006302c723c */ /* 0x000fe2000004182c */
[----:B------:R-:W1:Y:S07]  /*195e0*/  LDSM.16.M88.4 R4, [R227+0x5000] ;  /* 0x00500000e304783b */ /* 0x000e6e0000000200 */
[C---:B------:R-:W-:Y:S08]  /*195f0*/  HMMA.16816.F32.BF16 R64, R80.reuse, R84, R64 ;  /* 0x000000545040723c */ /* 0x040ff00000041840 */
[----:B------:R-:W-:Y:S01]  /*19600*/  HMMA.16816.F32.BF16 R88, R80, R86, R88 ;  /* 0x000000565058723c */ /* 0x000fe20000041858 */
[----:B------:R-:W-:Y:S04]  /*19610*/  LDSM.16.M88.4 R84, [R225+0x4000] ;  /* 0x00400000e154783b */ /* 0x000fe80000000200 */
[----:B------:R-:W-:Y:S03]  /*19620*/  LDSM.16.M88.4 R80, [R220+0x5000] ;  /* 0x00500000dc50783b */ /* 0x000fe60000000200 */
[C---:B---3--:R-:W-:Y:S08]  /*19630*/  HMMA.16816.F32.BF16 R16, R8.reuse, R24, R16 ;  /* 0x000000180810723c */ /* 0x048ff00000041810 */
[----:B------:R-:W-:Y:S01]  /*19640*/  HMMA.16816.F32.BF16 R12, R8, R26, R12 ;  /* 0x0000001a080c723c */ /* 0x000fe2000004180c */
        /* <DEDUP_REMOVED lines=8> */
[C---:B--2---:R-:W-:Y:S08]  /*196d0*/  HMMA.16816.F32.BF16 R32, R8.reuse, R28, R32 ;  /* 0x0000001c0820723c */ /* 0x044ff00000041820 */
[----:B------:R-:W-:Y:S01]  /*196e0*/  HMMA.16816.F32.BF16 R44, R8, R30, R44 ;  /* 0x0000001e082c723c */ /* 0x000fe2000004182c */
[----:B------:R-:W2:Y:S07]  /*196f0*/  LDSM.16.M88.4 R28, [R224+0xc800] ;  /* 0x00c80000e01c783b */ /* 0x000eae0000000200 */
[C---:B------:R-:W-:Y:S08]  /*19700*/  HMMA.16816.F32.BF16 R16, R92.reuse, R36, R16 ;  /* 0x000000245c10723c */ /* 0x040ff00000041810 */
[----:B------:R-:W-:Y:S01]  /*19710*/  HMMA.16816.F32.BF16 R12, R92, R38, R12 ;  /* 0x000000265c0c723c */ /* 0x000fe2000004180c */
[----:B------:R-:W-:Y:S07]  /*19720*/  LDSM.16.M88.4 R36, [R227+0x6800] ;  /* 0x00680000e324783b */ /* 0x000fee0000000200 */
[C---:B-1----:R-:W-:Y:S08]  /*19730*/  HMMA.16816.F32.BF16 R76, R8.reuse, R4, R76 ;  /* 0x00000004084c723c */ /* 0x042ff0000004184c */
[C---:B------:R-:W-:Y:S01]  /*19740*/  HMMA.16816.F32.BF16 R72, R8.reuse, R6, R72 ;  /* 0x000000060848723c */ /* 0x040fe20000041848 */
[----:B------:R-:W1:Y:S07]  /*19750*/  LDSM.16.M88.4 R4, [R229+0xe000] ;  /* 0x00e00000e504783b */ /* 0x000e6e0000000200 */
[C---:B---3--:R-:W-:Y:S08]  /*19760*/  HMMA.16816.F32.BF16 R64, R8.reuse, R40, R64 ;  /* 0x000000280840723c */ /* 0x048ff00000041840 */
[----:B------:R-:W-:Y:S01]  /*19770*/  HMMA.16816.F32.BF16 R88, R8, R42, R88 ;  /* 0x0000002a0858723c */ /* 0x000fe20000041858 */
[----:B------:R-:W3:Y:S04]  /*19780*/  LDSM.16.M88.4 R8, [R224+0xd000] ;  /* 0x00d00000e008783b */ /* 0x000ee80000000200 */
[----:B------:R-:W4:Y:S03]  /*19790*/  LDSM.16.M88.4 R40, [R228+0x6000] ;  /* 0x00600000e428783b */ /* 0x000f260000000200 */
[C---:B------:R-:W-:Y:S08]  /*197a0*/  HMMA.16816.F32.BF16 R16, R84.reuse, R24, R16 ;  /* 0x000000185410723c */ /* 0x040ff00000041810 */
[----:B------:R-:W-:Y:S01]  /*197b0*/  HMMA.16816.F32.BF16 R12, R84, R26, R12 ;  /* 0x0000001a540c723c */ /* 0x000fe2000004180c */
[----:B------:R-:W-:Y:S07]  /*197c0*/  LDSM.16.M88.4 R24, [R224+0xe000] ;  /* 0x00e00000e018783b */ /* 0x000fee0000000200 */
[C---:B--2---:R-:W-:Y:S08]  /*197d0*/  HMMA.16816.F32.BF16 R32, R92.reuse, R28, R32 ;  /* 0x0000001c5c20723c */ /* 0x044ff00000041820 */
[----:B------:R-:W-:Y:S01]  /*197e0*/  HMMA.16816.F32.BF16 R44, R92, R30, R44 ;  /* 0x0000001e5c2c723c */ /* 0x000fe2000004182c */
[----:B------:R-:W2:Y:S07]  /*197f0*/  LDSM.16.M88.4 R28, [R226+0x6000] ;  /* 0x00600000e21c783b */ /* 0x000eae0000000200 */
[C---:B-1----:R-:W-:Y:S08]  /*19800*/  HMMA.16816.F32.BF16 R16, R60.reuse, R4, R16 ;  /* 0x000000043c10723c */ /* 0x042ff00000041810 */
[----:B------:R-:W-:Y:S01]  /*19810*/  HMMA.16816.F32.BF16 R12, R60, R6, R12 ;  /* 0x000000063c0c723c */ /* 0x000fe2000004180c */
[----:B------:R-:W-:Y:S07]  /*19820*/  LDSM.16.M88.4 R4, [R220+0x6000] ;  /* 0x00600000dc04783b */ /* 0x000fee0000000200 */
[C---:B---3--:R-:W-:Y:S08]  /*19830*/  HMMA.16816.F32.BF16 R76, R92.reuse, R8, R76 ;  /* 0x000000085c4c723c */ /* 0x048ff0000004184c */
[----:B------:R-:W-:Y:S01]  /*19840*/  HMMA.16816.F32.BF16 R72, R92, R10, R72 ;  /* 0x0000000a5c48723c */ /* 0x000fe20000041848 */
[----:B------:R-:W-:Y:S07]  /*19850*/  LDSM.16.M88.4 R8, [R225+0x6000] ;  /* 0x00600000e108783b */ /* 0x000fee0000000200 */
[C---:B------:R-:W-:Y:S08]  /*19860*/  HMMA.16816.F32.BF16 R32, R84.reuse, R104, R32 ;  /* 0x000000685420723c */ /* 0x040ff00000041820 */
[----:B------:R-:W-:Y:S08]  /*19870*/  HMMA.16816.F32.BF16 R44, R84, R106, R44 ;  /* 0x0000006a542c723c */ /* 0x000ff0000004182c */
[C---:B----4-:R-:W-:Y:S08]  /*19880*/  HMMA.16816.F32.BF16 R16, R40.reuse, R48, R16 ;  /* 0x000000302810723c */ /* 0x050ff00000041810 */
[----:B------:R-:W-:Y:S01]  /*19890*/  HMMA.16816.F32.BF16 R12, R40, R50, R12 ;  /* 0x00000032280c723c */ /* 0x000fe2000004180c */
[----:B------:R-:W1:Y:S07]  /*198a0*/  LDSM.16.M88.4 R48, [R229+0xf000] ;  /* 0x00f00000e530783b */ /* 0x000e6e0000000200 */
[----:B------:R-:W-:Y:S08]  /*198b0*/  HMMA.16816.F32.BF16 R76, R84, R80, R76 ;  /* 0x00000050544c723c */ /* 0x000ff0000004184c */
[C---:B------:R-:W-:Y:S08]  /*198c0*/  HMMA.16816.F32.BF16 R32, R60.reuse, R96, R32 ;  /* 0x000000603c20723c */ /* 0x040ff00000041820 */
[----:B------:R-:W-:Y:S01]  /*198d0*/  HMMA.16816.F32.BF16 R44, R60, R98, R44 ;  /* 0x000000623c2c723c */ /* 0x000fe2000004182c */
[----:B------:R-:W3:Y:S07]  /*198e0*/  LDSM.16.M88.4 R96, [R220+0x5800] ;  /* 0x00580000dc60783b */ /* 0x000eee0000000200 */
[----:B------:R-:W-:Y:S01]  /*198f0*/  HMMA.16816.F32.BF16 R80, R84, R82, R72 ;  /* 0x000000525450723c */ /* 0x000fe20000041848 */
[----:B------:R-:W-:Y:S07]  /*19900*/  LDSM.16.M88.4 R72, [R220+0x6800] ;  /* 0x00680000dc48783b */ /* 0x000fee0000000200 */
[C---:B--2---:R-:W-:Y:S08]  /*19910*/  HMMA.16816.F32.BF16 R16, R28.reuse, R24, R16 ;  /* 0x000000181c10723c */ /* 0x044ff00000041810 */
[----:B------:R-:W-:Y:S01]  /*19920*/  HMMA.16816.F32.BF16 R12, R28, R26, R12 ;  /* 0x0000001a1c0c723c */ /* 0x000fe2000004180c */
[----:B------:R-:W2:Y:S07]  /*19930*/  LDSM.16.M88.4 R24, [R227+0x7000] ;  /* 0x00700000e318783b */ /* 0x000eae0000000200 */
        /* <DEDUP_REMOVED lines=8> */
[----:B---3--:R-:W-:Y:S08]  /*199c0*/  HMMA.16816.F32.BF16 R64, R84, R96, R64 ;  /* 0x000000605440723c */ /* 0x008ff00000041840 */
[----:B------:R-:W-:Y:S08]  /*199d0*/  HMMA.16816.F32.BF16 R12, R8, R6, R12 ;  /* 0x00000006080c723c */ /* 0x000ff0000004180c */
[C---:B--2---:R-:W-:Y:S08]  /*199e0*/  HMMA.16816.F32.BF16 R76, R40.reuse, R24, R76 ;  /* 0x00000018284c723c */ /* 0x044ff0000004184c */
[----:B------:R-:W-:Y:S01]  /*199f0*/  HMMA.16816.F32.BF16 R80, R40, R26, R80 ;  /* 0x0000001a2850723c */ /* 0x000fe20000041850 */
[----:B------:R-:W2:Y:S07]  /*19a00*/  LDSM.16.M88.4 R24, [R227+0x7800] ;  /* 0x00780000e318783b */ /* 0x000eae0000000200 */
[----:B------:R-:W-:Y:S01]  /*19a10*/  HMMA.16816.F32.BF16 R16, R8, R4, R16 ;  /* 0x000000040810723c */ /* 0x000fe20000041810 */
[----:B------:R-:W3:Y:S07]  /*19a20*/  LDSM.16.M88.4 R4, [R224+0xf000] ;  /* 0x00f00000e004783b */ /* 0x000eee0000000200 */
[----:B------:R-:W-:Y:S01]  /*19a30*/  HMMA.16816.F32.BF16 R92, R84, R98, R92 ;  /* 0x00000062545c723c */ /* 0x000fe2000004185c */
[----:B------:R-:W-:-:S02]  /*19a40*/  FMUL.FTZ R12, R12, R0 ;  /* 0x000000000c0c7220 */ /* 0x000fc40000410000 */
[-C--:B------:R-:W-:Y:S02]  /*19a50*/  FMUL.FTZ R13, R13, R0.reuse ;  /* 0x000000000d0d7220 */ /* 0x080fe40000410000 */
[----:B------:R-:W-:-:S03]  /*19a60*/  FMUL.FTZ R14, R14, R0 ;  /* 0x000000000e0e7220 */ /* 0x000fc60000410000 */
[----:B-1----:R-:W-:Y:S01]  /*19a70*/  HMMA.16816.F32.BF16 R64, R60, R36, R64 ;  /* 0x000000243c40723c */ /* 0x002fe20000041840 */
[----:B------:R-:W-:Y:S01]  /*19a80*/  MUFU.TANH R50, R12 ;  /* 0x0000000c00327308 */ /* 0x000fe20000002400 */
[----:B------:R-:W-:-:S07]  /*19a90*/  FMUL.FTZ R53, R15, R0 ;  /* 0x000000000f357220 */ /* 0x000fce0000410000 */
[----:B------:R-:W-:Y:S08]  /*19aa0*/  MUFU.TANH R51, R13 ;  /* 0x0000000d00337308 */ /* 0x000ff00000002400 */
[----:B------:R1:W-:Y:S01]  /*19ab0*/  MUFU.TANH R52, R14 ;  /* 0x0000000e00347308 */ /* 0x0003e20000002400 */
[----:B------:R-:W-:Y:S01]  /*19ac0*/  HMMA.16816.F32.BF16 R92, R60, R38, R92 ;  /* 0x000000263c5c723c */ /* 0x000fe2000004185c */
[----:B------:R-:W-:-:S02]  /*19ad0*/  FMUL.FTZ R16, R16, R0 ;  /* 0x0000000010107220 */ /* 0x000fc40000410000 */
[-C--:B------:R-:W-:Y:S01]  /*19ae0*/  FMUL.FTZ R17, R17, R0.reuse ;  /* 0x0000000011117220 */ /* 0x080fe20000410000 */
[----:B-1----:R-:W1:Y:S03]  /*19af0*/  LDSM.16.M88.4 R12, [R224+0xf800] ;  /* 0x00f80000e00c783b */ /* 0x002e660000000200 */
[----:B------:R-:W-:Y:S01]  /*19b00*/  MUFU.TANH R22, R16 ;  /* 0x0000001000167308 */ /* 0x000fe20000002400 */
[-C--:B------:R-:W-:Y:S01]  /*19b10*/  FMUL.FTZ R48, R18, R0.reuse ;  /* 0x0000000012307220 */ /* 0x080fe20000410000 */
[----:B--2---:R-:W-:Y:S01]  /*19b20*/  HMMA.16816.F32.BF16 R64, R40, R24, R64 ;  /* 0x000000182840723c */ /* 0x004fe20000041840 */
[----:B------:R-:W-:-:S05]  /*19b30*/  FMUL.FTZ R49, R19, R0 ;  /* 0x0000000013317220 */ /* 0x000fca0000410000 */
[----:B------:R2:W-:Y:S02]  /*19b40*/  MUFU.TANH R23, R17 ;  /* 0x0000001100177308 */ /* 0x0005e40000002400 */
[C---:B---3--:R-:W-:Y:S08]  /*19b50*/  HMMA.16816.F32.BF16 R76, R28.reuse, R4, R76 ;  /* 0x000000041c4c723c */ /* 0x048ff0000004184c */
[C---:B------:R-:W-:Y:S01]  /*19b60*/  HMMA.16816.F32.BF16 R80, R28.reuse, R6, R80 ;  /* 0x000000061c50723c */ /* 0x040fe20000041850 */
[----:B------:R-:W-:Y:S04]  /*19b70*/  LDSM.16.M88.4 R4, [R220+0x7800] ;  /* 0x00780000dc04783b */ /* 0x000fe80000000200 */
[----:B--2---:R-:W2:Y:S03]  /*19b80*/  LDSM.16.M88.4 R16, [R220+0x7000] ;  /* 0x00700000dc10783b */ /* 0x004ea60000000200 */
[----:B------:R-:W-:Y:S08]  /*19b90*/  HMMA.16816.F32.BF16 R32, R28, R88, R32 ;  /* 0x000000581c20723c */ /* 0x000ff00000041820 */
[----:B------:R-:W-:Y:S08]  /*19ba0*/  HMMA.16816.F32.BF16 R92, R40, R26, R92 ;  /* 0x0000001a285c723c */ /* 0x000ff0000004185c */
[C---:B------:R-:W-:Y:S08]  /*19bb0*/  HMMA.16816.F32.BF16 R44, R28.reuse, R90, R44 ;  /* 0x0000005a1c2c723c */ /* 0x040ff0000004182c */
[----:B-1----:R-:W-:Y:S01]  /*19bc0*/  HMMA.16816.F32.BF16 R64, R28, R12, R64 ;  /* 0x0000000c1c40723c */ /* 0x002fe20000041840 */
[----:B------:R-:W1:Y:S01]  /*19bd0*/  MUFU.TANH R48, R48 ;  /* 0x0000003000307308 */ /* 0x000e620000002400 */
[----:B------:R-:W-:Y:S01]  /*19be0*/  ISETP.GT.AND P5, PT, R2, R239, PT ;  /* 0x000000ef0200720c */ /* 0x000fe20003fa4270 */
[----:B------:R-:W-:-:S04]  /*19bf0*/  DEPBAR.LE SB0, 0x0 ;  /* 0x000080000000791a */ /* 0x000fc80000000000 */
[----:B------:R-:W-:Y:S01]  /*19c00*/  IMAD.SHL.U32 R12, R68, 0x2, RZ ;  /* 0x00000002440c7824 */ /* 0x000fe200078e00ff */
[----:B------:R-:W-:Y:S04]  /*19c10*/  HMMA.16816.F32.BF16 R32, R8, R72, R32 ;  /* 0x000000480820723c */ /* 0x000fe80000041820 */
[----:B------:R-:W-:-:S04]  /*19c20*/  LOP3.LUT R12, R12, 0x6, RZ, 0xc0, !PT ;  /* 0x000000060c0c7812 */ /* 0x000fc800078ec0ff */
[----:B--2---:R-:W-:Y:S01]  /*19c30*/  HMMA.16816.F32.BF16 R76, R8, R16, R76 ;  /* 0x00000010084c723c */ /* 0x004fe2000004184c */
[----:B------:R-:W-:-:S07]  /*19c40*/  IMAD.IADD R27, R3, 0x1, R12 ;  /* 0x00000001031b7824 */ /* 0x000fce00078e020c */
[----:B------:R-:W-:Y:S08]  /*19c50*/  HMMA.16816.F32.BF16 R80, R8, R18, R80 ;  /* 0x000000120850723c */ /* 0x000ff00000041850 */
[----:B------:R-:W-:Y:S08]  /*19c60*/  HMMA.16816.F32.BF16 R16, R28, R14, R92 ;  /* 0x0000000e1c10723c */ /* 0x000ff0000004185c */
[C---:B------:R-:W-:Y:S08]  /*19c70*/  HMMA.16816.F32.BF16 R44, R8.reuse, R74, R44 ;  /* 0x0000004a082c723c */ /* 0x040ff0000004182c */
[----:B------:R-:W-:Y:S07]  /*19c80*/  HMMA.16816.F32.BF16 R64, R8, R4, R64 ;  /* 0x000000040840723c */ /* 0x000fee0000041840 */
[----:B------:R-:W-:Y:S01]  /*19c90*/  IADD3 R5, R27, 0x8, RZ ;  /* 0x000000081b057810 */ /* 0x000fe20007ffe0ff */
[----:B------:R-:W2:Y:S03]  /*19ca0*/  MUFU.TANH R49, R49 ;  /* 0x0000003100317308 */ /* 0x000ea60000002400 */
[----:B------:R-:W-:-:S02]  /*19cb0*/  ISETP.GE.AND P1, PT, R5, R70, PT ;  /* 0x000000460500720c */ /* 0x000fc40003f26270 */
[----:B------:R-:W-:-:S04]  /*19cc0*/  IADD3 R5, R27, 0x9, RZ ;  /* 0x000000091b057810 */ /* 0x000fc80007ffe0ff */
[----:B------:R-:W-:Y:S02]  /*19cd0*/  ISETP.GE.AND P0, PT, R5, R70, PT ;  /* 0x000000460500720c */ /* 0x000fe40003f06270 */
[C---:B------:R-:W-:Y:S01]  /*19ce0*/  IADD3 R5, R27.reuse, 0x11, RZ ;  /* 0x000000111b057810 */ /* 0x040fe20007ffe0ff */
[----:B------:R-:W-:Y:S01]  /*19cf0*/  FMUL.FTZ R32, R32, R0 ;  /* 0x0000000020207220 */ /* 0x000fe20000410000 */
[----:B------:R-:W-:Y:S01]  /*19d00*/  ISETP.GE.AND P3, PT, R27, R70, PT ;  /* 0x000000461b00720c */ /* 0x000fe20003f66270 */
[----:B------:R-:W-:Y:S01]  /*19d10*/  FMUL.FTZ R34, R34, R0 ;  /* 0x0000000022227220 */ /* 0x000fe20000410000 */
[----:B------:R-:W-:Y:S02]  /*19d20*/  ISETP.GE.AND P4, PT, R5, R70, PT ;  /* 0x000000460500720c */ /* 0x000fe40003f86270 */
[C---:B------:R-:W-:Y:S02]  /*19d30*/  IADD3 R13, R27.reuse, 0x1, RZ ;  /* 0x000000011b0d7810 */ /* 0x040fe40007ffe0ff */
[----:B------:R-:W-:Y:S01]  /*19d40*/  IADD3 R5, R27, 0x18, RZ ;  /* 0x000000181b057810 */ /* 0x000fe20007ffe0ff */
[----:B------:R-:W3:Y:S01]  /*19d50*/  MUFU.TANH R53, R53 ;  /* 0x0000003500357308 */ /* 0x000ee20000002400 */
[----:B------:R-:W-:Y:S01]  /*19d60*/  HMMA.16816.F32.BF16 R16, R8, R6, R16 ;  /* 0x000000060810723c */ /* 0x000fe20000041810 */
[-C--:B------:R-:W-:Y:S01]  /*19d70*/  FMUL.FTZ R33, R33, R0.reuse ;  /* 0x0000000021217220 */ /* 0x080fe20000410000 */
[----:B-1----:R-:W-:Y:S01]  /*19d80*/  FSEL R48, R48, -INF , !P3 ;  /* 0xff80000030307808 */ /* 0x002fe20005800000 */
[----:B------:R-:W-:Y:S01]  /*19d90*/  FMUL.FTZ R35, R35, R0 ;  /* 0x0000000023237220 */ /* 0x000fe20000410000 */
[----:B------:R-:W-:-:S02]  /*19da0*/  FSEL R22, R22, -INF , !P3 ;  /* 0xff80000016167808 */ /* 0x000fc40005800000 */
[-C--:B------:R-:W-:Y:S01]  /*19db0*/  ISETP.GE.AND P2, PT, R13, R70.reuse, PT ;  /* 0x000000460d00720c */ /* 0x080fe20003f46270 */
[----:B------:R-:W-:Y:S01]  /*19dc0*/  MUFU.TANH R32, R32 ;  /* 0x0000002000207308 */ /* 0x000fe20000002400 */
[----:B------:R-:W-:Y:S02]  /*19dd0*/  ISETP.GE.AND P3, PT, R5, R70, PT ;  /* 0x000000460500720c */ /* 0x000fe40003f66270 */
[----:B------:R-:W-:Y:S01]  /*19de0*/  IADD3 R5, R27, 0x19, RZ ;  /* 0x000000191b057810 */ /* 0x000fe20007ffe0ff */
[----:B------:R-:W-:-:S04]  /*19df0*/  FMUL.FTZ R36, R44, R0 ;  /* 0x000000002c247220 */ /* 0x000fc80000410000 */
[----:B------:R-:W1:Y:S01]  /*19e00*/  MUFU.TANH R34, R34 ;  /* 0x0000002200227308 */ /* 0x000e620000002400 */
[----:B------:R-:W-:Y:S01]  /*19e10*/  FMUL.FTZ R25, R46, R0 ;  /* 0x000000002e197220 */ /* 0x000fe20000410000 */
[----:B--2---:R-:W-:Y:S02]  /*19e20*/  FSEL R49, R49, -INF , !P2 ;  /* 0xff80000031317808 */ /* 0x004fe40005000000 */
[----:B------:R-:W-:Y:S02]  /*19e30*/  FSEL R23, R23, -INF , !P2 ;  /* 0xff80000017177808 */ /* 0x000fe40005000000 */
[----:B------:R-:W-:Y:S02]  /*19e40*/  ISETP.GE.AND P2, PT, R5, R70, PT ;  /* 0x000000460500720c */ /* 0x000fe40003f46270 */
[----:B------:R-:W-:Y:S01]  /*19e50*/  MUFU.TANH R33, R33 ;  /* 0x0000002100217308 */ /* 0x000fe20000002400 */
[----:B------:R-:W-:Y:S01]  /*19e60*/  IADD3 R5, R27, 0x20, RZ ;  /* 0x000000201b057810 */ /* 0x000fe20007ffe0ff */
[-C--:B------:R-:W-:Y:S01]  /*19e70*/  FMUL.FTZ R24, R45, R0.reuse ;  /* 0x000000002d187220 */ /* 0x080fe20000410000 */
[----:B------:R-:W-:Y:S01]  /*19e80*/  IADD3 R13, R27, 0x10, RZ ;  /* 0x000000101b0d7810 */ /* 0x000fe20007ffe0ff */
[----:B------:R-:W-:-:S04]  /*19e90*/  FMUL.FTZ R37, R47, R0 ;  /* 0x000000002f257220 */ /* 0x000fc80000410000 */
[----:B------:R-:W2:Y:S01]  /*19ea0*/  MUFU.TANH R35, R35 ;  /* 0x0000002300237308 */ /* 0x000ea20000002400 */
[----:B------:R-:W-:Y:S02]  /*19eb0*/  FSEL R52, R52, -INF , !P1 ;  /* 0xff80000034347808 */ /* 0x000fe40004800000 */
[----:B------:R-:W-:Y:S02]  /*19ec0*/  FSEL R50, R50, -INF , !P1 ;  /* 0xff80000032327808 */ /* 0x000fe40004800000 */
[-C--:B------:R-:W-:Y:S02]  /*19ed0*/  ISETP.GE.AND P1, PT, R5, R70.reuse, PT ;  /* 0x000000460500720c */ /* 0x080fe40003f26270 */
[----:B------:R-:W-:Y:S01]  /*19ee0*/  IADD3 R5, R27, 0x21, RZ ;  /* 0x000000211b057810 */ /* 0x000fe20007ffe0ff */
[----:B------:R-:W-:Y:S01]  /*19ef0*/  MUFU.TANH R36, R36 ;  /* 0x0000002400247308 */ /* 0x000fe20000002400 */
[----:B------:R-:W-:Y:S02]  /*19f00*/  ISETP.GE.AND P6, PT, R13, R70, PT ;  /* 0x000000460d00720c */ /* 0x000fe40003fc6270 */
[----:B------:R-:W-:-:S05]  /*19f10*/  IADD3 R7, R27, 0x28, RZ ;  /* 0x000000281b077810 */ /* 0x000fca0007ffe0ff */
[----:B------:R-:W4:Y:S01]  /*19f20*/  MUFU.TANH R25, R25 ;  /* 0x0000001900197308 */ /* 0x000f220000002400 */
[----:B---3--:R-:W-:Y:S02]  /*19f30*/  FSEL R53, R53, -INF , !P0 ;  /* 0xff80000035357808 */ /* 0x008fe40004000000 */
[----:B------:R-:W-:Y:S02]  /*19f40*/  FSEL R51, R51, -INF , !P0 ;  /* 0xff80000033337808 */ /* 0x000fe40004000000 */
[----:B------:R-:W-:Y:S01]  /*19f50*/  ISETP.GE.AND P0, PT, R5, R70, PT ;  /* 0x000000460500720c */ /* 0x000fe20003f06270 */
[-C--:B------:R-:W-:Y:S01]  /*19f60*/  FMUL.FTZ R76, R76, R0.reuse ;  /* 0x000000004c4c7220 */ /* 0x080fe20000410000 */
[----:B-1----:R-:W-:Y:S01]  /*19f70*/  FSEL R8, R34, -INF , !P6 ;  /* 0xff80000022087808 */ /* 0x002fe20007000000 */
[----:B------:R-:W-:Y:S01]  /*19f80*/  MUFU.TANH R24, R24 ;  /* 0x0000001800187308 */ /* 0x000fe20000002400 */
[----:B------:R-:W-:Y:S01]  /*19f90*/  FSEL R5, R32, -INF , !P6 ;  /* 0xff80000020057808 */ /* 0x000fe20007000000 */
[----:B------:R-:W-:Y:S01]  /*19fa0*/  FMUL.FTZ R77, R77, R0 ;  /* 0x000000004d4d7220 */ /* 0x000fe20000410000 */
[----:B------:R-:W-:Y:S01]  /*19fb0*/  ISETP.GE.AND P6, PT, R7, R70, PT ;  /* 0x000000460700720c */ /* 0x000fe20003fc6270 */
[-C--:B------:R-:W-:Y:S01]  /*19fc0*/  FMUL.FTZ R78, R78, R0.reuse ;  /* 0x000000004e4e7220 */ /* 0x080fe20000410000 */
[----:B------:R-:W-:Y:S01]  /*19fd0*/  IADD3 R7, R27, 0x29, RZ ;  /* 0x000000291b077810 */ /* 0x000fe20007ffe0ff */
[----:B------:R-:W-:-:S02]  /*19fe0*/  FMUL.FTZ R79, R79, R0 ;  /* 0x000000004f4f7220 */ /* 0x000fc40000410000 */
[----:B------:R-:W1:Y:S01]  /*19ff0*/  MUFU.TANH R37, R37 ;  /* 0x0000002500257308 */ /* 0x000e620000002400 */
[-C--:B------:R-:W-:Y:S01]  /*1a000*/  FMUL.FTZ R34, R67, R0.reuse ;  /* 0x0000000043227220 */ /* 0x080fe20000410000 */
[----:B--2---:R-:W-:Y:S01]  /*1a010*/  FSEL R14, R35, -INF , !P4 ;  /* 0xff800000230e7808 */ /* 0x004fe20006000000 */
[-C--:B------:R-:W-:Y:S01]  /*1a020*/  FMUL.FTZ R80, R80, R0.reuse ;  /* 0x0000000050507220 */ /* 0x080fe20000410000 */
[----:B------:R-:W-:Y:S01]  /*1a030*/  FSEL R4, R33, -INF , !P4 ;  /* 0xff80000021047808 */ /* 0x000fe20006000000 */
[----:B------:R-:W-:Y:S01]  /*1a040*/  FMUL.FTZ R81, R81, R0 ;  /* 0x0000000051517220 */ /* 0x000fe20000410000 */
[----:B------:R-:W-:Y:S01]  /*1a050*/  ISETP.GE.AND P4, PT, R7, R70, PT ;  /* 0x000000460700720c */ /* 0x000fe20003f86270 */
[-C--:B------:R-:W-:Y:S01]  /*1a060*/  FMUL.FTZ R82, R82, R0.reuse ;  /* 0x0000000052527220 */ /* 0x080fe20000410000 */
[----:B------:R-:W-:Y:S01]  /*1a070*/  MUFU.TANH R180, R76 ;  /* 0x0000004c00b47308 */ /* 0x000fe20000002400 */
[-C--:B------:R-:W-:Y:S01]  /*1a080*/  FMUL.FTZ R83, R83, R0.reuse ;  /* 0x0000000053537220 */ /* 0x080fe20000410000 */
[----:B------:R-:W-:Y:S01]  /*1a090*/  IADD3 R7, R27, 0x30, RZ ;  /* 0x000000301b077810 */ /* 0x000fe20007ffe0ff */
[----:B------:R-:W-:-:S02]  /*1a0a0*/  FMUL.FTZ R64, R64, R0 ;  /* 0x0000000040407220 */ /* 0x000fc40000410000 */
[-C--:B------:R-:W-:Y:S02]  /*1a0b0*/  FMUL.FTZ R65, R65, R0.reuse ;  /* 0x0000000041417220 */ /* 0x080fe40000410000 */
[-C--:B------:R-:W-:Y:S01]  /*1a0c0*/  FMUL.FTZ R66, R66, R0.reuse ;  /* 0x0000000042427220 */ /* 0x080fe20000410000 */
[----:B------:R-:W-:Y:S01]  /*1a0d0*/  MUFU.TANH R181, R77 ;  /* 0x0000004d00b57308 */ /* 0x000fe20000002400 */
[-C--:B------:R-:W-:Y:S02]  /*1a0e0*/  FMUL.FTZ R16, R16, R0.reuse ;  /* 0x0000000010107220 */ /* 0x080fe40000410000 */
[-C--:B------:R-:W-:Y:S02]  /*1a0f0*/  FMUL.FTZ R17, R17, R0.reuse ;  /* 0x0000000011117220 */ /* 0x080fe40000410000 */
[-C--:B------:R-:W-:Y:S02]  /*1a100*/  FMUL.FTZ R18, R18, R0.reuse ;  /* 0x0000000012127220 */ /* 0x080fe40000410000 */
[----:B------:R-:W-:Y:S01]  /*1a110*/  FMUL.FTZ R19, R19, R0 ;  /* 0x0000000013137220 */ /* 0x000fe20000410000 */
[----:B------:R-:W2:Y:S01]  /*1a120*/  MUFU.TANH R184, R78 ;  /* 0x0000004e00b87308 */ /* 0x000ea20000002400 */
[----:B----4-:R-:W-:-:S02]  /*1a130*/  FSEL R13, R25, -INF , !P3 ;  /* 0xff800000190d7808 */ /* 0x010fc40005800000 */
[----:B------:R-:W-:-:S05]  /*1a140*/  FSEL R9, R36, -INF , !P3 ;  /* 0xff80000024097808 */ /* 0x000fca0005800000 */
[----:B------:R-:W3:Y:S01]  /*1a150*/  MUFU.TANH R185, R79 ;  /* 0x0000004f00b97308 */ /* 0x000ee20000002400 */
[----:B------:R-:W-:Y:S02]  /*1a160*/  ISETP.GE.AND P3, PT, R7, R70, PT ;  /* 0x000000460700720c */ /* 0x000fe40003f66270 */
[----:B------:R-:W-:-:S05]  /*1a170*/  IADD3 R7, R27, 0x31, RZ ;  /* 0x000000311b077810 */ /* 0x000fca0007ffe0ff */
[----:B------:R-:W-:Y:S01]  /*1a180*/  MUFU.TANH R182, R80 ;  /* 0x0000005000b67308 */ /* 0x000fe20000002400 */
[----:B-1----:R-:W-:Y:S02]  /*1a190*/  FSEL R12, R37, -INF , !P2 ;  /* 0xff800000250c7808 */ /* 0x002fe40005000000 */
[----:B------:R-:W-:-:S05]  /*1a1a0*/  FSEL R2, R24, -INF , !P2 ;  /* 0xff80000018027808 */ /* 0x000fca0005000000 */
[----:B------:R-:W-:Y:S01]  /*1a1b0*/  MUFU.TANH R183, R81 ;  /* 0x0000005100b77308 */ /* 0x000fe20000002400 */
[----:B------:R-:W-:-:S07]  /*1a1c0*/  ISETP.GE.AND P2, PT, R7, R70, PT ;  /* 0x000000460700720c */ /* 0x000fce0003f46270 */
[----:B------:R-:W1:Y:S01]  /*1a1d0*/  MUFU.TANH R187, R82 ;  /* 0x0000005200bb7308 */ /* 0x000e620000002400 */
[----:B------:R-:W-:-:S07]  /*1a1e0*/  IADD3 R7, R27, 0x38, RZ ;  /* 0x000000381b077810 */ /* 0x000fce0007ffe0ff */
[----:B------:R-:W4:Y:S08]  /*1a1f0*/  MUFU.TANH R192, R83 ;  /* 0x0000005300c07308 */ /* 0x000f300000002400 */
[----:B------:R-:W-:Y:S08]  /*1a200*/  MUFU.TANH R196, R64 ;  /* 0x0000004000c47308 */ /* 0x000ff00000002400 */
[----:B------:R-:W-:Y:S08]  /*1a210*/  MUFU.TANH R194, R65 ;  /* 0x0000004100c27308 */ /* 0x000ff00000002400 */
[----:B------:R-:W1:Y:S08]  /*1a220*/  MUFU.TANH R190, R66 ;  /* 0x0000004200be7308 */ /* 0x000e700000002400 */
[----:B------:R-:W1:Y:S08]  /*1a230*/  MUFU.TANH R34, R34 ;  /* 0x0000002200227308 */ /* 0x000e700000002400 */
[----:B------:R-:W-:Y:S08]  /*1a240*/  MUFU.TANH R193, R16 ;  /* 0x0000001000c17308 */ /* 0x000ff00000002400 */
[----:B------:R-:W1:Y:S08]  /*1a250*/  MUFU.TANH R33, R18 ;  /* 0x0000001200217308 */ /* 0x000e700000002400 */
[----:B------:R-:W1:Y:S08]  /*1a260*/  MUFU.TANH R32, R19 ;  /* 0x0000001300207308 */ /* 0x000e700000002400 */
[----:B------:R-:W1:Y:S01]  /*1a270*/  MUFU.TANH R191, R17 ;  /* 0x0000001100bf7308 */ /* 0x000e620000002400 */
[----:B------:R-:W-:-:S02]  /*1a280*/  IADD3 R27, R27, 0x39, RZ ;  /* 0x000000391b1b7810 */ /* 0x000fc40007ffe0ff */
[----:B--2---:R-:W-:Y:S02]  /*1a290*/  FSEL R184, R184, -INF , !P1 ;  /* 0xff800000b8b87808 */ /* 0x004fe40004800000 */
[----:B------:R-:W-:Y:S02]  /*1a2a0*/  FSEL R180, R180, -INF , !P1 ;  /* 0xff800000b4b47808 */ /* 0x000fe40004800000 */
[----:B---3--:R-:W-:Y:S02]  /*1a2b0*/  FSEL R185, R185, -INF , !P0 ;  /* 0xff800000b9b97808 */ /* 0x008fe40004000000 */
[----:B------:R-:W-:Y:S01]  /*1a2c0*/  FSEL R181, R181, -INF , !P0 ;  /* 0xff800000b5b57808 */ /* 0x000fe20004000000 */
[----:B------:R-:W-:Y:S01]  /*1a2d0*/  BSSY B1, `(.L_x_2228) ;  /* 0x00000e3000017945 */ /* 0x000fe20003800000 */
[-C--:B------:R-:W-:Y:S02]  /*1a2e0*/  ISETP.GE.AND P1, PT, R7, R70.reuse, PT ;  /* 0x000000460700720c */ /* 0x080fe40003f26270 */
[----:B------:R-:W-:-:S02]  /*1a2f0*/  ISETP.GE.AND P0, PT, R27, R70, PT ;  /* 0x000000461b00720c */ /* 0x000fc40003f06270 */
        /* <DEDUP_REMOVED lines=14> */
[----:B------:R-:W-:Y:S02]  /*1a3e0*/  IADD3 R208, R227, 0x7800, RZ ;  /* 0x00007800e3d07810 */ /* 0x000fe40007ffe0ff */
[----:B-1----:R-:W-:Y:S02]  /*1a3f0*/  FSEL R187, R187, -INF , !P6 ;  /* 0xff800000bbbb7808 */ /* 0x002fe40007000000 */
[----:B------:R-:W-:Y:S02]  /*1a400*/  FSEL R182, R182, -INF , !P6 ;  /* 0xff800000b6b67808 */ /* 0x000fe40007000000 */
[----:B----4-:R-:W-:-:S02]  /*1a410*/  FSEL R192, R192, -INF , !P4 ;  /* 0xff800000c0c07808 */ /* 0x010fc40006000000 */
        /* <DEDUP_REMOVED lines=75> */
.L_x_2231:
[----:B------:R-:W2:Y:S02]  /*1a8d0*/  LD.E R0, [R20.64+0x38] ;  /* 0x0000380614007980 */ /* 0x000ea4000c101900 */
[----:B--2---:R-:W-:-:S04]  /*1a8e0*/  LEA R0, -R0, RZ, 0x6 ;  /* 0x000000ff00007211 */ /* 0x004fc800078e31ff */
[----:B------:R-:W-:Y:S02]  /*1a8f0*/  SHF.R.S32.HI R3, RZ, 0x1f, R0 ;  /* 0x0000001fff037819 */ /* 0x000fe40000011400 */
.L_x_2232:
[----:B------:R-:W-:Y:S05]  /*1a900*/  BSYNC B0 ;  /* 0x0000000000007941 */ /* 0x000fea0003800000 */
.L_x_2230:
        /* <DEDUP_REMOVED lines=127> */
.L_x_2229:
[----:B------:R-:W-:Y:S05]  /*1b100*/  BSYNC B1 ;  /* 0x0000000000017941 */ /* 0x000fea0003800000 */
.L_x_2228:
[----:B------:R-:W2:Y:S01]  /*1b110*/  LD.E R186, [R20.64+0xdc] ;  /* 0x0000dc0614ba7980 */ /* 0x000ea2000c101900 */
[----:B------:R-:W-:-:S02]  /*1b120*/  FMNMX.FTZ R3, R22, R23, !PT ;  /* 0x0000001716037209 */ /* 0x000fc40007810000 */
[----:B-1----:R-:W-:Y:S02]  /*1b130*/  FMNMX.FTZ R7, R48, R49, !PT ;  /* 0x0000003130077209 */ /* 0x002fe40007810000 */
[----:B------:R-:W-:Y:S02]  /*1b140*/  FMNMX.FTZ R0, R50, R3, !PT ;  /* 0x0000000332007209 */ /* 0x000fe40007810000 */
[----:B------:R-:W-:Y:S02]  /*1b150*/  SHF.L.U32 R234, R56, 0x1, RZ ;  /* 0x0000000138ea7819 */ /* 0x000fe400000006ff */
[----:B------:R-:W-:Y:S02]  /*1b160*/  FMNMX.FTZ R0, R51, R0, !PT ;  /* 0x0000000033007209 */ /* 0x000fe40007810000 */
[----:B------:R-:W-:Y:S01]  /*1b170*/  LEA R233, R57, R234, 0x1 ;  /* 0x000000ea39e97211 */ /* 0x000fe200078e08ff */
[----:B------:R-:W-:Y:S01]  /*1b180*/  LDSM.16.MT88.4 R156, [R234+0x10000] ;  /* 0x01000000ea9c783b */ /* 0x000fe20000004200 */
[----:B------:R-:W-:-:S02]  /*1b190*/  FMNMX.FTZ R3, R5, R0, !PT ;  /* 0x0000000005037209 */ /* 0x000fc40007810000 */
[C---:B------:R-:W-:Y:S01]  /*1b1a0*/  LEA R232, R55.reuse, R234, 0x1 ;  /* 0x000000ea37e87211 */ /* 0x040fe200078e08ff */
[----:B------:R-:W-:Y:S01]  /*1b1b0*/  LDSM.16.MT88.4 R148, [R233+0x10000] ;  /* 0x01000000e994783b */ /* 0x000fe20000004200 */
[----:B------:R-:W-:Y:S02]  /*1b1c0*/  FMNMX.FTZ R0, R4, R3, !PT ;  /* 0x0000000304007209 */ /* 0x000fe40007810000 */
[----:B------:R-:W-:Y:S01]  /*1b1d0*/  LEA R231, R55, R233, 0x1 ;  /* 0x000000e937e77211 */ /* 0x000fe200078e08ff */
        /* <DEDUP_REMOVED lines=39> */
[----:B------:R-:W3:Y:S04]  /*1b450*/  SHFL.BFLY PT, R0, R11, 0x2, 0x1f ;  /* 0x0c401f000b007f89 */ /* 0x000ee800000e0000 */
[----:B------:R-:W-:Y:S01]  /*1b460*/  LDSM.16.MT88.4 R28, [R232+0x10800] ;  /* 0x01080000e81c783b */ /* 0x000fe20000004200 */
        /* <DEDUP_REMOVED lines=14> */
[-CC-:B------:R-:W-:Y:S01]  /*1b550*/  FFMA.FTZ R175, R50, R186.reuse, -R195.reuse ;  /* 0x000000ba32af7223 */ /* 0x180fe200000108c3 */
[----:B------:R-:W-:Y:S01]  /*1b560*/  LDSM.16.MT88.4 R20, [R231+0x12800] ;  /* 0x01280000e714783b */ /* 0x000fe20000004200 */
        /* <DEDUP_REMOVED lines=11> */
[-C--:B------:R-:W-:Y:S02]  /*1b620*/  FFMA.FTZ R169, R9, R186.reuse, -R195 ;  /* 0x000000ba09a97223 */ /* 0x080fe400000108c3 */
[----:B------:R-:W-:Y:S01]  /*1b630*/  MUFU.EX2 R175, R175 ;  /* 0x000000af00af7308 */ /* 0x000fe20000000800 */
[----:B------:R-:W-:-:S02]  /*1b640*/  FFMA.FTZ R172, R8, R186, -R35 ;  /* 0x000000ba08ac7223 */ /* 0x000fc40000010823 */
[----:B------:R-:W4:Y:S01]  /*1b650*/  LDSM.16.MT88.4 R8, [R234+0x10800] ;  /* 0x01080000ea08783b */ /* 0x000f220000004200 */
[-C--:B------:R-:W-:Y:S02]  /*1b660*/  FFMA.FTZ R2, R2, R186.reuse, -R195 ;  /* 0x000000ba02027223 */ /* 0x080fe400000108c3 */
        /* <DEDUP_REMOVED lines=271> */
.L_x_2242:
[----:B------:R-:W-:Y:S01]  /*1c760*/  ULDC.64 UR4, c[0x0][0x40] ;  /* 0x0000100000047ab9 */ /* 0x000fe20000000a00 */
[----:B------:R-:W-:Y:S04]  /*1c770*/  DEPBAR.LE SB0, 0x0 ;  /* 0x000080000000791a */ /* 0x000fe80000000000 */
[----:B------:R-:W-:Y:S01]  /*1c780*/  ISETP.NE.U32.AND P0, PT, R248, RZ, PT ;  /* 0x000000fff800720c */ /* 0x000fe20003f05070 */
[----:B------:R-:W-:Y:S03]  /*1c790*/  UIADD3 UR4, UP0, UR4, 0x160, URZ ;  /* 0x0000016004047890 */ /* 0x000fe6000ff1e03f */
[----:B------:R-:W-:Y:S01]  /*1c7a0*/  ISETP.NE.AND.EX P0, PT, R249, RZ, PT, P0 ;  /* 0x000000fff900720c */ /* 0x000fe20003f05300 */
[----:B------:R-:W-:Y:S02]  /*1c7b0*/  UIADD3.X UR5, URZ, UR5, URZ, UP0, !UPT ;  /* 0x000000053f057290 */ /* 0x000fe400087fe43f */
[----:B-1----:R-:W-:Y:S04]  /*1c7c0*/  IMAD.U32 R2, RZ, RZ, UR4 ;  /* 0x00000004ff027e24 */ /* 0x002fe8000f8e00ff */
        /* <DEDUP_REMOVED lines=69> */
.L_x_2235:
[----:B------:R-:W-:Y:S02]  /*1cc20*/  ULDC.64 UR4, c[0x0][0x118] ;  /* 0x0000460000047ab9 */ /* 0x000fe40000000a00 */
[----:B------:R-:W2:Y:S02]  /*1cc30*/  LD.E R8, [R2.64+0x40] ;  /* 0x0000400402087980 */ /* 0x000ea4000c101900 */
[----:B--2---:R-:W-:Y:S04]  /*1cc40*/  LEA R8, -R8, RZ, 0x6 ;  /* 0x000000ff08087211 */ /* 0x004fe800078e31ff */
[----:B------:R-:W-:Y:S02]  /*1cc50*/  SHF.R.S32.HI R4, RZ, 0x1f, R8 ;  /* 0x0000001fff047819 */ /* 0x000fe40000011408 */
.L_x_2236:
[----:B------:R-:W-:Y:S05]  /*1cc60*/  BSYNC B0 ;  /* 0x0000000000007941 */ /* 0x000fea0003800000 */
.L_x_2234:
        /* <DEDUP_REMOVED lines=45> */
[----:B------:R-:W-:Y:S03]  /*1cf40*/  ISETP.GT.AND P0, PT, R252, R239, PT ;  /* 0x000000effc00720c */ /* 0x000fe60003f04270 */
        /* <DEDUP_REMOVED lines=431> */
.L_x_2240:
[----:B------:R-:W-:Y:S02]  /*1ea40*/  ULDC.64 UR4, c[0x0][0x118] ;  /* 0x0000460000047ab9 */ /* 0x000fe40000000a00 */
[----:B------:R-:W2:Y:S02]  /*1ea50*/  LD.E R8, [R2.64+0x38] ;  /* 0x0000380402087980 */ /* 0x000ea4000c101900 */
[----:B--2---:R-:W-:Y:S04]  /*1ea60*/  LEA R8, -R8, RZ, 0x6 ;  /* 0x000000ff08087211 */ /* 0x004fe800078e31ff */
[----:B------:R-:W-:Y:S02]  /*1ea70*/  SHF.R.S32.HI R4, RZ, 0x1f, R8 ;  /* 0x0000001fff047819 */ /* 0x000fe40000011408 */
.L_x_2241:
[----:B------:R-:W-:Y:S05]  /*1ea80*/  BSYNC B0 ;  /* 0x0000000000007941 */ /* 0x000fea0003800000 */
.L_x_2239:
        /* <DEDUP_REMOVED lines=116> */
.L_x_2238:
[----:B--2-4-:R-:W-:Y:S05]  /*1f1d0*/  BSYNC B1 ;  /* 0x0000000000017941 */ /* 0x014fea0003800000 */
.L_x_2237:
        /* <DEDUP_REMOVED lines=58> */
[----:B------:R-:W-:Y:S01]  /*1f580*/  FFMA.FTZ R197, R197, R167, -R180 ;  /* 0x000000a7c5c57223 */ /* 0x000fe200000108b4 */
[----:B------:R-:W-:Y:S01]  /*1f590*/  ISETP.GT.AND P0, PT, R252, R239, PT ;  /* 0x000000effc00720c */ /* 0x000fe20003f04270 */
[-CC-:B------:R-:W-:Y:S02]  /*1f5a0*/  FFMA.FTZ R192, R201, R167.reuse, -R170.reuse ;  /* 0x000000a7c9c07223 */ /* 0x180fe400000108aa */
[-C--:B------:R-:W-:Y:S02]  /*1f5b0*/  FFMA.FTZ R191, R194, R167.reuse, -R170 ;  /* 0x000000a7c2bf7223 */ /* 0x080fe400000108aa */
[-CC-:B------:R-:W-:Y:S02]  /*1f5c0*/  FFMA.FTZ R194, R193, R167.reuse, -R180.reuse ;  /* 0x000000a7c1c27223 */ /* 0x180fe400000108b4 */
[-C--:B------:R-:W-:Y:S01]  /*1f5d0*/  FFMA.FTZ R193, R204, R167.reuse, -R180 ;  /* 0x000000a7ccc17223 */ /* 0x080fe200000108b4 */
[----:B------:R-:W2:Y:S01]  /*1f5e0*/  MUFU.EX2 R0, R0 ;  /* 0x0000000000007308 */ /* 0x000ea20000000800 */
[-CC-:B------:R-:W-:Y:S02]  /*1f5f0*/  FFMA.FTZ R190, R203, R167.reuse, -R170.reuse ;  /* 0x000000a7cbbe7223 */ /* 0x180fe400000108aa */
[-C--:B------:R-:W-:Y:S02]  /*1f600*/  FFMA.FTZ R165, R202, R167.reuse, -R170 ;  /* 0x000000a7caa57223 */ /* 0x080fe400000108aa */
[-CC-:B------:R-:W-:Y:S02]  /*1f610*/  FFMA.FTZ R202, R175, R167.reuse, -R180.reuse ;  /* 0x000000a7afca7223 */ /* 0x180fe400000108b4 */
[-C--:B------:R-:W-:Y:S02]  /*1f620*/  FFMA.FTZ R201, R174, R167.reuse, -R180 ;  /* 0x000000a7aec97223 */ /* 0x080fe400000108b4 */
[-CC-:B------:R-:W-:Y:S01]  /*1f630*/  FFMA.FTZ R203, R173, R167.reuse, -R170.reuse ;  /* 0x000000a7adcb7223 */ /* 0x180fe200000108aa */
[----:B------:R-:W-:Y:S01]  /*1f640*/  MUFU.EX2 R196, R196 ;  /* 0x000000c400c47308 */ /* 0x000fe20000000800 */
[-C--:B------:R-:W-:Y:S02]  /*1f650*/  FFMA.FTZ R204, R172, R167.reuse, -R170 ;  /* 0x000000a7accc7223 */ /* 0x080fe400000108aa */
[--C-:B------:R-:W-:Y:S01]  /*1f660*/  FFMA.FTZ R198, R198, R167, -R180.reuse ;  /* 0x000000a7c6c67223 */ /* 0x100fe200000108b4 */
[----:B------:R-:W-:Y:S01]  /*1f670*/  LDSM.16.MT88.4 R172, [R233+0x14800] ;  /* 0x01480000e9ac783b */ /* 0x000fe20000004200 */
        /* <DEDUP_REMOVED lines=19> */
[C---:B------:R-:W-:Y:S01]  /*1f7b0*/  FMUL.FTZ R26, R0.reuse, R142 ;  /* 0x0000008e001a7220 */ /* 0x040fe20000410000 */
        /* <DEDUP_REMOVED lines=42> */
[----:B------:R-:W-:Y:S02]  /*1fa60*/  FFMA.FTZ R178, R178, R167, -R180 ;  /* 0x000000a7b2b27223 */ /* 0x000fe400000108b4 */
        /* <DEDUP_REMOVED lines=9> */
[C---:B------:R-:W-:Y:S03]  /*1fb00*/  FMUL.FTZ R14, R0.reuse, R154 ;  /* 0x0000009a000e7220 */ /* 0x040fe60000410000 */
[----:B------:R-:W-:Y:S01]  /*1fb10*/  MUFU.EX2 R203, R203 ;  /* 0x000000cb00cb7308 */ /* 0x000fe20000000800 */
[C---:B------:R-:W-:Y:S02]  /*1fb20*/  FMUL.FTZ R15, R0.reuse, R155 ;  /* 0x0000009b000f7220 */ /* 0x040fe40000410000 */
[----:B------:R-:W2:Y:S01]  /*1fb30*/  LDSM.16.MT88.4 R152, [R231+0x10000] ;  /* 0x01000000e798783b */ /* 0x000ea20000004200 */
[----:B------:R-:W-:Y:S02]  /*1fb40*/  FMUL.FTZ R63, R0, R63 ;  /* 0x0000003f003f7220 */ /* 0x000fe40000410000 */
[C---:B------:R-:W-:Y:S02]  /*1fb50*/  FMUL.FTZ R64, R2.reuse, R64 ;  /* 0x0000004002407220 */ /* 0x040fe40000410000 */
[C---:B------:R-:W-:Y:S02]  /*1fb60*/  HMMA.16816.F32.BF16 R12, R160.reuse, R20, R12 ;  /* 0x00000014a00c723c */ /* 0x040fe4000004180c */
[----:B------:R-:W-:Y:S01]  /*1fb70*/  MUFU.EX2 R204, R204 ;  /* 0x000000cc00cc7308 */ /* 0x000fe20000000800 */
        /* <DEDUP_REMOVED lines=8> */
[----:B------:R-:W3:Y:S01]  /*1fc00*/  LDSM.16.MT88.4 R144, [R234+0x12000] ;  /* 0x01200000ea90783b */ /* 0x000ee20000004200 */
        /* <DEDUP_REMOVED lines=89> */
[-CC-:B------:R-:W-:Y:S02]  /*201a0*/  FFMA.FTZ R199, R199, R167.reuse, -R170.reuse ;  /* 0x000000a7c7c77223 */ /* 0x180fe400000108aa */
[----:B------:R-:W-:Y:S02]  /*201b0*/  FFMA.FTZ R200, R200, R167, -R170 ;  /* 0x000000a7c8c87223 */ /* 0x000fe400000108aa */
[C---:B----4-:R-:W-:Y:S02]  /*201c0*/  HMMA.16816.F32.BF16 R108, R160.reuse, R140, R108 ;  /* 0x0000008ca06c723c */ /* 0x050fe4000004186c */
[----:B------:R-:W-:Y:S02]  /*201d0*/  MUFU.EX2 R199, R199 ;  /* 0x000000c700c77308 */ /* 0x000fe40000000800 */
[C---:B------:R-:W-:Y:S02]  /*201e0*/  FMUL.FTZ R120, R2.reuse, R120 ;  /* 0x0000007802787220 */ /* 0x040fe40000410000 */
[----:B------:R-:W-:Y:S02]  /*201f0*/  FMUL.FTZ R121, R2, R121 ;  /* 0x0000007902797220 */ /* 0x000fe40000410000 */
[C---:B------:R-:W-:Y:S01]  /*20200*/  HMMA.16816.F32.BF16 R112, R160.reuse, R142, R112 ;  /* 0x0000008ea070723c */ /* 0x040fe20000041870 */
[----:B------:R-:W4:Y:S03]  /*20210*/  LDSM.16.MT88.4 R140, [R234+0x10800] ;  /* 0x01080000ea8c783b */ /* 0x000f260000004200 */
[C---:B------:R-:W-:Y:S01]  /*20220*/  FMUL.FTZ R122, R0.reuse, R122 ;  /* 0x0000007a007a7220 */ /* 0x040fe20000410000 */
[----:B------:R-:W5:Y:S01]  /*20230*/  MUFU.EX2 R200, R200 ;  /* 0x000000c800c87308 */ /* 0x000f620000000800 */
        /* <DEDUP_REMOVED lines=12> */
[----:B------:R-:W-:Y:S01]  /*20300*/  FMUL.FTZ R131, R0, R131 ;  /* 0x0000008300837220 */ /* 0x000fe20000410000 */
[----:B-1----:R-:W-:Y:S01]  /*20310*/  F2FP.BF16.PACK_AB R132, R198, R197 ;  /* 0x000000c5c684723e */ /* 0x002fe200000010ff */
[----:B------:R-:W-:Y:S01]  /*20320*/  FFMA.FTZ R183, R183, R167, -R180 ;  /* 0x000000a7b7b77223 */ /* 0x000fe200000108b4 */
[----:B-----5:R-:W-:Y:S03]  /*20330*/  F2FP.BF16.PACK_AB R133, R200, R199 ;  /* 0x000000c7c885723e */ /* 0x020fe600000010ff */
[-C--:B------:R-:W-:Y:S01]  /*20340*/  FFMA.FTZ R182, R182, R167.reuse, -R170 ;  /* 0x000000a7b6b67223 */ /* 0x080fe200000108aa */
[----:B------:R-:W-:Y:S01]  /*20350*/  HMMA.16816.F32.BF16 R128, R160, R134, R128 ;  /* 0x00000086a080723c */ /* 0x000fe20000041880 */
[----:B------:R-:W1:Y:S02]  /*20360*/  LDSM.16.MT88.4 R160, [R232+0x12800] ;  /* 0x01280000e8a0783b */ /* 0x000e640000004200 */
[-CC-:B------:R-:W-:Y:S02]  /*20370*/  FFMA.FTZ R205, R205, R167.reuse, -R180.reuse ;  /* 0x000000a7cdcd7223 */ /* 0x180fe400000108b4 */
[-C--:B------:R-:W-:Y:S02]  /*20380*/  FFMA.FTZ R206, R187, R167.reuse, -R180 ;  /* 0x000000a7bbce7223 */ /* 0x080fe400000108b4 */
[----:B------:R-:W-:Y:S01]  /*20390*/  F2FP.BF16.PACK_AB R134, R201, R202 ;  /* 0x000000cac986723e */ /* 0x000fe200000010ff */
[--C-:B------:R-:W-:Y:S01]  /*203a0*/  FFMA.FTZ R207, R186, R167, -R170.reuse ;  /* 0x000000a7bacf7223 */ /* 0x100fe200000108aa */
[----:B------:R-:W-:Y:S01]  /*203b0*/  F2FP.BF16.PACK_AB R135, R204, R203 ;  /* 0x000000cbcc87723e */ /* 0x000fe200000010ff */
[----:B------:R-:W-:Y:S02]  /*203c0*/  MUFU.EX2 R187, R182 ;  /* 0x000000b600bb7308 */ /* 0x000fe40000000800 */
[-CC-:B------:R-:W-:Y:S02]  /*203d0*/  FFMA.FTZ R185, R185, R167.reuse, -R170.reuse ;  /* 0x000000a7b9b97223 */ /* 0x180fe400000108aa */
[-C--:B------:R-:W-:Y:S02]  /*203e0*/  FFMA.FTZ R181, R181, R167.reuse, -R170 ;  /* 0x000000a7b5b57223 */ /* 0x080fe400000108aa */
[C---:B----4-:R-:W-:Y:S04]  /*203f0*/  HMMA.16816.F32.BF16 R4, R132.reuse, R140, R4 ;  /* 0x0000008c8404723c */ /* 0x050fe80000041804 */
[----:B------:R-:W-:Y:S01]  /*20400*/  MUFU.EX2 R181, R181 ;  /* 0x000000b500b57308 */ /* 0x000fe20000000800 */
[-CC-:B------:R-:W-:Y:S02]  /*20410*/  FFMA.FTZ R184, R184, R167.reuse, -R180.reuse ;  /* 0x000000a7b8b87223 */ /* 0x180fe400000108b4 */
[-CC-:B------:R-:W-:Y:S01]  /*20420*/  FFMA.FTZ R177, R177, R167.reuse, -R180.reuse ;  /* 0x000000a7b1b17223 */ /* 0x180fe200000108b4 */
[C---:B------:R-:W-:Y:S01]  /*20430*/  HMMA.16816.F32.BF16 R8, R132.reuse, R142, R8 ;  /* 0x0000008e8408723c */ /* 0x040fe20000041808 */
[----:B------:R-:W3:Y:S03]  /*20440*/  LDSM.16.MT88.4 R140, [R231+0x12800] ;  /* 0x01280000e78c783b */ /* 0x000ee60000004200 */
[-C--:B------:R-:W-:Y:S02]  /*20450*/  FFMA.FTZ R180, R176, R167.reuse, -R180 ;  /* 0x000000a7b0b47223 */ /* 0x080fe400000108b4 */
[----:B------:R-:W-:Y:S01]  /*20460*/  MUFU.EX2 R186, R184 ;  /* 0x000000b800ba7308 */ /* 0x000fe20000000800 */
[-CC-:B------:R-:W-:Y:S01]  /*20470*/  FFMA.FTZ R171, R171, R167.reuse, -R170.reuse ;  /* 0x000000a7abab7223 */ /* 0x180fe200000108aa */
[C---:B--2---:R-:W-:Y:S04]  /*20480*/  HMMA.16816.F32.BF16 R12, R132.reuse, R136, R12 ;  /* 0x00000088840c723c */ /* 0x044fe8000004180c */
[-CC-:B------:R-:W-:Y:S02]  /*20490*/  FFMA.FTZ R169, R169, R167.reuse, -R170.reuse ;  /* 0x000000a7a9a97223 */ /* 0x180fe400000108aa */
[-CC-:B------:R-:W-:Y:S02]  /*204a0*/  FFMA.FTZ R168, R168, R167.reuse, -R170.reuse ;  /* 0x000000a7a8a87223 */ /* 0x180fe400000108aa */
[C---:B------:R-:W-:Y:S01]  /*204b0*/  HMMA.16816.F32.BF16 R16, R132.reuse, R138, R16 ;  /* 0x0000008a8410723c */ /* 0x040fe20000041810 */
[----:B------:R-:W2:Y:S01]  /*204c0*/  LDSM.16.MT88.4 R136, [R234+0x14800] ;  /* 0x01480000ea88783b */ /* 0x000ea20000004200 */
[----:B------:R-:W-:Y:S02]  /*204d0*/  MUFU.EX2 R184, R178 ;  /* 0x000000b200b87308 */ /* 0x000fe40000000800 */
[----:B------:R-:W-:Y:S02]  /*204e0*/  FFMA.FTZ R170, R166, R167, -R170 ;  /* 0x000000a7a6aa7223 */ /* 0x000fe400000108aa */
[----:B------:R-:W-:Y:S02]  /*204f0*/  FFMA.FTZ R192, R0, R251, R192 ;  /* 0x000000fb00c07223 */ /* 0x000fe400000100c0 */
[C---:B------:R-:W-:Y:S04]  /*20500*/  HMMA.16816.F32.BF16 R20, R132.reuse, R144, R20 ;  /* 0x000000908414723c */ /* 0x040fe80000041814 */
[----:B------:R-:W-:Y:S01]  /*20510*/  MUFU.EX2 R185, R185 ;  /* 0x000000b900b97308 */ /* 0x000fe20000000800 */
[----:B------:R-:W-:Y:S03]  /*20520*/  FADD.FTZ R191, R191, R192 ;  /* 0x000000c0bfbf7221 */ /* 0x000fe60000010000 */
[C---:B------:R-:W-:Y:S01]  /*20530*/  HMMA.16816.F32.BF16 R24, R132.reuse, R146, R24 ;  /* 0x000000928418723c */ /* 0x040fe20000041818 */
[----:B------:R-:W4:Y:S03]  /*20540*/  LDSM.16.MT88.4 R144, [R232+0x14800] ;  /* 0x01480000e890783b */ /* 0x000f260000004200 */
[----:B------:R-:W-:Y:S02]  /*20550*/  FADD.FTZ R0, R190, R191 ;  /* 0x000000bfbe007221 */ /* 0x000fe40000010000 */
[----:B------:R-:W-:Y:S02]  /*20560*/  MUFU.EX2 R205, R205 ;  /* 0x000000cd00cd7308 */ /* 0x000fe40000000800 */
[C---:B------:R-:W-:Y:S04]  /*20570*/  HMMA.16816.F32.BF16 R28, R132.reuse, R148, R28 ;  /* 0x00000094841c723c */ /* 0x040fe8000004181c */
[----:B------:R-:W-:Y:S01]  /*20580*/  FADD.FTZ R0, R165, R0 ;  /* 0x00000000a5007221 */ /* 0x000fe20000010000 */
[----:B------:R-:W-:Y:S03]  /*20590*/  MOV R165, R164 ;  /* 0x000000a400a57202 */ /* 0x000fe60000000f00 */
[C---:B------:R-:W-:Y:S01]  /*205a0*/  HMMA.16816.F32.BF16 R32, R132.reuse, R150, R32 ;  /* 0x000000968420723c */ /* 0x040fe20000041820 */
[----:B------:R-:W5:Y:S01]  /*205b0*/  LDSM.16.MT88.4 R148, [R231+0x14800] ;  /* 0x01480000e794783b */ /* 0x000f620000004200 */
[----:B------:R-:W-:Y:S02]  /*205c0*/  MUFU.EX2 R206, R206 ;  /* 0x000000ce00ce7308 */ /* 0x000fe40000000800 */
[----:B------:R-:W-:Y:S04]  /*205d0*/  FADD.FTZ R199, R199, R0 ;  /* 0x00000000c7c77221 */ /* 0x000fe80000010000 */
[C---:B------:R-:W-:Y:S04]  /*205e0*/  HMMA.16816.F32.BF16 R36, R132.reuse, R152, R36 ;  /* 0x000000988424723c */ /* 0x040fe80000041824 */
[----:B------:R-:W1:Y:S01]  /*205f0*/  MUFU.EX2 R153, R183 ;  /* 0x000000b700997308 */ /* 0x000e620000000800 */
[----:B------:R-:W-:Y:S03]  /*20600*/  FADD.FTZ R200, R200, R199 ;  /* 0x000000c7c8c87221 */ /* 0x000fe60000010000 */
[C---:B------:R-:W-:Y:S04]  /*20610*/  HMMA.16816.F32.BF16 R40, R132.reuse, R154, R40 ;  /* 0x0000009a8428723c */ /* 0x040fe80000041828 */
[----:B------:R-:W-:Y:S02]  /*20620*/  FADD.FTZ R203, R203, R200 ;  /* 0x000000c8cbcb7221 */ /* 0x000fe40000010000 */
[----:B------:R-:W-:Y:S02]  /*20630*/  MUFU.EX2 R183, R168 ;  /* 0x000000a800b77308 */ /* 0x000fe40000000800 */
[C---:B------:R-:W-:Y:S04]  /*20640*/  HMMA.16816.F32.BF16 R44, R132.reuse, R156, R44 ;  /* 0x0000009c842c723c */ /* 0x040fe8000004182c */
[----:B------:R-:W-:Y:S04]  /*20650*/  FADD.FTZ R204, R204, R203 ;  /* 0x000000cbcccc7221 */ /* 0x000fe80000010000 */
[C---:B------:R-:W-:Y:S01]  /*20660*/  HMMA.16816.F32.BF16 R48, R132.reuse, R158, R48 ;  /* 0x0000009e8430723c */ /* 0x040fe20000041830 */
[----:B------:R-:W-:Y:S01]  /*20670*/  LDSM.16.MT88.4 R156, [R234+0x13000] ;  /* 0x01300000ea9c783b */ /* 0x000fe20000004200 */
[----:B------:R-:W2:Y:S02]  /*20680*/  MUFU.EX2 R207, R207 ;  /* 0x000000cf00cf7308 */ /* 0x000ea40000000800 */
[----:B-1----:R-:W-:Y:S04]  /*20690*/  MOV R182, R153 ;  /* 0x0000009900b67202 */ /* 0x002fe80000000f00 */
[C---:B------:R-:W-:Y:S01]  /*206a0*/  HMMA.16816.F32.BF16 R52, R132.reuse, R160, R52 ;  /* 0x000000a08434723c */ /* 0x040fe20000041834 */
[----:B------:R-:W-:Y:S03]  /*206b0*/  LDSM.16.MT88.4 R152, [R232+0x11000] ;  /* 0x01100000e898783b */ /* 0x000fe60000004200 */
[----:B------:R-:W-:Y:S04]  /*206c0*/  MUFU.EX2 R166, R170 ;  /* 0x000000aa00a67308 */ /* 0x000fe80000000800 */
[C---:B------:R-:W-:Y:S01]  /*206d0*/  HMMA.16816.F32.BF16 R56, R132.reuse, R162, R56 ;  /* 0x000000a28438723c */ /* 0x040fe20000041838 */
[----:B------:R-:W-:Y:S07]  /*206e0*/  LDSM.16.MT88.4 R160, [R232+0x13000] ;  /* 0x01300000e8a0783b */ /* 0x000fee0000004200 */
[C---:B---3--:R-:W-:Y:S04]  /*206f0*/  HMMA.16816.F32.BF16 R60, R132.reuse, R140, R60 ;  /* 0x0000008c843c723c */ /* 0x048fe8000004183c */
[----:B--2---:R-:W-:Y:S04]  /*20700*/  FADD.FTZ R0, R207, R204 ;  /* 0x000000cccf007221 */ /* 0x004fe80000010000 */
        /* <DEDUP_REMOVED lines=51> */
[----:B------:R-:W-:Y:S04]  /*20a40*/  MUFU.EX2 R160, R169 ;  /* 0x000000a900a07308 */ /* 0x000fe80000000800 */
[----:B------:R-:W-:Y:S01]  /*20a50*/  MOV R163, R185 ;  /* 0x000000b900a37202 */ /* 0x000fe20000000f00 */
[C---:B------:R-:W-:Y:S04]  /*20a60*/  HMMA.16816.F32.BF16 R60, R132.reuse, R172, R60 ;  /* 0x000000ac843c723c */ /* 0x040fe8000004183c */
[----:B------:R-:W-:Y:S01]  /*20a70*/  MOV R162, R187 ;  /* 0x000000bb00a27202 */ /* 0x000fe20000000f00 */
[----:B------:R-:W-:Y:S03]  /*20a80*/  MUFU.EX2 R185, R171 ;  /* 0x000000ab00b97308 */ /* 0x000fe60000000800 */
[C---:B------:R-:W-:Y:S01]  /*20a90*/  HMMA.16816.F32.BF16 R64, R132.reuse, R174, R64 ;  /* 0x000000ae8440723c */ /* 0x040fe20000041840 */
[----:B------:R-:W-:Y:S06]  /*20aa0*/  LDSM.16.MT88.4 R172, [R233+0x11800] ;  /* 0x01180000e9ac783b */ /* 0x000fec0000004200 */
[----:B------:R-:W-:Y:S01]  /*20ab0*/  MUFU.EX2 R187, R177 ;  /* 0x000000b100bb7308 */ /* 0x000fe20000000800 */
[C---:B-1----:R-:W-:Y:S08]  /*20ac0*/  HMMA.16816.F32.BF16 R68, R132.reuse, R136, R68 ;  /* 0x000000888444723c */ /* 0x042ff00000041844 */
[C---:B------:R-:W-:Y:S01]  /*20ad0*/  HMMA.16816.F32.BF16 R72, R132.reuse, R138, R72 ;  /* 0x0000008a8448723c */ /* 0x040fe20000041848 */
[----:B------:R-:W1:Y:S01]  /*20ae0*/  LDSM.16.MT88.4 R136, [R234+0x17000] ;  /* 0x01700000ea88783b */ /* 0x000e620000004200 */
[----:B------:R-:W5:Y:S06]  /*20af0*/  MUFU.EX2 R177, R180 ;  /* 0x000000b400b17308 */ /* 0x000f6c0000000800 */
[C---:B----4-:R-:W-:Y:S08]  /*20b00*/  HMMA.16816.F32.BF16 R76, R132.reuse, R140, R76 ;  /* 0x0000008c844c723c */ /* 0x050ff0000004184c */
[C---:B------:R-:W-:Y:S01]  /*20b10*/  HMMA.16816.F32.BF16 R80, R132.reuse, R142, R80 ;  /* 0x0000008e8450723c */ /* 0x040fe20000041850 */
[----:B------:R-:W4:Y:S07]  /*20b20*/  LDSM.16.MT88.4 R140, [R231+0x17000] ;  /* 0x01700000e78c783b */ /* 0x000f2e0000004200 */
[C---:B--2---:R-:W-:Y:S04]  /*20b30*/  HMMA.16816.F32.BF16 R84, R132.reuse, R144, R84 ;  /* 0x000000908454723c */ /* 0x044fe80000041854 */
[----:B-----5:R-:W-:Y:S02]  /*20b40*/  MOV R167, R177 ;  /* 0x000000b100a77202 */ /* 0x020fe40000000f00 */
[----:B------:R-:W-:Y:S02]  /*20b50*/  LDSM.16.MT88.4 R176, [R232+0x11800] ;  /* 0x01180000e8b0783b */ /* 0x000fe40000004200 */
[C---:B------:R-:W-:Y:S06]  /*20b60*/  HMMA.16816.F32.BF16 R88, R132.reuse, R146, R88 ;  /* 0x000000928458723c */ /* 0x040fec0000041858 */
[----:B------:R-:W2:Y:S02]  /*20b70*/  LDSM.16.MT88.4 R144, [R234+0x11800] ;  /* 0x01180000ea90783b */ /* 0x000ea40000004200 */
        /* <DEDUP_REMOVED lines=10> */
[----:B------:R-:W-:Y:S04]  /*20c20*/  MOV R139, R182 ;  /* 0x000000b6008b7202 */ /* 0x000fe80000000f00 */
[C---:B------:R-:W-:Y:S08]  /*20c30*/  HMMA.16816.F32.BF16 R112, R132.reuse, R154, R112 ;  /* 0x0000009a8470723c */ /* 0x040ff00000041870 */
[C---:B------:R-:W-:Y:S08]  /*20c40*/  HMMA.16816.F32.BF16 R116, R132.reuse, R156, R116 ;  /* 0x0000009c8474723c */ /* 0x040ff00000041874 */
[C---:B------:R-:W-:Y:S08]  /*20c50*/  HMMA.16816.F32.BF16 R120, R132.reuse, R158, R120 ;  /* 0x0000009e8478723c */ /* 0x040ff00000041878 */
[C---:B----4-:R-:W-:Y:S07]  /*20c60*/  HMMA.16816.F32.BF16 R124, R132.reuse, R140, R124 ;  /* 0x0000008c847c723c */ /* 0x050fee000004187c */
[----:B------:R-:W-:Y:S01]  /*20c70*/  MOV R140, R183 ;  /* 0x000000b7008c7202 */ /* 0x000fe20000000f00 */
[----:B------:R-:W-:Y:S01]  /*20c80*/  HMMA.16816.F32.BF16 R128, R132, R142, R128 ;  /* 0x0000008e8480723c */ /* 0x000fe20000041880 */
[----:B------:R-:W1:Y:S03]  /*20c90*/  LDSM.16.MT88.4 R180, [R231+0x11800] ;  /* 0x01180000e7b4783b */ /* 0x000e660000004200 */
[----:B------:R-:W-:Y:S02]  /*20ca0*/  MOV R141, R184 ;  /* 0x000000b8008d7202 */ /* 0x000fe40000000f00 */
[----:B------:R-:W-:Y:S02]  /*20cb0*/  F2FP.BF16.PACK_AB R171, R166, R140 ;  /* 0x0000008ca6ab723e */ /* 0x000fe400000010ff */
[----:B------:R-:W-:Y:S04]  /*20cc0*/  MOV R142, R185 ;  /* 0x000000b9008e7202 */ /* 0x000fe80000000f00 */
[----:B------:R-:W-:Y:S02]  /*20cd0*/  MOV R135, R187 ;  /* 0x000000bb00877202 */ /* 0x000fe40000000f00 */
[----:B------:R-:W-:Y:S02]  /*20ce0*/  F2FP.BF16.PACK_AB R169, R136, R142 ;  /* 0x0000008e88a9723e */ /* 0x000fe400000010ff */
[----:B------:R-:W-:Y:S02]  /*20cf0*/  F2FP.BF16.PACK_AB R168, R137, R135 ;  /* 0x0000008789a8723e */ /* 0x000fe400000010ff */
[----:B------:R-:W-:Y:S02]  /*20d00*/  F2FP.BF16.PACK_AB R170, R167, R141 ;  /* 0x0000008da7aa723e */ /* 0x000fe400000010ff */
[----:B------:R-:W-:Y:S02]  /*20d10*/  MOV R143, R186 ;  /* 0x000000ba008f7202 */ /* 0x000fe40000000f00 */
[----:B------:R-:W3:Y:S03]  /*20d20*/  LDSM.16.MT88.4 R184, [R234+0x13800] ;  /* 0x01380000eab8783b */ /* 0x000ee60000004200 */
[C---:B--2---:R-:W-:Y:S05]  /*20d30*/  HMMA.16816.F32.BF16 R160, R168.reuse, R144, R4 ;  /* 0x00000090a8a0723c */ /* 0x044fea0000041804 */
[----:B------:R-:W2:Y:S03]  /*20d40*/  LDSM.16.MT88.4 R4, [R233+0x13800] ;  /* 0x01380000e904783b */ /* 0x000ea60000004200 */
[C---:B------:R-:W-:Y:S05]  /*20d50*/  HMMA.16816.F32.BF16 R156, R168.reuse, R146, R8 ;  /* 0x00000092a89c723c */ /* 0x040fea0000041808 */
[----:B------:R-:W4:Y:S03]  /*20d60*/  LDSM.16.MT88.4 R8, [R232+0x13800] ;  /* 0x01380000e808783b */ /* 0x000f260000004200 */
[C---:B------:R-:W-:Y:S05]  /*20d70*/  HMMA.16816.F32.BF16 R152, R168.reuse, R172, R12 ;  /* 0x000000aca898723c */ /* 0x040fea000004180c */
[----:B------:R-:W5:Y:S02]  /*20d80*/  LDSM.16.MT88.4 R12, [R231+0x13800] ;  /* 0x01380000e70c783b */ /* 0x000f640000004200 */
[----:B------:R-:W-:Y:S02]  /*20d90*/  MOV R172, R148 ;  /* 0x0000009400ac7202 */ /* 0x000fe40000000f00 */
[----:B------:R-:W-:Y:S02]  /*20da0*/  MOV R173, R149 ;  /* 0x0000009500ad7202 */ /* 0x000fe40000000f00 */
[C---:B------:R-:W-:Y:S02]  /*20db0*/  HMMA.16816.F32.BF16 R148, R168.reuse, R174, R16 ;  /* 0x000000aea894723c */ /* 0x040fe40000041810 */
[----:B------:R-:W2:Y:S05]  /*20dc0*/  LDSM.16.MT88.4 R16, [R234+0x15800] ;  /* 0x01580000ea10783b */ /* 0x000eaa0000004200 */
[----:B------:R-:W-:Y:S01]  /*20dd0*/  MOV R174, R142 ;  /* 0x0000008e00ae7202 */ /* 0x000fe20000000f00 */
[C---:B------:R-:W-:Y:S02]  /*20de0*/  HMMA.16816.F32.BF16 R144, R168.reuse, R176, R20 ;  /* 0x000000b0a890723c */ /* 0x040fe40000041814 */
[----:B------:R-:W2:Y:S02]  /*20df0*/  LDSM.16.MT88.4 R20, [R233+0x15800] ;  /* 0x01580000e914783b */ /* 0x000ea40000004200 */
[----:B------:R-:W-:Y:S03]  /*20e00*/  MOV R175, R143 ;  /* 0x0000008f00af7202 */ /* 0x000fe60000000f00 */
[----:B------:R-:W-:Y:S02]  /*20e10*/  MOV R177, R140 ;  /* 0x0000008c00b17202 */ /* 0x000fe40000000f00 */
[----:B------:R-:W-:Y:S02]  /*20e20*/  MOV R176, R141 ;  /* 0x0000008d00b07202 */ /* 0x000fe40000000f00 */
[C---:B------:R-:W-:Y:S07]  /*20e30*/  HMMA.16816.F32.BF16 R140, R168.reuse, R178, R24 ;  /* 0x000000b2a88c723c */ /* 0x040fee0000041818 */
[----:B------:R-:W-:Y:S02]  /*20e40*/  MOV R24, R138 ;  /* 0x0000008a00187202 */ /* 0x000fe40000000f00 */
[----:B------:R-:W-:Y:S03]  /*20e50*/  MOV R25, R139 ;  /* 0x0000008b00197202 */ /* 0x000fe60000000f00 */
[----:B------:R-:W-:Y:S02]  /*20e60*/  MOV R26, R136 ;  /* 0x00000088001a7202 */ /* 0x000fe40000000f00 */
[----:B------:R-:W-:Y:S02]  /*20e70*/  MOV R27, R137 ;  /* 0x00000089001b7202 */ /* 0x000fe40000000f00 */
[C---:B-1----:R-:W-:Y:S01]  /*20e80*/  HMMA.16816.F32.BF16 R136, R168.reuse, R180, R28 ;  /* 0x000000b4a888723c */ /* 0x042fe2000004181c */
[----:B------:R-:W-:Y:S02]  /*20e90*/  LDSM.16.MT88.4 R28, [R231+0x15800] ;  /* 0x01580000e71c783b */ /* 0x000fe40000004200 */
[----:B------:R-:W-:Y:S02]  /*20ea0*/  MOV R179, R26 ;  /* 0x0000001a00b37202 */ /* 0x000fe40000000f00 */
[----:B------:R-:W-:Y:S02]  /*20eb0*/  MOV R178, R27 ;  /* 0x0000001b00b27202 */ /* 0x000fe40000000f00 */
[----:B------:R-:W-:Y:S02]  /*20ec0*/  MOV R180, R135 ;  /* 0x0000008700b47202 */ /* 0x000fe40000000f00 */
[C---:B------:R-:W-:Y:S01]  /*20ed0*/  HMMA.16816.F32.BF16 R132, R168.reuse, R182, R32 ;  /* 0x000000b6a884723c */ /* 0x040fe20000041820 */
[----:B------:R-:W-:Y:S02]  /*20ee0*/  LDSM.16.MT88.4 R32, [R234+0x17800] ;  /* 0x01780000ea20783b */ /* 0x000fe40000004200 */
[----:B------:R-:W-:Y:S04]  /*20ef0*/  MOV R181, R174 ;  /* 0x000000ae00b57202 */ /* 0x000fe80000000f00 */
[----:B------:R-:W-:Y:S01]  /*20f00*/  MOV R183, R24 ;  /* 0x0000001800b77202 */ /* 0x000fe20000000f00 */
[C---:B---3--:R-:W-:Y:S04]  /*20f10*/  HMMA.16816.F32.BF16 R36, R168.reuse, R184, R36 ;  /* 0x000000b8a824723c */ /* 0x048fe80000041824 */
[----:B------:R-:W-:Y:S02]  /*20f20*/  MOV R182, R25 ;  /* 0x0000001900b67202 */ /* 0x000fe40000000f00 */
[----:B------:R-:W1:Y:S01]  /*20f30*/  LDSM.16.MT88.4 R24, [R232+0x15800] ;  /* 0x01580000e818783b */ /* 0x000e620000004200 */
[----:B------:R-:W-:Y:S01]  /*20f40*/  MOV R184, R175 ;  /* 0x000000af00b87202 */ /* 0x000fe20000000f00 */
[C---:B------:R-:W-:Y:S04]  /*20f50*/  HMMA.16816.F32.BF16 R40, R168.reuse, R186, R40 ;  /* 0x000000baa828723c */ /* 0x040fe80000041828 */
[----:B------:R-:W-:Y:S02]  /*20f60*/  MOV R185, R172 ;  /* 0x000000ac00b97202 */ /* 0x000fe40000000f00 */
[----:B------:R-:W3:Y:S01]  /*20f70*/  LDL.LU R186, [R1] ;  /* 0x0000000001ba7983 */ /* 0x000ee20000300800 */
[----:B------:R-:W-:Y:S01]  /*20f80*/  MOV R187, R173 ;  /* 0x000000ad00bb7202 */ /* 0x000fe20000000f00 */
[C---:B--2---:R-:W-:Y:S02]  /*20f90*/  HMMA.16816.F32.BF16 R44, R168.reuse, R4, R44 ;  /* 0x00000004a82c723c */ /* 0x044fe4000004182c */
[----:B------:R-:W2:Y:S02]  /*20fa0*/  LDSM.16.MT88.4 R172, [R233+0x17800] ;  /* 0x01780000e9ac783b */ /* 0x000ea40000004200 */
[----:B------:R-:W-:Y:S04]  /*20fb0*/  FADD.FTZ R0, R187, R0 ;  /* 0x00000000bb007221 */ /* 0x000fe80000010000 */
[C---:B------:R-:W-:Y:S02]  /*20fc0*/  HMMA.16816.F32.BF16 R48, R168.reuse, R6, R48 ;  /* 0x00000006a830723c */ /* 0x040fe40000041830 */
[----:B------:R-:W1:Y:S02]  /*20fd0*/  LDSM.16.MT88.4 R4, [R232+0x17800] ;  /* 0x01780000e804783b */ /* 0x000e640000004200 */
[----:B------:R-:W-:Y:S04]  /*20fe0*/  FADD.FTZ R0, R185, R0 ;  /* 0x00000000b9007221 */ /* 0x000fe80000010000 */
[C---:B----4-:R-:W-:Y:S04]  /*20ff0*/  HMMA.16816.F32.BF16 R52, R168.reuse, R8, R52 ;  /* 0x00000008a834723c */ /* 0x050fe80000041834 */
[----:B------:R-:W-:Y:S04]  /*21000*/  FADD.FTZ R0, R183, R0 ;  /* 0x00000000b7007221 */ /* 0x000fe80000010000 */
[C---:B------:R-:W-:Y:S01]  /*21010*/  HMMA.16816.F32.BF16 R56, R168.reuse, R10, R56 ;  /* 0x0000000aa838723c */ /* 0x040fe20000041838 */
[----:B------:R-:W4:Y:S03]  /*21020*/  LDSM.16.MT88.4 R8, [R231+0x17800] ;  /* 0x01780000e708783b */ /* 0x000f260000004200 */
[----:B------:R-:W-:Y:S04]  /*21030*/  FADD.FTZ R0, R181, R0 ;  /* 0x00000000b5007221 */ /* 0x000fe80000010000 */
[C---:B-----5:R-:W-:Y:S04]  /*21040*/  HMMA.16816.F32.BF16 R60, R168.reuse, R12, R60 ;  /* 0x0000000ca83c723c */ /* 0x060fe8000004183c */
[----:B------:R-:W-:Y:S04]  /*21050*/  FADD.FTZ R0, R179, R0 ;  /* 0x00000000b3007221 */ /* 0x000fe80000010000 */
[C---:B------:R-:W-:Y:S04]  /*21060*/  HMMA.16816.F32.BF16 R64, R168.reuse, R14, R64 ;  /* 0x0000000ea840723c */ /* 0x040fe80000041840 */
[----:B------:R-:W-:Y:S01]  /*21070*/  FADD.FTZ R251, R177, R0 ;  /* 0x00000000b1fb7221 */ /* 0x000fe20000010000 */
[----:B------:R-:W-:Y:S03]  /*21080*/  IADD3 R0, R252, -0x1, RZ ;  /* 0xfffffffffc007810 */ /* 0x000fe60007ffe0ff */
[C---:B------:R-:W-:Y:S04]  /*21090*/  HMMA.16816.F32.BF16 R68, R168.reuse, R16, R68 ;  /* 0x00000010a844723c */ /* 0x040fe80000041844 */
[----:B------:R-:W-:Y:S01]  /*210a0*/  FADD.FTZ R251, R166, R251 ;  /* 0x000000fba6fb7221 */ /* 0x000fe20000010000 */
[----:B------:R-:W-:Y:S02]  /*210b0*/  MOV R252, R0 ;  /* 0x0000000000fc7202 */ /* 0x000fe40000000f00 */
[----:B------:R-:W-:Y:S01]  /*210c0*/  MOV R0, R3 ;  /* 0x0000000300007202 */ /* 0x000fe20000000f00 */
        /* <DEDUP_REMOVED lines=11> */
[C---:B------:R-:W-:Y:S08]  /*21180*/  HMMA.16816.F32.BF16 R116, R168.reuse, R4, R116 ;  /* 0x00000004a874723c */ /* 0x040ff00000041874 */
[C---:B------:R-:W-:Y:S08]  /*21190*/  HMMA.16816.F32.BF16 R120, R168.reuse, R6, R120 ;  /* 0x00000006a878723c */ /* 0x040ff00000041878 */
[C---:B----4-:R-:W-:Y:S08]  /*211a0*/  HMMA.16816.F32.BF16 R124, R168.reuse, R8, R124 ;  /* 0x00000008a87c723c */ /* 0x050ff0000004187c */
[----:B------:R-:W-:Y:S04]  /*211b0*/  HMMA.16816.F32.BF16 R128, R168, R10, R128 ;  /* 0x0000000aa880723c */ /* 0x000fe80000041880 */
[----:B---3--:R-:W-:Y:S04]  /*211c0*/  FFMA.FTZ R196, R2, R186, R196 ;  /* 0x000000ba02c47223 */ /* 0x008fe800000100c4 */
        /* <DEDUP_REMOVED lines=14> */
[----:B------:R-:W-:Y:S05]  /*212b0*/  FADD.FTZ R2, R167, R2 ;  /* 0x00000002a7027221 */ /* 0x000fea0000010000 */
[----:B------:R1:W-:Y:S01]  /*212c0*/  STL [R1], R2 ;  /* 0x0000000201007387 */ /* 0x0003e20000100800 */
[----:B------:R-:W-:-:S05]  /*212d0*/  @P0 BRA `(.L_x_2242) ;  /* 0xffffb48000000947 */ /* 0x000fca000383ffff */
.L_x_2233:
        /* <DEDUP_REMOVED lines=10> */
[----:B-1----:R-:W3:Y:S04]  /*21380*/  LDL R2, [R1] ;  /* 0x0000000001027983 */ /* 0x002ee80000100800 */
[----:B---3--:R1:W3:Y:S02]  /*21390*/  SHFL.BFLY PT, R10, R2, 0x2, 0x1f ;  /* 0x0c401f00020a7f89 */ /* 0x0082e400000e0000 */
.L_x_2261:
[----:B-1----:R-:W4:Y:S02]  /*213a0*/  LDL.LU R2, [R1] ;  /* 0x0000000001027983 */ /* 0x002f240000300800 */
[----:B---34-:R-:W-:Y:S01]  /*213b0*/  FADD.FTZ R11, R10, R2 ;  /* 0x000000020a0b7221 */ /* 0x018fe20000010000 */
[----:B------:R-:W-:Y:S05]  /*213c0*/  BRA.DIV ~URZ, `(.L_x_2244) ;  /* 0x00001e127f007947 */ /* 0x000fea000b800000 */
[----:B------:R-:W1:Y:S04]  /*213d0*/  SHFL.BFLY PT, R12, R251, 0x2, 0x1f ;  /* 0x0c401f00fb0c7f89 */ /* 0x000e6800000e0000 */
[----:B------:R-:W3:Y:S01]  /*213e0*/  SHFL.BFLY PT, R2, R11, 0x1, 0x1f ;  /* 0x0c201f000b027f89 */ /* 0x000ee200000e0000 */
[----:B-1----:R-:W-:-:S02]  /*213f0*/  FADD.FTZ R12, R12, R251 ;  /* 0x000000fb0c0c7221 */ /* 0x002fc40000010000 */
[----:B---3--:R-:W-:-:S03]  /*21400*/  FADD.FTZ R2, R11, R2 ;  /* 0x000000020b027221 */ /* 0x008fc60000010000 */
[----:B------:R1:W3:Y:S04]  /*21410*/  SHFL.BFLY PT, R10, R12, 0x1, 0x1f ;  /* 0x0c201f000c0a7f89 */ /* 0x0002e800000e0000 */
.L_x_2262:
[----:B------:R-:W4:Y:S01]  /*21420*/  S2R R9, SR_TID.X ;  /* 0x0000000000097919 */ /* 0x000f220000002100 */
[----:B---3--:R-:W-:-:S03]  /*21430*/  FADD.FTZ R6, R10, R12 ;  /* 0x0000000c0a067221 */ /* 0x008fc60000010000 */
[----:B------:R-:W-:Y:S01]  /*21440*/  BAR.SYNC.DEFER_BLOCKING 0x0 ;  /* 0x0000000000007b1d */ /* 0x000fe20000010000 */
[----:B------:R-:W-:Y:S02]  /*21450*/  FSETP.NE.FTZ.AND P4, PT, R2, RZ, PT ;  /* 0x000000ff0200720b */ /* 0x000fe40003f95000 */
[----:B------:R-:W-:Y:S02]  /*21460*/  FSETP.NE.FTZ.AND P3, PT, R6, RZ, PT ;  /* 0x000000ff0600720b */ /* 0x000fe40003f75000 */
[----:B------:R-:W-:Y:S01]  /*21470*/  MOV R8, 0x3f800000 ;  /* 0x3f80000000087802 */ /* 0x000fe20000000f00 */
[----:B------:R-:W-:Y:S01]  /*21480*/  ULDC.64 UR4, c[0x0][0x118] ;  /* 0x0000460000047ab9 */ /* 0x000fe20000000a00 */
[----:B------:R-:W-:-:S07]  /*21490*/  MOV R7, 0x3f800000 ;  /* 0x3f80000000077802 */ /* 0x000fce0000000f00 */
[----:B------:R-:W3:Y:S01]  /*214a0*/  @P4 MUFU.RCP R8, R2 ;  /* 0x0000000200084308 */ /* 0x000ee20000001000 */
[----:B----4-:R-:W-:-:S07]  /*214b0*/  SHF.R.S32.HI R10, RZ, 0x1f, R9 ;  /* 0x0000001fff0a7819 */ /* 0x010fce0000011409 */
[----:B------:R-:W4:Y:S01]  /*214c0*/  @P3 MUFU.RCP R7, R6 ;  /* 0x0000000600073308 */ /* 0x000f220000001000 */
[----:B------:R-:W-:-:S04]  /*214d0*/  LEA.HI R11, R10, R9, RZ, 0x2 ;  /* 0x000000090a0b7211 */ /* 0x000fc800078f10ff */
[--C-:B------:R-:W-:Y:S02]  /*214e0*/  SHF.R.S32.HI R13, RZ, 0x2, R11.reuse ;  /* 0x00000002ff0d7819 */ /* 0x100fe4000001140b */
[----:B-1----:R-:W-:Y:S01]  /*214f0*/  SHF.R.S32.HI R12, RZ, 0x1f, R11 ;  /* 0x0000001fff0c7819 */ /* 0x002fe2000001140b */
[C---:B---3--:R-:W-:Y:S01]  /*21500*/  FMUL.FTZ R160, R8.reuse, R160 ;  /* 0x000000a008a07220 */ /* 0x048fe20000410000 */
        /* <DEDUP_REMOVED lines=81> */
[----:B------:R-:W-:Y:S01]  /*21a20*/  FMUL.FTZ R129, R8, R129 ;  /* 0x0000008108817220 */ /* 0x000fe20000410000 */
[----:B------:R-:W-:Y:S01]  /*21a30*/  MOV R8, 0x40 ;  /* 0x0000004000087802 */ /* 0x000fe20000000f00 */
[C---:B----4-:R-:W-:Y:S02]  /*21a40*/  FMUL.FTZ R163, R7.reuse, R163 ;  /* 0x000000a307a37220 */ /* 0x050fe40000410000 */
[C---:B------:R-:W-:Y:S01]  /*21a50*/  FMUL.FTZ R162, R7.reuse, R162 ;  /* 0x000000a207a27220 */ /* 0x040fe20000410000 */
[----:B------:R-:W-:Y:S01]  /*21a60*/  SEL R8, R8, 0xffffffc0, !P1 ;  /* 0xffffffc008087807 */ /* 0x000fe20004800000 */
[C---:B------:R-:W-:Y:S02]  /*21a70*/  FMUL.FTZ R159, R7.reuse, R159 ;  /* 0x0000009f079f7220 */ /* 0x040fe40000410000 */
[----:B------:R-:W-:Y:S01]  /*21a80*/  FMUL.FTZ R158, R7, R158 ;  /* 0x0000009e079e7220 */ /* 0x000fe20000410000 */
[----:B------:R-:W-:Y:S01]  /*21a90*/  IADD3 R16, R13, R8, RZ ;  /* 0x000000080d107210 */ /* 0x000fe20007ffe0ff */
[C---:B------:R-:W-:Y:S01]  /*21aa0*/  FMUL.FTZ R155, R7.reuse, R155 ;  /* 0x0000009b079b7220 */ /* 0x040fe20000410000 */
[----:B------:R-:W-:Y:S01]  /*21ab0*/  STS.64 [R14.X4+0x800], R162 ;  /* 0x000800a20e007388 */ /* 0x000fe20000004a00 */
[----:B------:R-:W-:-:S02]  /*21ac0*/  FMUL.FTZ R154, R7, R154 ;  /* 0x0000009a079a7220 */ /* 0x000fc40000410000 */
[C---:B------:R-:W-:Y:S01]  /*21ad0*/  FMUL.FTZ R151, R7.reuse, R151 ;  /* 0x0000009707977220 */ /* 0x040fe20000410000 */
[----:B------:R-:W-:Y:S01]  /*21ae0*/  STS.64 [R15], R156 ;  /* 0x0000009c0f007388 */ /* 0x000fe20000000a00 */
[C---:B------:R-:W-:Y:S02]  /*21af0*/  FMUL.FTZ R150, R7.reuse, R150 ;  /* 0x0000009607967220 */ /* 0x040fe40000410000 */
[C---:B------:R-:W-:Y:S01]  /*21b00*/  FMUL.FTZ R147, R7.reuse, R147 ;  /* 0x0000009307937220 */ /* 0x040fe20000410000 */
[----:B------:R-:W-:Y:S01]  /*21b10*/  STS.64 [R15+0x800], R158 ;  /* 0x0008009e0f007388 */ /* 0x000fe20000000a00 */
[C---:B------:R-:W-:Y:S02]  /*21b20*/  FMUL.FTZ R146, R7.reuse, R146 ;  /* 0x0000009207927220 */ /* 0x040fe40000410000 */
[C---:B------:R-:W-:Y:S01]  /*21b30*/  FMUL.FTZ R143, R7.reuse, R143 ;  /* 0x0000008f078f7220 */ /* 0x040fe20000410000 */
[----:B------:R-:W-:Y:S01]  /*21b40*/  STS.64 [R16], R152 ;  /* 0x0000009810007388 */ /* 0x000fe20000000a00 */
[----:B------:R-:W-:-:S02]  /*21b50*/  FMUL.FTZ R142, R7, R142 ;  /* 0x0000008e078e7220 */ /* 0x000fc40000410000 */
[C---:B------:R-:W-:Y:S01]  /*21b60*/  FMUL.FTZ R139, R7.reuse, R139 ;  /* 0x0000008b078b7220 */ /* 0x040fe20000410000 */
[----:B------:R-:W-:Y:S01]  /*21b70*/  STS.64 [R16+0x800], R154 ;  /* 0x0008009a10007388 */ /* 0x000fe20000000a00 */
        /* <DEDUP_REMOVED lines=115> */
[----:B------:R4:W-:Y:S04]  /*222b0*/  STS.64 [R18+0xc800], R130 ;  /* 0x00c8008212007388 */ /* 0x0009e80000000a00 */
[----:B-1----:R-:W2:Y:S04]  /*222c0*/  LD.E.64 R14, [R4.64+0xb0] ;  /* 0x0000b004040e7980 */ /* 0x002ea8000c101b00 */
[----:B------:R-:W2:Y:S04]  /*222d0*/  LD.E R8, [R4.64+0x60] ;  /* 0x0000600404087980 */ /* 0x000ea8000c101900 */
[----:B---3--:R-:W1:Y:S01]  /*222e0*/  S2R R16, SR_TID.X ;  /* 0x0000000000107919 */ /* 0x008e620000002100 */
[----:B------:R-:W-:-:S03]  /*222f0*/  LEA.HI R10, R10, R9, RZ, 0x4 ;  /* 0x000000090a0a7211 */ /* 0x000fc600078f20ff */
[----:B----4-:R3:W5:Y:S04]  /*22300*/  LD.E R7, [R4.64+0xcc] ;  /* 0x0000cc0404077980 */ /* 0x010768000c101900 */
[----:B------:R3:W5:Y:S04]  /*22310*/  LD.E.64 R146, [R4.64+0x78] ;  /* 0x0000780404927980 */ /* 0x000768000c101b00 */
[----:B------:R3:W5:Y:S01]  /*22320*/  LD.E.64 R148, [R4.64+0xa8] ;  /* 0x0000a80404947980 */ /* 0x000762000c101b00 */
[----:B------:R-:W-:Y:S01]  /*22330*/  LOP3.LUT R144, R12, 0xffffffe0, RZ, 0xc0, !PT ;  /* 0xffffffe00c907812 */ /* 0x000fe200078ec0ff */
[----:B------:R-:W-:Y:S01]  /*22340*/  @P4 MUFU.LG2 R2, R2 ;  /* 0x0000000200024308 */ /* 0x000fe20000000c00 */
[----:B------:R-:W-:Y:S01]  /*22350*/  SHF.R.S32.HI R12, RZ, 0x1f, R11 ;  /* 0x0000001fff0c7819 */ /* 0x000fe2000001140b */
[----:B------:R-:W-:Y:S06]  /*22360*/  BSSY B0, `(.L_x_2245) ;  /* 0x0000054000007945 */ /* 0x000fec0003800000 */
[----:B------:R-:W4:Y:S01]  /*22370*/  @P3 MUFU.LG2 R6, R6 ;  /* 0x0000000600063308 */ /* 0x000f220000000c00 */
[----:B-1----:R-:W-:-:S04]  /*22380*/  SHF.R.S32.HI R13, RZ, 0x1f, R16 ;  /* 0x0000001fff0d7819 */ /* 0x002fc80000011410 */
[----:B------:R-:W-:Y:S02]  /*22390*/  LEA.HI R13, R13, R16, RZ, 0x4 ;  /* 0x000000100d0d7211 */ /* 0x000fe400078f20ff */
[----:B------:R-:W-:Y:S02]  /*223a0*/  LOP3.LUT R16, R10, 0xfffffff0, RZ, 0xc0, !PT ;  /* 0xfffffff00a107812 */ /* 0x000fe400078ec0ff */
[----:B------:R-:W-:Y:S02]  /*223b0*/  SHF.R.S32.HI R10, RZ, 0x4, R13 ;  /* 0x00000004ff0a7819 */ /* 0x000fe4000001140d */
[----:B------:R-:W-:Y:S02]  /*223c0*/  IADD3 R13, -R16, R9, RZ ;  /* 0x00000009100d7210 */ /* 0x000fe40007ffe1ff */
[----:B------:R-:W-:Y:S02]  /*223d0*/  SHF.L.U32 R16, R10, 0x6, RZ ;  /* 0x000000060a107819 */ /* 0x000fe400000006ff */
[----:B------:R-:W-:Y:S01]  /*223e0*/  LEA.HI R18, R13, R13, RZ, 0x1 ;  /* 0x0000000d0d127211 */ /* 0x000fe200078f08ff */
[----:B----4-:R-:W-:Y:S01]  /*223f0*/  @P3 FMUL.FTZ R6, R6, 0.69314718246459960938 ;  /* 0x3f31721806063820 */ /* 0x010fe20000410000 */
        /* <DEDUP_REMOVED lines=54> */
[----:B---3--:R-:W-:-:S04]  /*22760*/  SHF.R.S32.HI R145, RZ, 0x2, R12 ;  /* 0x00000002ff917819 */ /* 0x008fc8000001140c */
[----:B------:R-:W-:Y:S01]  /*22770*/  LEA R144, R144, R145, 0x4 ;  /* 0x0000009190907211 */ /* 0x000fe200078e20ff */
[----:B--2---:R-:W-:-:S04]  /*22780*/  IMAD R14, R14, UR8, R247 ;  /* 0x000000080e0e7c24 */ /* 0x004fc8000f8e02f7 */
[----:B------:R-:W-:Y:S01]  /*22790*/  IMAD R8, R14, R8, R245 ;  /* 0x000000080e087224 */ /* 0x000fe200078e02f5 */
[----:B------:R-:W-:Y:S01]  /*227a0*/  MOV R14, 0xff800000 ;  /* 0xff800000000e7802 */ /* 0x000fe20000000f00 */
[----:B------:R-:W-:Y:S02]  /*227b0*/  @P3 FFMA.FTZ R14, R3, R0, R6 ;  /* 0x00000000030e3223 */ /* 0x000fe40000010006 */
[----:B------:R-:W-:Y:S01]  /*227c0*/  IMAD R8, R15, R8, R9 ;  /* 0x000000080f087224 */ /* 0x000fe200078e0209 */
[----:B------:R-:W-:Y:S05]  /*227d0*/  @P0 BRA `(.L_x_2246) ;  /* 0x000000c000000947 */ /* 0x000fea0003800000 */
[----:B-1--4-:R-:W-:Y:S01]  /*227e0*/  IMAD R3, R243, -0x40, R244 ;  /* 0xffffffc0f3037824 */ /* 0x012fe200078e02f4 */
        /* <DEDUP_REMOVED lines=11> */
.L_x_2246:
[----:B-1--4-:R-:W-:Y:S05]  /*228a0*/  BSYNC B0 ;  /* 0x0000000000007941 */ /* 0x012fea0003800000 */
.L_x_2245:
        /* <DEDUP_REMOVED lines=25> */
.L_x_2248:
[----:B------:R-:W-:Y:S05]  /*22a40*/  BSYNC B0 ;  /* 0x0000000000007941 */ /* 0x000fea0003800000 */
.L_x_2247:
        /* <DEDUP_REMOVED lines=15> */
.L_x_2250:
[----:B------:R-:W-:Y:S05]  /*22b40*/  BSYNC B0 ;  /* 0x0000000000007941 */ /* 0x000fea0003800000 */
.L_x_2249:
        /* <DEDUP_REMOVED lines=15> */
.L_x_2252:
[----:B------:R-:W-:Y:S05]  /*22c40*/  BSYNC B0 ;  /* 0x0000000000007941 */ /* 0x000fea0003800000 */
.L_x_2251:
        /* <DEDUP_REMOVED lines=15> */
.L_x_2254:
[----:B------:R-:W-:Y:S05]  /*22d40*/  BSYNC B0 ;  /* 0x0000000000007941 */ /* 0x000fea0003800000 */
.L_x_2253:
        /* <DEDUP_REMOVED lines=15> */
.L_x_2256:
[----:B------:R-:W-:Y:S05]  /*22e40*/  BSYNC B0 ;  /* 0x0000000000007941 */ /* 0x000fea0003800000 */
.L_x_2255:
        /* <DEDUP_REMOVED lines=15> */
.L_x_2258:
[----:B------:R-:W-:Y:S05]  /*22f40*/  BSYNC B0 ;  /* 0x0000000000007941 */ /* 0x000fea0003800000 */
.L_x_2257:
        /* <DEDUP_REMOVED lines=15> */
.L_x_2260:
[----:B------:R-:W-:Y:S05]  /*23040*/  BSYNC B0 ;  /* 0x0000000000007941 */ /* 0x000fea0003800000 */
.L_x_2259:
[----:B------:R-:W-:-:S04]  /*23050*/  IADD3 R10, R10, 0x38, RZ ;  /* 0x000000380a0a7810 */ /* 0x000fc80007ffe0ff */
[----:B------:R-:W-:Y:S01]  /*23060*/  ISETP.GE.AND P0, PT, R10, R243, PT ;  /* 0x000000f30a00720c */ /* 0x000fe20003f06270 */
[----:B------:R-:W-:-:S12]  /*23070*/  IMAD.MOV.U32 R243, RZ, RZ, 0x0 ;  /* 0x00000000fff37424 */ /* 0x000fd800078e00ff */
[----:B------:R-:W-:Y:S05]  /*23080*/  @P0 RET.REL.NODEC R242 `(_ZN5flash24flash_fwd_splitkv_kernelI23Flash_fwd_kernel_traitsILi256ELi64ELi64ELi4ELb0ELb0EN7cutlass10bfloat16_tE19Flash_kernel_traitsILi256ELi64ELi64ELi4ES3_EELb0ELb0ELb0ELb0ELb0ELb1ELb1ELb1EEEvNS_16Flash_fwd_paramsE) ;  /* 0xfffdcf70f2000950 */ /* 0x000fea0003c3ffff */
        /* <DEDUP_REMOVED lines=11> */
[----:B------:R-:W-:Y:S05]  /*23140*/  @P0 RET.REL.NODEC R242 `(_ZN5flash24flash_fwd_splitkv_kernelI23Flash_fwd_kernel_traitsILi256ELi64ELi64ELi4ELb0ELb0EN7cutlass10bfloat16_tE19Flash_kernel_traitsILi256ELi64ELi64ELi4ES3_EELb0ELb0ELb0ELb0ELb0ELb1ELb1ELb1EEEvNS_16Flash_fwd_paramsE) ;  /* 0xfffdceb0f2000950 */ /* 0x000fea0003c3ffff */
[----:B------:R-:W-:Y:S01]  /*23150*/  MOV R243, 0x0 ;  /* 0x0000000000f37802 */ /* 0x000fe20000000f00 */
[----:B------:R-:W-:-:S02]  /*23160*/  ULDC.64 UR4, c[0x0][0x118] ;  /* 0x0000460000047ab9 */ /* 0x000fc40000000a00 */
[----:B------:R2:W-:Y:S01]  /*23170*/  ST.E.128 [R8.64+0xe300], R16 ;  /* 0x00e3001008007985 */ /* 0x0005e2000c101d04 */
[----:B------:R-:W-:Y:S05]  /*23180*/  RET.REL.NODEC R242 `(_ZN5flash24flash_fwd_splitkv_kernelI23Flash_fwd_kernel_traitsILi256ELi64ELi64ELi4ELb0ELb0EN7cutlass10bfloat16_tE19Flash_kernel_traitsILi256ELi64ELi64ELi4ES3_EELb0ELb0ELb0ELb0ELb0ELb1ELb1ELb1EEEvNS_16Flash_fwd_paramsE) ;  /* 0xfffdce70f2007950 */ /* 0x000fea0003c3ffff */
.L_x_2243:
[----:B------:R3:W5:Y:S01]  /*23190*/  LDL R12, [R1] ;  /* 0x00000000010c7983 */ /* 0x0007620000100800 */
[----:B------:R-:W-:Y:S02]  /*231a0*/  MOV R9, 0x2 ;  /* 0x0000000200097802 */ /* 0x000fe40000000f00 */
[----:B------:R-:W-:Y:S02]  /*231b0*/  MOV R8, 0x231d0 ;  /* 0x000231d000087802 */ /* 0x000fe40000000f00 */
[----:B-123-5:R-:W-:Y:S05]  /*231c0*/  CALL.REL.NOINC `($__internal_17_$__cuda_sm70_shflsync_bfly_p) ;  /* 0x000000f000007944 */ /* 0x02efea0003c00000 */
[----:B-12---:R-:W-:Y:S05]  /*231d0*/  BRA `(.L_x_2261) ;  /* 0xffffe1c000007947 */ /* 0x006fea000383ffff */
.L_x_2244:
[----:B------:R-:W-:Y:S01]  /*231e0*/  IMAD.MOV.U32 R12, RZ, RZ, R11 ;  /* 0x000000ffff0c7224 */ /* 0x000fe200078e000b */
[----:B------:R-:W-:Y:S02]  /*231f0*/  MOV R9, 0x1 ;  /* 0x0000000100097802 */ /* 0x000fe40000000f00 */
[----:B------:R-:W-:Y:S02]  /*23200*/  MOV R8, 0x23220 ;  /* 0x0002322000087802 */ /* 0x000fe40000000f00 */
[----:B--2--5:R-:W-:Y:S05]  /*23210*/  CALL.REL.NOINC `($__internal_17_$__cuda_sm70_shflsync_bfly_p) ;  /* 0x000000a000007944 */ /* 0x024fea0003c00000 */
[----:B--2---:R-:W-:Y:S01]  /*23220*/  FADD.FTZ R2, R11, R10 ;  /* 0x0000000a0b027221 */ /* 0x004fe20000010000 */
[----:B-1----:R-:W-:Y:S02]  /*23230*/  MOV R12, R251 ;  /* 0x000000fb000c7202 */ /* 0x002fe40000000f00 */
[----:B------:R-:W-:-:S02]  /*23240*/  MOV R9, 0x2 ;  /* 0x0000000200097802 */ /* 0x000fc40000000f00 */
[----:B------:R-:W-:Y:S02]  /*23250*/  MOV R8, 0x23270 ;  /* 0x0002327000087802 */ /* 0x000fe40000000f00 */
[----:B------:R-:W-:Y:S05]  /*23260*/  CALL.REL.NOINC `($__internal_17_$__cuda_sm70_shflsync_bfly_p) ;  /* 0x0000005000007944 */ /* 0x000fea0003c00000 */
[----:B-12---:R-:W-:Y:S01]  /*23270*/  FADD.FTZ R12, R251, R10 ;  /* 0x0000000afb0c7221 */ /* 0x006fe20000010000 */
[----:B------:R-:W-:Y:S02]  /*23280*/  MOV R9, 0x1 ;  /* 0x0000000100097802 */ /* 0x000fe40000000f00 */
[----:B------:R-:W-:Y:S02]  /*23290*/  MOV R8, 0x232b0 ;  /* 0x000232b000087802 */ /* 0x000fe40000000f00 */
[----:B------:R-:W-:Y:S05]  /*232a0*/  CALL.REL.NOINC `($__internal_17_$__cuda_sm70_shflsync_bfly_p) ;  /* 0x0000001000007944 */ /* 0x000fea0003c00000 */
[----:B-12---:R-:W-:Y:S05]  /*232b0*/  BRA `(.L_x_2262) ;  /* 0xffffe16000007947 */ /* 0x006fea000383ffff */
        .weak           $__internal_17_$__cuda_sm70_shflsync_bfly_p
        .type           $__internal_17_$__cuda_sm70_shflsync_bfly_p,@function
        .size           $__internal_17_$__cuda_sm70_shflsync_bfly_p,(.L_x_8879 - $__internal_17_$__cuda_sm70_shflsync_bfly_p)
$__internal_17_$__cuda_sm70_shflsync_bfly_p:
[----:B------:R-:W-:Y:S01]  /*232c0*/  MOV R14, R8 ;  /* 0x00000008000e7202 */ /* 0x000fe20000000f00 */
[----:B------:R-:W-:Y:S04]  /*232d0*/  WARPSYNC R6 ;  /* 0x0000000600007348 */ /* 0x000fe80003800000 */
[----:B------:R-:W-:Y:S01]  /*232e0*/  MOV R15, 0x0 ;  /* 0x00000000000f7802 */ /* 0x000fe20000000f00 */
[----:B------:R1:W2:Y:S03]  /*232f0*/  SHFL.BFLY PT, R10, R12, R9, R7 ;  /* 0x0c0000090c0a7389 */ /* 0x0002a600000e0007 */
[----:B------:R-:W-:Y:S05]  /*23300*/  RET.REL.NODEC R14 `(_ZN5flash24flash_fwd_splitkv_kernelI23Flash_fwd_kernel_traitsILi256ELi64ELi64ELi4ELb0ELb0EN7cutlass10bfloat16_tE19Flash_kernel_traitsILi256ELi64ELi64ELi4ES3_EELb0ELb0ELb0ELb0ELb0ELb1ELb1ELb1EEEvNS_16Flash_fwd_paramsE) ;  /* 0xfffdccf00e007950 */ /* 0x000fea0003c3ffff */
.L_x_2263:
        /* <DEDUP_REMOVED lines=15> */
.L_x_8879:


//--------------------- .text._ZN5flash24flash_fwd_splitkv_kernelI23Flash_fwd_kernel_traitsILi256ELi64ELi64ELi4ELb0ELb0EN7cutlass10bfloat16_tE19Flash_kernel_traitsILi256ELi64ELi64ELi4ES3_EELb0ELb1ELb0ELb0ELb0ELb0ELb0ELb0EEEvNS_16Flash_fwd_paramsE --------------------------
	.section	.text._ZN5flash24flash_fwd_splitkv_kernelI23Flash_fwd_kernel_traitsILi256ELi64ELi64ELi4ELb0ELb0EN7cutlass10bfloat16_tE19Flash_kernel_traitsILi256ELi64ELi64ELi4ES3_EELb0ELb1ELb0ELb0ELb0ELb0ELb0ELb0EEEvNS_16Flash_fwd_paramsE,"ax",@progbits
	.sectioninfo	@"SHI_REGISTERS=255"
	.align	128
        .global         _ZN5flash24flash_fwd_splitkv_kernelI23Flash_fwd_kernel_traitsILi256ELi64ELi64ELi4ELb0ELb0EN7cutlass10bfloat16_tE19Flash_kernel_traitsILi256ELi64ELi64ELi4ES3_EELb0ELb1ELb0ELb0ELb0ELb0ELb0ELb0EEEvNS_16Flash_fwd_paramsE
        .type           _ZN5flash24flash_fwd_splitkv_kernelI23Flash_fwd_kernel_traitsILi256ELi64ELi64ELi4ELb0ELb0EN7cutlass10bfloat16_tE19Flash_kernel_traitsILi256ELi64ELi64ELi4ES3_EELb0ELb1ELb0ELb0ELb0ELb0ELb0ELb0EEEvNS_16Flash_fwd_paramsE,@function
        .size           _ZN5flash24flash_fwd_splitkv_kernelI23Flash_fwd_kernel_traitsILi256ELi64ELi64ELi4ELb0ELb0EN7cutlass10bfloat16_tE19Flash_kernel_traitsILi256ELi64ELi64ELi4ES3_EELb0ELb1ELb0ELb0ELb0ELb0ELb0ELb0EEEvNS_16Flash_fwd_paramsE,(.L_x_8942 - _ZN5flash24flash_fwd_splitkv_kernelI23Flash_fwd_kernel_traitsILi256ELi64ELi64ELi4ELb0ELb0EN7cutlass10bfloat16_tE19Flash_kernel_traitsILi256ELi64ELi64ELi4ES3_EELb0ELb1ELb0ELb0ELb0ELb0ELb0ELb0EEEvNS_16Flash_fwd_paramsE)
        .other          _ZN5flash24flash_fwd_splitkv_kernelI23Flash_fwd_kernel_traitsILi256ELi64ELi64ELi4ELb0ELb0EN7cutlass10bfloat16_tE19Flash_kernel_traitsILi256ELi64ELi64ELi4ES3_EELb0ELb1ELb0ELb0ELb0ELb0ELb0ELb0EEEvNS_16Flash_fwd_paramsE,@"STO_CUDA_ENTRY STV_DEFAULT"
_ZN5flash24flash_fwd_splitkv_kernelI23Flash_fwd_kernel_traitsILi256ELi64ELi64ELi4ELb0ELb0EN7cutlass10bfloat16_tE19Flash_kernel_traitsILi256ELi64ELi64ELi4ES3_EELb0ELb1ELb0ELb0ELb0ELb0ELb0ELb0EEEvNS_16Flash_fwd_paramsE:
.text._ZN5flash24flash_fwd_splitkv_kernelI23Flash_fwd_kernel_traitsILi256ELi64ELi64ELi4ELb0ELb0EN7cutlass10bfloat16_tE19Flash_kernel_traitsILi256ELi64ELi64ELi4ES3_EELb0ELb1ELb0ELb0ELb0ELb0ELb0ELb0EEEvNS_16Flash_fwd_paramsE:
        /* <DEDUP_REMOVED lines=23> */
[----:B------:R1:W2:Y:S01]  /*0170*/  @P2 LDG.E R4, [R2.64] ;  /* 0x0000002202042981 */ /* 0x0002a2000c1e1900 */
[----:B------:R-:W-:-:S03]  /*0180*/  ULDC.64 UR6, c[0x0][0x248] ;  /* 0x0000920000067ab9 */ /* 0x000fc60000000a00 */
[----:B------:R1:W3:Y:S01]  /*0190*/  @P2 LDG.E R0, [R2.64+0x4] ;  /* 0x0000042202002981 */ /* 0x0002e2000c1e1900 */
[----:B------:R-:W-:Y:S01]  /*01a0*/  PLOP3.LUT P1, PT, PT, PT, UP1, 0x80, 0x0 ;  /* 0x000000000000781c */ /* 0x000fe20003f2f018 */
[----:B------:R-:W-:Y:S01]  /*01b0*/  UIMAD.WIDE UR6, UR15, UR26, UR6 ;  /* 0x0000001a0f0672a5 */ /* 0x000fe2000f8e0206 */
[----:B-1----:R-:W-:Y:S01]  /*01c0*/  IMAD.U32 R2, RZ, RZ, UR4 ;  /* 0x00000004ff027e24 */ /* 0x002fe2000f8e00ff */
[----:B------:R-:W-:-:S05]  /*01d0*/  MOV R3, UR5 ;  /* 0x0000000500037c02 */ /* 0x000fca0008000f00 */
[----:B------:R1:W4:Y:S01]  /*01e0*/  @P0 LDG.E R2, [R2.64] ;  /* 0x0000002202020981 */ /* 0x000322000c1e1900 */
[----:B------:R-:W-:Y:S01]  /*01f0*/  IMAD.U32 R6, RZ, RZ, UR6 ;  /* 0x00000006ff067e24 */ /* 0x000fe2000f8e00ff */
[----:B------:R-:W-:-:S05]  /*0200*/  MOV R7, UR7 ;  /* 0x0000000700077c02 */ /* 0x000fca0008000f00 */
[----:B-1----:R-:W5:Y:S01]  /*0210*/  @!P1 LDG.E R3, [R6.64] ;  /* 0x0000002206039981 */ /* 0x002f62000c1e1900 */
[----:B------:R-:W-:Y:S02]  /*0220*/  UMOV UR28, 0xffffffff ;  /* 0xffffffff001c7882 */ /* 0x000fe40000000000 */
[----:B------:R-:W-:Y:S02]  /*0230*/  UMOV UR7, URZ ;  /* 0x0000003f00077c82 */ /* 0x000fe40008000000 */
        /* <DEDUP_REMOVED lines=8> */
[----:B--2---:R-:W-:-:S07]  /*02c0*/  @UP2 UIADD3 UR30, UR30, -UR28, URZ ;  /* 0x8000001c1e1e2290 */ /* 0x004fce000fffe03f */
[----:B------:R-:W-:Y:S01]  /*02d0*/  @!UP2 ULDC UR30, c[0x0][0x214] ;  /* 0x00008500001eaab9 */ /* 0x000fe20000000800 */
[----:B-----5:R3:W2:Y:S04]  /*02e0*/  @!P1 R2UR UR18, R3 ;  /* 0x00000000031293c2 */ /* 0x0206a800000e0000 */
        /* <DEDUP_REMOVED lines=8> */
.L_x_2264:
[----:B------:R-:W-:Y:S02]  /*0370*/  ULDC UR6, c[0x0][0x218] ;  /* 0x0000860000067ab9 */ /* 0x000fe40000000800 */
.L_x_2265:
        /* <DEDUP_REMOVED lines=21> */
[----:B------:R-:W-:Y:S01]  /*04d0*/  ULDC UR14, c[0x0][0x218] ;  /* 0x00008600000e7ab9 */ /* 0x000fe20000000800 */
[----:B------:R-:W1:Y:S01]  /*04e0*/  S2R R7, SR_TID.X ;  /* 0x0000000000077919 */ /* 0x000e620000002100 */
[----:B------:R-:W-:Y:S02]  /*04f0*/  UIADD3 UR5, UR13, UR12, -UR30 ;  /* 0x0000000c0d057290 */ /* 0x000fe4000fffe81e */
[----:B------:R-:W-:Y:S02]  /*0500*/  UIADD3 UR6, UR13, 0x3f, URZ ;  /* 0x0000003f0d067890 */ /* 0x000fe4000fffe03f */
[----:B------:R-:W-:Y:S02]  /*0510*/  UIADD3 UR14, UR14, 0x3f, URZ ;  /* 0x0000003f0e0e7890 */ /* 0x000fe4000fffe03f */
[----:B------:R-:W-:Y:S02]  /*0520*/  ULDC UR10, c[0x0][0x2e4] ;  /* 0x0000b900000a7ab9 */ /* 0x000fe40000000800 */
[----:B------:R-:W-:-:S02]  /*0530*/  UIADD3 UR10, UR5, -UR10, URZ ;  /* 0x8000000a050a7290 */ /* 0x000fc4000fffe03f */
[----:B------:R-:W-:Y:S02]  /*0540*/  UIADD3 UR9, -UR30, 0x7f, UR12 ;  /* 0x0000007f1e097890 */ /* 0x000fe4000fffe10c */
[----:B------:R-:W-:Y:S02]  /*0550*/  USHF.R.S32.HI UR5, URZ, 0x1f, UR6 ;  /* 0x0000001f3f057899 */ /* 0x000fe40008011406 */
[----:B------:R-:W-:Y:S02]  /*0560*/  USHF.R.S32.HI UR11, URZ, 0x1f, UR14 ;  /* 0x0000001f3f0b7899 */ /* 0x000fe4000801140e */
[----:B------:R-:W-:Y:S02]  /*0570*/  ULDC UR4, c[0x0][0x2e8] ;  /* 0x0000ba0000047ab9 */ /* 0x000fe40000000800 */
[----:B------:R-:W-:Y:S02]  /*0580*/  UIADD3 UR4, UR9, UR4, UR13 ;  /* 0x0000000409047290 */ /* 0x000fe4000fffe00d */
[----:B------:R-:W-:-:S02]  /*0590*/  ULEA.HI UR5, UR5, UR6, URZ, 0x6 ;  /* 0x0000000605057291 */ /* 0x000fc4000f8f303f */
[----:B------:R-:W-:Y:S02]  /*05a0*/  ULEA.HI UR11, UR11, UR14, URZ, 0x6 ;  /* 0x0000000e0b0b7291 */ /* 0x000fe4000f8f303f */
[----:B------:R-:W-:Y:S02]  /*05b0*/  USHF.R.S32.HI UR9, URZ, 0x1f, UR10 ;  /* 0x0000001f3f097899 */ /* 0x000fe4000801140a */
[----:B------:R-:W-:Y:S02]  /*05c0*/  USHF.R.S32.HI UR6, URZ, 0x1f, UR4 ;  /* 0x0000001f3f067899 */ /* 0x000fe40008011404 */
[----:B------:R-:W-:Y:S02]  /*05d0*/  USHF.R.S32.HI UR5, URZ, 0x6, UR5 ;  /* 0x000000063f057899 */ /* 0x000fe40008011405 */
[----:B------:R-:W-:Y:S02]  /*05e0*/  USHF.R.S32.HI UR11, URZ, 0x6, UR11 ;  /* 0x000000063f0b7899 */ /* 0x000fe4000801140b */
[----:B------:R-:W-:-:S02]  /*05f0*/  ULEA.HI UR9, UR9, UR10, URZ, 0x6 ;  /* 0x0000000a09097291 */ /* 0x000fc4000f8f303f */
[----:B------:R-:W-:Y:S02]  /*0600*/  ULEA.HI UR4, UR6, UR4, URZ, 0x6 ;  /* 0x0000000406047291 */ /* 0x000fe4000f8f303f */
[----:B------:R-:W-:Y:S02]  /*0610*/  UISETP.LT.AND UP0, UPT, UR11, UR5, UPT ;  /* 0x000000050b00728c */ /* 0x000fe4000bf01270 */
[----:B------:R-:W-:Y:S02]  /*0620*/  USHF.R.S32.HI UR9, URZ, 0x6, UR9 ;  /* 0x000000063f097899 */ /* 0x000fe40008011409 */
[----:B------:R-:W-:Y:S02]  /*0630*/  USHF.R.S32.HI UR4, URZ, 0x6, UR4 ;  /* 0x000000063f047899 */ /* 0x000fe40008011404 */
[----:B------:R-:W-:Y:S02]  /*0640*/  USEL UR11, UR11, UR5, UP0 ;  /* 0x000000050b0b7287 */ /* 0x000fe40008000000 */
[----:B------:R-:W-:-:S02]  /*0650*/  UISETP.LT.AND UP1, UPT, URZ, UR9, UPT ;  /* 0x000000093f00728c */ /* 0x000fc4000bf21270 */
[----:B------:R-:W-:Y:S02]  /*0660*/  UISETP.LT.AND UP0, UPT, UR11, UR4, UPT ;  /* 0x000000040b00728c */ /* 0x000fe4000bf01270 */
[----:B------:R-:W-:Y:S02]  /*0670*/  USEL UR21, URZ, UR9, !UP1 ;  /* 0x000000093f157287 */ /* 0x000fe4000c800000 */
[----:B------:R-:W-:-:S04]  /*0680*/  USEL UR11, UR11, UR4, UP0 ;  /* 0x000000040b0b7287 */ /* 0x000fc80008000000 */
[----:B------:R-:W-:-:S06]  /*0690*/  UISETP.GE.AND UP0, UPT, UR21, UR11, UPT ;  /* 0x0000000b1500728c */ /* 0x000fcc000bf06270 */
[----:B------:R-:W-:-:S13]  /*06a0*/  PLOP3.LUT P0, PT, PT, PT, UP0, 0x80, 0x0 ;  /* 0x000000000000781c */ /* 0x000fda0003f0f008 */
[----:B------:R-:W-:Y:S05]  /*06b0*/  @!P0 BRA `(.L_x_2266) ;  /* 0x0000096000008947 */ /* 0x000fea0003800000 */
[----:B-1----:R-:W-:Y:S01]  /*06c0*/  SHF.R.S32.HI R10, RZ, 0x1f, R7 ;  /* 0x0000001fff0a7819 */ /* 0x002fe20000011407 */
[----:B------:R-:W-:Y:S01]  /*06d0*/  UISETP.NE.AND UP0, UPT, UR28, -0x1, UPT ;  /* 0xffffffff1c00788c */ /* 0x000fe2000bf05270 */
[----:B------:R-:W1:Y:S01]  /*06e0*/  S2R R12, SR_CTAID.Z ;  /* 0x00000000000c7919 */ /* 0x000e620000002700 */
[----:B------:R-:W-:Y:S01]  /*06f0*/  USHF.R.S32.HI UR9, URZ, 0x1f, UR12 ;  /* 0x0000001f3f097899 */ /* 0x000fe2000801140c */
[----:B------:R-:W-:Y:S01]  /*0700*/  LEA.HI R10, R10, R7, RZ, 0x3 ;  /* 0x000000070a0a7211 */ /* 0x000fe200078f18ff */
[----:B------:R-:W-:Y:S01]  /*0710*/  ULDC.64 UR4, c[0x0][0x1e8] ;  /* 0x00007a0000047ab9 */ /* 0x000fe20000000a00 */
[----:B------:R-:W-:Y:S01]  /*0720*/  IMAD.U32 R0, RZ, RZ, UR12 ;  /* 0x0000000cff007e24 */ /* 0x000fe2000f8e00ff */
[----:B------:R-:W-:Y:S01]  /*0730*/  UIMAD UR4, UR9, UR4, URZ ;  /* 0x00000004090472a4 */ /* 0x000fe2000f8e023f */
[----:B------:R-:W-:Y:S01]  /*0740*/  LOP3.LUT R11, R10, 0xfffffff8, RZ, 0xc0, !PT ;  /* 0xfffffff80a0b7812 */ /* 0x000fe200078ec0ff */
[----:B------:R-:W-:Y:S01]  /*0750*/  ULDC.64 UR6, c[0x0][0x1e8] ;  /* 0x00007a0000067ab9 */ /* 0x000fe20000000a00 */
[----:B------:R-:W-:Y:S01]  /*0760*/  SHF.R.S32.HI R10, RZ, 0x3, R10 ;  /* 0x00000003ff0a7819 */ /* 0x000fe2000001140a */
[----:B------:R-:W-:Y:S01]  /*0770*/  UIADD3 UR30, -UR12, UR30, URZ ;  /* 0x0000001e0c1e7290 */ /* 0x000fe2000fffe13f */
[----:B------:R-:W-:Y:S01]  /*0780*/  BSSY B0, `(.L_x_2267) ;  /* 0x0000031000007945 */ /* 0x000fe20003800000 */
[----:B------:R-:W-:Y:S01]  /*0790*/  IMAD.IADD R11, R7, 0x1, -R11 ;  /* 0x00000001070b7824 */ /* 0x000fe200078e0a0b */
[----:B------:R-:W-:-:S02]  /*07a0*/  @UP0 UIMAD.WIDE.U32 UR10, UR28, UR6, URZ ;  /* 0x000000061c0a02a5 */ /* 0x000fc4000f8e003f */
[----:B------:R-:W-:Y:S01]  /*07b0*/  @!UP0 USHF.R.S32.HI UR9, URZ, 0x1f, UR15 ;  /* 0x0000001f3f098899 */ /* 0x000fe2000801140f */
[----:B------:R-:W-:Y:S01]  /*07c0*/  IMAD.SHL.U32 R16, R11, 0x8, RZ ;  /* 0x000000080b107824 */ /* 0x000fe200078e00ff */
[----:B------:R-:W-:Y:S02]  /*07d0*/  UIMAD UR6, UR12, UR5, UR4 ;  /* 0x000000050c0672a4 */ /* 0x000fe4000f8e0204 */
[----:B------:R-:W-:Y:S02]  /*07e0*/  @UP0 UIMAD UR7, UR28, UR7, UR11 ;  /* 0x000000071c0702a4 */ /* 0x000fe4000f8e020b */
[----:B------:R-:W-:Y:S01]  /*07f0*/  ULDC.64 UR4, c[0x0][0x1e0] ;  /* 0x0000780000047ab9 */ /* 0x000fe20000000a00 */
[--C-:B------:R-:W-:Y:S01]  /*0800*/  SHF.R.S32.HI R17, RZ, 0x1f, R16.reuse ;  /* 0x0000001fff117819 */ /* 0x100fe20000011410 */
[----:B------:R-:W-:Y:S01]  /*0810*/  @!UP0 UIMAD UR9, UR9, UR4, URZ ;  /* 0x00000004090982a4 */ /* 0x000fe2000f8e023f */
[C---:B------:R-:W-:Y:S01]  /*0820*/  IADD3 R9, R16.reuse, 0x40, RZ ;  /* 0x0000004010097810 */ /* 0x040fe20007ffe0ff */
[----:B------:R-:W-:Y:S01]  /*0830*/  @!UP0 UIMAD.WIDE.U32 UR16, UR15, UR4, URZ ;  /* 0x000000040f1082a5 */ /* 0x000fe2000f8e003f */
[----:B------:R-:W-:Y:S01]  /*0840*/  IADD3 R8, R16, 0x80, RZ ;  /* 0x0000008010087810 */ /* 0x000fe20007ffe0ff */
[----:B------:R-:W-:Y:S01]  /*0850*/  @!UP0 UIMAD UR9, UR15, UR5, UR9 ;  /* 0x000000050f0982a4 */ /* 0x000fe2000f8e0209 */
[----:B------:R-:W-:Y:S01]  /*0860*/  IMAD.WIDE.U32 R2, R0, c[0x0][0x1e8], R16 ;  /* 0x00007a0000027a25 */ /* 0x000fe200078e0010 */
[----:B------:R-:W-:Y:S01]  /*0870*/  USHF.R.S32.HI UR11, URZ, 0x1f, UR8 ;  /* 0x0000001f3f0b7899 */ /* 0x000fe20008011408 */
[----:B------:R-:W-:Y:S01]  /*0880*/  IADD3 R7, R16, 0xc0, RZ ;  /* 0x000000c010077810 */ /* 0x000fe20007ffe0ff */
[----:B------:R-:W-:Y:S01]  /*0890*/  @!UP0 UIADD3 UR7, UR17, UR9, URZ ;  /* 0x0000000911078290 */ /* 0x000fe2000fffe03f */
[----:B------:R-:W-:Y:S01]  /*08a0*/  IMAD.U32 R0, RZ, RZ, UR6 ;  /* 0x00000006ff007e24 */ /* 0x000fe2000f8e00ff */
[----:B------:R-:W-:-:S02]  /*08b0*/  @!UP0 UMOV UR10, UR16 ;  /* 0x00000010000a8c82 */ /* 0x000fc40008000000 */
[----:B------:R-:W-:Y:S01]  /*08c0*/  IADD3 R2, P0, R2, UR10, RZ ;  /* 0x0000000a02027c10 */ /* 0x000fe2000ff1e0ff */
[----:B------:R-:W-:Y:S02]  /*08d0*/  ULDC.64 UR4, c[0x0][0x1f0] ;  /* 0x00007c0000047ab9 */ /* 0x000fe40000000a00 */
[----:B------:R-:W-:Y:S01]  /*08e0*/  UIMAD UR4, UR11, UR4, URZ ;  /* 0x000000040b0472a4 */ /* 0x000fe2000f8e023f */
        /* <DEDUP_REMOVED lines=26> */
.L_x_2268:
[----:B------:R-:W-:Y:S05]  /*0a90*/  BSYNC B0 ;  /* 0x0000000000007941 */ /* 0x000fea0003800000 */
.L_x_2267:
        /* <DEDUP_REMOVED lines=22> */
.L_x_2270:
[----:B------:R-:W-:Y:S05]  /*0c00*/  BSYNC B0 ;  /* 0x0000000000007941 */ /* 0x000fea0003800000 */
.L_x_2269:
        /* <DEDUP_REMOVED lines=22> */
.L_x_2272:
[----:B------:R-:W-:Y:S05]  /*0d70*/  BSYNC B0 ;  /* 0x0000000000007941 */ /* 0x000fea0003800000 */
.L_x_2271:
        /* <DEDUP_REMOVED lines=21> */
.L_x_2274:
[----:B------:R-:W-:Y:S05]  /*0ed0*/  BSYNC B0 ;  /* 0x0000000000007941 */ /* 0x000fea0003800000 */
.L_x_2273:
        /* <DEDUP_REMOVED lines=20> */
.L_x_2266:
[----:B-1----:R-:W-:Y:S02]  /*1020*/  ULDC.64 UR4, c[0x0][0x2b8] ;  /* 0x0000ae0000047ab9 */ /* 0x002fe40000000a00 */
        /* <DEDUP_REMOVED lines=30> */
[----:B-12---:R-:W-:Y:S05]  /*1210*/  @P0 BRA `(.L_x_2275) ;  /* 0x0000057000000947 */ /* 0x006fea0003800000 */
[----:B---3--:R-:W1:Y:S01]  /*1220*/  I2F.RP R0, UR10 ;  /* 0x0000000a00007d06 */ /* 0x008e620008209400 */
[----:B------:R-:W-:Y:S02]  /*1230*/  ULEA UR9, UR11, 0xffffffc0, 0x6 ;  /* 0xffffffc00b097891 */ /* 0x000fe4000f8e303f */
[----:B------:R-:W-:Y:S02]  /*1240*/  UMOV UR6, URZ ;  /* 0x0000003f00067c82 */ /* 0x000fe40008000000 */
[----:B------:R-:W-:-:S03]  /*1250*/  ULDC UR14, c[0x0][0x2d0] ;  /* 0x0000b400000e7ab9 */ /* 0x000fc60000000800 */
[----:B-1----:R-:W1:Y:S02]  /*1260*/  MUFU.RCP R0, R0 ;  /* 0x0000000000007308 */ /* 0x002e640000001000 */
[----:B-1----:R-:W-:-:S06]  /*1270*/  IADD3 R0, R0, 0xffffffe, RZ ;  /* 0x0ffffffe00007810 */ /* 0x002fcc0007ffe0ff */
[----:B------:R-:W1:Y:S02]  /*1280*/  F2I.FTZ.U32.TRUNC.NTZ R0, R0 ;  /* 0x0000000000007305 */ /* 0x000e64000021f000 */
[----:B-1----:R1:W2:Y:S02]  /*1290*/  R2UR UR7, R0 ;  /* 0x00000000000773c2 */ /* 0x0022a400000e0000 */
[----:B-1----:R-:W-:Y:S01]  /*12a0*/  IMAD.U32 R0, RZ, RZ, UR9 ;  /* 0x00000009ff007e24 */ /* 0x002fe2000f8e00ff */
[----:B--2---:R-:W-:-:S04]  /*12b0*/  UIADD3 UR4, URZ, -UR7, URZ ;  /* 0x800000073f047290 */ /* 0x004fc8000fffe03f */
[----:B------:R-:W-:Y:S01]  /*12c0*/  IABS R0, R0 ;  /* 0x0000000000007213 */ /* 0x000fe20000000000 */
[----:B------:R-:W-:-:S03]  /*12d0*/  UIMAD UR4, UR4, UR10, URZ ;  /* 0x0000000a040472a4 */ /* 0x000fc6000f8e023f */
[----:B------:R-:W1:Y:S01]  /*12e0*/  R2UR UR5, R0 ;  /* 0x00000000000573c2 */ /* 0x000e6200000e0000 */
[----:B------:R-:W-:-:S04]  /*12f0*/  UIMAD.WIDE.U32 UR6, UR7, UR4, UR6 ;  /* 0x00000004070672a5 */ /* 0x000fc8000f8e0006 */
[----:B-1----:R-:W-:-:S04]  /*1300*/  UIMAD.WIDE.U32 UR16, UR7, UR5, URZ ;  /* 0x00000005071072a5 */ /* 0x002fc8000f8e003f */
        /* <DEDUP_REMOVED lines=19> */
[----:B------:R2:W3:Y:S01]  /*1440*/  LDG.E R2, [R2.64] ;  /* 0x0000002202027981 */ /* 0x0004e2000c1e1900 */
[----:B------:R-:W4:Y:S01]  /*1450*/  I2F.RP R8, R4 ;  /* 0x0000000400087306 */ /* 0x000f220000209400 */
[----:B------:R-:W-:-:S02]  /*1460*/  ULOP3.LUT UR20, UR8, UR20, URZ, 0x3c, !UPT ;  /* 0x0000001408147292 */ /* 0x000fc4000f8e3c3f */
[----:B------:R-:W-:Y:S02]  /*1470*/  ULDC.64 UR4, c[0x0][0x180] ;  /* 0x0000600000047ab9 */ /* 0x000fe40000000a00 */
[----:B------:R-:W-:Y:S02]  /*1480*/  UIMAD UR14, UR17, UR14, UR9 ;  /* 0x0000000e110e72a4 */ /* 0x000fe4000f8e0209 */
[----:B------:R-:W-:Y:S02]  /*1490*/  ISETP.LE.AND P0, PT, RZ, UR20, PT ;  /* 0x00000014ff007c0c */ /* 0x000fe4000bf03270 */
[----:B------:R-:W-:Y:S01]  /*14a0*/  USHF.R.S32.HI UR9, URZ, 0x1f, UR14 ;  /* 0x0000001f3f097899 */ /* 0x000fe2000801140e */
[----:B----4-:R-:W4:Y:S01]  /*14b0*/  MUFU.RCP R8, R8 ;  /* 0x0000000800087308 */ /* 0x010f220000001000 */
[----:B-1----:R-:W-:Y:S02]  /*14c0*/  IABS R0, R0 ;  /* 0x0000000000007213 */ /* 0x002fe40000000000 */
[----:B----4-:R-:W-:-:S05]  /*14d0*/  IADD3 R8, R8, 0xffffffe, RZ ;  /* 0x0ffffffe08087810 */ /* 0x010fca0007ffe0ff */
[----:B------:R-:W2:Y:S02]  /*14e0*/  F2I.FTZ.U32.TRUNC.NTZ R9, R8 ;  /* 0x0000000800097305 */ /* 0x000ea4000021f000 */
[----:B--2---:R-:W-:Y:S02]  /*14f0*/  IMAD.MOV R3, RZ, RZ, -R9 ;  /* 0x000000ffff037224 */ /* 0x004fe400078e0a09 */
        /* <DEDUP_REMOVED lines=18> */
[----:B---3--:R-:W1:Y:S02]  /*1620*/  R2UR UR7, R2 ;  /* 0x00000000020773c2 */ /* 0x008e6400000e0000 */
[----:B-1----:R-:W-:Y:S02]  /*1630*/  USHF.R.S32.HI UR6, URZ, 0x1f, UR7 ;  /* 0x0000001f3f067899 */ /* 0x002fe40008011407 */
[----:B------:R-:W-:Y:S02]  /*1640*/  UIMAD.WIDE.U32 UR18, UR7, UR4, URZ ;  /* 0x00000004071272a5 */ /* 0x000fe4000f8e003f */
[----:B------:R-:W-:-:S04]  /*1650*/  UIMAD UR16, UR6, UR4, URZ ;  /* 0x00000004061072a4 */ /* 0x000fc8000f8e023f */
[----:B------:R-:W-:-:S03]  /*1660*/  UIMAD UR16, UR7, UR5, UR16 ;  /* 0x00000005071072a4 */ /* 0x000fc6000f8e0210 */
[----:B------:R-:W-:Y:S02]  /*1670*/  ULDC.64 UR4, c[0x0][0x198] ;  /* 0x0000660000047ab9 */ /* 0x000fe40000000a00 */
[----:B------:R-:W-:Y:S02]  /*1680*/  UIADD3 UR19, UR19, UR16, URZ ;  /* 0x0000001013137290 */ /* 0x000fe4000fffe03f */
[----:B------:R-:W-:Y:S02]  /*1690*/  UIMAD UR16, UR9, UR4, URZ ;  /* 0x00000004091072a4 */ /* 0x000fe4000f8e023f */
[----:B------:R-:W-:Y:S02]  /*16a0*/  UIMAD.WIDE.U32 UR18, UR14, UR4, UR18 ;  /* 0x000000040e1272a5 */ /* 0x000fe4000f8e0012 */
[----:B------:R-:W-:-:S04]  /*16b0*/  UIMAD UR5, UR14, UR5, UR16 ;  /* 0x000000050e0572a4 */ /* 0x000fc8000f8e0210 */
[----:B------:R-:W-:Y:S01]  /*16c0*/  UIADD3 UR16, UR19, UR5, URZ ;  /* 0x0000000513107290 */ /* 0x000fe2000fffe03f */
[----:B------:R-:W-:Y:S02]  /*16d0*/  IMAD.U32 R3, RZ, RZ, UR19 ;  /* 0x00000013ff037e24 */ /* 0x000fe4000f8e00ff */
[----:B------:R-:W-:Y:S01]  /*16e0*/  IMAD.U32 R2, RZ, RZ, UR18 ;  /* 0x00000012ff027e24 */ /* 0x000fe2000f8e00ff */
[----:B------:R-:W-:Y:S02]  /*16f0*/  ULDC.64 UR4, c[0x0][0x188] ;  /* 0x0000620000047ab9 */ /* 0x000fe40000000a00 */
[----:B------:R-:W-:Y:S01]  /*1700*/  MOV R3, UR16 ;  /* 0x0000001000037c02 */ /* 0x000fe20008000f00 */
[----:B------:R-:W-:Y:S02]  /*1710*/  UIMAD UR6, UR6, UR4, URZ ;  /* 0x00000004060672a4 */ /* 0x000fe4000f8e023f */
[----:B------:R-:W-:Y:S02]  /*1720*/  UIMAD.WIDE.U32 UR18, UR7, UR4, URZ ;  /* 0x00000004071272a5 */ /* 0x000fe4000f8e003f */
[----:B------:R-:W-:Y:S01]  /*1730*/  IMAD.WIDE.U32 R2, R12, c[0x0][0x1b0], R2 ;  /* 0x00006c000c027a25 */ /* 0x000fe200078e0002 */
[----:B------:R-:W-:-:S03]  /*1740*/  UIMAD UR5, UR7, UR5, UR6 ;  /* 0x00000005070572a4 */ /* 0x000fc6000f8e0206 */
[----:B------:R-:W-:Y:S01]  /*1750*/  IMAD.IADD R5, R3, 0x1, R5 ;  /* 0x0000000103057824 */ /* 0x000fe200078e0205 */
[----:B------:R-:W-:Y:S01]  /*1760*/  MOV R18, R2 ;  /* 0x0000000200127202 */ /* 0x000fe20000000f00 */
[----:B------:R-:W-:Y:S01]  /*1770*/  UIADD3 UR16, UR19, UR5, URZ ;  /* 0x0000000513107290 */ /* 0x000fe2000fffe03f */
[----:B------:R-:W-:Y:S05]  /*1780*/  BRA `(.L_x_2276) ;  /* 0x0000053000007947 */ /* 0x000fea0003800000 */
.L_x_2275:
[----:B---3--:R-:W-:Y:S02]  /*1790*/  UISETP.NE.AND UP0, UPT, UR18, -0x1, UPT ;  /* 0xffffffff1200788c */ /* 0x008fe4000bf05270 */
[----:B------:R-:W-:-:S04]  /*17a0*/  ULDC.64 UR4, c[0x0][0x198] ;  /* 0x0000660000047ab9 */ /* 0x000fc80000000a00 */
[----:B------:R-:W-:-:S05]  /*17b0*/  PLOP3.LUT P0, PT, PT, PT, UP0, 0x80, 0x0 ;  /* 0x000000000000781c */ /* 0x000fca0003f0f008 */
[----:B------:R-:W-:-:S04]  /*17c0*/  @UP0 UIADD3 UR17, UR7, UR18, URZ ;  /* 0x0000001207110290 */ /* 0x000fc8000fffe03f */
[----:B------:R-:W-:-:S04]  /*17d0*/  @UP0 UIMAD.WIDE.U32 UR22, UR17, UR4, URZ ;  /* 0x00000004111602a5 */ /* 0x000fc8000f8e003f */
[----:B------:R-:W-:-:S03]  /*17e0*/  @UP0 UIMAD UR17, UR17, UR5, UR23 ;  /* 0x00000005111102a4 */ /* 0x000fc6000f8e0217 */
[----:B------:R-:W-:Y:S01]  /*17f0*/  @UP0 UMOV UR20, UR22 ;  /* 0x0000001600140c82 */ /* 0x000fe20008000000 */
[----:B------:R-:W-:Y:S05]  /*1800*/  @P0 BRA `(.L_x_2277) ;  /* 0x000000d000000947 */ /* 0x000fea0003800000 */
[----:B------:R-:W-:Y:S02]  /*1810*/  USHF.R.S32.HI UR9, URZ, 0x1f, UR7 ;  /* 0x0000001f3f097899 */ /* 0x000fe40008011407 */
[----:B------:R-:W-:Y:S02]  /*1820*/  ULDC.64 UR4, c[0x0][0x198] ;  /* 0x0000660000047ab9 */ /* 0x000fe40000000a00 */
[----:B------:R-:W-:Y:S02]  /*1830*/  UIMAD UR9, UR9, UR4, URZ ;  /* 0x00000004090972a4 */ /* 0x000fe4000f8e023f */
[----:B------:R-:W-:Y:S02]  /*1840*/  UIMAD.WIDE.U32 UR16, UR7, UR4, URZ ;  /* 0x00000004071072a5 */ /* 0x000fe4000f8e003f */
[----:B------:R-:W-:Y:S02]  /*1850*/  UIMAD UR9, UR7, UR5, UR9 ;  /* 0x00000005070972a4 */ /* 0x000fe4000f8e0209 */
[----:B------:R-:W-:-:S02]  /*1860*/  USHF.R.S32.HI UR14, URZ, 0x1f, UR6 ;  /* 0x0000001f3f0e7899 */ /* 0x000fc40008011406 */
[----:B------:R-:W-:Y:S02]  /*1870*/  UIADD3 UR17, UR17, UR9, URZ ;  /* 0x0000000911117290 */ /* 0x000fe4000fffe03f */
[----:B------:R-:W-:Y:S02]  /*1880*/  ULDC.64 UR4, c[0x0][0x180] ;  /* 0x0000600000047ab9 */ /* 0x000fe40000000a00 */
[----:B------:R-:W-:Y:S02]  /*1890*/  UIMAD UR14, UR14, UR4, URZ ;  /* 0x000000040e0e72a4 */ /* 0x000fe4000f8e023f */
[----:B------:R-:W-:Y:S02]  /*18a0*/  UIMAD.WIDE.U32 UR16, UR6, UR4, UR16 ;  /* 0x00000004061072a5 */ /* 0x000fe4000f8e0010 */
[----:B------:R-:W-:-:S04]  /*18b0*/  UIMAD UR5, UR6, UR5, UR14 ;  /* 0x00000005060572a4 */ /* 0x000fc8000f8e020e */
[----:B------:R-:W-:Y:S02]  /*18c0*/  UIADD3 UR17, UR17, UR5, URZ ;  /* 0x0000000511117290 */ /* 0x000fe4000fffe03f */
[----:B------:R-:W-:Y:S02]  /*18d0*/  UMOV UR20, UR16 ;  /* 0x0000001000147c82 */ /* 0x000fe40008000000 */
.L_x_2277:
[----:B------:R-:W-:Y:S01]  /*18e0*/  IABS R3, c[0x0][0x1c8] ;  /* 0x0000720000037a13 */ /* 0x000fe20000000000 */
[----:B------:R-:W1:Y:S01]  /*18f0*/  S2R R0, SR_CTAID.Z ;  /* 0x0000000000007919 */ /* 0x000e620000002700 */
[----:B------:R-:W-:Y:S02]  /*1900*/  ULDC UR4, c[0x0][0x1c8] ;  /* 0x0000720000047ab9 */ /* 0x000fe40000000800 */
[----:B------:R-:W2:Y:S01]  /*1910*/  I2F.RP R4, R3 ;  /* 0x0000000300047306 */ /* 0x000ea20000209400 */
[----:B------:R-:W-:Y:S02]  /*1920*/  ULOP3.LUT UR4, UR8, UR4, URZ, 0x3c, !UPT ;  /* 0x0000000408047292 */ /* 0x000fe4000f8e3c3f */
[----:B------:R-:W-:Y:S02]  /*1930*/  ULEA UR14, UR11, 0xffffffc0, 0x6 ;  /* 0xffffffc00b0e7891 */ /* 0x000fe4000f8e303f */
[----:B------:R-:W-:-:S02]  /*1940*/  UMOV UR22, UR20 ;  /* 0x0000001400167c82 */ /* 0x000fc40008000000 */
[----:B------:R-:W-:Y:S01]  /*1950*/  ISETP.LE.AND P2, PT, RZ, UR4, PT ;  /* 0x00000004ff007c0c */ /* 0x000fe2000bf43270 */
[----:B------:R-:W-:Y:S02]  /*1960*/  USHF.R.S32.HI UR9, URZ, 0x1f, UR14 ;  /* 0x0000001f3f097899 */ /* 0x000fe4000801140e */
[----:B------:R-:W-:Y:S02]  /*1970*/  ULDC.64 UR4, c[0x0][0x198] ;  /* 0x0000660000047ab9 */ /* 0x000fe40000000a00 */
[----:B------:R-:W-:Y:S02]  /*1980*/  UIMAD UR16, UR9, UR4, URZ ;  /* 0x00000004091072a4 */ /* 0x000fe4000f8e023f */
[----:B------:R-:W-:Y:S01]  /*1990*/  UMOV UR23, UR17 ;  /* 0x0000001100177c82 */ /* 0x000fe20008000000 */
[----:B--2---:R-:W2:Y:S01]  /*19a0*/  MUFU.RCP R4, R4 ;  /* 0x0000000400047308 */ /* 0x004ea20000001000 */
[----:B------:R-:W-:Y:S02]  /*19b0*/  UIMAD.WIDE.U32 UR22, UR14, UR4, UR22 ;  /* 0x000000040e1672a5 */ /* 0x000fe4000f8e0016 */
[----:B------:R-:W-:Y:S01]  /*19c0*/  UIMAD UR4, UR14, UR5, UR16 ;  /* 0x000000050e0472a4 */ /* 0x000fe2000f8e0210 */
[----:B-1----:R-:W-:Y:S01]  /*19d0*/  IABS R0, R0 ;  /* 0x0000000000007213 */ /* 0x002fe20000000000 */
[----:B------:R-:W-:-:S02]  /*19e0*/  @UP0 UIADD3 UR16, UR7, UR18, URZ ;  /* 0x0000001207100290 */ /* 0x000fc4000fffe03f */
[----:B------:R-:W-:Y:S01]  /*19f0*/  UIADD3 UR4, UR23, UR4, URZ ;  /* 0x0000000417047290 */ /* 0x000fe2000fffe03f */
[----:B--2---:R-:W-:-:S04]  /*1a00*/  IADD3 R4, R4, 0xffffffe, RZ ;  /* 0x0ffffffe04047810 */ /* 0x004fc80007ffe0ff */
        /* <DEDUP_REMOVED lines=8> */
[----:B------:R-:W-:Y:S01]  /*1a90*/  IMAD R0, R3, R0, R2 ;  /* 0x0000000003007224 */ /* 0x000fe200078e0202 */
[----:B------:R-:W-:-:S04]  /*1aa0*/  MOV R2, UR22 ;  /* 0x0000001600027c02 */ /* 0x000fc80008000f00 */
[----:B------:R-:W-:-:S13]  /*1ab0*/  ISETP.GT.U32.AND P1, PT, R3, R0, PT ;  /* 0x000000000300720c */ /* 0x000fda0003f24070 */
[-C--:B------:R-:W-:Y:S02]  /*1ac0*/  @!P1 IADD3 R0, R0, -R3.reuse, RZ ;  /* 0x8000000300009210 */ /* 0x080fe40007ffe0ff */
[----:B------:R-:W-:Y:S02]  /*1ad0*/  @!P1 IADD3 R12, R12, 0x1, RZ ;  /* 0x000000010c0c9810 */ /* 0x000fe40007ffe0ff */
[----:B------:R-:W-:Y:S01]  /*1ae0*/  ISETP.GE.U32.AND P3, PT, R0, R3, PT ;  /* 0x000000030000720c */ /* 0x000fe20003f66070 */
[----:B------:R-:W-:Y:S01]  /*1af0*/  IMAD.U32 R3, RZ, RZ, UR23 ;  /* 0x00000017ff037e24 */ /* 0x000fe2000f8e00ff */
[----:B------:R-:W-:Y:S02]  /*1b00*/  ISETP.NE.AND P1, PT, RZ, c[0x0][0x1c8], PT ;  /* 0x00007200ff007a0c */ /* 0x000fe40003f25270 */
[----:B------:R-:W-:Y:S01]  /*1b10*/  MOV R3, UR4 ;  /* 0x0000000400037c02 */ /* 0x000fe20008000f00 */
[----:B------:R-:W-:Y:S02]  /*1b20*/  ULDC.64 UR4, c[0x0][0x1a0] ;  /* 0x0000680000047ab9 */ /* 0x000fe40000000a00 */
[----:B------:R-:W-:-:S04]  /*1b30*/  @UP0 UIMAD.WIDE.U32 UR18, UR16, UR4, URZ ;  /* 0x00000004101202a5 */ /* 0x000fc8000f8e003f */
[----:B------:R-:W-:Y:S02]  /*1b40*/  @UP0 UIMAD UR16, UR16, UR5, UR19 ;  /* 0x00000005101002a4 */ /* 0x000fe4000f8e0213 */
[----:B------:R-:W-:-:S05]  /*1b50*/  @P3 IADD3 R12, R12, 0x1, RZ ;  /* 0x000000010c0c3810 */ /* 0x000fca0007ffe0ff */
[----:B------:R-:W-:Y:S01]  /*1b60*/  @!P2 IMAD.MOV R12, RZ, RZ, -R12 ;  /* 0x000000ffff0ca224 */ /* 0x000fe200078e0a0c */
[----:B------:R-:W-:-:S04]  /*1b70*/  @!P1 LOP3.LUT R12, RZ, c[0x0][0x1c8], RZ, 0x33, !PT ;  /* 0x00007200ff0c9a12 */ /* 0x000fc800078e33ff */
[----:B------:R-:W-:Y:S01]  /*1b80*/  SHF.R.S32.HI R8, RZ, 0x1f, R12 ;  /* 0x0000001fff087819 */ /* 0x000fe2000001140c */
[----:B------:R-:W-:-:S04]  /*1b90*/  IMAD.WIDE.U32 R2, R12, c[0x0][0x1b0], R2 ;  /* 0x00006c000c027a25 */ /* 0x000fc800078e0002 */
[----:B------:R-:W-:Y:S02]  /*1ba0*/  IMAD R5, R8, c[0x0][0x1b0], RZ ;  /* 0x00006c0008057a24 */ /* 0x000fe400078e02ff */
[----:B------:R-:W-:Y:S02]  /*1bb0*/  IMAD.MOV.U32 R18, RZ, RZ, R2 ;  /* 0x000000ffff127224 */ /* 0x000fe400078e0002 */
        /* <DEDUP_REMOVED lines=12> */
[----:B------:R-:W-:Y:S02]  /*1c80*/  UMOV UR16, UR18 ;  /* 0x0000001200107c82 */ /* 0x000fe40008000000 */
[----:B------:R-:W-:Y:S02]  /*1c90*/  UIMAD UR5, UR6, UR5, UR7 ;  /* 0x00000005060572a4 */ /* 0x000fe4000f8e0207 */
[----:B------:R-:W-:-:S04]  /*1ca0*/  UIMAD.WIDE.U32 UR18, UR6, UR4, UR16 ;  /* 0x00000004061272a5 */ /* 0x000fc8000f8e0010 */
[----:B------:R-:W-:Y:S02]  /*1cb0*/  UIADD3 UR16, UR19, UR5, URZ ;  /* 0x0000000513107290 */ /* 0x000fe4000fffe03f */
.L_x_2276:
[----:B------:R-:W-:Y:S01]  /*1cc0*/  SHF.R.S32.HI R6, RZ, 0x1f, R7 ;  /* 0x0000001fff067819 */ /* 0x000fe20000011407 */
[----:B------:R-:W-:Y:S01]  /*1cd0*/  UISETP.NE.AND UP0, UPT, UR28, -0x1, UPT ;  /* 0xffffffff1c00788c */ /* 0x000fe2000bf05270 */
[----:B------:R-:W1:Y:S01]  /*1ce0*/  S2R R10, SR_CTAID.Z ;  /* 0x00000000000a7919 */ /* 0x000e620000002700 */
[----:B------:R-:W-:Y:S01]  /*1cf0*/  ULDC.64 UR6, c[0x0][0x190] ;  /* 0x0000640000067ab9 */ /* 0x000fe20000000a00 */
[CC--:B------:R-:W-:Y:S01]  /*1d00*/  LEA.HI R3, R6.reuse, R7.reuse, RZ, 0x3 ;  /* 0x0000000706037211 */ /* 0x0c0fe200078f18ff */
[----:B------:R-:W-:Y:S01]  /*1d10*/  ULDC.64 UR4, c[0x0][0x178] ;  /* 0x00005e0000047ab9 */ /* 0x000fe20000000a00 */
[-C--:B------:R-:W-:Y:S01]  /*1d20*/  LEA.HI R9, R6, R7.reuse, RZ, 0x4 ;  /* 0x0000000706097211 */ /* 0x080fe200078f20ff */
[----:B------:R-:W2:Y:S01]  /*1d30*/  S2R R20, SR_CTAID.X ;  /* 0x0000000000147919 */ /* 0x000ea20000002500 */
[----:B------:R-:W-:Y:S01]  /*1d40*/  SHF.R.S32.HI R16, RZ, 0x3, R3 ;  /* 0x00000003ff107819 */ /* 0x000fe20000011403 */
[----:B------:R-:W-:Y:S01]  /*1d50*/  UIADD3 UR20, -UR12, UR30, URZ ;  /* 0x0000001e0c147290 */ /* 0x000fe2000fffe13f */
[----:B------:R-:W-:Y:S01]  /*1d60*/  SHF.R.S32.HI R0, RZ, 0x4, R9 ;  /* 0x00000004ff007819 */ /* 0x000fe20000011409 */
[----:B------:R-:W-:Y:S01]  /*1d70*/  IMAD R8, R8, c[0x0][0x1b8], RZ ;  /* 0x00006e0008087a24 */ /* 0x000fe200078e02ff */
[----:B------:R-:W-:Y:S01]  /*1d80*/  LOP3.LUT R3, R3, 0xfffffff8, RZ, 0xc0, !PT ;  /* 0xfffffff803037812 */ /* 0x000fe200078ec0ff */
[----:B------:R-:W-:Y:S01]  /*1d90*/  IMAD.SHL.U32 R235, R16, 0x40, RZ ;  /* 0x0000004010eb7824 */ /* 0x000fe200078e00ff */
[C---:B------:R-:W-:Y:S01]  /*1da0*/  LEA.HI R229, R9.reuse, R0, RZ, 0x1 ;  /* 0x0000000009e57211 */ /* 0x040fe200078f08ff */
[----:B------:R-:W-:Y:S01]  /*1db0*/  @UP0 UIMAD.WIDE.U32 UR24, UR28, UR6, URZ ;  /* 0x000000061c1802a5 */ /* 0x000fe2000f8e003f */
[----:B------:R-:W-:Y:S01]  /*1dc0*/  LOP3.LUT R9, R9, 0xfffffff0, RZ, 0xc0, !PT ;  /* 0xfffffff009097812 */ /* 0x000fe200078ec0ff */
[----:B------:R-:W-:Y:S01]  /*1dd0*/  IMAD.IADD R3, R7, 0x1, -R3 ;  /* 0x0000000107037824 */ /* 0x000fe200078e0a03 */
[----:B------:R-:W-:Y:S01]  /*1de0*/  LOP3.LUT R229, R229, 0xfffffffe, RZ, 0xc0, !PT ;  /* 0xfffffffee5e57812 */ /* 0x000fe200078ec0ff */
[----:B------:R-:W-:Y:S01]  /*1df0*/  @!UP0 USHF.R.S32.HI UR6, URZ, 0x1f, UR15 ;  /* 0x0000001f3f068899 */ /* 0x000fe2000801140f */
[----:B------:R-:W-:Y:S01]  /*1e00*/  LOP3.LUT R235, R235, 0x1c0, RZ, 0xc0, !PT ;  /* 0x000001c0ebeb7812 */ /* 0x000fe200078ec0ff */
[----:B------:R-:W-:Y:S01]  /*1e10*/  IMAD.SHL.U32 R236, R3, 0x8, RZ ;  /* 0x0000000803ec7824 */ /* 0x000fe200078e00ff */
[----:B------:R-:W-:Y:S01]  /*1e20*/  LEA.HI R2, R6, R7, RZ, 0x6 ;  /* 0x0000000706027211 */ /* 0x000fe200078f30ff */
[----:B------:R-:W-:Y:S01]  /*1e30*/  IMAD.IADD R229, R0, 0x1, -R229 ;  /* 0x0000000100e57824 */ /* 0x000fe200078e0ae5 */
[----:B------:R-:W-:Y:S01]  /*1e40*/  @!UP0 UIMAD.WIDE.U32 UR22, UR15, UR4, URZ ;  /* 0x000000040f1682a5 */ /* 0x000fe2000f8e003f */
[----:B------:R-:W-:Y:S01]  /*1e50*/  IMAD.IADD R9, R7, 0x1, -R9 ;  /* 0x0000000107097824 */ /* 0x000fe200078e0a09 */
[----:B------:R-:W-:Y:S01]  /*1e60*/  LOP3.LUT R0, R235, 0x38, R236, 0xf8, !PT ;  /* 0x00000038eb007812 */ /* 0x000fe200078ef8ec */
[----:B------:R-:W-:Y:S01]  /*1e70*/  IMAD.SHL.U32 R2, R2, 0x8, RZ ;  /* 0x0000000802027824 */ /* 0x000fe200078e00ff */
[----:B------:R-:W-:Y:S01]  /*1e80*/  SHF.R.U32.HI R235, RZ, 0x3, R235 ;  /* 0x00000003ffeb7819 */ /* 0x000fe200000116eb */
[----:B------:R-:W-:Y:S01]  /*1e90*/  @!UP0 UIMAD UR6, UR6, UR4, URZ ;  /* 0x00000004060682a4 */ /* 0x000fe2000f8e023f */
[----:B------:R-:W-:Y:S01]  /*1ea0*/  IADD3 R18, P2, R236, R18, RZ ;  /* 0x00000012ec127210 */ /* 0x000fe20007f5e0ff */
[----:B------:R-:W-:Y:S01]  /*1eb0*/  @!UP0 UMOV UR24, UR22 ;  /* 0x0000001600188c82 */ /* 0x000fe20008000000 */
[----:B------:R-:W-:Y:S01]  /*1ec0*/  LOP3.LUT R235, R0, R235, RZ, 0x3c, !PT ;  /* 0x000000eb00eb7212 */ /* 0x000fe200078e3cff */
[----:B------:R-:W-:Y:S01]  /*1ed0*/  @!UP0 UIMAD UR5, UR15, UR5, UR6 ;  /* 0x000000050f0582a4 */ /* 0x000fe2000f8e0206 */
[----:B------:R-:W-:Y:S01]  /*1ee0*/  SHF.R.S32.HI R0, RZ, 0x1f, R9 ;  /* 0x0000001fff007819 */ /* 0x000fe20000011409 */
[----:B------:R-:W-:Y:S01]  /*1ef0*/  @UP0 UIMAD UR7, UR28, UR7, UR25 ;  /* 0x000000071c0702a4 */ /* 0x000fe2000f8e0219 */
[----:B------:R-:W-:Y:S01]  /*1f00*/  LOP3.LUT R235, R235, 0xfffffe00, R2, 0xf8, !PT ;  /* 0xfffffe00ebeb7812 */ /* 0x000fe200078ef802 */
[----:B------:R-:W-:Y:S01]  /*1f10*/  @!UP0 UIADD3 UR7, UR23, UR5, URZ ;  /* 0x0000000517078290 */ /* 0x000fe2000fffe03f */
[----:B------:R-:W-:Y:S01]  /*1f20*/  LEA.HI R0, R0, R9, RZ, 0x3 ;  /* 0x0000000900007211 */ /* 0x000fe200078f18ff */
[----:B------:R-:W-:Y:S01]  /*1f30*/  USHF.R.S32.HI UR6, URZ, 0x1f, UR8 ;  /* 0x0000001f3f067899 */ /* 0x000fe20008011408 */
[----:B------:R-:W-:Y:S01]  /*1f40*/  SHF.R.S32.HI R2, RZ, 0x1f, R236 ;  /* 0x0000001fff027819 */ /* 0x000fe200000114ec */
[----:B------:R-:W-:Y:S01]  /*1f50*/  ULDC.64 UR4, c[0x0][0x1a8] ;  /* 0x00006a0000047ab9 */ /* 0x000fe20000000a00 */
[----:B------:R-:W-:Y:S01]  /*1f60*/  LOP3.LUT R4, R0, 0xfffffff8, RZ, 0xc0, !PT ;  /* 0xfffffff800047812 */ /* 0x000fe200078ec0ff */
[----:B------:R-:W-:Y:S01]  /*1f70*/  IMAD R8, R12, c[0x0][0x1bc], R8 ;  /* 0x00006f000c087a24 */ /* 0x000fe200078e0208 */
[----:B------:R-:W-:Y:S01]  /*1f80*/  IADD3 R22, P1, R236, UR18, RZ ;  /* 0x00000012ec167c10 */ /* 0x000fe2000ff3e0ff */
[----:B------:R-:W-:Y:S01]  /*1f90*/  IMAD.X R19, R2, 0x1, R5, P2 ;  /* 0x0000000102137824 */ /* 0x000fe200010e0605 */
[----:B------:R-:W-:Y:S01]  /*1fa0*/  IADD3 R14, P0, R236, UR24, RZ ;  /* 0x00000018ec0e7c10 */ /* 0x000fe2000ff1e0ff */
[----:B------:R-:W-:Y:S01]  /*1fb0*/  IMAD.IADD R4, R9, 0x1, -R4 ;  /* 0x0000000109047824 */ /* 0x000fe200078e0a04 */
[C---:B------:R-:W-:Y:S01]  /*1fc0*/  IADD3.X R23, R2.reuse, UR16, RZ, P1, !PT ;  /* 0x0000001002177c10 */ /* 0x040fe20008ffe4ff */
[----:B------:R-:W-:Y:S01]  /*1fd0*/  UIMAD UR4, UR6, UR4, URZ ;  /* 0x00000004060472a4 */ /* 0x000fe2000f8e023f */
[----:B------:R-:W-:Y:S01]  /*1fe0*/  IADD3.X R15, R2, UR7, RZ, P0, !PT ;  /* 0x00000007020f7c10 */ /* 0x000fe200087fe4ff */
[----:B------:R-:W-:Y:S01]  /*1ff0*/  IMAD.SHL.U32 R2, R229, 0x8, RZ ;  /* 0x00000008e5027824 */ /* 0x000fe200078e00ff */
[C---:B------:R-:W-:Y:S01]  /*2000*/  R2P PR, R4.reuse, 0x6 ;  /* 0x0000000604007804 */ /* 0x040fe20000000000 */
[----:B------:R-:W-:Y:S01]  /*2010*/  IMAD.SHL.U32 R4, R4, 0x40, RZ ;  /* 0x0000004004047824 */ /* 0x000fe200078e00ff */
[----:B------:R-:W-:Y:S01]  /*2020*/  SHF.R.S32.HI R17, RZ, 0x1f, R16 ;  /* 0x0000001fff117819 */ /* 0x000fe20000011410 */
[----:B------:R-:W-:Y:S01]  /*2030*/  IMAD.WIDE.U32 R12, R12, c[0x0][0x1b8], R22 ;  /* 0x00006e000c0c7a25 */ /* 0x000fe200078e0016 */
[----:B------:R-:W-:Y:S01]  /*2040*/  IADD3 R170, P0, R16, UR14, RZ ;  /* 0x0000000e10aa7c10 */ /* 0x000fe2000ff1e0ff */
[----:B------:R-:W-:Y:S01]  /*2050*/  UIMAD UR4, UR8, UR5, UR4 ;  /* 0x00000005080472a4 */ /* 0x000fe2000f8e0204 */
[----:B------:R-:W-:Y:S01]  /*2060*/  LOP3.LUT R4, R4, 0x1c0, RZ, 0xc0, !PT ;  /* 0x000001c004047812 */ /* 0x000fe200078ec0ff */
[C---:B------:R-:W-:Y:S01]  /*2070*/  IMAD R165, R17.reuse, c[0x0][0x198], RZ ;  /* 0x0000660011a57a24 */ /* 0x040fe200078e02ff */
[----:B------:R-:W-:Y:S01]  /*2080*/  IADD3.X R168, R17, UR9, RZ, P0, !PT ;  /* 0x0000000911a87c10 */ /* 0x000fe200087fe4ff */
[----:B------:R-:W-:Y:S01]  /*2090*/  IMAD.SHL.U32 R0, R0, 0x40, RZ ;  /* 0x0000004000007824 */ /* 0x000fe200078e00ff */
[----:B------:R-:W-:Y:S01]  /*20a0*/  LOP3.LUT R2, R4, 0x8, R2, 0xf8, !PT ;  /* 0x0000000804027812 */ /* 0x000fe200078ef802 */
[----:B------:R-:W-:Y:S01]  /*20b0*/  IMAD.IADD R9, R13, 0x1, R8 ;  /* 0x000000010d097824 */ /* 0x000fe200078e0208 */
[----:B------:R-:W-:Y:S01]  /*20c0*/  ISETP.GE.AND P0, PT, R16, UR20, PT ;  /* 0x0000001410007c0c */ /* 0x000fe2000bf06270 */
[----:B------:R-:W-:Y:S01]  /*20d0*/  IMAD R168, R168, c[0x0][0x1a0], RZ ;  /* 0x00006800a8a87a24 */ /* 0x000fe200078e02ff */
[----:B------:R-:W-:Y:S01]  /*20e0*/  SHF.R.U32.HI R4, RZ, 0x3, R4 ;  /* 0x00000003ff047819 */ /* 0x000fe20000011604 */
[----:B------:R-:W-:Y:S01]  /*20f0*/  IMAD R165, R16, c[0x0][0x19c], R165 ;  /* 0x0000670010a57a24 */ /* 0x000fe200078e02a5 */
[----:B------:R-:W-:Y:S01]  /*2100*/  LEA.HI R6, R6, R7, RZ, 0x5 ;  /* 0x0000000706067211 */ /* 0x000fe200078f28ff */
[----:B------:R-:W-:Y:S01]  /*2110*/  IMAD.WIDE.U32 R18, R16, c[0x0][0x198], R18 ;  /* 0x0000660010127a25 */ /* 0x000fe200078e0012 */
[----:B------:R-:W-:Y:S01]  /*2120*/  LOP3.LUT R4, R2, R4, RZ, 0x3c, !PT ;  /* 0x0000000402047212 */ /* 0x000fe200078e3cff */
[----:B------:R-:W-:Y:S01]  /*2130*/  BSSY B0, `(.L_x_2278) ;  /* 0x000003d000007945 */ /* 0x000fe20003800000 */
[----:B------:R-:W-:Y:S01]  /*2140*/  IADD3 R233, R236, 0x40, RZ ;  /* 0x00000040ece97810 */ /* 0x000fe20007ffe0ff */
[----:B-1----:R-:W-:Y:S01]  /*2150*/  IMAD.WIDE.U32 R10, R10, c[0x0][0x1a8], R14 ;  /* 0x00006a000a0a7a25 */ /* 0x002fe200078e000e */
[----:B------:R-:W-:-:S02]  /*2160*/  LOP3.LUT R4, R4, 0xfffffe00, R0, 0xf8, !PT ;  /* 0xfffffe0004047812 */ /* 0x000fc400078ef800 */
[----:B------:R-:W-:Y:S01]  /*2170*/  LOP3.LUT R14, R6, 0xffffffe0, RZ, 0xc0, !PT ;  /* 0xffffffe0060e7812 */ /* 0x000fe200078ec0ff */
[----:B------:R-:W-:Y:S01]  /*2180*/  IMAD.MOV.U32 R8, RZ, RZ, R12 ;  /* 0x000000ffff087224 */ /* 0x000fe200078e000c */
[----:B------:R-:W-:Y:S01]  /*2190*/  SHF.R.S32.HI R6, RZ, 0x5, R6 ;  /* 0x00000005ff067819 */ /* 0x000fe20000011406 */
[----:B------:R-:W-:Y:S01]  /*21a0*/  IMAD R168, R170, c[0x0][0x1a4], R168 ;  /* 0x00006900aaa87a24 */ /* 0x000fe200078e02a8 */
[C---:B------:R-:W-:Y:S01]  /*21b0*/  IADD3 R232, R236.reuse, 0x80, RZ ;  /* 0x00000080ece87810 */ /* 0x040fe20007ffe0ff */
[----:B------:R-:W-:Y:S01]  /*21c0*/  IMAD.MOV.U32 R2, RZ, RZ, 0x10 ;  /* 0x00000010ff027424 */ /* 0x000fe200078e00ff */
[----:B------:R-:W-:Y:S01]  /*21d0*/  IADD3 R231, R236, 0xc0, RZ ;  /* 0x000000c0ece77810 */ /* 0x000fe20007ffe0ff */
[----:B------:R-:W-:Y:S02]  /*21e0*/  IMAD.MOV.U32 R0, RZ, RZ, 0x20 ;  /* 0x00000020ff007424 */ /* 0x000fe400078e00ff */
[----:B------:R-:W-:Y:S01]  /*21f0*/  IMAD.IADD R165, R19, 0x1, R165 ;  /* 0x0000000113a57824 */ /* 0x000fe200078e02a5 */
[----:B------:R-:W-:Y:S01]  /*2200*/  IADD3 R19, R11, UR4, RZ ;  /* 0x000000040b137c10 */ /* 0x000fe2000fffe0ff */
[----:B------:R-:W-:Y:S01]  /*2210*/  IMAD.WIDE.U32 R170, R170, c[0x0][0x1a0], R8 ;  /* 0x00006800aaaa7a25 */ /* 0x000fe200078e0008 */
[----:B------:R-:W-:-:S02]  /*2220*/  SEL R2, R2, 0xfffffff0, !P1 ;  /* 0xfffffff002027807 */ /* 0x000fc40004800000 */
[----:B------:R-:W-:Y:S01]  /*2230*/  SEL R0, R0, 0xffffffe0, !P2 ;  /* 0xffffffe000007807 */ /* 0x000fe20005000000 */
[----:B--2---:R-:W-:-:S04]  /*2240*/  IMAD.WIDE R20, R20, 0x40, R16 ;  /* 0x0000004014147825 */ /* 0x004fc800078e0210 */
[----:B------:R-:W-:Y:S02]  /*2250*/  IMAD.MOV.U32 R200, RZ, RZ, R18 ;  /* 0x000000ffffc87224 */ /* 0x000fe400078e0012 */
[----:B------:R-:W-:Y:S02]  /*2260*/  IMAD.IADD R14, R7, 0x1, -R14 ;  /* 0x00000001070e7824 */ /* 0x000fe400078e0a0e */
        /* <DEDUP_REMOVED lines=41> */
.L_x_2279:
[----:B------:R-:W-:Y:S05]  /*2500*/  BSYNC B0 ;  /* 0x0000000000007941 */ /* 0x000fea0003800000 */
.L_x_2278:
        /* <DEDUP_REMOVED lines=45> */
.L_x_2281:
[----:B------:R-:W-:Y:S05]  /*27e0*/  BSYNC B0 ;  /* 0x0000000000007941 */ /* 0x000fea0003800000 */
.L_x_2280:
        /* <DEDUP_REMOVED lines=45> */
.L_x_2283:
[----:B------:R-:W-:Y:S05]  /*2ac0*/  BSYNC B0 ;  /* 0x0000000000007941 */ /* 0x000fea0003800000 */
.L_x_2282:
        /* <DEDUP_REMOVED lines=44> */
.L_x_2285:
[----:B------:R-:W-:Y:S05]  /*2d90*/  BSYNC B0 ;  /* 0x0000000000007941 */ /* 0x000fea0003800000 */
.L_x_2284:
        /* <DEDUP_REMOVED lines=39> */
.L_x_2287:
[----:B------:R-:W-:Y:S05]  /*3010*/  BSYNC B0 ;  /* 0x0000000000007941 */ /* 0x000fea0003800000 */
.L_x_2286:
        /* <DEDUP_REMOVED lines=41> */
.L_x_2289:
[----:B------:R-:W-:Y:S05]  /*32b0*/  BSYNC B0 ;  /* 0x0000000000007941 */ /* 0x000fea0003800000 */
.L_x_2288:
[----:B------:R-:W-:Y:S01]  /*32c0*/  ISETP.GE.AND P0, PT, R13, UR4, PT ;  /* 0x000000040d007c0c */ /* 0x000fe2000bf06270 */
[----:B------:R-:W-:-:S12]  /*32d0*/  BSSY B0, `(.L_x_2290) ;  /* 0x0000028000007945 */ /* 0x000fd80003800000 */
[----:B------:R-:W-:Y:S05]  /*32e0*/  @P0 BRA `(.L_x_2291) ;  /* 0x0000026000000947 */ /* 0x000fea0003800000 */
[----:B------:R-:W-:Y:S01]  /*32f0*/  ISETP.GE.AND P5, PT, R236, c[0x0][0x220], PT ;  /* 0x00008800ec007a0c */ /* 0x000fe20003fa6270 */
[----:B--2---:R-:W-:Y:S01]  /*3300*/  IMAD.U32 R9, RZ, RZ, UR8 ;  /* 0x00000008ff097e24 */ /* 0x004fe2000f8e00ff */
[----:B------:R-:W-:Y:S01]  /*3310*/  ISETP.GE.AND P4, PT, R233, c[0x0][0x220], PT ;  /* 0x00008800e9007a0c */ /* 0x000fe20003f86270 */
[----:B------:R-:W-:Y:S01]  /*3320*/  IMAD.MOV.U32 R10, RZ, RZ, c[0x0][0x19c] ;  /* 0x00006700ff0a7624 */ /* 0x000fe200078e00ff */
[----:B------:R-:W-:Y:S01]  /*3330*/  ISETP.GE.AND P2, PT, R232, c[0x0][0x220], PT ;  /* 0x00008800e8007a0c */ /* 0x000fe20003f46270 */
[----:B------:R-:W-:Y:S01]  /*3340*/  IMAD.U32 R8, RZ, RZ, UR8 ;  /* 0x00000008ff087e24 */ /* 0x000fe2000f8e00ff */
        /* <DEDUP_REMOVED lines=32> */
.L_x_2291:
[----:B------:R-:W-:Y:S05]  /*3550*/  BSYNC B0 ;  /* 0x0000000000007941 */ /* 0x000fea0003800000 */
.L_x_2290:
[----:B------:R-:W-:Y:S01]  /*3560*/  ISETP.GE.AND P0, PT, R12, UR4, PT ;  /* 0x000000040c007c0c */ /* 0x000fe2000bf06270 */
[----:B------:R-:W-:-:S12]  /*3570*/  BSSY B0, `(.L_x_2292) ;  /* 0x000002a000007945 */ /* 0x000fd80003800000 */
[----:B------:R-:W-:Y:S05]  /*3580*/  @P0 BRA `(.L_x_2293) ;  /* 0x0000028000000947 */ /* 0x000fea0003800000 */
[----:B------:R-:W-:Y:S01]  /*3590*/  ISETP.GE.AND P5, PT, R236, c[0x0][0x220], PT ;  /* 0x00008800ec007a0c */ /* 0x000fe20003fa6270 */
[----:B--2---:R-:W-:Y:S01]  /*35a0*/  IMAD.U32 R20, RZ, RZ, UR8 ;  /* 0x00000008ff147e24 */ /* 0x004fe2000f8e00ff */
[----:B------:R-:W-:Y:S01]  /*35b0*/  ISETP.GE.AND P4, PT, R233, c[0x0][0x220], PT ;  /* 0x00008800e9007a0c */ /* 0x000fe20003f86270 */
[----:B------:R-:W-:Y:S01]  /*35c0*/  IMAD.MOV.U32 R8, RZ, RZ, R200 ;  /* 0x000000ffff087224 */ /* 0x000fe200078e00c8 */
[----:B------:R-:W-:Y:S01]  /*35d0*/  ISETP.GE.AND P2, PT, R232, c[0x0][0x220], PT ;  /* 0x00008800e8007a0c */ /* 0x000fe20003f46270 */
[----:B------:R-:W-:Y:S01]  /*35e0*/  IMAD.MOV.U32 R9, RZ, RZ, R165 ;  /* 0x000000ffff097224 */ /* 0x000fe200078e00a5 */
[----:B------:R-:W-:Y:S01]  /*35f0*/  ULDC UR5, c[0x0][0x19c] ;  /* 0x0000670000057ab9 */ /* 0x000fe20000000800 */
[----:B------:R-:W-:Y:S01]  /*3600*/  ISETP.GE.AND P0, PT, R231, c[0x0][0x220], PT ;  /* 0x00008800e7007a0c */ /* 0x000fe20003f06270 */
[----:B------:R-:W-:Y:S01]  /*3610*/  UIMAD UR5, UR5, 0x30, URZ ;  /* 0x00000030050578a4 */ /* 0x000fe2000f8e023f */
[----:B------:R-:W-:-:S04]  /*3620*/  IMAD.WIDE.U32 R20, R20, 0x30, R8 ;  /* 0x0000003014147825 */ /* 0x000fc800078e0008 */
[----:B------:R2:W-:Y:S01]  /*3630*/  @P5 STS.128 [R235+0x9800], RZ ;  /* 0x009800ffeb005388 */ /* 0x0005e20000000c00 */
[----:B------:R-:W-:Y:S02]  /*3640*/  IADD3 R8, R21, UR5, RZ ;  /* 0x0000000515087c10 */ /* 0x000fe4000fffe0ff */
        /* <DEDUP_REMOVED lines=28> */
.L_x_2293:
[----:B------:R-:W-:Y:S05]  /*3810*/  BSYNC B0 ;  /* 0x0000000000007941 */ /* 0x000fea0003800000 */
.L_x_2292:
[----:B------:R-:W0:Y:S01]  /*3820*/  LDGDEPBAR ;  /* 0x00000000000079af */ /* 0x000e220000000000 */
[----:B------:R-:W-:Y:S01]  /*3830*/  ISETP.GE.AND P1, PT, R16, UR4, PT ;  /* 0x0000000410007c0c */ /* 0x000fe2000bf26270 */
[----:B------:R-:W-:Y:S01]  /*3840*/  IMAD.SHL.U32 R234, R7, 0x2, RZ ;  /* 0x0000000207ea7824 */ /* 0x000fe200078e00ff */
[----:B------:R-:W-:Y:S01]  /*3850*/  LEA R167, P0, R170, c[0x0][0x170], 0x1 ;  /* 0x00005c00aaa77a11 */ /* 0x000fe200078008ff */
[----:B------:R-:W-:Y:S03]  /*3860*/  BSSY B0, `(.L_x_2294) ;  /* 0x000002b000007945 */ /* 0x000fe60003800000 */
[----:B------:R-:W-:Y:S02]  /*3870*/  LOP3.LUT R234, R234, 0x6, RZ, 0xc0, !PT ;  /* 0x00000006eaea7812 */ /* 0x000fe400078ec0ff */
        /* <DEDUP_REMOVED lines=12> */
[--C-:B--2---:R-:W-:Y:S01]  /*3940*/  @!P3 IMAD.MOV.U32 R8, RZ, RZ, R167.reuse ;  /* 0x000000ffff08b224 */ /* 0x104fe200078e00a7 */
        /* <DEDUP_REMOVED lines=14> */
[----:B----4-:R-:W-:Y:S01]  /*3a30*/  @!P1 IMAD.MOV.U32 R8, RZ, RZ, R167 ;  /* 0x000000ffff089224 */ /* 0x010fe200078e00a7 */
[----:B------:R-:W-:-:S05]  /*3a40*/  @!P1 MOV R9, R166 ;  /* 0x000000a600099202 */ /* 0x000fca0000000f00 */
[----:B------:R-:W-:Y:S01]  /*3a50*/  @!PT LDS RZ, [RZ] ;  /* 0x00000000fffff984 */ /* 0x000fe20000000800 */
[----:B------:R-:W-:Y:S01]  /*3a60*/  @!PT LDS RZ, [RZ] ;  /* 0x00000000fffff984 */ /* 0x000fe20000000800 */
[----:B------:R-:W-:Y:S01]  /*3a70*/  @!PT LDS RZ, [RZ] ;  /* 0x00000000fffff984 */ /* 0x000fe20000000800 */
[----:B------:R2:W-:Y:S04]  /*3a80*/  @!P1 LDGSTS.E.BYPASS.LTC128B.128 [R235+0x14000], [R8.64+0x100] ;  /* 0x1400010008eb9fae */ /* 0x0005e8000b901d62 */
[----:B------:R2:W-:Y:S01]  /*3a90*/  @P0 STS.128 [R235+0x16000], RZ ;  /* 0x016000ffeb000388 */ /* 0x0005e20000000c00 */
[----:B------:R-:W-:Y:S05]  /*3aa0*/  @P0 BRA `(.L_x_2295) ;  /* 0x0000006000000947 */ /* 0x000fea0003800000 */
[----:B--2---:R-:W-:Y:S02]  /*3ab0*/  MOV R8, R167 ;  /* 0x000000a700087202 */ /* 0x004fe40000000f00 */
[----:B------:R-:W-:-:S05]  /*3ac0*/  MOV R9, R166 ;  /* 0x000000a600097202 */ /* 0x000fca0000000f00 */
[----:B------:R-:W-:Y:S01]  /*3ad0*/  @!PT LDS RZ, [RZ] ;  /* 0x00000000fffff984 */ /* 0x000fe20000000800 */
[----:B------:R-:W-:Y:S01]  /*3ae0*/  @!PT LDS RZ, [RZ] ;  /* 0x00000000fffff984 */ /* 0x000fe20000000800 */
[----:B------:R-:W-:Y:S01]  /*3af0*/  @!PT LDS RZ, [RZ] ;  /* 0x00000000fffff984 */ /* 0x000fe20000000800 */
[----:B------:R2:W-:Y:S02]  /*3b00*/  LDGSTS.E.BYPASS.LTC128B.128 [R235+0x16000], [R8.64+0x180] ;  /* 0x1600018008eb7fae */ /* 0x0005e4000b901d62 */
.L_x_2295:
[----:B------:R-:W-:Y:S05]  /*3b10*/  BSYNC B0 ;  /* 0x0000000000007941 */ /* 0x000fea0003800000 */
.L_x_2294:
[----:B------:R-:W-:Y:S01]  /*3b20*/  ISETP.GE.AND P0, PT, R5, UR4, PT ;  /* 0x0000000405007c0c */ /* 0x000fe2000bf06270 */
[----:B------:R-:W-:Y:S01]  /*3b30*/  ULDC.64 UR6, c[0x0][0x1a0] ;  /* 0x0000680000067ab9 */ /* 0x000fe20000000a00 */
[----:B------:R-:W-:Y:S01]  /*3b40*/  BSSY B0, `(.L_x_2296) ;  /* 0x0000033000007945 */ /* 0x000fe20003800000 */
[----:B------:R-:W-:Y:S02]  /*3b50*/  USHF.L.U64.HI UR26, UR6, UR26, UR7 ;  /* 0x0000001a061a7299 */ /* 0x000fe40008010207 */
[----:B------:R-:W-:-:S08]  /*3b60*/  USHF.L.U32 UR27, UR6, 0x4, URZ ;  /* 0x00000004061b7899 */ /* 0x000fd0000800063f */
        /* <DEDUP_REMOVED lines=10> */
[----:B------:R-:W-:-:S02]  /*3c10*/  IMAD.U32 R5, RZ, RZ, UR26 ;  /* 0x0000001aff057e24 */ /* 0x000fc4000f8e00ff */
[----:B------:R-:W-:Y:S02]  /*3c20*/  IMAD.U32 R11, RZ, RZ, UR27 ;  /* 0x0000001bff0b7e24 */ /* 0x000fe4000f8e00ff */
[----:B------:R-:W-:Y:S02]  /*3c30*/  IMAD.U32 R8, RZ, RZ, UR27 ;  /* 0x0000001bff087e24 */ /* 0x000fe4000f8e00ff */
[----:B------:R-:W-:Y:S02]  /*3c40*/  IMAD.U32 R10, RZ, RZ, UR27 ;  /* 0x0000001bff0a7e24 */ /* 0x000fe4000f8e00ff */
[-C--:B------:R-:W-:Y:S01]  /*3c50*/  @!P5 LEA R18, P0, R18, R167.reuse, 0x1 ;  /* 0x000000a71212d211 */ /* 0x080fe200078008ff */
[----:B------:R-:W-:Y:S01]  /*3c60*/  IMAD.U32 R9, RZ, RZ, UR26 ;  /* 0x0000001aff097e24 */ /* 0x000fe2000f8e00ff */
[----:B------:R-:W-:Y:S01]  /*3c70*/  @!P4 LEA R20, P3, R11, R167, 0x1 ;  /* 0x000000a70b14c211 */ /* 0x000fe200078608ff */
[----:B------:R2:W-:Y:S01]  /*3c80*/  @P5 STS.128 [R235+0x10800], RZ ;  /* 0x010800ffeb005388 */ /* 0x0005e20000000c00 */
[----:B------:R-:W-:-:S02]  /*3c90*/  @!P5 LEA.HI.X R19, R7, R166, R5, 0x1, P0 ;  /* 0x000000a60713d211 */ /* 0x000fc400000f0c05 */
[----:B------:R-:W-:Y:S02]  /*3ca0*/  ISETP.GE.AND P0, PT, R231, c[0x0][0x220], PT ;  /* 0x00008800e7007a0c */ /* 0x000fe40003f06270 */
[----:B------:R-:W-:Y:S01]  /*3cb0*/  @!P2 LEA R8, P1, R8, R167, 0x1 ;  /* 0x000000a70808a211 */ /* 0x000fe200078208ff */
[----:B------:R-:W-:Y:S01]  /*3cc0*/  @!PT LDS RZ, [RZ] ;  /* 0x00000000fffff984 */ /* 0x000fe20000000800 */
[----:B------:R-:W-:Y:S01]  /*3cd0*/  @!PT LDS RZ, [RZ] ;  /* 0x00000000fffff984 */ /* 0x000fe20000000800 */
[----:B------:R-:W-:Y:S01]  /*3ce0*/  @!PT LDS RZ, [RZ] ;  /* 0x00000000fffff984 */ /* 0x000fe20000000800 */
[----:B------:R2:W-:Y:S01]  /*3cf0*/  @!P5 LDGSTS.E.BYPASS.LTC128B.128 [R235+0x10800], [R18.64] ;  /* 0x1080000012ebdfae */ /* 0x0005e2000b901d62 */
[-C--:B------:R-:W-:Y:S02]  /*3d00*/  @!P4 LEA.HI.X R21, R10, R166.reuse, R9, 0x1, P3 ;  /* 0x000000a60a15c211 */ /* 0x080fe400018f0c09 */
[----:B------:R-:W-:Y:S01]  /*3d10*/  @!P2 LEA.HI.X R9, R7, R166, R5, 0x1, P1 ;  /* 0x000000a60709a211 */ /* 0x000fe200008f0c05 */
        /* <DEDUP_REMOVED lines=12> */
[----:B--2---:R-:W-:Y:S01]  /*3de0*/  IMAD.U32 R8, RZ, RZ, UR27 ;  /* 0x0000001bff087e24 */ /* 0x004fe2000f8e00ff */
[----:B------:R-:W-:Y:S01]  /*3df0*/  MOV R7, UR27 ;  /* 0x0000001b00077c02 */ /* 0x000fe20008000f00 */
[----:B------:R-:W-:-:S03]  /*3e00*/  IMAD.U32 R5, RZ, RZ, UR26 ;  /* 0x0000001aff057e24 */ /* 0x000fc6000f8e00ff */
[----:B------:R-:W-:-:S04]  /*3e10*/  LEA R8, P0, R8, R167, 0x1 ;  /* 0x000000a708087211 */ /* 0x000fc800078008ff */
[----:B------:R-:W-:-:S05]  /*3e20*/  LEA.HI.X R9, R7, R166, R5, 0x1, P0 ;  /* 0x000000a607097211 */ /* 0x000fca00000f0c05 */
[----:B------:R-:W-:Y:S01]  /*3e30*/  @!PT LDS RZ, [RZ] ;  /* 0x00000000fffff984 */ /* 0x000fe20000000800 */
[----:B------:R-:W-:Y:S01]  /*3e40*/  @!PT LDS RZ, [RZ] ;  /* 0x00000000fffff984 */ /* 0x000fe20000000800 */
[----:B------:R-:W-:Y:S01]  /*3e50*/  @!PT LDS RZ, [RZ] ;  /* 0x00000000fffff984 */ /* 0x000fe20000000800 */
[----:B------:R2:W-:Y:S04]  /*3e60*/  LDGSTS.E.BYPASS.LTC128B.128 [R235+0x16800], [R8.64+0x180] ;  /* 0x1680018008eb7fae */ /* 0x0005e8000b901d62 */
.L_x_2297:
[----:B------:R-:W-:Y:S05]  /*3e70*/  BSYNC B0 ;  /* 0x0000000000007941 */ /* 0x000fea0003800000 */
.L_x_2296:
        /* <DEDUP_REMOVED lines=8> */
[----:B------:R-:W-:Y:S01]  /*3f00*/  IMAD.U32 R5, RZ, RZ, UR6 ;  /* 0x00000006ff057e24 */ /* 0x000fe2000f8e00ff */
[----:B------:R-:W-:Y:S01]  /*3f10*/  ISETP.GE.AND P4, PT, R233, c[0x0][0x220], PT ;  /* 0x00008800e9007a0c */ /* 0x000fe20003f86270 */
[----:B--2---:R-:W-:Y:S01]  /*3f20*/  IMAD.MOV.U32 R8, RZ, RZ, 0x5 ;  /* 0x00000005ff087424 */ /* 0x004fe200078e00ff */
[----:B------:R-:W-:Y:S01]  /*3f30*/  ISETP.GE.AND P2, PT, R232, c[0x0][0x220], PT ;  /* 0x00008800e8007a0c */ /* 0x000fe20003f46270 */
[----:B------:R-:W-:Y:S01]  /*3f40*/  IMAD.U32 R7, RZ, RZ, UR6 ;  /* 0x00000006ff077e24 */ /* 0x000fe2000f8e00ff */
[----:B------:R-:W-:Y:S01]  /*3f50*/  ISETP.GE.AND P0, PT, R231, c[0x0][0x220], PT ;  /* 0x00008800e7007a0c */ /* 0x000fe20003f06270 */
[----:B------:R-:W-:-:S03]  /*3f60*/  IMAD.SHL.U32 R5, R5, 0x20, RZ ;  /* 0x0000002005057824 */ /* 0x000fc600078e00ff */
[----:B------:R-:W-:-:S03]  /*3f70*/  SHF.L.U64.HI R7, R7, R8, c[0x0][0x1a4] ;  /* 0x0000690007077619 */ /* 0x000fc60000010208 */
[CC--:B------:R-:W-:Y:S01]  /*3f80*/  @!P5 LEA R18, P6, R5.reuse, R167.reuse, 0x1 ;  /* 0x000000a70512d211 */ /* 0x0c0fe200078c08ff */
[----:B------:R2:W-:Y:S01]  /*3f90*/  @P5 STS.128 [R235+0x11000], RZ ;  /* 0x011000ffeb005388 */ /* 0x0005e20000000c00 */
[CC--:B------:R-:W-:Y:S02]  /*3fa0*/  @!P4 LEA R10, P3, R5.reuse, R167.reuse, 0x1 ;  /* 0x000000a7050ac211 */ /* 0x0c0fe400078608ff */
[C---:B------:R-:W-:Y:S02]  /*3fb0*/  @!P2 LEA R8, P1, R5.reuse, R167, 0x1 ;  /* 0x000000a70508a211 */ /* 0x040fe400078208ff */
[CCC-:B------:R-:W-:Y:S02]  /*3fc0*/  @!P5 LEA.HI.X R19, R5.reuse, R166.reuse, R7.reuse, 0x1, P6 ;  /* 0x000000a60513d211 */ /* 0x1c0fe400030f0c07 */
[CCC-:B------:R-:W-:Y:S02]  /*3fd0*/  @!P4 LEA.HI.X R11, R5.reuse, R166.reuse, R7.reuse, 0x1, P3 ;  /* 0x000000a6050bc211 */ /* 0x1c0fe400018f0c07 */
[----:B------:R-:W-:Y:S01]  /*3fe0*/  @!P2 LEA.HI.X R9, R5, R166, R7, 0x1, P1 ;  /* 0x000000a60509a211 */ /* 0x000fe200008f0c07 */
        /* <DEDUP_REMOVED lines=16> */
[----:B--2---:R-:W-:-:S04]  /*40f0*/  LEA R8, P0, R5, R167, 0x1 ;  /* 0x000000a705087211 */ /* 0x004fc800078008ff */
[----:B------:R-:W-:-:S05]  /*4100*/  LEA.HI.X R9, R5, R166, R7, 0x1, P0 ;  /* 0x000000a605097211 */ /* 0x000fca00000f0c07 */
[----:B------:R-:W-:Y:S01]  /*4110*/  @!PT LDS RZ, [RZ] ;  /* 0x00000000fffff984 */ /* 0x000fe20000000800 */
[----:B------:R-:W-:Y:S01]  /*4120*/  @!PT LDS RZ, [RZ] ;  /* 0x00000000fffff984 */ /* 0x000fe20000000800 */
[----:B------:R-:W-:Y:S01]  /*4130*/  @!PT LDS RZ, [RZ] ;  /* 0x00000000fffff984 */ /* 0x000fe20000000800 */
[----:B------:R2:W-:Y:S04]  /*4140*/  LDGSTS.E.BYPASS.LTC128B.128 [R235+0x17000], [R8.64+0x180] ;  /* 0x1700018008eb7fae */ /* 0x0005e8000b901d62 */
.L_x_2299:
[----:B------:R-:W-:Y:S05]  /*4150*/  BSYNC B0 ;  /* 0x0000000000007941 */ /* 0x000fea0003800000 */
.L_x_2298:
[----:B------:R-:W-:Y:S01]  /*4160*/  ISETP.GE.AND P0, PT, R12, UR4, PT ;  /* 0x000000040c007c0c */ /* 0x000fe2000bf06270 */
        /* <DEDUP_REMOVED lines=9> */
[----:B------:R-:W-:Y:S01]  /*4200*/  ISETP.GE.AND P3, PT, R236, c[0x0][0x220], PT ;  /* 0x00008800ec007a0c */ /* 0x000fe20003f66270 */
[----:B------:R-:W-:Y:S01]  /*4210*/  IMAD.U32 R12, RZ, RZ, UR6 ;  /* 0x00000006ff0c7e24 */ /* 0x000fe2000f8e00ff */
[----:B------:R-:W-:-:S02]  /*4220*/  ISETP.GE.AND P2, PT, R233, c[0x0][0x220], PT ;  /* 0x00008800e9007a0c */ /* 0x000fc40003f46270 */
[----:B------:R-:W-:Y:S02]  /*4230*/  MOV R14, UR6 ;  /* 0x00000006000e7c02 */ /* 0x000fe40008000f00 */
[----:B------:R-:W-:Y:S02]  /*4240*/  ISETP.GE.AND P1, PT, R232, c[0x0][0x220], PT ;  /* 0x00008800e8007a0c */ /* 0x000fe40003f26270 */
[----:B------:R-:W-:Y:S02]  /*4250*/  MOV R7, UR6 ;  /* 0x0000000600077c02 */ /* 0x000fe40008000f00 */
[----:B------:R-:W-:-:S03]  /*4260*/  ISETP.GE.AND P0, PT, R231, c[0x0][0x220], PT ;  /* 0x00008800e7007a0c */ /* 0x000fc60003f06270 */
[-C--:B--2---:R-:W-:Y:S01]  /*4270*/  @!P3 MOV R8, R167.reuse ;  /* 0x000000a70008b202 */ /* 0x084fe20000000f00 */
[----:B------:R-:W-:Y:S01]  /*4280*/  @!P3 IMAD.MOV.U32 R9, RZ, RZ, R166 ;  /* 0x000000ffff09b224 */ /* 0x000fe200078e00a6 */
[----:B------:R2:W-:Y:S01]  /*4290*/  @P3 STS.128 [R235+0x11800], RZ ;  /* 0x011800ffeb003388 */ /* 0x0005e20000000c00 */
[----:B------:R-:W-:Y:S02]  /*42a0*/  @!P3 IMAD.MOV.U32 R10, RZ, RZ, c[0x0][0x1a4] ;  /* 0x00006900ff0ab624 */ /* 0x000fe400078e00ff */
[----:B------:R-:W-:Y:S01]  /*42b0*/  @!P3 IMAD.WIDE.U32 R14, R14, 0x60, R8 ;  /* 0x000000600e0eb825 */ /* 0x000fe200078e0008 */
[-C--:B------:R-:W-:Y:S02]  /*42c0*/  @!P2 MOV R8, R167.reuse ;  /* 0x000000a70008a202 */ /* 0x080fe40000000f00 */
[----:B------:R-:W-:Y:S01]  /*42d0*/  @!P1 MOV R18, R167 ;  /* 0x000000a700129202 */ /* 0x000fe20000000f00 */
[----:B------:R-:W-:Y:S02]  /*42e0*/  @!P2 IMAD.MOV.U32 R9, RZ, RZ, R166 ;  /* 0x000000ffff09a224 */ /* 0x000fe400078e00a6 */
[----:B------:R-:W-:-:S02]  /*42f0*/  @!P3 IMAD R10, R10, 0x60, RZ ;  /* 0x000000600a0ab824 */ /* 0x000fc400078e02ff */
[----:B------:R-:W-:Y:S01]  /*4300*/  @!P2 IMAD.WIDE.U32 R12, R12, 0x60, R8 ;  /* 0x000000600c0ca825 */ /* 0x000fe200078e0008 */
[----:B------:R-:W-:Y:S02]  /*4310*/  @!P2 MOV R9, c[0x0][0x1a4] ;  /* 0x000069000009aa02 */ /* 0x000fe40000000f00 */
[----:B------:R-:W-:Y:S01]  /*4320*/  @!P3 IADD3 R11, R15, R10, RZ ;  /* 0x0000000a0f0bb210 */ /* 0x000fe20007ffe0ff */
[----:B------:R-:W-:Y:S01]  /*4330*/  @!P1 IMAD.MOV.U32 R8, RZ, RZ, c[0x0][0x1a4] ;  /* 0x00006900ff089624 */ /* 0x000fe200078e00ff */
[----:B------:R-:W-:Y:S01]  /*4340*/  @!P3 MOV R10, R14 ;  /* 0x0000000e000ab202 */ /* 0x000fe20000000f00 */
[----:B------:R-:W-:Y:S02]  /*4350*/  @!P1 IMAD.MOV.U32 R19, RZ, RZ, R166 ;  /* 0x000000ffff139224 */ /* 0x000fe400078e00a6 */
[----:B------:R-:W-:Y:S02]  /*4360*/  @!P2 IMAD R9, R9, 0x60, RZ ;  /* 0x000000600909a824 */ /* 0x000fe400078e02ff */
[----:B------:R-:W-:Y:S01]  /*4370*/  @!P1 IMAD.WIDE.U32 R18, R7, 0x60, R18 ;  /* 0x0000006007129825 */ /* 0x000fe200078e0012 */
[----:B------:R-:W-:Y:S01]  /*4380*/  @!PT LDS RZ, [RZ] ;  /* 0x00000000fffff984 */ /* 0x000fe20000000800 */
[----:B------:R-:W-:Y:S01]  /*4390*/  @!PT LDS RZ, [RZ] ;  /* 0x00000000fffff984 */ /* 0x000fe20000000800 */
[----:B------:R-:W-:Y:S01]  /*43a0*/  @!PT LDS RZ, [RZ] ;  /* 0x00000000fffff984 */ /* 0x000fe20000000800 */
[----:B------:R2:W-:Y:S02]  /*43b0*/  @!P3 LDGSTS.E.BYPASS.LTC128B.128 [R235+0x11800], [R10.64] ;  /* 0x118000000aebbfae */ /* 0x0005e4000b901d62 */
[----:B------:R-:W-:Y:S01]  /*43c0*/  @!P2 IADD3 R13, R13, R9, RZ ;  /* 0x000000090d0da210 */ /* 0x000fe20007ffe0ff */
[----:B------:R-:W-:Y:S01]  /*43d0*/  @!P1 IMAD R8, R8, 0x60, RZ ;  /* 0x0000006008089824 */ /* 0x000fe200078e02ff */
[----:B------:R2:W-:Y:S03]  /*43e0*/  @P2 STS.128 [R235+0x13800], RZ ;  /* 0x013800ffeb002388 */ /* 0x0005e60000000c00 */
[----:B------:R-:W-:Y:S01]  /*43f0*/  @!P1 IMAD.IADD R9, R19, 0x1, R8 ;  /* 0x0000000113099824 */ /* 0x000fe200078e0208 */
[----:B------:R-:W-:Y:S01]  /*4400*/  @!P1 MOV R8, R18 ;  /* 0x0000001200089202 */ /* 0x000fe20000000f00 */
        /* <DEDUP_REMOVED lines=11> */
[----:B------:R-:W-:Y:S01]  /*44c0*/  MOV R7, UR6 ;  /* 0x0000000600077c02 */ /* 0x000fe20008000f00 */
[----:B------:R-:W-:Y:S01]  /*44d0*/  ULDC UR4, c[0x0][0x1a4] ;  /* 0x0000690000047ab9 */ /* 0x000fe20000000800 */
[----:B--2---:R-:W-:Y:S01]  /*44e0*/  MOV R8, R167 ;  /* 0x000000a700087202 */ /* 0x004fe20000000f00 */
[----:B------:R-:W-:Y:S01]  /*44f0*/  UIMAD UR4, UR4, 0x60, URZ ;  /* 0x00000060040478a4 */ /* 0x000fe2000f8e023f */
[----:B------:R-:W-:-:S05]  /*4500*/  MOV R9, R166 ;  /* 0x000000a600097202 */ /* 0x000fca0000000f00 */
[----:B------:R-:W-:-:S05]  /*4510*/  IMAD.WIDE.U32 R8, R7, 0x60, R8 ;  /* 0x0000006007087825 */ /* 0x000fca00078e0008 */
[----:B------:R-:W-:-:S05]  /*4520*/  IADD3 R9, R9, UR4, RZ ;  /* 0x0000000409097c10 */ /* 0x000fca000fffe0ff */
[----:B------:R-:W-:Y:S01]  /*4530*/  @!PT LDS RZ, [RZ] ;  /* 0x00000000fffff984 */ /* 0x000fe20000000800 */
[----:B------:R-:W-:Y:S01]  /*4540*/  @!PT LDS RZ, [RZ] ;  /* 0x00000000fffff984 */ /* 0x000fe20000000800 */
[----:B------:R-:W-:Y:S01]  /*4550*/  @!PT LDS RZ, [RZ] ;  /* 0x00000000fffff984 */ /* 0x000fe20000000800 */
[----:B------:R2:W-:Y:S02]  /*4560*/  LDGSTS.E.BYPASS.LTC128B.128 [R235+0x17800], [R8.64+0x180] ;  /* 0x1780018008eb7fae */ /* 0x0005e4000b901d62 */
.L_x_2301:
[----:B------:R-:W-:Y:S05]  /*4570*/  BSYNC B0 ;  /* 0x0000000000007941 */ /* 0x000fea0003800000 */
.L_x_2300:
[C---:B------:R-:W-:Y:S01]  /*4580*/  IMAD.SHL.U32 R7, R3.reuse, 0x40, RZ ;  /* 0x0000004003077824 */ /* 0x040fe200078e00ff */
[----:B------:R-:W-:Y:S01]  /*4590*/  R2P PR, R3, 0x6 ;  /* 0x0000000603007804 */ /* 0x000fe20000000000 */
[----:B------:R-:W-:Y:S01]  /*45a0*/  IMAD.SHL.U32 R16, R16, 0x8, RZ ;  /* 0x0000000810107824 */ /* 0x000fe200078e00ff */
[----:B------:R-:W0:Y:S01]  /*45b0*/  LDGDEPBAR ;  /* 0x00000000000079af */ /* 0x000e220000000000 */
[C---:B------:R-:W-:Y:S01]  /*45c0*/  IMAD R230, R6.reuse, 0x400, R4 ;  /* 0x0000040006e67824 */ /* 0x040fe200078e0204 */
[----:B------:R-:W-:Y:S01]  /*45d0*/  LOP3.LUT R7, R7, 0x1c0, RZ, 0xc0, !PT ;  /* 0x000001c007077812 */ /* 0x000fe200078ec0ff */
[----:B------:R-:W-:Y:S01]  /*45e0*/  UISETP.GT.AND UP0, UPT, UR29, UR21, UPT ;  /* 0x000000151d00728c */ /* 0x000fe2000bf04270 */
[----:B------:R-:W-:Y:S01]  /*45f0*/  LEA R6, R6, UR12, 0x4 ;  /* 0x0000000c06067c11 */ /* 0x000fe2000f8e20ff */
[----:B------:R-:W-:Y:S01]  /*4600*/  IMAD.SHL.U32 R230, R230, 0x2, RZ ;  /* 0x00000002e6e67824 */ /* 0x000fe200078e00ff */
[----:B------:R-:W-:Y:S01]  /*4610*/  LOP3.LUT R16, R7, 0x8, R16, 0xf8, !PT ;  /* 0x0000000807107812 */ /* 0x000fe200078ef810 */
[----:B------:R-:W-:Y:S01]  /*4620*/  UIADD3 UR7, UR13, 0x1, -UR30 ;  /* 0x000000010d077890 */ /* 0x000fe2000fffe81e */
[----:B------:R-:W-:Y:S01]  /*4630*/  SHF.R.U32.HI R7, RZ, 0x3, R7 ;  /* 0x00000003ff077819 */ /* 0x000fe20000011607 */
[--C-:B------:R-:W-:Y:S01]  /*4640*/  IMAD R228, R2, 0x2, R230.reuse ;  /* 0x0000000202e47824 */ /* 0x100fe200078e02e6 */
[----:B------:R-:W-:Y:S01]  /*4650*/  LDSM.16.M88.4 R56, [R230] ;  /* 0x00000000e638783b */ /* 0x000fe20000000200 */
[----:B------:R-:W-:Y:S01]  /*4660*/  IMAD R226, R0, 0x2, R230 ;  /* 0x0000000200e27824 */ /* 0x000fe200078e02e6 */
[----:B------:R-:W-:Y:S01]  /*4670*/  LOP3.LUT R7, R16, R7, RZ, 0x3c, !PT ;  /* 0x0000000710077212 */ /* 0x000fe200078e3cff */
[----:B------:R-:W-:Y:S01]  /*4680*/  IMAD R225, R0, 0x2, R228 ;  /* 0x0000000200e17824 */ /* 0x000fe200078e02e4 */
[----:B--2---:R-:W-:Y:S01]  /*4690*/  LDSM.16.M88.4 R16, [R228] ;  /* 0x00000000e410783b */ /* 0x004fe20000000200 */
[----:B------:R-:W-:Y:S01]  /*46a0*/  ULDC UR5, c[0x0][0x2e4] ;  /* 0x0000b90000057ab9 */ /* 0x000fe20000000800 */
[----:B------:R-:W-:Y:S01]  /*46b0*/  PLOP3.LUT P6, PT, PT, PT, UP0, 0x80, 0x0 ;  /* 0x000000000000781c */ /* 0x000fe20003fcf008 */
[----:B------:R-:W-:Y:S01]  /*46c0*/  IMAD R229, R229, 0x200, R7 ;  /* 0x00000200e5e57824 */ /* 0x000fe200078e0207 */
[----:B------:R-:W-:Y:S01]  /*46d0*/  LDSM.16.M88.4 R8, [R226] ;  /* 0x00000000e208783b */ /* 0x000fe20000000200 */
[----:B------:R-:W-:Y:S01]  /*46e0*/  ULDC UR4, c[0x0][0x2e8] ;  /* 0x0000ba0000047ab9 */ /* 0x000fe20000000800 */
[----:B------:R-:W-:Y:S01]  /*46f0*/  IMAD.IADD R5, R6, 0x1, R5 ;  /* 0x0000000106057824 */ /* 0x000fe200078e0205 */
[----:B------:R-:W-:Y:S01]  /*4700*/  UIADD3 UR5, UR13, -UR5, -UR30 ;  /* 0x800000050d057290 */ /* 0x000fe2000fffe81e */
[----:B------:R-:W-:Y:S01]  /*4710*/  IMAD.SHL.U32 R229, R229, 0x2, RZ ;  /* 0x00000002e5e57824 */ /* 0x000fe200078e00ff */
[----:B------:R-:W-:Y:S01]  /*4720*/  LDSM.16.M88.4 R80, [R228+0x2000] ;  /* 0x00200000e450783b */ /* 0x000fe20000000200 */
[----:B------:R-:W-:-:S03]  /*4730*/  UIADD3 UR4, UR7, UR4, URZ ;  /* 0x0000000407047290 */ /* 0x000fc6000fffe03f */
[----:B------:R-:W2:Y:S01]  /*4740*/  LDSM.16.M88.4 R20, [R229+0x8800] ;  /* 0x00880000e514783b */ /* 0x000ea20000000200 */
[C---:B------:R-:W-:Y:S02]  /*4750*/  IADD3 R3, R229.reuse, 0x8000, RZ ;  /* 0x00008000e5037810 */ /* 0x040fe40007ffe0ff */
[----:B------:R-:W-:Y:S01]  /*4760*/  IADD3 R227, R229, 0x8020, RZ ;  /* 0x00008020e5e37810 */ /* 0x000fe20007ffe0ff */
[----:B------:R-:W5:Y:S01]  /*4770*/  LDSM.16.M88.4 R64, [R229+0x9000] ;  /* 0x00900000e540783b */ /* 0x000f620000000200 */
[----:B------:R-:W-:Y:S01]  /*4780*/  @P1 IADD3 R227, R3, -0x20, RZ ;  /* 0xffffffe003e31810 */ /* 0x000fe20007ffe0ff */
[----:B------:R-:W-:Y:S01]  /*4790*/  IMAD.MOV.U32 R3, RZ, RZ, 0x40 ;  /* 0x00000040ff037424 */ /* 0x000fe200078e00ff */
[C---:B------:R-:W-:Y:S01]  /*47a0*/  IADD3 R241, R5.reuse, UR5, RZ ;  /* 0x0000000505f17c10 */ /* 0x040fe2000fffe0ff */
[----:B-1----:R-:W1:Y:S01]  /*47b0*/  LDSM.16.M88.4 R28, [R229+0x8000] ;  /* 0x00800000e51c783b */ /* 0x002e620000000200 */
[----:B------:R-:W-:Y:S02]  /*47c0*/  IADD3 R240, R5, UR4, RZ ;  /* 0x0000000405f07c10 */ /* 0x000fe4000fffe0ff */
[----:B------:R-:W-:Y:S01]  /*47d0*/  SEL R3, R3, 0xffffffc0, !P2 ;  /* 0xffffffc003037807 */ /* 0x000fe20005000000 */
[----:B------:R-:W3:Y:S01]  /*47e0*/  LDSM.16.M88.4 R52, [R229+0x9800] ;  /* 0x00980000e534783b */ /* 0x000ee20000000200 */
[----:B------:R-:W-:-:S02]  /*47f0*/  IADD3 R5, R5, 0x8, RZ ;  /* 0x0000000805057810 */ /* 0x000fc40007ffe0ff */
[----:B------:R-:W-:Y:S01]  /*4800*/  IMNMX R241, RZ, R241, !PT ;  /* 0x000000f1fff17217 */ /* 0x000fe20007800200 */
[----:B------:R-:W4:Y:S01]  /*4810*/  LDSM.16.M88.4 R40, [R227+0x800] ;  /* 0x00080000e328783b */ /* 0x000f220000000200 */
[----:B------:R-:W-:Y:S01]  /*4820*/  IMAD.IADD R223, R229, 0x1, R3 ;  /* 0x00000001e5df7824 */ /* 0x000fe200078e0203 */
[----:B------:R-:W-:Y:S01]  /*4830*/  IADD3 R239, R5, UR5, RZ ;  /* 0x0000000505ef7c10 */ /* 0x000fe2000fffe0ff */
[----:B------:R-:W-:Y:S01]  /*4840*/  IMAD.IADD R216, R3, 0x1, R227 ;  /* 0x0000000103d87824 */ /* 0x000fe200078e02e3 */
[----:B------:R-:W1:Y:S01]  /*4850*/  LDSM.16.M88.4 R36, [R227+0x1000] ;  /* 0x00100000e324783b */ /* 0x000e620000000200 */
[----:B------:R-:W-:Y:S02]  /*4860*/  IADD3 R238, R5, UR4, RZ ;  /* 0x0000000405ee7c10 */ /* 0x000fe4000fffe0ff */
[----:B------:R-:W-:Y:S01]  /*4870*/  IMNMX R240, R240, UR13, PT ;  /* 0x0000000df0f07c17 */ /* 0x000fe2000b800200 */
[----:B------:R-:W1:Y:S01]  /*4880*/  LDSM.16.M88.4 R48, [R227] ;  /* 0x00000000e330783b */ /* 0x000e620000000200 */
[----:B------:R-:W-:-:S02]  /*4890*/  IMNMX R239, RZ, R239, !PT ;  /* 0x000000efffef7217 */ /* 0x000fc40007800200 */
[----:B------:R-:W-:Y:S01]  /*48a0*/  IMNMX R238, R238, UR13, PT ;  /* 0x0000000deeee7c17 */ /* 0x000fe2000b800200 */
[----:B------:R-:W1:Y:S01]  /*48b0*/  LDSM.16.M88.4 R44, [R227+0x1800] ;  /* 0x00180000e32c783b */ /* 0x000e620000000200 */
[C---:B------:R-:W-:Y:S02]  /*48c0*/  IADD3 R219, R227.reuse, 0x800, RZ ;  /* 0x00000800e3db7810 */ /* 0x040fe40007ffe0ff */
[C---:B------:R-:W-:Y:S01]  /*48d0*/  IADD3 R218, R227.reuse, 0x1000, RZ ;  /* 0x00001000e3da7810 */ /* 0x040fe20007ffe0ff */
[----:B------:R-:W1:Y:S01]  /*48e0*/  LDSM.16.M88.4 R12, [R223+0x8000] ;  /* 0x00800000df0c783b */ /* 0x000e620000000200 */
[C---:B------:R-:W-:Y:S02]  /*48f0*/  IADD3 R217, R227.reuse, 0x1800, RZ ;  /* 0x00001800e3d97810 */ /* 0x040fe40007ffe0ff */
[C---:B------:R-:W-:Y:S01]  /*4900*/  IADD3 R215, R227.reuse, 0x2000, RZ ;  /* 0x00002000e3d77810 */ /* 0x040fe20007ffe0ff */
[----:B------:R-:W-:Y:S01]  /*4910*/  LDSM.16.M88.4 R76, [R227+0x3000] ;  /* 0x00300000e34c783b */ /* 0x000fe20000000200 */
[----:B------:R-:W-:-:S02]  /*4920*/  IADD3 R214, R227, 0x2800, RZ ;  /* 0x00002800e3d67810 */ /* 0x000fc40007ffe0ff */
[C---:B------:R-:W-:Y:S01]  /*4930*/  IADD3 R213, R227.reuse, 0x3000, RZ ;  /* 0x00003000e3d57810 */ /* 0x040fe20007ffe0ff */
[C---:B--2---:R-:W-:Y:S01]  /*4940*/  HMMA.16816.F32.BF16 R24, R56.reuse, R20, RZ ;  /* 0x000000143818723c */ /* 0x044fe200000418ff */
[----:B------:R-:W-:Y:S01]  /*4950*/  LDSM.16.M88.4 R72, [R227+0x3800] ;  /* 0x00380000e348783b */ /* 0x000fe20000000200 */
[C---:B------:R-:W-:Y:S02]  /*4960*/  IADD3 R212, R227.reuse, 0x3800, RZ ;  /* 0x00003800e3d47810 */ /* 0x040fe40007ffe0ff */
[C---:B------:R-:W-:Y:S02]  /*4970*/  IADD3 R211, R227.reuse, 0x4000, RZ ;  /* 0x00004000e3d37810 */ /* 0x040fe40007ffe0ff */
[C---:B------:R-:W-:Y:S02]  /*4980*/  IADD3 R210, R227.reuse, 0x4800, RZ ;  /* 0x00004800e3d27810 */ /* 0x040fe40007ffe0ff */
[----:B------:R-:W-:Y:S01]  /*4990*/  HMMA.16816.F32.BF16 R20, R56, R22, RZ ;  /* 0x000000163814723c */ /* 0x000fe200000418ff */
[----:B------:R-:W-:-:S02]  /*49a0*/  IADD3 R209, R227, 0x5000, RZ ;  /* 0x00005000e3d17810 */ /* 0x000fc40007ffe0ff */
[C---:B------:R-:W-:Y:S02]  /*49b0*/  IADD3 R208, R227.reuse, 0x5800, RZ ;  /* 0x00005800e3d07810 */ /* 0x040fe40007ffe0ff */
[C---:B------:R-:W-:Y:S02]  /*49c0*/  IADD3 R207, R227.reuse, 0x6000, RZ ;  /* 0x00006000e3cf7810 */ /* 0x040fe40007ffe0ff */
[C---:B------:R-:W-:Y:S01]  /*49d0*/  IADD3 R206, R227.reuse, 0x6800, RZ ;  /* 0x00006800e3ce7810 */ /* 0x040fe20007ffe0ff */
[----:B-----5:R-:W-:Y:S01]  /*49e0*/  HMMA.16816.F32.BF16 R68, R56, R64, RZ ;  /* 0x000000403844723c */ /* 0x020fe200000418ff */
[C---:B------:R-:W-:Y:S02]  /*49f0*/  IADD3 R205, R227.reuse, 0x7000, RZ ;  /* 0x00007000e3cd7810 */ /* 0x040fe40007ffe0ff */
[----:B------:R-:W-:-:S05]  /*4a00*/  IADD3 R204, R227, 0x7800, RZ ;  /* 0x00007800e3cc7810 */ /* 0x000fca0007ffe0ff */
[C---:B------:R-:W-:Y:S08]  /*4a10*/  HMMA.16816.F32.BF16 R64, R56.reuse, R66, RZ ;  /* 0x000000423840723c */ /* 0x040ff000000418ff */
[C---:B-1----:R-:W-:Y:S08]  /*4a20*/  HMMA.16816.F32.BF16 R32, R56.reuse, R28, RZ ;  /* 0x0000001c3820723c */ /* 0x042ff000000418ff */
[C---:B------:R-:W-:Y:S08]  /*4a30*/  HMMA.16816.F32.BF16 R28, R56.reuse, R30, RZ ;  /* 0x0000001e381c723c */ /* 0x040ff000000418ff */
[C---:B---3--:R-:W-:Y:S08]  /*4a40*/  HMMA.16816.F32.BF16 R60, R56.reuse, R52, RZ ;  /* 0x00000034383c723c */ /* 0x048ff000000418ff */
[----:B------:R-:W-:Y:S01]  /*4a50*/  HMMA.16816.F32.BF16 R56, R56, R54, RZ ;  /* 0x000000363838723c */ /* 0x000fe200000418ff */
[----:B------:R-:W-:Y:S07]  /*4a60*/  LDSM.16.M88.4 R52, [R226+0x2000] ;  /* 0x00200000e234783b */ /* 0x000fee0000000200 */
[C---:B----4-:R-:W-:Y:S08]  /*4a70*/  HMMA.16816.F32.BF16 R24, R16.reuse, R40, R24 ;  /* 0x000000281018723c */ /* 0x050ff00000041818 */
[C---:B------:R-:W-:Y:S01]  /*4a80*/  HMMA.16816.F32.BF16 R20, R16.reuse, R42, R20 ;  /* 0x0000002a1014723c */ /* 0x040fe20000041814 */
[----:B------:R-:W1:Y:S07]  /*4a90*/  LDSM.16.M88.4 R40, [R223+0x8800] ;  /* 0x00880000df28783b */ /* 0x000e6e0000000200 */
[C---:B------:R-:W-:Y:S08]  /*4aa0*/  HMMA.16816.F32.BF16 R68, R16.reuse, R36, R68 ;  /* 0x000000241044723c */ /* 0x040ff00000041844 */
[C---:B------:R-:W-:Y:S01]  /*4ab0*/  HMMA.16816.F32.BF16 R64, R16.reuse, R38, R64 ;  /* 0x000000261040723c */ /* 0x040fe20000041840 */
[----:B------:R-:W2:Y:S07]  /*4ac0*/  LDSM.16.M88.4 R36, [R223+0x9000] ;  /* 0x00900000df24783b */ /* 0x000eae0000000200 */
[C---:B------:R-:W-:Y:S08]  /*4ad0*/  HMMA.16816.F32.BF16 R32, R16.reuse, R48, R32 ;  /* 0x000000301020723c */ /* 0x040ff00000041820 */
[C---:B------:R-:W-:Y:S01]  /*4ae0*/  HMMA.16816.F32.BF16 R28, R16.reuse, R50, R28 ;  /* 0x00000032101c723c */ /* 0x040fe2000004181c */
[----:B------:R-:W-:Y:S07]  /*4af0*/  LDSM.16.M88.4 R48, [R216+0x1800] ;  /* 0x00180000d830783b */ /* 0x000fee0000000200 */
[C---:B------:R-:W-:Y:S08]  /*4b00*/  HMMA.16816.F32.BF16 R60, R16.reuse, R44, R60 ;  /* 0x0000002c103c723c */ /* 0x040ff0000004183c */
[----:B------:R-:W-:Y:S01]  /*4b10*/  HMMA.16816.F32.BF16 R56, R16, R46, R56 ;  /* 0x0000002e1038723c */ /* 0x000fe20000041838 */
[----:B------:R-:W3:Y:S04]  /*4b20*/  LDSM.16.M88.4 R16, [R223+0x9800] ;  /* 0x00980000df10783b */ /* 0x000ee80000000200 */
[----:B------:R-:W-:Y:S03]  /*4b30*/  LDSM.16.M88.4 R44, [R216] ;  /* 0x00000000d82c783b */ /* 0x000fe60000000200 */
[C---:B------:R-:W-:Y:S08]  /*4b40*/  HMMA.16816.F32.BF16 R32, R8.reuse, R12, R32 ;  /* 0x0000000c0820723c */ /* 0x040ff00000041820 */
[C---:B------:R-:W-:Y:S01]  /*4b50*/  HMMA.16816.F32.BF16 R28, R8.reuse, R14, R28 ;  /* 0x0000000e081c723c */ /* 0x040fe2000004181c */
[----:B------:R-:W4:Y:S07]  /*4b60*/  LDSM.16.M88.4 R12, [R225] ;  /* 0x00000000e10c783b */ /* 0x000f2e0000000200 */
[C---:B-1----:R-:W-:Y:S08]  /*4b70*/  HMMA.16816.F32.BF16 R24, R8.reuse, R40, R24 ;  /* 0x000000280818723c */ /* 0x042ff00000041818 */
[C---:B------:R-:W-:Y:S01]  /*4b80*/  HMMA.16816.F32.BF16 R20, R8.reuse, R42, R20 ;  /* 0x0000002a0814723c */ /* 0x040fe20000041814 */
[----:B------:R-:W1:Y:S07]  /*4b90*/  LDSM.16.M88.4 R40, [R216+0x800] ;  /* 0x00080000d828783b */ /* 0x000e6e0000000200 */
[C---:B--2---:R-:W-:Y:S08]  /*4ba0*/  HMMA.16816.F32.BF16 R68, R8.reuse, R36, R68 ;  /* 0x000000240844723c */ /* 0x044ff00000041844 */
[C---:B------:R-:W-:Y:S01]  /*4bb0*/  HMMA.16816.F32.BF16 R64, R8.reuse, R38, R64 ;  /* 0x000000260840723c */ /* 0x040fe20000041840 */
[----:B------:R-:W2:Y:S07]  /*4bc0*/  LDSM.16.M88.4 R36, [R216+0x1000] ;  /* 0x00100000d824783b */ /* 0x000eae0000000200 */
[C---:B---3--:R-:W-:Y:S08]  /*4bd0*/  HMMA.16816.F32.BF16 R60, R8.reuse, R16, R60 ;  /* 0x00000010083c723c */ /* 0x048ff0000004183c */
[----:B------:R-:W-:Y:S01]  /*4be0*/  HMMA.16816.F32.BF16 R56, R8, R18, R56 ;  /* 0x000000120838723c */ /* 0x000fe20000041838 */
[----:B------:R-:W-:Y:S04]  /*4bf0*/  LDSM.16.M88.4 R16, [R230+0x2000] ;  /* 0x00200000e610783b */ /* 0x000fe80000000200 */
[----:B------:R-:W3:Y:S03]  /*4c00*/  LDSM.16.M88.4 R8, [R229+0xa000] ;  /* 0x00a00000e508783b */ /* 0x000ee60000000200 */
[C---:B----4-:R-:W-:Y:S08]  /*4c10*/  HMMA.16816.F32.BF16 R32, R12.reuse, R44, R32 ;  /* 0x0000002c0c20723c */ /* 0x050ff00000041820 */
[C---:B------:R-:W-:Y:S01]  /*4c20*/  HMMA.16816.F32.BF16 R28, R12.reuse, R46, R28 ;  /* 0x0000002e0c1c723c */ /* 0x040fe2000004181c */
[----:B------:R-:W4:Y:S07]  /*4c30*/  LDSM.16.M88.4 R44, [R229+0xa800] ;  /* 0x00a80000e52c783b */ /* 0x000f2e0000000200 */
[C---:B-1----:R-:W-:Y:S08]  /*4c40*/  HMMA.16816.F32.BF16 R24, R12.reuse, R40, R24 ;  /* 0x000000280c18723c */ /* 0x042ff00000041818 */
[C---:B------:R-:W-:Y:S01]  /*4c50*/  HMMA.16816.F32.BF16 R20, R12.reuse, R42, R20 ;  /* 0x0000002a0c14723c */ /* 0x040fe20000041814 */
[----:B------:R-:W1:Y:S07]  /*4c60*/  LDSM.16.M88.4 R40, [R229+0xb000] ;  /* 0x00b00000e528783b */ /* 0x000e6e0000000200 */
[C---:B--2---:R-:W-:Y:S08]  /*4c70*/  HMMA.16816.F32.BF16 R68, R12.reuse, R36, R68 ;  /* 0x000000240c44723c */ /* 0x044ff00000041844 */
        /* <DEDUP_REMOVED lines=21> */
[----:B------:R-:W5:Y:S03]  /*4dd0*/  LDSM.16.M88.4 R36, [R223+0xb800] ;  /* 0x00b80000df24783b */ /* 0x000f660000000200 */
[C---:B---3--:R-:W-:Y:S08]  /*4de0*/  HMMA.16816.F32.BF16 R24, R80.reuse, R8, R24 ;  /* 0x000000085018723c */ /* 0x048ff00000041818 */
[C---:B------:R-:W-:Y:S01]  /*4df0*/  HMMA.16816.F32.BF16 R20, R80.reuse, R10, R20 ;  /* 0x0000000a5014723c */ /* 0x040fe20000041814 */
[----:B------:R-:W3:Y:S07]  /*4e00*/  LDSM.16.M88.4 R8, [R216+0x2800] ;  /* 0x00280000d808783b */ /* 0x000eee0000000200 */
[C---:B------:R-:W-:Y:S08]  /*4e10*/  HMMA.16816.F32.BF16 R68, R80.reuse, R76, R68 ;  /* 0x0000004c5044723c */ /* 0x040ff00000041844 */
[----:B------:R-:W-:Y:S01]  /*4e20*/  HMMA.16816.F32.BF16 R64, R80, R78, R64 ;  /* 0x0000004e5040723c */ /* 0x000fe20000041840 */
[----:B------:R-:W-:Y:S07]  /*4e30*/  LDSM.16.M88.4 R76, [R226+0x6000] ;  /* 0x00600000e24c783b */ /* 0x000fee0000000200 */
[C---:B------:R-:W-:Y:S08]  /*4e40*/  HMMA.16816.F32.BF16 R32, R52.reuse, R48, R32 ;  /* 0x000000303420723c */ /* 0x040ff00000041820 */
[----:B------:R-:W-:Y:S01]  /*4e50*/  HMMA.16816.F32.BF16 R28, R52, R50, R28 ;  /* 0x00000032341c723c */ /* 0x000fe2000004181c */
[----:B------:R-:W2:Y:S07]  /*4e60*/  LDSM.16.M88.4 R48, [R216+0x3000] ;  /* 0x00300000d830783b */ /* 0x000eae0000000200 */
[C---:B------:R-:W-:Y:S08]  /*4e70*/  HMMA.16816.F32.BF16 R60, R80.reuse, R72, R60 ;  /* 0x00000048503c723c */ /* 0x040ff0000004183c */
[----:B------:R-:W-:Y:S08]  /*4e80*/  HMMA.16816.F32.BF16 R56, R80, R74, R56 ;  /* 0x0000004a5038723c */ /* 0x000ff00000041838 */
[C---:B----4-:R-:W-:Y:S08]  /*4e90*/  HMMA.16816.F32.BF16 R24, R52.reuse, R44, R24 ;  /* 0x0000002c3418723c */ /* 0x050ff00000041818 */
[C---:B------:R-:W-:Y:S01]  /*4ea0*/  HMMA.16816.F32.BF16 R20, R52.reuse, R46, R20 ;  /* 0x0000002e3414723c */ /* 0x040fe20000041814 */
[----:B------:R-:W4:Y:S07]  /*4eb0*/  LDSM.16.M88.4 R44, [R216+0x3800] ;  /* 0x00380000d82c783b */ /* 0x000f2e0000000200 */
[C---:B-1----:R-:W-:Y:S08]  /*4ec0*/  HMMA.16816.F32.BF16 R68, R52.reuse, R40, R68 ;  /* 0x000000283444723c */ /* 0x042ff00000041844 */
[----:B------:R-:W-:Y:S01]  /*4ed0*/  HMMA.16816.F32.BF16 R64, R52, R42, R64 ;  /* 0x0000002a3440723c */ /* 0x000fe20000041840 */
[----:B------:R-:W-:Y:S07]  /*4ee0*/  LDSM.16.M88.4 R40, [R230+0x4000] ;  /* 0x00400000e628783b */ /* 0x000fee0000000200 */
[C---:B--2---:R-:W-:Y:S08]  /*4ef0*/  HMMA.16816.F32.BF16 R32, R16.reuse, R12, R32 ;  /* 0x0000000c1020723c */ /* 0x044ff00000041820 */
[----:B------:R-:W-:Y:S01]  /*4f00*/  HMMA.16816.F32.BF16 R28, R16, R14, R28 ;  /* 0x0000000e101c723c */ /* 0x000fe2000004181c */
[----:B------:R-:W1:Y:S07]  /*4f10*/  LDSM.16.M88.4 R12, [R229+0xc800] ;  /* 0x00c80000e50c783b */ /* 0x000e6e0000000200 */
[C---:B-----5:R-:W-:Y:S08]  /*4f20*/  HMMA.16816.F32.BF16 R60, R52.reuse, R36, R60 ;  /* 0x00000024343c723c */ /* 0x060ff0000004183c */
[----:B------:R-:W-:Y:S01]  /*4f30*/  HMMA.16816.F32.BF16 R56, R52, R38, R56 ;  /* 0x000000263438723c */ /* 0x000fe20000041838 */
[----:B------:R-:W2:Y:S04]  /*4f40*/  LDSM.16.M88.4 R36, [R229+0xc000] ;  /* 0x00c00000e524783b */ /* 0x000ea80000000200 */
[----:B------:R-:W-:Y:S03]  /*4f50*/  LDSM.16.M88.4 R52, [R227+0x4000] ;  /* 0x00400000e334783b */ /* 0x000fe60000000200 */
[C---:B---3--:R-:W-:Y:S08]  /*4f60*/  HMMA.16816.F32.BF16 R24, R16.reuse, R8, R24 ;  /* 0x000000081018723c */ /* 0x048ff00000041818 */
[C---:B------:R-:W-:Y:S01]  /*4f70*/  HMMA.16816.F32.BF16 R20, R16.reuse, R10, R20 ;  /* 0x0000000a1014723c */ /* 0x040fe20000041814 */
[----:B------:R-:W3:Y:S07]  /*4f80*/  LDSM.16.M88.4 R8, [R229+0xd000] ;  /* 0x00d00000e508783b */ /* 0x000eee0000000200 */
[C---:B------:R-:W-:Y:S08]  /*4f90*/  HMMA.16816.F32.BF16 R68, R16.reuse, R48, R68 ;  /* 0x000000301044723c */ /* 0x040ff00000041844 */
[C---:B------:R-:W-:Y:S01]  /*4fa0*/  HMMA.16816.F32.BF16 R64, R16.reuse, R50, R64 ;  /* 0x000000321040723c */ /* 0x040fe20000041840 */
[----:B------:R-:W5:Y:S07]  /*4fb0*/  LDSM.16.M88.4 R48, [R229+0xd800] ;  /* 0x00d80000e530783b */ /* 0x000f6e0000000200 */
[C---:B----4-:R-:W-:Y:S01]  /*4fc0*/  HMMA.16816.F32.BF16 R72, R16.reuse, R44, R60 ;  /* 0x0000002c1048723c */ /* 0x050fe2000004183c */
[----:B------:R-:W4:Y:S07]  /*4fd0*/  LDSM.16.M88.4 R60, [R228+0x4000] ;  /* 0x00400000e43c783b */ /* 0x000f2e0000000200 */
[----:B------:R-:W-:Y:S01]  /*4fe0*/  HMMA.16816.F32.BF16 R56, R16, R46, R56 ;  /* 0x0000002e1038723c */ /* 0x000fe20000041838 */
[----:B------:R-:W4:Y:S04]  /*4ff0*/  LDSM.16.M88.4 R16, [R227+0x4800] ;  /* 0x00480000e310783b */ /* 0x000f280000000200 */
[----:B------:R-:W-:Y:S03]  /*5000*/  LDSM.16.M88.4 R44, [R223+0xd000] ;  /* 0x00d00000df2c783b */ /* 0x000fe60000000200 */
[C---:B-1----:R-:W-:Y:S08]  /*5010*/  HMMA.16816.F32.BF16 R24, R40.reuse, R12, R24 ;  /* 0x0000000c2818723c */ /* 0x042ff00000041818 */
[C---:B------:R-:W-:Y:S01]  /*5020*/  HMMA.16816.F32.BF16 R20, R40.reuse, R14, R20 ;  /* 0x0000000e2814723c */ /* 0x040fe20000041814 */
[----:B------:R-:W1:Y:S07]  /*5030*/  LDSM.16.M88.4 R12, [R227+0x5000] ;  /* 0x00500000e30c783b */ /* 0x000e6e0000000200 */
[C---:B--2---:R-:W-:Y:S08]  /*5040*/  HMMA.16816.F32.BF16 R32, R40.reuse, R36, R32 ;  /* 0x000000242820723c */ /* 0x044ff00000041820 */
[C---:B------:R-:W-:Y:S01]  /*5050*/  HMMA.16816.F32.BF16 R28, R40.reuse, R38, R28 ;  /* 0x00000026281c723c */ /* 0x040fe2000004181c */
[----:B------:R-:W2:Y:S07]  /*5060*/  LDSM.16.M88.4 R36, [R227+0x5800] ;  /* 0x00580000e324783b */ /* 0x000eae0000000200 */
[C---:B---3--:R-:W-:Y:S08]  /*5070*/  HMMA.16816.F32.BF16 R68, R40.reuse, R8, R68 ;  /* 0x000000082844723c */ /* 0x048ff00000041844 */
[C---:B------:R-:W-:Y:S01]  /*5080*/  HMMA.16816.F32.BF16 R64, R40.reuse, R10, R64 ;  /* 0x0000000a2840723c */ /* 0x040fe20000041840 */
[----:B------:R-:W-:Y:S07]  /*5090*/  LDSM.16.M88.4 R8, [R223+0xc000] ;  /* 0x00c00000df08783b */ /* 0x000fee0000000200 */
[C---:B-----5:R-:W-:Y:S08]  /*50a0*/  HMMA.16816.F32.BF16 R72, R40.reuse, R48, R72 ;  /* 0x000000302848723c */ /* 0x060ff00000041848 */
[----:B------:R-:W-:Y:S01]  /*50b0*/  HMMA.16816.F32.BF16 R56, R40, R50, R56 ;  /* 0x000000322838723c */ /* 0x000fe20000041838 */
[----:B------:R-:W3:Y:S04]  /*50c0*/  LDSM.16.M88.4 R40, [R226+0x4000] ;  /* 0x00400000e228783b */ /* 0x000ee80000000200 */
[----:B------:R-:W5:Y:S03]  /*50d0*/  LDSM.16.M88.4 R48, [R223+0xc800] ;  /* 0x00c80000df30783b */ /* 0x000f660000000200 */
[C---:B----4-:R-:W-:Y:S08]  /*50e0*/  HMMA.16816.F32.BF16 R32, R60.reuse, R52, R32 ;  /* 0x000000343c20723c */ /* 0x050ff00000041820 */
[C---:B------:R-:W-:Y:S01]  /*50f0*/  HMMA.16816.F32.BF16 R28, R60.reuse, R54, R28 ;  /* 0x000000363c1c723c */ /* 0x040fe2000004181c */
[----:B------:R-:W4:Y:S07]  /*5100*/  LDSM.16.M88.4 R52, [R223+0xd800] ;  /* 0x00d80000df34783b */ /* 0x000f2e0000000200 */
[C---:B------:R-:W-:Y:S08]  /*5110*/  HMMA.16816.F32.BF16 R24, R60.reuse, R16, R24 ;  /* 0x000000103c18723c */ /* 0x040ff00000041818 */
[C---:B------:R-:W-:Y:S01]  /*5120*/  HMMA.16816.F32.BF16 R20, R60.reuse, R18, R20 ;  /* 0x000000123c14723c */ /* 0x040fe20000041814 */
[----:B------:R-:W-:Y:S07]  /*5130*/  LDSM.16.M88.4 R16, [R225+0x4000] ;  /* 0x00400000e110783b */ /* 0x000fee0000000200 */
[C---:B-1----:R-:W-:Y:S08]  /*5140*/  HMMA.16816.F32.BF16 R68, R60.reuse, R12, R68 ;  /* 0x0000000c3c44723c */ /* 0x042ff00000041844 */
[C---:B------:R-:W-:Y:S01]  /*5150*/  HMMA.16816.F32.BF16 R64, R60.reuse, R14, R64 ;  /* 0x0000000e3c40723c */ /* 0x040fe20000041840 */
[----:B------:R-:W1:Y:S07]  /*5160*/  LDSM.16.M88.4 R12, [R216+0x4000] ;  /* 0x00400000d80c783b */ /* 0x000e6e0000000200 */
[C---:B--2---:R-:W-:Y:S08]  /*5170*/  HMMA.16816.F32.BF16 R72, R60.reuse, R36, R72 ;  /* 0x000000243c48723c */ /* 0x044ff00000041848 */
[----:B------:R-:W-:Y:S01]  /*5180*/  HMMA.16816.F32.BF16 R56, R60, R38, R56 ;  /* 0x000000263c38723c */ /* 0x000fe20000041838 */
[----:B------:R-:W2:Y:S04]  /*5190*/  LDSM.16.M88.4 R36, [R216+0x4800] ;  /* 0x00480000d824783b */ /* 0x000ea80000000200 */
[----:B------:R-:W1:Y:S03]  /*51a0*/  LDSM.16.M88.4 R60, [R216+0x5000] ;  /* 0x00500000d83c783b */ /* 0x000e660000000200 */
[C---:B---3--:R-:W-:Y:S08]  /*51b0*/  HMMA.16816.F32.BF16 R32, R40.reuse, R8, R32 ;  /* 0x000000082820723c */ /* 0x048ff00000041820 */
[C---:B------:R-:W-:Y:S01]  /*51c0*/  HMMA.16816.F32.BF16 R28, R40.reuse, R10, R28 ;  /* 0x0000000a281c723c */ /* 0x040fe2000004181c */
[----:B------:R-:W3:Y:S07]  /*51d0*/  LDSM.16.M88.4 R8, [R216+0x5800] ;  /* 0x00580000d808783b */ /* 0x000eee0000000200 */
[C---:B-----5:R-:W-:Y:S08]  /*51e0*/  HMMA.16816.F32.BF16 R24, R40.reuse, R48, R24 ;  /* 0x000000302818723c */ /* 0x060ff00000041818 */
[C---:B------:R-:W-:Y:S01]  /*51f0*/  HMMA.16816.F32.BF16 R20, R40.reuse, R50, R20 ;  /* 0x000000322814723c */ /* 0x040fe20000041814 */
[----:B------:R-:W-:Y:S07]  /*5200*/  LDSM.16.M88.4 R48, [R230+0x6000] ;  /* 0x00600000e630783b */ /* 0x000fee0000000200 */
[C---:B------:R-:W-:Y:S08]  /*5210*/  HMMA.16816.F32.BF16 R68, R40.reuse, R44, R68 ;  /* 0x0000002c2844723c */ /* 0x040ff00000041844 */
[C---:B------:R-:W-:Y:S01]  /*5220*/  HMMA.16816.F32.BF16 R64, R40.reuse, R46, R64 ;  /* 0x0000002e2840723c */ /* 0x040fe20000041840 */
[----:B------:R-:W5:Y:S07]  /*5230*/  LDSM.16.M88.4 R44, [R229+0xe000] ;  /* 0x00e00000e52c783b */ /* 0x000f6e0000000200 */
[C---:B----4-:R-:W-:Y:S08]  /*5240*/  HMMA.16816.F32.BF16 R72, R40.reuse, R52, R72 ;  /* 0x000000342848723c */ /* 0x050ff00000041848 */
[----:B------:R-:W-:Y:S01]  /*5250*/  HMMA.16816.F32.BF16 R56, R40, R54, R56 ;  /* 0x000000362838723c */ /* 0x000fe20000041838 */
[----:B------:R-:W-:Y:S04]  /*5260*/  LDSM.16.M88.4 R40, [R229+0xf000] ;  /* 0x00f00000e528783b */ /* 0x000fe80000000200 */
[----:B------:R-:W-:Y:S03]  /*5270*/  LDSM.16.M88.4 R52, [R227+0x6800] ;  /* 0x00680000e334783b */ /* 0x000fe60000000200 */
[C---:B-1----:R-:W-:Y:S08]  /*5280*/  HMMA.16816.F32.BF16 R32, R16.reuse, R12, R32 ;  /* 0x0000000c1020723c */ /* 0x042ff00000041820 */
[C---:B------:R-:W-:Y:S01]  /*5290*/  HMMA.16816.F32.BF16 R28, R16.reuse, R14, R28 ;  /* 0x0000000e101c723c */ /* 0x040fe2000004181c */
[----:B------:R-:W1:Y:S07]  /*52a0*/  LDSM.16.M88.4 R12, [R229+0xe800] ;  /* 0x00e80000e50c783b */ /* 0x000e6e0000000200 */
[C---:B--2---:R-:W-:Y:S08]  /*52b0*/  HMMA.16816.F32.BF16 R24, R16.reuse, R36, R24 ;  /* 0x000000241018723c */ /* 0x044ff00000041818 */
[C---:B------:R-:W-:Y:S01]  /*52c0*/  HMMA.16816.F32.BF16 R20, R16.reuse, R38, R20 ;  /* 0x000000261014723c */ /* 0x040fe20000041814 */
[----:B------:R-:W2:Y:S07]  /*52d0*/  LDSM.16.M88.4 R36, [R229+0xf800] ;  /* 0x00f80000e524783b */ /* 0x000eae0000000200 */
[C---:B------:R-:W-:Y:S08]  /*52e0*/  HMMA.16816.F32.BF16 R68, R16.reuse, R60, R68 ;  /* 0x0000003c1044723c */ /* 0x040ff00000041844 */
[C---:B------:R-:W-:Y:S01]  /*52f0*/  HMMA.16816.F32.BF16 R64, R16.reuse, R62, R64 ;  /* 0x0000003e1040723c */ /* 0x040fe20000041840 */
[----:B------:R-:W-:Y:S07]  /*5300*/  LDSM.16.M88.4 R60, [R227+0x7000] ;  /* 0x00700000e33c783b */ /* 0x000fee0000000200 */
[C---:B---3--:R-:W-:Y:S08]  /*5310*/  HMMA.16816.F32.BF16 R72, R16.reuse, R8, R72 ;  /* 0x000000081048723c */ /* 0x048ff00000041848 */
[----:B------:R-:W-:Y:S01]  /*5320*/  HMMA.16816.F32.BF16 R56, R16, R10, R56 ;  /* 0x0000000a1038723c */ /* 0x000fe20000041838 */
[----:B------:R-:W-:Y:S04]  /*5330*/  LDSM.16.M88.4 R16, [R228+0x6000] ;  /* 0x00600000e410783b */ /* 0x000fe80000000200 */
[----:B------:R-:W3:Y:S03]  /*5340*/  LDSM.16.M88.4 R8, [R227+0x6000] ;  /* 0x00600000e308783b */ /* 0x000ee60000000200 */
[C---:B-----5:R-:W-:Y:S08]  /*5350*/  HMMA.16816.F32.BF16 R32, R48.reuse, R44, R32 ;  /* 0x0000002c3020723c */ /* 0x060ff00000041820 */
[C---:B------:R-:W-:Y:S01]  /*5360*/  HMMA.16816.F32.BF16 R28, R48.reuse, R46, R28 ;  /* 0x0000002e301c723c */ /* 0x040fe2000004181c */
[----:B------:R-:W4:Y:S07]  /*5370*/  LDSM.16.M88.4 R44, [R227+0x7800] ;  /* 0x00780000e32c783b */ /* 0x000f2e0000000200 */
[C---:B-1----:R-:W-:Y:S01]  /*5380*/  HMMA.16816.F32.BF16 R80, R48.reuse, R12, R24 ;  /* 0x0000000c3050723c */ /* 0x042fe20000041818 */
[----:B------:R-:W1:Y:S07]  /*5390*/  LDSM.16.M88.4 R24, [R223+0xe000] ;  /* 0x00e00000df18783b */ /* 0x000e6e0000000200 */
[C---:B------:R-:W-:Y:S01]  /*53a0*/  HMMA.16816.F32.BF16 R20, R48.reuse, R14, R20 ;  /* 0x0000000e3014723c */ /* 0x040fe20000041814 */
[----:B------:R-:W5:Y:S07]  /*53b0*/  LDSM.16.M88.4 R12, [R223+0xe800] ;  /* 0x00e80000df0c783b */ /* 0x000f6e0000000200 */
[C---:B------:R-:W-:Y:S08]  /*53c0*/  HMMA.16816.F32.BF16 R68, R48.reuse, R40, R68 ;  /* 0x000000283044723c */ /* 0x040ff00000041844 */
[C---:B------:R-:W-:Y:S01]  /*53d0*/  HMMA.16816.F32.BF16 R64, R48.reuse, R42, R64 ;  /* 0x0000002a3040723c */ /* 0x040fe20000041840 */
[----:B------:R-:W-:Y:S07]  /*53e0*/  LDSM.16.M88.4 R40, [R225+0x6000] ;  /* 0x00600000e128783b */ /* 0x000fee0000000200 */
[C---:B--2---:R-:W-:Y:S08]  /*53f0*/  HMMA.16816.F32.BF16 R72, R48.reuse, R36, R72 ;  /* 0x000000243048723c */ /* 0x044ff00000041848 */
[----:B------:R-:W-:Y:S01]  /*5400*/  HMMA.16816.F32.BF16 R56, R48, R38, R56 ;  /* 0x000000263038723c */ /* 0x000fe20000041838 */
[----:B------:R-:W-:Y:S04]  /*5410*/  LDSM.16.M88.4 R36, [R223+0xf800] ;  /* 0x00f80000df24783b */ /* 0x000fe80000000200 */
[----:B------:R-:W-:Y:S03]  /*5420*/  LDSM.16.M88.4 R48, [R216+0x6800] ;  /* 0x00680000d830783b */ /* 0x000fe60000000200 */
[C---:B---3--:R-:W-:Y:S08]  /*5430*/  HMMA.16816.F32.BF16 R32, R16.reuse, R8, R32 ;  /* 0x000000081020723c */ /* 0x048ff00000041820 */
[C---:B------:R-:W-:Y:S01]  /*5440*/  HMMA.16816.F32.BF16 R28, R16.reuse, R10, R28 ;  /* 0x0000000a101c723c */ /* 0x040fe2000004181c */
[----:B------:R-:W2:Y:S07]  /*5450*/  LDSM.16.M88.4 R8, [R223+0xf000] ;  /* 0x00f00000df08783b */ /* 0x000eae0000000200 */
[C---:B------:R-:W-:Y:S08]  /*5460*/  HMMA.16816.F32.BF16 R80, R16.reuse, R52, R80 ;  /* 0x000000341050723c */ /* 0x040ff00000041850 */
[C---:B------:R-:W-:Y:S08]  /*5470*/  HMMA.16816.F32.BF16 R20, R16.reuse, R54, R20 ;  /* 0x000000361014723c */ /* 0x040ff00000041814 */
[C---:B------:R-:W-:Y:S08]  /*5480*/  HMMA.16816.F32.BF16 R68, R16.reuse, R60, R68 ;  /* 0x0000003c1044723c */ /* 0x040ff00000041844 */
[C---:B------:R-:W-:Y:S08]  /*5490*/  HMMA.16816.F32.BF16 R64, R16.reuse, R62, R64 ;  /* 0x0000003e1040723c */ /* 0x040ff00000041840 */
[C---:B----4-:R-:W-:Y:S08]  /*54a0*/  HMMA.16816.F32.BF16 R72, R16.reuse, R44, R72 ;  /* 0x0000002c1048723c */ /* 0x050ff00000041848 */
[----:B------:R-:W-:Y:S01]  /*54b0*/  HMMA.16816.F32.BF16 R56, R16, R46, R56 ;  /* 0x0000002e1038723c */ /* 0x000fe20000041838 */
[----:B------:R-:W3:Y:S04]  /*54c0*/  LDSM.16.M88.4 R16, [R216+0x6000] ;  /* 0x00600000d810783b */ /* 0x000ee80000000200 */
[----:B------:R-:W4:Y:S03]  /*54d0*/  LDSM.16.M88.4 R44, [R216+0x7000] ;  /* 0x00700000d82c783b */ /* 0x000f260000000200 */
[C---:B-1----:R-:W-:Y:S08]  /*54e0*/  HMMA.16816.F32.BF16 R32, R76.reuse, R24, R32 ;  /* 0x000000184c20723c */ /* 0x042ff00000041820 */
[----:B------:R-:W-:Y:S01]  /*54f0*/  HMMA.16816.F32.BF16 R28, R76, R26, R28 ;  /* 0x0000001a4c1c723c */ /* 0x000fe2000004181c */
[----:B------:R-:W1:Y:S01]  /*5500*/  LDSM.16.M88.4 R24, [R216+0x7800] ;  /* 0x00780000d818783b */ /* 0x000e620000000200 */
[----:B------:R-:W-:-:S06]  /*5510*/  DEPBAR.LE SB0, 0x0 ;  /* 0x000080000000791a */ /* 0x000fcc0000000000 */
[C---:B-----5:R-:W-:Y:S08]  /*5520*/  HMMA.16816.F32.BF16 R80, R76.reuse, R12, R80 ;  /* 0x0000000c4c50723c */ /* 0x060ff00000041850 */
[C---:B------:R-:W-:Y:S08]  /*5530*/  HMMA.16816.F32.BF16 R20, R76.reuse, R14, R20 ;  /* 0x0000000e4c14723c */ /* 0x040ff00000041814 */
[C---:B--2---:R-:W-:Y:S08]  /*5540*/  HMMA.16816.F32.BF16 R68, R76.reuse, R8, R68 ;  /* 0x000000084c44723c */ /* 0x044ff00000041844 */
[C---:B------:R-:W-:Y:S08]  /*5550*/  HMMA.16816.F32.BF16 R64, R76.reuse, R10, R64 ;  /* 0x0000000a4c40723c */ /* 0x040ff00000041840 */
[C---:B------:R-:W-:Y:S08]  /*5560*/  HMMA.16816.F32.BF16 R72, R76.reuse, R36, R72 ;  /* 0x000000244c48723c */ /* 0x040ff00000041848 */
[----:B------:R-:W-:Y:S08]  /*5570*/  HMMA.16816.F32.BF16 R56, R76, R38, R56 ;  /* 0x000000264c38723c */ /* 0x000ff00000041838 */
[C---:B---3--:R-:W-:Y:S08]  /*5580*/  HMMA.16816.F32.BF16 R32, R40.reuse, R16, R32 ;  /* 0x000000102820723c */ /* 0x048ff00000041820 */
[C---:B------:R-:W-:Y:S08]  /*5590*/  HMMA.16816.F32.BF16 R28, R40.reuse, R18, R28 ;  /* 0x00000012281c723c */ /* 0x040ff0000004181c */
[C---:B------:R-:W-:Y:S08]  /*55a0*/  HMMA.16816.F32.BF16 R80, R40.reuse, R48, R80 ;  /* 0x000000302850723c */ /* 0x040ff00000041850 */
[C---:B------:R-:W-:Y:S08]  /*55b0*/  HMMA.16816.F32.BF16 R20, R40.reuse, R50, R20 ;  /* 0x000000322814723c */ /* 0x040ff00000041814 */
[C---:B----4-:R-:W-:Y:S08]  /*55c0*/  HMMA.16816.F32.BF16 R68, R40.reuse, R44, R68 ;  /* 0x0000002c2844723c */ /* 0x050ff00000041844 */
[C---:B------:R-:W-:Y:S08]  /*55d0*/  HMMA.16816.F32.BF16 R64, R40.reuse, R46, R64 ;  /* 0x0000002e2840723c */ /* 0x040ff00000041840 */
[C---:B-1----:R-:W-:Y:S08]  /*55e0*/  HMMA.16816.F32.BF16 R72, R40.reuse, R24, R72 ;  /* 0x000000182848723c */ /* 0x042ff00000041848 */
[----:B------:R-:W-:Y:S01]  /*55f0*/  HMMA.16816.F32.BF16 R56, R40, R26, R56 ;  /* 0x0000001a2838723c */ /* 0x000fe20000041838 */
[----:B------:R-:W-:Y:S06]  /*5600*/  BAR.SYNC.DEFER_BLOCKING 0x0 ;  /* 0x0000000000007b1d */ /* 0x000fec0000010000 */
[----:B------:R-:W-:Y:S05]  /*5610*/  @!P6 BRA `(.L_x_2302) ;  /* 0x00000ef00000e947 */ /* 0x000fea0003800000 */
[----:B------:R-:W-:-:S13]  /*5620*/  PLOP3.LUT P0, PT, PT, PT, UP6, 0x40, 0x0 ;  /* 0x000000000000781c */ /* 0x000fda0003f0e868 */
[----:B------:R-:W-:Y:S05]  /*5630*/  @P0 BRA `(.L_x_2303) ;  /* 0x0000049000000947 */ /* 0x000fea0003800000 */
[----:B------:R-:W1:Y:S01]  /*5640*/  I2F.RP R3, UR10 ;  /* 0x0000000a00037d06 */ /* 0x000e620008209400 */
[----:B------:R-:W-:Y:S01]  /*5650*/  UIADD3 UR12, UR14, -0x40, URZ ;  /* 0xffffffc00e0c7890 */ /* 0x000fe2000fffe03f */
[----:B------:R-:W-:Y:S01]  /*5660*/  IMAD.U32 R5, RZ, RZ, UR14 ;  /* 0x0000000eff057e24 */ /* 0x000fe2000f8e00ff */
[----:B------:R-:W-:-:S04]  /*5670*/  UMOV UR16, URZ ;  /* 0x0000003f00107c82 */ /* 0x000fc80008000000 */
[----:B------:R-:W-:-:S04]  /*5680*/  IABS R5, R5 ;  /* 0x0000000500057213 */ /* 0x000fc80000000000 */
[----:B------:R-:W2:Y:S01]  /*5690*/  R2UR UR9, R5 ;  /* 0x00000000050973c2 */ /* 0x000ea200000e0000 */
[----:B-1----:R-:W1:Y:S02]  /*56a0*/  MUFU.RCP R3, R3 ;  /* 0x0000000300037308 */ /* 0x002e640000001000 */
[----:B-1----:R-:W-:-:S06]  /*56b0*/  IADD3 R3, R3, 0xffffffe, RZ ;  /* 0x0ffffffe03037810 */ /* 0x002fcc0007ffe0ff */
[----:B------:R-:W1:Y:S02]  /*56c0*/  F2I.FTZ.U32.TRUNC.NTZ R3, R3 ;  /* 0x0000000300037305 */ /* 0x000e64000021f000 */
[----:B-1----:R1:W3:Y:S02]  /*56d0*/  R2UR UR17, R3 ;  /* 0x00000000031173c2 */ /* 0x0022e400000e0000 */
[----:B-1----:R-:W-:Y:S01]  /*56e0*/  IMAD.U32 R3, RZ, RZ, UR12 ;  /* 0x0000000cff037e24 */ /* 0x002fe2000f8e00ff */
[----:B---3--:R-:W-:-:S04]  /*56f0*/  UIADD3 UR4, URZ, -UR17, URZ ;  /* 0x800000113f047290 */ /* 0x008fc8000fffe03f */
[----:B------:R-:W-:Y:S01]  /*5700*/  IABS R3, R3 ;  /* 0x0000000300037213 */ /* 0x000fe20000000000 */
[----:B------:R-:W-:-:S03]  /*5710*/  UIMAD UR4, UR4, UR10, URZ ;  /* 0x0000000a040472a4 */ /* 0x000fc6000f8e023f */
[----:B------:R-:W1:Y:S01]  /*5720*/  R2UR UR5, R3 ;  /* 0x00000000030573c2 */ /* 0x000e6200000e0000 */
[----:B------:R-:W-:-:S04]  /*5730*/  UIMAD.WIDE.U32 UR16, UR17, UR4, UR16 ;  /* 0x00000004111072a5 */ /* 0x000fc8000f8e0010 */
[----:B--2---:R-:W-:-:S07]  /*5740*/  UIMAD.WIDE.U32 UR18, UR17, UR9, URZ ;  /* 0x00000009111272a5 */ /* 0x004fce000f8e003f */
[----:B------:R-:W-:Y:S02]  /*5750*/  UMOV UR15, UR19 ;  /* 0x00000013000f7c82 */ /* 0x000fe40008000000 */
[----:B------:R-:W-:-:S04]  /*5760*/  UIADD3 UR7, -UR15, URZ, URZ ;  /* 0x0000003f0f077290 */ /* 0x000fc8000fffe13f */
[----:B------:R-:W-:-:S04]  /*5770*/  UIMAD UR7, UR10, UR7, UR9 ;  /* 0x000000070a0772a4 */ /* 0x000fc8000f8e0209 */
[----:B------:R-:W-:Y:S02]  /*5780*/  UISETP.GT.U32.AND UP2, UPT, UR10, UR7, UPT ;  /* 0x000000070a00728c */ /* 0x000fe4000bf44070 */
[----:B-1----:R-:W-:-:S07]  /*5790*/  UIMAD.WIDE.U32 UR16, UR17, UR5, URZ ;  /* 0x00000005111072a5 */ /* 0x002fce000f8e003f */
[----:B------:R-:W-:Y:S02]  /*57a0*/  UMOV UR13, UR17 ;  /* 0x00000011000d7c82 */ /* 0x000fe40008000000 */
[----:B------:R-:W-:Y:S02]  /*57b0*/  UIADD3 UR4, -UR13, URZ, URZ ;  /* 0x0000003f0d047290 */ /* 0x000fe4000fffe13f */
[----:B------:R-:W-:Y:S02]  /*57c0*/  @!UP2 UIADD3 UR7, UR7, -UR10, URZ ;  /* 0x8000000a0707a290 */ /* 0x000fe4000fffe03f */
[----:B------:R-:W-:Y:S02]  /*57d0*/  UIMAD UR5, UR10, UR4, UR5 ;  /* 0x000000040a0572a4 */ /* 0x000fe4000f8e0205 */
[----:B------:R-:W-:Y:S02]  /*57e0*/  UISETP.GE.U32.AND UP4, UPT, UR7, UR10, UPT ;  /* 0x0000000a0700728c */ /* 0x000fe4000bf86070 */
[----:B------:R-:W-:-:S02]  /*57f0*/  UISETP.GT.U32.AND UP0, UPT, UR10, UR5, UPT ;  /* 0x000000050a00728c */ /* 0x000fc4000bf04070 */
[----:B------:R-:W-:Y:S02]  /*5800*/  ULDC UR4, c[0x0][0x2d0] ;  /* 0x0000b40000047ab9 */ /* 0x000fe40000000800 */
[----:B------:R-:W-:Y:S02]  /*5810*/  ULOP3.LUT UR12, UR12, UR4, URZ, 0x3c, !UPT ;  /* 0x000000040c0c7292 */ /* 0x000fe4000f8e3c3f */
[----:B------:R-:W-:Y:S02]  /*5820*/  @!UP2 UIADD3 UR15, UR15, 0x1, URZ ;  /* 0x000000010f0fa890 */ /* 0x000fe4000fffe03f */
[----:B------:R-:W-:Y:S02]  /*5830*/  UISETP.NE.AND UP2, UPT, URZ, UR4, UPT ;  /* 0x000000043f00728c */ /* 0x000fe4000bf45270 */
[----:B------:R-:W-:Y:S02]  /*5840*/  @UP4 UIADD3 UR15, UR15, 0x1, URZ ;  /* 0x000000010f0f4890 */ /* 0x000fe4000fffe03f */
[----:B------:R-:W-:-:S02]  /*5850*/  @!UP0 UIADD3 UR5, UR5, -UR10, URZ ;  /* 0x8000000a05058290 */ /* 0x000fc4000fffe03f */
[----:B------:R-:W-:Y:S02]  /*5860*/  @!UP0 UIADD3 UR13, UR13, 0x1, URZ ;  /* 0x000000010d0d8890 */ /* 0x000fe4000fffe03f */
[----:B------:R-:W-:Y:S02]  /*5870*/  UISETP.GE.U32.AND UP3, UPT, UR5, UR10, UPT ;  /* 0x0000000a0500728c */ /* 0x000fe4000bf66070 */
[----:B------:R-:W-:Y:S02]  /*5880*/  ULOP3.LUT UR5, UR14, UR4, URZ, 0x3c, !UPT ;  /* 0x000000040e057292 */ /* 0x000fe4000f8e3c3f */
[----:B------:R-:W-:Y:S02]  /*5890*/  UISETP.GE.AND UP0, UPT, UR12, URZ, UPT ;  /* 0x0000003f0c00728c */ /* 0x000fe4000bf06270 */
[----:B------:R-:W-:Y:S02]  /*58a0*/  UISETP.GE.AND UP1, UPT, UR5, URZ, UPT ;  /* 0x0000003f0500728c */ /* 0x000fe4000bf26270 */
[----:B------:R-:W-:-:S03]  /*58b0*/  ULOP3.LUT UR5, URZ, UR4, URZ, 0x33, !UPT ;  /* 0x000000043f057292 */ /* 0x000fc6000f8e333f */
[----:B------:R-:W-:-:S04]  /*58c0*/  @UP3 UIADD3 UR13, UR13, 0x1, URZ ;  /* 0x000000010d0d3890 */ /* 0x000fc8000fffe03f */
[----:B------:R-:W-:Y:S02]  /*58d0*/  @!UP0 UIADD3 UR13, -UR13, URZ, URZ ;  /* 0x0000003f0d0d8290 */ /* 0x000fe4000fffe13f */
[----:B------:R-:W-:-:S04]  /*58e0*/  @!UP1 UIADD3 UR15, -UR15, URZ, URZ ;  /* 0x0000003f0f0f9290 */ /* 0x000fc8000fffe13f */
        /* <DEDUP_REMOVED lines=19> */
[----:B-1----:R-:W-:Y:S01]  /*5a20*/  MOV R7, UR13 ;  /* 0x0000000d00077c02 */ /* 0x002fe20008000f00 */
[----:B------:R-:W-:-:S04]  /*5a30*/  IMAD.U32 R6, RZ, RZ, UR12 ;  /* 0x0000000cff067e24 */ /* 0x000fc8000f8e00ff */
[----:B------:R-:W-:Y:S01]  /*5a40*/  IMAD.U32 R7, RZ, RZ, UR5 ;  /* 0x00000005ff077e24 */ /* 0x000fe2000f8e00ff */
[----:B--2---:R-:W-:-:S04]  /*5a50*/  IADD3 R3, -R5, R3, RZ ;  /* 0x0000000305037210 */ /* 0x004fc80007ffe1ff */
[----:B------:R-:W-:Y:S01]  /*5a60*/  SHF.R.S32.HI R9, RZ, 0x1f, R3 ;  /* 0x0000001fff097819 */ /* 0x000fe20000011403 */
[----:B------:R-:W-:-:S04]  /*5a70*/  IMAD.WIDE.U32 R6, R3, c[0x0][0x180], R6 ;  /* 0x0000600003067a25 */ /* 0x000fc800078e0006 */
[----:B------:R-:W-:Y:S01]  /*5a80*/  IMAD R9, R9, c[0x0][0x180], RZ ;  /* 0x0000600009097a24 */ /* 0x000fe200078e02ff */
[----:B------:R-:W-:-:S03]  /*5a90*/  MOV R10, R6 ;  /* 0x00000006000a7202 */ /* 0x000fc60000000f00 */
[----:B------:R-:W-:-:S05]  /*5aa0*/  IMAD R9, R3, c[0x0][0x184], R9 ;  /* 0x0000610003097a24 */ /* 0x000fca00078e0209 */
[----:B------:R-:W-:Y:S01]  /*5ab0*/  IADD3 R9, R7, R9, RZ ;  /* 0x0000000907097210 */ /* 0x000fe20007ffe0ff */
[----:B------:R-:W-:Y:S05]  /*5ac0*/  BRA `(.L_x_2304) ;  /* 0x0000004000007947 */ /* 0x000fea0003800000 */
.L_x_2303:
[----:B------:R-:W-:-:S04]  /*5ad0*/  ULEA UR4, -UR8, URZ, 0x6 ;  /* 0x0000003f08047291 */ /* 0x000fc8000f8e313f */
[----:B------:R-:W-:Y:S02]  /*5ae0*/  USHF.R.S32.HI UR5, URZ, 0x1f, UR4 ;  /* 0x0000001f3f057899 */ /* 0x000fe40008011404 */
[----:B------:R-:W-:-:S04]  /*5af0*/  MOV R10, UR4 ;  /* 0x00000004000a7c02 */ /* 0x000fc80008000f00 */
[----:B------:R-:W-:Y:S02]  /*5b00*/  MOV R9, UR5 ;  /* 0x0000000500097c02 */ /* 0x000fe40008000f00 */
.L_x_2304:
        /* <DEDUP_REMOVED lines=11> */
[----:B------:R-:W-:Y:S01]  /*5bc0*/  @!P4 IMAD.X R3, R9, 0x1, R165, P0 ;  /* 0x000000010903c824 */ /* 0x000fe200000e06a5 */
[C---:B------:R-:W-:Y:S02]  /*5bd0*/  @!P4 LEA R36, P1, R5.reuse, c[0x0][0x168], 0x1 ;  /* 0x00005a000524ca11 */ /* 0x040fe400078208ff */
[-C--:B------:R-:W-:Y:S01]  /*5be0*/  @!P3 IADD3 R6, P0, R10, R200.reuse, RZ ;  /* 0x000000c80a06b210 */ /* 0x080fe20007f1e0ff */
[----:B------:R-:W-:Y:S01]  /*5bf0*/  @!PT LDS RZ, [RZ] ;  /* 0x00000000fffff984 */ /* 0x000fe20000000800 */
[----:B------:R-:W-:Y:S01]  /*5c00*/  @!PT LDS RZ, [RZ] ;  /* 0x00000000fffff984 */ /* 0x000fe20000000800 */
[----:B------:R-:W-:Y:S01]  /*5c10*/  @!PT LDS RZ, [RZ] ;  /* 0x00000000fffff984 */ /* 0x000fe20000000800 */
[----:B------:R1:W-:Y:S01]  /*5c20*/  @!P5 LDGSTS.E.BYPASS.LTC128B.128 [R235+0x8000], [R42.64] ;  /* 0x080000002aebdfae */ /* 0x0003e2000b901d62 */
[----:B------:R-:W-:Y:S02]  /*5c30*/  @!P4 LEA.HI.X R37, R5, c[0x0][0x16c], R3, 0x1, P1 ;  /* 0x00005b000525ca11 */ /* 0x000fe400008f0c03 */
[----:B------:R-:W-:Y:S01]  /*5c40*/  @!P3 LEA R26, P1, R6, c[0x0][0x168], 0x1 ;  /* 0x00005a00061aba11 */ /* 0x000fe200078208ff */
[C---:B------:R-:W-:Y:S01]  /*5c50*/  @!P3 IMAD.X R3, R9.reuse, 0x1, R165, P0 ;  /* 0x000000010903b824 */ /* 0x040fe200000e06a5 */
        /* <DEDUP_REMOVED lines=19> */
[C---:B------:R-:W-:Y:S01]  /*5d90*/  @!P5 IMAD.X R3, R7.reuse, 0x1, R165, P0 ;  /* 0x000000010703d824 */ /* 0x040fe200000e06a5 */
        /* <DEDUP_REMOVED lines=13> */
[C---:B------:R-:W-:Y:S01]  /*5e70*/  @!P3 IMAD.X R3, R7.reuse, 0x1, R165, P0 ;  /* 0x000000010703b824 */ /* 0x040fe200000e06a5 */
        /* <DEDUP_REMOVED lines=19> */
[C---:B------:R-:W-:Y:S01]  /*5fb0*/  @!P5 IMAD.X R3, R7.reuse, 0x1, R165, P0 ;  /* 0x000000010703d824 */ /* 0x040fe200000e06a5 */
[-C--:B------:R-:W-:Y:S01]  /*5fc0*/  @!P4 IADD3 R5, P0, R8, R200.reuse, RZ ;  /* 0x000000c80805c210 */ /* 0x080fe20007f1e0ff */
        /* <DEDUP_REMOVED lines=74> */
[----:B------:R-:W-:-:S04]  /*6470*/  LEA R6, P0, R8, c[0x0][0x168], 0x1 ;  /* 0x00005a0008067a11 */ /* 0x000fc800078008ff */
[----:B------:R-:W-:-:S05]  /*6480*/  LEA.HI.X R7, R8, c[0x0][0x16c], R7, 0x1, P0 ;  /* 0x00005b0008077a11 */ /* 0x000fca00000f0c07 */
[----:B------:R-:W-:Y:S01]  /*6490*/  @!PT LDS RZ, [RZ] ;  /* 0x00000000fffff984 */ /* 0x000fe20000000800 */
[----:B------:R-:W-:Y:S01]  /*64a0*/  @!PT LDS RZ, [RZ] ;  /* 0x00000000fffff984 */ /* 0x000fe20000000800 */
[----:B------:R-:W-:Y:S01]  /*64b0*/  @!PT LDS RZ, [RZ] ;  /* 0x00000000fffff984 */ /* 0x000fe20000000800 */
[----:B------:R2:W-:Y:S04]  /*64c0*/  LDGSTS.E.BYPASS.LTC128B.128 [R235+0xf800], [R6.64+0x180] ;  /* 0x0f80018006eb7fae */ /* 0x0005e8000b901d62 */
.L_x_2306:
[----:B------:R-:W-:Y:S05]  /*64d0*/  BSYNC B0 ;  /* 0x0000000000007941 */ /* 0x000fea0003800000 */
.L_x_2305:
[----:B------:R-:W0:Y:S01]  /*64e0*/  LDGDEPBAR ;  /* 0x00000000000079af */ /* 0x000e220000000000 */
[----:B------:R-:W-:-:S04]  /*64f0*/  IADD3 R200, P0, R10, R200, RZ ;  /* 0x000000c80ac87210 */ /* 0x000fc80007f1e0ff */
[----:B------:R-:W-:Y:S02]  /*6500*/  IADD3.X R165, R9, R165, RZ, P0, !PT ;  /* 0x000000a509a57210 */ /* 0x000fe400007fe4ff */
.L_x_2302:
[----:B-1----:R-:W-:Y:S01]  /*6510*/  IADD3 R12, R234, UR14, RZ ;  /* 0x0000000eea0c7c10 */ /* 0x002fe2000fffe0ff */
[----:B------:R-:W-:-:S03]  /*6520*/  IMAD.SHL.U32 R224, R4, 0x2, RZ ;  /* 0x0000000204e07824 */ /* 0x000fc600078e00ff */
[----:B------:R-:W-:Y:S01]  /*6530*/  IADD3 R5, R12, 0x1, RZ ;  /* 0x000000010c057810 */ /* 0x000fe20007ffe0ff */
[--C-:B------:R-:W-:Y:S01]  /*6540*/  IMAD R222, R2, 0x2, R224.reuse ;  /* 0x0000000202de7824 */ /* 0x100fe200078e02e0 */
[----:B------:R-:W-:Y:S01]  /*6550*/  IADD3 R3, R12, 0x8, RZ ;  /* 0x000000080c037810 */ /* 0x000fe20007ffe0ff */
[----:B------:R-:W-:Y:S01]  /*6560*/  LDSM.16.MT88.4 R156, [R224+0x10000] ;  /* 0x01000000e09c783b */ /* 0x000fe20000004200 */
[C---:B------:R-:W-:Y:S01]  /*6570*/  ISETP.GE.AND P3, PT, R5.reuse, R240, PT ;  /* 0x000000f00500720c */ /* 0x040fe20003f66270 */
[----:B------:R-:W-:Y:S01]  /*6580*/  IMAD R221, R0, 0x2, R224 ;  /* 0x0000000200dd7824 */ /* 0x000fe200078e02e0 */
[C---:B------:R-:W-:Y:S01]  /*6590*/  ISETP.GE.AND P0, PT, R5.reuse, R238, PT ;  /* 0x000000ee0500720c */ /* 0x040fe20003f06270 */
[----:B------:R-:W-:Y:S01]  /*65a0*/  LDSM.16.MT88.4 R148, [R222+0x10000] ;  /* 0x01000000de94783b */ /* 0x000fe20000004200 */
[----:B------:R-:W-:Y:S01]  /*65b0*/  ISETP.GE.AND P4, PT, R12, R240, PT ;  /* 0x000000f00c00720c */ /* 0x000fe20003f86270 */
[----:B------:R-:W-:Y:S01]  /*65c0*/  IMAD R220, R0, 0x2, R222 ;  /* 0x0000000200dc7824 */ /* 0x000fe200078e02de */
[----:B------:R-:W-:Y:S01]  /*65d0*/  ISETP.GE.AND P1, PT, R12, R238, PT ;  /* 0x000000ee0c00720c */ /* 0x000fe20003f26270 */
[----:B------:R-:W-:Y:S01]  /*65e0*/  LDSM.16.MT88.4 R140, [R221+0x10000] ;  /* 0x01000000dd8c783b */ /* 0x000fe20000004200 */
[----:B------:R-:W-:-:S02]  /*65f0*/  ISETP.LT.OR P3, PT, R5, R241, P3 ;  /* 0x000000f10500720c */ /* 0x000fc40001f61670 */
[----:B------:R-:W-:Y:S01]  /*6600*/  ISETP.LT.OR P0, PT, R5, R239, P0 ;  /* 0x000000ef0500720c */ /* 0x000fe20000701670 */
[----:B------:R-:W-:Y:S01]  /*6610*/  LDSM.16.MT88.4 R132, [R220+0x10000] ;  /* 0x01000000dc84783b */ /* 0x000fe20000004200 */
[C---:B--2---:R-:W-:Y:S02]  /*6620*/  IADD3 R6, R12.reuse, 0x9, RZ ;  /* 0x000000090c067810 */ /* 0x044fe40007ffe0ff */
[C---:B------:R-:W-:Y:S01]  /*6630*/  ISETP.GE.AND P5, PT, R3.reuse, R240, PT ;  /* 0x000000f00300720c */ /* 0x040fe20003fa6270 */
[----:B------:R-:W-:Y:S01]  /*6640*/  LDSM.16.MT88.4 R40, [R224+0x12000] ;  /* 0x01200000e028783b */ /* 0x000fe20000004200 */
[----:B------:R-:W-:Y:S02]  /*6650*/  ISETP.GE.AND P2, PT, R3, R238, PT ;  /* 0x000000ee0300720c */ /* 0x000fe40003f46270 */
[C---:B------:R-:W-:Y:S01]  /*6660*/  ISETP.LT.OR P4, PT, R12.reuse, R241, P4 ;  /* 0x000000f10c00720c */ /* 0x040fe20002781670 */
[----:B------:R-:W-:Y:S01]  /*6670*/  LDSM.16.MT88.4 R48, [R222+0x12000] ;  /* 0x01200000de30783b */ /* 0x000fe20000004200 */
[----:B------:R-:W-:-:S02]  /*6680*/  ISETP.LT.OR P1, PT, R12, R239, P1 ;  /* 0x000000ef0c00720c */ /* 0x000fc40000f21670 */
[----:B------:R-:W-:Y:S01]  /*6690*/  IADD3 R5, R12, 0x10, RZ ;  /* 0x000000100c057810 */ /* 0x000fe20007ffe0ff */
[----:B------:R-:W-:Y:S01]  /*66a0*/  LDSM.16.MT88.4 R88, [R221+0x14000] ;  /* 0x01400000dd58783b */ /* 0x000fe20000004200 */
[----:B------:R-:W-:Y:S02]  /*66b0*/  FSEL R11, R33, -INF , !P3 ;  /* 0xff800000210b7808 */ /* 0x000fe40005800000 */
[----:B------:R-:W-:Y:S01]  /*66c0*/  FSEL R7, R35, -INF , !P0 ;  /* 0xff80000023077808 */ /* 0x000fe20004000000 */
[----:B------:R-:W-:Y:S01]  /*66d0*/  LDSM.16.MT88.4 R96, [R220+0x14000] ;  /* 0x01400000dc60783b */ /* 0x000fe20000004200 */
[C---:B------:R-:W-:Y:S02]  /*66e0*/  ISETP.GE.AND P3, PT, R6.reuse, R240, PT ;  /* 0x000000f00600720c */ /* 0x040fe40003f66270 */
[----:B------:R-:W-:Y:S01]  /*66f0*/  ISETP.GE.AND P0, PT, R6, R238, PT ;  /* 0x000000ee0600720c */ /* 0x000fe20003f06270 */
[----:B------:R-:W-:Y:S01]  /*6700*/  LDSM.16.MT88.4 R104, [R224+0x16000] ;  /* 0x01600000e068783b */ /* 0x000fe20000004200 */
[----:B------:R-:W-:-:S02]  /*6710*/  ISETP.LT.OR P5, PT, R3, R241, P5 ;  /* 0x000000f10300720c */ /* 0x000fc40002fa1670 */
[----:B------:R-:W-:Y:S01]  /*6720*/  ISETP.LT.OR P2, PT, R3, R239, P2 ;  /* 0x000000ef0300720c */ /* 0x000fe20001741670 */
        /* <DEDUP_REMOVED lines=8> */
[----:B------:R-:W-:Y:S02]  /*67b0*/  ISETP.LT.OR P0, PT, R6, R239, P0 ;  /* 0x000000ef0600720c */ /* 0x000fe40000701670 */
[C---:B------:R-:W-:Y:S02]  /*67c0*/  IADD3 R6, R12.reuse, 0x11, RZ ;  /* 0x000000110c067810 */ /* 0x040fe40007ffe0ff */
[C---:B------:R-:W-:Y:S02]  /*67d0*/  ISETP.LT.OR P4, PT, R5.reuse, R241, P4 ;  /* 0x000000f10500720c */ /* 0x040fe40002781670 */
[----:B------:R-:W-:Y:S02]  /*67e0*/  ISETP.LT.OR P1, PT, R5, R239, P1 ;  /* 0x000000ef0500720c */ /* 0x000fe40000f21670 */
[----:B------:R-:W-:Y:S02]  /*67f0*/  IADD3 R5, R12, 0x18, RZ ;  /* 0x000000180c057810 */ /* 0x000fe40007ffe0ff */
[----:B------:R-:W-:-:S02]  /*6800*/  FSEL R29, R29, -INF , !P3 ;  /* 0xff8000001d1d7808 */ /* 0x000fc40005800000 */
[----:B------:R-:W-:Y:S02]  /*6810*/  FSEL R31, R31, -INF , !P0 ;  /* 0xff8000001f1f7808 */ /* 0x000fe40004000000 */
[C---:B------:R-:W-:Y:S02]  /*6820*/  ISETP.GE.AND P3, PT, R6.reuse, R240, PT ;  /* 0x000000f00600720c */ /* 0x040fe40003f66270 */
[----:B------:R-:W-:Y:S02]  /*6830*/  ISETP.GE.AND P0, PT, R6, R238, PT ;  /* 0x000000ee0600720c */ /* 0x000fe40003f06270 */
[----:B------:R-:W-:Y:S02]  /*6840*/  FSEL R28, R28, -INF , !P5 ;  /* 0xff8000001c1c7808 */ /* 0x000fe40006800000 */
[----:B------:R-:W-:Y:S02]  /*6850*/  FSEL R30, R30, -INF , !P2 ;  /* 0xff8000001e1e7808 */ /* 0x000fe40005000000 */
[----:B------:R-:W-:-:S02]  /*6860*/  ISETP.GE.AND P5, PT, R5, R240, PT ;  /* 0x000000f00500720c */ /* 0x000fc40003fa6270 */
[C---:B------:R-:W-:Y:S02]  /*6870*/  ISETP.GE.AND P2, PT, R5.reuse, R238, PT ;  /* 0x000000ee0500720c */ /* 0x040fe40003f46270 */
[C---:B------:R-:W-:Y:S02]  /*6880*/  ISETP.LT.OR P3, PT, R6.reuse, R241, P3 ;  /* 0x000000f10600720c */ /* 0x040fe40001f61670 */
[----:B------:R-:W-:Y:S02]  /*6890*/  ISETP.LT.OR P0, PT, R6, R239, P0 ;  /* 0x000000ef0600720c */ /* 0x000fe40000701670 */
[----:B------:R-:W-:Y:S02]  /*68a0*/  IADD3 R14, R12, 0x19, RZ ;  /* 0x000000190c0e7810 */ /* 0x000fe40007ffe0ff */
[C---:B------:R-:W-:Y:S02]  /*68b0*/  ISETP.LT.OR P5, PT, R5.reuse, R241, P5 ;  /* 0x000000f10500720c */ /* 0x040fe40002fa1670 */
[----:B------:R-:W-:-:S02]  /*68c0*/  ISETP.LT.OR P2, PT, R5, R239, P2 ;  /* 0x000000ef0500720c */ /* 0x000fc40001741670 */
[----:B------:R-:W-:Y:S02]  /*68d0*/  FSEL R5, R81, -INF , !P3 ;  /* 0xff80000051057808 */ /* 0x000fe40005800000 */
[----:B------:R-:W-:Y:S02]  /*68e0*/  FSEL R8, R83, -INF , !P0 ;  /* 0xff80000053087808 */ /* 0x000fe40004000000 */
[C---:B------:R-:W-:Y:S02]  /*68f0*/  ISETP.GE.AND P3, PT, R14.reuse, R240, PT ;  /* 0x000000f00e00720c */ /* 0x040fe40003f66270 */
[C---:B------:R-:W-:Y:S02]  /*6900*/  ISETP.GE.AND P0, PT, R14.reuse, R238, PT ;  /* 0x000000ee0e00720c */ /* 0x040fe40003f06270 */
[C---:B------:R-:W-:Y:S02]  /*6910*/  ISETP.LT.OR P3, PT, R14.reuse, R241, P3 ;  /* 0x000000f10e00720c */ /* 0x040fe40001f61670 */
[----:B------:R-:W-:-:S02]  /*6920*/  ISETP.LT.OR P0, PT, R14, R239, P0 ;  /* 0x000000ef0e00720c */ /* 0x000fc40000701670 */
[----:B------:R-:W-:Y:S02]  /*6930*/  IADD3 R14, R12, 0x21, RZ ;  /* 0x000000210c0e7810 */ /* 0x000fe40007ffe0ff */
[----:B------:R-:W-:Y:S02]  /*6940*/  FSEL R21, R21, -INF , !P3 ;  /* 0xff80000015157808 */ /* 0x000fe40005800000 */
[----:B------:R-:W-:Y:S02]  /*6950*/  FSEL R23, R23, -INF , !P0 ;  /* 0xff80000017177808 */ /* 0x000fe40004000000 */
[C---:B------:R-:W-:Y:S02]  /*6960*/  ISETP.GE.AND P3, PT, R14.reuse, R240, PT ;  /* 0x000000f00e00720c */ /* 0x040fe40003f66270 */
[C---:B------:R-:W-:Y:S02]  /*6970*/  ISETP.GE.AND P0, PT, R14.reuse, R238, PT ;  /* 0x000000ee0e00720c */ /* 0x040fe40003f06270 */
[----:B------:R-:W-:-:S02]  /*6980*/  ISETP.LT.OR P3, PT, R14, R241, P3 ;  /* 0x000000f10e00720c */ /* 0x000fc40001f61670 */
[----:B------:R-:W-:Y:S02]  /*6990*/  ISETP.LT.OR P0, PT, R14, R239, P0 ;  /* 0x000000ef0e00720c */ /* 0x000fe40000701670 */
[----:B------:R-:W-:Y:S02]  /*69a0*/  FMNMX.FTZ R14, R3, R11, !PT ;  /* 0x0000000b030e7209 */ /* 0x000fe40007810000 */
[----:B------:R-:W-:Y:S02]  /*69b0*/  IADD3 R13, R12, 0x20, RZ ;  /* 0x000000200c0d7810 */ /* 0x000fe40007ffe0ff */
[----:B------:R-:W-:Y:S02]  /*69c0*/  FMNMX.FTZ R14, R28, R14, !PT ;  /* 0x0000000e1c0e7209 */ /* 0x000fe40007810000 */
[----:B------:R-:W-:Y:S02]  /*69d0*/  FSEL R6, R80, -INF , !P4 ;  /* 0xff80000050067808 */ /* 0x000fe40006000000 */
[----:B------:R-:W-:-:S02]  /*69e0*/  IADD3 R15, R12, 0x30, RZ ;  /* 0x000000300c0f7810 */ /* 0x000fc40007ffe0ff */
[----:B------:R-:W-:Y:S02]  /*69f0*/  FMNMX.FTZ R14, R29, R14, !PT ;  /* 0x0000000e1d0e7209 */ /* 0x000fe40007810000 */
[----:B------:R-:W-:Y:S02]  /*6a00*/  FSEL R9, R82, -INF , !P1 ;  /* 0xff80000052097808 */ /* 0x000fe40004800000 */
[C---:B------:R-:W-:Y:S01]  /*6a10*/  ISETP.GE.AND P4, PT, R13.reuse, R240, PT ;  /* 0x000000f00d00720c */ /* 0x040fe20003f86270 */
[----:B------:R-:W-:Y:S01]  /*6a20*/  LDSM.16.MT88.4 R80, [R222+0x14000] ;  /* 0x01400000de50783b */ /* 0x000fe20000004200 */
[----:B------:R-:W-:Y:S02]  /*6a30*/  ISETP.GE.AND P1, PT, R13, R238, PT ;  /* 0x000000ee0d00720c */ /* 0x000fe40003f26270 */
[----:B------:R-:W-:Y:S02]  /*6a40*/  FSEL R186, R69, -INF , !P3 ;  /* 0xff80000045ba7808 */ /* 0x000fe40005800000 */
[----:B------:R-:W-:-:S02]  /*6a50*/  FSEL R194, R71, -INF , !P0 ;  /* 0xff80000047c27808 */ /* 0x000fc40004000000 */
[C---:B------:R-:W-:Y:S02]  /*6a60*/  ISETP.GE.AND P3, PT, R15.reuse, R240, PT ;  /* 0x000000f00f00720c */ /* 0x040fe40003f66270 */
[----:B------:R-:W-:Y:S02]  /*6a70*/  ISETP.GE.AND P0, PT, R15, R238, PT ;  /* 0x000000ee0f00720c */ /* 0x000fe40003f06270 */
[----:B------:R-:W-:Y:S02]  /*6a80*/  FMNMX.FTZ R16, R6, R14, !PT ;  /* 0x0000000e06107209 */ /* 0x000fe40007810000 */
[C---:B------:R-:W-:Y:S02]  /*6a90*/  ISETP.LT.OR P4, PT, R13.reuse, R241, P4 ;  /* 0x000000f10d00720c */ /* 0x040fe40002781670 */
[----:B------:R-:W-:Y:S02]  /*6aa0*/  ISETP.LT.OR P1, PT, R13, R239, P1 ;  /* 0x000000ef0d00720c */ /* 0x000fe40000f21670 */
[----:B------:R-:W-:-:S02]  /*6ab0*/  IADD3 R13, R12, 0x28, RZ ;  /* 0x000000280c0d7810 */ /* 0x000fc40007ffe0ff */
[----:B------:R-:W-:Y:S02]  /*6ac0*/  FSEL R20, R20, -INF , !P5 ;  /* 0xff80000014147808 */ /* 0x000fe40006800000 */
[----:B------:R-:W-:Y:S02]  /*6ad0*/  ISETP.LT.OR P3, PT, R15, R241, P3 ;  /* 0x000000f10f00720c */ /* 0x000fe40001f61670 */
[----:B------:R-:W-:Y:S02]  /*6ae0*/  FMNMX.FTZ R16, R5, R16, !PT ;  /* 0x0000001005107209 */ /* 0x000fe40007810000 */
[----:B------:R-:W-:Y:S02]  /*6af0*/  ISETP.LT.OR P0, PT, R15, R239, P0 ;  /* 0x000000ef0f00720c */ /* 0x000fe40000701670 */
[----:B------:R-:W-:Y:S02]  /*6b00*/  FMNMX.FTZ R15, R10, R7, !PT ;  /* 0x000000070a0f7209 */ /* 0x000fe40007810000 */
[----:B------:R-:W-:-:S02]  /*6b10*/  FSEL R22, R22, -INF , !P2 ;  /* 0xff80000016167808 */ /* 0x000fc40005000000 */
[C---:B------:R-:W-:Y:S02]  /*6b20*/  ISETP.GE.AND P5, PT, R13.reuse, R240, PT ;  /* 0x000000f00d00720c */ /* 0x040fe40003fa6270 */
[C---:B------:R-:W-:Y:S02]  /*6b30*/  ISETP.GE.AND P2, PT, R13.reuse, R238, PT ;  /* 0x000000ee0d00720c */ /* 0x040fe40003f46270 */
[----:B------:R-:W-:Y:S02]  /*6b40*/  FMNMX.FTZ R16, R20, R16, !PT ;  /* 0x0000001014107209 */ /* 0x000fe40007810000 */
[----:B------:R-:W-:Y:S02]  /*6b50*/  FMNMX.FTZ R15, R30, R15, !PT ;  /* 0x0000000f1e0f7209 */ /* 0x000fe40007810000 */
[C---:B------:R-:W-:Y:S02]  /*6b60*/  ISETP.LT.OR P5, PT, R13.reuse, R241, P5 ;  /* 0x000000f10d00720c */ /* 0x040fe40002fa1670 */
[----:B------:R-:W-:-:S02]  /*6b70*/  ISETP.LT.OR P2, PT, R13, R239, P2 ;  /* 0x000000ef0d00720c */ /* 0x000fc40001741670 */
[----:B------:R-:W-:Y:S02]  /*6b80*/  IADD3 R13, R12, 0x29, RZ ;  /* 0x000000290c0d7810 */ /* 0x000fe40007ffe0ff */
[----:B------:R-:W-:Y:S02]  /*6b90*/  FSEL R185, R68, -INF , !P4 ;  /* 0xff80000044b97808 */ /* 0x000fe40006000000 */
[----:B------:R-:W-:Y:S02]  /*6ba0*/  FMNMX.FTZ R16, R21, R16, !PT ;  /* 0x0000001015107209 */ /* 0x000fe40007810000 */
[----:B------:R-:W-:Y:S02]  /*6bb0*/  FMNMX.FTZ R15, R31, R15, !PT ;  /* 0x0000000f1f0f7209 */ /* 0x000fe40007810000 */
[----:B------:R-:W-:Y:S02]  /*6bc0*/  ISETP.GE.AND P4, PT, R13, R240, PT ;  /* 0x000000f00d00720c */ /* 0x000fe40003f86270 */
[----:B------:R-:W-:-:S02]  /*6bd0*/  FMNMX.FTZ R16, R185, R16, !PT ;  /* 0x00000010b9107209 */ /* 0x000fc40007810000 */
[----:B------:R-:W-:Y:S02]  /*6be0*/  FMNMX.FTZ R15, R9, R15, !PT ;  /* 0x0000000f090f7209 */ /* 0x000fe40007810000 */
[----:B------:R-:W-:Y:S02]  /*6bf0*/  FSEL R193, R70, -INF , !P1 ;  /* 0xff80000046c17808 */ /* 0x000fe40004800000 */
[C---:B------:R-:W-:Y:S02]  /*6c00*/  ISETP.GE.AND P1, PT, R13.reuse, R238, PT ;  /* 0x000000ee0d00720c */ /* 0x040fe40003f26270 */
[----:B------:R-:W-:Y:S02]  /*6c10*/  ISETP.LT.OR P4, PT, R13, R241, P4 ;  /* 0x000000f10d00720c */ /* 0x000fe40002781670 */
[----:B------:R-:W-:Y:S02]  /*6c20*/  IADD3 R14, R12, 0x31, RZ ;  /* 0x000000310c0e7810 */ /* 0x000fe40007ffe0ff */
[----:B------:R-:W-:-:S02]  /*6c30*/  FSEL R187, R64, -INF , !P5 ;  /* 0xff80000040bb7808 */ /* 0x000fc40006800000 */
[----:B------:R-:W-:Y:S02]  /*6c40*/  FMNMX.FTZ R16, R186, R16, !PT ;  /* 0x00000010ba107209 */ /* 0x000fe40007810000 */
[----:B------:R-:W-:Y:S02]  /*6c50*/  FMNMX.FTZ R15, R8, R15, !PT ;  /* 0x0000000f080f7209 */ /* 0x000fe40007810000 */
[----:B------:R-:W-:Y:S02]  /*6c60*/  ISETP.LT.OR P1, PT, R13, R239, P1 ;  /* 0x000000ef0d00720c */ /* 0x000fe40000f21670 */
[----:B------:R-:W-:Y:S02]  /*6c70*/  IADD3 R13, R12, 0x38, RZ ;  /* 0x000000380c0d7810 */ /* 0x000fe40007ffe0ff */
[----:B------:R-:W-:Y:S02]  /*6c80*/  ISETP.GE.AND P5, PT, R14, R240, PT ;  /* 0x000000f00e00720c */ /* 0x000fe40003fa6270 */
[----:B------:R-:W-:-:S02]  /*6c90*/  FSEL R188, R65, -INF , !P4 ;  /* 0xff80000041bc7808 */ /* 0x000fc40006000000 */
[----:B------:R-:W-:Y:S02]  /*6ca0*/  FMNMX.FTZ R16, R187, R16, !PT ;  /* 0x00000010bb107209 */ /* 0x000fe40007810000 */
[----:B------:R-:W-:Y:S02]  /*6cb0*/  FMNMX.FTZ R15, R22, R15, !PT ;  /* 0x0000000f160f7209 */ /* 0x000fe40007810000 */
[----:B------:R-:W-:Y:S02]  /*6cc0*/  ISETP.GE.AND P4, PT, R13, R240, PT ;  /* 0x000000f00d00720c */ /* 0x000fe40003f86270 */
[----:B------:R-:W-:Y:S02]  /*6cd0*/  FSEL R198, R72, -INF , !P3 ;  /* 0xff80000048c67808 */ /* 0x000fe40005800000 */
[----:B------:R-:W-:Y:S02]  /*6ce0*/  ISETP.LT.OR P5, PT, R14, R241, P5 ;  /* 0x000000f10e00720c */ /* 0x000fe40002fa1670 */
[----:B------:R-:W-:-:S02]  /*6cf0*/  FMNMX.FTZ R16, R188, R16, !PT ;  /* 0x00000010bc107209 */ /* 0x000fc40007810000 */
[----:B------:R-:W-:Y:S02]  /*6d00*/  IADD3 R12, R12, 0x39, RZ ;  /* 0x000000390c0c7810 */ /* 0x000fe40007ffe0ff */
[----:B------:R-:W-:Y:S02]  /*6d10*/  FMNMX.FTZ R15, R23, R15, !PT ;  /* 0x0000000f170f7209 */ /* 0x000fe40007810000 */
[----:B------:R-:W-:Y:S02]  /*6d20*/  ISETP.LT.OR P4, PT, R13, R241, P4 ;  /* 0x000000f10d00720c */ /* 0x000fe40002781670 */
[----:B------:R-:W-:Y:S02]  /*6d30*/  FSEL R197, R73, -INF , !P5 ;  /* 0xff80000049c57808 */ /* 0x000fe40006800000 */
[----:B------:R-:W-:Y:S02]  /*6d40*/  FMNMX.FTZ R16, R198, R16, !PT ;  /* 0x00000010c6107209 */ /* 0x000fe40007810000 */
[----:B------:R-:W-:-:S02]  /*6d50*/  ISETP.GE.AND P3, PT, R12, R240, PT ;  /* 0x000000f00c00720c */ /* 0x000fc40003f66270 */
[----:B------:R-:W-:Y:S02]  /*6d60*/  FMNMX.FTZ R15, R193, R15, !PT ;  /* 0x0000000fc10f7209 */ /* 0x000fe40007810000 */
[----:B------:R-:W-:Y:S02]  /*6d70*/  FSEL R35, R56, -INF , !P4 ;  /* 0xff80000038237808 */ /* 0x000fe40006000000 */
[----:B------:R-:W-:Y:S02]  /*6d80*/  FMNMX.FTZ R16, R197, R16, !PT ;  /* 0x00000010c5107209 */ /* 0x000fe40007810000 */
[----:B------:R-:W-:Y:S02]  /*6d90*/  ISETP.LT.OR P3, PT, R12, R241, P3 ;  /* 0x000000f10c00720c */ /* 0x000fe40001f61670 */
[----:B------:R-:W-:Y:S02]  /*6da0*/  FSEL R195, R66, -INF , !P2 ;  /* 0xff80000042c37808 */ /* 0x000fe40005000000 */
[----:B------:R-:W-:-:S02]  /*6db0*/  FMNMX.FTZ R15, R194, R15, !PT ;  /* 0x0000000fc20f7209 */ /* 0x000fc40007810000 */
[----:B------:R-:W-:Y:S02]  /*6dc0*/  FMNMX.FTZ R17, R35, R16, !PT ;  /* 0x0000001023117209 */ /* 0x000fe40007810000 */
[C---:B------:R-:W-:Y:S02]  /*6dd0*/  ISETP.GE.AND P2, PT, R14.reuse, R238, PT ;  /* 0x000000ee0e00720c */ /* 0x040fe40003f46270 */
[----:B------:R-:W-:Y:S02]  /*6de0*/  FSEL R196, R67, -INF , !P1 ;  /* 0xff80000043c47808 */ /* 0x000fe40004800000 */
[----:B------:R-:W-:Y:S01]  /*6df0*/  FSEL R34, R57, -INF , !P3 ;  /* 0xff80000039227808 */ /* 0x000fe20005800000 */
[----:B------:R-:W-:Y:S01]  /*6e00*/  LDSM.16.MT88.4 R64, [R220+0x12000] ;  /* 0x01200000dc40783b */ /* 0x000fe20000004200 */
[----:B------:R-:W-:Y:S02]  /*6e10*/  FMNMX.FTZ R16, R195, R15, !PT ;  /* 0x0000000fc3107209 */ /* 0x000fe40007810000 */
[----:B------:R-:W-:-:S02]  /*6e20*/  ISETP.LT.OR P2, PT, R14, R239, P2 ;  /* 0x000000ef0e00720c */ /* 0x000fc40001741670 */
[C---:B------:R-:W-:Y:S02]  /*6e30*/  ISETP.GE.AND P1, PT, R13.reuse, R238, PT ;  /* 0x000000ee0d00720c */ /* 0x040fe40003f26270 */
[----:B------:R-:W-:Y:S02]  /*6e40*/  FMNMX.FTZ R15, R34, R17, !PT ;  /* 0x00000011220f7209 */ /* 0x000fe40007810000 */
[----:B------:R-:W-:Y:S02]  /*6e50*/  FSEL R32, R74, -INF , !P0 ;  /* 0xff8000004a207808 */ /* 0x000fe40004000000 */
[----:B------:R-:W-:Y:S02]  /*6e60*/  FMNMX.FTZ R14, R196, R16, !PT ;  /* 0x00000010c40e7209 */ /* 0x000fe40007810000 */
[----:B------:R-:W-:Y:S01]  /*6e70*/  ISETP.LT.OR P1, PT, R13, R239, P1 ;  /* 0x000000ef0d00720c */ /* 0x000fe20000f21670 */
[----:B------:R-:W-:Y:S01]  /*6e80*/  LDSM.16.MT88.4 R16, [R220+0x10800] ;  /* 0x01080000dc10783b */ /* 0x000fe20000004200 */
[----:B------:R-:W-:-:S02]  /*6e90*/  ISETP.GE.AND P0, PT, R12, R238, PT ;  /* 0x000000ee0c00720c */ /* 0x000fc40003f06270 */
[----:B------:R-:W-:Y:S01]  /*6ea0*/  FSEL R192, R75, -INF , !P2 ;  /* 0xff8000004bc07808 */ /* 0x000fe20005000000 */
[----:B------:R-:W1:Y:S01]  /*6eb0*/  SHFL.BFLY PT, R13, R15, 0x2, 0x1f ;  /* 0x0c401f000f0d7f89 */ /* 0x000e6200000e0000 */
[----:B------:R-:W-:Y:S02]  /*6ec0*/  FMNMX.FTZ R14, R32, R14, !PT ;  /* 0x0000000e200e7209 */ /* 0x000fe40007810000 */
[----:B------:R-:W-:Y:S01]  /*6ed0*/  ISETP.LT.OR P0, PT, R12, R239, P0 ;  /* 0x000000ef0c00720c */ /* 0x000fe20000701670 */
[----:B------:R-:W-:Y:S01]  /*6ee0*/  LDSM.16.MT88.4 R72, [R224+0x14000] ;  /* 0x01400000e048783b */ /* 0x000fe20000004200 */
[----:B------:R-:W-:Y:S02]  /*6ef0*/  FSEL R191, R58, -INF , !P1 ;  /* 0xff8000003abf7808 */ /* 0x000fe40004800000 */
[----:B------:R-:W-:Y:S02]  /*6f00*/  FMNMX.FTZ R14, R192, R14, !PT ;  /* 0x0000000ec00e7209 */ /* 0x000fe40007810000 */
[----:B------:R-:W-:-:S02]  /*6f10*/  FSEL R190, R59, -INF , !P0 ;  /* 0xff8000003bbe7808 */ /* 0x000fc40004000000 */
[----:B------:R-:W-:Y:S01]  /*6f20*/  FMNMX.FTZ R14, R191, R14, !PT ;  /* 0x0000000ebf0e7209 */ /* 0x000fe20007810000 */
[----:B------:R-:W-:Y:S03]  /*6f30*/  LDSM.16.MT88.4 R56, [R221+0x12000] ;  /* 0x01200000dd38783b */ /* 0x000fe60000004200 */
[----:B------:R-:W-:-:S05]  /*6f40*/  FMNMX.FTZ R14, R190, R14, !PT ;  /* 0x0000000ebe0e7209 */ /* 0x000fca0007810000 */
[----:B------:R-:W2:Y:S01]  /*6f50*/  SHFL.BFLY PT, R12, R14, 0x2, 0x1f ;  /* 0x0c401f000e0c7f89 */ /* 0x000ea200000e0000 */
[----:B-1----:R-:W-:-:S05]  /*6f60*/  FMNMX.FTZ R15, R15, R13, !PT ;  /* 0x0000000d0f0f7209 */ /* 0x002fca0007810000 */
[----:B------:R-:W1:Y:S01]  /*6f70*/  SHFL.BFLY PT, R164, R15, 0x1, 0x1f ;  /* 0x0c201f000fa47f89 */ /* 0x000e6200000e0000 */
[----:B--2---:R-:W-:-:S05]  /*6f80*/  FMNMX.FTZ R13, R14, R12, !PT ;  /* 0x0000000c0e0d7209 */ /* 0x004fca0007810000 */
[----:B------:R-:W2:Y:S01]  /*6f90*/  SHFL.BFLY PT, R12, R13, 0x1, 0x1f ;  /* 0x0c201f000d0c7f89 */ /* 0x000ea200000e0000 */
[----:B-1----:R-:W-:-:S04]  /*6fa0*/  FMNMX.FTZ R164, R15, R164, !PT ;  /* 0x000000a40fa47209 */ /* 0x002fc80007810000 */
[C---:B------:R-:W-:Y:S01]  /*6fb0*/  FSETP.NEU.FTZ.AND P0, PT, R164.reuse, -INF , PT ;  /* 0xff800000a400780b */ /* 0x040fe20003f1d000 */
[----:B------:R-:W-:-:S05]  /*6fc0*/  FMUL.FTZ R33, R164, c[0x0][0x23c] ;  /* 0x00008f00a4217a20 */ /* 0x000fca0000410000 */
[----:B------:R-:W-:-:S05]  /*6fd0*/  FSEL R33, R33, RZ, P0 ;  /* 0x000000ff21217208 */ /* 0x000fca0000000000 */
[--C-:B------:R-:W-:Y:S02]  /*6fe0*/  FFMA.FTZ R184, R3, c[0x0][0x23c], -R33.reuse ;  /* 0x00008f0003b87a23 */ /* 0x100fe40000010821 */
[--C-:B------:R-:W-:Y:S02]  /*6ff0*/  FFMA.FTZ R183, R11, c[0x0][0x23c], -R33.reuse ;  /* 0x00008f000bb77a23 */ /* 0x100fe40000010821 */
[--C-:B------:R-:W-:Y:S01]  /*7000*/  FFMA.FTZ R179, R28, c[0x0][0x23c], -R33.reuse ;  /* 0x00008f001cb37a23 */ /* 0x100fe20000010821 */
[----:B--2---:R-:W-:Y:S01]  /*7010*/  FMNMX.FTZ R3, R13, R12, !PT ;  /* 0x0000000c0d037209 */ /* 0x004fe20007810000 */
[--C-:B------:R-:W-:Y:S01]  /*7020*/  FFMA.FTZ R178, R29, c[0x0][0x23c], -R33.reuse ;  /* 0x00008f001db27a23 */ /* 0x100fe20000010821 */
[----:B------:R-:W-:Y:S01]  /*7030*/  MUFU.EX2 R184, R184 ;  /* 0x000000b800b87308 */ /* 0x000fe20000000800 */
[--C-:B------:R-:W-:Y:S01]  /*7040*/  FFMA.FTZ R177, R6, c[0x0][0x23c], -R33.reuse ;  /* 0x00008f0006b17a23 */ /* 0x100fe20000010821 */
[C---:B------:R-:W-:Y:S01]  /*7050*/  FSETP.NEU.FTZ.AND P0, PT, R3.reuse, -INF , PT ;  /* 0xff8000000300780b */ /* 0x040fe20003f1d000 */
[----:B------:R-:W-:Y:S01]  /*7060*/  FMUL.FTZ R189, R3, c[0x0][0x23c] ;  /* 0x00008f0003bd7a20 */ /* 0x000fe20000410000 */
[----:B------:R-:W-:Y:S01]  /*7070*/  LDSM.16.MT88.4 R12, [R224+0x10800] ;  /* 0x01080000e00c783b */ /* 0x000fe20000004200 */
[----:B------:R-:W-:-:S02]  /*7080*/  FFMA.FTZ R176, R5, c[0x0][0x23c], -R33 ;  /* 0x00008f0005b07a23 */ /* 0x000fc40000010821 */
[--C-:B------:R-:W-:Y:S01]  /*7090*/  FFMA.FTZ R173, R20, c[0x0][0x23c], -R33.reuse ;  /* 0x00008f0014ad7a23 */ /* 0x100fe20000010821 */
[----:B------:R-:W-:Y:S01]  /*70a0*/  FSEL R189, R189, RZ, P0 ;  /* 0x000000ffbdbd7208 */ /* 0x000fe20000000000 */
[----:B------:R-:W1:Y:S01]  /*70b0*/  MUFU.EX2 R183, R183 ;  /* 0x000000b700b77308 */ /* 0x000e620000000800 */
[--C-:B------:R-:W-:Y:S01]  /*70c0*/  FFMA.FTZ R172, R21, c[0x0][0x23c], -R33.reuse ;  /* 0x00008f0015ac7a23 */ /* 0x100fe20000010821 */
[----:B------:R-:W-:Y:S01]  /*70d0*/  LEA R245, P0, R200, c[0x0][0x168], 0x1 ;  /* 0x00005a00c8f57a11 */ /* 0x000fe200078008ff */
[----:B------:R-:W-:Y:S02]  /*70e0*/  FFMA.FTZ R185, R185, c[0x0][0x23c], -R33 ;  /* 0x00008f00b9b97a23 */ /* 0x000fe40000010821 */
[----:B------:R-:W-:Y:S01]  /*70f0*/  FFMA.FTZ R180, R10, c[0x0][0x23c], -R189 ;  /* 0x00008f000ab47a23 */ /* 0x000fe200000108bd */
[----:B------:R-:W-:Y:S01]  /*7100*/  LEA.HI.X R244, R200, c[0x0][0x16c], R165, 0x1, P0 ;  /* 0x00005b00c8f47a11 */ /* 0x000fe200000f0ca5 */
[--C-:B------:R-:W-:Y:S01]  /*7110*/  FFMA.FTZ R182, R7, c[0x0][0x23c], -R189.reuse ;  /* 0x00008f0007b67a23 */ /* 0x100fe200000108bd */
[----:B------:R-:W-:Y:S01]  /*7120*/  MUFU.EX2 R179, R179 ;  /* 0x000000b300b37308 */ /* 0x000fe20000000800 */
[--C-:B------:R-:W-:Y:S01]  /*7130*/  FFMA.FTZ R181, R30, c[0x0][0x23c], -R189.reuse ;  /* 0x00008f001eb57a23 */ /* 0x100fe200000108bd */
[----:B------:R-:W2:Y:S01]  /*7140*/  LDSM.16.MT88.4 R4, [R220+0x16000] ;  /* 0x01600000dc04783b */ /* 0x000ea20000004200 */
[----:B------:R-:W-:-:S02]  /*7150*/  FFMA.FTZ R174, R31, c[0x0][0x23c], -R189 ;  /* 0x00008f001fae7a23 */ /* 0x000fc400000108bd */
[--C-:B------:R-:W-:Y:S01]  /*7160*/  FFMA.FTZ R175, R9, c[0x0][0x23c], -R189.reuse ;  /* 0x00008f0009af7a23 */ /* 0x100fe200000108bd */
[----:B------:R-:W-:Y:S01]  /*7170*/  LDSM.16.MT88.4 R28, [R220+0x12800] ;  /* 0x01280000dc1c783b */ /* 0x000fe20000004200 */
[--C-:B------:R-:W-:Y:S01]  /*7180*/  FFMA.FTZ R169, R8, c[0x0][0x23c], -R189.reuse ;  /* 0x00008f0008a97a23 */ /* 0x100fe200000108bd */
[----:B------:R-:W3:Y:S01]  /*7190*/  MUFU.EX2 R178, R178 ;  /* 0x000000b200b27308 */ /* 0x000ee20000000800 */
[----:B-1----:R-:W-:Y:S01]  /*71a0*/  F2FP.BF16.PACK_AB R128, R183, R184 ;  /* 0x000000b8b780723e */ /* 0x002fe200000010ff */
[----:B------:R-:W1:Y:S01]  /*71b0*/  LDSM.16.MT88.4 R8, [R222+0x10800] ;  /* 0x01080000de08783b */ /* 0x000e620000004200 */
[--C-:B------:R-:W-:Y:S02]  /*71c0*/  FFMA.FTZ R2, R22, c[0x0][0x23c], -R189.reuse ;  /* 0x00008f0016027a23 */ /* 0x100fe400000108bd */
[----:B------:R-:W-:Y:S02]  /*71d0*/  FFMA.FTZ R0, R23, c[0x0][0x23c], -R189 ;  /* 0x00008f0017007a23 */ /* 0x000fe400000108bd */
[----:B------:R-:W-:Y:S01]  /*71e0*/  LDSM.16.MT88.4 R20, [R224+0x12800] ;  /* 0x01280000e014783b */ /* 0x000fe20000004200 */
[----:B------:R-:W-:Y:S01]  /*71f0*/  MUFU.EX2 R180, R180 ;  /* 0x000000b400b47308 */ /* 0x000fe20000000800 */
[----:B------:R-:W-:-:S02]  /*7200*/  FFMA.FTZ R186, R186, c[0x0][0x23c], -R33 ;  /* 0x00008f00baba7a23 */ /* 0x000fc40000010821 */
[--C-:B------:R-:W-:Y:S02]  /*7210*/  FFMA.FTZ R187, R187, c[0x0][0x23c], -R33.reuse ;  /* 0x00008f00bbbb7a23 */ /* 0x100fe40000010821 */
[----:B------:R-:W-:Y:S02]  /*7220*/  FFMA.FTZ R188, R188, c[0x0][0x23c], -R33 ;  /* 0x00008f00bcbc7a23 */ /* 0x000fe40000010821 */
[--C-:B------:R-:W-:Y:S01]  /*7230*/  FFMA.FTZ R193, R193, c[0x0][0x23c], -R189.reuse ;  /* 0x00008f00c1c17a23 */ /* 0x100fe200000108bd */
[----:B------:R-:W4:Y:S01]  /*7240*/  MUFU.EX2 R182, R182 ;  /* 0x000000b600b67308 */ /* 0x000f220000000800 */
[----:B---3--:R-:W-:Y:S01]  /*7250*/  F2FP.BF16.PACK_AB R130, R178, R179 ;  /* 0x000000b3b282723e */ /* 0x008fe200000010ff */
[--C-:B------:R-:W-:Y:S02]  /*7260*/  FFMA.FTZ R194, R194, c[0x0][0x23c], -R189.reuse ;  /* 0x00008f00c2c27a23 */ /* 0x100fe400000108bd */
[--C-:B------:R-:W-:Y:S02]  /*7270*/  FFMA.FTZ R195, R195, c[0x0][0x23c], -R189.reuse ;  /* 0x00008f00c3c37a23 */ /* 0x100fe400000108bd */
[----:B------:R-:W-:-:S02]  /*7280*/  FFMA.FTZ R196, R196, c[0x0][0x23c], -R189 ;  /* 0x00008f00c4c47a23 */ /* 0x000fc400000108bd */
[----:B------:R-:W-:Y:S01]  /*7290*/  MUFU.EX2 R181, R181 ;  /* 0x000000b500b57308 */ /* 0x000fe20000000800 */
[--C-:B------:R-:W-:Y:S02]  /*72a0*/  FFMA.FTZ R198, R198, c[0x0][0x23c], -R33.reuse ;  /* 0x00008f00c6c67a23 */ /* 0x100fe40000010821 */
[--C-:B------:R-:W-:Y:S02]  /*72b0*/  FFMA.FTZ R197, R197, c[0x0][0x23c], -R33.reuse ;  /* 0x00008f00c5c57a23 */ /* 0x100fe40000010821 */
[--C-:B------:R-:W-:Y:S02]  /*72c0*/  FFMA.FTZ R199, R35, c[0x0][0x23c], -R33.reuse ;  /* 0x00008f0023c77a23 */ /* 0x100fe40000010821 */
[----:B------:R-:W-:Y:S01]  /*72d0*/  FFMA.FTZ R247, R34, c[0x0][0x23c], -R33 ;  /* 0x00008f0022f77a23 */ /* 0x000fe20000010821 */
[----:B------:R-:W3:Y:S01]  /*72e0*/  MUFU.EX2 R174, R174 ;  /* 0x000000ae00ae7308 */ /* 0x000ee20000000800 */
[----:B----4-:R-:W-:Y:S01]  /*72f0*/  F2FP.BF16.PACK_AB R129, R182, R180 ;  /* 0x000000b4b681723e */ /* 0x010fe200000010ff */
[----:B------:R-:W-:-:S02]  /*7300*/  FFMA.FTZ R201, R32, c[0x0][0x23c], -R189 ;  /* 0x00008f0020c97a23 */ /* 0x000fc400000108bd */
[--C-:B------:R-:W-:Y:S01]  /*7310*/  FFMA.FTZ R192, R192, c[0x0][0x23c], -R189.reuse ;  /* 0x00008f00c0c07a23 */ /* 0x100fe200000108bd */
[----:B------:R-:W-:Y:S01]  /*7320*/  LDSM.16.MT88.4 R32, [R224+0x11800] ;  /* 0x01180000e020783b */ /* 0x000fe20000004200 */
[--C-:B------:R-:W-:Y:S02]  /*7330*/  FFMA.FTZ R191, R191, c[0x0][0x23c], -R189.reuse ;  /* 0x00008f00bfbf7a23 */ /* 0x100fe400000108bd */
[----:B------:R-:W4:Y:S01]  /*7340*/  MUFU.EX2 R177, R177 ;  /* 0x000000b100b17308 */ /* 0x000f220000000800 */
[----:B------:R-:W-:Y:S02]  /*7350*/  FFMA.FTZ R246, R190, c[0x0][0x23c], -R189 ;  /* 0x00008f00bef67a23 */ /* 0x000fe400000108bd */
[----:B------:R-:W-:Y:S02]  /*7360*/  FADD.FTZ R183, R184, R183 ;  /* 0x000000b7b8b77221 */ /* 0x000fe40000010000 */
[----:B------:R-:W-:Y:S02]  /*7370*/  FADD.FTZ R180, R180, R182 ;  /* 0x000000b6b4b47221 */ /* 0x000fe40000010000 */
[----:B------:R-:W-:Y:S01]  /*7380*/  FADD.FTZ R183, R179, R183 ;  /* 0x000000b7b3b77221 */ /* 0x000fe20000010000 */
[----:B---3--:R-:W-:Y:S01]  /*7390*/  F2FP.BF16.PACK_AB R131, R174, R181 ;  /* 0x000000b5ae83723e */ /* 0x008fe200000010ff */
[----:B------:R-:W3:Y:S01]  /*73a0*/  MUFU.EX2 R176, R176 ;  /* 0x000000b000b07308 */ /* 0x000ee20000000800 */
[----:B------:R-:W-:-:S02]  /*73b0*/  FADD.FTZ R181, R181, R180 ;  /* 0x000000b4b5b57221 */ /* 0x000fc40000010000 */
[----:B------:R-:W-:Y:S02]  /*73c0*/  FADD.FTZ R178, R178, R183 ;  /* 0x000000b7b2b27221 */ /* 0x000fe40000010000 */
[----:B------:R-:W-:Y:S01]  /*73d0*/  FADD.FTZ R181, R174, R181 ;  /* 0x000000b5aeb57221 */ /* 0x000fe20000010000 */
[C---:B------:R-:W-:Y:S01]  /*73e0*/  HMMA.16816.F32.BF16 R160, R128.reuse, R156, RZ ;  /* 0x0000009c80a0723c */ /* 0x040fe200000418ff */
[----:B----4-:R-:W-:Y:S01]  /*73f0*/  FADD.FTZ R178, R177, R178 ;  /* 0x000000b2b1b27221 */ /* 0x010fe20000010000 */
[----:B------:R-:W-:Y:S06]  /*7400*/  MUFU.EX2 R173, R173 ;  /* 0x000000ad00ad7308 */ /* 0x000fec0000000800 */
[C---:B------:R-:W-:Y:S02]  /*7410*/  HMMA.16816.F32.BF16 R152, R128.reuse, R148, RZ ;  /* 0x000000948098723c */ /* 0x040fe400000418ff */
[----:B------:R-:W-:Y:S06]  /*7420*/  MUFU.EX2 R172, R172 ;  /* 0x000000ac00ac7308 */ /* 0x000fec0000000800 */
[C---:B------:R-:W-:Y:S02]  /*7430*/  HMMA.16816.F32.BF16 R156, R128.reuse, R158, RZ ;  /* 0x0000009e809c723c */ /* 0x040fe400000418ff */
[----:B------:R-:W-:Y:S06]  /*7440*/  MUFU.EX2 R175, R175 ;  /* 0x000000af00af7308 */ /* 0x000fec0000000800 */
[C---:B------:R-:W-:Y:S02]  /*7450*/  HMMA.16816.F32.BF16 R148, R128.reuse, R150, RZ ;  /* 0x000000968094723c */ /* 0x040fe400000418ff */
[----:B------:R-:W4:Y:S06]  /*7460*/  MUFU.EX2 R169, R169 ;  /* 0x000000a900a97308 */ /* 0x000f2c0000000800 */
[C---:B------:R-:W-:Y:S02]  /*7470*/  HMMA.16816.F32.BF16 R144, R128.reuse, R140, RZ ;  /* 0x0000008c8090723c */ /* 0x040fe400000418ff */
[----:B------:R-:W-:Y:S06]  /*7480*/  MUFU.EX2 R2, R2 ;  /* 0x0000000200027308 */ /* 0x000fec0000000800 */
[C---:B------:R-:W-:Y:S02]  /*7490*/  HMMA.16816.F32.BF16 R136, R128.reuse, R132, RZ ;  /* 0x000000848088723c */ /* 0x040fe400000418ff */
[----:B------:R-:W5:Y:S06]  /*74a0*/  MUFU.EX2 R0, R0 ;  /* 0x0000000000007308 */ /* 0x000f6c0000000800 */
[C---:B------:R-:W-:Y:S02]  /*74b0*/  HMMA.16816.F32.BF16 R36, R128.reuse, R40, RZ ;  /* 0x000000288024723c */ /* 0x040fe400000418ff */
[----:B------:R-:W1:Y:S06]  /*74c0*/  MUFU.EX2 R185, R185 ;  /* 0x000000b900b97308 */ /* 0x000e6c0000000800 */
        /* <DEDUP_REMOVED lines=15> */
[----:B------:R-:W1:Y:S06]  /*75c0*/  MUFU.EX2 R198, R198 ;  /* 0x000000c600c67308 */ /* 0x000e6c0000000800 */
[C---:B------:R-:W-:Y:S02]  /*75d0*/  HMMA.16816.F32.BF16 R108, R128.reuse, R112, RZ ;  /* 0x00000070806c723c */ /* 0x040fe400000418ff */
[----:B------:R-:W1:Y:S06]  /*75e0*/  MUFU.EX2 R197, R197 ;  /* 0x000000c500c57308 */ /* 0x000e6c0000000800 */
[C---:B------:R-:W-:Y:S02]  /*75f0*/  HMMA.16816.F32.BF16 R116, R128.reuse, R120, RZ ;  /* 0x000000788074723c */ /* 0x040fe400000418ff */
[----:B------:R-:W-:Y:S06]  /*7600*/  MUFU.EX2 R199, R199 ;  /* 0x000000c700c77308 */ /* 0x000fec0000000800 */
        /* <DEDUP_REMOVED lines=18> */
[C---:B--2---:R-:W-:Y:S07]  /*7730*/  HMMA.16816.F32.BF16 R124, R128.reuse, R4, RZ ;  /* 0x00000004807c723c */ /* 0x044fee00000418ff */
[----:B---3--:R-:W-:Y:S01]  /*7740*/  F2FP.BF16.PACK_AB R4, R176, R177 ;  /* 0x000000b1b004723e */ /* 0x008fe200000010ff */
[----:B------:R-:W-:Y:S01]  /*7750*/  HMMA.16816.F32.BF16 R128, R128, R6, RZ ;  /* 0x000000068080723c */ /* 0x000fe200000418ff */
[----:B----4-:R-:W-:Y:S01]  /*7760*/  F2FP.BF16.PACK_AB R5, R169, R175 ;  /* 0x000000afa905723e */ /* 0x010fe200000010ff */
        /* <DEDUP_REMOVED lines=10> */
[----:B-1----:R-:W-:-:S07]  /*7810*/  FADD.FTZ R172, R185, R172 ;  /* 0x000000acb9ac7221 */ /* 0x002fce0000010000 */
[C---:B------:R-:W-:Y:S01]  /*7820*/  HMMA.16816.F32.BF16 R156, R4.reuse, R14, R156 ;  /* 0x0000000e049c723c */ /* 0x040fe2000004189c */
[----:B------:R-:W1:Y:S07]  /*7830*/  LDSM.16.MT88.4 R12, [R222+0x12800] ;  /* 0x01280000de0c783b */ /* 0x000e6e0000004200 */
[C---:B------:R-:W-:Y:S08]  /*7840*/  HMMA.16816.F32.BF16 R152, R4.reuse, R8, R152 ;  /* 0x000000080498723c */ /* 0x040ff00000041898 */
[C---:B------:R-:W-:Y:S01]  /*7850*/  HMMA.16816.F32.BF16 R148, R4.reuse, R10, R148 ;  /* 0x0000000a0494723c */ /* 0x040fe20000041894 */
[----:B------:R-:W2:Y:S07]  /*7860*/  LDSM.16.MT88.4 R8, [R221+0x12800] ;  /* 0x01280000dd08783b */ /* 0x000eae0000004200 */
[C---:B------:R-:W-:Y:S08]  /*7870*/  HMMA.16816.F32.BF16 R136, R4.reuse, R16, R136 ;  /* 0x000000100488723c */ /* 0x040ff00000041888 */
[C---:B------:R-:W-:Y:S01]  /*7880*/  HMMA.16816.F32.BF16 R132, R4.reuse, R18, R132 ;  /* 0x000000120484723c */ /* 0x040fe20000041884 */
[----:B------:R-:W-:Y:S07]  /*7890*/  LDSM.16.MT88.4 R16, [R224+0x14800] ;  /* 0x01480000e010783b */ /* 0x000fee0000004200 */
        /* <DEDUP_REMOVED lines=8> */
[----:B------:R-:W-:Y:S07]  /*7920*/  LDSM.16.MT88.4 R24, [R222+0x14800] ;  /* 0x01480000de18783b */ /* 0x000fee0000004200 */
        /* <DEDUP_REMOVED lines=24> */
[C---:B------:R-:W-:Y:S08]  /*7ab0*/  HMMA.16816.F32.BF16 R100, R4.reuse, R20, R100 ;  /* 0x000000140464723c */ /* 0x040ff00000041864 */
[C---:B------:R-:W-:Y:S01]  /*7ac0*/  HMMA.16816.F32.BF16 R104, R4.reuse, R22, R104 ;  /* 0x000000160468723c */ /* 0x040fe20000041868 */
[----:B------:R-:W4:Y:S07]  /*7ad0*/  LDSM.16.MT88.4 R20, [R222+0x11000] ;  /* 0x01100000de14783b */ /* 0x000f2e0000004200 */
[C---:B---3--:R-:W-:Y:S08]  /*7ae0*/  HMMA.16816.F32.BF16 R108, R4.reuse, R16, R108 ;  /* 0x00000010046c723c */ /* 0x048ff0000004186c */
[----:B------:R-:W-:Y:S01]  /*7af0*/  HMMA.16816.F32.BF16 R112, R4, R18, R112 ;  /* 0x000000120470723c */ /* 0x000fe20000041870 */
[----:B------:R-:W3:Y:S06]  /*7b00*/  LDSM.16.MT88.4 R16, [R220+0x11000] ;  /* 0x01100000dc10783b */ /* 0x000eec0000004200 */
[C---:B------:R-:W-:Y:S01]  /*7b10*/  F2FP.BF16.PACK_AB R4, R186.reuse, R185 ;  /* 0x000000b9ba04723e */ /* 0x040fe200000010ff */
[----:B------:R-:W-:Y:S01]  /*7b20*/  FADD.FTZ R186, R186, R172 ;  /* 0x000000acbaba7221 */ /* 0x000fe20000010000 */
[----:B------:R-:W-:-:S02]  /*7b30*/  F2FP.BF16.PACK_AB R6, R188, R187 ;  /* 0x000000bbbc06723e */ /* 0x000fc400000010ff */
[----:B------:R-:W-:Y:S01]  /*7b40*/  F2FP.BF16.PACK_AB R5, R194, R193 ;  /* 0x000000c1c205723e */ /* 0x000fe200000010ff */
[----:B------:R-:W-:Y:S01]  /*7b50*/  FADD.FTZ R193, R193, R2 ;  /* 0x00000002c1c17221 */ /* 0x000fe20000010000 */
[----:B------:R-:W-:Y:S01]  /*7b60*/  F2FP.BF16.PACK_AB R7, R196, R195 ;  /* 0x000000c3c407723e */ /* 0x000fe200000010ff */
[----:B------:R-:W-:Y:S02]  /*7b70*/  FADD.FTZ R186, R187, R186 ;  /* 0x000000babbba7221 */ /* 0x000fe40000010000 */
[----:B------:R-:W-:Y:S02]  /*7b80*/  FADD.FTZ R193, R194, R193 ;  /* 0x000000c1c2c17221 */ /* 0x000fe40000010000 */
[----:B------:R-:W-:Y:S02]  /*7b90*/  FADD.FTZ R188, R188, R186 ;  /* 0x000000babcbc7221 */ /* 0x000fe40000010000 */
[----:B-1----:R-:W-:Y:S01]  /*7ba0*/  HMMA.16816.F32.BF16 R36, R4, R12, R36 ;  /* 0x0000000c0424723c */ /* 0x002fe20000041824 */
[----:B------:R-:W-:-:S02]  /*7bb0*/  FADD.FTZ R195, R195, R193 ;  /* 0x000000c1c3c37221 */ /* 0x000fc40000010000 */
[----:B------:R-:W-:Y:S02]  /*7bc0*/  FADD.FTZ R188, R198, R188 ;  /* 0x000000bcc6bc7221 */ /* 0x000fe40000010000 */
[----:B------:R-:W-:Y:S02]  /*7bd0*/  FADD.FTZ R195, R196, R195 ;  /* 0x000000c3c4c37221 */ /* 0x000fe40000010000 */
[----:B------:R-:W-:Y:S01]  /*7be0*/  FADD.FTZ R188, R197, R188 ;  /* 0x000000bcc5bc7221 */ /* 0x000fe20000010000 */
[----:B------:R-:W-:Y:S01]  /*7bf0*/  HMMA.16816.F32.BF16 R40, R4, R14, R40 ;  /* 0x0000000e0428723c */ /* 0x000fe20000041828 */
[----:B------:R-:W1:Y:S01]  /*7c00*/  LDSM.16.MT88.4 R12, [R221+0x15000] ;  /* 0x01500000dd0c783b */ /* 0x000e620000004200 */
[----:B------:R-:W-:Y:S02]  /*7c10*/  FADD.FTZ R195, R201, R195 ;  /* 0x000000c3c9c37221 */ /* 0x000fe40000010000 */
[----:B------:R-:W-:Y:S02]  /*7c20*/  FADD.FTZ R188, R199, R188 ;  /* 0x000000bcc7bc7221 */ /* 0x000fe40000010000 */
[----:B------:R-:W-:-:S02]  /*7c30*/  FADD.FTZ R195, R192, R195 ;  /* 0x000000c3c0c37221 */ /* 0x000fc40000010000 */
[----:B--2---:R-:W-:Y:S02]  /*7c40*/  HMMA.16816.F32.BF16 R44, R4, R8, R44 ;  /* 0x00000008042c723c */ /* 0x004fe4000004182c */
[----:B------:R-:W-:-:S06]  /*7c50*/  FADD.FTZ R195, R191, R195 ;  /* 0x000000c3bfc37221 */ /* 0x000fcc0000010000 */
[C---:B------:R-:W-:Y:S01]  /*7c60*/  HMMA.16816.F32.BF16 R48, R4.reuse, R10, R48 ;  /* 0x0000000a0430723c */ /* 0x040fe20000041830 */
[----:B------:R-:W2:Y:S07]  /*7c70*/  LDSM.16.MT88.4 R8, [R220+0x15000] ;  /* 0x01500000dc08783b */ /* 0x000eae0000004200 */
        /* <DEDUP_REMOVED lines=14> */
[----:B------:R-:W5:Y:S07]  /*7d60*/  LDSM.16.MT88.4 R28, [R220+0x13000] ;  /* 0x01300000dc1c783b */ /* 0x000f6e0000004200 */
[C---:B------:R-:W-:Y:S08]  /*7d70*/  HMMA.16816.F32.BF16 R144, R4.reuse, R24, R144 ;  /* 0x000000180490723c */ /* 0x040ff00000041890 */
        /* <DEDUP_REMOVED lines=17> */
[C---:B------:R-:W-:Y:S08]  /*7e90*/  HMMA.16816.F32.BF16 R76, R4.reuse, R24, R76 ;  /* 0x00000018044c723c */ /* 0x040ff0000004184c */
[C---:B------:R-:W-:Y:S01]  /*7ea0*/  HMMA.16816.F32.BF16 R80, R4.reuse, R26, R80 ;  /* 0x0000001a0450723c */ /* 0x040fe20000041850 */
[----:B------:R-:W1:Y:S07]  /*7eb0*/  LDSM.16.MT88.4 R24, [R221+0x11800] ;  /* 0x01180000dd18783b */ /* 0x000e6e0000004200 */
[C---:B----4-:R-:W-:Y:S08]  /*7ec0*/  HMMA.16816.F32.BF16 R100, R4.reuse, R20, R100 ;  /* 0x000000140464723c */ /* 0x050ff00000041864 */
[C---:B------:R-:W-:Y:S01]  /*7ed0*/  HMMA.16816.F32.BF16 R104, R4.reuse, R22, R104 ;  /* 0x000000160468723c */ /* 0x040fe20000041868 */
[----:B------:R-:W4:Y:S07]  /*7ee0*/  LDSM.16.MT88.4 R20, [R220+0x11800] ;  /* 0x01180000dc14783b */ /* 0x000f2e0000004200 */
[C---:B---3--:R-:W-:Y:S08]  /*7ef0*/  HMMA.16816.F32.BF16 R108, R4.reuse, R16, R108 ;  /* 0x00000010046c723c */ /* 0x048ff0000004186c */
[----:B------:R-:W-:Y:S01]  /*7f00*/  HMMA.16816.F32.BF16 R112, R4, R18, R112 ;  /* 0x000000120470723c */ /* 0x000fe20000041870 */
[----:B------:R-:W3:Y:S06]  /*7f10*/  LDSM.16.MT88.4 R16, [R222+0x13800] ;  /* 0x01380000de10783b */ /* 0x000eec0000004200 */
[----:B------:R-:W-:-:S02]  /*7f20*/  F2FP.BF16.PACK_AB R4, R197, R198 ;  /* 0x000000c6c504723e */ /* 0x000fc400000010ff */
[C---:B------:R-:W-:Y:S01]  /*7f30*/  F2FP.BF16.PACK_AB R6, R247.reuse, R199 ;  /* 0x000000c7f706723e */ /* 0x040fe200000010ff */
[----:B------:R-:W-:Y:S01]  /*7f40*/  FADD.FTZ R247, R247, R188 ;  /* 0x000000bcf7f77221 */ /* 0x000fe20000010000 */
[----:B------:R-:W-:Y:S02]  /*7f50*/  F2FP.BF16.PACK_AB R5, R192, R201 ;  /* 0x000000c9c005723e */ /* 0x000fe400000010ff */
[C---:B------:R-:W-:Y:S01]  /*7f60*/  F2FP.BF16.PACK_AB R7, R246.reuse, R191 ;  /* 0x000000bff607723e */ /* 0x040fe200000010ff */
[----:B------:R-:W-:-:S06]  /*7f70*/  FADD.FTZ R246, R246, R195 ;  /* 0x000000c3f6f67221 */ /* 0x000fcc0000010000 */
        /* <DEDUP_REMOVED lines=8> */
[----:B------:R-:W1:Y:S07]  /*8000*/  LDSM.16.MT88.4 R32, [R220+0x13800] ;  /* 0x01380000dc20783b */ /* 0x000e6e0000004200 */
[C---:B-----5:R-:W-:Y:S08]  /*8010*/  HMMA.16816.F32.BF16 R152, R4.reuse, R28, R152 ;  /* 0x0000001c0498723c */ /* 0x060ff00000041898 */
        /* <DEDUP_REMOVED lines=19> */
[C---:B-----5:R-:W-:Y:S08]  /*8150*/  HMMA.16816.F32.BF16 R76, R4.reuse, R28, R76 ;  /* 0x0000001c044c723c */ /* 0x060ff0000004184c */
[C---:B------:R-:W-:Y:S08]  /*8160*/  HMMA.16816.F32.BF16 R80, R4.reuse, R30, R80 ;  /* 0x0000001e0450723c */ /* 0x040ff00000041850 */
[C---:B------:R-:W-:Y:S08]  /*8170*/  HMMA.16816.F32.BF16 R84, R4.reuse, R24, R84 ;  /* 0x000000180454723c */ /* 0x040ff00000041854 */
        /* <DEDUP_REMOVED lines=9> */
[----:B------:R-:W-:Y:S07]  /*8210*/  @!UPT UIADD3 URZ, URZ, URZ, URZ ;  /* 0x0000003f3f3ff290 */ /* 0x000fee000fffe03f */
[----:B------:R-:W-:Y:S11]  /*8220*/  @!P6 BRA `(.L_x_2307) ;  /* 0x000050200000e947 */ /* 0x000ff60003800000 */
[----:B------:R-:W-:Y:S01]  /*8230*/  PLOP3.LUT P0, PT, PT, PT, UP6, 0x40, 0x0 ;  /* 0x000000000000781c */ /* 0x000fe20003f0e868 */
[----:B------:R-:W-:-:S04]  /*8240*/  DEPBAR.LE SB0, 0x0 ;  /* 0x000080000000791a */ /* 0x000fc80000000000 */
[----:B------:R-:W-:Y:S01]  /*8250*/  UIADD3 UR29, UR11, -0x2, URZ ;  /* 0xfffffffe0b1d7890 */ /* 0x000fe2000fffe03f */
[----:B------:R-:W-:Y:S07]  /*8260*/  BAR.SYNC.DEFER_BLOCKING 0x0 ;  /* 0x0000000000007b1d */ /* 0x000fee0000010000 */
[----:B------:R-:W-:Y:S05]  /*8270*/  @P0 BRA `(.L_x_2308) ;  /* 0x0000049000000947 */ /* 0x000fea0003800000 */
[----:B------:R-:W1:Y:S01]  /*8280*/  I2F.RP R0, UR10 ;  /* 0x0000000a00007d06 */ /* 0x000e620008209400 */
[----:B------:R-:W-:Y:S02]  /*8290*/  USHF.L.U32 UR4, UR29, 0x6, URZ ;  /* 0x000000061d047899 */ /* 0x000fe4000800063f */
[----:B------:R-:W-:-:S02]  /*82a0*/  UMOV UR14, URZ ;  /* 0x0000003f000e7c82 */ /* 0x000fc40008000000 */
[----:B------:R-:W-:-:S06]  /*82b0*/  UIADD3 UR12, UR4, 0x40, URZ ;  /* 0x00000040040c7890 */ /* 0x000fcc000fffe03f */
[----:B------:R-:W-:Y:S01]  /*82c0*/  IMAD.U32 R2, RZ, RZ, UR12 ;  /* 0x0000000cff027e24 */ /* 0x000fe2000f8e00ff */
[----:B-1----:R-:W1:Y:S04]  /*82d0*/  MUFU.RCP R0, R0 ;  /* 0x0000000000007308 */ /* 0x002e680000001000 */
[----:B------:R-:W-:-:S04]  /*82e0*/  IABS R2, R2 ;  /* 0x0000000200027213 */ /* 0x000fc80000000000 */
[----:B------:R-:W2:Y:S01]  /*82f0*/  R2UR UR11, R2 ;  /* 0x00000000020b73c2 */ /* 0x000ea200000e0000 */
        /* <DEDUP_REMOVED lines=9> */
[----:B--2---:R-:W-:-:S04]  /*8390*/  UIMAD.WIDE.U32 UR14, UR17, UR11, URZ ;  /* 0x0000000b110e72a5 */ /* 0x004fc8000f8e003f */
[----:B------:R-:W-:-:S04]  /*83a0*/  UIADD3 UR9, -UR15, URZ, URZ ;  /* 0x0000003f0f097290 */ /* 0x000fc8000fffe13f */
[----:B------:R-:W-:-:S04]  /*83b0*/  UIMAD UR9, UR10, UR9, UR11 ;  /* 0x000000090a0972a4 */ /* 0x000fc8000f8e020b */
[----:B------:R-:W-:Y:S02]  /*83c0*/  UISETP.GT.U32.AND UP2, UPT, UR10, UR9, UPT ;  /* 0x000000090a00728c */ /* 0x000fe4000bf44070 */
[----:B-1----:R-:W-:-:S09]  /*83d0*/  UIMAD.WIDE.U32 UR16, UR17, UR7, URZ ;  /* 0x00000007111072a5 */ /* 0x002fd2000f8e003f */
[----:B------:R-:W-:Y:S02]  /*83e0*/  @!UP2 UIADD3 UR9, UR9, -UR10, URZ ;  /* 0x8000000a0909a290 */ /* 0x000fe4000fffe03f */
[----:B------:R-:W-:Y:S02]  /*83f0*/  @!UP2 UIADD3 UR15, UR15, 0x1, URZ ;  /* 0x000000010f0fa890 */ /* 0x000fe4000fffe03f */
[----:B------:R-:W-:Y:S02]  /*8400*/  UMOV UR13, UR17 ;  /* 0x00000011000d7c82 */ /* 0x000fe40008000000 */
[----:B------:R-:W-:Y:S02]  /*8410*/  UIADD3 UR5, -UR13, URZ, URZ ;  /* 0x0000003f0d057290 */ /* 0x000fe4000fffe13f */
[----:B------:R-:W-:Y:S02]  /*8420*/  UISETP.GE.U32.AND UP4, UPT, UR9, UR10, UPT ;  /* 0x0000000a0900728c */ /* 0x000fe4000bf86070 */
[----:B------:R-:W-:-:S03]  /*8430*/  UIMAD UR7, UR10, UR5, UR7 ;  /* 0x000000050a0772a4 */ /* 0x000fc6000f8e0207 */
[----:B------:R-:W-:Y:S02]  /*8440*/  ULDC UR5, c[0x0][0x2d0] ;  /* 0x0000b40000057ab9 */ /* 0x000fe40000000800 */
[----:B------:R-:W-:Y:S02]  /*8450*/  UISETP.GT.U32.AND UP1, UPT, UR10, UR7, UPT ;  /* 0x000000070a00728c */ /* 0x000fe4000bf24070 */
[----:B------:R-:W-:Y:S02]  /*8460*/  ULOP3.LUT UR12, UR12, UR5, URZ, 0x3c, !UPT ;  /* 0x000000050c0c7292 */ /* 0x000fe4000f8e3c3f */
[----:B------:R-:W-:Y:S02]  /*8470*/  ULOP3.LUT UR4, UR4, UR5, URZ, 0x3c, !UPT ;  /* 0x0000000504047292 */ /* 0x000fe4000f8e3c3f */
[----:B------:R-:W-:Y:S02]  /*8480*/  @UP4 UIADD3 UR15, UR15, 0x1, URZ ;  /* 0x000000010f0f4890 */ /* 0x000fe4000fffe03f */
[----:B------:R-:W-:-:S02]  /*8490*/  UISETP.GE.AND UP0, UPT, UR4, URZ, UPT ;  /* 0x0000003f0400728c */ /* 0x000fc4000bf06270 */
[----:B------:R-:W-:Y:S02]  /*84a0*/  UISETP.NE.AND UP2, UPT, URZ, UR5, UPT ;  /* 0x000000053f00728c */ /* 0x000fe4000bf45270 */
[----:B------:R-:W-:Y:S02]  /*84b0*/  @!UP1 UIADD3 UR7, UR7, -UR10, URZ ;  /* 0x8000000a07079290 */ /* 0x000fe4000fffe03f */
[----:B------:R-:W-:Y:S02]  /*84c0*/  @!UP1 UIADD3 UR13, UR13, 0x1, URZ ;  /* 0x000000010d0d9890 */ /* 0x000fe4000fffe03f */
[----:B------:R-:W-:Y:S02]  /*84d0*/  UISETP.GE.U32.AND UP3, UPT, UR7, UR10, UPT ;  /* 0x0000000a0700728c */ /* 0x000fe4000bf66070 */
[----:B------:R-:W-:Y:S02]  /*84e0*/  UISETP.GE.AND UP1, UPT, UR12, URZ, UPT ;  /* 0x0000003f0c00728c */ /* 0x000fe4000bf26270 */
[----:B------:R-:W-:-:S07]  /*84f0*/  ULOP3.LUT UR4, URZ, UR5, URZ, 0x33, !UPT ;  /* 0x000000053f047292 */ /* 0x000fce000f8e333f */
[----:B------:R-:W-:Y:S02]  /*8500*/  @UP3 UIADD3 UR13, UR13, 0x1, URZ ;  /* 0x000000010d0d3890 */ /* 0x000fe4000fffe03f */
[----:B------:R-:W-:Y:S02]  /*8510*/  @!UP1 UIADD3 UR15, -UR15, URZ, URZ ;  /* 0x0000003f0f0f9290 */ /* 0x000fe4000fffe13f */
[----:B------:R-:W-:Y:S02]  /*8520*/  @!UP0 UIADD3 UR13, -UR13, URZ, URZ ;  /* 0x0000003f0d0d8290 */ /* 0x000fe4000fffe13f */
[----:B------:R-:W-:Y:S02]  /*8530*/  USEL UR15, UR4, UR15, !UP2 ;  /* 0x0000000f040f7287 */ /* 0x000fe4000d000000 */
[----:B------:R-:W-:Y:S02]  /*8540*/  USEL UR4, UR4, UR13, !UP2 ;  /* 0x0000000d04047287 */ /* 0x000fe4000d000000 */
[----:B------:R-:W-:-:S02]  /*8550*/  UIMAD.WIDE UR12, UR15, 0x4, UR32 ;  /* 0x000000040f0c78a5 */ /* 0x000fc4000f8e0220 */
        /* <DEDUP_REMOVED lines=22> */
[----:B------:R-:W-:-:S04]  /*86c0*/  IMAD R0, R0, c[0x0][0x188], RZ ;  /* 0x0000620000007a24 */ /* 0x000fc800078e02ff */
[----:B------:R-:W-:Y:S01]  /*86d0*/  IMAD R0, R2, c[0x0][0x18c], R0 ;  /* 0x0000630002007a24 */ /* 0x000fe200078e0200 */
[----:B------:R-:W-:-:S04]  /*86e0*/  MOV R2, R4 ;  /* 0x0000000400027202 */ /* 0x000fc80000000f00 */
[----:B------:R-:W-:Y:S01]  /*86f0*/  IADD3 R0, R5, R0, RZ ;  /* 0x0000000005007210 */ /* 0x000fe20007ffe0ff */
[----:B------:R-:W-:Y:S05]  /*8700*/  BRA `(.L_x_2309) ;  /* 0x0000004000007947 */ /* 0x000fea0003800000 */
.L_x_2308:
[----:B------:R-:W-:-:S04]  /*8710*/  ULEA UR4, -UR6, URZ, 0x6 ;  /* 0x0000003f06047291 */ /* 0x000fc8000f8e313f */
[----:B------:R-:W-:Y:S02]  /*8720*/  USHF.R.S32.HI UR5, URZ, 0x1f, UR4 ;  /* 0x0000001f3f057899 */ /* 0x000fe40008011404 */
[----:B------:R-:W-:-:S04]  /*8730*/  MOV R2, UR4 ;  /* 0x0000000400027c02 */ /* 0x000fc80008000f00 */
[----:B------:R-:W-:Y:S02]  /*8740*/  MOV R0, UR5 ;  /* 0x0000000500007c02 */ /* 0x000fe40008000f00 */
.L_x_2309:
[----:B------:R-:W-:Y:S01]  /*8750*/  ISETP.GE.AND P4, PT, R233, c[0x0][0x220], PT ;  /* 0x00008800e9007a0c */ /* 0x000fe20003f86270 */
[----:B------:R-:W-:Y:S01]  /*8760*/  UISETP.GT.AND UP0, UPT, UR29, UR21, UPT ;  /* 0x000000151d00728c */ /* 0x000fe2000bf04270 */
[----:B------:R-:W-:Y:S02]  /*8770*/  ISETP.GE.AND P3, PT, R232, c[0x0][0x220], PT ;  /* 0x00008800e8007a0c */ /* 0x000fe40003f66270 */
[----:B------:R-:W-:Y:S02]  /*8780*/  ISETP.GE.AND P2, PT, R231, c[0x0][0x220], PT ;  /* 0x00008800e7007a0c */ /* 0x000fe40003f46270 */
[----:B------:R-:W-:-:S04]  /*8790*/  LEA R202, P1, R2, R167, 0x1 ;  /* 0x000000a702ca7211 */ /* 0x000fc800078208ff */
[----:B------:R-:W-:-:S03]  /*87a0*/  LEA.HI.X R203, R2, R166, R0, 0x1, P1 ;  /* 0x000000a602cb7211 */ /* 0x000fc600008f0c00 */
[----:B------:R-:W-:-:S04]  /*87b0*/  @!P4 IADD3 R6, P0, R2, R170, RZ ;  /* 0x000000aa0206c210 */ /* 0x000fc80007f1e0ff */
[----:B------:R-:W-:Y:S01]  /*87c0*/  @!P4 LEA R26, P5, R6, c[0x0][0x170], 0x1 ;  /* 0x00005c00061aca11 */ /* 0x000fe200078a08ff */
[----:B------:R-:W-:Y:S01]  /*87d0*/  @!P4 IMAD.X R4, R0, 0x1, R168, P0 ;  /* 0x000000010004c824 */ /* 0x000fe200000e06a8 */
[----:B------:R-:W-:-:S04]  /*87e0*/  @!P3 IADD3 R5, P0, R2, R170, RZ ;  /* 0x000000aa0205b210 */ /* 0x000fc80007f1e0ff */
[----:B------:R-:W-:Y:S01]  /*87f0*/  @!P4 LEA.HI.X R27, R6, c[0x0][0x174], R4, 0x1, P5 ;  /* 0x00005d00061bca11 */ /* 0x000fe200028f0c04 */
[----:B------:R-:W-:Y:S01]  /*8800*/  @!P3 IMAD.X R4, R0, 0x1, R168, P0 ;  /* 0x000000010004b824 */ /* 0x000fe200000e06a8 */
[C---:B------:R-:W-:Y:S02]  /*8810*/  @!P3 LEA R16, P1, R5.reuse, c[0x0][0x170], 0x1 ;  /* 0x00005c000510ba11 */ /* 0x040fe400078208ff */
[C---:B------:R-:W-:Y:S02]  /*8820*/  IADD3 R6, P6, R2.reuse, UR27, RZ ;  /* 0x0000001b02067c10 */ /* 0x040fe4000ffde0ff */
[----:B------:R-:W-:Y:S02]  /*8830*/  @!P2 IADD3 R2, P0, R2, R170, RZ ;  /* 0x000000aa0202a210 */ /* 0x000fe40007f1e0ff */
[----:B------:R-:W-:Y:S02]  /*8840*/  ISETP.GE.AND P5, PT, R236, c[0x0][0x220], PT ;  /* 0x00008800ec007a0c */ /* 0x000fe40003fa6270 */
[----:B------:R-:W-:-:S02]  /*8850*/  @!P3 LEA.HI.X R17, R5, c[0x0][0x174], R4, 0x1, P1 ;  /* 0x00005d000511ba11 */ /* 0x000fc400008f0c04 */
[C---:B------:R-:W-:Y:S01]  /*8860*/  IADD3.X R5, R0.reuse, UR26, RZ, P6, !PT ;  /* 0x0000001a00057c10 */ /* 0x040fe2000b7fe4ff */
[----:B------:R-:W-:Y:S01]  /*8870*/  @!P2 IMAD.X R0, R0, 0x1, R168, P0 ;  /* 0x000000010000a824 */ /* 0x000fe200000e06a8 */
[----:B------:R-:W-:Y:S02]  /*8880*/  @!P2 LEA R14, P0, R2, c[0x0][0x170], 0x1 ;  /* 0x00005c00020eaa11 */ /* 0x000fe400078008ff */
[-C--:B------:R-:W-:Y:S02]  /*8890*/  @!P4 IADD3 R4, P1, R6, R170.reuse, RZ ;  /* 0x000000aa0604c210 */ /* 0x080fe40007f3e0ff */
[----:B------:R-:W-:Y:S02]  /*88a0*/  @!P2 LEA.HI.X R15, R2, c[0x0][0x174], R0, 0x1, P0 ;  /* 0x00005d00020faa11 */ /* 0x000fe400000f0c00 */
[----:B------:R-:W-:Y:S01]  /*88b0*/  @!P3 IADD3 R2, P0, R6, R170, RZ ;  /* 0x000000aa0602b210 */ /* 0x000fe20007f1e0ff */
[----:B------:R-:W-:Y:S01]  /*88c0*/  @!P4 IMAD.X R0, R5, 0x1, R168, P1 ;  /* 0x000000010500c824 */ /* 0x000fe200008e06a8 */
[----:B------:R-:W-:Y:S01]  /*88d0*/  @!P4 LEA R22, P1, R4, c[0x0][0x170], 0x1 ;  /* 0x00005c000416ca11 */ /* 0x000fe200078208ff */
[----:B------:R-:W-:Y:S01]  /*88e0*/  @P5 STS.128 [R235+0x10000], RZ ;  /* 0x010000ffeb005388 */ /* 0x000fe20000000c00 */
[----:B------:R-:W-:-:S02]  /*88f0*/  @!P5 LEA R24, P6, R6, R167, 0x1 ;  /* 0x000000a70618d211 */ /* 0x000fc400078c08ff */
[----:B------:R-:W-:Y:S01]  /*8900*/  @!P4 LEA.HI.X R23, R4, c[0x0][0x174], R0, 0x1, P1 ;  /* 0x00005d000417ca11 */ /* 0x000fe200008f0c00 */
[C---:B------:R-:W-:Y:S01]  /*8910*/  @!P3 IMAD.X R0, R5.reuse, 0x1, R168, P0 ;  /* 0x000000010500b824 */ /* 0x040fe200000e06a8 */
[----:B------:R-:W-:Y:S01]  /*8920*/  @!P3 LEA R12, P1, R2, c[0x0][0x170], 0x1 ;  /* 0x00005c00020cba11 */ /* 0x000fe200078208ff */
[----:B------:R-:W-:Y:S01]  /*8930*/  @!PT LDS RZ, [RZ] ;  /* 0x00000000fffff984 */ /* 0x000fe20000000800 */
[----:B------:R-:W-:Y:S01]  /*8940*/  @!PT LDS RZ, [RZ] ;  /* 0x00000000fffff984 */ /* 0x000fe20000000800 */
[----:B------:R-:W-:Y:S01]  /*8950*/  @!PT LDS RZ, [RZ] ;  /* 0x00000000fffff984 */ /* 0x000fe20000000800 */
[----:B------:R1:W-:Y:S01]  /*8960*/  @!P5 LDGSTS.E.BYPASS.LTC128B.128 [R235+0x10000], [R202.64] ;  /* 0x10000000caebdfae */ /* 0x0003e2000b901d62 */
[C---:B------:R-:W-:Y:S02]  /*8970*/  @!P2 IADD3 R4, P0, R6.reuse, R170, RZ ;  /* 0x000000aa0604a210 */ /* 0x040fe40007f1e0ff */
[C---:B------:R-:W-:Y:S01]  /*8980*/  @!P5 LEA.HI.X R25, R6.reuse, R166, R5, 0x1, P6 ;  /* 0x000000a60619d211 */ /* 0x040fe200030f0c05 */
[----:B------:R-:W-:Y:S01]  /*8990*/  @P4 STS.128 [R235+0x12000], RZ ;  /* 0x012000ffeb004388 */ /* 0x000fe20000000c00 */
[----:B------:R-:W-:Y:S02]  /*89a0*/  IADD3 R6, P6, R6, UR27, RZ ;  /* 0x0000001b06067c10 */ /* 0x000fe4000ffde0ff */
[----:B------:R-:W-:Y:S01]  /*89b0*/  @!P3 LEA.HI.X R13, R2, c[0x0][0x174], R0, 0x1, P1 ;  /* 0x00005d00020dba11 */ /* 0x000fe200008f0c00 */
[C---:B------:R-:W-:Y:S01]  /*89c0*/  @!P2 IMAD.X R0, R5.reuse, 0x1, R168, P0 ;  /* 0x000000010500a824 */ /* 0x040fe200000e06a8 */
[----:B------:R-:W-:Y:S01]  /*89d0*/  IADD3.X R5, R5, UR26, RZ, P6, !PT ;  /* 0x0000001a05057c10 */ /* 0x000fe2000b7fe4ff */
[----:B------:R-:W-:Y:S01]  /*89e0*/  @!PT LDS RZ, [RZ] ;  /* 0x00000000fffff984 */ /* 0x000fe20000000800 */
[----:B------:R-:W-:Y:S01]  /*89f0*/  @!PT LDS RZ, [RZ] ;  /* 0x00000000fffff984 */ /* 0x000fe20000000800 */
[----:B------:R-:W-:Y:S01]  /*8a00*/  @!PT LDS RZ, [RZ] ;  /* 0x00000000fffff984 */ /* 0x000fe20000000800 */
[----:B------:R2:W-:Y:S01]  /*8a10*/  @!P4 LDGSTS.E.BYPASS.LTC128B.128 [R235+0x12000], [R26.64+0x80] ;  /* 0x120000801aebcfae */ /* 0x0005e2000b901d62 */
[----:B------:R-:W-:-:S02]  /*8a20*/  @!P2 LEA R10, P0, R4, c[0x0][0x170], 0x1 ;  /* 0x00005c00040aaa11 */ /* 0x000fc400078008ff */
[-C--:B------:R-:W-:Y:S01]  /*8a30*/  @!P4 IADD3 R2, P1, R6, R170.reuse, RZ ;  /* 0x000000aa0602c210 */ /* 0x080fe20007f3e0ff */
[----:B------:R-:W-:Y:S01]  /*8a40*/  @P3 STS.128 [R235+0x14000], RZ ;  /* 0x014000ffeb003388 */ /* 0x000fe20000000c00 */
[----:B------:R-:W-:Y:S02]  /*8a50*/  @!P2 LEA.HI.X R11, R4, c[0x0][0x174], R0, 0x1, P0 ;  /* 0x00005d00040baa11 */ /* 0x000fe400000f0c00 */
[-C--:B------:R-:W-:Y:S01]  /*8a60*/  @!P3 IADD3 R4, P0, R6, R170.reuse, RZ ;  /* 0x000000aa0604b210 */ /* 0x080fe20007f1e0ff */
[C---:B------:R-:W-:Y:S01]  /*8a70*/  @!P4 IMAD.X R0, R5.reuse, 0x1, R168, P1 ;  /* 0x000000010500c824 */ /* 0x040fe200008e06a8 */
[----:B------:R-:W-:Y:S01]  /*8a80*/  @!P4 LEA R18, P1, R2, c[0x0][0x170], 0x1 ;  /* 0x00005c000212ca11 */ /* 0x000fe200078208ff */
[----:B------:R-:W-:Y:S01]  /*8a90*/  @!PT LDS RZ, [RZ] ;  /* 0x00000000fffff984 */ /* 0x000fe20000000800 */
[----:B------:R-:W-:Y:S01]  /*8aa0*/  @!PT LDS RZ, [RZ] ;  /* 0x00000000fffff984 */ /* 0x000fe20000000800 */
[----:B------:R-:W-:Y:S01]  /*8ab0*/  @!PT LDS RZ, [RZ] ;  /* 0x00000000fffff984 */ /* 0x000fe20000000800 */
[----:B------:R3:W-:Y:S01]  /*8ac0*/  @!P3 LDGSTS.E.BYPASS.LTC128B.128 [R235+0x14000], [R16.64+0x100] ;  /* 0x1400010010ebbfae */ /* 0x0007e2000b901d62 */
[----:B------:R-:W-:Y:S02]  /*8ad0*/  @!P5 LEA R20, P6, R6, R167, 0x1 ;  /* 0x000000a70614d211 */ /* 0x000fe400078c08ff */
[----:B------:R-:W-:Y:S01]  /*8ae0*/  @!P4 LEA.HI.X R19, R2, c[0x0][0x174], R0, 0x1, P1 ;  /* 0x00005d000213ca11 */ /* 0x000fe200008f0c00 */
[----:B------:R-:W-:Y:S01]  /*8af0*/  @!P3 IMAD.X R2, R5, 0x1, R168, P0 ;  /* 0x000000010502b824 */ /* 0x000fe200000e06a8 */
[----:B------:R-:W-:Y:S01]  /*8b00*/  @!P3 LEA R8, P0, R4, c[0x0][0x170], 0x1 ;  /* 0x00005c000408ba11 */ /* 0x000fe200078008ff */
[----:B------:R-:W-:Y:S01]  /*8b10*/  @P2 STS.128 [R235+0x16000], RZ ;  /* 0x016000ffeb002388 */ /* 0x000fe20000000c00 */
[----:B------:R-:W-:-:S02]  /*8b20*/  @!P2 IADD3 R0, P1, R6, R170, RZ ;  /* 0x000000aa0600a210 */ /* 0x000fc40007f3e0ff */
[----:B------:R-:W-:Y:S01]  /*8b30*/  @!P3 LEA.HI.X R9, R4, c[0x0][0x174], R2, 0x1, P0 ;  /* 0x00005d000409ba11 */ /* 0x000fe200000f0c02 */
[----:B------:R-:W-:Y:S01]  /*8b40*/  @!PT LDS RZ, [RZ] ;  /* 0x00000000fffff984 */ /* 0x000fe20000000800 */
[----:B------:R-:W-:Y:S01]  /*8b50*/  @!PT LDS RZ, [RZ] ;  /* 0x00000000fffff984 */ /* 0x000fe20000000800 */
[----:B------:R-:W-:Y:S01]  /*8b60*/  @!PT LDS RZ, [RZ] ;  /* 0x00000000fffff984 */ /* 0x000fe20000000800 */
[----:B------:R4:W-:Y:S01]  /*8b70*/  @!P2 LDGSTS.E.BYPASS.LTC128B.128 [R235+0x16000], [R14.64+0x180] ;  /* 0x160001800eebafae */ /* 0x0009e2000b901d62 */
[C---:B------:R-:W-:Y:S01]  /*8b80*/  @!P5 LEA.HI.X R21, R6.reuse, R166, R5, 0x1, P6 ;  /* 0x000000a60615d211 */ /* 0x040fe200030f0c05 */
[C---:B------:R-:W-:Y:S01]  /*8b90*/  @!P2 IMAD.X R2, R5.reuse, 0x1, R168, P1 ;  /* 0x000000010502a824 */ /* 0x040fe200008e06a8 */
[----:B------:R-:W-:Y:S01]  /*8ba0*/  IADD3 R6, P0, R6, UR27, RZ ;  /* 0x0000001b06067c10 */ /* 0x000fe2000ff1e0ff */
[----:B------:R-:W-:Y:S01]  /*8bb0*/  @P5 STS.128 [R235+0x10800], RZ ;  /* 0x010800ffeb005388 */ /* 0x000fe20000000c00 */
[----:B------:R-:W-:Y:S02]  /*8bc0*/  @!P2 LEA R28, P1, R0, c[0x0][0x170], 0x1 ;  /* 0x00005c00001caa11 */ /* 0x000fe400078208ff */
[----:B------:R-:W-:Y:S01]  /*8bd0*/  IADD3.X R5, R5, UR26, RZ, P0, !PT ;  /* 0x0000001a05057c10 */ /* 0x000fe200087fe4ff */
[----:B------:R-:W-:Y:S01]  /*8be0*/  @!PT LDS RZ, [RZ] ;  /* 0x00000000fffff984 */ /* 0x000fe20000000800 */
[----:B------:R-:W-:Y:S01]  /*8bf0*/  @!PT LDS RZ, [RZ] ;  /* 0x00000000fffff984 */ /* 0x000fe20000000800 */
[----:B------:R-:W-:Y:S01]  /*8c00*/  @!PT LDS RZ, [RZ] ;  /* 0x00000000fffff984 */ /* 0x000fe20000000800 */
[----:B------:R2:W-:Y:S01]  /*8c10*/  @!P5 LDGSTS.E.BYPASS.LTC128B.128 [R235+0x10800], [R24.64] ;  /* 0x1080000018ebdfae */ /* 0x0005e2000b901d62 */
[----:B------:R-:W-:-:S02]  /*8c20*/  @!P5 LEA R30, P0, R6, R167, 0x1 ;  /* 0x000000a7061ed211 */ /* 0x000fc400078008ff */
[----:B------:R-:W-:Y:S01]  /*8c30*/  @!P2 LEA.HI.X R29, R0, c[0x0][0x174], R2, 0x1, P1 ;  /* 0x00005d00001daa11 */ /* 0x000fe200008f0c02 */
[----:B------:R-:W-:Y:S01]  /*8c40*/  @P4 STS.128 [R235+0x12800], RZ ;  /* 0x012800ffeb004388 */ /* 0x000fe20000000c00 */
[CC--:B------:R-:W-:Y:S02]  /*8c50*/  @!P4 IADD3 R2, P6, R6.reuse, R170.reuse, RZ ;  /* 0x000000aa0602c210 */ /* 0x0c0fe40007fde0ff */
[C---:B------:R-:W-:Y:S01]  /*8c60*/  @!P3 IADD3 R0, P1, R6.reuse, R170, RZ ;  /* 0x000000aa0600b210 */ /* 0x040fe20007f3e0ff */
[----:B------:R-:W-:Y:S01]  /*8c70*/  @!PT LDS RZ, [RZ] ;  /* 0x00000000fffff984 */ /* 0x000fe20000000800 */
[----:B------:R-:W-:Y:S01]  /*8c80*/  @!PT LDS RZ, [RZ] ;  /* 0x00000000fffff984 */ /* 0x000fe20000000800 */
[----:B------:R-:W-:Y:S01]  /*8c90*/  @!PT LDS RZ, [RZ] ;  /* 0x00000000fffff984 */ /* 0x000fe20000000800 */
[----:B------:R5:W-:Y:S01]  /*8ca0*/  @!P4 LDGSTS.E.BYPASS.LTC128B.128 [R235+0x12800], [R22.64+0x80] ;  /* 0x1280008016ebcfae */ /* 0x000be2000b901d62 */
[C---:B------:R-:W-:Y:S01]  /*8cb0*/  @!P5 LEA.HI.X R31, R6.reuse, R166, R5, 0x1, P0 ;  /* 0x000000a6061fd211 */ /* 0x040fe200000f0c05 */
[C-C-:B------:R-:W-:Y:S01]  /*8cc0*/  @!P4 IMAD.X R7, R5.reuse, 0x1, R168.reuse, P6 ;  /* 0x000000010507c824 */ /* 0x140fe200030e06a8 */
[----:B------:R-:W-:Y:S01]  /*8cd0*/  @!P2 IADD3 R6, P0, R6, R170, RZ ;  /* 0x000000aa0606a210 */ /* 0x000fe20007f1e0ff */
[----:B------:R-:W-:Y:S01]  /*8ce0*/  @P3 STS.128 [R235+0x14800], RZ ;  /* 0x014800ffeb003388 */ /* 0x000fe20000000c00 */
[----:B------:R-:W-:Y:S01]  /*8cf0*/  @!P4 LEA R166, P6, R2, c[0x0][0x170], 0x1 ;  /* 0x00005c0002a6ca11 */ /* 0x000fe200078c08ff */
[C-C-:B------:R-:W-:Y:S01]  /*8d00*/  @!P3 IMAD.X R4, R5.reuse, 0x1, R168.reuse, P1 ;  /* 0x000000010504b824 */ /* 0x140fe200008e06a8 */
[----:B------:R-:W-:Y:S01]  /*8d10*/  @!P3 LEA R34, P1, R0, c[0x0][0x170], 0x1 ;  /* 0x00005c000022ba11 */ /* 0x000fe200078208ff */
[----:B------:R-:W-:Y:S01]  /*8d20*/  @!PT LDS RZ, [RZ] ;  /* 0x00000000fffff984 */ /* 0x000fe20000000800 */
[----:B------:R-:W-:Y:S01]  /*8d30*/  @!PT LDS RZ, [RZ] ;  /* 0x00000000fffff984 */ /* 0x000fe20000000800 */
[----:B------:R-:W-:Y:S01]  /*8d40*/  @!PT LDS RZ, [RZ] ;  /* 0x00000000fffff984 */ /* 0x000fe20000000800 */
[----:B------:R4:W-:Y:S01]  /*8d50*/  @!P3 LDGSTS.E.BYPASS.LTC128B.128 [R235+0x14800], [R12.64+0x100] ;  /* 0x148001000cebbfae */ /* 0x0009e2000b901d62 */
[----:B------:R-:W-:Y:S01]  /*8d60*/  @!P2 IMAD.X R5, R5, 0x1, R168, P0 ;  /* 0x000000010505a824 */ /* 0x000fe200000e06a8 */
[----:B------:R-:W-:-:S02]  /*8d70*/  @!P2 LEA R32, P0, R6, c[0x0][0x170], 0x1 ;  /* 0x00005c000620aa11 */ /* 0x000fc400078008ff */
[----:B------:R-:W-:Y:S01]  /*8d80*/  @P2 STS.128 [R235+0x16800], RZ ;  /* 0x016800ffeb002388 */ /* 0x000fe20000000c00 */
[----:B------:R-:W-:Y:S02]  /*8d90*/  @!P4 LEA.HI.X R167, R2, c[0x0][0x174], R7, 0x1, P6 ;  /* 0x00005d0002a7ca11 */ /* 0x000fe400030f0c07 */
[----:B------:R-:W-:Y:S01]  /*8da0*/  @!P3 LEA.HI.X R35, R0, c[0x0][0x174], R4, 0x1, P1 ;  /* 0x00005d000023ba11 */ /* 0x000fe200008f0c04 */
[----:B------:R-:W-:Y:S01]  /*8db0*/  @!PT LDS RZ, [RZ] ;  /* 0x00000000fffff984 */ /* 0x000fe20000000800 */
[----:B------:R-:W-:Y:S01]  /*8dc0*/  @!PT LDS RZ, [RZ] ;  /* 0x00000000fffff984 */ /* 0x000fe20000000800 */
[----:B------:R-:W-:Y:S01]  /*8dd0*/  @!PT LDS RZ, [RZ] ;  /* 0x00000000fffff984 */ /* 0x000fe20000000800 */
[----:B------:R1:W-:Y:S01]  /*8de0*/  @!P2 LDGSTS.E.BYPASS.LTC128B.128 [R235+0x16800], [R10.64+0x180] ;  /* 0x168001800aebafae */ /* 0x0003e2000b901d62 */
[----:B------:R-:W-:Y:S01]  /*8df0*/  @!P2 LEA.HI.X R33, R6, c[0x0][0x174], R5, 0x1, P0 ;  /* 0x00005d000621aa11 */ /* 0x000fe200000f0c05 */
[----:B------:R-:W-:Y:S02]  /*8e00*/  IMAD.U32 R0, RZ, RZ, UR29 ;  /* 0x0000001dff007e24 */ /* 0x000fe4000f8e00ff */
[----:B------:R-:W-:Y:S02]  /*8e10*/  @P5 STS.128 [R235+0x11000], RZ ;  /* 0x011000ffeb005388 */ /* 0x000fe40000000c00 */
[----:B------:R-:W-:-:S02]  /*8e20*/  IMAD R0, R0, 0x40, R234 ;  /* 0x0000004000007824 */ /* 0x000fc400078e02ea */
[----:B------:R-:W-:Y:S01]  /*8e30*/  @!PT LDS RZ, [RZ] ;  /* 0x00000000fffff984 */ /* 0x000fe20000000800 */
[----:B------:R-:W-:Y:S01]  /*8e40*/  @!PT LDS RZ, [RZ] ;  /* 0x00000000fffff984 */ /* 0x000fe20000000800 */
[----:B------:R-:W-:Y:S01]  /*8e50*/  @!PT LDS RZ, [RZ] ;  /* 0x00000000fffff984 */ /* 0x000fe20000000800 */
[----:B------:R5:W-:Y:S03]  /*8e60*/  @!P5 LDGSTS.E.BYPASS.LTC128B.128 [R235+0x11000], [R20.64] ;  /* 0x1100000014ebdfae */ /* 0x000be6000b901d62 */
[C---:B------:R-:W-:Y:S01]  /*8e70*/  ISETP.GE.AND P6, PT, R0.reuse, R240, PT ;  /* 0x000000f00000720c */ /* 0x040fe20003fc6270 */
[----:B------:R-:W-:Y:S03]  /*8e80*/  @P4 STS.128 [R235+0x13000], RZ ;  /* 0x013000ffeb004388 */ /* 0x000fe60000000c00 */
[C---:B------:R-:W-:Y:S01]  /*8e90*/  ISETP.LT.OR P6, PT, R0.reuse, R241, P6 ;  /* 0x000000f10000720c */ /* 0x040fe200037c1670 */
        /* <DEDUP_REMOVED lines=35> */
[----:B--2---:R-:W2:Y:S01]  /*90d0*/  LDSM.16.M88.4 R24, [R229+0x8800] ;  /* 0x00880000e518783b */ /* 0x004ea20000000200 */
[----:B-1----:R-:W-:-:S03]  /*90e0*/  IADD3 R166, R0, 0x1, RZ ;  /* 0x0000000100a67810 */ /* 0x002fc60007ffe0ff */
[----:B---3--:R-:W5:Y:S01]  /*90f0*/  LDSM.16.M88.4 R16, [R229+0x9000] ;  /* 0x00900000e510783b */ /* 0x008f620000000200 */
[----:B------:R-:W-:Y:S02]  /*9100*/  IADD3 R167, R0, 0x8, RZ ;  /* 0x0000000800a77810 */ /* 0x000fe40007ffe0ff */
[C---:B------:R-:W-:Y:S01]  /*9110*/  ISETP.GE.AND P1, PT, R166.reuse, R240, PT ;  /* 0x000000f0a600720c */ /* 0x040fe20003f26270 */
[----:B------:R-:W-:Y:S01]  /*9120*/  LDSM.16.M88.4 R196, [R229+0x9800] ;  /* 0x00980000e5c4783b */ /* 0x000fe20000000200 */
[CC--:B------:R-:W-:Y:S02]  /*9130*/  ISETP.GE.AND P0, PT, R166.reuse, R238.reuse, PT ;  /* 0x000000eea600720c */ /* 0x0c0fe40003f06270 */
[C---:B------:R-:W-:Y:S01]  /*9140*/  ISETP.LT.OR P1, PT, R166.reuse, R241, P1 ;  /* 0x000000f1a600720c */ /* 0x040fe20000f21670 */
[----:B------:R-:W-:Y:S01]  /*9150*/  LDSM.16.M88.4 R4, [R228] ;  /* 0x00000000e404783b */ /* 0x000fe20000000200 */
[----:B------:R-:W-:Y:S02]  /*9160*/  ISETP.LT.OR P0, PT, R166, R239, P0 ;  /* 0x000000efa600720c */ /* 0x000fe40000701670 */
[----:B------:R-:W-:Y:S01]  /*9170*/  IADD3 R166, R0, 0x9, RZ ;  /* 0x0000000900a67810 */ /* 0x000fe20007ffe0ff */
[----:B------:R-:W-:Y:S04]  /*9180*/  LDSM.16.M88.4 R192, [R227] ;  /* 0x00000000e3c0783b */ /* 0x000fe80000000200 */
[----:B----4-:R-:W1:Y:S04]  /*9190*/  LDSM.16.M88.4 R32, [R229+0x8000] ;  /* 0x00800000e520783b */ /* 0x010e680000000200 */
[----:B------:R-:W3:Y:S04]  /*91a0*/  LDSM.16.M88.4 R184, [R219] ;  /* 0x00000000dbb8783b */ /* 0x000ee80000000200 */
[----:B------:R-:W4:Y:S04]  /*91b0*/  LDSM.16.M88.4 R180, [R218] ;  /* 0x00000000dab4783b */ /* 0x000f280000000200 */
[----:B------:R-:W3:Y:S04]  /*91c0*/  LDSM.16.M88.4 R176, [R217] ;  /* 0x00000000d9b0783b */ /* 0x000ee80000000200 */
[----:B------:R-:W-:Y:S01]  /*91d0*/  LDSM.16.M88.4 R8, [R226] ;  /* 0x00000000e208783b */ /* 0x000fe20000000200 */
[C---:B--2---:R-:W-:Y:S03]  /*91e0*/  HMMA.16816.F32.BF16 R28, R188.reuse, R24, RZ ;  /* 0x00000018bc1c723c */ /* 0x044fe600000418ff */
[----:B------:R-:W2:Y:S04]  /*91f0*/  LDSM.16.M88.4 R172, [R223+0x8000] ;  /* 0x00800000dfac783b */ /* 0x000ea80000000200 */
[----:B------:R-:W0:Y:S01]  /*9200*/  LDGDEPBAR ;  /* 0x00000000000079af */ /* 0x000e220000000000 */
[C---:B------:R-:W-:Y:S08]  /*9210*/  HMMA.16816.F32.BF16 R24, R188.reuse, R26, RZ ;  /* 0x0000001abc18723c */ /* 0x040ff000000418ff */
[C---:B-----5:R-:W-:Y:S08]  /*9220*/  HMMA.16816.F32.BF16 R20, R188.reuse, R16, RZ ;  /* 0x00000010bc14723c */ /* 0x060ff000000418ff */
[C---:B-1----:R-:W-:Y:S08]  /*9230*/  HMMA.16816.F32.BF16 R168, R188.reuse, R32, RZ ;  /* 0x00000020bca8723c */ /* 0x042ff000000418ff */
[C---:B------:R-:W-:Y:S08]  /*9240*/  HMMA.16816.F32.BF16 R32, R188.reuse, R34, RZ ;  /* 0x00000022bc20723c */ /* 0x040ff000000418ff */
[C---:B------:R-:W-:Y:S08]  /*9250*/  HMMA.16816.F32.BF16 R16, R188.reuse, R18, RZ ;  /* 0x00000012bc10723c */ /* 0x040ff000000418ff */
[C---:B------:R-:W-:Y:S08]  /*9260*/  HMMA.16816.F32.BF16 R12, R188.reuse, R196, RZ ;  /* 0x000000c4bc0c723c */ /* 0x040ff000000418ff */
[----:B------:R-:W-:Y:S01]  /*9270*/  HMMA.16816.F32.BF16 R188, R188, R198, RZ ;  /* 0x000000c6bcbc723c */ /* 0x000fe200000418ff */
[----:B------:R-:W-:Y:S07]  /*9280*/  LDSM.16.M88.4 R196, [R223+0x8800] ;  /* 0x00880000dfc4783b */ /* 0x000fee0000000200 */
[C---:B------:R-:W-:Y:S08]  /*9290*/  HMMA.16816.F32.BF16 R168, R4.reuse, R192, R168 ;  /* 0x000000c004a8723c */ /* 0x040ff000000418a8 */
[C---:B------:R-:W-:Y:S01]  /*92a0*/  HMMA.16816.F32.BF16 R32, R4.reuse, R194, R32 ;  /* 0x000000c20420723c */ /* 0x040fe20000041820 */
[----:B------:R-:W-:Y:S07]  /*92b0*/  LDSM.16.M88.4 R192, [R216+0x800] ;  /* 0x00080000d8c0783b */ /* 0x000fee0000000200 */
[C---:B---3--:R-:W-:Y:S08]  /*92c0*/  HMMA.16816.F32.BF16 R28, R4.reuse, R184, R28 ;  /* 0x000000b8041c723c */ /* 0x048ff0000004181c */
[C---:B------:R-:W-:Y:S01]  /*92d0*/  HMMA.16816.F32.BF16 R24, R4.reuse, R186, R24 ;  /* 0x000000ba0418723c */ /* 0x040fe20000041818 */
[----:B------:R-:W1:Y:S07]  /*92e0*/  LDSM.16.M88.4 R184, [R223+0x9000] ;  /* 0x00900000dfb8783b */ /* 0x000e6e0000000200 */
[C---:B----4-:R-:W-:Y:S08]  /*92f0*/  HMMA.16816.F32.BF16 R20, R4.reuse, R180, R20 ;  /* 0x000000b40414723c */ /* 0x050ff00000041814 */
[C---:B------:R-:W-:Y:S01]  /*9300*/  HMMA.16816.F32.BF16 R16, R4.reuse, R182, R16 ;  /* 0x000000b60410723c */ /* 0x040fe20000041810 */
[----:B------:R-:W-:Y:S07]  /*9310*/  LDSM.16.M88.4 R180, [R225] ;  /* 0x00000000e1b4783b */ /* 0x000fee0000000200 */
[C---:B------:R-:W-:Y:S08]  /*9320*/  HMMA.16816.F32.BF16 R12, R4.reuse, R176, R12 ;  /* 0x000000b0040c723c */ /* 0x040ff0000004180c */
[----:B------:R-:W-:Y:S01]  /*9330*/  HMMA.16816.F32.BF16 R188, R4, R178, R188 ;  /* 0x000000b204bc723c */ /* 0x000fe200000418bc */
[----:B------:R-:W3:Y:S04]  /*9340*/  LDSM.16.M88.4 R176, [R223+0x9800] ;  /* 0x00980000dfb0783b */ /* 0x000ee80000000200 */
[----:B------:R-:W4:Y:S03]  /*9350*/  LDSM.16.M88.4 R4, [R216] ;  /* 0x00000000d804783b */ /* 0x000f260000000200 */
        /* <DEDUP_REMOVED lines=12> */
[----:B------:R-:W-:Y:S03]  /*9420*/  LDSM.16.M88.4 R176, [R229+0xa800] ;  /* 0x00a80000e5b0783b */ /* 0x000fe60000000200 */
[C---:B----4-:R-:W-:Y:S08]  /*9430*/  HMMA.16816.F32.BF16 R168, R180.reuse, R4, R168 ;  /* 0x00000004b4a8723c */ /* 0x050ff000000418a8 */
[C---:B------:R-:W-:Y:S01]  /*9440*/  HMMA.16816.F32.BF16 R32, R180.reuse, R6, R32 ;  /* 0x00000006b420723c */ /* 0x040fe20000041820 */
[----:B------:R-:W3:Y:S07]  /*9450*/  LDSM.16.M88.4 R4, [R229+0xa000] ;  /* 0x00a00000e504783b */ /* 0x000eee0000000200 */
[C---:B--2---:R-:W-:Y:S08]  /*9460*/  HMMA.16816.F32.BF16 R20, R180.reuse, R172, R20 ;  /* 0x000000acb414723c */ /* 0x044ff00000041814 */
[C---:B------:R-:W-:Y:S01]  /*9470*/  HMMA.16816.F32.BF16 R16, R180.reuse, R174, R16 ;  /* 0x000000aeb410723c */ /* 0x040fe20000041810 */
[----:B------:R-:W2:Y:S07]  /*9480*/  LDSM.16.M88.4 R172, [R229+0xb800] ;  /* 0x00b80000e5ac783b */ /* 0x000eae0000000200 */
[C---:B------:R-:W-:Y:S08]  /*9490*/  HMMA.16816.F32.BF16 R28, R180.reuse, R192, R28 ;  /* 0x000000c0b41c723c */ /* 0x040ff0000004181c */
[C---:B------:R-:W-:Y:S01]  /*94a0*/  HMMA.16816.F32.BF16 R24, R180.reuse, R194, R24 ;  /* 0x000000c2b418723c */ /* 0x040fe20000041818 */
[----:B------:R-:W4:Y:S07]  /*94b0*/  LDSM.16.M88.4 R192, [R229+0xb000] ;  /* 0x00b00000e5c0783b */ /* 0x000f2e0000000200 */
[C---:B-1----:R-:W-:Y:S08]  /*94c0*/  HMMA.16816.F32.BF16 R12, R180.reuse, R184, R12 ;  /* 0x000000b8b40c723c */ /* 0x042ff0000004180c */
[----:B------:R-:W-:Y:S01]  /*94d0*/  HMMA.16816.F32.BF16 R188, R180, R186, R188 ;  /* 0x000000bab4bc723c */ /* 0x000fe200000418bc */
[----:B------:R-:W-:Y:S04]  /*94e0*/  LDSM.16.M88.4 R184, [R215] ;  /* 0x00000000d7b8783b */ /* 0x000fe80000000200 */
[----:B------:R-:W-:Y:S03]  /*94f0*/  LDSM.16.M88.4 R180, [R214] ;  /* 0x00000000d6b4783b */ /* 0x000fe60000000200 */
[C---:B---3--:R-:W-:Y:S08]  /*9500*/  HMMA.16816.F32.BF16 R168, R8.reuse, R4, R168 ;  /* 0x0000000408a8723c */ /* 0x048ff000000418a8 */
[C---:B------:R-:W-:Y:S01]  /*9510*/  HMMA.16816.F32.BF16 R32, R8.reuse, R6, R32 ;  /* 0x000000060820723c */ /* 0x040fe20000041820 */
[----:B------:R-:W1:Y:S07]  /*9520*/  LDSM.16.M88.4 R4, [R228+0x2000] ;  /* 0x00200000e404783b */ /* 0x000e6e0000000200 */
[C---:B------:R-:W-:Y:S08]  /*9530*/  HMMA.16816.F32.BF16 R28, R8.reuse, R176, R28 ;  /* 0x000000b0081c723c */ /* 0x040ff0000004181c */
[C---:B------:R-:W-:Y:S01]  /*9540*/  HMMA.16816.F32.BF16 R24, R8.reuse, R178, R24 ;  /* 0x000000b20818723c */ /* 0x040fe20000041818 */
[----:B------:R-:W3:Y:S07]  /*9550*/  LDSM.16.M88.4 R176, [R213] ;  /* 0x00000000d5b0783b */ /* 0x000eee0000000200 */
[C---:B--2---:R-:W-:Y:S08]  /*9560*/  HMMA.16816.F32.BF16 R12, R8.reuse, R172, R12 ;  /* 0x000000ac080c723c */ /* 0x044ff0000004180c */
[C---:B------:R-:W-:Y:S01]  /*9570*/  HMMA.16816.F32.BF16 R188, R8.reuse, R174, R188 ;  /* 0x000000ae08bc723c */ /* 0x040fe200000418bc */
[----:B------:R-:W2:Y:S07]  /*9580*/  LDSM.16.M88.4 R172, [R212] ;  /* 0x00000000d4ac783b */ /* 0x000eae0000000200 */
[C---:B----4-:R-:W-:Y:S08]  /*9590*/  HMMA.16816.F32.BF16 R20, R8.reuse, R192, R20 ;  /* 0x000000c00814723c */ /* 0x050ff00000041814 */
[----:B------:R-:W-:Y:S01]  /*95a0*/  HMMA.16816.F32.BF16 R16, R8, R194, R16 ;  /* 0x000000c20810723c */ /* 0x000fe20000041810 */
[----:B------:R-:W-:Y:S04]  /*95b0*/  LDSM.16.M88.4 R8, [R226+0x2000] ;  /* 0x00200000e208783b */ /* 0x000fe80000000200 */
[----:B------:R-:W4:Y:S03]  /*95c0*/  LDSM.16.M88.4 R192, [R223+0xa000] ;  /* 0x00a00000dfc0783b */ /* 0x000f260000000200 */
[C---:B-1----:R-:W-:Y:S08]  /*95d0*/  HMMA.16816.F32.BF16 R168, R4.reuse, R184, R168 ;  /* 0x000000b804a8723c */ /* 0x042ff000000418a8 */
[C---:B------:R-:W-:Y:S01]  /*95e0*/  HMMA.16816.F32.BF16 R32, R4.reuse, R186, R32 ;  /* 0x000000ba0420723c */ /* 0x040fe20000041820 */
[----:B------:R-:W1:Y:S07]  /*95f0*/  LDSM.16.M88.4 R184, [R223+0xa800] ;  /* 0x00a80000dfb8783b */ /* 0x000e6e0000000200 */
[C---:B------:R-:W-:Y:S08]  /*9600*/  HMMA.16816.F32.BF16 R28, R4.reuse, R180, R28 ;  /* 0x000000b4041c723c */ /* 0x040ff0000004181c */
[C---:B------:R-:W-:Y:S01]  /*9610*/  HMMA.16816.F32.BF16 R24, R4.reuse, R182, R24 ;  /* 0x000000b60418723c */ /* 0x040fe20000041818 */
[----:B------:R-:W5:Y:S07]  /*9620*/  LDSM.16.M88.4 R180, [R223+0xb000] ;  /* 0x00b00000dfb4783b */ /* 0x000f6e0000000200 */
[C---:B---3--:R-:W-:Y:S08]  /*9630*/  HMMA.16816.F32.BF16 R20, R4.reuse, R176, R20 ;  /* 0x000000b00414723c */ /* 0x048ff00000041814 */
[C---:B------:R-:W-:Y:S01]  /*9640*/  HMMA.16816.F32.BF16 R16, R4.reuse, R178, R16 ;  /* 0x000000b20410723c */ /* 0x040fe20000041810 */
[----:B------:R-:W-:Y:S07]  /*9650*/  LDSM.16.M88.4 R176, [R225+0x2000] ;  /* 0x00200000e1b0783b */ /* 0x000fee0000000200 */
[C---:B--2---:R-:W-:Y:S08]  /*9660*/  HMMA.16816.F32.BF16 R12, R4.reuse, R172, R12 ;  /* 0x000000ac040c723c */ /* 0x044ff0000004180c */
[----:B------:R-:W-:Y:S01]  /*9670*/  HMMA.16816.F32.BF16 R188, R4, R174, R188 ;  /* 0x000000ae04bc723c */ /* 0x000fe200000418bc */
[----:B------:R-:W2:Y:S04]  /*9680*/  LDSM.16.M88.4 R172, [R223+0xb800] ;  /* 0x00b80000dfac783b */ /* 0x000ea80000000200 */
[----:B------:R-:W3:Y:S03]  /*9690*/  LDSM.16.M88.4 R4, [R216+0x2000] ;  /* 0x00200000d804783b */ /* 0x000ee60000000200 */
[C---:B----4-:R-:W-:Y:S08]  /*96a0*/  HMMA.16816.F32.BF16 R168, R8.reuse, R192, R168 ;  /* 0x000000c008a8723c */ /* 0x050ff000000418a8 */
[C---:B------:R-:W-:Y:S01]  /*96b0*/  HMMA.16816.F32.BF16 R32, R8.reuse, R194, R32 ;  /* 0x000000c20820723c */ /* 0x040fe20000041820 */
[----:B------:R-:W4:Y:S07]  /*96c0*/  LDSM.16.M88.4 R192, [R216+0x2800] ;  /* 0x00280000d8c0783b */ /* 0x000f2e0000000200 */
[C---:B-1----:R-:W-:Y:S08]  /*96d0*/  HMMA.16816.F32.BF16 R28, R8.reuse, R184, R28 ;  /* 0x000000b8081c723c */ /* 0x042ff0000004181c */
[C---:B------:R-:W-:Y:S01]  /*96e0*/  HMMA.16816.F32.BF16 R24, R8.reuse, R186, R24 ;  /* 0x000000ba0818723c */ /* 0x040fe20000041818 */
[----:B------:R-:W-:Y:S07]  /*96f0*/  LDSM.16.M88.4 R184, [R216+0x3000] ;  /* 0x00300000d8b8783b */ /* 0x000fee0000000200 */
[C---:B-----5:R-:W-:Y:S08]  /*9700*/  HMMA.16816.F32.BF16 R20, R8.reuse, R180, R20 ;  /* 0x000000b40814723c */ /* 0x060ff00000041814 */
[C---:B------:R-:W-:Y:S01]  /*9710*/  HMMA.16816.F32.BF16 R16, R8.reuse, R182, R16 ;  /* 0x000000b60810723c */ /* 0x040fe20000041810 */
[----:B------:R-:W1:Y:S07]  /*9720*/  LDSM.16.M88.4 R180, [R216+0x3800] ;  /* 0x00380000d8b4783b */ /* 0x000e6e0000000200 */
[C---:B--2---:R-:W-:Y:S08]  /*9730*/  HMMA.16816.F32.BF16 R12, R8.reuse, R172, R12 ;  /* 0x000000ac080c723c */ /* 0x044ff0000004180c */
[----:B------:R-:W-:Y:S01]  /*9740*/  HMMA.16816.F32.BF16 R188, R8, R174, R188 ;  /* 0x000000ae08bc723c */ /* 0x000fe200000418bc */
[----:B------:R-:W-:Y:S04]  /*9750*/  LDSM.16.M88.4 R8, [R230+0x4000] ;  /* 0x00400000e608783b */ /* 0x000fe80000000200 */
[----:B------:R-:W-:Y:S03]  /*9760*/  LDSM.16.M88.4 R172, [R229+0xc000] ;  /* 0x00c00000e5ac783b */ /* 0x000fe60000000200 */
[C---:B---3--:R-:W-:Y:S08]  /*9770*/  HMMA.16816.F32.BF16 R168, R176.reuse, R4, R168 ;  /* 0x00000004b0a8723c */ /* 0x048ff000000418a8 */
[C---:B------:R-:W-:Y:S01]  /*9780*/  HMMA.16816.F32.BF16 R32, R176.reuse, R6, R32 ;  /* 0x00000006b020723c */ /* 0x040fe20000041820 */
[----:B------:R-:W2:Y:S07]  /*9790*/  LDSM.16.M88.4 R4, [R229+0xc800] ;  /* 0x00c80000e504783b */ /* 0x000eae0000000200 */
[C---:B----4-:R-:W-:Y:S08]  /*97a0*/  HMMA.16816.F32.BF16 R28, R176.reuse, R192, R28 ;  /* 0x000000c0b01c723c */ /* 0x050ff0000004181c */
[C---:B------:R-:W-:Y:S01]  /*97b0*/  HMMA.16816.F32.BF16 R24, R176.reuse, R194, R24 ;  /* 0x000000c2b018723c */ /* 0x040fe20000041818 */
[----:B------:R-:W3:Y:S07]  /*97c0*/  LDSM.16.M88.4 R192, [R229+0xd800] ;  /* 0x00d80000e5c0783b */ /* 0x000eee0000000200 */
[C---:B-1----:R-:W-:Y:S08]  /*97d0*/  HMMA.16816.F32.BF16 R12, R176.reuse, R180, R12 ;  /* 0x000000b4b00c723c */ /* 0x042ff0000004180c */
[C---:B------:R-:W-:Y:S01]  /*97e0*/  HMMA.16816.F32.BF16 R188, R176.reuse, R182, R188 ;  /* 0x000000b6b0bc723c */ /* 0x040fe200000418bc */
[----:B------:R-:W-:Y:S07]  /*97f0*/  LDSM.16.M88.4 R180, [R210] ;  /* 0x00000000d2b4783b */ /* 0x000fee0000000200 */
[----:B------:R-:W-:Y:S08]  /*9800*/  HMMA.16816.F32.BF16 R20, R176, R184, R20 ;  /* 0x000000b8b014723c */ /* 0x000ff00000041814 */
[C---:B--2---:R-:W-:Y:S08]  /*9810*/  HMMA.16816.F32.BF16 R28, R8.reuse, R4, R28 ;  /* 0x00000004081c723c */ /* 0x044ff0000004181c */
[----:B------:R-:W-:Y:S01]  /*9820*/  HMMA.16816.F32.BF16 R24, R8, R6, R24 ;  /* 0x000000060818723c */ /* 0x000fe20000041818 */
[----:B------:R-:W1:Y:S07]  /*9830*/  LDSM.16.M88.4 R4, [R228+0x4000] ;  /* 0x00400000e404783b */ /* 0x000e6e0000000200 */
[----:B------:R-:W-:Y:S01]  /*9840*/  HMMA.16816.F32.BF16 R16, R176, R186, R16 ;  /* 0x000000bab010723c */ /* 0x000fe20000041810 */
[----:B------:R-:W2:Y:S04]  /*9850*/  LDSM.16.M88.4 R184, [R211] ;  /* 0x00000000d3b8783b */ /* 0x000ea80000000200 */
[----:B------:R-:W4:Y:S03]  /*9860*/  LDSM.16.M88.4 R176, [R209] ;  /* 0x00000000d1b0783b */ /* 0x000f260000000200 */
[C---:B------:R-:W-:Y:S08]  /*9870*/  HMMA.16816.F32.BF16 R168, R8.reuse, R172, R168 ;  /* 0x000000ac08a8723c */ /* 0x040ff000000418a8 */
[C---:B------:R-:W-:Y:S01]  /*9880*/  HMMA.16816.F32.BF16 R32, R8.reuse, R174, R32 ;  /* 0x000000ae0820723c */ /* 0x040fe20000041820 */
[----:B------:R-:W5:Y:S07]  /*9890*/  LDSM.16.M88.4 R172, [R208] ;  /* 0x00000000d0ac783b */ /* 0x000f6e0000000200 */
[C---:B------:R-:W-:Y:S08]  /*98a0*/  HMMA.16816.F32.BF16 R20, R8.reuse, R196, R20 ;  /* 0x000000c40814723c */ /* 0x040ff00000041814 */
[C---:B------:R-:W-:Y:S01]  /*98b0*/  HMMA.16816.F32.BF16 R16, R8.reuse, R198, R16 ;  /* 0x000000c60810723c */ /* 0x040fe20000041810 */
[----:B------:R-:W-:Y:S07]  /*98c0*/  LDSM.16.M88.4 R196, [R216+0x4800] ;  /* 0x00480000d8c4783b */ /* 0x000fee0000000200 */
[C---:B---3--:R-:W-:Y:S08]  /*98d0*/  HMMA.16816.F32.BF16 R12, R8.reuse, R192, R12 ;  /* 0x000000c0080c723c */ /* 0x048ff0000004180c */
[----:B------:R-:W-:Y:S01]  /*98e0*/  HMMA.16816.F32.BF16 R188, R8, R194, R188 ;  /* 0x000000c208bc723c */ /* 0x000fe200000418bc */
[----:B------:R-:W-:Y:S04]  /*98f0*/  LDSM.16.M88.4 R8, [R226+0x4000] ;  /* 0x00400000e208783b */ /* 0x000fe80000000200 */
[----:B------:R-:W3:Y:S03]  /*9900*/  LDSM.16.M88.4 R192, [R223+0xc000] ;  /* 0x00c00000dfc0783b */ /* 0x000ee60000000200 */
[C---:B-1----:R-:W-:Y:S08]  /*9910*/  HMMA.16816.F32.BF16 R28, R4.reuse, R180, R28 ;  /* 0x000000b4041c723c */ /* 0x042ff0000004181c */
[C---:B------:R-:W-:Y:S01]  /*9920*/  HMMA.16816.F32.BF16 R24, R4.reuse, R182, R24 ;  /* 0x000000b60418723c */ /* 0x040fe20000041818 */
[----:B------:R-:W1:Y:S07]  /*9930*/  LDSM.16.M88.4 R180, [R223+0xd000] ;  /* 0x00d00000dfb4783b */ /* 0x000e6e0000000200 */
[C---:B--2---:R-:W-:Y:S08]  /*9940*/  HMMA.16816.F32.BF16 R168, R4.reuse, R184, R168 ;  /* 0x000000b804a8723c */ /* 0x044ff000000418a8 */
[C---:B------:R-:W-:Y:S01]  /*9950*/  HMMA.16816.F32.BF16 R32, R4.reuse, R186, R32 ;  /* 0x000000ba0420723c */ /* 0x040fe20000041820 */
[----:B------:R-:W2:Y:S07]  /*9960*/  LDSM.16.M88.4 R184, [R223+0xc800] ;  /* 0x00c80000dfb8783b */ /* 0x000eae0000000200 */
[C---:B----4-:R-:W-:Y:S08]  /*9970*/  HMMA.16816.F32.BF16 R20, R4.reuse, R176, R20 ;  /* 0x000000b00414723c */ /* 0x050ff00000041814 */
[C---:B------:R-:W-:Y:S01]  /*9980*/  HMMA.16816.F32.BF16 R16, R4.reuse, R178, R16 ;  /* 0x000000b20410723c */ /* 0x040fe20000041810 */
[----:B------:R-:W4:Y:S07]  /*9990*/  LDSM.16.M88.4 R176, [R223+0xd800] ;  /* 0x00d80000dfb0783b */ /* 0x000f2e0000000200 */
[C---:B-----5:R-:W-:Y:S08]  /*99a0*/  HMMA.16816.F32.BF16 R12, R4.reuse, R172, R12 ;  /* 0x000000ac040c723c */ /* 0x060ff0000004180c */
[----:B------:R-:W-:Y:S01]  /*99b0*/  HMMA.16816.F32.BF16 R188, R4, R174, R188 ;  /* 0x000000ae04bc723c */ /* 0x000fe200000418bc */
[----:B------:R-:W-:Y:S04]  /*99c0*/  LDSM.16.M88.4 R172, [R225+0x4000] ;  /* 0x00400000e1ac783b */ /* 0x000fe80000000200 */
[----:B------:R-:W5:Y:S03]  /*99d0*/  LDSM.16.M88.4 R4, [R216+0x4000] ;  /* 0x00400000d804783b */ /* 0x000f660000000200 */
[C---:B---3--:R-:W-:Y:S08]  /*99e0*/  HMMA.16816.F32.BF16 R168, R8.reuse, R192, R168 ;  /* 0x000000c008a8723c */ /* 0x048ff000000418a8 */
[C---:B------:R-:W-:Y:S01]  /*99f0*/  HMMA.16816.F32.BF16 R32, R8.reuse, R194, R32 ;  /* 0x000000c20820723c */ /* 0x040fe20000041820 */
[----:B------:R-:W-:Y:S07]  /*9a00*/  LDSM.16.M88.4 R192, [R216+0x5000] ;  /* 0x00500000d8c0783b */ /* 0x000fee0000000200 */
[C---:B-1----:R-:W-:Y:S08]  /*9a10*/  HMMA.16816.F32.BF16 R20, R8.reuse, R180, R20 ;  /* 0x000000b40814723c */ /* 0x042ff00000041814 */
[C---:B------:R-:W-:Y:S01]  /*9a20*/  HMMA.16816.F32.BF16 R16, R8.reuse, R182, R16 ;  /* 0x000000b60810723c */ /* 0x040fe20000041810 */
[----:B------:R-:W1:Y:S07]  /*9a30*/  LDSM.16.M88.4 R180, [R216+0x5800] ;  /* 0x00580000d8b4783b */ /* 0x000e6e0000000200 */
[C---:B--2---:R-:W-:Y:S08]  /*9a40*/  HMMA.16816.F32.BF16 R28, R8.reuse, R184, R28 ;  /* 0x000000b8081c723c */ /* 0x044ff0000004181c */
[C---:B------:R-:W-:Y:S01]  /*9a50*/  HMMA.16816.F32.BF16 R24, R8.reuse, R186, R24 ;  /* 0x000000ba0818723c */ /* 0x040fe20000041818 */
[----:B------:R-:W-:Y:S07]  /*9a60*/  LDSM.16.M88.4 R184, [R229+0xf000] ;  /* 0x00f00000e5b8783b */ /* 0x000fee0000000200 */
[C---:B----4-:R-:W-:Y:S08]  /*9a70*/  HMMA.16816.F32.BF16 R12, R8.reuse, R176, R12 ;  /* 0x000000b0080c723c */ /* 0x050ff0000004180c */
[----:B------:R-:W-:Y:S01]  /*9a80*/  HMMA.16816.F32.BF16 R188, R8, R178, R188 ;  /* 0x000000b208bc723c */ /* 0x000fe200000418bc */
[----:B------:R-:W-:Y:S04]  /*9a90*/  LDSM.16.M88.4 R176, [R230+0x6000] ;  /* 0x00600000e6b0783b */ /* 0x000fe80000000200 */
[----:B------:R-:W2:Y:S03]  /*9aa0*/  LDSM.16.M88.4 R8, [R229+0xe000] ;  /* 0x00e00000e508783b */ /* 0x000ea60000000200 */
[C---:B-----5:R-:W-:Y:S08]  /*9ab0*/  HMMA.16816.F32.BF16 R168, R172.reuse, R4, R168 ;  /* 0x00000004aca8723c */ /* 0x060ff000000418a8 */
[C---:B------:R-:W-:Y:S01]  /*9ac0*/  HMMA.16816.F32.BF16 R32, R172.reuse, R6, R32 ;  /* 0x00000006ac20723c */ /* 0x040fe20000041820 */
[----:B------:R-:W3:Y:S07]  /*9ad0*/  LDSM.16.M88.4 R4, [R229+0xe800] ;  /* 0x00e80000e504783b */ /* 0x000eee0000000200 */
[C---:B------:R-:W-:Y:S08]  /*9ae0*/  HMMA.16816.F32.BF16 R28, R172.reuse, R196, R28 ;  /* 0x000000c4ac1c723c */ /* 0x040ff0000004181c */
[C---:B------:R-:W-:Y:S01]  /*9af0*/  HMMA.16816.F32.BF16 R24, R172.reuse, R198, R24 ;  /* 0x000000c6ac18723c */ /* 0x040fe20000041818 */
[----:B------:R-:W-:Y:S07]  /*9b00*/  LDSM.16.M88.4 R196, [R204] ;  /* 0x00000000ccc4783b */ /* 0x000fee0000000200 */
[C---:B-1----:R-:W-:Y:S08]  /*9b10*/  HMMA.16816.F32.BF16 R12, R172.reuse, R180, R12 ;  /* 0x000000b4ac0c723c */ /* 0x042ff0000004180c */
[C---:B------:R-:W-:Y:S01]  /*9b20*/  HMMA.16816.F32.BF16 R188, R172.reuse, R182, R188 ;  /* 0x000000b6acbc723c */ /* 0x040fe200000418bc */
[----:B------:R-:W1:Y:S07]  /*9b30*/  LDSM.16.M88.4 R180, [R229+0xf800] ;  /* 0x00f80000e5b4783b */ /* 0x000e6e0000000200 */
[C---:B------:R-:W-:Y:S08]  /*9b40*/  HMMA.16816.F32.BF16 R20, R172.reuse, R192, R20 ;  /* 0x000000c0ac14723c */ /* 0x040ff00000041814 */
[----:B------:R-:W-:Y:S01]  /*9b50*/  HMMA.16816.F32.BF16 R16, R172, R194, R16 ;  /* 0x000000c2ac10723c */ /* 0x000fe20000041810 */
[----:B------:R-:W-:Y:S04]  /*9b60*/  LDSM.16.M88.4 R192, [R228+0x6000] ;  /* 0x00600000e4c0783b */ /* 0x000fe80000000200 */
[----:B------:R-:W4:Y:S03]  /*9b70*/  LDSM.16.M88.4 R172, [R207] ;  /* 0x00000000cfac783b */ /* 0x000f260000000200 */
[C---:B--2---:R-:W-:Y:S08]  /*9b80*/  HMMA.16816.F32.BF16 R168, R176.reuse, R8, R168 ;  /* 0x00000008b0a8723c */ /* 0x044ff000000418a8 */
[C---:B------:R-:W-:Y:S01]  /*9b90*/  HMMA.16816.F32.BF16 R32, R176.reuse, R10, R32 ;  /* 0x0000000ab020723c */ /* 0x040fe20000041820 */
[----:B------:R-:W2:Y:S07]  /*9ba0*/  LDSM.16.M88.4 R8, [R206] ;  /* 0x00000000ce08783b */ /* 0x000eae0000000200 */
[C---:B---3--:R-:W-:Y:S08]  /*9bb0*/  HMMA.16816.F32.BF16 R28, R176.reuse, R4, R28 ;  /* 0x00000004b01c723c */ /* 0x048ff0000004181c */
[C---:B------:R-:W-:Y:S01]  /*9bc0*/  HMMA.16816.F32.BF16 R24, R176.reuse, R6, R24 ;  /* 0x00000006b018723c */ /* 0x040fe20000041818 */
[----:B------:R-:W3:Y:S07]  /*9bd0*/  LDSM.16.M88.4 R4, [R205] ;  /* 0x00000000cd04783b */ /* 0x000eee0000000200 */
[C---:B------:R-:W-:Y:S08]  /*9be0*/  HMMA.16816.F32.BF16 R20, R176.reuse, R184, R20 ;  /* 0x000000b8b014723c */ /* 0x040ff00000041814 */
[C---:B------:R-:W-:Y:S01]  /*9bf0*/  HMMA.16816.F32.BF16 R16, R176.reuse, R186, R16 ;  /* 0x000000bab010723c */ /* 0x040fe20000041810 */
[----:B------:R-:W-:Y:S07]  /*9c00*/  LDSM.16.M88.4 R184, [R226+0x6000] ;  /* 0x00600000e2b8783b */ /* 0x000fee0000000200 */
[C---:B-1----:R-:W-:Y:S08]  /*9c10*/  HMMA.16816.F32.BF16 R12, R176.reuse, R180, R12 ;  /* 0x000000b4b00c723c */ /* 0x042ff0000004180c */
[----:B------:R-:W-:Y:S01]  /*9c20*/  HMMA.16816.F32.BF16 R188, R176, R182, R188 ;  /* 0x000000b6b0bc723c */ /* 0x000fe200000418bc */
[----:B------:R-:W1:Y:S04]  /*9c30*/  LDSM.16.M88.4 R180, [R223+0xe000] ;  /* 0x00e00000dfb4783b */ /* 0x000e680000000200 */
[----:B------:R-:W5:Y:S03]  /*9c40*/  LDSM.16.M88.4 R176, [R223+0xe800] ;  /* 0x00e80000dfb0783b */ /* 0x000f660000000200 */
[C---:B----4-:R-:W-:Y:S08]  /*9c50*/  HMMA.16816.F32.BF16 R168, R192.reuse, R172, R168 ;  /* 0x000000acc0a8723c */ /* 0x050ff000000418a8 */
[C---:B--2---:R-:W-:Y:S08]  /*9c60*/  HMMA.16816.F32.BF16 R28, R192.reuse, R8, R28 ;  /* 0x00000008c01c723c */ /* 0x044ff0000004181c */
[C---:B------:R-:W-:Y:S01]  /*9c70*/  HMMA.16816.F32.BF16 R24, R192.reuse, R10, R24 ;  /* 0x0000000ac018723c */ /* 0x040fe20000041818 */
[----:B------:R-:W-:Y:S07]  /*9c80*/  LDSM.16.M88.4 R8, [R225+0x6000] ;  /* 0x00600000e108783b */ /* 0x000fee0000000200 */
[C---:B---3--:R-:W-:Y:S08]  /*9c90*/  HMMA.16816.F32.BF16 R20, R192.reuse, R4, R20 ;  /* 0x00000004c014723c */ /* 0x048ff00000041814 */
[C---:B------:R-:W-:Y:S01]  /*9ca0*/  HMMA.16816.F32.BF16 R16, R192.reuse, R6, R16 ;  /* 0x00000006c010723c */ /* 0x040fe20000041810 */
[----:B------:R-:W2:Y:S07]  /*9cb0*/  LDSM.16.M88.4 R4, [R216+0x6000] ;  /* 0x00600000d804783b */ /* 0x000eae0000000200 */
[----:B------:R-:W-:Y:S01]  /*9cc0*/  HMMA.16816.F32.BF16 R32, R192, R174, R32 ;  /* 0x000000aec020723c */ /* 0x000fe20000041820 */
[----:B------:R-:W-:Y:S07]  /*9cd0*/  LDSM.16.M88.4 R172, [R223+0xf000] ;  /* 0x00f00000dfac783b */ /* 0x000fee0000000200 */
[C---:B-1----:R-:W-:Y:S08]  /*9ce0*/  HMMA.16816.F32.BF16 R168, R184.reuse, R180, R168 ;  /* 0x000000b4b8a8723c */ /* 0x042ff000000418a8 */
[C---:B-----5:R-:W-:Y:S08]  /*9cf0*/  HMMA.16816.F32.BF16 R28, R184.reuse, R176, R28 ;  /* 0x000000b0b81c723c */ /* 0x060ff0000004181c */
[C---:B------:R-:W-:Y:S01]  /*9d00*/  HMMA.16816.F32.BF16 R24, R184.reuse, R178, R24 ;  /* 0x000000b2b818723c */ /* 0x040fe20000041818 */
[----:B------:R-:W1:Y:S07]  /*9d10*/  LDSM.16.M88.4 R176, [R216+0x6800] ;  /* 0x00680000d8b0783b */ /* 0x000e6e0000000200 */
[----:B------:R-:W-:Y:S01]  /*9d20*/  HMMA.16816.F32.BF16 R32, R184, R182, R32 ;  /* 0x000000b6b820723c */ /* 0x000fe20000041820 */
[----:B------:R-:W3:Y:S07]  /*9d30*/  LDSM.16.M88.4 R180, [R223+0xf800] ;  /* 0x00f80000dfb4783b */ /* 0x000eee0000000200 */
[----:B--2---:R-:W-:Y:S08]  /*9d40*/  HMMA.16816.F32.BF16 R168, R8, R4, R168 ;  /* 0x0000000408a8723c */ /* 0x004ff000000418a8 */
[----:B------:R-:W-:Y:S08]  /*9d50*/  HMMA.16816.F32.BF16 R188, R192, R198, R188 ;  /* 0x000000c6c0bc723c */ /* 0x000ff000000418bc */
[C---:B------:R-:W-:Y:S01]  /*9d60*/  HMMA.16816.F32.BF16 R32, R8.reuse, R6, R32 ;  /* 0x000000060820723c */ /* 0x040fe20000041820 */
[----:B------:R-:W2:Y:S07]  /*9d70*/  LDSM.16.M88.4 R4, [R216+0x7000] ;  /* 0x00700000d804783b */ /* 0x000eae0000000200 */
[----:B------:R-:W-:Y:S01]  /*9d80*/  FSEL R2, R168, -INF , !P6 ;  /* 0xff800000a8027808 */ /* 0x000fe20007000000 */
[----:B-1----:R-:W-:Y:S01]  /*9d90*/  HMMA.16816.F32.BF16 R28, R8, R176, R28 ;  /* 0x000000b0081c723c */ /* 0x002fe2000004181c */
[----:B------:R-:W-:-:S02]  /*9da0*/  ISETP.GE.AND P6, PT, R0, R238, PT ;  /* 0x000000ee0000720c */ /* 0x000fc40003fc6270 */
[----:B------:R-:W-:Y:S02]  /*9db0*/  FSEL R201, R169, -INF , !P1 ;  /* 0xff800000a9c97808 */ /* 0x000fe40004800000 */
[-C--:B------:R-:W-:Y:S02]  /*9dc0*/  ISETP.LT.OR P6, PT, R0, R239.reuse, P6 ;  /* 0x000000ef0000720c */ /* 0x080fe400037c1670 */
[----:B------:R-:W-:Y:S01]  /*9dd0*/  ISETP.GE.AND P1, PT, R167, R238, PT ;  /* 0x000000eea700720c */ /* 0x000fe20003f26270 */
[----:B------:R-:W-:Y:S01]  /*9de0*/  HMMA.16816.F32.BF16 R20, R184, R172, R20 ;  /* 0x000000acb814723c */ /* 0x000fe20000041814 */
[----:B------:R-:W-:Y:S02]  /*9df0*/  FSEL R199, R171, -INF , !P0 ;  /* 0xff800000abc77808 */ /* 0x000fe40004000000 */
[----:B------:R-:W-:Y:S02]  /*9e00*/  ISETP.LT.OR P1, PT, R167, R239, P1 ;  /* 0x000000efa700720c */ /* 0x000fe40000f21670 */
[----:B------:R-:W-:-:S02]  /*9e10*/  ISETP.GE.AND P0, PT, R166, R240, PT ;  /* 0x000000f0a600720c */ /* 0x000fc40003f06270 */
[----:B------:R-:W-:Y:S01]  /*9e20*/  FSEL R242, R34, -INF , !P1 ;  /* 0xff80000022f27808 */ /* 0x000fe20004800000 */
[----:B------:R-:W-:Y:S01]  /*9e30*/  HMMA.16816.F32.BF16 R16, R184, R174, R16 ;  /* 0x000000aeb810723c */ /* 0x000fe20000041810 */
[----:B------:R-:W-:-:S04]  /*9e40*/  ISETP.LT.OR P0, PT, R166, R241, P0 ;  /* 0x000000f1a600720c */ /* 0x000fc80000701670 */
[----:B------:R-:W-:Y:S02]  /*9e50*/  FSEL R243, R33, -INF , !P0 ;  /* 0xff80000021f37808 */ /* 0x000fe40004000000 */
[----:B------:R-:W-:Y:S01]  /*9e60*/  FSEL R174, R170, -INF , !P6 ;  /* 0xff800000aaae7808 */ /* 0x000fe20007000000 */
[----:B------:R-:W-:Y:S01]  /*9e70*/  HMMA.16816.F32.BF16 R12, R192, R196, R12 ;  /* 0x000000c4c00c723c */ /* 0x000fe2000004180c */
[----:B------:R-:W-:Y:S01]  /*9e80*/  ISETP.GE.AND P6, PT, R167, R240, PT ;  /* 0x000000f0a700720c */ /* 0x000fe20003fc6270 */
[----:B------:R-:W1:Y:S01]  /*9e90*/  LDSM.16.M88.4 R168, [R216+0x7800] ;  /* 0x00780000d8a8783b */ /* 0x000e620000000200 */
[----:B------:R-:W-:Y:S01]  /*9ea0*/  IADD3 R33, R0, 0x18, RZ ;  /* 0x0000001800217810 */ /* 0x000fe20007ffe0ff */
[----:B------:R-:W-:-:S04]  /*9eb0*/  DEPBAR.LE SB0, 0x0 ;  /* 0x000080000000791a */ /* 0x000fc80000000000 */
[----:B------:R-:W-:Y:S01]  /*9ec0*/  BAR.SYNC.DEFER_BLOCKING 0x0 ;  /* 0x0000000000007b1d */ /* 0x000fe20000010000 */
[----:B------:R-:W-:Y:S01]  /*9ed0*/  ISETP.LT.OR P6, PT, R167, R241, P6 ;  /* 0x000000f1a700720c */ /* 0x000fe200037c1670 */
[----:B------:R-:W-:Y:S01]  /*9ee0*/  HMMA.16816.F32.BF16 R24, R8, R178, R24 ;  /* 0x000000b20818723c */ /* 0x000fe20000041818 */
[----:B------:R-:W-:-:S04]  /*9ef0*/  IADD3 R167, R0, 0x10, RZ ;  /* 0x0000001000a77810 */ /* 0x000fc80007ffe0ff */
[C---:B------:R-:W-:Y:S02]  /*9f00*/  ISETP.GE.AND P1, PT, R167.reuse, R240, PT ;  /* 0x000000f0a700720c */ /* 0x040fe40003f26270 */
[----:B------:R-:W-:Y:S01]  /*9f10*/  FSEL R178, R32, -INF , !P6 ;  /* 0xff80000020b27808 */ /* 0x000fe20007000000 */
[----:B---3--:R-:W-:Y:S01]  /*9f20*/  HMMA.16816.F32.BF16 R188, R184, R182, R188 ;  /* 0x000000b6b8bc723c */ /* 0x008fe200000418bc */
[C---:B------:R-:W-:Y:S02]  /*9f30*/  ISETP.GE.AND P6, PT, R166.reuse, R238, PT ;  /* 0x000000eea600720c */ /* 0x040fe40003fc6270 */
[----:B------:R-:W-:Y:S02]  /*9f40*/  ISETP.LT.OR P1, PT, R167, R241, P1 ;  /* 0x000000f1a700720c */ /* 0x000fe40000f21670 */
[----:B------:R-:W-:Y:S01]  /*9f50*/  ISETP.LT.OR P6, PT, R166, R239, P6 ;  /* 0x000000efa600720c */ /* 0x000fe200037c1670 */
[----:B------:R-:W-:Y:S01]  /*9f60*/  IMAD.MOV.U32 R166, RZ, RZ, R203 ;  /* 0x000000ffffa67224 */ /* 0x000fe200078e00cb */
[----:B------:R-:W-:Y:S01]  /*9f70*/  IADD3 R32, R0, 0x11, RZ ;  /* 0x0000001100207810 */ /* 0x000fe20007ffe0ff */
[----:B--2---:R-:W-:Y:S01]  /*9f80*/  HMMA.16816.F32.BF16 R20, R8, R4, R20 ;  /* 0x000000040814723c */ /* 0x004fe20000041814 */
[----:B------:R-:W-:-:S02]  /*9f90*/  FSEL R182, R35, -INF , !P6 ;  /* 0xff80000023b67808 */ /* 0x000fc40007000000 */
[----:B------:R-:W-:Y:S02]  /*9fa0*/  FSEL R28, R28, -INF , !P1 ;  /* 0xff8000001c1c7808 */ /* 0x000fe40004800000 */
[C---:B------:R-:W-:Y:S02]  /*9fb0*/  ISETP.GE.AND P0, PT, R167.reuse, R238, PT ;  /* 0x000000eea700720c */ /* 0x040fe40003f06270 */
[C---:B------:R-:W-:Y:S01]  /*9fc0*/  ISETP.GE.AND P6, PT, R32.reuse, R240, PT ;  /* 0x000000f02000720c */ /* 0x040fe20003fc6270 */
[----:B------:R-:W-:Y:S01]  /*9fd0*/  HMMA.16816.F32.BF16 R12, R184, R180, R12 ;  /* 0x000000b4b80c723c */ /* 0x000fe2000004180c */
[C---:B------:R-:W-:Y:S02]  /*9fe0*/  ISETP.GE.AND P1, PT, R32.reuse, R238, PT ;  /* 0x000000ee2000720c */ /* 0x040fe40003f26270 */
[----:B------:R-:W-:Y:S01]  /*9ff0*/  ISETP.LT.OR P0, PT, R167, R239, P0 ;  /* 0x000000efa700720c */ /* 0x000fe20000701670 */
[----:B------:R-:W-:Y:S01]  /*a000*/  IMAD.MOV.U32 R167, RZ, RZ, R202 ;  /* 0x000000ffffa77224 */ /* 0x000fe200078e00ca */
[----:B------:R-:W-:-:S02]  /*a010*/  ISETP.LT.OR P6, PT, R32, R241, P6 ;  /* 0x000000f12000720c */ /* 0x000fc400037c1670 */
[----:B------:R-:W-:Y:S01]  /*a020*/  ISETP.LT.OR P1, PT, R32, R239, P1 ;  /* 0x000000ef2000720c */ /* 0x000fe20000f21670 */
[C---:B------:R-:W-:Y:S01]  /*a030*/  HMMA.16816.F32.BF16 R16, R8.reuse, R6, R16 ;  /* 0x000000060810723c */ /* 0x040fe20000041810 */
[----:B------:R-:W-:Y:S02]  /*a040*/  IADD3 R4, R0, 0x19, RZ ;  /* 0x0000001900047810 */ /* 0x000fe40007ffe0ff */
[----:B------:R-:W-:Y:S02]  /*a050*/  FSEL R30, R30, -INF , !P0 ;  /* 0xff8000001e1e7808 */ /* 0x000fe40004000000 */
[----:B------:R-:W-:Y:S02]  /*a060*/  FSEL R29, R29, -INF , !P6 ;  /* 0xff8000001d1d7808 */ /* 0x000fe40007000000 */
[----:B------:R-:W-:Y:S01]  /*a070*/  FSEL R31, R31, -INF , !P1 ;  /* 0xff8000001f1f7808 */ /* 0x000fe20004800000 */
[----:B-1----:R-:W-:Y:S01]  /*a080*/  HMMA.16816.F32.BF16 R188, R8, R170, R188 ;  /* 0x000000aa08bc723c */ /* 0x002fe200000418bc */
[----:B------:R-:W-:-:S02]  /*a090*/  ISETP.GE.AND P0, PT, R33, R240, PT ;  /* 0x000000f02100720c */ /* 0x000fc40003f06270 */
[C---:B------:R-:W-:Y:S02]  /*a0a0*/  ISETP.GE.AND P6, PT, R33.reuse, R238, PT ;  /* 0x000000ee2100720c */ /* 0x040fe40003fc6270 */
[C---:B------:R-:W-:Y:S02]  /*a0b0*/  ISETP.GE.AND P1, PT, R4.reuse, R240, PT ;  /* 0x000000f00400720c */ /* 0x040fe40003f26270 */
[C---:B------:R-:W-:Y:S01]  /*a0c0*/  ISETP.LT.OR P0, PT, R33.reuse, R241, P0 ;  /* 0x000000f12100720c */ /* 0x040fe20000701670 */
[----:B------:R-:W-:Y:S01]  /*a0d0*/  HMMA.16816.F32.BF16 R12, R8, R168, R12 ;  /* 0x000000a8080c723c */ /* 0x000fe2000004180c */
[----:B------:R-:W-:Y:S02]  /*a0e0*/  ISETP.LT.OR P6, PT, R33, R239, P6 ;  /* 0x000000ef2100720c */ /* 0x000fe400037c1670 */
[----:B------:R-:W-:Y:S02]  /*a0f0*/  ISETP.LT.OR P1, PT, R4, R241, P1 ;  /* 0x000000f10400720c */ /* 0x000fe40000f21670 */
[----:B------:R-:W-:-:S02]  /*a100*/  IADD3 R5, R0, 0x20, RZ ;  /* 0x0000002000057810 */ /* 0x000fc40007ffe0ff */
[----:B------:R-:W-:Y:S02]  /*a110*/  FSEL R24, R24, -INF , !P0 ;  /* 0xff80000018187808 */ /* 0x000fe40004000000 */
[----:B------:R-:W-:Y:S02]  /*a120*/  FSEL R26, R26, -INF , !P6 ;  /* 0xff8000001a1a7808 */ /* 0x000fe40007000000 */
[----:B------:R-:W-:Y:S02]  /*a130*/  FSEL R25, R25, -INF , !P1 ;  /* 0xff80000019197808 */ /* 0x000fe40004800000 */
[----:B------:R-:W-:Y:S02]  /*a140*/  ISETP.GE.AND P0, PT, R4, R238, PT ;  /* 0x000000ee0400720c */ /* 0x000fe40003f06270 */
[C---:B------:R-:W-:Y:S02]  /*a150*/  ISETP.GE.AND P6, PT, R5.reuse, R240, PT ;  /* 0x000000f00500720c */ /* 0x040fe40003fc6270 */
[----:B------:R-:W-:-:S02]  /*a160*/  ISETP.GE.AND P1, PT, R5, R238, PT ;  /* 0x000000ee0500720c */ /* 0x000fc40003f26270 */
[----:B------:R-:W-:Y:S02]  /*a170*/  ISETP.LT.OR P0, PT, R4, R239, P0 ;  /* 0x000000ef0400720c */ /* 0x000fe40000701670 */
[C---:B------:R-:W-:Y:S02]  /*a180*/  ISETP.LT.OR P6, PT, R5.reuse, R241, P6 ;  /* 0x000000f10500720c */ /* 0x040fe400037c1670 */
[----:B------:R-:W-:Y:S02]  /*a190*/  ISETP.LT.OR P1, PT, R5, R239, P1 ;  /* 0x000000ef0500720c */ /* 0x000fe40000f21670 */
[C---:B------:R-:W-:Y:S02]  /*a1a0*/  IADD3 R4, R0.reuse, 0x21, RZ ;  /* 0x0000002100047810 */ /* 0x040fe40007ffe0ff */
[----:B------:R-:W-:Y:S02]  /*a1b0*/  IADD3 R6, R0, 0x28, RZ ;  /* 0x0000002800067810 */ /* 0x000fe40007ffe0ff */
[----:B------:R-:W-:-:S02]  /*a1c0*/  FSEL R27, R27, -INF , !P0 ;  /* 0xff8000001b1b7808 */ /* 0x000fc40004000000 */
[----:B------:R-:W-:Y:S02]  /*a1d0*/  FSEL R198, R20, -INF , !P6 ;  /* 0xff80000014c67808 */ /* 0x000fe40007000000 */
[----:B------:R-:W-:Y:S02]  /*a1e0*/  FSEL R194, R22, -INF , !P1 ;  /* 0xff80000016c27808 */ /* 0x000fe40004800000 */
[C---:B------:R-:W-:Y:S02]  /*a1f0*/  ISETP.GE.AND P0, PT, R4.reuse, R240, PT ;  /* 0x000000f00400720c */ /* 0x040fe40003f06270 */
[----:B------:R-:W-:Y:S02]  /*a200*/  ISETP.GE.AND P6, PT, R4, R238, PT ;  /* 0x000000ee0400720c */ /* 0x000fe40003fc6270 */
[----:B------:R-:W-:Y:S02]  /*a210*/  ISETP.GE.AND P1, PT, R6, R240, PT ;  /* 0x000000f00600720c */ /* 0x000fe40003f26270 */
[----:B------:R-:W-:-:S02]  /*a220*/  ISETP.LT.OR P0, PT, R4, R241, P0 ;  /* 0x000000f10400720c */ /* 0x000fc40000701670 */
[----:B------:R-:W-:Y:S02]  /*a230*/  ISETP.LT.OR P6, PT, R4, R239, P6 ;  /* 0x000000ef0400720c */ /* 0x000fe400037c1670 */
[----:B------:R-:W-:Y:S02]  /*a240*/  ISETP.LT.OR P1, PT, R6, R241, P1 ;  /* 0x000000f10600720c */ /* 0x000fe40000f21670 */
[----:B------:R-:W-:Y:S02]  /*a250*/  IADD3 R5, R0, 0x29, RZ ;  /* 0x0000002900057810 */ /* 0x000fe40007ffe0ff */
[----:B------:R-:W-:Y:S02]  /*a260*/  FSEL R196, R21, -INF , !P0 ;  /* 0xff80000015c47808 */ /* 0x000fe40004000000 */
[----:B------:R-:W-:Y:S02]  /*a270*/  FSEL R35, R23, -INF , !P6 ;  /* 0xff80000017237808 */ /* 0x000fe40007000000 */
[----:B------:R-:W-:-:S02]  /*a280*/  FSEL R195, R16, -INF , !P1 ;  /* 0xff80000010c37808 */ /* 0x000fc40004800000 */
[C---:B------:R-:W-:Y:S02]  /*a290*/  ISETP.GE.AND P0, PT, R6.reuse, R238, PT ;  /* 0x000000ee0600720c */ /* 0x040fe40003f06270 */
[C---:B------:R-:W-:Y:S02]  /*a2a0*/  ISETP.GE.AND P6, PT, R5.reuse, R240, PT ;  /* 0x000000f00500720c */ /* 0x040fe40003fc6270 */
[C---:B------:R-:W-:Y:S02]  /*a2b0*/  ISETP.GE.AND P1, PT, R5.reuse, R238, PT ;  /* 0x000000ee0500720c */ /* 0x040fe40003f26270 */
[----:B------:R-:W-:Y:S02]  /*a2c0*/  ISETP.LT.OR P0, PT, R6, R239, P0 ;  /* 0x000000ef0600720c */ /* 0x000fe40000701670 */
[C---:B------:R-:W-:Y:S02]  /*a2d0*/  ISETP.LT.OR P6, PT, R5.reuse, R241, P6 ;  /* 0x000000f10500720c */ /* 0x040fe400037c1670 */
[----:B------:R-:W-:-:S02]  /*a2e0*/  ISETP.LT.OR P1, PT, R5, R239, P1 ;  /* 0x000000ef0500720c */ /* 0x000fc40000f21670 */
[C---:B------:R-:W-:Y:S02]  /*a2f0*/  IADD3 R4, R0.reuse, 0x30, RZ ;  /* 0x0000003000047810 */ /* 0x040fe40007ffe0ff */
[----:B------:R-:W-:Y:S02]  /*a300*/  IADD3 R5, R0, 0x31, RZ ;  /* 0x0000003100057810 */ /* 0x000fe40007ffe0ff */
[----:B------:R-:W-:Y:S02]  /*a310*/  FSEL R193, R18, -INF , !P0 ;  /* 0xff80000012c17808 */ /* 0x000fe40004000000 */
[----:B------:R-:W-:Y:S02]  /*a320*/  FSEL R197, R17, -INF , !P6 ;  /* 0xff80000011c57808 */ /* 0x000fe40007000000 */
[----:B------:R-:W-:Y:S02]  /*a330*/  FSEL R192, R19, -INF , !P1 ;  /* 0xff80000013c07808 */ /* 0x000fe40004800000 */
[----:B------:R-:W-:-:S02]  /*a340*/  ISETP.GE.AND P0, PT, R4, R240, PT ;  /* 0x000000f00400720c */ /* 0x000fc40003f06270 */
[C---:B------:R-:W-:Y:S02]  /*a350*/  ISETP.GE.AND P1, PT, R4.reuse, R238, PT ;  /* 0x000000ee0400720c */ /* 0x040fe40003f26270 */
[C---:B------:R-:W-:Y:S02]  /*a360*/  ISETP.GE.AND P6, PT, R5.reuse, R240, PT ;  /* 0x000000f00500720c */ /* 0x040fe40003fc6270 */
[C---:B------:R-:W-:Y:S02]  /*a370*/  ISETP.LT.OR P0, PT, R4.reuse, R241, P0 ;  /* 0x000000f10400720c */ /* 0x040fe40000701670 */
[----:B------:R-:W-:Y:S02]  /*a380*/  ISETP.LT.OR P1, PT, R4, R239, P1 ;  /* 0x000000ef0400720c */ /* 0x000fe40000f21670 */
[----:B------:R-:W-:Y:S02]  /*a390*/  ISETP.LT.OR P6, PT, R5, R241, P6 ;  /* 0x000000f10500720c */ /* 0x000fe400037c1670 */
[----:B------:R-:W-:-:S02]  /*a3a0*/  IADD3 R4, R0, 0x38, RZ ;  /* 0x0000003800047810 */ /* 0x000fc40007ffe0ff */
[----:B------:R-:W-:Y:S02]  /*a3b0*/  FSEL R33, R13, -INF , !P6 ;  /* 0xff8000000d217808 */ /* 0x000fe40007000000 */
[-C--:B------:R-:W-:Y:S02]  /*a3c0*/  ISETP.GE.AND P6, PT, R4, R238.reuse, PT ;  /* 0x000000ee0400720c */ /* 0x080fe40003fc6270 */
[----:B------:R-:W-:Y:S02]  /*a3d0*/  FSEL R34, R12, -INF , !P0 ;  /* 0xff8000000c227808 */ /* 0x000fe40004000000 */
[C---:B------:R-:W-:Y:S02]  /*a3e0*/  ISETP.GE.AND P0, PT, R5.reuse, R238, PT ;  /* 0x000000ee0500720c */ /* 0x040fe40003f06270 */
[-C--:B------:R-:W-:Y:S02]  /*a3f0*/  ISETP.LT.OR P6, PT, R4, R239.reuse, P6 ;  /* 0x000000ef0400720c */ /* 0x080fe400037c1670 */
[----:B------:R-:W-:-:S02]  /*a400*/  ISETP.LT.OR P0, PT, R5, R239, P0 ;  /* 0x000000ef0500720c */ /* 0x000fc40000701670 */
[----:B------:R-:W-:Y:S02]  /*a410*/  FSEL R179, R14, -INF , !P1 ;  /* 0xff8000000eb37808 */ /* 0x000fe40004800000 */
[----:B------:R-:W-:Y:S02]  /*a420*/  ISETP.GE.AND P1, PT, R4, R240, PT ;  /* 0x000000f00400720c */ /* 0x000fe40003f26270 */
[----:B------:R-:W-:Y:S02]  /*a430*/  FSEL R176, R190, -INF , !P6 ;  /* 0xff800000beb07808 */ /* 0x000fe40007000000 */
[----:B------:R-:W-:Y:S02]  /*a440*/  PLOP3.LUT P6, PT, PT, PT, UP0, 0x80, 0x0 ;  /* 0x000000000000781c */ /* 0x000fe40003fcf008 */
[----:B------:R-:W-:Y:S02]  /*a450*/  FSEL R177, R15, -INF , !P0 ;  /* 0xff8000000fb17808 */ /* 0x000fe40004000000 */
[----:B------:R-:W-:-:S02]  /*a460*/  ISETP.LT.OR P0, PT, R4, R241, P1 ;  /* 0x000000f10400720c */ /* 0x000fc40000f01670 */
[----:B------:R-:W-:Y:S02]  /*a470*/  IADD3 R0, R0, 0x39, RZ ;  /* 0x0000003900007810 */ /* 0x000fe40007ffe0ff */
[----:B------:R-:W-:Y:S02]  /*a480*/  FSEL R32, R188, -INF , !P0 ;  /* 0xff800000bc207808 */ /* 0x000fe40004000000 */
[C---:B------:R-:W-:Y:S02]  /*a490*/  ISETP.GE.AND P1, PT, R0.reuse, R240, PT ;  /* 0x000000f00000720c */ /* 0x040fe40003f26270 */
[C---:B------:R-:W-:Y:S02]  /*a4a0*/  ISETP.GE.AND P0, PT, R0.reuse, R238, PT ;  /* 0x000000ee0000720c */ /* 0x040fe40003f06270 */
[C---:B------:R-:W-:Y:S02]  /*a4b0*/  ISETP.LT.OR P1, PT, R0.reuse, R241, P1 ;  /* 0x000000f10000720c */ /* 0x040fe40000f21670 */
[----:B------:R-:W-:-:S02]  /*a4c0*/  ISETP.LT.OR P0, PT, R0, R239, P0 ;  /* 0x000000ef0000720c */ /* 0x000fc40000701670 */
[----:B------:R-:W-:Y:S02]  /*a4d0*/  FSEL R180, R189, -INF , !P1 ;  /* 0xff800000bdb47808 */ /* 0x000fe40004800000 */
[----:B------:R-:W-:Y:S01]  /*a4e0*/  FSEL R175, R191, -INF , !P0 ;  /* 0xff800000bfaf7808 */ /* 0x000fe20004000000 */
[----:B------:R-:W-:Y:S05]  /*a4f0*/  @!P6 BRA `(.L_x_2310) ;  /* 0x00000ec00000e947 */ /* 0x000fea0003800000 */
[----:B------:R-:W-:-:S13]  /*a500*/  PLOP3.LUT P0, PT, PT, PT, UP6, 0x40, 0x0 ;  /* 0x000000000000781c */ /* 0x000fda0003f0e868 */
[----:B------:R-:W-:Y:S05]  /*a510*/  @P0 BRA `(.L_x_2311) ;  /* 0x0000048000000947 */ /* 0x000fea0003800000 */
[----:B------:R-:W1:Y:S01]  /*a520*/  I2F.RP R0, UR10 ;  /* 0x0000000a00007d06 */ /* 0x000e620008209400 */
[----:B------:R-:W-:Y:S02]  /*a530*/  USHF.L.U32 UR4, UR29, 0x6, URZ ;  /* 0x000000061d047899 */ /* 0x000fe4000800063f */
[----:B------:R-:W-:Y:S02]  /*a540*/  UMOV UR14, URZ ;  /* 0x0000003f000e7c82 */ /* 0x000fe40008000000 */
[----:B------:R-:W-:Y:S02]  /*a550*/  UIADD3 UR12, UR4, -0x40, URZ ;  /* 0xffffffc0040c7890 */ /* 0x000fe4000fffe03f */
[----:B------:R-:W-:-:S05]  /*a560*/  IMAD.U32 R4, RZ, RZ, UR4 ;  /* 0x00000004ff047e24 */ /* 0x000fca000f8e00ff */
[----:B------:R-:W-:Y:S01]  /*a570*/  IABS R4, R4 ;  /* 0x0000000400047213 */ /* 0x000fe20000000000 */
[----:B-1----:R-:W1:Y:S03]  /*a580*/  MUFU.RCP R0, R0 ;  /* 0x0000000000007308 */ /* 0x002e660000001000 */
        /* <DEDUP_REMOVED lines=25> */
[----:B------:R-:W-:Y:S02]  /*a720*/  UISETP.GE.AND UP1, UPT, UR4, URZ, UPT ;  /* 0x0000003f0400728c */ /* 0x000fe4000bf26270 */
[----:B------:R-:W-:-:S02]  /*a730*/  @UP4 UIADD3 UR15, UR15, 0x1, URZ ;  /* 0x000000010f0f4890 */ /* 0x000fc4000fffe03f */
[----:B------:R-:W-:Y:S02]  /*a740*/  UISETP.NE.AND UP2, UPT, URZ, UR5, UPT ;  /* 0x000000053f00728c */ /* 0x000fe4000bf45270 */
[----:B------:R-:W-:Y:S02]  /*a750*/  @!UP0 UIADD3 UR7, UR7, -UR10, URZ ;  /* 0x8000000a07078290 */ /* 0x000fe4000fffe03f */
[----:B------:R-:W-:Y:S02]  /*a760*/  @!UP0 UIADD3 UR13, UR13, 0x1, URZ ;  /* 0x000000010d0d8890 */ /* 0x000fe4000fffe03f */
[----:B------:R-:W-:Y:S02]  /*a770*/  UISETP.GE.U32.AND UP3, UPT, UR7, UR10, UPT ;  /* 0x0000000a0700728c */ /* 0x000fe4000bf66070 */
[----:B------:R-:W-:Y:S02]  /*a780*/  UISETP.GE.AND UP0, UPT, UR12, URZ, UPT ;  /* 0x0000003f0c00728c */ /* 0x000fe4000bf06270 */
[----:B------:R-:W-:-:S02]  /*a790*/  ULOP3.LUT UR4, URZ, UR5, URZ, 0x33, !UPT ;  /* 0x000000053f047292 */ /* 0x000fc4000f8e333f */
[----:B------:R-:W-:-:S04]  /*a7a0*/  @!UP1 UIADD3 UR15, -UR15, URZ, URZ ;  /* 0x0000003f0f0f9290 */ /* 0x000fc8000fffe13f */
[----:B------:R-:W-:Y:S02]  /*a7b0*/  USEL UR10, UR4, UR15, !UP2 ;  /* 0x0000000f040a7287 */ /* 0x000fe4000d000000 */
[----:B------:R-:W-:-:S04]  /*a7c0*/  @UP3 UIADD3 UR13, UR13, 0x1, URZ ;  /* 0x000000010d0d3890 */ /* 0x000fc8000fffe03f */
[----:B------:R-:W-:-:S04]  /*a7d0*/  @!UP0 UIADD3 UR13, -UR13, URZ, URZ ;  /* 0x0000003f0d0d8290 */ /* 0x000fc8000fffe13f */
        /* <DEDUP_REMOVED lines=8> */
[----:B------:R-:W3:Y:S01]  /*a860*/  LDG.E R0, [R6.64] ;  /* 0x0000002206007981 */ /* 0x000ee2000c1e1900 */
        /* <DEDUP_REMOVED lines=8> */
[----:B------:R-:W-:-:S03]  /*a8f0*/  UIADD3 UR13, UR13, UR5, URZ ;  /* 0x000000050d0d7290 */ /* 0x000fc6000fffe03f */
[----:B------:R-:W-:Y:S01]  /*a900*/  ULDC.64 UR4, c[0x0][0x180] ;  /* 0x0000600000047ab9 */ /* 0x000fe20000000a00 */
[----:B--2---:R-:W1:Y:S08]  /*a910*/  R2UR UR9, R4 ;  /* 0x00000000040973c2 */ /* 0x004e7000000e0000 */
[----:B---3--:R-:W1:Y:S02]  /*a920*/  R2UR UR7, R0 ;  /* 0x00000000000773c2 */ /* 0x008e6400000e0000 */
[----:B-1----:R-:W-:-:S04]  /*a930*/  UIADD3 UR9, -UR9, UR7, URZ ;  /* 0x0000000709097290 */ /* 0x002fc8000fffe13f */
[----:B------:R-:W-:Y:S02]  /*a940*/  USHF.R.S32.HI UR7, URZ, 0x1f, UR9 ;  /* 0x0000001f3f077899 */ /* 0x000fe40008011409 */
[----:B------:R-:W-:Y:S02]  /*a950*/  UIMAD.WIDE.U32 UR10, UR9, UR4, UR12 ;  /* 0x00000004090a72a5 */ /* 0x000fe4000f8e000c */
[----:B------:R-:W-:-:S04]  /*a960*/  UIMAD UR7, UR7, UR4, URZ ;  /* 0x00000004070772a4 */ /* 0x000fc8000f8e023f */
[----:B------:R-:W-:-:S04]  /*a970*/  UIMAD UR7, UR9, UR5, UR7 ;  /* 0x00000005090772a4 */ /* 0x000fc8000f8e0207 */
[----:B------:R-:W-:Y:S01]  /*a980*/  UIADD3 UR7, UR11, UR7, URZ ;  /* 0x000000070b077290 */ /* 0x000fe2000fffe03f */
[----:B------:R-:W-:Y:S05]  /*a990*/  BRA `(.L_x_2312) ;  /* 0x0000002000007947 */ /* 0x000fea0003800000 */
.L_x_2311:
[----:B------:R-:W-:-:S04]  /*a9a0*/  ULEA UR10, -UR8, URZ, 0x6 ;  /* 0x0000003f080a7291 */ /* 0x000fc8000f8e313f */
[----:B------:R-:W-:Y:S02]  /*a9b0*/  USHF.R.S32.HI UR7, URZ, 0x1f, UR10 ;  /* 0x0000001f3f077899 */ /* 0x000fe4000801140a */
.L_x_2312:
[C---:B------:R-:W-:Y:S01]  /*a9c0*/  @!P4 IADD3 R6, P1, R200.reuse, UR10, RZ ;  /* 0x0000000ac806cc10 */ /* 0x040fe2000ff3e0ff */
[----:B------:R-:W-:Y:S01]  /*a9d0*/  UIADD3 UR5, UP1, UP0, UR25, UR10, UR25 ;  /* 0x0000000a19057290 */ /* 0x000fe2000f83e019 */
[----:B------:R-:W-:Y:S01]  /*a9e0*/  @!P3 IADD3 R4, P0, R200, UR10, RZ ;  /* 0x0000000ac804bc10 */ /* 0x000fe2000ff1e0ff */
[----:B------:R1:W-:Y:S01]  /*a9f0*/  @P5 STS.128 [R235+0x8000], RZ ;  /* 0x008000ffeb005388 */ /* 0x0003e20000000c00 */
[C---:B------:R-:W-:Y:S01]  /*aa00*/  @!P4 IADD3.X R5, R165.reuse, UR7, RZ, P1, !PT ;  /* 0x00000007a505cc10 */ /* 0x040fe20008ffe4ff */
[----:B------:R-:W-:Y:S01]  /*aa10*/  UIADD3.X UR4, UR24, UR7, UR24, UP1, UP0 ;  /* 0x0000000718047290 */ /* 0x000fe20008fe0418 */
[C---:B------:R-:W-:Y:S01]  /*aa20*/  @!P4 LEA R170, P1, R6.reuse, c[0x0][0x168], 0x1 ;  /* 0x00005a0006aaca11 */ /* 0x040fe200078208ff */
[----:B------:R-:W-:Y:S01]  /*aa30*/  BSSY B0, `(.L_x_2313) ;  /* 0x0000093000007945 */ /* 0x000fe20003800000 */
[----:B------:R-:W-:Y:S01]  /*aa40*/  @!P3 IADD3.X R0, R165, UR7, RZ, P0, !PT ;  /* 0x00000007a500bc10 */ /* 0x000fe200087fe4ff */
[----:B------:R-:W-:Y:S01]  /*aa50*/  VOTEU.ALL UP0, P5 ;  /* 0x00000000003f7886 */ /* 0x000fe20002800000 */
[----:B------:R-:W-:Y:S01]  /*aa60*/  @!P4 LEA.HI.X R171, R6, c[0x0][0x16c], R5, 0x1, P1 ;  /* 0x00005b0006abca11 */ /* 0x000fe200008f0c05 */
[----:B------:R-:W-:Y:S01]  /*aa70*/  IMAD.U32 R5, RZ, RZ, UR10 ;  /* 0x0000000aff057e24 */ /* 0x000fe2000f8e00ff */
[----:B------:R-:W-:-:S02]  /*aa80*/  @!P3 LEA R16, P0, R4, c[0x0][0x168], 0x1 ;  /* 0x00005a000410ba11 */ /* 0x000fc400078008ff */
[----:B------:R-:W-:Y:S02]  /*aa90*/  @!UP0 UIADD3 UR11, UP1, UR25, UR10, URZ ;  /* 0x0000000a190b8290 */ /* 0x000fe4000ff3e03f */
[----:B------:R-:W-:Y:S01]  /*aaa0*/  @!P3 LEA.HI.X R17, R4, c[0x0][0x16c], R0, 0x1, P0 ;  /* 0x00005b000411ba11 */ /* 0x000fe200000f0c00 */
[----:B------:R-:W-:Y:S01]  /*aab0*/  IMAD.U32 R4, RZ, RZ, UR7 ;  /* 0x00000007ff047e24 */ /* 0x000fe2000f8e00ff */
[----:B------:R-:W-:Y:S01]  /*aac0*/  @!P2 IADD3 R10, P0, R200, UR10, RZ ;  /* 0x0000000ac80aac10 */ /* 0x000fe2000ff1e0ff */
[----:B------:R-:W-:Y:S01]  /*aad0*/  IMAD.U32 R0, RZ, RZ, UR7 ;  /* 0x00000007ff007e24 */ /* 0x000fe2000f8e00ff */
[----:B------:R-:W-:Y:S01]  /*aae0*/  @!P5 LEA R172, P1, R5, R245, 0x1 ;  /* 0x000000f505acd211 */ /* 0x000fe200078208ff */
[----:B------:R-:W-:Y:S01]  /*aaf0*/  @!UP0 UIADD3.X UR9, UR24, UR7, URZ, UP1, !UPT ;  /* 0x0000000718098290 */ /* 0x000fe20008ffe43f */
[----:B------:R-:W-:Y:S02]  /*ab00*/  @!P2 IADD3.X R6, R165, UR7, RZ, P0, !PT ;  /* 0x00000007a506ac10 */ /* 0x000fe400087fe4ff */
[----:B------:R-:W-:-:S02]  /*ab10*/  @!P5 LEA.HI.X R173, R5, R244, R4, 0x1, P1 ;  /* 0x000000f405add211 */ /* 0x000fc400008f0c04 */
[----:B------:R-:W-:-:S03]  /*ab20*/  @!P4 IADD3 R9, P1, P0, R200, UR25, R5 ;  /* 0x00000019c809cc10 */ /* 0x000fc6000f83e005 */
[----:B------:R-:W-:Y:S01]  /*ab30*/  @!PT LDS RZ, [RZ] ;  /* 0x00000000fffff984 */ /* 0x000fe20000000800 */
[----:B------:R-:W-:Y:S01]  /*ab40*/  @!PT LDS RZ, [RZ] ;  /* 0x00000000fffff984 */ /* 0x000fe20000000800 */
[----:B------:R-:W-:Y:S01]  /*ab50*/  @!PT LDS RZ, [RZ] ;  /* 0x00000000fffff984 */ /* 0x000fe20000000800 */
[----:B------:R2:W-:Y:S01]  /*ab60*/  @!P5 LDGSTS.E.BYPASS.LTC128B.128 [R235+0x8000], [R172.64] ;  /* 0x08000000acebdfae */ /* 0x0005e2000b901d62 */
[C-C-:B------:R-:W-:Y:S02]  /*ab70*/  @!P4 IADD3.X R4, R165.reuse, UR24, R0.reuse, P1, P0 ;  /* 0x00000018a504cc10 */ /* 0x140fe40008fe0400 */
[C-C-:B------:R-:W-:Y:S01]  /*ab80*/  @!P3 IADD3 R8, P1, P0, R200.reuse, UR25, R5.reuse ;  /* 0x00000019c808bc10 */ /* 0x140fe2000f83e005 */
[----:B------:R1:W-:Y:S03]  /*ab90*/  @P4 STS.128 [R235+0xa000], RZ ;  /* 0x00a000ffeb004388 */ /* 0x0003e60000000c00 */
[----:B------:R-:W-:Y:S01]  /*aba0*/  @!P3 IADD3.X R7, R165, UR24, R0, P1, P0 ;  /* 0x00000018a507bc10 */ /* 0x000fe20008fe0400 */
[----:B------:R-:W-:Y:S01]  /*abb0*/  @!PT LDS RZ, [RZ] ;  /* 0x00000000fffff984 */ /* 0x000fe20000000800 */
[----:B------:R-:W-:Y:S01]  /*abc0*/  @!PT LDS RZ, [RZ] ;  /* 0x00000000fffff984 */ /* 0x000fe20000000800 */
[----:B------:R-:W-:Y:S01]  /*abd0*/  @!PT LDS RZ, [RZ] ;  /* 0x00000000fffff984 */ /* 0x000fe20000000800 */
[----:B------:R3:W-:Y:S01]  /*abe0*/  @!P4 LDGSTS.E.BYPASS.LTC128B.128 [R235+0xa000], [R170.64+0x80] ;  /* 0x0a000080aaebcfae */ /* 0x0007e2000b901d62 */
[----:B------:R-:W-:-:S03]  /*abf0*/  @!P2 IADD3 R5, P1, P0, R200, UR25, R5 ;  /* 0x00000019c805ac10 */ /* 0x000fc6000f83e005 */
[----:B------:R1:W-:Y:S01]  /*ac00*/  @P3 STS.128 [R235+0xc000], RZ ;  /* 0x00c000ffeb003388 */ /* 0x0003e20000000c00 */
[----:B------:R-:W-:Y:S02]  /*ac10*/  @!P2 IADD3.X R0, R165, UR24, R0, P1, P0 ;  /* 0x00000018a500ac10 */ /* 0x000fe40008fe0400 */
[C---:B------:R-:W-:Y:S01]  /*ac20*/  @!P2 LEA R14, P0, R10.reuse, c[0x0][0x168], 0x1 ;  /* 0x00005a000a0eaa11 */ /* 0x040fe200078008ff */
[----:B------:R-:W-:Y:S01]  /*ac30*/  @!PT LDS RZ, [RZ] ;  /* 0x00000000fffff984 */ /* 0x000fe20000000800 */
[----:B------:R-:W-:Y:S01]  /*ac40*/  @!PT LDS RZ, [RZ] ;  /* 0x00000000fffff984 */ /* 0x000fe20000000800 */
[----:B------:R-:W-:Y:S01]  /*ac50*/  @!PT LDS RZ, [RZ] ;  /* 0x00000000fffff984 */ /* 0x000fe20000000800 */
[----:B------:R1:W-:Y:S01]  /*ac60*/  @!P3 LDGSTS.E.BYPASS.LTC128B.128 [R235+0xc000], [R16.64+0x100] ;  /* 0x0c00010010ebbfae */ /* 0x0003e2000b901d62 */
[C---:B------:R-:W-:Y:S02]  /*ac70*/  @!P4 LEA R22, P1, R9.reuse, c[0x0][0x168], 0x1 ;  /* 0x00005a000916ca11 */ /* 0x040fe400078208ff */
[----:B------:R-:W-:Y:S01]  /*ac80*/  @!P2 LEA.HI.X R15, R10, c[0x0][0x16c], R6, 0x1, P0 ;  /* 0x00005b000a0faa11 */ /* 0x000fe200000f0c06 */
[----:B------:R-:W-:Y:S01]  /*ac90*/  IMAD.U32 R6, RZ, RZ, UR5 ;  /* 0x00000005ff067e24 */ /* 0x000fe2000f8e00ff */
[----:B------:R-:W-:Y:S01]  /*aca0*/  @!P4 LEA.HI.X R23, R9, c[0x0][0x16c], R4, 0x1, P1 ;  /* 0x00005b000917ca11 */ /* 0x000fe200008f0c04 */
[----:B------:R-:W-:Y:S01]  /*acb0*/  IMAD.U32 R4, RZ, RZ, UR4 ;  /* 0x00000004ff047e24 */ /* 0x000fe2000f8e00ff */
[----:B------:R-:W-:Y:S01]  /*acc0*/  @!P3 LEA R12, P0, R8, c[0x0][0x168], 0x1 ;  /* 0x00005a00080cba11 */ /* 0x000fe200078008ff */
[----:B------:R1:W-:Y:S01]  /*acd0*/  @P2 STS.128 [R235+0xe000], RZ ;  /* 0x00e000ffeb002388 */ /* 0x0003e20000000c00 */
[----:B------:R-:W-:-:S02]  /*ace0*/  @!P5 LEA R20, P1, R6, R245, 0x1 ;  /* 0x000000f50614d211 */ /* 0x000fc400078208ff */
[----:B------:R-:W-:Y:S01]  /*acf0*/  @!P3 LEA.HI.X R13, R8, c[0x0][0x16c], R7, 0x1, P0 ;  /* 0x00005b00080dba11 */ /* 0x000fe200000f0c07 */
[----:B------:R-:W-:Y:S01]  /*ad00*/  @!PT LDS RZ, [RZ] ;  /* 0x00000000fffff984 */ /* 0x000fe20000000800 */
[----:B------:R-:W-:Y:S01]  /*ad10*/  @!PT LDS RZ, [RZ] ;  /* 0x00000000fffff984 */ /* 0x000fe20000000800 */
[----:B------:R-:W-:Y:S01]  /*ad20*/  @!PT LDS RZ, [RZ] ;  /* 0x00000000fffff984 */ /* 0x000fe20000000800 */
[----:B------:R1:W-:Y:S01]  /*ad30*/  @!P2 LDGSTS.E.BYPASS.LTC128B.128 [R235+0xe000], [R14.64+0x180] ;  /* 0x0e0001800eebafae */ /* 0x0003e2000b901d62 */
[C---:B------:R-:W-:Y:S02]  /*ad40*/  @!P2 LEA R10, P0, R5.reuse, c[0x0][0x168], 0x1 ;  /* 0x00005a00050aaa11 */ /* 0x040fe400078008ff */
[----:B------:R-:W-:Y:S01]  /*ad50*/  @!P5 LEA.HI.X R21, R6, R244, R4, 0x1, P1 ;  /* 0x000000f40615d211 */ /* 0x000fe200008f0c04 */
[----:B------:R1:W-:Y:S01]  /*ad60*/  @P5 STS.128 [R235+0x8800], RZ ;  /* 0x008800ffeb005388 */ /* 0x0003e20000000c00 */
[----:B------:R-:W-:Y:S02]  /*ad70*/  @!P4 IADD3 R4, P1, R200, UR5, RZ ;  /* 0x00000005c804cc10 */ /* 0x000fe4000ff3e0ff */
[----:B------:R-:W-:Y:S02]  /*ad80*/  @!P2 LEA.HI.X R11, R5, c[0x0][0x16c], R0, 0x1, P0 ;  /* 0x00005b00050baa11 */ /* 0x000fe400000f0c00 */
[----:B------:R-:W-:-:S02]  /*ad90*/  @!P4 IADD3.X R0, R165, UR4, RZ, P1, !PT ;  /* 0x00000004a500cc10 */ /* 0x000fc40008ffe4ff */
[----:B------:R-:W-:Y:S02]  /*ada0*/  @!P4 LEA R18, P1, R4, c[0x0][0x168], 0x1 ;  /* 0x00005a000412ca11 */ /* 0x000fe400078208ff */
[----:B------:R-:W-:Y:S02]  /*adb0*/  @!P3 IADD3 R6, P0, R200, UR5, RZ ;  /* 0x00000005c806bc10 */ /* 0x000fe4000ff1e0ff */
[----:B------:R-:W-:Y:S01]  /*adc0*/  @!P4 LEA.HI.X R19, R4, c[0x0][0x16c], R0, 0x1, P1 ;  /* 0x00005b000413ca11 */ /* 0x000fe200008f0c00 */
[----:B------:R-:W-:Y:S01]  /*add0*/  IMAD.U32 R4, RZ, RZ, UR11 ;  /* 0x0000000bff047e24 */ /* 0x000fe2000f8e00ff */
[----:B------:R-:W-:Y:S01]  /*ade0*/  @!P3 IADD3.X R5, R165, UR4, RZ, P0, !PT ;  /* 0x00000004a505bc10 */ /* 0x000fe200087fe4ff */
[----:B------:R-:W-:Y:S01]  /*adf0*/  IMAD.U32 R0, RZ, RZ, UR9 ;  /* 0x00000009ff007e24 */ /* 0x000fe2000f8e00ff */
[----:B------:R-:W-:Y:S01]  /*ae00*/  @!P3 LEA R8, P0, R6, c[0x0][0x168], 0x1 ;  /* 0x00005a000608ba11 */ /* 0x000fe200078008ff */
[----:B------:R-:W-:Y:S01]  /*ae10*/  UIADD3 UR9, UP0, UR25, UR5, URZ ;  /* 0x0000000519097290 */ /* 0x000fe2000ff1e03f */
[----:B------:R-:W-:-:S02]  /*ae20*/  @!P5 LEA R168, P1, R4, R245, 0x1 ;  /* 0x000000f504a8d211 */ /* 0x000fc400078208ff */
[----:B------:R-:W-:Y:S02]  /*ae30*/  @!P3 LEA.HI.X R9, R6, c[0x0][0x16c], R5, 0x1, P0 ;  /* 0x00005b000609ba11 */ /* 0x000fe400000f0c05 */
[----:B------:R-:W-:Y:S01]  /*ae40*/  @!P2 IADD3 R6, P0, R200, UR5, RZ ;  /* 0x00000005c806ac10 */ /* 0x000fe2000ff1e0ff */
[----:B------:R-:W-:Y:S01]  /*ae50*/  UIADD3.X UR5, UR24, UR4, URZ, UP0, !UPT ;  /* 0x0000000418057290 */ /* 0x000fe200087fe43f */
[----:B------:R-:W-:Y:S01]  /*ae60*/  @!P5 LEA.HI.X R169, R4, R244, R0, 0x1, P1 ;  /* 0x000000f404a9d211 */ /* 0x000fe200008f0c00 */
[----:B------:R-:W-:Y:S01]  /*ae70*/  IMAD.U32 R4, RZ, RZ, UR9 ;  /* 0x00000009ff047e24 */ /* 0x000fe2000f8e00ff */
[----:B------:R-:W-:Y:S02]  /*ae80*/  @!P2 IADD3.X R5, R165, UR4, RZ, P0, !PT ;  /* 0x00000004a505ac10 */ /* 0x000fe400087fe4ff */
[----:B--2---:R-:W-:Y:S01]  /*ae90*/  @!P2 LEA R172, P0, R6, c[0x0][0x168], 0x1 ;  /* 0x00005a0006acaa11 */ /* 0x004fe200078008ff */
[----:B------:R-:W-:Y:S01]  /*aea0*/  IMAD.U32 R0, RZ, RZ, UR5 ;  /* 0x00000005ff007e24 */ /* 0x000fe2000f8e00ff */
[----:B------:R-:W-:Y:S01]  /*aeb0*/  @!P5 LEA R184, P1, R4, R245, 0x1 ;  /* 0x000000f504b8d211 */ /* 0x000fe200078208ff */
[----:B------:R-:W-:Y:S01]  /*aec0*/  @!PT LDS RZ, [RZ] ;  /* 0x00000000fffff984 */ /* 0x000fe20000000800 */
[----:B------:R-:W-:Y:S01]  /*aed0*/  @!PT LDS RZ, [RZ] ;  /* 0x00000000fffff984 */ /* 0x000fe20000000800 */
[----:B------:R-:W-:Y:S01]  /*aee0*/  @!PT LDS RZ, [RZ] ;  /* 0x00000000fffff984 */ /* 0x000fe20000000800 */
[----:B------:R1:W-:Y:S01]  /*aef0*/  @!P5 LDGSTS.E.BYPASS.LTC128B.128 [R235+0x8800], [R168.64] ;  /* 0x08800000a8ebdfae */ /* 0x0003e2000b901d62 */
[----:B------:R-:W-:-:S02]  /*af00*/  @!P2 LEA.HI.X R173, R6, c[0x0][0x16c], R5, 0x1, P0 ;  /* 0x00005b0006adaa11 */ /* 0x000fc400000f0c05 */
[----:B------:R-:W-:Y:S01]  /*af10*/  @!P4 IADD3 R5, P0, R200, UR9, RZ ;  /* 0x00000009c805cc10 */ /* 0x000fe2000ff1e0ff */
[----:B------:R1:W-:Y:S01]  /*af20*/  @P4 STS.128 [R235+0xa800], RZ ;  /* 0x00a800ffeb004388 */ /* 0x0003e20000000c00 */
[----:B------:R-:W-:Y:S02]  /*af30*/  @!P5 LEA.HI.X R185, R4, R244, R0, 0x1, P1 ;  /* 0x000000f404b9d211 */ /* 0x000fe400008f0c00 */
[----:B------:R-:W-:Y:S01]  /*af40*/  @!P4 IADD3.X R4, R165, UR5, RZ, P0, !PT ;  /* 0x00000005a504cc10 */ /* 0x000fe200087fe4ff */
[----:B------:R-:W-:Y:S01]  /*af50*/  @!PT LDS RZ, [RZ] ;  /* 0x00000000fffff984 */ /* 0x000fe20000000800 */
[----:B------:R-:W-:Y:S01]  /*af60*/  @!PT LDS RZ, [RZ] ;  /* 0x00000000fffff984 */ /* 0x000fe20000000800 */
[----:B------:R-:W-:Y:S01]  /*af70*/  @!PT LDS RZ, [RZ] ;  /* 0x00000000fffff984 */ /* 0x000fe20000000800 */
[----:B------:R1:W-:Y:S01]  /*af80*/  @!P4 LDGSTS.E.BYPASS.LTC128B.128 [R235+0xa800], [R22.64+0x80] ;  /* 0x0a80008016ebcfae */ /* 0x0003e2000b901d62 */
[C---:B------:R-:W-:Y:S02]  /*af90*/  @!P4 LEA R6, P1, R5.reuse, c[0x0][0x168], 0x1 ;  /* 0x00005a000506ca11 */ /* 0x040fe400078208ff */
[----:B------:R-:W-:Y:S01]  /*afa0*/  @!P3 IADD3 R0, P0, R200, UR9, RZ ;  /* 0x00000009c800bc10 */ /* 0x000fe2000ff1e0ff */
[----:B------:R1:W-:Y:S01]  /*afb0*/  @P3 STS.128 [R235+0xc800], RZ ;  /* 0x00c800ffeb003388 */ /* 0x0003e20000000c00 */
[----:B------:R-:W-:-:S02]  /*afc0*/  @!P4 LEA.HI.X R7, R5, c[0x0][0x16c], R4, 0x1, P1 ;  /* 0x00005b000507ca11 */ /* 0x000fc400008f0c04 */
[----:B------:R-:W-:Y:S01]  /*afd0*/  @!P3 IADD3.X R4, R165, UR5, RZ, P0, !PT ;  /* 0x00000005a504bc10 */ /* 0x000fe200087fe4ff */
[----:B------:R-:W-:Y:S01]  /*afe0*/  @!PT LDS RZ, [RZ] ;  /* 0x00000000fffff984 */ /* 0x000fe20000000800 */
[----:B------:R-:W-:Y:S01]  /*aff0*/  @!PT LDS RZ, [RZ] ;  /* 0x00000000fffff984 */ /* 0x000fe20000000800 */
[----:B------:R-:W-:Y:S01]  /*b000*/  @!PT LDS RZ, [RZ] ;  /* 0x00000000fffff984 */ /* 0x000fe20000000800 */
[----:B------:R1:W-:Y:S01]  /*b010*/  @!P3 LDGSTS.E.BYPASS.LTC128B.128 [R235+0xc800], [R12.64+0x100] ;  /* 0x0c8001000cebbfae */ /* 0x0003e2000b901d62 */
[----:B---3--:R-:W-:-:S03]  /*b020*/  @!P3 LEA R170, P0, R0, c[0x0][0x168], 0x1 ;  /* 0x00005a0000aaba11 */ /* 0x008fc600078008ff */
        /* <DEDUP_REMOVED lines=43> */
[----:B------:R-:W-:-:S04]  /*b2e0*/  IADD3 R200, P0, R200, UR9, RZ ;  /* 0x00000009c8c87c10 */ /* 0x000fc8000ff1e0ff */
[----:B------:R-:W-:Y:S02]  /*b2f0*/  IADD3.X R165, R165, UR5, RZ, P0, !PT ;  /* 0x00000005a5a57c10 */ /* 0x000fe400087fe4ff */
[----:B------:R-:W-:-:S04]  /*b300*/  LEA R4, P0, R200, c[0x0][0x168], 0x1 ;  /* 0x00005a00c8047a11 */ /* 0x000fc800078008ff */
[----:B------:R-:W-:-:S05]  /*b310*/  LEA.HI.X R5, R200, c[0x0][0x16c], R165, 0x1, P0 ;  /* 0x00005b00c8057a11 */ /* 0x000fca00000f0ca5 */
[----:B------:R-:W-:Y:S01]  /*b320*/  @!PT LDS RZ, [RZ] ;  /* 0x00000000fffff984 */ /* 0x000fe20000000800 */
[----:B------:R-:W-:Y:S01]  /*b330*/  @!PT LDS RZ, [RZ] ;  /* 0x00000000fffff984 */ /* 0x000fe20000000800 */
[----:B------:R-:W-:Y:S01]  /*b340*/  @!PT LDS RZ, [RZ] ;  /* 0x00000000fffff984 */ /* 0x000fe20000000800 */
[----:B------:R2:W-:Y:S04]  /*b350*/  LDGSTS.E.BYPASS.LTC128B.128 [R235+0xf800], [R4.64+0x180] ;  /* 0x0f80018004eb7fae */ /* 0x0005e8000b901d62 */
.L_x_2314:
[----:B------:R-:W-:Y:S05]  /*b360*/  BSYNC B0 ;  /* 0x0000000000007941 */ /* 0x000fea0003800000 */
.L_x_2313:
[----:B------:R-:W0:Y:S01]  /*b370*/  LDGDEPBAR ;  /* 0x00000000000079af */ /* 0x000e220000000000 */
[----:B--2---:R-:W-:Y:S02]  /*b380*/  IMAD.U32 R4, RZ, RZ, UR10 ;  /* 0x0000000aff047e24 */ /* 0x004fe4000f8e00ff */
[----:B------:R-:W-:-:S03]  /*b390*/  IMAD.U32 R0, RZ, RZ, UR7 ;  /* 0x00000007ff007e24 */ /* 0x000fc6000f8e00ff */
[----:B------:R-:W-:-:S04]  /*b3a0*/  LEA R245, P0, R4, R245, 0x1 ;  /* 0x000000f504f57211 */ /* 0x000fc800078008ff */
[----:B------:R-:W-:Y:S02]  /*b3b0*/  LEA.HI.X R244, R4, R244, R0, 0x1, P0 ;  /* 0x000000f404f47211 */ /* 0x000fe400000f0c00 */
.L_x_2310:
[----:B-1----:R-:W-:Y:S01]  /*b3c0*/  FMNMX.FTZ R6, R164, R2, !PT ;  /* 0x00000002a4067209 */ /* 0x002fe20007810000 */
        /* <DEDUP_REMOVED lines=34> */
[----:B------:R-:W-:-:S03]  /*b5f0*/  FMNMX.FTZ R5, R175, R5, !PT ;  /* 0x00000005af057209 */ /* 0x000fc60007810000 */
[----:B------:R-:W1:Y:S04]  /*b600*/  SHFL.BFLY PT, R4, R6, 0x2, 0x1f ;  /* 0x0c401f0006047f89 */ /* 0x000e6800000e0000 */
[----:B------:R-:W2:Y:S01]  /*b610*/  SHFL.BFLY PT, R0, R5, 0x2, 0x1f ;  /* 0x0c401f0005007f89 */ /* 0x000ea200000e0000 */
[----:B-1----:R-:W-:Y:S02]  /*b620*/  FMNMX.FTZ R4, R6, R4, !PT ;  /* 0x0000000406047209 */ /* 0x002fe40007810000 */
[----:B--2---:R-:W-:-:S03]  /*b630*/  FMNMX.FTZ R0, R5, R0, !PT ;  /* 0x0000000005007209 */ /* 0x004fc60007810000 */
[----:B------:R-:W1:Y:S04]  /*b640*/  SHFL.BFLY PT, R173, R4, 0x1, 0x1f ;  /* 0x0c201f0004ad7f89 */ /* 0x000e6800000e0000 */
[----:B------:R-:W2:Y:S01]  /*b650*/  SHFL.BFLY PT, R172, R0, 0x1, 0x1f ;  /* 0x0c201f0000ac7f89 */ /* 0x000ea200000e0000 */
[----:B-1----:R-:W-:Y:S02]  /*b660*/  FMNMX.FTZ R173, R4, R173, !PT ;  /* 0x000000ad04ad7209 */ /* 0x002fe40007810000 */
[----:B--2---:R-:W-:-:S03]  /*b670*/  FMNMX.FTZ R172, R0, R172, !PT ;  /* 0x000000ac00ac7209 */ /* 0x004fc60007810000 */
[C---:B------:R-:W-:Y:S01]  /*b680*/  FMUL.FTZ R181, R173.reuse, c[0x0][0x23c] ;  /* 0x00008f00adb57a20 */ /* 0x040fe20000410000 */
[----:B------:R-:W-:Y:S02]  /*b690*/  FSETP.NEU.FTZ.AND P1, PT, R173, -INF , PT ;  /* 0xff800000ad00780b */ /* 0x000fe40003f3d000 */
[C---:B------:R-:W-:Y:S01]  /*b6a0*/  FSETP.NEU.FTZ.AND P0, PT, R172.reuse, -INF , PT ;  /* 0xff800000ac00780b */ /* 0x040fe20003f1d000 */
[C---:B------:R-:W-:Y:S01]  /*b6b0*/  FMUL.FTZ R0, R172.reuse, c[0x0][0x23c] ;  /* 0x00008f00ac007a20 */ /* 0x040fe20000410000 */
[----:B------:R-:W-:Y:S02]  /*b6c0*/  FSEL R181, R181, RZ, P1 ;  /* 0x000000ffb5b57208 */ /* 0x000fe40000800000 */
[----:B------:R-:W-:Y:S02]  /*b6d0*/  FSEL R5, R172, RZ, P0 ;  /* 0x000000ffac057208 */ /* 0x000fe40000000000 */
[----:B------:R-:W-:Y:S01]  /*b6e0*/  FSEL R4, R173, RZ, P1 ;  /* 0x000000ffad047208 */ /* 0x000fe20000800000 */
[----:B------:R-:W-:Y:S01]  /*b6f0*/  FFMA.FTZ R169, R178, c[0x0][0x23c], -R181 ;  /* 0x00008f00b2a97a23 */ /* 0x000fe200000108b5 */
[----:B------:R-:W-:Y:S01]  /*b700*/  FSEL R178, R0, RZ, P0 ;  /* 0x000000ff00b27208 */ /* 0x000fe20000000000 */
[----:B------:R-:W-:-:S02]  /*b710*/  FADD.FTZ R5, R3, -R5 ;  /* 0x8000000503057221 */ /* 0x000fc40000010000 */
[----:B------:R-:W-:Y:S02]  /*b720*/  FADD.FTZ R4, R164, -R4 ;  /* 0x80000004a4047221 */ /* 0x000fe40000010000 */
[--C-:B------:R-:W-:Y:S01]  /*b730*/  FFMA.FTZ R171, R2, c[0x0][0x23c], -R181.reuse ;  /* 0x00008f0002ab7a23 */ /* 0x100fe200000108b5 */
[----:B------:R-:W-:Y:S01]  /*b740*/  MUFU.EX2 R169, R169 ;  /* 0x000000a900a97308 */ /* 0x000fe20000000800 */
[--C-:B------:R-:W-:Y:S02]  /*b750*/  FFMA.FTZ R170, R201, c[0x0][0x23c], -R181.reuse ;  /* 0x00008f00c9aa7a23 */ /* 0x100fe400000108b5 */
[----:B------:R-:W-:Y:S02]  /*b760*/  FFMA.FTZ R168, R243, c[0x0][0x23c], -R181 ;  /* 0x00008f00f3a87a23 */ /* 0x000fe400000108b5 */
[--C-:B------:R-:W-:Y:S02]  /*b770*/  FFMA.FTZ R165, R174, c[0x0][0x23c], -R178.reuse ;  /* 0x00008f00aea57a23 */ /* 0x100fe400000108b2 */
[--C-:B------:R-:W-:Y:S01]  /*b780*/  FFMA.FTZ R2, R199, c[0x0][0x23c], -R178.reuse ;  /* 0x00008f00c7027a23 */ /* 0x100fe200000108b2 */
[----:B------:R-:W-:Y:S01]  /*b790*/  MUFU.EX2 R171, R171 ;  /* 0x000000ab00ab7308 */ /* 0x000fe20000000800 */
[----:B------:R-:W-:-:S02]  /*b7a0*/  FFMA.FTZ R0, R242, c[0x0][0x23c], -R178 ;  /* 0x00008f00f2007a23 */ /* 0x000fc400000108b2 */
[----:B------:R-:W-:Y:S02]  /*b7b0*/  FFMA.FTZ R164, R182, c[0x0][0x23c], -R178 ;  /* 0x00008f00b6a47a23 */ /* 0x000fe400000108b2 */
[----:B------:R-:W-:Y:S02]  /*b7c0*/  FMUL.FTZ R3, R5, c[0x0][0x23c] ;  /* 0x00008f0005037a20 */ /* 0x000fe40000410000 */
[----:B------:R-:W-:Y:S01]  /*b7d0*/  FMUL.FTZ R4, R4, c[0x0][0x23c] ;  /* 0x00008f0004047a20 */ /* 0x000fe20000410000 */
[----:B------:R-:W-:Y:S01]  /*b7e0*/  MUFU.EX2 R170, R170 ;  /* 0x000000aa00aa7308 */ /* 0x000fe20000000800 */
[--C-:B------:R-:W-:Y:S02]  /*b7f0*/  FFMA.FTZ R183, R28, c[0x0][0x23c], -R181.reuse ;  /* 0x00008f001cb77a23 */ /* 0x100fe400000108b5 */
[--C-:B------:R-:W-:Y:S02]  /*b800*/  FFMA.FTZ R182, R29, c[0x0][0x23c], -R181.reuse ;  /* 0x00008f001db67a23 */ /* 0x100fe400000108b5 */
[----:B------:R-:W-:-:S02]  /*b810*/  FFMA.FTZ R184, R24, c[0x0][0x23c], -R181 ;  /* 0x00008f0018b87a23 */ /* 0x000fc400000108b5 */
[--C-:B------:R-:W-:Y:S01]  /*b820*/  FFMA.FTZ R185, R25, c[0x0][0x23c], -R181.reuse ;  /* 0x00008f0019b97a23 */ /* 0x100fe200000108b5 */
[----:B------:R-:W1:Y:S01]  /*b830*/  MUFU.EX2 R168, R168 ;  /* 0x000000a800a87308 */ /* 0x000e620000000800 */
[--C-:B------:R-:W-:Y:S02]  /*b840*/  FFMA.FTZ R186, R30, c[0x0][0x23c], -R178.reuse ;  /* 0x00008f001eba7a23 */ /* 0x100fe400000108b2 */
[--C-:B------:R-:W-:Y:S02]  /*b850*/  FFMA.FTZ R188, R31, c[0x0][0x23c], -R178.reuse ;  /* 0x00008f001fbc7a23 */ /* 0x100fe400000108b2 */
[--C-:B------:R-:W-:Y:S01]  /*b860*/  FFMA.FTZ R187, R26, c[0x0][0x23c], -R178.reuse ;  /* 0x00008f001abb7a23 */ /* 0x100fe200000108b2 */
[----:B------:R-:W-:Y:S01]  /*b870*/  LDSM.16.MT88.4 R28, [R222+0x10800] ;  /* 0x01080000de1c783b */ /* 0x000fe20000004200 */
[----:B------:R-:W-:Y:S01]  /*b880*/  FFMA.FTZ R189, R27, c[0x0][0x23c], -R178 ;  /* 0x00008f001bbd7a23 */ /* 0x000fe200000108b2 */
[----:B------:R-:W-:Y:S01]  /*b890*/  MUFU.EX2 R165, R165 ;  /* 0x000000a500a57308 */ /* 0x000fe20000000800 */
[--C-:B------:R-:W-:Y:S01]  /*b8a0*/  FFMA.FTZ R191, R196, c[0x0][0x23c], -R181.reuse ;  /* 0x00008f00c4bf7a23 */ /* 0x100fe200000108b5 */
[----:B------:R-:W-:Y:S01]  /*b8b0*/  LDSM.16.MT88.4 R24, [R224+0x12800] ;  /* 0x01280000e018783b */ /* 0x000fe20000004200 */
[----:B------:R-:W-:-:S02]  /*b8c0*/  FFMA.FTZ R196, R197, c[0x0][0x23c], -R181 ;  /* 0x00008f00c5c47a23 */ /* 0x000fc400000108b5 */
[--C-:B------:R-:W-:Y:S02]  /*b8d0*/  FFMA.FTZ R190, R198, c[0x0][0x23c], -R181.reuse ;  /* 0x00008f00c6be7a23 */ /* 0x100fe400000108b5 */
[----:B------:R-:W-:Y:S01]  /*b8e0*/  FFMA.FTZ R195, R195, c[0x0][0x23c], -R181 ;  /* 0x00008f00c3c37a23 */ /* 0x000fe200000108b5 */
[----:B------:R-:W2:Y:S01]  /*b8f0*/  MUFU.EX2 R2, R2 ;  /* 0x0000000200027308 */ /* 0x000ea20000000800 */
[----:B-1----:R-:W-:Y:S01]  /*b900*/  F2FP.BF16.PACK_AB R6, R168, R169 ;  /* 0x000000a9a806723e */ /* 0x002fe200000010ff */
[--C-:B------:R-:W-:Y:S02]  /*b910*/  FFMA.FTZ R194, R194, c[0x0][0x23c], -R178.reuse ;  /* 0x00008f00c2c27a23 */ /* 0x100fe400000108b2 */
[--C-:B------:R-:W-:Y:S02]  /*b920*/  FFMA.FTZ R197, R35, c[0x0][0x23c], -R178.reuse ;  /* 0x00008f0023c57a23 */ /* 0x100fe400000108b2 */
[--C-:B------:R-:W-:Y:S02]  /*b930*/  FFMA.FTZ R193, R193, c[0x0][0x23c], -R178.reuse ;  /* 0x00008f00c1c17a23 */ /* 0x100fe400000108b2 */
[----:B------:R-:W-:Y:S01]  /*b940*/  MUFU.EX2 R0, R0 ;  /* 0x0000000000007308 */ /* 0x000fe20000000800 */
[----:B------:R-:W-:-:S02]  /*b950*/  FFMA.FTZ R192, R192, c[0x0][0x23c], -R178 ;  /* 0x00008f00c0c07a23 */ /* 0x000fc400000108b2 */
[--C-:B------:R-:W-:Y:S02]  /*b960*/  FFMA.FTZ R198, R34, c[0x0][0x23c], -R181.reuse ;  /* 0x00008f0022c67a23 */ /* 0x100fe400000108b5 */
[--C-:B------:R-:W-:Y:S02]  /*b970*/  FFMA.FTZ R199, R33, c[0x0][0x23c], -R181.reuse ;  /* 0x00008f0021c77a23 */ /* 0x100fe400000108b5 */
[--C-:B------:R-:W-:Y:S01]  /*b980*/  FFMA.FTZ R200, R32, c[0x0][0x23c], -R181.reuse ;  /* 0x00008f0020c87a23 */ /* 0x100fe200000108b5 */
[----:B------:R-:W1:Y:S01]  /*b990*/  MUFU.EX2 R164, R164 ;  /* 0x000000a400a47308 */ /* 0x000e620000000800 */
[----:B--2---:R-:W-:Y:S01]  /*b9a0*/  F2FP.BF16.PACK_AB R5, R2, R165 ;  /* 0x000000a50205723e */ /* 0x004fe200000010ff */
[----:B------:R-:W-:Y:S01]  /*b9b0*/  LDSM.16.MT88.4 R32, [R221+0x17000] ;  /* 0x01700000dd20783b */ /* 0x000fe20000004200 */
[----:B------:R-:W-:Y:S02]  /*b9c0*/  FFMA.FTZ R180, R180, c[0x0][0x23c], -R181 ;  /* 0x00008f00b4b47a23 */ /* 0x000fe400000108b5 */
[----:B------:R-:W-:-:S02]  /*b9d0*/  FFMA.FTZ R179, R179, c[0x0][0x23c], -R178 ;  /* 0x00008f00b3b37a23 */ /* 0x000fc400000108b2 */
[--C-:B------:R-:W-:Y:S01]  /*b9e0*/  FFMA.FTZ R177, R177, c[0x0][0x23c], -R178.reuse ;  /* 0x00008f00b1b17a23 */ /* 0x100fe200000108b2 */
[----:B------:R2:W3:Y:S01]  /*b9f0*/  MUFU.EX2 R174, R4 ;  /* 0x0000000400ae7308 */ /* 0x0004e20000000800 */
[--C-:B------:R-:W-:Y:S02]  /*ba00*/  FFMA.FTZ R176, R176, c[0x0][0x23c], -R178.reuse ;  /* 0x00008f00b0b07a23 */ /* 0x100fe400000108b2 */
[----:B------:R-:W-:-:S05]  /*ba10*/  FFMA.FTZ R175, R175, c[0x0][0x23c], -R178 ;  /* 0x00008f00afaf7a23 */ /* 0x000fca00000108b2 */
[----:B------:R-:W4:Y:S01]  /*ba20*/  MUFU.EX2 R3, R3 ;  /* 0x0000000300037308 */ /* 0x000f220000000800 */
[----:B-1----:R-:W-:Y:S02]  /*ba30*/  F2FP.BF16.PACK_AB R7, R164, R0 ;  /* 0x00000000a407723e */ /* 0x002fe400000010ff */
[----:B--2---:R-:W-:Y:S01]  /*ba40*/  F2FP.BF16.PACK_AB R4, R170, R171 ;  /* 0x000000abaa04723e */ /* 0x004fe200000010ff */
[----:B---3--:R-:W-:-:S04]  /*ba50*/  FMUL.FTZ R160, R160, R174 ;  /* 0x000000aea0a07220 */ /* 0x008fc80000410000 */
[----:B------:R-:W1:Y:S01]  /*ba60*/  MUFU.EX2 R183, R183 ;  /* 0x000000b700b77308 */ /* 0x000e620000000800 */
[-C--:B------:R-:W-:Y:S02]  /*ba70*/  FMUL.FTZ R161, R161, R174.reuse ;  /* 0x000000aea1a17220 */ /* 0x080fe40000410000 */
[-C--:B------:R-:W-:Y:S02]  /*ba80*/  FMUL.FTZ R156, R156, R174.reuse ;  /* 0x000000ae9c9c7220 */ /* 0x080fe40000410000 */
[----:B------:R-:W-:Y:S02]  /*ba90*/  FMUL.FTZ R157, R157, R174 ;  /* 0x000000ae9d9d7220 */ /* 0x000fe40000410000 */
[-C--:B----4-:R-:W-:Y:S01]  /*baa0*/  FMUL.FTZ R162, R162, R3.reuse ;  /* 0x00000003a2a27220 */ /* 0x090fe20000410000 */
[----:B------:R-:W2:Y:S01]  /*bab0*/  MUFU.EX2 R182, R182 ;  /* 0x000000b600b67308 */ /* 0x000ea20000000800 */
[-C--:B------:R-:W-:Y:S02]  /*bac0*/  FMUL.FTZ R163, R163, R3.reuse ;  /* 0x00000003a3a37220 */ /* 0x080fe40000410000 */
[----:B------:R-:W-:-:S02]  /*bad0*/  FMUL.FTZ R158, R158, R3 ;  /* 0x000000039e9e7220 */ /* 0x000fc40000410000 */
[-C--:B------:R-:W-:Y:S02]  /*bae0*/  FMUL.FTZ R159, R159, R3.reuse ;  /* 0x000000039f9f7220 */ /* 0x080fe40000410000 */
[-C--:B------:R-:W-:Y:S01]  /*baf0*/  FMUL.FTZ R152, R152, R174.reuse ;  /* 0x000000ae98987220 */ /* 0x080fe20000410000 */
[C---:B------:R-:W-:Y:S01]  /*bb00*/  HMMA.16816.F32.BF16 R160, R4.reuse, R16, R160 ;  /* 0x0000001004a0723c */ /* 0x040fe200000418a0 */
[-C--:B------:R-:W-:Y:S01]  /*bb10*/  FMUL.FTZ R153, R153, R174.reuse ;  /* 0x000000ae99997220 */ /* 0x080fe20000410000 */
[----:B------:R-:W-:Y:S01]  /*bb20*/  MUFU.EX2 R184, R184 ;  /* 0x000000b800b87308 */ /* 0x000fe20000000800 */
[-C--:B------:R-:W-:Y:S02]  /*bb30*/  FMUL.FTZ R154, R154, R3.reuse ;  /* 0x000000039a9a7220 */ /* 0x080fe40000410000 */
[-C--:B------:R-:W-:Y:S02]  /*bb40*/  FMUL.FTZ R155, R155, R3.reuse ;  /* 0x000000039b9b7220 */ /* 0x080fe40000410000 */
[-C--:B------:R-:W-:Y:S01]  /*bb50*/  FMUL.FTZ R148, R148, R174.reuse ;  /* 0x000000ae94947220 */ /* 0x080fe20000410000 */
[----:B------:R-:W-:Y:S01]  /*bb60*/  HMMA.16816.F32.BF16 R156, R4, R18, R156 ;  /* 0x00000012049c723c */ /* 0x000fe2000004189c */
[----:B------:R-:W3:Y:S01]  /*bb70*/  LDSM.16.MT88.4 R16, [R220+0x10000] ;  /* 0x01000000dc10783b */ /* 0x000ee20000004200 */
[----:B------:R-:W-:Y:S01]  /*bb80*/  FMUL.FTZ R149, R149, R174 ;  /* 0x000000ae95957220 */ /* 0x000fe20000410000 */
[----:B------:R-:W-:Y:S01]  /*bb90*/  MUFU.EX2 R185, R185 ;  /* 0x000000b900b97308 */ /* 0x000fe20000000800 */
[----:B------:R-:W-:-:S02]  /*bba0*/  FMUL.FTZ R150, R150, R3 ;  /* 0x0000000396967220 */ /* 0x000fc40000410000 */
[-C--:B------:R-:W-:Y:S02]  /*bbb0*/  FMUL.FTZ R151, R151, R3.reuse ;  /* 0x0000000397977220 */ /* 0x080fe40000410000 */
[-C--:B------:R-:W-:Y:S01]  /*bbc0*/  FMUL.FTZ R136, R136, R174.reuse ;  /* 0x000000ae88887220 */ /* 0x080fe20000410000 */
[C---:B------:R-:W-:Y:S01]  /*bbd0*/  HMMA.16816.F32.BF16 R152, R4.reuse, R12, R152 ;  /* 0x0000000c0498723c */ /* 0x040fe20000041898 */
[-C--:B------:R-:W-:Y:S01]  /*bbe0*/  FMUL.FTZ R137, R137, R174.reuse ;  /* 0x000000ae89897220 */ /* 0x080fe20000410000 */
[----:B------:R-:W4:Y:S01]  /*bbf0*/  MUFU.EX2 R186, R186 ;  /* 0x000000ba00ba7308 */ /* 0x000f220000000800 */
[-C--:B------:R-:W-:Y:S02]  /*bc00*/  FMUL.FTZ R138, R138, R3.reuse ;  /* 0x000000038a8a7220 */ /* 0x080fe40000410000 */
[-C--:B------:R-:W-:Y:S02]  /*bc10*/  FMUL.FTZ R139, R139, R3.reuse ;  /* 0x000000038b8b7220 */ /* 0x080fe40000410000 */
[-C--:B------:R-:W-:Y:S01]  /*bc20*/  FMUL.FTZ R132, R132, R174.reuse ;  /* 0x000000ae84847220 */ /* 0x080fe20000410000 */
[----:B------:R-:W-:Y:S01]  /*bc30*/  HMMA.16816.F32.BF16 R148, R4, R14, R148 ;  /* 0x0000000e0494723c */ /* 0x000fe20000041894 */
[----:B------:R-:W-:Y:S01]  /*bc40*/  FMUL.FTZ R133, R133, R174 ;  /* 0x000000ae85857220 */ /* 0x000fe20000410000 */
[----:B------:R-:W5:Y:S01]  /*bc50*/  LDSM.16.MT88.4 R12, [R224+0x12000] ;  /* 0x01200000e00c783b */ /* 0x000f620000004200 */
[-C--:B------:R-:W-:Y:S01]  /*bc60*/  FMUL.FTZ R134, R134, R3.reuse ;  /* 0x0000000386867220 */ /* 0x080fe20000410000 */
[----:B------:R-:W1:Y:S01]  /*bc70*/  MUFU.EX2 R188, R188 ;  /* 0x000000bc00bc7308 */ /* 0x000e620000000800 */
[----:B------:R-:W-:-:S02]  /*bc80*/  FMUL.FTZ R135, R135, R3 ;  /* 0x0000000387877220 */ /* 0x000fc40000410000 */
[-C--:B------:R-:W-:Y:S02]  /*bc90*/  FMUL.FTZ R144, R144, R174.reuse ;  /* 0x000000ae90907220 */ /* 0x080fe40000410000 */
[-C--:B------:R-:W-:Y:S02]  /*bca0*/  FMUL.FTZ R145, R145, R174.reuse ;  /* 0x000000ae91917220 */ /* 0x080fe40000410000 */
[-C--:B------:R-:W-:Y:S01]  /*bcb0*/  FMUL.FTZ R146, R146, R3.reuse ;  /* 0x0000000392927220 */ /* 0x080fe20000410000 */
[----:B------:R-:W-:Y:S01]  /*bcc0*/  MUFU.EX2 R187, R187 ;  /* 0x000000bb00bb7308 */ /* 0x000fe20000000800 */
[----:B------:R-:W-:Y:S02]  /*bcd0*/  FMUL.FTZ R147, R147, R3 ;  /* 0x0000000393937220 */ /* 0x000fe40000410000 */
[-C--:B------:R-:W-:Y:S02]  /*bce0*/  FMUL.FTZ R140, R140, R174.reuse ;  /* 0x000000ae8c8c7220 */ /* 0x080fe40000410000 */
[----:B------:R-:W-:-:S02]  /*bcf0*/  FMUL.FTZ R141, R141, R174 ;  /* 0x000000ae8d8d7220 */ /* 0x000fc40000410000 */
[-C--:B------:R-:W-:Y:S01]  /*bd00*/  FMUL.FTZ R142, R142, R3.reuse ;  /* 0x000000038e8e7220 */ /* 0x080fe20000410000 */
[C---:B------:R-:W-:Y:S01]  /*bd10*/  HMMA.16816.F32.BF16 R144, R4.reuse, R8, R144 ;  /* 0x000000080490723c */ /* 0x040fe20000041890 */
[-C--:B------:R-:W-:Y:S01]  /*bd20*/  FMUL.FTZ R143, R143, R3.reuse ;  /* 0x000000038f8f7220 */ /* 0x080fe20000410000 */
[----:B------:R-:W1:Y:S01]  /*bd30*/  MUFU.EX2 R189, R189 ;  /* 0x000000bd00bd7308 */ /* 0x000e620000000800 */
[-C--:B------:R-:W-:Y:S02]  /*bd40*/  FMUL.FTZ R36, R36, R174.reuse ;  /* 0x000000ae24247220 */ /* 0x080fe40000410000 */
[-C--:B------:R-:W-:Y:S02]  /*bd50*/  FMUL.FTZ R37, R37, R174.reuse ;  /* 0x000000ae25257220 */ /* 0x080fe40000410000 */
[-C--:B------:R-:W-:Y:S01]  /*bd60*/  FMUL.FTZ R38, R38, R3.reuse ;  /* 0x0000000326267220 */ /* 0x080fe20000410000 */
[----:B---3--:R-:W-:Y:S01]  /*bd70*/  HMMA.16816.F32.BF16 R136, R4, R16, R136 ;  /* 0x000000100488723c */ /* 0x008fe20000041888 */
[----:B------:R-:W-:Y:S01]  /*bd80*/  FMUL.FTZ R39, R39, R3 ;  /* 0x0000000327277220 */ /* 0x000fe20000410000 */
[----:B------:R-:W3:Y:S01]  /*bd90*/  MUFU.EX2 R190, R190 ;  /* 0x000000be00be7308 */ /* 0x000ee20000000800 */
[----:B------:R-:W-:-:S02]  /*bda0*/  FMUL.FTZ R40, R40, R174 ;  /* 0x000000ae28287220 */ /* 0x000fc40000410000 */
[-C--:B------:R-:W-:Y:S02]  /*bdb0*/  FMUL.FTZ R41, R41, R174.reuse ;  /* 0x000000ae29297220 */ /* 0x080fe40000410000 */
[-C--:B------:R-:W-:Y:S01]  /*bdc0*/  FMUL.FTZ R42, R42, R3.reuse ;  /* 0x000000032a2a7220 */ /* 0x080fe20000410000 */
[C---:B------:R-:W-:Y:S01]  /*bdd0*/  HMMA.16816.F32.BF16 R132, R4.reuse, R18, R132 ;  /* 0x000000120484723c */ /* 0x040fe20000041884 */
[----:B------:R-:W1:Y:S01]  /*bde0*/  LDSM.16.MT88.4 R16, [R221+0x12000] ;  /* 0x01200000dd10783b */ /* 0x000e620000004200 */
[-C--:B------:R-:W-:Y:S01]  /*bdf0*/  FMUL.FTZ R43, R43, R3.reuse ;  /* 0x000000032b2b7220 */ /* 0x080fe20000410000 */
[----:B------:R-:W-:Y:S01]  /*be00*/  MUFU.EX2 R191, R191 ;  /* 0x000000bf00bf7308 */ /* 0x000fe20000000800 */
[-C--:B------:R-:W-:Y:S02]  /*be10*/  FMUL.FTZ R52, R52, R174.reuse ;  /* 0x000000ae34347220 */ /* 0x080fe40000410000 */
[----:B------:R-:W-:Y:S02]  /*be20*/  FMUL.FTZ R53, R53, R174 ;  /* 0x000000ae35357220 */ /* 0x000fe40000410000 */
[----:B------:R-:W-:Y:S01]  /*be30*/  HMMA.16816.F32.BF16 R140, R4, R10, R140 ;  /* 0x0000000a048c723c */ /* 0x000fe2000004188c */
[----:B------:R-:W2:Y:S01]  /*be40*/  LDSM.16.MT88.4 R8, [R222+0x12000] ;  /* 0x01200000de08783b */ /* 0x000ea20000004200 */
[-C--:B------:R-:W-:Y:S01]  /*be50*/  FMUL.FTZ R54, R54, R3.reuse ;  /* 0x0000000336367220 */ /* 0x080fe20000410000 */
[----:B------:R-:W-:Y:S01]  /*be60*/  MUFU.EX2 R195, R195 ;  /* 0x000000c300c37308 */ /* 0x000fe20000000800 */
[----:B------:R-:W-:-:S02]  /*be70*/  FMUL.FTZ R55, R55, R3 ;  /* 0x0000000337377220 */ /* 0x000fc40000410000 */
[-C--:B------:R-:W-:Y:S02]  /*be80*/  FMUL.FTZ R56, R56, R174.reuse ;  /* 0x000000ae38387220 */ /* 0x080fe40000410000 */
[-C--:B------:R-:W-:Y:S01]  /*be90*/  FMUL.FTZ R57, R57, R174.reuse ;  /* 0x000000ae39397220 */ /* 0x080fe20000410000 */
[C---:B-----5:R-:W-:Y:S01]  /*bea0*/  HMMA.16816.F32.BF16 R36, R4.reuse, R12, R36 ;  /* 0x0000000c0424723c */ /* 0x060fe20000041824 */
[-C--:B------:R-:W-:Y:S01]  /*beb0*/  FMUL.FTZ R58, R58, R3.reuse ;  /* 0x000000033a3a7220 */ /* 0x080fe20000410000 */
[----:B------:R-:W-:Y:S01]  /*bec0*/  MUFU.EX2 R196, R196 ;  /* 0x000000c400c47308 */ /* 0x000fe20000000800 */
[-C--:B------:R-:W-:Y:S02]  /*bed0*/  FMUL.FTZ R59, R59, R3.reuse ;  /* 0x000000033b3b7220 */ /* 0x080fe40000410000 */
[-C--:B------:R-:W-:Y:S02]  /*bee0*/  FMUL.FTZ R44, R44, R174.reuse ;  /* 0x000000ae2c2c7220 */ /* 0x080fe40000410000 */
[----:B------:R-:W-:Y:S01]  /*bef0*/  FMUL.FTZ R45, R45, R174 ;  /* 0x000000ae2d2d7220 */ /* 0x000fe20000410000 */
[----:B------:R-:W-:Y:S01]  /*bf00*/  HMMA.16816.F32.BF16 R40, R4, R14, R40 ;  /* 0x0000000e0428723c */ /* 0x000fe20000041828 */
[----:B------:R-:W5:Y:S01]  /*bf10*/  LDSM.16.MT88.4 R12, [R220+0x12000] ;  /* 0x01200000dc0c783b */ /* 0x000f620000004200 */
[-C--:B------:R-:W-:Y:S01]  /*bf20*/  FMUL.FTZ R46, R46, R3.reuse ;  /* 0x000000032e2e7220 */ /* 0x080fe20000410000 */
[----:B------:R-:W2:Y:S01]  /*bf30*/  MUFU.EX2 R194, R194 ;  /* 0x000000c200c27308 */ /* 0x000ea20000000800 */
[----:B------:R-:W-:-:S02]  /*bf40*/  FMUL.FTZ R47, R47, R3 ;  /* 0x000000032f2f7220 */ /* 0x000fc40000410000 */
[-C--:B------:R-:W-:Y:S02]  /*bf50*/  FMUL.FTZ R48, R48, R174.reuse ;  /* 0x000000ae30307220 */ /* 0x080fe40000410000 */
[-C--:B------:R-:W-:Y:S02]  /*bf60*/  FMUL.FTZ R49, R49, R174.reuse ;  /* 0x000000ae31317220 */ /* 0x080fe40000410000 */
[-C--:B------:R-:W-:Y:S01]  /*bf70*/  FMUL.FTZ R50, R50, R3.reuse ;  /* 0x0000000332327220 */ /* 0x080fe20000410000 */
[----:B------:R-:W2:Y:S01]  /*bf80*/  MUFU.EX2 R197, R197 ;  /* 0x000000c500c57308 */ /* 0x000ea20000000800 */
[----:B------:R-:W-:Y:S02]  /*bf90*/  FMUL.FTZ R51, R51, R3 ;  /* 0x0000000333337220 */ /* 0x000fe40000410000 */
[-C--:B------:R-:W-:Y:S01]  /*bfa0*/  FMUL.FTZ R60, R60, R174.reuse ;  /* 0x000000ae3c3c7220 */ /* 0x080fe20000410000 */
[----:B-1----:R-:W-:Y:S01]  /*bfb0*/  HMMA.16816.F32.BF16 R52, R4, R16, R52 ;  /* 0x000000100434723c */ /* 0x002fe20000041834 */
[----:B------:R-:W-:-:S02]  /*bfc0*/  FMUL.FTZ R61, R61, R174 ;  /* 0x000000ae3d3d7220 */ /* 0x000fc40000410000 */
[-C--:B------:R-:W-:Y:S01]  /*bfd0*/  FMUL.FTZ R62, R62, R3.reuse ;  /* 0x000000033e3e7220 */ /* 0x080fe20000410000 */
[----:B------:R-:W-:Y:S01]  /*bfe0*/  MUFU.EX2 R193, R193 ;  /* 0x000000c100c17308 */ /* 0x000fe20000000800 */
[-C--:B------:R-:W-:Y:S02]  /*bff0*/  FMUL.FTZ R63, R63, R3.reuse ;  /* 0x000000033f3f7220 */ /* 0x080fe40000410000 */
[-C--:B------:R-:W-:Y:S01]  /*c000*/  FMUL.FTZ R64, R64, R174.reuse ;  /* 0x000000ae40407220 */ /* 0x080fe20000410000 */
[----:B------:R-:W-:Y:S01]  /*c010*/  HMMA.16816.F32.BF16 R56, R4, R18, R56 ;  /* 0x000000120438723c */ /* 0x000fe20000041838 */
[----:B------:R-:W1:Y:S01]  /*c020*/  LDSM.16.MT88.4 R16, [R222+0x14000] ;  /* 0x01400000de10783b */ /* 0x000e620000004200 */
[----:B------:R-:W-:Y:S02]  /*c030*/  FMUL.FTZ R65, R65, R174 ;  /* 0x000000ae41417220 */ /* 0x000fe40000410000 */
[-C--:B------:R-:W-:Y:S01]  /*c040*/  FMUL.FTZ R66, R66, R3.reuse ;  /* 0x0000000342427220 */ /* 0x080fe20000410000 */
[----:B------:R-:W1:Y:S01]  /*c050*/  MUFU.EX2 R192, R192 ;  /* 0x000000c000c07308 */ /* 0x000e620000000800 */
[----:B------:R-:W-:-:S02]  /*c060*/  FMUL.FTZ R67, R67, R3 ;  /* 0x0000000343437220 */ /* 0x000fc40000410000 */
[C---:B--2---:R-:W-:Y:S01]  /*c070*/  HMMA.16816.F32.BF16 R44, R4.reuse, R8, R44 ;  /* 0x00000008042c723c */ /* 0x044fe2000004182c */
[-C--:B------:R-:W-:Y:S02]  /*c080*/  FMUL.FTZ R76, R76, R174.reuse ;  /* 0x000000ae4c4c7220 */ /* 0x080fe40000410000 */
[-C--:B------:R-:W-:Y:S02]  /*c090*/  FMUL.FTZ R77, R77, R174.reuse ;  /* 0x000000ae4d4d7220 */ /* 0x080fe40000410000 */
[-C--:B------:R-:W-:Y:S01]  /*c0a0*/  FMUL.FTZ R78, R78, R3.reuse ;  /* 0x000000034e4e7220 */ /* 0x080fe20000410000 */
[----:B------:R-:W2:Y:S01]  /*c0b0*/  MUFU.EX2 R198, R198 ;  /* 0x000000c600c67308 */ /* 0x000ea20000000800 */
[----:B------:R-:W-:Y:S01]  /*c0c0*/  FMUL.FTZ R79, R79, R3 ;  /* 0x000000034f4f7220 */ /* 0x000fe20000410000 */
[----:B------:R-:W-:Y:S01]  /*c0d0*/  HMMA.16816.F32.BF16 R48, R4, R10, R48 ;  /* 0x0000000a0430723c */ /* 0x000fe20000041830 */
[----:B------:R-:W2:Y:S01]  /*c0e0*/  LDSM.16.MT88.4 R8, [R224+0x14000] ;  /* 0x01400000e008783b */ /* 0x000ea20000004200 */
[----:B------:R-:W-:-:S02]  /*c0f0*/  FMUL.FTZ R80, R80, R174 ;  /* 0x000000ae50507220 */ /* 0x000fc40000410000 */
[-C--:B------:R-:W-:Y:S02]  /*c100*/  FMUL.FTZ R81, R81, R174.reuse ;  /* 0x000000ae51517220 */ /* 0x080fe40000410000 */
[-C--:B------:R-:W-:Y:S01]  /*c110*/  FMUL.FTZ R82, R82, R3.reuse ;  /* 0x0000000352527220 */ /* 0x080fe20000410000 */
[----:B------:R-:W-:Y:S01]  /*c120*/  MUFU.EX2 R199, R199 ;  /* 0x000000c700c77308 */ /* 0x000fe20000000800 */
[-C--:B------:R-:W-:Y:S01]  /*c130*/  FMUL.FTZ R83, R83, R3.reuse ;  /* 0x0000000353537220 */ /* 0x080fe20000410000 */
[C---:B-----5:R-:W-:Y:S01]  /*c140*/  HMMA.16816.F32.BF16 R60, R4.reuse, R12, R60 ;  /* 0x0000000c043c723c */ /* 0x060fe2000004183c */
[-C--:B------:R-:W-:Y:S02]  /*c150*/  FMUL.FTZ R68, R68, R174.reuse ;  /* 0x000000ae44447220 */ /* 0x080fe40000410000 */
[-C--:B------:R-:W-:Y:S02]  /*c160*/  FMUL.FTZ R69, R69, R174.reuse ;  /* 0x000000ae45457220 */ /* 0x080fe40000410000 */
[-C--:B------:R-:W-:Y:S01]  /*c170*/  FMUL.FTZ R70, R70, R3.reuse ;  /* 0x0000000346467220 */ /* 0x080fe20000410000 */
[----:B------:R-:W-:Y:S01]  /*c180*/  MUFU.EX2 R200, R200 ;  /* 0x000000c800c87308 */ /* 0x000fe20000000800 */
[----:B------:R-:W-:Y:S01]  /*c190*/  FMUL.FTZ R71, R71, R3 ;  /* 0x0000000347477220 */ /* 0x000fe20000410000 */
[----:B------:R-:W-:Y:S01]  /*c1a0*/  HMMA.16816.F32.BF16 R64, R4, R14, R64 ;  /* 0x0000000e0440723c */ /* 0x000fe20000041840 */
[----:B------:R-:W5:Y:S01]  /*c1b0*/  LDSM.16.MT88.4 R12, [R221+0x14000] ;  /* 0x01400000dd0c783b */ /* 0x000f620000004200 */
[----:B------:R-:W-:-:S02]  /*c1c0*/  FMUL.FTZ R72, R72, R174 ;  /* 0x000000ae48487220 */ /* 0x000fc40000410000 */
[-C--:B------:R-:W-:Y:S02]  /*c1d0*/  FMUL.FTZ R73, R73, R174.reuse ;  /* 0x000000ae49497220 */ /* 0x080fe40000410000 */
[-C--:B------:R-:W-:Y:S01]  /*c1e0*/  FMUL.FTZ R74, R74, R3.reuse ;  /* 0x000000034a4a7220 */ /* 0x080fe20000410000 */
[----:B------:R-:W-:Y:S01]  /*c1f0*/  MUFU.EX2 R180, R180 ;  /* 0x000000b400b47308 */ /* 0x000fe20000000800 */
[C---:B-1----:R-:W-:Y:S01]  /*c200*/  HMMA.16816.F32.BF16 R76, R4.reuse, R16, R76 ;  /* 0x00000010044c723c */ /* 0x042fe2000004184c */
[-C--:B------:R-:W-:Y:S02]  /*c210*/  FMUL.FTZ R75, R75, R3.reuse ;  /* 0x000000034b4b7220 */ /* 0x080fe40000410000 */
[-C--:B------:R-:W-:Y:S02]  /*c220*/  FMUL.FTZ R84, R84, R174.reuse ;  /* 0x000000ae54547220 */ /* 0x080fe40000410000 */
[-C--:B------:R-:W-:Y:S02]  /*c230*/  FMUL.FTZ R85, R85, R174.reuse ;  /* 0x000000ae55557220 */ /* 0x080fe40000410000 */
[-C--:B------:R-:W-:Y:S01]  /*c240*/  FMUL.FTZ R86, R86, R3.reuse ;  /* 0x0000000356567220 */ /* 0x080fe20000410000 */
[----:B------:R-:W-:Y:S01]  /*c250*/  HMMA.16816.F32.BF16 R80, R4, R18, R80 ;  /* 0x000000120450723c */ /* 0x000fe20000041850 */
[----:B------:R-:W1:Y:S01]  /*c260*/  LDSM.16.MT88.4 R16, [R224+0x16000] ;  /* 0x01600000e010783b */ /* 0x000e620000004200 */
[----:B------:R-:W-:Y:S01]  /*c270*/  FMUL.FTZ R87, R87, R3 ;  /* 0x0000000357577220 */ /* 0x000fe20000410000 */
[----:B------:R-:W1:Y:S01]  /*c280*/  MUFU.EX2 R179, R179 ;  /* 0x000000b300b37308 */ /* 0x000e620000000800 */
[----:B------:R-:W-:-:S02]  /*c290*/  FMUL.FTZ R88, R88, R174 ;  /* 0x000000ae58587220 */ /* 0x000fc40000410000 */
[-C--:B------:R-:W-:Y:S02]  /*c2a0*/  FMUL.FTZ R89, R89, R174.reuse ;  /* 0x000000ae59597220 */ /* 0x080fe40000410000 */
[C---:B--2---:R-:W-:Y:S01]  /*c2b0*/  HMMA.16816.F32.BF16 R68, R4.reuse, R8, R68 ;  /* 0x000000080444723c */ /* 0x044fe20000041844 */
[-C--:B------:R-:W-:Y:S02]  /*c2c0*/  FMUL.FTZ R90, R90, R3.reuse ;  /* 0x000000035a5a7220 */ /* 0x080fe40000410000 */
[-C--:B------:R-:W-:Y:S01]  /*c2d0*/  FMUL.FTZ R91, R91, R3.reuse ;  /* 0x000000035b5b7220 */ /* 0x080fe20000410000 */
[----:B------:R-:W2:Y:S01]  /*c2e0*/  MUFU.EX2 R177, R177 ;  /* 0x000000b100b17308 */ /* 0x000ea20000000800 */
[-C--:B------:R-:W-:Y:S02]  /*c2f0*/  FMUL.FTZ R100, R100, R174.reuse ;  /* 0x000000ae64647220 */ /* 0x080fe40000410000 */
[----:B------:R-:W-:Y:S01]  /*c300*/  FMUL.FTZ R101, R101, R174 ;  /* 0x000000ae65657220 */ /* 0x000fe20000410000 */
[----:B------:R-:W-:Y:S01]  /*c310*/  HMMA.16816.F32.BF16 R72, R4, R10, R72 ;  /* 0x0000000a0448723c */ /* 0x000fe20000041848 */
[----:B------:R-:W2:Y:S01]  /*c320*/  LDSM.16.MT88.4 R8, [R220+0x14000] ;  /* 0x01400000dc08783b */ /* 0x000ea20000004200 */
[----:B------:R-:W-:-:S02]  /*c330*/  FMUL.FTZ R102, R102, R3 ;  /* 0x0000000366667220 */ /* 0x000fc40000410000 */
[-C--:B------:R-:W-:Y:S01]  /*c340*/  FMUL.FTZ R103, R103, R3.reuse ;  /* 0x0000000367677220 */ /* 0x080fe20000410000 */
[----:B------:R-:W1:Y:S01]  /*c350*/  MUFU.EX2 R176, R176 ;  /* 0x000000b000b07308 */ /* 0x000e620000000800 */
[-C--:B------:R-:W-:Y:S02]  /*c360*/  FMUL.FTZ R104, R104, R174.reuse ;  /* 0x000000ae68687220 */ /* 0x080fe40000410000 */
[-C--:B------:R-:W-:Y:S01]  /*c370*/  FMUL.FTZ R105, R105, R174.reuse ;  /* 0x000000ae69697220 */ /* 0x080fe20000410000 */
[----:B-----5:R-:W-:Y:S01]  /*c380*/  HMMA.16816.F32.BF16 R84, R4, R12, R84 ;  /* 0x0000000c0454723c */ /* 0x020fe20000041854 */
[-C--:B------:R-:W-:Y:S02]  /*c390*/  FMUL.FTZ R106, R106, R3.reuse ;  /* 0x000000036a6a7220 */ /* 0x080fe40000410000 */
[----:B------:R-:W-:Y:S01]  /*c3a0*/  FMUL.FTZ R107, R107, R3 ;  /* 0x000000036b6b7220 */ /* 0x000fe20000410000 */
[----:B------:R-:W5:Y:S01]  /*c3b0*/  MUFU.EX2 R175, R175 ;  /* 0x000000af00af7308 */ /* 0x000f620000000800 */
[----:B------:R-:W-:-:S02]  /*c3c0*/  FMUL.FTZ R92, R92, R174 ;  /* 0x000000ae5c5c7220 */ /* 0x000fc40000410000 */
[-C--:B------:R-:W-:Y:S01]  /*c3d0*/  FMUL.FTZ R93, R93, R174.reuse ;  /* 0x000000ae5d5d7220 */ /* 0x080fe20000410000 */
[C---:B------:R-:W-:Y:S01]  /*c3e0*/  HMMA.16816.F32.BF16 R88, R4.reuse, R14, R88 ;  /* 0x0000000e0458723c */ /* 0x040fe20000041858 */
[----:B------:R-:W3:Y:S01]  /*c3f0*/  LDSM.16.MT88.4 R12, [R222+0x16000] ;  /* 0x01600000de0c783b */ /* 0x000ee20000004200 */
[-C--:B------:R-:W-:Y:S02]  /*c400*/  FMUL.FTZ R94, R94, R3.reuse ;  /* 0x000000035e5e7220 */ /* 0x080fe40000410000 */
[----:B------:R-:W-:Y:S02]  /*c410*/  FMUL.FTZ R95, R95, R3 ;  /* 0x000000035f5f7220 */ /* 0x000fe40000410000 */
[-C--:B------:R-:W-:Y:S02]  /*c420*/  FMUL.FTZ R96, R96, R174.reuse ;  /* 0x000000ae60607220 */ /* 0x080fe40000410000 */
[----:B-1----:R-:W-:Y:S01]  /*c430*/  HMMA.16816.F32.BF16 R100, R4, R16, R100 ;  /* 0x000000100464723c */ /* 0x002fe20000041864 */
[----:B------:R-:W-:-:S02]  /*c440*/  FMUL.FTZ R97, R97, R174 ;  /* 0x000000ae61617220 */ /* 0x000fc40000410000 */
[-C--:B------:R-:W-:Y:S02]  /*c450*/  FMUL.FTZ R98, R98, R3.reuse ;  /* 0x0000000362627220 */ /* 0x080fe40000410000 */
[-C--:B------:R-:W-:Y:S02]  /*c460*/  FMUL.FTZ R99, R99, R3.reuse ;  /* 0x0000000363637220 */ /* 0x080fe40000410000 */
[-C--:B------:R-:W-:Y:S01]  /*c470*/  FMUL.FTZ R108, R108, R174.reuse ;  /* 0x000000ae6c6c7220 */ /* 0x080fe20000410000 */
[----:B------:R-:W-:Y:S01]  /*c480*/  HMMA.16816.F32.BF16 R104, R4, R18, R104 ;  /* 0x000000120468723c */ /* 0x000fe20000041868 */
[----:B------:R-:W1:Y:S01]  /*c490*/  LDSM.16.MT88.4 R16, [R220+0x16000] ;  /* 0x01600000dc10783b */ /* 0x000e620000004200 */
[----:B------:R-:W-:Y:S02]  /*c4a0*/  FMUL.FTZ R109, R109, R174 ;  /* 0x000000ae6d6d7220 */ /* 0x000fe40000410000 */
[-C--:B------:R-:W-:Y:S02]  /*c4b0*/  FMUL.FTZ R110, R110, R3.reuse ;  /* 0x000000036e6e7220 */ /* 0x080fe40000410000 */
[----:B------:R-:W-:-:S02]  /*c4c0*/  FMUL.FTZ R111, R111, R3 ;  /* 0x000000036f6f7220 */ /* 0x000fc40000410000 */
[C---:B--2---:R-:W-:Y:S01]  /*c4d0*/  HMMA.16816.F32.BF16 R92, R4.reuse, R8, R92 ;  /* 0x00000008045c723c */ /* 0x044fe2000004185c */
[-C--:B------:R-:W-:Y:S02]  /*c4e0*/  FMUL.FTZ R112, R112, R174.reuse ;  /* 0x000000ae70707220 */ /* 0x080fe40000410000 */
[-C--:B------:R-:W-:Y:S02]  /*c4f0*/  FMUL.FTZ R113, R113, R174.reuse ;  /* 0x000000ae71717220 */ /* 0x080fe40000410000 */
[-C--:B------:R-:W-:Y:S02]  /*c500*/  FMUL.FTZ R114, R114, R3.reuse ;  /* 0x0000000372727220 */ /* 0x080fe40000410000 */
[----:B------:R-:W-:Y:S01]  /*c510*/  FMUL.FTZ R115, R115, R3 ;  /* 0x0000000373737220 */ /* 0x000fe20000410000 */
[----:B------:R-:W-:Y:S01]  /*c520*/  HMMA.16816.F32.BF16 R96, R4, R10, R96 ;  /* 0x0000000a0460723c */ /* 0x000fe20000041860 */
[----:B------:R-:W2:Y:S01]  /*c530*/  LDSM.16.MT88.4 R8, [R221+0x16000] ;  /* 0x01600000dd08783b */ /* 0x000ea20000004200 */
[----:B------:R-:W-:-:S02]  /*c540*/  FMUL.FTZ R124, R124, R174 ;  /* 0x000000ae7c7c7220 */ /* 0x000fc40000410000 */
[-C--:B------:R-:W-:Y:S02]  /*c550*/  FMUL.FTZ R125, R125, R174.reuse ;  /* 0x000000ae7d7d7220 */ /* 0x080fe40000410000 */
[-C--:B------:R-:W-:Y:S02]  /*c560*/  FMUL.FTZ R126, R126, R3.reuse ;  /* 0x000000037e7e7220 */ /* 0x080fe40000410000 */
[-C--:B------:R-:W-:Y:S01]  /*c570*/  FMUL.FTZ R127, R127, R3.reuse ;  /* 0x000000037f7f7220 */ /* 0x080fe20000410000 */
[----:B---3--:R-:W-:Y:S01]  /*c580*/  HMMA.16816.F32.BF16 R108, R4, R12, R108 ;  /* 0x0000000c046c723c */ /* 0x008fe2000004186c */
[-C--:B------:R-:W-:Y:S02]  /*c590*/  FMUL.FTZ R128, R128, R174.reuse ;  /* 0x000000ae80807220 */ /* 0x080fe40000410000 */
[----:B------:R-:W-:Y:S02]  /*c5a0*/  FMUL.FTZ R129, R129, R174 ;  /* 0x000000ae81817220 */ /* 0x000fe40000410000 */
        /* <DEDUP_REMOVED lines=14> */
[-C--:B------:R-:W-:Y:S02]  /*c690*/  FMUL.FTZ R123, R123, R3.reuse ;  /* 0x000000037b7b7220 */ /* 0x080fe40000410000 */
[----:B------:R-:W-:Y:S02]  /*c6a0*/  FFMA.FTZ R171, R247, R174, R171 ;  /* 0x000000aef7ab7223 */ /* 0x000fe400000100ab */
[----:B------:R-:W-:-:S02]  /*c6b0*/  FFMA.FTZ R3, R246, R3, R165 ;  /* 0x00000003f6037223 */ /* 0x000fc400000100a5 */
[C---:B--2---:R-:W-:Y:S01]  /*c6c0*/  HMMA.16816.F32.BF16 R116, R4.reuse, R8, R116 ;  /* 0x000000080474723c */ /* 0x044fe20000041874 */
[----:B------:R-:W-:Y:S02]  /*c6d0*/  FADD.FTZ R170, R170, R171 ;  /* 0x000000abaaaa7221 */ /* 0x000fe40000010000 */
[----:B------:R-:W-:Y:S01]  /*c6e0*/  FADD.FTZ R2, R2, R3 ;  /* 0x0000000302027221 */ /* 0x000fe20000010000 */
[----:B------:R-:W-:Y:S01]  /*c6f0*/  MOV R3, R172 ;  /* 0x000000ac00037202 */ /* 0x000fe20000000f00 */
[----:B------:R-:W-:Y:S02]  /*c700*/  FADD.FTZ R170, R169, R170 ;  /* 0x000000aaa9aa7221 */ /* 0x000fe40000010000 */
[----:B------:R-:W-:Y:S01]  /*c710*/  FADD.FTZ R2, R0, R2 ;  /* 0x0000000200027221 */ /* 0x000fe20000010000 */
[----:B------:R-:W-:Y:S01]  /*c720*/  HMMA.16816.F32.BF16 R120, R4, R10, R120 ;  /* 0x0000000a0478723c */ /* 0x000fe20000041878 */
[----:B------:R-:W2:Y:S01]  /*c730*/  LDSM.16.MT88.4 R8, [R224+0x10800] ;  /* 0x01080000e008783b */ /* 0x000ea20000004200 */
[----:B------:R-:W-:-:S02]  /*c740*/  FADD.FTZ R168, R168, R170 ;  /* 0x000000aaa8a87221 */ /* 0x000fc40000010000 */
[----:B------:R-:W-:Y:S02]  /*c750*/  FADD.FTZ R164, R164, R2 ;  /* 0x00000002a4a47221 */ /* 0x000fe40000010000 */
[----:B------:R-:W-:Y:S01]  /*c760*/  FADD.FTZ R168, R183, R168 ;  /* 0x000000a8b7a87221 */ /* 0x000fe20000010000 */
[----:B------:R-:W-:Y:S01]  /*c770*/  F2FP.BF16.PACK_AB R4, R182, R183 ;  /* 0x000000b7b604723e */ /* 0x000fe200000010ff */
[----:B----4-:R-:W-:Y:S01]  /*c780*/  FADD.FTZ R164, R186, R164 ;  /* 0x000000a4baa47221 */ /* 0x010fe20000010000 */
[----:B------:R-:W-:Y:S01]  /*c790*/  F2FP.BF16.PACK_AB R5, R188, R186 ;  /* 0x000000babc05723e */ /* 0x000fe200000010ff */
[----:B------:R-:W-:Y:S01]  /*c7a0*/  FADD.FTZ R182, R182, R168 ;  /* 0x000000a8b6b67221 */ /* 0x000fe20000010000 */
[----:B------:R-:W-:Y:S01]  /*c7b0*/  F2FP.BF16.PACK_AB R6, R185, R184 ;  /* 0x000000b8b906723e */ /* 0x000fe200000010ff */
[----:B------:R-:W-:Y:S01]  /*c7c0*/  FADD.FTZ R188, R188, R164 ;  /* 0x000000a4bcbc7221 */ /* 0x000fe20000010000 */
[----:B------:R-:W-:Y:S01]  /*c7d0*/  F2FP.BF16.PACK_AB R7, R189, R187 ;  /* 0x000000bbbd07723e */ /* 0x000fe200000010ff */
[----:B------:R-:W-:Y:S01]  /*c7e0*/  FADD.FTZ R182, R184, R182 ;  /* 0x000000b6b8b67221 */ /* 0x000fe20000010000 */
[----:B------:R-:W-:Y:S01]  /*c7f0*/  MOV R164, R173 ;  /* 0x000000ad00a47202 */ /* 0x000fe20000000f00 */
[----:B------:R-:W-:-:S02]  /*c800*/  FADD.FTZ R188, R187, R188 ;  /* 0x000000bcbbbc7221 */ /* 0x000fc40000010000 */
[----:B------:R-:W-:Y:S02]  /*c810*/  FADD.FTZ R185, R185, R182 ;  /* 0x000000b6b9b97221 */ /* 0x000fe40000010000 */
[----:B---3--:R-:W-:Y:S01]  /*c820*/  HMMA.16816.F32.BF16 R144, R4, R12, R144 ;  /* 0x0000000c0490723c */ /* 0x008fe20000041890 */
[----:B------:R-:W-:Y:S02]  /*c830*/  FADD.FTZ R189, R189, R188 ;  /* 0x000000bcbdbd7221 */ /* 0x000fe40000010000 */
[----:B------:R-:W-:Y:S02]  /*c840*/  FADD.FTZ R185, R190, R185 ;  /* 0x000000b9beb97221 */ /* 0x000fe40000010000 */
[----:B------:R-:W-:-:S03]  /*c850*/  FADD.FTZ R189, R194, R189 ;  /* 0x000000bdc2bd7221 */ /* 0x000fc60000010000 */
        /* <DEDUP_REMOVED lines=23> */
[C---:B--2---:R-:W-:Y:S08]  /*c9d0*/  HMMA.16816.F32.BF16 R52, R4.reuse, R8, R52 ;  /* 0x000000080434723c */ /* 0x044ff00000041834 */
[C---:B------:R-:W-:Y:S01]  /*c9e0*/  HMMA.16816.F32.BF16 R56, R4.reuse, R10, R56 ;  /* 0x0000000a0438723c */ /* 0x040fe20000041838 */
[----:B------:R-:W2:Y:S07]  /*c9f0*/  LDSM.16.MT88.4 R8, [R220+0x14800] ;  /* 0x01480000dc08783b */ /* 0x000eae0000004200 */
[C---:B----4-:R-:W-:Y:S08]  /*ca00*/  HMMA.16816.F32.BF16 R84, R4.reuse, R20, R84 ;  /* 0x000000140454723c */ /* 0x050ff00000041854 */
[C---:B------:R-:W-:Y:S01]  /*ca10*/  HMMA.16816.F32.BF16 R88, R4.reuse, R22, R88 ;  /* 0x000000160458723c */ /* 0x040fe20000041858 */
[----:B------:R-:W4:Y:S07]  /*ca20*/  LDSM.16.MT88.4 R20, [R220+0x16800] ;  /* 0x01680000dc14783b */ /* 0x000f2e0000004200 */
[C---:B---3--:R-:W-:Y:S08]  /*ca30*/  HMMA.16816.F32.BF16 R100, R4.reuse, R12, R100 ;  /* 0x0000000c0464723c */ /* 0x048ff00000041864 */
[C---:B------:R-:W-:Y:S01]  /*ca40*/  HMMA.16816.F32.BF16 R104, R4.reuse, R14, R104 ;  /* 0x0000000e0468723c */ /* 0x040fe20000041868 */
[----:B------:R-:W-:Y:S07]  /*ca50*/  LDSM.16.MT88.4 R12, [R221+0x11000] ;  /* 0x01100000dd0c783b */ /* 0x000fee0000004200 */
[C---:B-1----:R-:W-:Y:S08]  /*ca60*/  HMMA.16816.F32.BF16 R108, R4.reuse, R16, R108 ;  /* 0x00000010046c723c */ /* 0x042ff0000004186c */
        /* <DEDUP_REMOVED lines=9> */
[C---:B------:R-:W-:Y:S01]  /*cb00*/  HMMA.16816.F32.BF16 R120, R4.reuse, R30, R120 ;  /* 0x0000001e0478723c */ /* 0x040fe20000041878 */
[----:B------:R-:W-:Y:S07]  /*cb10*/  LDSM.16.MT88.4 R28, [R220+0x13000] ;  /* 0x01300000dc1c783b */ /* 0x000fee0000004200 */
[C---:B----4-:R-:W-:Y:S08]  /*cb20*/  HMMA.16816.F32.BF16 R124, R4.reuse, R20, R124 ;  /* 0x00000014047c723c */ /* 0x050ff0000004187c */
[----:B------:R-:W-:Y:S01]  /*cb30*/  HMMA.16816.F32.BF16 R128, R4, R22, R128 ;  /* 0x000000160480723c */ /* 0x000fe20000041880 */
[----:B------:R-:W-:Y:S06]  /*cb40*/  LDSM.16.MT88.4 R20, [R224+0x13000] ;  /* 0x01300000e014783b */ /* 0x000fec0000004200 */
[C---:B------:R-:W-:Y:S01]  /*cb50*/  F2FP.BF16.PACK_AB R4, R191.reuse, R190 ;  /* 0x000000bebf04723e */ /* 0x040fe200000010ff */
[----:B------:R-:W-:Y:S01]  /*cb60*/  FADD.FTZ R191, R191, R185 ;  /* 0x000000b9bfbf7221 */ /* 0x000fe20000010000 */
[C---:B------:R-:W-:Y:S01]  /*cb70*/  F2FP.BF16.PACK_AB R5, R197.reuse, R194 ;  /* 0x000000c2c505723e */ /* 0x040fe200000010ff */
[----:B------:R-:W-:Y:S01]  /*cb80*/  FADD.FTZ R197, R197, R189 ;  /* 0x000000bdc5c57221 */ /* 0x000fe20000010000 */
[----:B------:R-:W-:Y:S01]  /*cb90*/  F2FP.BF16.PACK_AB R6, R196, R195 ;  /* 0x000000c3c406723e */ /* 0x000fe200000010ff */
[----:B------:R-:W-:Y:S01]  /*cba0*/  FADD.FTZ R191, R195, R191 ;  /* 0x000000bfc3bf7221 */ /* 0x000fe20000010000 */
[----:B------:R-:W-:Y:S01]  /*cbb0*/  F2FP.BF16.PACK_AB R7, R192, R193 ;  /* 0x000000c1c007723e */ /* 0x000fe200000010ff */
[----:B------:R-:W-:-:S02]  /*cbc0*/  FADD.FTZ R197, R193, R197 ;  /* 0x000000c5c1c57221 */ /* 0x000fc40000010000 */
[----:B------:R-:W-:Y:S02]  /*cbd0*/  FADD.FTZ R196, R196, R191 ;  /* 0x000000bfc4c47221 */ /* 0x000fe40000010000 */
[----:B------:R-:W-:Y:S02]  /*cbe0*/  FADD.FTZ R192, R192, R197 ;  /* 0x000000c5c0c07221 */ /* 0x000fe40000010000 */
[C---:B-1----:R-:W-:Y:S01]  /*cbf0*/  HMMA.16816.F32.BF16 R160, R4.reuse, R16, R160 ;  /* 0x0000001004a0723c */ /* 0x042fe200000418a0 */
[----:B------:R-:W-:Y:S02]  /*cc00*/  FADD.FTZ R196, R198, R196 ;  /* 0x000000c4c6c47221 */ /* 0x000fe40000010000 */
[----:B------:R-:W-:Y:S02]  /*cc10*/  FADD.FTZ R192, R179, R192 ;  /* 0x000000c0b3c07221 */ /* 0x000fe40000010000 */
[----:B------:R-:W-:Y:S02]  /*cc20*/  FADD.FTZ R196, R199, R196 ;  /* 0x000000c4c7c47221 */ /* 0x000fe40000010000 */
[----:B------:R-:W-:Y:S01]  /*cc30*/  FADD.FTZ R192, R177, R192 ;  /* 0x000000c0b1c07221 */ /* 0x000fe20000010000 */
[----:B------:R-:W-:Y:S01]  /*cc40*/  HMMA.16816.F32.BF16 R156, R4, R18, R156 ;  /* 0x00000012049c723c */ /* 0x000fe2000004189c */
[----:B------:R-:W1:Y:S01]  /*cc50*/  LDSM.16.MT88.4 R16, [R222+0x13000] ;  /* 0x01300000de10783b */ /* 0x000e620000004200 */
[----:B------:R-:W-:-:S02]  /*cc60*/  FADD.FTZ R196, R200, R196 ;  /* 0x000000c4c8c47221 */ /* 0x000fc40000010000 */
[----:B------:R-:W-:Y:S02]  /*cc70*/  FADD.FTZ R192, R176, R192 ;  /* 0x000000c0b0c07221 */ /* 0x000fe40000010000 */
[----:B------:R-:W-:Y:S02]  /*cc80*/  FADD.FTZ R247, R180, R196 ;  /* 0x000000c4b4f77221 */ /* 0x000fe40000010000 */
[----:B------:R-:W-:Y:S01]  /*cc90*/  HMMA.16816.F32.BF16 R144, R4, R12, R144 ;  /* 0x0000000c0490723c */ /* 0x000fe20000041890 */
[----:B-----5:R-:W-:-:S07]  /*cca0*/  FADD.FTZ R246, R175, R192 ;  /* 0x000000c0aff67221 */ /* 0x020fce0000010000 */
        /* <DEDUP_REMOVED lines=16> */
[----:B------:R-:W5:Y:S07]  /*cdb0*/  LDSM.16.MT88.4 R20, [R220+0x15000] ;  /* 0x01500000dc14783b */ /* 0x000f6e0000004200 */
[C---:B---3--:R-:W-:Y:S08]  /*cdc0*/  HMMA.16816.F32.BF16 R52, R4.reuse, R24, R52 ;  /* 0x000000180434723c */ /* 0x048ff00000041834 */
[C---:B------:R-:W-:Y:S01]  /*cdd0*/  HMMA.16816.F32.BF16 R56, R4.reuse, R26, R56 ;  /* 0x0000001a0438723c */ /* 0x040fe20000041838 */
[----:B------:R-:W-:Y:S07]  /*cde0*/  LDSM.16.MT88.4 R24, [R222+0x17000] ;  /* 0x01700000de18783b */ /* 0x000fee0000004200 */
[C---:B------:R-:W-:Y:S08]  /*cdf0*/  HMMA.16816.F32.BF16 R60, R4.reuse, R28, R60 ;  /* 0x0000001c043c723c */ /* 0x040ff0000004183c */
        /* <DEDUP_REMOVED lines=13> */
[----:B------:R-:W-:Y:S07]  /*ced0*/  LDSM.16.MT88.4 R20, [R222+0x13800] ;  /* 0x01380000de14783b */ /* 0x000fee0000004200 */
[C---:B---3--:R-:W-:Y:S08]  /*cee0*/  HMMA.16816.F32.BF16 R100, R4.reuse, R28, R100 ;  /* 0x0000001c0464723c */ /* 0x048ff00000041864 */
[C---:B------:R-:W-:Y:S01]  /*cef0*/  HMMA.16816.F32.BF16 R104, R4.reuse, R30, R104 ;  /* 0x0000001e0468723c */ /* 0x040fe20000041868 */
[----:B------:R-:W3:Y:S07]  /*cf00*/  LDSM.16.MT88.4 R28, [R220+0x11800] ;  /* 0x01180000dc1c783b */ /* 0x000eee0000004200 */
[C---:B------:R-:W-:Y:S08]  /*cf10*/  HMMA.16816.F32.BF16 R108, R4.reuse, R24, R108 ;  /* 0x00000018046c723c */ /* 0x040ff0000004186c */
[C---:B------:R-:W-:Y:S01]  /*cf20*/  HMMA.16816.F32.BF16 R112, R4.reuse, R26, R112 ;  /* 0x0000001a0470723c */ /* 0x040fe20000041870 */
[----:B------:R-:W5:Y:S07]  /*cf30*/  LDSM.16.MT88.4 R24, [R224+0x13800] ;  /* 0x01380000e018783b */ /* 0x000f6e0000004200 */
[C---:B------:R-:W-:Y:S08]  /*cf40*/  HMMA.16816.F32.BF16 R116, R4.reuse, R32, R116 ;  /* 0x000000200474723c */ /* 0x040ff00000041874 */
[----:B------:R-:W-:Y:S01]  /*cf50*/  HMMA.16816.F32.BF16 R120, R4, R34, R120 ;  /* 0x000000220478723c */ /* 0x000fe20000041878 */
[----:B------:R-:W-:Y:S06]  /*cf60*/  LDSM.16.MT88.4 R32, [R221+0x11800] ;  /* 0x01180000dd20783b */ /* 0x000fec0000004200 */
[----:B------:R-:W-:-:S02]  /*cf70*/  F2FP.BF16.PACK_AB R4, R199, R198 ;  /* 0x000000c6c704723e */ /* 0x000fc400000010ff */
[----:B------:R-:W-:Y:S02]  /*cf80*/  F2FP.BF16.PACK_AB R5, R177, R179 ;  /* 0x000000b3b105723e */ /* 0x000fe400000010ff */
[----:B------:R-:W-:Y:S02]  /*cf90*/  F2FP.BF16.PACK_AB R6, R180, R200 ;  /* 0x000000c8b406723e */ /* 0x000fe400000010ff */
[----:B------:R-:W-:-:S07]  /*cfa0*/  F2FP.BF16.PACK_AB R7, R175, R176 ;  /* 0x000000b0af07723e */ /* 0x000fce00000010ff */
        /* <DEDUP_REMOVED lines=9> */
[C---:B---3--:R-:W-:Y:S08]  /*d040*/  HMMA.16816.F32.BF16 R136, R4.reuse, R28, R136 ;  /* 0x0000001c0488723c */ /* 0x048ff00000041888 */
[C---:B------:R-:W-:Y:S01]  /*d050*/  HMMA.16816.F32.BF16 R132, R4.reuse, R30, R132 ;  /* 0x0000001e0484723c */ /* 0x040fe20000041884 */
[----:B------:R-:W-:Y:S07]  /*d060*/  LDSM.16.MT88.4 R28, [R221+0x15800] ;  /* 0x01580000dd1c783b */ /* 0x000fee0000004200 */
[C---:B-----5:R-:W-:Y:S08]  /*d070*/  HMMA.16816.F32.BF16 R36, R4.reuse, R24, R36 ;  /* 0x000000180424723c */ /* 0x060ff00000041824 */
[C---:B------:R-:W-:Y:S01]  /*d080*/  HMMA.16816.F32.BF16 R40, R4.reuse, R26, R40 ;  /* 0x0000001a0428723c */ /* 0x040fe20000041828 */
[----:B------:R-:W3:Y:S07]  /*d090*/  LDSM.16.MT88.4 R24, [R222+0x15800] ;  /* 0x01580000de18783b */ /* 0x000eee0000004200 */
        /* <DEDUP_REMOVED lines=13> */
[C---:B------:R-:W-:Y:S08]  /*d170*/  HMMA.16816.F32.BF16 R140, R4.reuse, R34, R140 ;  /* 0x00000022048c723c */ /* 0x040ff0000004188c */
[C---:B---3--:R-:W-:Y:S08]  /*d180*/  HMMA.16816.F32.BF16 R76, R4.reuse, R24, R76 ;  /* 0x00000018044c723c */ /* 0x048ff0000004184c */
[C---:B------:R-:W-:Y:S08]  /*d190*/  HMMA.16816.F32.BF16 R80, R4.reuse, R26, R80 ;  /* 0x0000001a0450723c */ /* 0x040ff00000041850 */
[C---:B------:R-:W-:Y:S08]  /*d1a0*/  HMMA.16816.F32.BF16 R84, R4.reuse, R28, R84 ;  /* 0x0000001c0454723c */ /* 0x040ff00000041854 */
[C---:B------:R-:W-:Y:S08]  /*d1b0*/  HMMA.16816.F32.BF16 R88, R4.reuse, R30, R88 ;  /* 0x0000001e0458723c */ /* 0x040ff00000041858 */
[C---:B-----5:R-:W-:Y:S08]  /*d1c0*/  HMMA.16816.F32.BF16 R92, R4.reuse, R20, R92 ;  /* 0x00000014045c723c */ /* 0x060ff0000004185c */
[C---:B------:R-:W-:Y:S08]  /*d1d0*/  HMMA.16816.F32.BF16 R96, R4.reuse, R22, R96 ;  /* 0x000000160460723c */ /* 0x040ff00000041860 */
[C---:B--2---:R-:W-:Y:S08]  /*d1e0*/  HMMA.16816.F32.BF16 R108, R4.reuse, R8, R108 ;  /* 0x00000008046c723c */ /* 0x044ff0000004186c */
[C---:B------:R-:W-:Y:S08]  /*d1f0*/  HMMA.16816.F32.BF16 R112, R4.reuse, R10, R112 ;  /* 0x0000000a0470723c */ /* 0x040ff00000041870 */
[C---:B-1----:R-:W-:Y:S08]  /*d200*/  HMMA.16816.F32.BF16 R116, R4.reuse, R16, R116 ;  /* 0x000000100474723c */ /* 0x042ff00000041874 */
[C---:B------:R-:W-:Y:S08]  /*d210*/  HMMA.16816.F32.BF16 R120, R4.reuse, R18, R120 ;  /* 0x000000120478723c */ /* 0x040ff00000041878 */
[C---:B----4-:R-:W-:Y:S08]  /*d220*/  HMMA.16816.F32.BF16 R124, R4.reuse, R12, R124 ;  /* 0x0000000c047c723c */ /* 0x050ff0000004187c */
[----:B------:R-:W-:Y:S11]  /*d230*/  HMMA.16816.F32.BF16 R128, R4, R14, R128 ;  /* 0x0000000e0480723c */ /* 0x000ff60000041880 */
[----:B------:R-:W-:Y:S08]  /*d240*/  @!UPT UIADD3 URZ, URZ, URZ, URZ ;  /* 0x0000003f3f3ff290 */ /* 0x000ff0000fffe03f */
.L_x_2307:
[----:B------:R-:W-:Y:S05]  /*d250*/  @!P6 BRA `(.L_x_2315) ;  /* 0x00004e600000e947 */ /* 0x000fea0003800000 */
[----:B------:R-:W-:Y:S01]  /*d260*/  IABS R2, c[0x0][0x2d0] ;  /* 0x0000b40000027a13 */ /* 0x000fe20000000000 */
[----:B------:R-:W-:Y:S01]  /*d270*/  ULEA UR4, -UR6, URZ, 0x6 ;  /* 0x0000003f06047291 */ /* 0x000fe2000f8e313f */
[----:B------:R-:W-:Y:S01]  /*d280*/  IABS R0, c[0x0][0x2d0] ;  /* 0x0000b40000007a13 */ /* 0x000fe20000000000 */
[----:B------:R-:W-:Y:S01]  /*d290*/  ULEA UR19, -UR8, URZ, 0x6 ;  /* 0x0000003f08137291 */ /* 0x000fe2000f8e313f */
        /* <DEDUP_REMOVED lines=8> */
[----:B------:R-:W-:Y:S01]  /*d320*/  IMAD.U32 R242, RZ, RZ, UR5 ;  /* 0x00000005fff27e24 */ /* 0x000fe2000f8e00ff */
[----:B------:R-:W-:Y:S02]  /*d330*/  UISETP.NE.AND UP1, UPT, URZ, UR11, UPT ;  /* 0x0000000b3f00728c */ /* 0x000fe4000bf25270 */
[----:B------:R-:W-:-:S02]  /*d340*/  ULOP3.LUT UR16, URZ, UR11, URZ, 0x33, !UPT ;  /* 0x0000000b3f107292 */ /* 0x000fc4000f8e333f */
[----:B------:R-:W-:Y:S02]  /*d350*/  USHF.R.S32.HI UR12, URZ, 0x1f, UR19 ;  /* 0x0000001f3f0c7899 */ /* 0x000fe40008011413 */
        /* <DEDUP_REMOVED lines=11> */
[----:B-1----:R1:W3:Y:S08]  /*d410*/  R2UR UR9, R2 ;  /* 0x00000000020973c2 */ /* 0x0022f000000e0000 */
[----:B--2---:R2:W4:Y:S01]  /*d420*/  R2UR UR7, R0 ;  /* 0x00000000000773c2 */ /* 0x00452200000e0000 */
[----:B-1----:R-:W-:Y:S01]  /*d430*/  IMAD.MOV.U32 R2, RZ, RZ, R164 ;  /* 0x000000ffff027224 */ /* 0x002fe200078e00a4 */
[----:B---3--:R-:W-:-:S04]  /*d440*/  UIADD3 UR36, URZ, -UR9, URZ ;  /* 0x800000093f247290 */ /* 0x008fc8000fffe03f */
[----:B------:R-:W-:Y:S01]  /*d450*/  UIMAD UR36, UR36, UR18, URZ ;  /* 0x00000012242472a4 */ /* 0x000fe2000f8e023f */
[----:B--2---:R-:W-:Y:S01]  /*d460*/  IMAD.MOV.U32 R0, RZ, RZ, R3 ;  /* 0x000000ffff007224 */ /* 0x004fe200078e0003 */
[----:B----4-:R-:W-:Y:S02]  /*d470*/  UIADD3 UR22, URZ, -UR7, URZ ;  /* 0x800000073f167290 */ /* 0x010fe4000fffe03f */
[----:B------:R-:W-:Y:S02]  /*d480*/  UIMAD.WIDE.U32 UR36, UR9, UR36, UR8 ;  /* 0x00000024092472a5 */ /* 0x000fe4000f8e0008 */
[----:B------:R-:W-:Y:S02]  /*d490*/  UIMAD UR22, UR22, UR14, URZ ;  /* 0x0000000e161672a4 */ /* 0x000fe4000f8e023f */
[----:B------:R-:W-:Y:S02]  /*d4a0*/  ULDC.64 UR8, c[0x0][0x1a0] ;  /* 0x0000680000087ab9 */ /* 0x000fe40000000a00 */
[----:B------:R-:W-:-:S02]  /*d4b0*/  UIMAD.WIDE.U32 UR22, UR7, UR22, UR6 ;  /* 0x00000016071672a5 */ /* 0x000fc4000f8e0006 */
[----:B------:R-:W-:Y:S02]  /*d4c0*/  UMOV UR17, UR37 ;  /* 0x0000002500117c82 */ /* 0x000fe40008000000 */
[----:B------:R-:W-:-:S03]  /*d4d0*/  ULDC.64 UR6, c[0x0][0x198] ;  /* 0x0000660000067ab9 */ /* 0x000fc60000000a00 */
[----:B------:R-:W-:Y:S02]  /*d4e0*/  UMOV UR15, UR23 ;  /* 0x00000017000f7c82 */ /* 0x000fe40008000000 */
.L_x_2319:
[----:B------:R-:W-:Y:S01]  /*d4f0*/  UIADD3 UR29, UR29, -0x1, URZ ;  /* 0xffffffff1d1d7890 */ /* 0x000fe2000fffe03f */
[----:B------:R-:W-:Y:S04]  /*d500*/  DEPBAR.LE SB0, 0x0 ;  /* 0x000080000000791a */ /* 0x000fe80000000000 */
[----:B------:R-:W-:Y:S01]  /*d510*/  BAR.SYNC.DEFER_BLOCKING 0x0 ;  /* 0x0000000000007b1d */ /* 0x000fe20000010000 */
[----:B------:R-:W-:Y:S01]  /*d520*/  PLOP3.LUT P0, PT, PT, PT, UP6, 0x40, 0x0 ;  /* 0x000000000000781c */ /* 0x000fe20003f0e868 */
[----:B------:R-:W-:Y:S01]  /*d530*/  IMAD.MOV.U32 R7, RZ, RZ, R243 ;  /* 0x000000ffff077224 */ /* 0x000fe200078e00f3 */
[----:B------:R-:W-:Y:S03]  /*d540*/  MOV R3, R242 ;  /* 0x000000f200037202 */ /* 0x000fe60000000f00 */
[----:B------:R-:W-:Y:S02]  /*d550*/  UMOV UR23, UR4 ;  /* 0x0000000400177c82 */ /* 0x000fe40008000000 */
[----:B------:R-:W-:Y:S06]  /*d560*/  UMOV UR22, UR5 ;  /* 0x0000000500167c82 */ /* 0x000fec0008000000 */
[----:B------:R-:W-:-:S05]  /*d570*/  @P0 BRA `(.L_x_2316) ;  /* 0x0000046000000947 */ /* 0x000fca0003800000 */
        /* <DEDUP_REMOVED lines=13> */
[----:B------:R-:W-:Y:S02]  /*d650*/  UIADD3 UR23, -UR39, URZ, URZ ;  /* 0x0000003f27177290 */ /* 0x000fe4000fffe13f */
[----:B------:R-:W-:Y:S02]  /*d660*/  UIADD3 UR36, -UR41, URZ, URZ ;  /* 0x0000003f29247290 */ /* 0x000fe4000fffe13f */
[----:B------:R-:W-:Y:S02]  /*d670*/  UIMAD UR31, UR18, UR23, UR31 ;  /* 0x00000017121f72a4 */ /* 0x000fe4000f8e021f */
[----:B------:R-:W-:Y:S02]  /*d680*/  UIMAD UR37, UR18, UR36, UR37 ;  /* 0x00000024122572a4 */ /* 0x000fe4000f8e0225 */
[----:B------:R-:W-:Y:S02]  /*d690*/  UISETP.GT.U32.AND UP2, UPT, UR18, UR31, UPT ;  /* 0x0000001f1200728c */ /* 0x000fe4000bf44070 */
[----:B------:R-:W-:Y:S09]  /*d6a0*/  UISETP.GT.U32.AND UP3, UPT, UR18, UR37, UPT ;  /* 0x000000251200728c */ /* 0x000ff2000bf64070 */
[----:B------:R-:W-:Y:S02]  /*d6b0*/  @!UP2 UIADD3 UR31, UR31, -UR18, URZ ;  /* 0x800000121f1fa290 */ /* 0x000fe4000fffe03f */
[----:B------:R-:W-:Y:S02]  /*d6c0*/  @!UP3 UIADD3 UR37, UR37, -UR18, URZ ;  /* 0x800000122525b290 */ /* 0x000fe4000fffe03f */
[----:B------:R-:W-:Y:S02]  /*d6d0*/  UISETP.GE.U32.AND UP4, UPT, UR31, UR18, UPT ;  /* 0x000000121f00728c */ /* 0x000fe4000bf86070 */
[----:B------:R-:W-:Y:S02]  /*d6e0*/  UISETP.GE.U32.AND UP5, UPT, UR37, UR18, UPT ;  /* 0x000000122500728c */ /* 0x000fe4000bfa6070 */
[----:B------:R-:W-:Y:S02]  /*d6f0*/  @!UP3 UIADD3 UR41, UR41, 0x1, URZ ;  /* 0x000000012929b890 */ /* 0x000fe4000fffe03f */
[----:B------:R-:W-:Y:S02]  /*d700*/  UISETP.GE.AND UP3, UPT, UR38, URZ, UPT ;  /* 0x0000003f2600728c */ /* 0x000fe4000bf66270 */
[----:B------:R-:W-:Y:S02]  /*d710*/  @!UP2 UIADD3 UR39, UR39, 0x1, URZ ;  /* 0x000000012727a890 */ /* 0x000fe4000fffe03f */
[----:B------:R-:W-:Y:S02]  /*d720*/  UISETP.GE.AND UP2, UPT, UR22, URZ, UPT ;  /* 0x0000003f1600728c */ /* 0x000fe4000bf46270 */
[----:B------:R-:W-:Y:S02]  /*d730*/  @UP4 UIADD3 UR39, UR39, 0x1, URZ ;  /* 0x0000000127274890 */ /* 0x000fe4000fffe03f */
[----:B------:R-:W-:Y:S04]  /*d740*/  @UP5 UIADD3 UR41, UR41, 0x1, URZ ;  /* 0x0000000129295890 */ /* 0x000fe8000fffe03f */
[----:B------:R-:W-:Y:S03]  /*d750*/  @!UP3 UIADD3 UR41, -UR41, URZ, URZ ;  /* 0x0000003f2929b290 */ /* 0x000fe6000fffe13f */
[----:B------:R-:W-:Y:S02]  /*d760*/  @!UP2 UIADD3 UR39, -UR39, URZ, URZ ;  /* 0x0000003f2727a290 */ /* 0x000fe4000fffe13f */
[----:B------:R-:W-:Y:S02]  /*d770*/  USEL UR41, UR16, UR41, !UP1 ;  /* 0x0000002910297287 */ /* 0x000fe4000c800000 */
[----:B------:R-:W-:Y:S04]  /*d780*/  USEL UR39, UR16, UR39, !UP1 ;  /* 0x0000002710277287 */ /* 0x000fe8000c800000 */
[----:B------:R-:W-:Y:S01]  /*d790*/  IMAD.U32 R4, RZ, RZ, UR41 ;  /* 0x00000029ff047e24 */ /* 0x000fe2000f8e00ff */
[----:B------:R-:W-:Y:S01]  /*d7a0*/  MOV R3, UR41 ;  /* 0x0000002900037c02 */ /* 0x000fe20008000f00 */
[----:B------:R-:W-:Y:S01]  /*d7b0*/  IMAD.U32 R5, RZ, RZ, UR39 ;  /* 0x00000027ff057e24 */ /* 0x000fe2000f8e00ff */
[----:B------:R-:W-:Y:S02]  /*d7c0*/  MOV R6, UR39 ;  /* 0x0000002700067c02 */ /* 0x000fe40008000f00 */
[----:B------:R-:W-:Y:S02]  /*d7d0*/  LEA R4, P0, R4, UR32, 0x2 ;  /* 0x0000002004047c11 */ /* 0x000fe4000f8010ff */
[----:B------:R-:W-:Y:S02]  /*d7e0*/  LEA R6, P1, R6, UR32, 0x2 ;  /* 0x0000002006067c11 */ /* 0x000fe4000f8210ff */
[----:B------:R-:W1:Y:S02]  /*d7f0*/  R2UR UR22, R4 ;  /* 0x00000000041673c2 */ /* 0x000e6400000e0000 */
[----:B------:R-:W-:Y:S02]  /*d800*/  LEA.HI.X.SX32 R7, R5, UR33, 0x2, P1 ;  /* 0x0000002105077c11 */ /* 0x000fe400088f16ff */
[----:B------:R-:W-:Y:S04]  /*d810*/  LEA.HI.X.SX32 R5, R3, UR33, 0x2, P0 ;  /* 0x0000002103057c11 */ /* 0x000fe800080f16ff */
        /* <DEDUP_REMOVED lines=13> */
[----:B------:R1:W2:Y:S01]  /*d8f0*/  LDG.E R3, [R4.64] ;  /* 0x0000002204037981 */ /* 0x0002a2000c1e1900 */
[----:B------:R-:W-:Y:S03]  /*d900*/  UIMAD UR22, UR23, UR8, UR22 ;  /* 0x00000008171672a4 */ /* 0x000fe6000f8e0216 */
[----:B------:R-:W-:Y:S02]  /*d910*/  UMOV UR23, UR8 ;  /* 0x0000000800177c82 */ /* 0x000fe40008000000 */
[----:B------:R-:W-:Y:S01]  /*d920*/  UIADD3 UR22, UR37, UR22, URZ ;  /* 0x0000001625167290 */ /* 0x000fe2000fffe03f */
[----:B-1----:R-:W-:Y:S01]  /*d930*/  IMAD.U32 R5, RZ, RZ, UR37 ;  /* 0x00000025ff057e24 */ /* 0x002fe2000f8e00ff */
[----:B------:R-:W-:Y:S04]  /*d940*/  MOV R4, UR36 ;  /* 0x0000002400047c02 */ /* 0x000fe80008000f00 */
        /* <DEDUP_REMOVED lines=9> */
.L_x_2316:
[----:B------:R-:W-:Y:S01]  /*d9e0*/  ISETP.GE.AND P6, PT, R236, c[0x0][0x220], PT ;  /* 0x00008800ec007a0c */ /* 0x000fe20003fc6270 */
[----:B------:R-:W-:Y:S01]  /*d9f0*/  UISETP.GT.AND UP2, UPT, UR29, UR21, UPT ;  /* 0x000000151d00728c */ /* 0x000fe2000bf44270 */
[----:B------:R-:W-:Y:S02]  /*da00*/  ISETP.GE.AND P5, PT, R233, c[0x0][0x220], PT ;  /* 0x00008800e9007a0c */ /* 0x000fe40003fa6270 */
[CC--:B------:R-:W-:Y:S02]  /*da10*/  LEA R248, P0, R7.reuse, R167.reuse, 0x1 ;  /* 0x000000a707f87211 */ /* 0x0c0fe400078008ff */
[----:B------:R-:W-:Y:S02]  /*da20*/  ISETP.GE.AND P4, PT, R232, c[0x0][0x220], PT ;  /* 0x00008800e8007a0c */ /* 0x000fe40003f86270 */
[-C--:B------:R-:W-:Y:S02]  /*da30*/  LEA.HI.X R249, R7, R166.reuse, R3, 0x1, P0 ;  /* 0x000000a607f97211 */ /* 0x080fe400000f0c03 */
[----:B------:R-:W-:Y:S02]  /*da40*/  ISETP.GE.AND P3, PT, R231, c[0x0][0x220], PT ;  /* 0x00008800e7007a0c */ /* 0x000fe40003f66270 */
[----:B------:R-:W-:Y:S01]  /*da50*/  IADD3 R6, P1, R7, UR27, RZ ;  /* 0x0000001b07067c10 */ /* 0x000fe2000ff3e0ff */
[----:B------:R-:W-:Y:S03]  /*da60*/  @P6 STS.128 [R235+0x10000], RZ ;  /* 0x010000ffeb006388 */ /* 0x000fe60000000c00 */
[----:B------:R-:W-:Y:S01]  /*da70*/  IADD3.X R5, R3, UR26, RZ, P1, !PT ;  /* 0x0000001a03057c10 */ /* 0x000fe20008ffe4ff */
[----:B------:R-:W-:Y:S01]  /*da80*/  @!PT LDS RZ, [RZ] ;  /* 0x00000000fffff984 */ /* 0x000fe20000000800 */
[----:B------:R-:W-:Y:S01]  /*da90*/  @!PT LDS RZ, [RZ] ;  /* 0x00000000fffff984 */ /* 0x000fe20000000800 */
[----:B------:R-:W-:Y:S01]  /*daa0*/  @!PT LDS RZ, [RZ] ;  /* 0x00000000fffff984 */ /* 0x000fe20000000800 */
[----:B------:R1:W-:Y:S01]  /*dab0*/  @!P6 LDGSTS.E.BYPASS.LTC128B.128 [R235+0x10000], [R248.64] ;  /* 0x10000000f8ebefae */ /* 0x0003e2000b901d62 */
[CC--:B------:R-:W-:Y:S02]  /*dac0*/  @!P6 LEA R16, P1, R6.reuse, R167.reuse, 0x1 ;  /* 0x000000a70610e211 */ /* 0x0c0fe400078208ff */
[CC--:B------:R-:W-:Y:S01]  /*dad0*/  @!P5 LEA R12, P0, R6.reuse, R167.reuse, 0x1 ;  /* 0x000000a7060cd211 */ /* 0x0c0fe200078008ff */
[----:B------:R-:W-:Y:S01]  /*dae0*/  @P5 STS.128 [R235+0x12000], RZ ;  /* 0x012000ffeb005388 */ /* 0x000fe20000000c00 */
[CCC-:B------:R-:W-:Y:S02]  /*daf0*/  @!P6 LEA.HI.X R17, R6.reuse, R166.reuse, R5.reuse, 0x1, P1 ;  /* 0x000000a60611e211 */ /* 0x1c0fe400008f0c05 */
[CCC-:B------:R-:W-:Y:S01]  /*db00*/  @!P5 LEA.HI.X R13, R6.reuse, R166.reuse, R5.reuse, 0x1, P0 ;  /* 0x000000a6060dd211 */ /* 0x1c0fe200000f0c05 */
[----:B------:R-:W-:Y:S01]  /*db10*/  @!PT LDS RZ, [RZ] ;  /* 0x00000000fffff984 */ /* 0x000fe20000000800 */
[----:B------:R-:W-:Y:S01]  /*db20*/  @!PT LDS RZ, [RZ] ;  /* 0x00000000fffff984 */ /* 0x000fe20000000800 */
[----:B------:R-:W-:Y:S01]  /*db30*/  @!PT LDS RZ, [RZ] ;  /* 0x00000000fffff984 */ /* 0x000fe20000000800 */
[----:B------:R1:W-:Y:S01]  /*db40*/  @!P5 LDGSTS.E.BYPASS.LTC128B.128 [R235+0x12000], [R248.64+0x80] ;  /* 0x12000080f8ebdfae */ /* 0x0003e2000b901d62 */
[C---:B------:R-:W-:Y:S02]  /*db50*/  IADD3 R4, P2, R6.reuse, UR27, RZ ;  /* 0x0000001b06047c10 */ /* 0x040fe4000ff5e0ff */
[CC--:B------:R-:W-:Y:S01]  /*db60*/  @!P3 LEA R8, P1, R6.reuse, R167.reuse, 0x1 ;  /* 0x000000a70608b211 */ /* 0x0c0fe200078208ff */
        /* <DEDUP_REMOVED lines=8> */
[-C--:B------:R-:W-:Y:S01]  /*dbf0*/  @!P4 LEA.HI.X R11, R6, R166.reuse, R5, 0x1, P2 ;  /* 0x000000a6060bc211 */ /* 0x080fe200010f0c05 */
        /* <DEDUP_REMOVED lines=11> */
[CC--:B------:R-:W-:Y:S01]  /*dcb0*/  @!P3 LEA R6, P0, R4.reuse, R167.reuse, 0x1 ;  /* 0x000000a70406b211 */ /* 0x0c0fe200078008ff */
[----:B------:R-:W-:Y:S01]  /*dcc0*/  @!PT LDS RZ, [RZ] ;  /* 0x00000000fffff984 */ /* 0x000fe20000000800 */
[----:B------:R-:W-:Y:S01]  /*dcd0*/  @!PT LDS RZ, [RZ] ;  /* 0x00000000fffff984 */ /* 0x000fe20000000800 */
[----:B------:R-:W-:Y:S01]  /*dce0*/  @!PT LDS RZ, [RZ] ;  /* 0x00000000fffff984 */ /* 0x000fe20000000800 */
[----:B------:R2:W-:Y:S01]  /*dcf0*/  @!P6 LDGSTS.E.BYPASS.LTC128B.128 [R235+0x10800], [R16.64] ;  /* 0x1080000010ebefae */ /* 0x0005e2000b901d62 */
[CCC-:B------:R-:W-:Y:S02]  /*dd00*/  @!P4 LEA.HI.X R19, R4.reuse, R166.reuse, R3.reuse, 0x1, P1 ;  /* 0x000000a60413c211 */ /* 0x1c0fe400008f0c03 */
[CC--:B------:R-:W-:Y:S01]  /*dd10*/  @!P3 LEA.HI.X R7, R4.reuse, R166.reuse, R3, 0x1, P0 ;  /* 0x000000a60407b211 */ /* 0x0c0fe200000f0c03 */
[----:B------:R-:W-:Y:S01]  /*dd20*/  @P5 STS.128 [R235+0x12800], RZ ;  /* 0x012800ffeb005388 */ /* 0x000fe20000000c00 */
[----:B------:R-:W-:Y:S03]  /*dd30*/  IADD3 R5, P2, R4, UR27, RZ ;  /* 0x0000001b04057c10 */ /* 0x000fe6000ff5e0ff */
[----:B------:R-:W-:Y:S01]  /*dd40*/  @!PT LDS RZ, [RZ] ;  /* 0x00000000fffff984 */ /* 0x000fe20000000800 */
[----:B------:R-:W-:Y:S01]  /*dd50*/  @!PT LDS RZ, [RZ] ;  /* 0x00000000fffff984 */ /* 0x000fe20000000800 */
[----:B------:R-:W-:Y:S01]  /*dd60*/  @!PT LDS RZ, [RZ] ;  /* 0x00000000fffff984 */ /* 0x000fe20000000800 */
[----:B------:R3:W-:Y:S01]  /*dd70*/  @!P5 LDGSTS.E.BYPASS.LTC128B.128 [R235+0x12800], [R12.64+0x80] ;  /* 0x128000800cebdfae */ /* 0x0007e2000b901d62 */
[-C--:B------:R-:W-:Y:S02]  /*dd80*/  @!P6 LEA R26, P0, R5, R167.reuse, 0x1 ;  /* 0x000000a7051ae211 */ /* 0x080fe400078008ff */
[----:B------:R-:W-:Y:S01]  /*dd90*/  IADD3.X R3, R3, UR26, RZ, P2, !PT ;  /* 0x0000001a03037c10 */ /* 0x000fe200097fe4ff */
[----:B------:R-:W-:Y:S01]  /*dda0*/  @P4 STS.128 [R235+0x14800], RZ ;  /* 0x014800ffeb004388 */ /* 0x000fe20000000c00 */
[CC--:B------:R-:W-:Y:S02]  /*ddb0*/  @!P5 LEA R24, P2, R5.reuse, R167.reuse, 0x1 ;  /* 0x000000a70518d211 */ /* 0x0c0fe400078408ff */
[CCC-:B------:R-:W-:Y:S01]  /*ddc0*/  @!P6 LEA.HI.X R27, R5.reuse, R166.reuse, R3.reuse, 0x1, P0 ;  /* 0x000000a6051be211 */ /* 0x1c0fe200000f0c03 */
[----:B------:R-:W-:Y:S01]  /*ddd0*/  @!PT LDS RZ, [RZ] ;  /* 0x00000000fffff984 */ /* 0x000fe20000000800 */
[----:B------:R-:W-:Y:S01]  /*dde0*/  @!PT LDS RZ, [RZ] ;  /* 0x00000000fffff984 */ /* 0x000fe20000000800 */
[----:B------:R-:W-:Y:S01]  /*ddf0*/  @!PT LDS RZ, [RZ] ;  /* 0x00000000fffff984 */ /* 0x000fe20000000800 */
[----:B------:R4:W-:Y:S01]  /*de00*/  @!P4 LDGSTS.E.BYPASS.LTC128B.128 [R235+0x14800], [R10.64+0x100] ;  /* 0x148001000aebcfae */ /* 0x0009e2000b901d62 */
[CCC-:B------:R-:W-:Y:S02]  /*de10*/  @!P5 LEA.HI.X R25, R5.reuse, R166.reuse, R3.reuse, 0x1, P2 ;  /* 0x000000a60519d211 */ /* 0x1c0fe400010f0c03 */
[CC--:B------:R-:W-:Y:S01]  /*de20*/  @!P4 LEA R22, P1, R5.reuse, R167.reuse, 0x1 ;  /* 0x000000a70516c211 */ /* 0x0c0fe200078208ff */
[----:B------:R-:W-:Y:S01]  /*de30*/  @P3 STS.128 [R235+0x16800], RZ ;  /* 0x016800ffeb003388 */ /* 0x000fe20000000c00 */
[C---:B------:R-:W-:Y:S02]  /*de40*/  @!P3 LEA R4, P0, R5.reuse, R167, 0x1 ;  /* 0x000000a70504b211 */ /* 0x040fe400078008ff */
[CCC-:B------:R-:W-:Y:S01]  /*de50*/  @!P4 LEA.HI.X R23, R5.reuse, R166.reuse, R3.reuse, 0x1, P1 ;  /* 0x000000a60517c211 */ /* 0x1c0fe200008f0c03 */
[----:B------:R-:W-:Y:S01]  /*de60*/  @!PT LDS RZ, [RZ] ;  /* 0x00000000fffff984 */ /* 0x000fe20000000800 */
[----:B------:R-:W-:Y:S01]  /*de70*/  @!PT LDS RZ, [RZ] ;  /* 0x00000000fffff984 */ /* 0x000fe20000000800 */
[----:B------:R-:W-:Y:S01]  /*de80*/  @!PT LDS RZ, [RZ] ;  /* 0x00000000fffff984 */ /* 0x000fe20000000800 */
[----:B------:R4:W-:Y:S01]  /*de90*/  @!P3 LDGSTS.E.BYPASS.LTC128B.128 [R235+0x16800], [R8.64+0x180] ;  /* 0x1680018008ebbfae */ /* 0x0009e2000b901d62 */
[----:B------:R-:W-:Y:S02]  /*dea0*/  @!P3 LEA.HI.X R5, R5, R166, R3, 0x1, P0 ;  /* 0x000000a60505b211 */ /* 0x000fe400000f0c03 */
[----:B------:R-:W-:Y:S01]  /*deb0*/  PLOP3.LUT P0, PT, PT, PT, UP2, 0x80, 0x0 ;  /* 0x000000000000781c */ /* 0x000fe20003f0f028 */
        /* <DEDUP_REMOVED lines=41> */
[----:B----4-:R-:W3:Y:S04]  /*e150*/  LDSM.16.M88.4 R8, [R229+0x8000] ;  /* 0x00800000e508783b */ /* 0x010ee80000000200 */
[----:B--2---:R-:W2:Y:S04]  /*e160*/  LDSM.16.M88.4 R16, [R229+0x8800] ;  /* 0x00880000e510783b */ /* 0x004ea80000000200 */
[----:B-1----:R-:W5:Y:S04]  /*e170*/  LDSM.16.M88.4 R24, [R229+0x9000] ;  /* 0x00900000e518783b */ /* 0x002f680000000200 */
[----:B------:R-:W0:Y:S04]  /*e180*/  LDGDEPBAR ;  /* 0x00000000000079af */ /* 0x000e280000000000 */
[----:B------:R-:W1:Y:S04]  /*e190*/  LDSM.16.M88.4 R164, [R229+0x9800] ;  /* 0x00980000e5a4783b */ /* 0x000e680000000200 */
[----:B------:R-:W-:Y:S04]  /*e1a0*/  LDSM.16.M88.4 R168, [R228] ;  /* 0x00000000e4a8783b */ /* 0x000fe80000000200 */
[----:B------:R-:W4:Y:S04]  /*e1b0*/  LDSM.16.M88.4 R172, [R227] ;  /* 0x00000000e3ac783b */ /* 0x000f280000000200 */
[----:B------:R-:W1:Y:S04]  /*e1c0*/  LDSM.16.M88.4 R176, [R219] ;  /* 0x00000000dbb0783b */ /* 0x000e680000000200 */
[----:B------:R-:W1:Y:S04]  /*e1d0*/  LDSM.16.M88.4 R180, [R218] ;  /* 0x00000000dab4783b */ /* 0x000e680000000200 */
[----:B------:R-:W1:Y:S01]  /*e1e0*/  LDSM.16.M88.4 R184, [R217] ;  /* 0x00000000d9b8783b */ /* 0x000e620000000200 */
[C---:B---3--:R-:W-:Y:S03]  /*e1f0*/  HMMA.16816.F32.BF16 R4, R32.reuse, R8, RZ ;  /* 0x000000082004723c */ /* 0x048fe600000418ff */
[----:B------:R-:W-:Y:S04]  /*e200*/  LDSM.16.M88.4 R188, [R226] ;  /* 0x00000000e2bc783b */ /* 0x000fe80000000200 */
[----:B------:R-:W3:Y:S01]  /*e210*/  LDSM.16.M88.4 R192, [R223+0x8000] ;  /* 0x00800000dfc0783b */ /* 0x000ee20000000200 */
[C---:B------:R-:W-:Y:S03]  /*e220*/  HMMA.16816.F32.BF16 R8, R32.reuse, R10, RZ ;  /* 0x0000000a2008723c */ /* 0x040fe600000418ff */
[----:B------:R-:W3:Y:S04]  /*e230*/  LDSM.16.M88.4 R196, [R223+0x8800] ;  /* 0x00880000dfc4783b */ /* 0x000ee80000000200 */
[----:B------:R-:W-:Y:S01]  /*e240*/  LDSM.16.M88.4 R200, [R223+0x9800] ;  /* 0x00980000dfc8783b */ /* 0x000fe20000000200 */
[C---:B--2---:R-:W-:Y:S08]  /*e250*/  HMMA.16816.F32.BF16 R12, R32.reuse, R16, RZ ;  /* 0x00000010200c723c */ /* 0x044ff000000418ff */
[C---:B------:R-:W-:Y:S08]  /*e260*/  HMMA.16816.F32.BF16 R16, R32.reuse, R18, RZ ;  /* 0x000000122010723c */ /* 0x040ff000000418ff */
[C---:B-----5:R-:W-:Y:S08]  /*e270*/  HMMA.16816.F32.BF16 R20, R32.reuse, R24, RZ ;  /* 0x000000182014723c */ /* 0x060ff000000418ff */
[C---:B------:R-:W-:Y:S08]  /*e280*/  HMMA.16816.F32.BF16 R24, R32.reuse, R26, RZ ;  /* 0x0000001a2018723c */ /* 0x040ff000000418ff */
[C---:B-1----:R-:W-:Y:S08]  /*e290*/  HMMA.16816.F32.BF16 R28, R32.reuse, R164, RZ ;  /* 0x000000a4201c723c */ /* 0x042ff000000418ff */
[----:B------:R-:W-:Y:S01]  /*e2a0*/  HMMA.16816.F32.BF16 R32, R32, R166, RZ ;  /* 0x000000a62020723c */ /* 0x000fe200000418ff */
[----:B------:R-:W1:Y:S07]  /*e2b0*/  LDSM.16.M88.4 R164, [R223+0x9000] ;  /* 0x00900000dfa4783b */ /* 0x000e6e0000000200 */
[C---:B----4-:R-:W-:Y:S08]  /*e2c0*/  HMMA.16816.F32.BF16 R4, R168.reuse, R172, R4 ;  /* 0x000000aca804723c */ /* 0x050ff00000041804 */
[C---:B------:R-:W-:Y:S01]  /*e2d0*/  HMMA.16816.F32.BF16 R8, R168.reuse, R174, R8 ;  /* 0x000000aea808723c */ /* 0x040fe20000041808 */
[----:B------:R-:W-:Y:S07]  /*e2e0*/  LDSM.16.M88.4 R172, [R225] ;  /* 0x00000000e1ac783b */ /* 0x000fee0000000200 */
[C---:B------:R-:W-:Y:S08]  /*e2f0*/  HMMA.16816.F32.BF16 R12, R168.reuse, R176, R12 ;  /* 0x000000b0a80c723c */ /* 0x040ff0000004180c */
[C---:B------:R-:W-:Y:S01]  /*e300*/  HMMA.16816.F32.BF16 R16, R168.reuse, R178, R16 ;  /* 0x000000b2a810723c */ /* 0x040fe20000041810 */
[----:B------:R-:W2:Y:S07]  /*e310*/  LDSM.16.M88.4 R176, [R216] ;  /* 0x00000000d8b0783b */ /* 0x000eae0000000200 */
[C---:B------:R-:W-:Y:S08]  /*e320*/  HMMA.16816.F32.BF16 R20, R168.reuse, R180, R20 ;  /* 0x000000b4a814723c */ /* 0x040ff00000041814 */
[C---:B------:R-:W-:Y:S01]  /*e330*/  HMMA.16816.F32.BF16 R24, R168.reuse, R182, R24 ;  /* 0x000000b6a818723c */ /* 0x040fe20000041818 */
[----:B------:R-:W4:Y:S07]  /*e340*/  LDSM.16.M88.4 R180, [R216+0x800] ;  /* 0x00080000d8b4783b */ /* 0x000f2e0000000200 */
[C---:B------:R-:W-:Y:S08]  /*e350*/  HMMA.16816.F32.BF16 R28, R168.reuse, R184, R28 ;  /* 0x000000b8a81c723c */ /* 0x040ff0000004181c */
[----:B------:R-:W-:Y:S01]  /*e360*/  HMMA.16816.F32.BF16 R32, R168, R186, R32 ;  /* 0x000000baa820723c */ /* 0x000fe20000041820 */
[----:B------:R-:W5:Y:S04]  /*e370*/  LDSM.16.M88.4 R168, [R216+0x1000] ;  /* 0x00100000d8a8783b */ /* 0x000f680000000200 */
[----:B------:R-:W2:Y:S03]  /*e380*/  LDSM.16.M88.4 R184, [R216+0x1800] ;  /* 0x00180000d8b8783b */ /* 0x000ea60000000200 */
[C---:B---3--:R-:W-:Y:S08]  /*e390*/  HMMA.16816.F32.BF16 R4, R188.reuse, R192, R4 ;  /* 0x000000c0bc04723c */ /* 0x048ff00000041804 */
[C---:B------:R-:W-:Y:S01]  /*e3a0*/  HMMA.16816.F32.BF16 R8, R188.reuse, R194, R8 ;  /* 0x000000c2bc08723c */ /* 0x040fe20000041808 */
[----:B------:R-:W-:Y:S07]  /*e3b0*/  LDSM.16.M88.4 R192, [R229+0xa000] ;  /* 0x00a00000e5c0783b */ /* 0x000fee0000000200 */
[C---:B------:R-:W-:Y:S08]  /*e3c0*/  HMMA.16816.F32.BF16 R12, R188.reuse, R196, R12 ;  /* 0x000000c4bc0c723c */ /* 0x040ff0000004180c */
[C---:B------:R-:W-:Y:S01]  /*e3d0*/  HMMA.16816.F32.BF16 R16, R188.reuse, R198, R16 ;  /* 0x000000c6bc10723c */ /* 0x040fe20000041810 */
[----:B------:R-:W-:Y:S07]  /*e3e0*/  LDSM.16.M88.4 R196, [R229+0xa800] ;  /* 0x00a80000e5c4783b */ /* 0x000fee0000000200 */
[C---:B-1----:R-:W-:Y:S08]  /*e3f0*/  HMMA.16816.F32.BF16 R20, R188.reuse, R164, R20 ;  /* 0x000000a4bc14723c */ /* 0x042ff00000041814 */
        /* <DEDUP_REMOVED lines=9> */
[C---:B----4-:R-:W-:Y:S08]  /*e490*/  HMMA.16816.F32.BF16 R12, R172.reuse, R180, R12 ;  /* 0x000000b4ac0c723c */ /* 0x050ff0000004180c */
[C---:B------:R-:W-:Y:S01]  /*e4a0*/  HMMA.16816.F32.BF16 R16, R172.reuse, R182, R16 ;  /* 0x000000b6ac10723c */ /* 0x040fe20000041810 */
[----:B------:R-:W-:Y:S07]  /*e4b0*/  LDSM.16.M88.4 R180, [R214] ;  /* 0x00000000d6b4783b */ /* 0x000fee0000000200 */
[C---:B-----5:R-:W-:Y:S08]  /*e4c0*/  HMMA.16816.F32.BF16 R20, R172.reuse, R168, R20 ;  /* 0x000000a8ac14723c */ /* 0x060ff00000041814 */
[C---:B------:R-:W-:Y:S01]  /*e4d0*/  HMMA.16816.F32.BF16 R24, R172.reuse, R170, R24 ;  /* 0x000000aaac18723c */ /* 0x040fe20000041818 */
[----:B------:R-:W2:Y:S07]  /*e4e0*/  LDSM.16.M88.4 R168, [R228+0x2000] ;  /* 0x00200000e4a8783b */ /* 0x000eae0000000200 */
[C---:B------:R-:W-:Y:S08]  /*e4f0*/  HMMA.16816.F32.BF16 R28, R172.reuse, R184, R28 ;  /* 0x000000b8ac1c723c */ /* 0x040ff0000004181c */
[----:B------:R-:W-:Y:S01]  /*e500*/  HMMA.16816.F32.BF16 R32, R172, R186, R32 ;  /* 0x000000baac20723c */ /* 0x000fe20000041820 */
[----:B------:R-:W4:Y:S04]  /*e510*/  LDSM.16.M88.4 R172, [R213] ;  /* 0x00000000d5ac783b */ /* 0x000f280000000200 */
[----:B------:R-:W5:Y:S03]  /*e520*/  LDSM.16.M88.4 R184, [R212] ;  /* 0x00000000d4b8783b */ /* 0x000f660000000200 */
        /* <DEDUP_REMOVED lines=22> */
[C---:B-----5:R-:W-:Y:S08]  /*e690*/  HMMA.16816.F32.BF16 R28, R168.reuse, R184, R28 ;  /* 0x000000b8a81c723c */ /* 0x060ff0000004181c */
[----:B------:R-:W-:Y:S01]  /*e6a0*/  HMMA.16816.F32.BF16 R32, R168, R186, R32 ;  /* 0x000000baa820723c */ /* 0x000fe20000041820 */
[----:B------:R-:W4:Y:S04]  /*e6b0*/  LDSM.16.M88.4 R168, [R216+0x3000] ;  /* 0x00300000d8a8783b */ /* 0x000f280000000200 */
[----:B------:R-:W5:Y:S03]  /*e6c0*/  LDSM.16.M88.4 R184, [R216+0x3800] ;  /* 0x00380000d8b8783b */ /* 0x000f660000000200 */
        /* <DEDUP_REMOVED lines=22> */
[C---:B-----5:R-:W-:Y:S08]  /*e830*/  HMMA.16816.F32.BF16 R28, R172.reuse, R184, R28 ;  /* 0x000000b8ac1c723c */ /* 0x060ff0000004181c */
        /* <DEDUP_REMOVED lines=81> */
[C---:B-1----:R-:W-:Y:S01]  /*ed50*/  HMMA.16816.F32.BF16 R4, R188.reuse, R192, R4 ;  /* 0x000000c0bc04723c */ /* 0x042fe20000041804 */
[----:B------:R-:W-:Y:S04]  /*ed60*/  DEPBAR.LE SB0, 0x0 ;  /* 0x000080000000791a */ /* 0x000fe80000000000 */
[----:B------:R-:W-:Y:S03]  /*ed70*/  BAR.SYNC.DEFER_BLOCKING 0x0 ;  /* 0x0000000000007b1d */ /* 0x000fe60000010000 */
[C---:B------:R-:W-:Y:S08]  /*ed80*/  HMMA.16816.F32.BF16 R8, R188.reuse, R194, R8 ;  /* 0x000000c2bc08723c */ /* 0x040ff00000041808 */
[C---:B------:R-:W-:Y:S08]  /*ed90*/  HMMA.16816.F32.BF16 R12, R188.reuse, R196, R12 ;  /* 0x000000c4bc0c723c */ /* 0x040ff0000004180c */
[C---:B------:R-:W-:Y:S08]  /*eda0*/  HMMA.16816.F32.BF16 R16, R188.reuse, R198, R16 ;  /* 0x000000c6bc10723c */ /* 0x040ff00000041810 */
[C---:B---3--:R-:W-:Y:S08]  /*edb0*/  HMMA.16816.F32.BF16 R20, R188.reuse, R164, R20 ;  /* 0x000000a4bc14723c */ /* 0x048ff00000041814 */
[C---:B------:R-:W-:Y:S07]  /*edc0*/  HMMA.16816.F32.BF16 R24, R188.reuse, R166, R24 ;  /* 0x000000a6bc18723c */ /* 0x040fee0000041818 */
[----:B------:R-:W-:Y:S01]  /*edd0*/  IMAD.MOV.U32 R167, RZ, RZ, R248 ;  /* 0x000000ffffa77224 */ /* 0x000fe200078e00f8 */
[C---:B------:R-:W-:Y:S04]  /*ede0*/  HMMA.16816.F32.BF16 R28, R188.reuse, R200, R28 ;  /* 0x000000c8bc1c723c */ /* 0x040fe8000004181c */
[----:B------:R-:W-:Y:S04]  /*edf0*/  IMAD.MOV.U32 R166, RZ, RZ, R249 ;  /* 0x000000ffffa67224 */ /* 0x000fe800078e00f9 */
[----:B------:R-:W-:Y:S08]  /*ee00*/  HMMA.16816.F32.BF16 R32, R188, R202, R32 ;  /* 0x000000cabc20723c */ /* 0x000ff00000041820 */
[C---:B--2---:R-:W-:Y:S08]  /*ee10*/  HMMA.16816.F32.BF16 R4, R172.reuse, R176, R4 ;  /* 0x000000b0ac04723c */ /* 0x044ff00000041804 */
[C---:B------:R-:W-:Y:S08]  /*ee20*/  HMMA.16816.F32.BF16 R8, R172.reuse, R178, R8 ;  /* 0x000000b2ac08723c */ /* 0x040ff00000041808 */
[C---:B------:R-:W-:Y:S08]  /*ee30*/  HMMA.16816.F32.BF16 R12, R172.reuse, R180, R12 ;  /* 0x000000b4ac0c723c */ /* 0x040ff0000004180c */
[C---:B------:R-:W-:Y:S08]  /*ee40*/  HMMA.16816.F32.BF16 R16, R172.reuse, R182, R16 ;  /* 0x000000b6ac10723c */ /* 0x040ff00000041810 */
[C---:B----4-:R-:W-:Y:S08]  /*ee50*/  HMMA.16816.F32.BF16 R20, R172.reuse, R168, R20 ;  /* 0x000000a8ac14723c */ /* 0x050ff00000041814 */
[C---:B------:R-:W-:Y:S08]  /*ee60*/  HMMA.16816.F32.BF16 R24, R172.reuse, R170, R24 ;  /* 0x000000aaac18723c */ /* 0x040ff00000041818 */
[C---:B-----5:R-:W-:Y:S08]  /*ee70*/  HMMA.16816.F32.BF16 R28, R172.reuse, R184, R28 ;  /* 0x000000b8ac1c723c */ /* 0x060ff0000004181c */
[----:B------:R-:W-:Y:S01]  /*ee80*/  HMMA.16816.F32.BF16 R32, R172, R186, R32 ;  /* 0x000000baac20723c */ /* 0x000fe20000041820 */
[----:B------:R-:W-:-:S07]  /*ee90*/  @!P0 BRA `(.L_x_2317) ;  /* 0x00000c0000008947 */ /* 0x000fce0003800000 */
[----:B------:R-:W-:Y:S01]  /*eea0*/  ULDC.64 UR8, c[0x0][0x198] ;  /* 0x0000660000087ab9 */ /* 0x000fe20000000a00 */
[----:B------:R-:W-:Y:S01]  /*eeb0*/  PLOP3.LUT P0, PT, PT, PT, UP6, 0x40, 0x0 ;  /* 0x000000000000781c */ /* 0x000fe20003f0e868 */
[----:B------:R-:W-:Y:S01]  /*eec0*/  IMAD.U32 R169, RZ, RZ, UR19 ;  /* 0x00000013ffa97e24 */ /* 0x000fe2000f8e00ff */
[----:B------:R-:W-:Y:S11]  /*eed0*/  MOV R3, UR12 ;  /* 0x0000000c00037c02 */ /* 0x000ff60008000f00 */
[----:B------:R-:W-:-:S05]  /*eee0*/  @P0 BRA `(.L_x_2318) ;  /* 0x0000046000000947 */ /* 0x000fca0003800000 */
        /* <DEDUP_REMOVED lines=10> */
[----:B-1----:R-:W-:Y:S04]  /*ef90*/  UIMAD.WIDE.U32 UR40, UR15, UR37, URZ ;  /* 0x000000250f2872a5 */ /* 0x002fe8000f8e003f */
[----:B------:R-:W-:Y:S02]  /*efa0*/  UIADD3 UR36, -UR41, URZ, URZ ;  /* 0x0000003f29247290 */ /* 0x000fe4000fffe13f */
[----:B--2---:R-:W-:Y:S02]  /*efb0*/  UIMAD.WIDE.U32 UR42, UR15, UR31, URZ ;  /* 0x0000001f0f2a72a5 */ /* 0x004fe4000f8e003f */
[----:B------:R-:W-:Y:S04]  /*efc0*/  UIMAD UR37, UR14, UR36, UR37 ;  /* 0x000000240e2572a4 */ /* 0x000fe8000f8e0225 */
[----:B------:R-:W-:Y:S02]  /*efd0*/  UISETP.GT.U32.AND UP3, UPT, UR14, UR37, UPT ;  /* 0x000000250e00728c */ /* 0x000fe4000bf64070 */
[----:B------:R-:W-:Y:S02]  /*efe0*/  UMOV UR39, UR43 ;  /* 0x0000002b00277c82 */ /* 0x000fe40008000000 */
[----:B------:R-:W-:Y:S04]  /*eff0*/  UIADD3 UR9, -UR39, URZ, URZ ;  /* 0x0000003f27097290 */ /* 0x000fe8000fffe13f */
[----:B------:R-:W-:Y:S03]  /*f000*/  UIMAD UR31, UR14, UR9, UR31 ;  /* 0x000000090e1f72a4 */ /* 0x000fe6000f8e021f */
[----:B------:R-:W-:Y:S02]  /*f010*/  @!UP3 UIADD3 UR37, UR37, -UR14, URZ ;  /* 0x8000000e2525b290 */ /* 0x000fe4000fffe03f */
[----:B------:R-:W-:Y:S02]  /*f020*/  UISETP.GT.U32.AND UP2, UPT, UR14, UR31, UPT ;  /* 0x0000001f0e00728c */ /* 0x000fe4000bf44070 */
[----:B------:R-:W-:Y:S02]  /*f030*/  UISETP.GE.U32.AND UP5, UPT, UR37, UR14, UPT ;  /* 0x0000000e2500728c */ /* 0x000fe4000bfa6070 */
[----:B------:R-:W-:Y:S02]  /*f040*/  @!UP3 UIADD3 UR41, UR41, 0x1, URZ ;  /* 0x000000012929b890 */ /* 0x000fe4000fffe03f */
[----:B------:R-:W-:Y:S05]  /*f050*/  UISETP.GE.AND UP3, UPT, UR8, URZ, UPT ;  /* 0x0000003f0800728c */ /* 0x000fea000bf66270 */
[----:B------:R-:W-:Y:S02]  /*f060*/  @!UP2 UIADD3 UR31, UR31, -UR14, URZ ;  /* 0x8000000e1f1fa290 */ /* 0x000fe4000fffe03f */
[----:B------:R-:W-:Y:S02]  /*f070*/  @!UP2 UIADD3 UR39, UR39, 0x1, URZ ;  /* 0x000000012727a890 */ /* 0x000fe4000fffe03f */
[----:B------:R-:W-:Y:S02]  /*f080*/  UISETP.GE.U32.AND UP4, UPT, UR31, UR14, UPT ;  /* 0x0000000e1f00728c */ /* 0x000fe4000bf86070 */
[----:B------:R-:W-:Y:S02]  /*f090*/  UISETP.GE.AND UP2, UPT, UR38, URZ, UPT ;  /* 0x0000003f2600728c */ /* 0x000fe4000bf46270 */
[----:B------:R-:W-:Y:S04]  /*f0a0*/  @UP5 UIADD3 UR41, UR41, 0x1, URZ ;  /* 0x0000000129295890 */ /* 0x000fe8000fffe03f */
[----:B------:R-:W-:Y:S03]  /*f0b0*/  @!UP3 UIADD3 UR41, -UR41, URZ, URZ ;  /* 0x0000003f2929b290 */ /* 0x000fe6000fffe13f */
[----:B------:R-:W-:Y:S02]  /*f0c0*/  @UP4 UIADD3 UR39, UR39, 0x1, URZ ;  /* 0x0000000127274890 */ /* 0x000fe4000fffe03f */
[----:B------:R-:W-:Y:S02]  /*f0d0*/  USEL UR41, UR13, UR41, !UP0 ;  /* 0x000000290d297287 */ /* 0x000fe4000c000000 */
[----:B------:R-:W-:Y:S04]  /*f0e0*/  @!UP2 UIADD3 UR39, -UR39, URZ, URZ ;  /* 0x0000003f2727a290 */ /* 0x000fe8000fffe13f */
[----:B------:R-:W-:Y:S01]  /*f0f0*/  USEL UR39, UR13, UR39, !UP0 ;  /* 0x000000270d277287 */ /* 0x000fe2000c000000 */
[----:B------:R-:W-:Y:S01]  /*f100*/  MOV R168, UR41 ;  /* 0x0000002900a87c02 */ /* 0x000fe20008000f00 */
[----:B------:R-:W-:Y:S03]  /*f110*/  IMAD.U32 R3, RZ, RZ, UR41 ;  /* 0x00000029ff037e24 */ /* 0x000fe6000f8e00ff */
[----:B------:R-:W-:Y:S01]  /*f120*/  LEA R168, P0, R168, UR32, 0x2 ;  /* 0x00000020a8a87c11 */ /* 0x000fe2000f8010ff */
[----:B------:R-:W-:Y:S01]  /*f130*/  IMAD.U32 R165, RZ, RZ, UR39 ;  /* 0x00000027ffa57e24 */ /* 0x000fe2000f8e00ff */
[----:B------:R-:W-:Y:S02]  /*f140*/  MOV R164, UR39 ;  /* 0x0000002700a47c02 */ /* 0x000fe40008000f00 */
[----:B------:R-:W1:Y:S01]  /*f150*/  R2UR UR8, R168 ;  /* 0x00000000a80873c2 */ /* 0x000e6200000e0000 */
[----:B------:R-:W-:Y:S02]  /*f160*/  LEA.HI.X.SX32 R169, R3, UR33, 0x2, P0 ;  /* 0x0000002103a97c11 */ /* 0x000fe400080f16ff */
[----:B------:R-:W-:Y:S04]  /*f170*/  LEA R170, P1, R165, UR32, 0x2 ;  /* 0x00000020a5aa7c11 */ /* 0x000fe8000f8210ff */
[----:B------:R-:W-:Y:S01]  /*f180*/  LEA.HI.X.SX32 R171, R164, UR33, 0x2, P1 ;  /* 0x00000021a4ab7c11 */ /* 0x000fe200088f16ff */
        /* <DEDUP_REMOVED lines=8> */
[----:B------:R-:W-:Y:S02]  /*f210*/  USHF.R.S32.HI UR9, URZ, 0x1f, UR36 ;  /* 0x0000001f3f097899 */ /* 0x000fe40008011424 */
[----:B------:R-:W-:Y:S01]  /*f220*/  UIMAD UR8, UR7, UR36, URZ ;  /* 0x00000024070872a4 */ /* 0x000fe2000f8e023f */
[----:B------:R1:W2:Y:S03]  /*f230*/  LDG.E R3, [R164.64] ;  /* 0x00000022a4037981 */ /* 0x0002a6000c1e1900 */
[----:B------:R-:W-:Y:S01]  /*f240*/  UIMAD UR8, UR9, UR6, UR8 ;  /* 0x00000006090872a4 */ /* 0x000fe2000f8e0208 */
[----:B----4-:R-:W-:Y:S01]  /*f250*/  MOV R169, UR37 ;  /* 0x0000002500a97c02 */ /* 0x010fe20008000f00 */
[----:B------:R-:W-:Y:S02]  /*f260*/  UIMAD.WIDE.U32 UR36, UR6, UR36, URZ ;  /* 0x00000024062472a5 */ /* 0x000fe4000f8e003f */
[----:B------:R-:W-:Y:S02]  /*f270*/  UMOV UR9, UR7 ;  /* 0x0000000700097c82 */ /* 0x000fe40008000000 */
[----:B------:R-:W2:Y:S01]  /*f280*/  LDG.E R168, [R168.64] ;  /* 0x00000022a8a87981 */ /* 0x000ea2000c1e1900 */
        /* <DEDUP_REMOVED lines=12> */
.L_x_2318:
        /* <DEDUP_REMOVED lines=66> */
[CCC-:B------:R-:W-:Y:S02]  /*f770*/  @!P4 LEA.HI.X R187, R165.reuse, R244.reuse, R3.reuse, 0x1, P1 ;  /* 0x000000f4a5bbc211 */ /* 0x1c0fe400008f0c03 */
        /* <DEDUP_REMOVED lines=50> */
.L_x_2317:
[----:B------:R-:W-:Y:S01]  /*faa0*/  MOV R3, UR29 ;  /* 0x0000001d00037c02 */ /* 0x000fe20008000f00 */
[----:B------:R-:W-:Y:S02]  /*fab0*/  UISETP.GT.AND UP2, UPT, UR29, UR21, UPT ;  /* 0x000000151d00728c */ /* 0x000fe4000bf44270 */
[----:B------:R-:W-:Y:S01]  /*fac0*/  UMOV UR8, UR23 ;  /* 0x0000001700087c82 */ /* 0x000fe20008000000 */
[----:B------:R-:W-:Y:S01]  /*fad0*/  LEA R3, R3, R234, 0x6 ;  /* 0x000000ea03037211 */ /* 0x000fe200078e30ff */
[----:B------:R-:W-:Y:S03]  /*fae0*/  UMOV UR9, UR22 ;  /* 0x0000001600097c82 */ /* 0x000fe60008000000 */
[C---:B-1----:R-:W-:Y:S02]  /*faf0*/  IADD3 R164, R3.reuse, 0x1, RZ ;  /* 0x0000000103a47810 */ /* 0x042fe40007ffe0ff */
[CC--:B------:R-:W-:Y:S02]  /*fb00*/  ISETP.GE.AND P2, PT, R3.reuse, R241.reuse, PT ;  /* 0x000000f10300720c */ /* 0x0c0fe40003f46270 */
[C---:B------:R-:W-:Y:S02]  /*fb10*/  ISETP.GE.AND P6, PT, R164.reuse, R241, PT ;  /* 0x000000f1a400720c */ /* 0x040fe40003fc6270 */
[C---:B------:R-:W-:Y:S02]  /*fb20*/  ISETP.GE.AND P1, PT, R164.reuse, R239, PT ;  /* 0x000000efa400720c */ /* 0x040fe40003f26270 */
[C---:B------:R-:W-:Y:S02]  /*fb30*/  ISETP.GE.OR P6, PT, R164.reuse, R240, !P6 ;  /* 0x000000f0a400720c */ /* 0x040fe400077c6670 */
[----:B------:R-:W-:Y:S02]  /*fb40*/  ISETP.GE.OR P1, PT, R164, R238, !P1 ;  /* 0x000000eea400720c */ /* 0x000fe40004f26670 */
[C---:B------:R-:W-:Y:S02]  /*fb50*/  IADD3 R164, R3.reuse, 0x9, RZ ;  /* 0x0000000903a47810 */ /* 0x040fe40007ffe0ff */
[CC--:B------:R-:W-:Y:S02]  /*fb60*/  ISETP.GE.OR P2, PT, R3.reuse, R240.reuse, !P2 ;  /* 0x000000f00300720c */ /* 0x0c0fe40005746670 */
[C---:B------:R-:W-:Y:S02]  /*fb70*/  IADD3 R165, R3.reuse, 0x8, RZ ;  /* 0x0000000803a57810 */ /* 0x040fe40007ffe0ff */
[----:B------:R-:W-:Y:S02]  /*fb80*/  FSEL R168, R4, -INF , !P2 ;  /* 0xff80000004a87808 */ /* 0x000fe40005000000 */
[C---:B------:R-:W-:Y:S02]  /*fb90*/  ISETP.GE.AND P4, PT, R164.reuse, R241, PT ;  /* 0x000000f1a400720c */ /* 0x040fe40003f86270 */
[CC--:B------:R-:W-:Y:S02]  /*fba0*/  ISETP.GE.AND P2, PT, R164.reuse, R239.reuse, PT ;  /* 0x000000efa400720c */ /* 0x0c0fe40003f46270 */
[----:B------:R-:W-:Y:S02]  /*fbb0*/  ISETP.GE.AND P5, PT, R3, R239, PT ;  /* 0x000000ef0300720c */ /* 0x000fe40003fa6270 */
[-C--:B------:R-:W-:Y:S02]  /*fbc0*/  ISETP.GE.AND P0, PT, R165, R241.reuse, PT ;  /* 0x000000f1a500720c */ /* 0x080fe40003f06270 */
[C---:B------:R-:W-:Y:S02]  /*fbd0*/  ISETP.GE.OR P4, PT, R164.reuse, R240, !P4 ;  /* 0x000000f0a400720c */ /* 0x040fe40006786670 */
[----:B------:R-:W-:Y:S02]  /*fbe0*/  ISETP.GE.OR P2, PT, R164, R238, !P2 ;  /* 0x000000eea400720c */ /* 0x000fe40005746670 */
[----:B------:R-:W-:Y:S02]  /*fbf0*/  IADD3 R164, R3, 0x10, RZ ;  /* 0x0000001003a47810 */ /* 0x000fe40007ffe0ff */
[----:B------:R-:W-:Y:S02]  /*fc00*/  FSEL R7, R7, -INF , !P1 ;  /* 0xff80000007077808 */ /* 0x000fe40004800000 */
[----:B------:R-:W-:Y:S02]  /*fc10*/  ISETP.GE.OR P0, PT, R165, R240, !P0 ;  /* 0x000000f0a500720c */ /* 0x000fe40004706670 */
[C---:B------:R-:W-:Y:S02]  /*fc20*/  ISETP.GE.OR P5, PT, R3.reuse, R238, !P5 ;  /* 0x000000ee0300720c */ /* 0x040fe40006fa6670 */
[C---:B------:R-:W-:Y:S02]  /*fc30*/  IADD3 R4, R3.reuse, 0x11, RZ ;  /* 0x0000001103047810 */ /* 0x040fe40007ffe0ff */
[----:B------:R-:W-:Y:S02]  /*fc40*/  ISETP.GE.AND P1, PT, R164, R241, PT ;  /* 0x000000f1a400720c */ /* 0x000fe40003f26270 */
[----:B------:R-:W-:Y:S02]  /*fc50*/  FSEL R6, R6, -INF , !P5 ;  /* 0xff80000006067808 */ /* 0x000fe40006800000 */
[----:B------:R-:W-:Y:S02]  /*fc60*/  FSEL R8, R8, -INF , !P0 ;  /* 0xff80000008087808 */ /* 0x000fe40004000000 */
[-C--:B------:R-:W-:Y:S02]  /*fc70*/  ISETP.GE.AND P5, PT, R164, R239.reuse, PT ;  /* 0x000000efa400720c */ /* 0x080fe40003fa6270 */
[----:B------:R-:W-:Y:S02]  /*fc80*/  ISETP.GE.AND P0, PT, R4, R239, PT ;  /* 0x000000ef0400720c */ /* 0x000fe40003f06270 */
[C---:B------:R-:W-:Y:S02]  /*fc90*/  ISETP.GE.OR P1, PT, R164.reuse, R240, !P1 ;  /* 0x000000f0a400720c */ /* 0x040fe40004f26670 */
[-C--:B------:R-:W-:Y:S02]  /*fca0*/  ISETP.GE.OR P5, PT, R164, R238.reuse, !P5 ;  /* 0x000000eea400720c */ /* 0x080fe40006fa6670 */
[----:B------:R-:W-:Y:S02]  /*fcb0*/  ISETP.GE.OR P0, PT, R4, R238, !P0 ;  /* 0x000000ee0400720c */ /* 0x000fe40004706670 */
[----:B------:R-:W-:Y:S02]  /*fcc0*/  FSEL R193, R12, -INF , !P1 ;  /* 0xff8000000cc17808 */ /* 0x000fe40004800000 */
[----:B------:R-:W-:Y:S02]  /*fcd0*/  IADD3 R12, R3, 0x20, RZ ;  /* 0x00000020030c7810 */ /* 0x000fe40007ffe0ff */
[----:B------:R-:W-:Y:S02]  /*fce0*/  FSEL R175, R14, -INF , !P5 ;  /* 0xff8000000eaf7808 */ /* 0x000fe40006800000 */
[----:B------:R-:W-:Y:S02]  /*fcf0*/  FSEL R174, R15, -INF , !P0 ;  /* 0xff8000000fae7808 */ /* 0x000fe40004000000 */
[C---:B------:R-:W-:Y:S02]  /*fd00*/  ISETP.GE.AND P0, PT, R12.reuse, R241, PT ;  /* 0x000000f10c00720c */ /* 0x040fe40003f06270 */
[CC--:B------:R-:W-:Y:S02]  /*fd10*/  ISETP.GE.AND P5, PT, R12.reuse, R239.reuse, PT ;  /* 0x000000ef0c00720c */ /* 0x0c0fe40003fa6270 */
[----:B------:R-:W-:Y:S02]  /*fd20*/  FSEL R5, R5, -INF , !P6 ;  /* 0xff80000005057808 */ /* 0x000fe40007000000 */
[C---:B------:R-:W-:Y:S02]  /*fd30*/  ISETP.GE.OR P0, PT, R12.reuse, R240, !P0 ;  /* 0x000000f00c00720c */ /* 0x040fe40004706670 */
[----:B------:R-:W-:Y:S02]  /*fd40*/  ISETP.GE.OR P5, PT, R12, R238, !P5 ;  /* 0x000000ee0c00720c */ /* 0x000fe40006fa6670 */
[----:B------:R-:W-:Y:S02]  /*fd50*/  FMNMX.FTZ R12, R168, R2, !PT ;  /* 0x00000002a80c7209 */ /* 0x000fe40007810000 */
[----:B------:R-:W-:Y:S02]  /*fd60*/  ISETP.GE.AND P3, PT, R165, R239, PT ;  /* 0x000000efa500720c */ /* 0x000fe40003f66270 */
[----:B------:R-:W-:Y:S02]  /*fd70*/  FMNMX.FTZ R12, R5, R12, !PT ;  /* 0x0000000c050c7209 */ /* 0x000fe40007810000 */
[-C--:B------:R-:W-:Y:S02]  /*fd80*/  ISETP.GE.AND P6, PT, R4, R241.reuse, PT ;  /* 0x000000f10400720c */ /* 0x080fe40003fc6270 */
[----:B------:R-:W-:Y:S02]  /*fd90*/  IADD3 R164, R3, 0x18, RZ ;  /* 0x0000001803a47810 */ /* 0x000fe40007ffe0ff */
[----:B------:R-:W-:Y:S02]  /*fda0*/  FSEL R9, R9, -INF , !P4 ;  /* 0xff80000009097808 */ /* 0x000fe40006000000 */
[----:B------:R-:W-:Y:S02]  /*fdb0*/  FMNMX.FTZ R12, R8, R12, !PT ;  /* 0x0000000c080c7209 */ /* 0x000fe40007810000 */
[----:B------:R-:W-:Y:S02]  /*fdc0*/  ISETP.GE.OR P3, PT, R165, R238, !P3 ;  /* 0x000000eea500720c */ /* 0x000fe40005f66670 */
[----:B------:R-:W-:Y:S02]  /*fdd0*/  ISETP.GE.OR P6, PT, R4, R240, !P6 ;  /* 0x000000f00400720c */ /* 0x000fe400077c6670 */
[----:B------:R-:W-:Y:S02]  /*fde0*/  IADD3 R4, R3, 0x19, RZ ;  /* 0x0000001903047810 */ /* 0x000fe40007ffe0ff */
[----:B------:R-:W-:Y:S02]  /*fdf0*/  FSEL R10, R10, -INF , !P3 ;  /* 0xff8000000a0a7808 */ /* 0x000fe40005800000 */
[----:B------:R-:W-:Y:S02]  /*fe00*/  ISETP.GE.AND P4, PT, R164, R241, PT ;  /* 0x000000f1a400720c */ /* 0x000fe40003f86270 */
[----:B------:R-:W-:Y:S02]  /*fe10*/  FMNMX.FTZ R12, R9, R12, !PT ;  /* 0x0000000c090c7209 */ /* 0x000fe40007810000 */
[C---:B------:R-:W-:Y:S02]  /*fe20*/  ISETP.GE.AND P1, PT, R4.reuse, R239, PT ;  /* 0x000000ef0400720c */ /* 0x040fe40003f26270 */
[----:B------:R-:W-:Y:S02]  /*fe30*/  ISETP.GE.AND P3, PT, R4, R241, PT ;  /* 0x000000f10400720c */ /* 0x000fe40003f66270 */
[----:B------:R-:W-:Y:S02]  /*fe40*/  ISETP.GE.OR P4, PT, R164, R240, !P4 ;  /* 0x000000f0a400720c */ /* 0x000fe40006786670 */
[C---:B------:R-:W-:Y:S02]  /*fe50*/  ISETP.GE.OR P1, PT, R4.reuse, R238, !P1 ;  /* 0x000000ee0400720c */ /* 0x040fe40004f26670 */
[----:B------:R-:W-:Y:S02]  /*fe60*/  FMNMX.FTZ R14, R193, R12, !PT ;  /* 0x0000000cc10e7209 */ /* 0x000fe40007810000 */
[----:B------:R-:W-:Y:S02]  /*fe70*/  ISETP.GE.OR P3, PT, R4, R240, !P3 ;  /* 0x000000f00400720c */ /* 0x000fe40005f66670 */
[----:B------:R-:W-:Y:S02]  /*fe80*/  IADD3 R4, R3, 0x21, RZ ;  /* 0x0000002103047810 */ /* 0x000fe40007ffe0ff */
[----:B------:R-:W-:Y:S02]  /*fe90*/  FSEL R194, R13, -INF , !P6 ;  /* 0xff8000000dc27808 */ /* 0x000fe40007000000 */
[----:B------:R-:W-:Y:S02]  /*fea0*/  FSEL R11, R11, -INF , !P2 ;  /* 0xff8000000b0b7808 */ /* 0x000fe40005000000 */
[----:B------:R-:W-:Y:S02]  /*feb0*/  ISETP.GE.AND P2, PT, R164, R239, PT ;  /* 0x000000efa400720c */ /* 0x000fe40003f46270 */
[----:B------:R-:W-:Y:S02]  /*fec0*/  FMNMX.FTZ R15, R6, R0, !PT ;  /* 0x00000000060f7209 */ /* 0x000fe40007810000 */
[----:B------:R-:W-:Y:S02]  /*fed0*/  ISETP.GE.AND P6, PT, R4, R241, PT ;  /* 0x000000f10400720c */ /* 0x000fe40003fc6270 */
[----:B------:R-:W-:Y:S02]  /*fee0*/  FSEL R195, R16, -INF , !P4 ;  /* 0xff80000010c37808 */ /* 0x000fe40006000000 */
[----:B------:R-:W-:Y:S02]  /*fef0*/  ISETP.GE.AND P4, PT, R4, R239, PT ;  /* 0x000000ef0400720c */ /* 0x000fe40003f86270 */
[----:B------:R-:W-:Y:S02]  /*ff00*/  FMNMX.FTZ R14, R194, R14, !PT ;  /* 0x0000000ec20e7209 */ /* 0x000fe40007810000 */
[----:B------:R-:W-:Y:S02]  /*ff10*/  ISETP.GE.OR P2, PT, R164, R238, !P2 ;  /* 0x000000eea400720c */ /* 0x000fe40005746670 */
[C---:B------:R-:W-:Y:S02]  /*ff20*/  ISETP.GE.OR P6, PT, R4.reuse, R240, !P6 ;  /* 0x000000f00400720c */ /* 0x040fe400077c6670 */
[----:B------:R-:W-:Y:S02]  /*ff30*/  ISETP.GE.OR P4, PT, R4, R238, !P4 ;  /* 0x000000ee0400720c */ /* 0x000fe40006786670 */
[----:B------:R-:W-:Y:S02]  /*ff40*/  FSEL R196, R17, -INF , !P3 ;  /* 0xff80000011c47808 */ /* 0x000fe40005800000 */
[----:B------:R-:W-:Y:S02]  /*ff50*/  FMNMX.FTZ R15, R7, R15, !PT ;  /* 0x0000000f070f7209 */ /* 0x000fe40007810000 */
[C---:B------:R-:W-:Y:S02]  /*ff60*/  IADD3 R4, R3.reuse, 0x28, RZ ;  /* 0x0000002803047810 */ /* 0x040fe40007ffe0ff */
[----:B------:R-:W-:Y:S02]  /*ff70*/  IADD3 R13, R3, 0x29, RZ ;  /* 0x00000029030d7810 */ /* 0x000fe40007ffe0ff */
[----:B------:R-:W-:Y:S02]  /*ff80*/  FMNMX.FTZ R14, R195, R14, !PT ;  /* 0x0000000ec30e7209 */ /* 0x000fe40007810000 */
[----:B------:R-:W-:Y:S02]  /*ff90*/  FSEL R173, R18, -INF , !P2 ;  /* 0xff80000012ad7808 */ /* 0x000fe40005000000 */
[----:B------:R-:W-:Y:S02]  /*ffa0*/  FSEL R252, R20, -INF , !P0 ;  /* 0xff80000014fc7808 */ /* 0x000fe40004000000 */
[-C--:B------:R-:W-:Y:S02]  /*ffb0*/  ISETP.GE.AND P3, PT, R4, R241.reuse, PT ;  /* 0x000000f10400720c */ /* 0x080fe40003f66270 */
[C---:B------:R-:W-:Y:S02]  /*ffc0*/  ISETP.GE.AND P2, PT, R13.reuse, R241, PT ;  /* 0x000000f10d00720c */ /* 0x040fe40003f46270 */
[----:B------:R-:W-:Y:S02]  /*ffd0*/  ISETP.GE.AND P0, PT, R13, R239, PT ;  /* 0x000000ef0d00720c */ /* 0x000fe40003f06270 */
[----:B------:R-:W-:Y:S02]  /*ffe0*/  FMNMX.FTZ R16, R196, R14, !PT ;  /* 0x0000000ec4107209 */ /* 0x000fe40007810000 */
[----:B------:R-:W-:Y:S02]  /*fff0*/  FMNMX.FTZ R14, R10, R15, !PT ;  /* 0x0000000f0a0e7209 */ /* 0x000fe40007810000 */
[----:B------:R-:W-:Y:S02]  /*10000*/  FSEL R251, R21, -INF , !P6 ;  /* 0xff80000015fb7808 */ /* 0x000fe40007000000 */
[----:B------:R-:W-:Y:S02]  /*10010*/  ISETP.GE.OR P3, PT, R4, R240, !P3 ;  /* 0x000000f00400720c */ /* 0x000fe40005f66670 */
[----:B------:R-:W-:Y:S02]  /*10020*/  FMNMX.FTZ R14, R11, R14, !PT ;  /* 0x0000000e0b0e7209 */ /* 0x000fe40007810000 */
[C---:B------:R-:W-:Y:S02]  /*10030*/  ISETP.GE.OR P2, PT, R13.reuse, R240, !P2 ;  /* 0x000000f00d00720c */ /* 0x040fe40005746670 */
[----:B------:R-:W-:Y:S02]  /*10040*/  ISETP.GE.OR P0, PT, R13, R238, !P0 ;  /* 0x000000ee0d00720c */ /* 0x000fe40004706670 */
[----:B------:R-:W-:Y:S02]  /*10050*/  IADD3 R13, R3, 0x30, RZ ;  /* 0x00000030030d7810 */ /* 0x000fe40007ffe0ff */
[----:B------:R-:W-:Y:S02]  /*10060*/  FMNMX.FTZ R15, R252, R16, !PT ;  /* 0x00000010fc0f7209 */ /* 0x000fe40007810000 */
[----:B------:R-:W-:Y:S02]  /*10070*/  FSEL R172, R19, -INF , !P1 ;  /* 0xff80000013ac7808 */ /* 0x000fe40004800000 */
[----:B------:R-:W-:Y:S02]  /*10080*/  IADD3 R12, R3, 0x31, RZ ;  /* 0x00000031030c7810 */ /* 0x000fe40007ffe0ff */
[----:B------:R-:W-:Y:S02]  /*10090*/  FMNMX.FTZ R14, R175, R14, !PT ;  /* 0x0000000eaf0e7209 */ /* 0x000fe40007810000 */
[----:B------:R-:W-:Y:S02]  /*100a0*/  ISETP.GE.AND P6, PT, R13, R241, PT ;  /* 0x000000f10d00720c */ /* 0x000fe40003fc6270 */
[----:B------:R-:W-:Y:S02]  /*100b0*/  FSEL R250, R24, -INF , !P3 ;  /* 0xff80000018fa7808 */ /* 0x000fe40005800000 */
[----:B------:R-:W-:Y:S02]  /*100c0*/  ISETP.GE.AND P1, PT, R4, R239, PT ;  /* 0x000000ef0400720c */ /* 0x000fe40003f26270 */
[----:B------:R-:W-:Y:S02]  /*100d0*/  FMNMX.FTZ R15, R251, R15, !PT ;  /* 0x0000000ffb0f7209 */ /* 0x000fe40007810000 */
[----:B------:R-:W-:Y:S02]  /*100e0*/  ISETP.GE.AND P3, PT, R12, R241, PT ;  /* 0x000000f10c00720c */ /* 0x000fe40003f66270 */
[----:B------:R-:W-:Y:S02]  /*100f0*/  FMNMX.FTZ R14, R174, R14, !PT ;  /* 0x0000000eae0e7209 */ /* 0x000fe40007810000 */
[----:B------:R-:W-:Y:S02]  /*10100*/  ISETP.GE.OR P6, PT, R13, R240, !P6 ;  /* 0x000000f00d00720c */ /* 0x000fe400077c6670 */
[----:B------:R-:W-:Y:S02]  /*10110*/  FSEL R249, R25, -INF , !P2 ;  /* 0xff80000019f97808 */ /* 0x000fe40005000000 */
[----:B------:R-:W-:Y:S02]  /*10120*/  ISETP.GE.OR P1, PT, R4, R238, !P1 ;  /* 0x000000ee0400720c */ /* 0x000fe40004f26670 */
[----:B------:R-:W-:Y:S02]  /*10130*/  IADD3 R4, R3, 0x38, RZ ;  /* 0x0000003803047810 */ /* 0x000fe40007ffe0ff */
[----:B------:R-:W-:Y:S02]  /*10140*/  FMNMX.FTZ R15, R250, R15, !PT ;  /* 0x0000000ffa0f7209 */ /* 0x000fe40007810000 */
[----:B------:R-:W-:Y:S02]  /*10150*/  FSEL R192, R28, -INF , !P6 ;  /* 0xff8000001cc07808 */ /* 0x000fe40007000000 */
[----:B------:R-:W-:Y:S02]  /*10160*/  ISETP.GE.OR P3, PT, R12, R240, !P3 ;  /* 0x000000f00c00720c */ /* 0x000fe40005f66670 */
[----:B------:R-:W-:Y:S02]  /*10170*/  FMNMX.FTZ R14, R173, R14, !PT ;  /* 0x0000000ead0e7209 */ /* 0x000fe40007810000 */
[----:B------:R-:W-:Y:S02]  /*10180*/  ISETP.GE.AND P2, PT, R4, R241, PT ;  /* 0x000000f10400720c */ /* 0x000fe40003f46270 */
[----:B------:R-:W-:Y:S02]  /*10190*/  FMNMX.FTZ R15, R249, R15, !PT ;  /* 0x0000000ff90f7209 */ /* 0x000fe40007810000 */
[----:B------:R-:W-:Y:S02]  /*101a0*/  FSEL R190, R29, -INF , !P3 ;  /* 0xff8000001dbe7808 */ /* 0x000fe40005800000 */
[----:B------:R-:W-:Y:S02]  /*101b0*/  FSEL R248, R22, -INF , !P5 ;  /* 0xff80000016f87808 */ /* 0x000fe40006800000 */
[----:B------:R-:W-:Y:S02]  /*101c0*/  FMNMX.FTZ R14, R172, R14, !PT ;  /* 0x0000000eac0e7209 */ /* 0x000fe40007810000 */
[----:B------:R-:W-:Y:S02]  /*101d0*/  ISETP.GE.OR P2, PT, R4, R240, !P2 ;  /* 0x000000f00400720c */ /* 0x000fe40005746670 */
[----:B------:R-:W-:Y:S02]  /*101e0*/  FMNMX.FTZ R15, R192, R15, !PT ;  /* 0x0000000fc00f7209 */ /* 0x000fe40007810000 */
[----:B------:R-:W-:Y:S02]  /*101f0*/  FSEL R203, R23, -INF , !P4 ;  /* 0xff80000017cb7808 */ /* 0x000fe40006000000 */
[----:B------:R-:W-:Y:S01]  /*10200*/  FSEL R189, R32, -INF , !P2 ;  /* 0xff80000020bd7808 */ /* 0x000fe20005000000 */
[----:B------:R-:W-:Y:S01]  /*10210*/  LDSM.16.MT88.4 R20, [R222+0x10000] ;  /* 0x01000000de14783b */ /* 0x000fe20000004200 */
[----:B------:R-:W-:Y:S02]  /*10220*/  FMNMX.FTZ R14, R248, R14, !PT ;  /* 0x0000000ef80e7209 */ /* 0x000fe40007810000 */
[----:B------:R-:W-:Y:S02]  /*10230*/  FMNMX.FTZ R15, R190, R15, !PT ;  /* 0x0000000fbe0f7209 */ /* 0x000fe40007810000 */
[----:B------:R-:W-:Y:S02]  /*10240*/  ISETP.GE.AND P2, PT, R13, R239, PT ;  /* 0x000000ef0d00720c */ /* 0x000fe40003f46270 */
[----:B------:R-:W-:Y:S02]  /*10250*/  FMNMX.FTZ R16, R189, R15, !PT ;  /* 0x0000000fbd107209 */ /* 0x000fe40007810000 */
[----:B------:R-:W-:Y:S02]  /*10260*/  FSEL R202, R26, -INF , !P1 ;  /* 0xff8000001aca7808 */ /* 0x000fe40004800000 */
[----:B------:R-:W-:Y:S02]  /*10270*/  FMNMX.FTZ R15, R203, R14, !PT ;  /* 0x0000000ecb0f7209 */ /* 0x000fe40007810000 */
[----:B------:R-:W-:Y:S02]  /*10280*/  IADD3 R3, R3, 0x39, RZ ;  /* 0x0000003903037810 */ /* 0x000fe40007ffe0ff */
[-C--:B------:R-:W-:Y:S02]  /*10290*/  ISETP.GE.OR P1, PT, R13, R238.reuse, !P2 ;  /* 0x000000ee0d00720c */ /* 0x080fe40005726670 */
[----:B------:R-:W-:Y:S02]  /*102a0*/  ISETP.GE.AND P2, PT, R12, R239, PT ;  /* 0x000000ef0c00720c */ /* 0x000fe40003f46270 */
[----:B------:R-:W-:Y:S02]  /*102b0*/  FSEL R201, R27, -INF , !P0 ;  /* 0xff8000001bc97808 */ /* 0x000fe40004000000 */
[----:B------:R-:W-:Y:S02]  /*102c0*/  FMNMX.FTZ R15, R202, R15, !PT ;  /* 0x0000000fca0f7209 */ /* 0x000fe40007810000 */
[----:B------:R-:W-:Y:S02]  /*102d0*/  ISETP.GE.AND P6, PT, R3, R241, PT ;  /* 0x000000f10300720c */ /* 0x000fe40003fc6270 */
[----:B------:R-:W-:Y:S02]  /*102e0*/  ISETP.GE.OR P2, PT, R12, R238, !P2 ;  /* 0x000000ee0c00720c */ /* 0x000fe40005746670 */
[----:B------:R-:W-:Y:S02]  /*102f0*/  FSEL R179, R30, -INF , !P1 ;  /* 0xff8000001eb37808 */ /* 0x000fe40004800000 */
[----:B------:R-:W-:Y:S02]  /*10300*/  FMNMX.FTZ R15, R201, R15, !PT ;  /* 0x0000000fc90f7209 */ /* 0x000fe40007810000 */
[C---:B------:R-:W-:Y:S02]  /*10310*/  ISETP.GE.AND P0, PT, R4.reuse, R239, PT ;  /* 0x000000ef0400720c */ /* 0x040fe40003f06270 */
[----:B------:R-:W-:Y:S02]  /*10320*/  ISETP.GE.OR P6, PT, R3, R240, !P6 ;  /* 0x000000f00300720c */ /* 0x000fe400077c6670 */
[----:B------:R-:W-:Y:S02]  /*10330*/  FSEL R178, R31, -INF , !P2 ;  /* 0xff8000001fb27808 */ /* 0x000fe40005000000 */
[----:B------:R-:W-:Y:S01]  /*10340*/  FMNMX.FTZ R15, R179, R15, !PT ;  /* 0x0000000fb30f7209 */ /* 0x000fe20007810000 */
[----:B------:R-:W-:Y:S01]  /*10350*/  LDSM.16.MT88.4 R28, [R221+0x10000] ;  /* 0x01000000dd1c783b */ /* 0x000fe20000004200 */
[-C--:B------:R-:W-:Y:S02]  /*10360*/  ISETP.GE.OR P1, PT, R4, R238.reuse, !P0 ;  /* 0x000000ee0400720c */ /* 0x080fe40004726670 */
[----:B------:R-:W-:Y:S02]  /*10370*/  ISETP.GE.AND P0, PT, R3, R239, PT ;  /* 0x000000ef0300720c */ /* 0x000fe40003f06270 */
[----:B------:R-:W-:Y:S02]  /*10380*/  FSEL R188, R33, -INF , !P6 ;  /* 0xff80000021bc7808 */ /* 0x000fe40007000000 */
[----:B------:R-:W-:Y:S02]  /*10390*/  ISETP.GE.OR P0, PT, R3, R238, !P0 ;  /* 0x000000ee0300720c */ /* 0x000fe40004706670 */
[----:B------:R-:W-:Y:S02]  /*103a0*/  FMNMX.FTZ R3, R178, R15, !PT ;  /* 0x0000000fb2037209 */ /* 0x000fe40007810000 */
[----:B------:R-:W-:Y:S02]  /*103b0*/  FSEL R177, R34, -INF , !P1 ;  /* 0xff80000022b17808 */ /* 0x000fe40004800000 */
[----:B------:R-:W-:Y:S02]  /*103c0*/  FMNMX.FTZ R14, R188, R16, !PT ;  /* 0x00000010bc0e7209 */ /* 0x000fe40007810000 */
[----:B------:R-:W-:Y:S02]  /*103d0*/  FSEL R165, R35, -INF , !P0 ;  /* 0xff80000023a57808 */ /* 0x000fe40004000000 */
[----:B------:R-:W-:Y:S01]  /*103e0*/  FMNMX.FTZ R3, R177, R3, !PT ;  /* 0x00000003b1037209 */ /* 0x000fe20007810000 */
[----:B------:R-:W-:Y:S03]  /*103f0*/  SHFL.BFLY PT, R13, R14, 0x2, 0x1f ;  /* 0x0c401f000e0d7f89 */ /* 0x000fe600000e0000 */
[----:B------:R-:W-:Y:S05]  /*10400*/  FMNMX.FTZ R3, R165, R3, !PT ;  /* 0x00000003a5037209 */ /* 0x000fea0007810000 */
[----:B------:R-:W1:Y:S02]  /*10410*/  SHFL.BFLY PT, R4, R3, 0x2, 0x1f ;  /* 0x0c401f0003047f89 */ /* 0x000e6400000e0000 */
[----:B-1----:R-:W-:Y:S02]  /*10420*/  FMNMX.FTZ R4, R3, R4, !PT ;  /* 0x0000000403047209 */ /* 0x002fe40007810000 */
[----:B------:R-:W-:Y:S04]  /*10430*/  FMNMX.FTZ R13, R14, R13, !PT ;  /* 0x0000000d0e0d7209 */ /* 0x000fe80007810000 */
[----:B------:R-:W1:Y:S08]  /*10440*/  SHFL.BFLY PT, R3, R4, 0x1, 0x1f ;  /* 0x0c201f0004037f89 */ /* 0x000e7000000e0000 */
[----:B------:R-:W2:Y:S01]  /*10450*/  SHFL.BFLY PT, R164, R13, 0x1, 0x1f ;  /* 0x0c201f000da47f89 */ /* 0x000ea200000e0000 */
[----:B-1----:R-:W-:Y:S04]  /*10460*/  FMNMX.FTZ R3, R4, R3, !PT ;  /* 0x0000000304037209 */ /* 0x002fe80007810000 */
[C---:B------:R-:W-:Y:S01]  /*10470*/  FSETP.NEU.FTZ.AND P0, PT, R3.reuse, -INF , PT ;  /* 0xff8000000300780b */ /* 0x040fe20003f1d000 */
[----:B------:R-:W-:Y:S01]  /*10480*/  FMUL.FTZ R176, R3, c[0x0][0x23c] ;  /* 0x00008f0003b07a20 */ /* 0x000fe20000410000 */
[----:B--2---:R-:W-:Y:S04]  /*10490*/  FMNMX.FTZ R164, R13, R164, !PT ;  /* 0x000000a40da47209 */ /* 0x004fe80007810000 */
[----:B------:R-:W-:Y:S01]  /*104a0*/  FSEL R176, R176, RZ, P0 ;  /* 0x000000ffb0b07208 */ /* 0x000fe20000000000 */
[----:B------:R-:W1:Y:S01]  /*104b0*/  LDSM.16.MT88.4 R12, [R224+0x10000] ;  /* 0x01000000e00c783b */ /* 0x000e620000004200 */
[C---:B------:R-:W-:Y:S01]  /*104c0*/  FSETP.NEU.FTZ.AND P1, PT, R164.reuse, -INF , PT ;  /* 0xff800000a400780b */ /* 0x040fe20003f3d000 */
[----:B------:R-:W-:Y:S02]  /*104d0*/  FMUL.FTZ R191, R164, c[0x0][0x23c] ;  /* 0x00008f00a4bf7a20 */ /* 0x000fe40000410000 */
[--C-:B------:R-:W-:Y:S01]  /*104e0*/  FFMA.FTZ R187, R6, c[0x0][0x23c], -R176.reuse ;  /* 0x00008f0006bb7a23 */ /* 0x100fe200000108b0 */
[----:B------:R-:W-:Y:S01]  /*104f0*/  FSEL R4, R164, RZ, P1 ;  /* 0x000000ffa4047208 */ /* 0x000fe20000800000 */
[--C-:B------:R-:W-:Y:S01]  /*10500*/  FFMA.FTZ R183, R7, c[0x0][0x23c], -R176.reuse ;  /* 0x00008f0007b77a23 */ /* 0x100fe200000108b0 */
[----:B------:R-:W-:Y:S01]  /*10510*/  FSEL R191, R191, RZ, P1 ;  /* 0x000000ffbfbf7208 */ /* 0x000fe20000800000 */
[----:B------:R-:W-:Y:S02]  /*10520*/  FFMA.FTZ R182, R10, c[0x0][0x23c], -R176 ;  /* 0x00008f000ab67a23 */ /* 0x000fe400000108b0 */
[----:B------:R-:W-:Y:S01]  /*10530*/  FADD.FTZ R2, -R4, R2 ;  /* 0x0000000204027221 */ /* 0x000fe20000010100 */
[----:B------:R-:W-:Y:S01]  /*10540*/  FSEL R4, R3, RZ, P0 ;  /* 0x000000ff03047208 */ /* 0x000fe20000000000 */
[--C-:B------:R-:W-:Y:S01]  /*10550*/  FFMA.FTZ R186, R168, c[0x0][0x23c], -R191.reuse ;  /* 0x00008f00a8ba7a23 */ /* 0x100fe200000108bf */
[----:B------:R-:W-:Y:S01]  /*10560*/  MUFU.EX2 R187, R187 ;  /* 0x000000bb00bb7308 */ /* 0x000fe20000000800 */
[--C-:B------:R-:W-:Y:S01]  /*10570*/  FFMA.FTZ R180, R5, c[0x0][0x23c], -R191.reuse ;  /* 0x00008f0005b47a23 */ /* 0x100fe200000108bf */
[----:B------:R-:W-:Y:S01]  /*10580*/  PLOP3.LUT P0, PT, PT, PT, UP2, 0x80, 0x0 ;  /* 0x000000000000781c */ /* 0x000fe20003f0f028 */
[----:B------:R-:W-:Y:S02]  /*10590*/  FADD.FTZ R0, -R4, R0 ;  /* 0x0000000004007221 */ /* 0x000fe40000010100 */
[--C-:B------:R-:W-:Y:S02]  /*105a0*/  FFMA.FTZ R185, R8, c[0x0][0x23c], -R191.reuse ;  /* 0x00008f0008b97a23 */ /* 0x100fe400000108bf */
[--C-:B------:R-:W-:Y:S02]  /*105b0*/  FFMA.FTZ R184, R9, c[0x0][0x23c], -R191.reuse ;  /* 0x00008f0009b87a23 */ /* 0x100fe400000108bf */
[--C-:B------:R-:W-:Y:S01]  /*105c0*/  FFMA.FTZ R181, R11, c[0x0][0x23c], -R176.reuse ;  /* 0x00008f000bb57a23 */ /* 0x100fe200000108b0 */
[----:B------:R-:W-:Y:S01]  /*105d0*/  MUFU.EX2 R186, R186 ;  /* 0x000000ba00ba7308 */ /* 0x000fe20000000800 */
[----:B------:R-:W-:Y:S02]  /*105e0*/  FMUL.FTZ R2, R2, c[0x0][0x23c] ;  /* 0x00008f0002027a20 */ /* 0x000fe40000410000 */
[----:B------:R-:W-:Y:S02]  /*105f0*/  FMUL.FTZ R0, R0, c[0x0][0x23c] ;  /* 0x00008f0000007a20 */ /* 0x000fe40000410000 */
[--C-:B------:R-:W-:Y:S02]  /*10600*/  FFMA.FTZ R197, R175, c[0x0][0x23c], -R176.reuse ;  /* 0x00008f00afc57a23 */ /* 0x100fe400000108b0 */
[--C-:B------:R-:W-:Y:S02]  /*10610*/  FFMA.FTZ R198, R174, c[0x0][0x23c], -R176.reuse ;  /* 0x00008f00aec67a23 */ /* 0x100fe400000108b0 */
[--C-:B------:R-:W-:Y:S01]  /*10620*/  FFMA.FTZ R200, R173, c[0x0][0x23c], -R176.reuse ;  /* 0x00008f00adc87a23 */ /* 0x100fe200000108b0 */
[----:B------:R-:W2:Y:S01]  /*10630*/  MUFU.EX2 R180, R180 ;  /* 0x000000b400b47308 */ /* 0x000ea20000000800 */
[--C-:B------:R-:W-:Y:S02]  /*10640*/  FFMA.FTZ R199, R172, c[0x0][0x23c], -R176.reuse ;  /* 0x00008f00acc77a23 */ /* 0x100fe400000108b0 */
[----:B------:R-:W-:Y:S01]  /*10650*/  LDSM.16.MT88.4 R172, [R222+0x14800] ;  /* 0x01480000deac783b */ /* 0x000fe20000004200 */
[--C-:B------:R-:W-:Y:S02]  /*10660*/  FFMA.FTZ R178, R178, c[0x0][0x23c], -R176.reuse ;  /* 0x00008f00b2b27a23 */ /* 0x100fe400000108b0 */
[--C-:B------:R-:W-:Y:S02]  /*10670*/  FFMA.FTZ R177, R177, c[0x0][0x23c], -R176.reuse ;  /* 0x00008f00b1b17a23 */ /* 0x100fe400000108b0 */
[--C-:B------:R-:W-:Y:S02]  /*10680*/  FFMA.FTZ R248, R248, c[0x0][0x23c], -R176.reuse ;  /* 0x00008f00f8f87a23 */ /* 0x100fe400000108b0 */
        /* <DEDUP_REMOVED lines=9> */
[----:B--2---:R-:W-:Y:S01]  /*10720*/  F2FP.BF16.PACK_AB R168, R180, R186 ;  /* 0x000000bab4a8723e */ /* 0x004fe200000010ff */
[--C-:B------:R-:W-:Y:S02]  /*10730*/  FFMA.FTZ R252, R252, c[0x0][0x23c], -R191.reuse ;  /* 0x00008f00fcfc7a23 */ /* 0x100fe400000108bf */
[--C-:B------:R-:W-:Y:S02]  /*10740*/  FFMA.FTZ R251, R251, c[0x0][0x23c], -R191.reuse ;  /* 0x00008f00fbfb7a23 */ /* 0x100fe400000108bf */
[--C-:B------:R-:W-:Y:S01]  /*10750*/  FFMA.FTZ R250, R250, c[0x0][0x23c], -R191.reuse ;  /* 0x00008f00fafa7a23 */ /* 0x100fe200000108bf */
[----:B------:R-:W2:Y:S01]  /*10760*/  MUFU.EX2 R183, R183 ;  /* 0x000000b700b77308 */ /* 0x000ea20000000800 */
[--C-:B------:R-:W-:Y:S02]  /*10770*/  FFMA.FTZ R249, R249, c[0x0][0x23c], -R191.reuse ;  /* 0x00008f00f9f97a23 */ /* 0x100fe400000108bf */
[--C-:B------:R-:W-:Y:S02]  /*10780*/  FFMA.FTZ R192, R192, c[0x0][0x23c], -R191.reuse ;  /* 0x00008f00c0c07a23 */ /* 0x100fe400000108bf */
[--C-:B------:R-:W-:Y:S02]  /*10790*/  FFMA.FTZ R190, R190, c[0x0][0x23c], -R191.reuse ;  /* 0x00008f00bebe7a23 */ /* 0x100fe400000108bf */
[--C-:B------:R-:W-:Y:S02]  /*107a0*/  FFMA.FTZ R189, R189, c[0x0][0x23c], -R191.reuse ;  /* 0x00008f00bdbd7a23 */ /* 0x100fe400000108bf */
[----:B------:R-:W-:Y:S01]  /*107b0*/  FFMA.FTZ R191, R188, c[0x0][0x23c], -R191 ;  /* 0x00008f00bcbf7a23 */ /* 0x000fe200000108bf */
[----:B------:R-:W-:Y:S01]  /*107c0*/  MUFU.EX2 R182, R182 ;  /* 0x000000b600b67308 */ /* 0x000fe20000000800 */
[--C-:B------:R-:W-:Y:S02]  /*107d0*/  FFMA.FTZ R188, R179, c[0x0][0x23c], -R176.reuse ;  /* 0x00008f00b3bc7a23 */ /* 0x100fe400000108b0 */
[----:B------:R-:W-:Y:S01]  /*107e0*/  FFMA.FTZ R176, R165, c[0x0][0x23c], -R176 ;  /* 0x00008f00a5b07a23 */ /* 0x000fe200000108b0 */
[----:B---3--:R-:W-:Y:S06]  /*107f0*/  F2FP.BF16.PACK_AB R170, R184, R185 ;  /* 0x000000b9b8aa723e */ /* 0x008fec00000010ff */
[----:B------:R-:W3:Y:S01]  /*10800*/  MUFU.EX2 R181, R181 ;  /* 0x000000b500b57308 */ /* 0x000ee20000000800 */
[----:B--2---:R-:W-:Y:S09]  /*10810*/  F2FP.BF16.PACK_AB R169, R183, R187 ;  /* 0x000000bbb7a9723e */ /* 0x004ff200000010ff */
[----:B------:R-:W2:Y:S10]  /*10820*/  MUFU.EX2 R2, R2 ;  /* 0x0000000200027308 */ /* 0x000eb40000000800 */
[----:B------:R-:W4:Y:S01]  /*10830*/  MUFU.EX2 R0, R0 ;  /* 0x0000000000007308 */ /* 0x000f220000000800 */
[----:B---3--:R-:W-:Y:S09]  /*10840*/  F2FP.BF16.PACK_AB R171, R181, R182 ;  /* 0x000000b6b5ab723e */ /* 0x008ff200000010ff */
[----:B------:R-:W-:Y:S01]  /*10850*/  MUFU.EX2 R165, R176 ;  /* 0x000000b000a57308 */ /* 0x000fe20000000800 */
[C---:B--2---:R-:W-:Y:S02]  /*10860*/  FMUL.FTZ R4, R2.reuse, R160 ;  /* 0x000000a002047220 */ /* 0x044fe40000410000 */
[C---:B------:R-:W-:Y:S02]  /*10870*/  FMUL.FTZ R5, R2.reuse, R161 ;  /* 0x000000a102057220 */ /* 0x040fe40000410000 */
[C---:B------:R-:W-:Y:S02]  /*10880*/  FMUL.FTZ R8, R2.reuse, R156 ;  /* 0x0000009c02087220 */ /* 0x040fe40000410000 */
[C---:B------:R-:W-:Y:S03]  /*10890*/  FMUL.FTZ R9, R2.reuse, R157 ;  /* 0x0000009d02097220 */ /* 0x040fe60000410000 */
[----:B------:R-:W-:Y:S01]  /*108a0*/  MUFU.EX2 R193, R193 ;  /* 0x000000c100c17308 */ /* 0x000fe20000000800 */
[----:B------:R-:W-:Y:S02]  /*108b0*/  FMUL.FTZ R16, R2, R148 ;  /* 0x0000009402107220 */ /* 0x000fe40000410000 */
[C---:B----4-:R-:W-:Y:S02]  /*108c0*/  FMUL.FTZ R6, R0.reuse, R162 ;  /* 0x000000a200067220 */ /* 0x050fe40000410000 */
[C---:B------:R-:W-:Y:S02]  /*108d0*/  FMUL.FTZ R7, R0.reuse, R163 ;  /* 0x000000a300077220 */ /* 0x040fe40000410000 */
[----:B------:R-:W-:Y:S01]  /*108e0*/  LDSM.16.MT88.4 R160, [R221+0x12800] ;  /* 0x01280000dda0783b */ /* 0x000fe20000004200 */
[C---:B------:R-:W-:Y:S02]  /*108f0*/  FMUL.FTZ R10, R0.reuse, R158 ;  /* 0x0000009e000a7220 */ /* 0x040fe40000410000 */
[----:B------:R-:W-:Y:S01]  /*10900*/  FMUL.FTZ R11, R0, R159 ;  /* 0x0000009f000b7220 */ /* 0x000fe20000410000 */
[----:B------:R-:W2:Y:S01]  /*10910*/  MUFU.EX2 R194, R194 ;  /* 0x000000c200c27308 */ /* 0x000ea20000000800 */
[C---:B-1----:R-:W-:Y:S03]  /*10920*/  HMMA.16816.F32.BF16 R4, R168.reuse, R12, R4 ;  /* 0x0000000ca804723c */ /* 0x042fe60000041804 */
[----:B------:R-:W-:Y:S02]  /*10930*/  LDSM.16.MT88.4 R156, [R222+0x12800] ;  /* 0x01280000de9c783b */ /* 0x000fe40000004200 */
        /* <DEDUP_REMOVED lines=9> */
[----:B------:R-:W1:Y:S01]  /*109d0*/  LDSM.16.MT88.4 R152, [R220+0x10000] ;  /* 0x01000000dc98783b */ /* 0x000e620000004200 */
[----:B------:R-:W-:Y:S02]  /*109e0*/  FMUL.FTZ R19, R0, R151 ;  /* 0x0000009700137220 */ /* 0x000fe40000410000 */
[C---:B------:R-:W-:Y:S02]  /*109f0*/  FMUL.FTZ R24, R2.reuse, R140 ;  /* 0x0000008c02187220 */ /* 0x040fe40000410000 */
[C---:B------:R-:W-:Y:S02]  /*10a00*/  HMMA.16816.F32.BF16 R12, R168.reuse, R20, R12 ;  /* 0x00000014a80c723c */ /* 0x040fe4000004180c */
[----:B------:R-:W-:Y:S01]  /*10a10*/  MUFU.EX2 R197, R197 ;  /* 0x000000c500c57308 */ /* 0x000fe20000000800 */
[----:B------:R-:W-:Y:S01]  /*10a20*/  LDSM.16.MT88.4 R148, [R220+0x10800] ;  /* 0x01080000dc94783b */ /* 0x000fe20000004200 */
[----:B------:R-:W-:Y:S02]  /*10a30*/  FMUL.FTZ R25, R2, R141 ;  /* 0x0000008d02197220 */ /* 0x000fe40000410000 */
[----:B------:R-:W-:Y:S02]  /*10a40*/  FMUL.FTZ R26, R0, R142 ;  /* 0x0000008e001a7220 */ /* 0x000fe40000410000 */
[C---:B------:R-:W-:Y:S04]  /*10a50*/  HMMA.16816.F32.BF16 R16, R168.reuse, R22, R16 ;  /* 0x00000016a810723c */ /* 0x040fe80000041810 */
[C---:B------:R-:W-:Y:S01]  /*10a60*/  FMUL.FTZ R20, R2.reuse, R144 ;  /* 0x0000009002147220 */ /* 0x040fe20000410000 */
[----:B------:R-:W3:Y:S01]  /*10a70*/  MUFU.EX2 R198, R198 ;  /* 0x000000c600c67308 */ /* 0x000ee20000000800 */
[----:B------:R-:W-:Y:S02]  /*10a80*/  FMUL.FTZ R21, R2, R145 ;  /* 0x0000009102157220 */ /* 0x000fe40000410000 */
[C---:B------:R-:W-:Y:S04]  /*10a90*/  FMUL.FTZ R22, R0.reuse, R146 ;  /* 0x0000009200167220 */ /* 0x040fe80000410000 */
[C---:B------:R-:W-:Y:S02]  /*10aa0*/  FMUL.FTZ R23, R0.reuse, R147 ;  /* 0x0000009300177220 */ /* 0x040fe40000410000 */
[----:B------:R-:W4:Y:S01]  /*10ab0*/  LDSM.16.MT88.4 R144, [R224+0x12000] ;  /* 0x01200000e090783b */ /* 0x000f220000004200 */
[----:B------:R-:W-:Y:S01]  /*10ac0*/  FMUL.FTZ R27, R0, R143 ;  /* 0x0000008f001b7220 */ /* 0x000fe20000410000 */
[----:B------:R-:W-:Y:S01]  /*10ad0*/  MUFU.EX2 R200, R200 ;  /* 0x000000c800c87308 */ /* 0x000fe20000000800 */
[C---:B------:R-:W-:Y:S02]  /*10ae0*/  FMUL.FTZ R32, R2.reuse, R132 ;  /* 0x0000008402207220 */ /* 0x040fe40000410000 */
[C---:B------:R-:W-:Y:S03]  /*10af0*/  HMMA.16816.F32.BF16 R20, R168.reuse, R28, R20 ;  /* 0x0000001ca814723c */ /* 0x040fe60000041814 */
[----:B------:R-:W-:Y:S01]  /*10b00*/  LDSM.16.MT88.4 R140, [R220+0x12000] ;  /* 0x01200000dc8c783b */ /* 0x000fe20000004200 */
[----:B------:R-:W-:Y:S02]  /*10b10*/  FMUL.FTZ R33, R2, R133 ;  /* 0x0000008502217220 */ /* 0x000fe40000410000 */
[----:B------:R-:W-:Y:S01]  /*10b20*/  FMUL.FTZ R34, R0, R134 ;  /* 0x0000008600227220 */ /* 0x000fe20000410000 */
[----:B------:R-:W5:Y:S01]  /*10b30*/  MUFU.EX2 R199, R199 ;  /* 0x000000c700c77308 */ /* 0x000f620000000800 */
[C---:B------:R-:W-:Y:S04]  /*10b40*/  HMMA.16816.F32.BF16 R24, R168.reuse, R30, R24 ;  /* 0x0000001ea818723c */ /* 0x040fe80000041818 */
[C---:B------:R-:W-:Y:S02]  /*10b50*/  FMUL.FTZ R28, R2.reuse, R136 ;  /* 0x00000088021c7220 */ /* 0x040fe40000410000 */
[----:B------:R-:W-:Y:S02]  /*10b60*/  FMUL.FTZ R29, R2, R137 ;  /* 0x00000089021d7220 */ /* 0x000fe40000410000 */
[C---:B------:R-:W-:Y:S01]  /*10b70*/  FMUL.FTZ R30, R0.reuse, R138 ;  /* 0x0000008a001e7220 */ /* 0x040fe20000410000 */
[----:B------:R-:W-:Y:S03]  /*10b80*/  MUFU.EX2 R252, R252 ;  /* 0x000000fc00fc7308 */ /* 0x000fe60000000800 */
[C---:B------:R-:W-:Y:S02]  /*10b90*/  FMUL.FTZ R31, R0.reuse, R139 ;  /* 0x0000008b001f7220 */ /* 0x040fe40000410000 */
[----:B------:R-:W2:Y:S01]  /*10ba0*/  LDSM.16.MT88.4 R136, [R222+0x12000] ;  /* 0x01200000de88783b */ /* 0x000ea20000004200 */
[----:B------:R-:W-:Y:S02]  /*10bb0*/  FMUL.FTZ R35, R0, R135 ;  /* 0x0000008700237220 */ /* 0x000fe40000410000 */
[C---:B------:R-:W-:Y:S02]  /*10bc0*/  FMUL.FTZ R36, R2.reuse, R36 ;  /* 0x0000002402247220 */ /* 0x040fe40000410000 */
[C---:B-1----:R-:W-:Y:S01]  /*10bd0*/  HMMA.16816.F32.BF16 R28, R168.reuse, R152, R28 ;  /* 0x00000098a81c723c */ /* 0x042fe2000004181c */
[----:B------:R-:W-:Y:S02]  /*10be0*/  MUFU.EX2 R251, R251 ;  /* 0x000000fb00fb7308 */ /* 0x000fe40000000800 */
[----:B------:R-:W1:Y:S01]  /*10bf0*/  LDSM.16.MT88.4 R132, [R221+0x12000] ;  /* 0x01200000dd84783b */ /* 0x000e620000004200 */
[----:B------:R-:W-:Y:S02]  /*10c00*/  FMUL.FTZ R37, R2, R37 ;  /* 0x0000002502257220 */ /* 0x000fe40000410000 */
[C---:B------:R-:W-:Y:S02]  /*10c10*/  FMUL.FTZ R38, R0.reuse, R38 ;  /* 0x0000002600267220 */ /* 0x040fe40000410000 */
[C---:B------:R-:W-:Y:S03]  /*10c20*/  HMMA.16816.F32.BF16 R32, R168.reuse, R154, R32 ;  /* 0x0000009aa820723c */ /* 0x040fe60000041820 */
[----:B------:R-:W-:Y:S01]  /*10c30*/  LDSM.16.MT88.4 R152, [R224+0x12800] ;  /* 0x01280000e098783b */ /* 0x000fe20000004200 */
[----:B------:R-:W-:Y:S01]  /*10c40*/  FMUL.FTZ R39, R0, R39 ;  /* 0x0000002700277220 */ /* 0x000fe20000410000 */
[----:B------:R-:W-:Y:S01]  /*10c50*/  MUFU.EX2 R250, R250 ;  /* 0x000000fa00fa7308 */ /* 0x000fe20000000800 */
[C---:B------:R-:W-:Y:S02]  /*10c60*/  FMUL.FTZ R40, R2.reuse, R40 ;  /* 0x0000002802287220 */ /* 0x040fe40000410000 */
[----:B------:R-:W-:Y:S03]  /*10c70*/  FMUL.FTZ R41, R2, R41 ;  /* 0x0000002902297220 */ /* 0x000fe60000410000 */
[C---:B----4-:R-:W-:Y:S03]  /*10c80*/  HMMA.16816.F32.BF16 R36, R168.reuse, R144, R36 ;  /* 0x00000090a824723c */ /* 0x050fe60000041824 */
[C---:B------:R-:W-:Y:S01]  /*10c90*/  FMUL.FTZ R42, R0.reuse, R42 ;  /* 0x0000002a002a7220 */ /* 0x040fe20000410000 */
[----:B------:R-:W-:Y:S01]  /*10ca0*/  MUFU.EX2 R249, R249 ;  /* 0x000000f900f97308 */ /* 0x000fe20000000800 */
[----:B------:R-:W-:Y:S02]  /*10cb0*/  FMUL.FTZ R43, R0, R43 ;  /* 0x0000002b002b7220 */ /* 0x000fe40000410000 */
[C---:B------:R-:W-:Y:S02]  /*10cc0*/  FMUL.FTZ R44, R2.reuse, R44 ;  /* 0x0000002c022c7220 */ /* 0x040fe40000410000 */
[----:B------:R-:W-:Y:S03]  /*10cd0*/  FMUL.FTZ R45, R2, R45 ;  /* 0x0000002d022d7220 */ /* 0x000fe60000410000 */
[C---:B------:R-:W-:Y:S01]  /*10ce0*/  HMMA.16816.F32.BF16 R40, R168.reuse, R146, R40 ;  /* 0x00000092a828723c */ /* 0x040fe20000041828 */
[----:B------:R-:W-:Y:S01]  /*10cf0*/  LDSM.16.MT88.4 R144, [R221+0x10800] ;  /* 0x01080000dd90783b */ /* 0x000fe20000004200 */
[----:B------:R-:W-:Y:S01]  /*10d00*/  MUFU.EX2 R248, R248 ;  /* 0x000000f800f87308 */ /* 0x000fe20000000800 */
[C---:B------:R-:W-:Y:S02]  /*10d10*/  FMUL.FTZ R46, R0.reuse, R46 ;  /* 0x0000002e002e7220 */ /* 0x040fe40000410000 */
[----:B------:R-:W-:Y:S02]  /*10d20*/  FMUL.FTZ R47, R0, R47 ;  /* 0x0000002f002f7220 */ /* 0x000fe40000410000 */
[C---:B------:R-:W-:Y:S02]  /*10d30*/  FMUL.FTZ R48, R2.reuse, R48 ;  /* 0x0000003002307220 */ /* 0x040fe40000410000 */
[----:B------:R-:W-:Y:S03]  /*10d40*/  FMUL.FTZ R49, R2, R49 ;  /* 0x0000003102317220 */ /* 0x000fe60000410000 */
[C---:B--2---:R-:W-:Y:S01]  /*10d50*/  HMMA.16816.F32.BF16 R44, R168.reuse, R136, R44 ;  /* 0x00000088a82c723c */ /* 0x044fe2000004182c */
[----:B------:R-:W-:Y:S02]  /*10d60*/  MUFU.EX2 R203, R203 ;  /* 0x000000cb00cb7308 */ /* 0x000fe40000000800 */
[C---:B------:R-:W-:Y:S02]  /*10d70*/  FMUL.FTZ R50, R0.reuse, R50 ;  /* 0x0000003200327220 */ /* 0x040fe40000410000 */
[----:B------:R-:W-:Y:S02]  /*10d80*/  FMUL.FTZ R51, R0, R51 ;  /* 0x0000003300337220 */ /* 0x000fe40000410000 */
[C---:B------:R-:W-:Y:S02]  /*10d90*/  FMUL.FTZ R52, R2.reuse, R52 ;  /* 0x0000003402347220 */ /* 0x040fe40000410000 */
[----:B------:R-:W-:Y:S02]  /*10da0*/  FMUL.FTZ R53, R2, R53 ;  /* 0x0000003502357220 */ /* 0x000fe40000410000 */
[----:B------:R-:W-:Y:S01]  /*10db0*/  MUFU.EX2 R202, R202 ;  /* 0x000000ca00ca7308 */ /* 0x000fe20000000800 */
[C---:B------:R-:W-:Y:S01]  /*10dc0*/  HMMA.16816.F32.BF16 R48, R168.reuse, R138, R48 ;  /* 0x0000008aa830723c */ /* 0x040fe20000041830 */
[----:B------:R-:W2:Y:S02]  /*10dd0*/  LDSM.16.MT88.4 R136, [R224+0x14000] ;  /* 0x01400000e088783b */ /* 0x000ea40000004200 */
[C---:B------:R-:W-:Y:S02]  /*10de0*/  FMUL.FTZ R54, R0.reuse, R54 ;  /* 0x0000003600367220 */ /* 0x040fe40000410000 */
[----:B------:R-:W-:Y:S02]  /*10df0*/  FMUL.FTZ R55, R0, R55 ;  /* 0x0000003700377220 */ /* 0x000fe40000410000 */
[C---:B------:R-:W-:Y:S02]  /*10e00*/  FMUL.FTZ R56, R2.reuse, R56 ;  /* 0x0000003802387220 */ /* 0x040fe40000410000 */
[----:B------:R-:W-:Y:S01]  /*10e10*/  FMUL.FTZ R57, R2, R57 ;  /* 0x0000003902397220 */ /* 0x000fe20000410000 */
[----:B------:R-:W-:Y:S02]  /*10e20*/  MUFU.EX2 R201, R201 ;  /* 0x000000c900c97308 */ /* 0x000fe40000000800 */
[C---:B-1----:R-:W-:Y:S03]  /*10e30*/  HMMA.16816.F32.BF16 R52, R168.reuse, R132, R52 ;  /* 0x00000084a834723c */ /* 0x042fe60000041834 */
[C---:B------:R-:W-:Y:S02]  /*10e40*/  FMUL.FTZ R58, R0.reuse, R58 ;  /* 0x0000003a003a7220 */ /* 0x040fe40000410000 */
[----:B------:R-:W-:Y:S02]  /*10e50*/  FMUL.FTZ R59, R0, R59 ;  /* 0x0000003b003b7220 */ /* 0x000fe40000410000 */
[C---:B------:R-:W-:Y:S01]  /*10e60*/  FMUL.FTZ R60, R2.reuse, R60 ;  /* 0x0000003c023c7220 */ /* 0x040fe20000410000 */
[----:B------:R-:W-:Y:S01]  /*10e70*/  MUFU.EX2 R192, R192 ;  /* 0x000000c000c07308 */ /* 0x000fe20000000800 */
[----:B------:R-:W-:Y:S03]  /*10e80*/  FMUL.FTZ R61, R2, R61 ;  /* 0x0000003d023d7220 */ /* 0x000fe60000410000 */
[C---:B------:R-:W-:Y:S01]  /*10e90*/  HMMA.16816.F32.BF16 R56, R168.reuse, R134, R56 ;  /* 0x00000086a838723c */ /* 0x040fe20000041838 */
[----:B------:R-:W1:Y:S02]  /*10ea0*/  LDSM.16.MT88.4 R132, [R222+0x14000] ;  /* 0x01400000de84783b */ /* 0x000e640000004200 */
[C---:B------:R-:W-:Y:S02]  /*10eb0*/  FMUL.FTZ R62, R0.reuse, R62 ;  /* 0x0000003e003e7220 */ /* 0x040fe40000410000 */
[----:B------:R-:W-:Y:S01]  /*10ec0*/  FMUL.FTZ R63, R0, R63 ;  /* 0x0000003f003f7220 */ /* 0x000fe20000410000 */
[----:B------:R-:W-:Y:S01]  /*10ed0*/  MUFU.EX2 R190, R190 ;  /* 0x000000be00be7308 */ /* 0x000fe20000000800 */
[C---:B------:R-:W-:Y:S02]  /*10ee0*/  FMUL.FTZ R64, R2.reuse, R64 ;  /* 0x0000004002407220 */ /* 0x040fe40000410000 */
[----:B------:R-:W-:Y:S03]  /*10ef0*/  FMUL.FTZ R65, R2, R65 ;  /* 0x0000004102417220 */ /* 0x000fe60000410000 */
[C---:B------:R-:W-:Y:S03]  /*10f00*/  HMMA.16816.F32.BF16 R60, R168.reuse, R140, R60 ;  /* 0x0000008ca83c723c */ /* 0x040fe6000004183c */
[C---:B------:R-:W-:Y:S01]  /*10f10*/  FMUL.FTZ R66, R0.reuse, R66 ;  /* 0x0000004200427220 */ /* 0x040fe20000410000 */
[----:B------:R-:W-:Y:S01]  /*10f20*/  MUFU.EX2 R189, R189 ;  /* 0x000000bd00bd7308 */ /* 0x000fe20000000800 */
[----:B------:R-:W-:Y:S02]  /*10f30*/  FMUL.FTZ R67, R0, R67 ;  /* 0x0000004300437220 */ /* 0x000fe40000410000 */
[C---:B------:R-:W-:Y:S02]  /*10f40*/  FMUL.FTZ R68, R2.reuse, R68 ;  /* 0x0000004402447220 */ /* 0x040fe40000410000 */
[----:B------:R-:W-:Y:S03]  /*10f50*/  FMUL.FTZ R69, R2, R69 ;  /* 0x0000004502457220 */ /* 0x000fe60000410000 */
[C---:B------:R-:W-:Y:S01]  /*10f60*/  HMMA.16816.F32.BF16 R64, R168.reuse, R142, R64 ;  /* 0x0000008ea840723c */ /* 0x040fe20000041840 */
[----:B------:R-:W4:Y:S01]  /*10f70*/  LDSM.16.MT88.4 R140, [R221+0x14000] ;  /* 0x01400000dd8c783b */ /* 0x000f220000004200 */
[----:B------:R-:W1:Y:S01]  /*10f80*/  MUFU.EX2 R191, R191 ;  /* 0x000000bf00bf7308 */ /* 0x000e620000000800 */
        /* <DEDUP_REMOVED lines=16> */
[C---:B-1----:R-:W-:Y:S03]  /*11090*/  HMMA.16816.F32.BF16 R76, R168.reuse, R132, R76 ;  /* 0x00000084a84c723c */ /* 0x042fe6000004184c */
[C---:B------:R-:W-:Y:S02]  /*110a0*/  FMUL.FTZ R82, R0.reuse, R82 ;  /* 0x0000005200527220 */ /* 0x040fe40000410000 */
[----:B------:R-:W-:Y:S02]  /*110b0*/  FMUL.FTZ R83, R0, R83 ;  /* 0x0000005300537220 */ /* 0x000fe40000410000 */
[C---:B------:R-:W-:Y:S02]  /*110c0*/  FMUL.FTZ R84, R2.reuse, R84 ;  /* 0x0000005402547220 */ /* 0x040fe40000410000 */
[----:B------:R-:W-:Y:S03]  /*110d0*/  FMUL.FTZ R85, R2, R85 ;  /* 0x0000005502557220 */ /* 0x000fe60000410000 */
[C---:B------:R-:W-:Y:S01]  /*110e0*/  HMMA.16816.F32.BF16 R80, R168.reuse, R134, R80 ;  /* 0x00000086a850723c */ /* 0x040fe20000041850 */
[----:B------:R-:W1:Y:S02]  /*110f0*/  LDSM.16.MT88.4 R132, [R224+0x16000] ;  /* 0x01600000e084783b */ /* 0x000e640000004200 */
        /* <DEDUP_REMOVED lines=43> */
[----:B------:R-:W-:Y:S02]  /*113b0*/  LDSM.16.MT88.4 R140, [R222+0x10800] ;  /* 0x01080000de8c783b */ /* 0x000fe40000004200 */
        /* <DEDUP_REMOVED lines=18> */
[----:B------:R-:W-:Y:S01]  /*114e0*/  F2FP.BF16.PACK_AB R132, R194, R193 ;  /* 0x000000c1c284723e */ /* 0x000fe200000010ff */
[----:B------:R-:W-:Y:S01]  /*114f0*/  FFMA.FTZ R186, R2, R247, R186 ;  /* 0x000000f702ba7223 */ /* 0x000fe200000100ba */
[----:B---3--:R-:W-:Y:S03]  /*11500*/  F2FP.BF16.PACK_AB R133, R198, R197 ;  /* 0x000000c5c685723e */ /* 0x008fe600000010ff */
[----:B------:R-:W-:Y:S01]  /*11510*/  HMMA.16816.F32.BF16 R128, R168, R134, R128 ;  /* 0x00000086a880723c */ /* 0x000fe20000041880 */
[----:B------:R-:W-:Y:S02]  /*11520*/  LDSM.16.MT88.4 R168, [R224+0x14800] ;  /* 0x01480000e0a8783b */ /* 0x000fe40000004200 */
[----:B------:R-:W-:Y:S01]  /*11530*/  MOV R2, R164 ;  /* 0x000000a400027202 */ /* 0x000fe20000000f00 */
[----:B------:R-:W-:Y:S01]  /*11540*/  FFMA.FTZ R187, R0, R246, R187 ;  /* 0x000000f600bb7223 */ /* 0x000fe200000100bb */
[----:B------:R-:W-:Y:S01]  /*11550*/  MOV R0, R3 ;  /* 0x0000000300007202 */ /* 0x000fe20000000f00 */
[----:B------:R-:W-:Y:S01]  /*11560*/  FADD.FTZ R186, R180, R186 ;  /* 0x000000bab4ba7221 */ /* 0x000fe20000010000 */
[----:B------:R-:W-:Y:S01]  /*11570*/  F2FP.BF16.PACK_AB R134, R196, R195 ;  /* 0x000000c3c486723e */ /* 0x000fe200000010ff */
[----:B------:R-:W-:Y:S01]  /*11580*/  FADD.FTZ R187, R183, R187 ;  /* 0x000000bbb7bb7221 */ /* 0x000fe20000010000 */
[----:B-----5:R-:W-:Y:S03]  /*11590*/  F2FP.BF16.PACK_AB R135, R199, R200 ;  /* 0x000000c8c787723e */ /* 0x020fe600000010ff */
[----:B------:R-:W-:Y:S02]  /*115a0*/  FADD.FTZ R185, R185, R186 ;  /* 0x000000bab9b97221 */ /* 0x000fe40000010000 */
[----:B------:R-:W-:Y:S02]  /*115b0*/  FADD.FTZ R182, R182, R187 ;  /* 0x000000bbb6b67221 */ /* 0x000fe40000010000 */
[----:B------:R-:W-:Y:S01]  /*115c0*/  FADD.FTZ R185, R184, R185 ;  /* 0x000000b9b8b97221 */ /* 0x000fe20000010000 */
[C---:B--2---:R-:W-:Y:S05]  /*115d0*/  HMMA.16816.F32.BF16 R4, R132.reuse, R136, R4 ;  /* 0x000000888404723c */ /* 0x044fea0000041804 */
[----:B------:R-:W-:Y:S02]  /*115e0*/  FADD.FTZ R182, R181, R182 ;  /* 0x000000b6b5b67221 */ /* 0x000fe40000010000 */
[----:B------:R-:W-:Y:S01]  /*115f0*/  FADD.FTZ R193, R193, R185 ;  /* 0x000000b9c1c17221 */ /* 0x000fe20000010000 */
[C---:B------:R-:W-:Y:S01]  /*11600*/  HMMA.16816.F32.BF16 R8, R132.reuse, R138, R8 ;  /* 0x0000008a8408723c */ /* 0x040fe20000041808 */
[----:B------:R-:W1:Y:S03]  /*11610*/  LDSM.16.MT88.4 R136, [R220+0x12800] ;  /* 0x01280000dc88783b */ /* 0x000e660000004200 */
[----:B------:R-:W-:Y:S02]  /*11620*/  FADD.FTZ R197, R197, R182 ;  /* 0x000000b6c5c57221 */ /* 0x000fe40000010000 */
[----:B------:R-:W-:Y:S02]  /*11630*/  FADD.FTZ R193, R194, R193 ;  /* 0x000000c1c2c17221 */ /* 0x000fe40000010000 */
[C---:B------:R-:W-:Y:S04]  /*11640*/  HMMA.16816.F32.BF16 R12, R132.reuse, R140, R12 ;  /* 0x0000008c840c723c */ /* 0x040fe8000004180c */
[----:B------:R-:W-:Y:S02]  /*11650*/  FADD.FTZ R197, R198, R197 ;  /* 0x000000c5c6c57221 */ /* 0x000fe40000010000 */
[----:B------:R-:W-:Y:S02]  /*11660*/  FADD.FTZ R195, R195, R193 ;  /* 0x000000c1c3c37221 */ /* 0x000fe40000010000 */
[C---:B------:R-:W-:Y:S01]  /*11670*/  HMMA.16816.F32.BF16 R16, R132.reuse, R142, R16 ;  /* 0x0000008e8410723c */ /* 0x040fe20000041810 */
[----:B------:R-:W2:Y:S03]  /*11680*/  LDSM.16.MT88.4 R140, [R221+0x14800] ;  /* 0x01480000dd8c783b */ /* 0x000ea60000004200 */
[----:B------:R-:W-:Y:S02]  /*11690*/  FADD.FTZ R200, R200, R197 ;  /* 0x000000c5c8c87221 */ /* 0x000fe40000010000 */
[----:B------:R-:W-:Y:S02]  /*116a0*/  FADD.FTZ R195, R196, R195 ;  /* 0x000000c3c4c37221 */ /* 0x000fe40000010000 */
[C---:B------:R-:W-:Y:S04]  /*116b0*/  HMMA.16816.F32.BF16 R20, R132.reuse, R144, R20 ;  /* 0x000000908414723c */ /* 0x040fe80000041814 */
[----:B------:R-:W-:Y:S04]  /*116c0*/  FADD.FTZ R200, R199, R200 ;  /* 0x000000c8c7c87221 */ /* 0x000fe80000010000 */
        /* <DEDUP_REMOVED lines=17> */
[C---:B------:R-:W-:Y:S01]  /*117e0*/  HMMA.16816.F32.BF16 R68, R132.reuse, R168, R68 ;  /* 0x000000a88444723c */ /* 0x040fe20000041844 */
[----:B------:R-:W-:Y:S07]  /*117f0*/  MUFU.EX2 R169, R178 ;  /* 0x000000b200a97308 */ /* 0x000fee0000000800 */
[C---:B------:R-:W-:Y:S03]  /*11800*/  HMMA.16816.F32.BF16 R72, R132.reuse, R170, R72 ;  /* 0x000000aa8448723c */ /* 0x040fe60000041848 */
[----:B------:R4:W5:Y:S04]  /*11810*/  MUFU.EX2 R168, R177 ;  /* 0x000000b100a87308 */ /* 0x0009680000000800 */
[----:B------:R-:W-:Y:S01]  /*11820*/  F2FP.BF16.PACK_AB R170, R191, R189 ;  /* 0x000000bdbfaa723e */ /* 0x000fe200000010ff */
[C---:B------:R-:W-:Y:S08]  /*11830*/  HMMA.16816.F32.BF16 R76, R132.reuse, R172, R76 ;  /* 0x000000ac844c723c */ /* 0x040ff0000004184c */
[C---:B------:R-:W-:Y:S01]  /*11840*/  HMMA.16816.F32.BF16 R80, R132.reuse, R174, R80 ;  /* 0x000000ae8450723c */ /* 0x040fe20000041850 */
[----:B------:R-:W-:Y:S07]  /*11850*/  LDSM.16.MT88.4 R172, [R220+0x11800] ;  /* 0x01180000dcac783b */ /* 0x000fee0000004200 */
[C---:B--2---:R-:W-:Y:S01]  /*11860*/  HMMA.16816.F32.BF16 R84, R132.reuse, R140, R84 ;  /* 0x0000008c8454723c */ /* 0x044fe20000041854 */
[----:B----4-:R-:W-:Y:S07]  /*11870*/  LDSM.16.MT88.4 R176, [R224+0x15800] ;  /* 0x01580000e0b0783b */ /* 0x010fee0000004200 */
        /* <DEDUP_REMOVED lines=17> */
[----:B------:R-:W-:Y:S01]  /*11990*/  F2FP.BF16.PACK_AB R132, R251, R252 ;  /* 0x000000fcfb84723e */ /* 0x000fe200000010ff */
        /* <DEDUP_REMOVED lines=13> */
[----:B------:R-:W1:Y:S07]  /*11a70*/  LDSM.16.MT88.4 R136, [R221+0x13000] ;  /* 0x01300000dd88783b */ /* 0x000e6e0000004200 */
[C---:B----4-:R-:W-:Y:S08]  /*11a80*/  HMMA.16816.F32.BF16 R12, R132.reuse, R148, R12 ;  /* 0x00000094840c723c */ /* 0x050ff0000004180c */
[C---:B------:R-:W-:Y:S01]  /*11a90*/  HMMA.16816.F32.BF16 R16, R132.reuse, R150, R16 ;  /* 0x000000968410723c */ /* 0x040fe20000041810 */
[----:B------:R-:W4:Y:S07]  /*11aa0*/  LDSM.16.MT88.4 R148, [R220+0x13000] ;  /* 0x01300000dc94783b */ /* 0x000f2e0000004200 */
        /* <DEDUP_REMOVED lines=9> */
[C---:B------:R-:W-:Y:S01]  /*11b40*/  HMMA.16816.F32.BF16 R48, R132.reuse, R158, R48 ;  /* 0x0000009e8430723c */ /* 0x040fe20000041830 */
[----:B------:R-:W-:Y:S07]  /*11b50*/  LDSM.16.MT88.4 R156, [R224+0x11800] ;  /* 0x01180000e09c783b */ /* 0x000fee0000004200 */
[C---:B-1----:R-:W-:Y:S08]  /*11b60*/  HMMA.16816.F32.BF16 R52, R132.reuse, R136, R52 ;  /* 0x000000888434723c */ /* 0x042ff00000041834 */
[C---:B------:R-:W-:Y:S01]  /*11b70*/  HMMA.16816.F32.BF16 R56, R132.reuse, R138, R56 ;  /* 0x0000008a8438723c */ /* 0x040fe20000041838 */
[----:B------:R-:W1:Y:S07]  /*11b80*/  LDSM.16.MT88.4 R136, [R220+0x15000] ;  /* 0x01500000dc88783b */ /* 0x000e6e0000004200 */
[C---:B----4-:R-:W-:Y:S08]  /*11b90*/  HMMA.16816.F32.BF16 R60, R132.reuse, R148, R60 ;  /* 0x00000094843c723c */ /* 0x050ff0000004183c */
[C---:B------:R-:W-:Y:S01]  /*11ba0*/  HMMA.16816.F32.BF16 R64, R132.reuse, R150, R64 ;  /* 0x000000968440723c */ /* 0x040fe20000041840 */
[----:B------:R-:W-:Y:S07]  /*11bb0*/  LDSM.16.MT88.4 R148, [R222+0x17000] ;  /* 0x01700000de94783b */ /* 0x000fee0000004200 */
[C---:B--2---:R-:W-:Y:S08]  /*11bc0*/  HMMA.16816.F32.BF16 R68, R132.reuse, R140, R68 ;  /* 0x0000008c8444723c */ /* 0x044ff00000041844 */
[C---:B------:R-:W-:Y:S01]  /*11bd0*/  HMMA.16816.F32.BF16 R72, R132.reuse, R142, R72 ;  /* 0x0000008e8448723c */ /* 0x040fe20000041848 */
[----:B------:R-:W2:Y:S07]  /*11be0*/  LDSM.16.MT88.4 R140, [R224+0x17000] ;  /* 0x01700000e08c783b */ /* 0x000eae0000004200 */
[C---:B------:R-:W-:Y:S08]  /*11bf0*/  HMMA.16816.F32.BF16 R76, R132.reuse, R160, R76 ;  /* 0x000000a0844c723c */ /* 0x040ff0000004184c */
[C---:B------:R-:W-:Y:S08]  /*11c00*/  HMMA.16816.F32.BF16 R80, R132.reuse, R162, R80 ;  /* 0x000000a28450723c */ /* 0x040ff00000041850 */
        /* <DEDUP_REMOVED lines=12> */
[C---:B---3--:R-:W-:Y:S08]  /*11cd0*/  HMMA.16816.F32.BF16 R116, R132.reuse, R144, R116 ;  /* 0x000000908474723c */ /* 0x048ff00000041874 */
[C---:B------:R-:W-:Y:S08]  /*11ce0*/  HMMA.16816.F32.BF16 R120, R132.reuse, R146, R120 ;  /* 0x000000928478723c */ /* 0x040ff00000041878 */
[C---:B-1----:R-:W-:Y:S08]  /*11cf0*/  HMMA.16816.F32.BF16 R124, R132.reuse, R136, R124 ;  /* 0x00000088847c723c */ /* 0x042ff0000004187c */
[----:B------:R-:W-:Y:S07]  /*11d00*/  HMMA.16816.F32.BF16 R128, R132, R138, R128 ;  /* 0x0000008a8480723c */ /* 0x000fee0000041880 */
[----:B-----5:R-:W-:Y:S02]  /*11d10*/  MOV R134, R168 ;  /* 0x000000a800867202 */ /* 0x020fe40000000f00 */
[----:B------:R-:W-:Y:S03]  /*11d20*/  MOV R135, R169 ;  /* 0x000000a900877202 */ /* 0x000fe60000000f00 */
[----:B------:R-:W-:Y:S01]  /*11d30*/  F2FP.BF16.PACK_AB R168, R190, R192 ;  /* 0x000000c0bea8723e */ /* 0x000fe200000010ff */
[----:B------:R-:W-:Y:S01]  /*11d40*/  FADD.FTZ R192, R192, R250 ;  /* 0x000000fac0c07221 */ /* 0x000fe20000010000 */
[----:B------:R-:W-:Y:S01]  /*11d50*/  F2FP.BF16.PACK_AB R169, R135, R188 ;  /* 0x000000bc87a9723e */ /* 0x000fe200000010ff */
[----:B------:R-:W-:Y:S01]  /*11d60*/  FADD.FTZ R188, R188, R202 ;  /* 0x000000cabcbc7221 */ /* 0x000fe20000010000 */
[-C--:B------:R-:W-:Y:S01]  /*11d70*/  F2FP.BF16.PACK_AB R171, R165, R134.reuse ;  /* 0x00000086a5ab723e */ /* 0x080fe200000010ff */
[----:B------:R-:W-:Y:S04]  /*11d80*/  FADD.FTZ R192, R190, R192 ;  /* 0x000000c0bec07221 */ /* 0x000fe80000010000 */
[----:B------:R-:W-:Y:S02]  /*11d90*/  FADD.FTZ R192, R189, R192 ;  /* 0x000000c0bdc07221 */ /* 0x000fe40000010000 */
[C---:B------:R-:W-:Y:S01]  /*11da0*/  HMMA.16816.F32.BF16 R160, R168.reuse, R156, R4 ;  /* 0x0000009ca8a0723c */ /* 0x040fe20000041804 */
[----:B------:R-:W1:Y:S04]  /*11db0*/  LDSM.16.MT88.4 R4, [R224+0x13800] ;  /* 0x01380000e004783b */ /* 0x000e680000004200 */
[----:B------:R-:W-:Y:S03]  /*11dc0*/  FADD.FTZ R247, R191, R192 ;  /* 0x000000c0bff77221 */ /* 0x000fe60000010000 */
[C---:B------:R-:W-:Y:S01]  /*11dd0*/  HMMA.16816.F32.BF16 R156, R168.reuse, R158, R8 ;  /* 0x0000009ea89c723c */ /* 0x040fe20000041808 */
[----:B------:R-:W3:Y:S07]  /*11de0*/  LDSM.16.MT88.4 R8, [R222+0x13800] ;  /* 0x01380000de08783b */ /* 0x000eee0000004200 */
[C---:B--2---:R-:W-:Y:S01]  /*11df0*/  HMMA.16816.F32.BF16 R152, R168.reuse, R148, R12 ;  /* 0x00000094a898723c */ /* 0x044fe2000004180c */
[----:B------:R-:W2:Y:S07]  /*11e00*/  LDSM.16.MT88.4 R12, [R221+0x13800] ;  /* 0x01380000dd0c783b */ /* 0x000eae0000004200 */
[C---:B------:R-:W-:Y:S01]  /*11e10*/  HMMA.16816.F32.BF16 R148, R168.reuse, R150, R16 ;  /* 0x00000096a894723c */ /* 0x040fe20000041810 */
[----:B------:R-:W4:Y:S07]  /*11e20*/  LDSM.16.MT88.4 R16, [R220+0x13800] ;  /* 0x01380000dc10783b */ /* 0x000f2e0000004200 */
[C---:B------:R-:W-:Y:S01]  /*11e30*/  HMMA.16816.F32.BF16 R144, R168.reuse, R140, R20 ;  /* 0x0000008ca890723c */ /* 0x040fe20000041814 */
[----:B------:R-:W5:Y:S07]  /*11e40*/  LDSM.16.MT88.4 R20, [R222+0x15800] ;  /* 0x01580000de14783b */ /* 0x000f6e0000004200 */
[C---:B------:R-:W-:Y:S01]  /*11e50*/  HMMA.16816.F32.BF16 R140, R168.reuse, R142, R24 ;  /* 0x0000008ea88c723c */ /* 0x040fe20000041818 */
[----:B------:R-:W2:Y:S07]  /*11e60*/  LDSM.16.MT88.4 R24, [R221+0x15800] ;  /* 0x01580000dd18783b */ /* 0x000eae0000004200 */
[C---:B------:R-:W-:Y:S01]  /*11e70*/  HMMA.16816.F32.BF16 R136, R168.reuse, R172, R28 ;  /* 0x000000aca888723c */ /* 0x040fe2000004181c */
[----:B------:R-:W2:Y:S06]  /*11e80*/  LDSM.16.MT88.4 R28, [R220+0x15800] ;  /* 0x01580000dc1c783b */ /* 0x000eac0000004200 */
[----:B------:R-:W-:Y:S02]  /*11e90*/  MOV R173, R134 ;  /* 0x0000008600ad7202 */ /* 0x000fe40000000f00 */
[----:B------:R-:W-:Y:S02]  /*11ea0*/  MOV R172, R135 ;  /* 0x0000008700ac7202 */ /* 0x000fe40000000f00 */
[C---:B------:R-:W-:Y:S01]  /*11eb0*/  HMMA.16816.F32.BF16 R132, R168.reuse, R174, R32 ;  /* 0x000000aea884723c */ /* 0x040fe20000041820 */
[----:B------:R-:W4:Y:S02]  /*11ec0*/  LDSM.16.MT88.4 R32, [R224+0x17800] ;  /* 0x01780000e020783b */ /* 0x000f240000004200 */
[----:B------:R-:W-:Y:S04]  /*11ed0*/  FADD.FTZ R188, R172, R188 ;  /* 0x000000bcacbc7221 */ /* 0x000fe80000010000 */
[----:B------:R-:W-:Y:S01]  /*11ee0*/  FADD.FTZ R188, R173, R188 ;  /* 0x000000bcadbc7221 */ /* 0x000fe20000010000 */
[C---:B-1----:R-:W-:Y:S04]  /*11ef0*/  HMMA.16816.F32.BF16 R36, R168.reuse, R4, R36 ;  /* 0x00000004a824723c */ /* 0x042fe80000041824 */
[----:B------:R-:W-:Y:S04]  /*11f00*/  FADD.FTZ R246, R165, R188 ;  /* 0x000000bca5f67221 */ /* 0x000fe80000010000 */
        /* <DEDUP_REMOVED lines=8> */
[C---:B----4-:R-:W-:Y:S08]  /*11f90*/  HMMA.16816.F32.BF16 R60, R168.reuse, R16, R60 ;  /* 0x00000010a83c723c */ /* 0x050ff0000004183c */
[C---:B------:R-:W-:Y:S08]  /*11fa0*/  HMMA.16816.F32.BF16 R64, R168.reuse, R18, R64 ;  /* 0x00000012a840723c */ /* 0x040ff00000041840 */
[C---:B------:R-:W-:Y:S08]  /*11fb0*/  HMMA.16816.F32.BF16 R68, R168.reuse, R176, R68 ;  /* 0x000000b0a844723c */ /* 0x040ff00000041844 */
[C---:B------:R-:W-:Y:S08]  /*11fc0*/  HMMA.16816.F32.BF16 R72, R168.reuse, R178, R72 ;  /* 0x000000b2a848723c */ /* 0x040ff00000041848 */
        /* <DEDUP_REMOVED lines=12> */
[C---:B--2---:R-:W-:Y:S08]  /*12090*/  HMMA.16816.F32.BF16 R124, R168.reuse, R12, R124 ;  /* 0x0000000ca87c723c */ /* 0x044ff0000004187c */
[----:B------:R-:W-:Y:S01]  /*120a0*/  HMMA.16816.F32.BF16 R128, R168, R14, R128 ;  /* 0x0000000ea880723c */ /* 0x000fe20000041880 */
[----:B------:R-:W-:-:S07]  /*120b0*/  @P0 BRA `(.L_x_2319) ;  /* 0xffffb43000000947 */ /* 0x000fce000383ffff */
.L_x_2315:
[----:B------:R-:W1:Y:S01]  /*120c0*/  SHFL.BFLY PT, R2, R247, 0x2, 0x1f ;  /* 0x0c401f00f7027f89 */ /* 0x000e6200000e0000 */
[----:B------:R-:W-:Y:S01]  /*120d0*/  MOV R4, 0x3f800000 ;  /* 0x3f80000000047802 */ /* 0x000fe20000000f00 */
[----:B------:R-:W2:Y:S01]  /*120e0*/  S2UR UR6, SR_CTAID.Y ;  /* 0x00000000000679c3 */ /* 0x000ea20000002600 */
[----:B------:R-:W-:Y:S01]  /*120f0*/  MOV R5, 0x3f800000 ;  /* 0x3f80000000057802 */ /* 0x000fe20000000f00 */
[----:B------:R-:W3:Y:S01]  /*12100*/  SHFL.BFLY PT, R0, R246, 0x2, 0x1f ;  /* 0x0c401f00f6007f89 */ /* 0x000ee200000e0000 */
[----:B------:R-:W-:Y:S01]  /*12110*/  UISETP.NE.AND UP1, UPT, UR28, -0x1, UPT ;  /* 0xffffffff1c00788c */ /* 0x000fe2000bf25270 */
[----:B------:R-:W-:Y:S01]  /*12120*/  BSSY B0, `(.L_x_2320) ;  /* 0x0000179000007945 */ /* 0x000fe20003800000 */
[----:B------:R-:W-:Y:S01]  /*12130*/  ULDC.64 UR4, c[0x0][0x1e8] ;  /* 0x00007a0000047ab9 */ /* 0x000fe20000000a00 */
[----:B------:R-:W4:Y:S02]  /*12140*/  S2R R6, SR_TID.X ;  /* 0x0000000000067919 */ /* 0x000f240000002100 */
[----:B------:R-:W5:Y:S06]  /*12150*/  S2UR UR7, SR_CTAID.Z ;  /* 0x00000000000779c3 */ /* 0x000f6c0000002700 */
[----:B------:R-:W-:-:S04]  /*12160*/  @UP1 UIMAD.WIDE.U32 UR10, UR28, UR4, URZ ;  /* 0x000000041c0a12a5 */ /* 0x000fc8000f8e003f */
[----:B------:R-:W-:-:S03]  /*12170*/  @UP1 UIMAD UR8, UR28, UR5, UR11 ;  /* 0x000000051c0812a4 */ /* 0x000fc6000f8e020b */
[----:B------:R-:W-:Y:S01]  /*12180*/  ULDC.U8 UR11, c[0x0][0x328] ;  /* 0x0000ca00000b7ab9 */ /* 0x000fe20000000000 */
[----:B-1----:R-:W-:Y:S01]  /*12190*/  FADD.FTZ R247, R2, R247 ;  /* 0x000000f702f77221 */ /* 0x002fe20000010000 */
[----:B------:R-:W-:Y:S02]  /*121a0*/  UISETP.NE.AND UP2, UPT, UR11, URZ, UPT ;  /* 0x0000003f0b00728c */ /* 0x000fe4000bf45270 */
[----:B--2---:R-:W-:Y:S01]  /*121b0*/  @!UP1 USHF.R.S32.HI UR9, URZ, 0x1f, UR6 ;  /* 0x0000001f3f099899 */ /* 0x004fe20008011406 */
[----:B---3--:R-:W-:Y:S01]  /*121c0*/  FADD.FTZ R246, R0, R246 ;  /* 0x000000f600f67221 */ /* 0x008fe20000010000 */
[----:B------:R-:W1:Y:S01]  /*121d0*/  SHFL.BFLY PT, R2, R247, 0x1, 0x1f ;  /* 0x0c201f00f7027f89 */ /* 0x000e6200000e0000 */
[----:B------:R-:W-:Y:S01]  /*121e0*/  ULDC.64 UR4, c[0x0][0x1e0] ;  /* 0x0000780000047ab9 */ /* 0x000fe20000000a00 */
[----:B----4-:R-:W-:Y:S02]  /*121f0*/  SHF.R.S32.HI R7, RZ, 0x1f, R6 ;  /* 0x0000001fff077819 */ /* 0x010fe40000011406 */
[----:B------:R-:W2:Y:S01]  /*12200*/  SHFL.BFLY PT, R0, R246, 0x1, 0x1f ;  /* 0x0c201f00f6007f89 */ /* 0x000ea200000e0000 */
[----:B------:R-:W-:Y:S01]  /*12210*/  UISETP.NE.OR UP0, UPT, UR28, -0x1, !UP2 ;  /* 0xffffffff1c00788c */ /* 0x000fe2000d705670 */
[----:B------:R-:W-:Y:S01]  /*12220*/  LEA.HI R8, R7, R6, RZ, 0x2 ;  /* 0x0000000607087211 */ /* 0x000fe200078f10ff */
[----:B------:R-:W-:-:S02]  /*12230*/  @!UP1 UIMAD UR9, UR9, UR4, URZ ;  /* 0x00000004090992a4 */ /* 0x000fc4000f8e023f */
[----:B-----5:R-:W-:Y:S01]  /*12240*/  @UP2 UMOV UR11, UR7 ;  /* 0x00000007000b2c82 */ /* 0x020fe20008000000 */
[--C-:B------:R-:W-:Y:S01]  /*12250*/  SHF.R.S32.HI R10, RZ, 0x2, R8.reuse ;  /* 0x00000002ff0a7819 */ /* 0x100fe20000011408 */
[----:B------:R-:W-:Y:S01]  /*12260*/  @!UP1 UIMAD UR12, UR6, UR5, UR9 ;  /* 0x00000005060c92a4 */ /* 0x000fe2000f8e0209 */
[----:B------:R-:W-:Y:S01]  /*12270*/  SHF.R.S32.HI R9, RZ, 0x1f, R8 ;  /* 0x0000001fff097819 */ /* 0x000fe20000011408 */
[----:B------:R-:W-:Y:S01]  /*12280*/  @!UP1 UIMAD.WIDE.U32 UR14, UR6, UR4, URZ ;  /* 0x00000004060e92a5 */ /* 0x000fe2000f8e003f */
[----:B------:R-:W-:Y:S01]  /*12290*/  LOP3.LUT R8, R8, 0x3ffffffc, RZ, 0xc0, !PT ;  /* 0x3ffffffc08087812 */ /* 0x000fe200078ec0ff */
[----:B------:R-:W-:Y:S01]  /*122a0*/  ULDC UR9, c[0x0][0x214] ;  /* 0x0000850000097ab9 */ /* 0x000fe20000000800 */
[----:B------:R-:W-:Y:S01]  /*122b0*/  LEA.HI R9, R9, R10, RZ, 0x3 ;  /* 0x0000000a09097211 */ /* 0x000fe200078f18ff */
[----:B------:R-:W-:Y:S01]  /*122c0*/  @!UP0 UIMAD UR28, UR6, UR9, URZ ;  /* 0x00000009061c82a4 */ /* 0x000fe2000f8e023f */
[----:B------:R-:W-:Y:S01]  /*122d0*/  IADD3 R8, -R8, R6, RZ ;  /* 0x0000000608087210 */ /* 0x000fe20007ffe1ff */
[----:B------:R-:W-:Y:S01]  /*122e0*/  ULDC UR5, c[0x0][0x234] ;  /* 0x00008d0000057ab9 */ /* 0x000fe20000000800 */
[----:B------:R-:W-:Y:S01]  /*122f0*/  LOP3.LUT R9, R9, 0xfffffff8, RZ, 0xc0, !PT ;  /* 0xfffffff809097812 */ /* 0x000fe200078ec0ff */
[----:B------:R-:W-:Y:S01]  /*12300*/  @UP2 UIMAD UR5, UR11, UR5, UR28 ;  /* 0x000000050b0522a4 */ /* 0x000fe2000f8e021c */
[----:B-1----:R-:W-:-:S02]  /*12310*/  FADD.FTZ R2, R247, R2 ;  /* 0x00000002f7027221 */ /* 0x002fc40000010000 */
[----:B------:R-:W-:Y:S01]  /*12320*/  IADD3 R9, R10, -R9, RZ ;  /* 0x800000090a097210 */ /* 0x000fe20007ffe0ff */
[----:B------:R-:W-:Y:S01]  /*12330*/  ULDC UR4, c[0x0][0x1c0] ;  /* 0x0000700000047ab9 */ /* 0x000fe20000000800 */
[----:B------:R-:W-:Y:S01]  /*12340*/  LEA.HI R10, R7, R6, RZ, 0x5 ;  /* 0x00000006070a7211 */ /* 0x000fe200078f28ff */
[----:B--2---:R-:W-:Y:S01]  /*12350*/  FADD.FTZ R0, R246, R0 ;  /* 0x00000000f6007221 */ /* 0x004fe20000010000 */
[----:B------:R-:W-:Y:S01]  /*12360*/  FSETP.NE.FTZ.AND P4, PT, R2, RZ, PT ;  /* 0x000000ff0200720b */ /* 0x000fe20003f95000 */
[----:B------:R-:W-:Y:S01]  /*12370*/  @!UP2 UMOV UR11, UR7 ;  /* 0x00000007000bac82 */ /* 0x000fe20008000000 */
[----:B------:R-:W-:Y:S01]  /*12380*/  SHF.L.U32 R12, R9, 0x6, RZ ;  /* 0x00000006090c7819 */ /* 0x000fe200000006ff */
[----:B------:R-:W-:Y:S01]  /*12390*/  @!UP2 UIMAD UR4, UR6, UR4, UR11 ;  /* 0x000000040604a2a4 */ /* 0x000fe2000f8e020b */
[----:B------:R-:W-:Y:S01]  /*123a0*/  FSETP.NE.FTZ.AND P3, PT, R0, RZ, PT ;  /* 0x000000ff0000720b */ /* 0x000fe20003f75000 */
[----:B------:R-:W-:Y:S01]  /*123b0*/  @!UP1 UIADD3 UR8, UR15, UR12, URZ ;  /* 0x0000000c0f089290 */ /* 0x000fe2000fffe03f */
[----:B------:R-:W-:Y:S01]  /*123c0*/  SHF.R.S32.HI R11, RZ, 0x5, R10 ;  /* 0x00000005ff0b7819 */ /* 0x000fe2000001140a */
[----:B------:R-:W-:Y:S01]  /*123d0*/  @!UP2 UIMAD UR5, UR4, UR9, URZ ;  /* 0x000000090405a2a4 */ /* 0x000fe2000f8e023f */
[----:B------:R-:W-:Y:S01]  /*123e0*/  LOP3.LUT R12, R12, 0x1c0, RZ, 0xc0, !PT ;  /* 0x000001c00c0c7812 */ /* 0x000fe200078ec0ff */
[----:B------:R-:W-:Y:S01]  /*123f0*/  @!UP1 UMOV UR10, UR14 ;  /* 0x0000000e000a9c82 */ /* 0x000fe20008000000 */
[----:B------:R-:W-:-:S02]  /*12400*/  LOP3.LUT R13, R9, 0x1, RZ, 0xc0, !PT ;  /* 0x00000001090d7812 */ /* 0x000fc400078ec0ff */
[----:B------:R-:W-:Y:S01]  /*12410*/  LEA R8, R11, R8, 0x9 ;  /* 0x000000080b087211 */ /* 0x000fe200078e48ff */
[----:B------:R-:W1:Y:S01]  /*12420*/  @P4 MUFU.RCP R4, R2 ;  /* 0x0000000200044308 */ /* 0x000e620000001000 */
[----:B------:R-:W-:Y:S02]  /*12430*/  LEA.HI R12, R12, R12, RZ, 0x1d ;  /* 0x0000000c0c0c7211 */ /* 0x000fe400078fe8ff */
[----:B------:R-:W-:Y:S02]  /*12440*/  ISETP.NE.U32.AND P0, PT, R13, 0x1, PT ;  /* 0x000000010d00780c */ /* 0x000fe40003f05070 */
[----:B------:R-:W-:Y:S02]  /*12450*/  LEA R8, R8, R12, 0x1 ;  /* 0x0000000c08087211 */ /* 0x000fe400078e08ff */
[----:B------:R-:W-:Y:S01]  /*12460*/  R2P PR, R9, 0x6 ;  /* 0x0000000609007804 */ /* 0x000fe20000000000 */
[----:B------:R-:W2:Y:S01]  /*12470*/  @P3 MUFU.RCP R5, R0 ;  /* 0x0000000000053308 */ /* 0x000ea20000001000 */
[----:B------:R-:W-:-:S02]  /*12480*/  SHF.L.U32 R8, R8, 0x1, RZ ;  /* 0x0000000108087819 */ /* 0x000fc400000006ff */
[----:B------:R-:W-:Y:S02]  /*12490*/  MOV R9, 0x20 ;  /* 0x0000002000097802 */ /* 0x000fe40000000f00 */
[----:B------:R-:W-:Y:S02]  /*124a0*/  IADD3 R12, R8, -0x10, RZ ;  /* 0xfffffff0080c7810 */ /* 0x000fe40007ffe0ff */
[----:B------:R-:W-:Y:S01]  /*124b0*/  SEL R9, R9, 0xffffffe0, !P1 ;  /* 0xffffffe009097807 */ /* 0x000fe20004800000 */
[----:B-1----:R-:W-:Y:S01]  /*124c0*/  FMUL.FTZ R160, R4, R160 ;  /* 0x000000a004a07220 */ /* 0x002fe20000410000 */
[----:B------:R-:W-:Y:S01]  /*124d0*/  @P0 IADD3 R12, R8, 0x10, RZ ;  /* 0x00000010080c0810 */ /* 0x000fe20007ffe0ff */
[----:B------:R-:W-:Y:S01]  /*124e0*/  FMUL.FTZ R161, R4, R161 ;  /* 0x000000a104a17220 */ /* 0x000fe20000410000 */
[----:B------:R-:W-:Y:S01]  /*124f0*/  IADD3 R13, R8, R9, RZ ;  /* 0x00000009080d7210 */ /* 0x000fe20007ffe0ff */
[C---:B------:R-:W-:Y:S01]  /*12500*/  FMUL.FTZ R156, R4.reuse, R156 ;  /* 0x0000009c049c7220 */ /* 0x040fe20000410000 */
[----:B------:R-:W-:Y:S01]  /*12510*/  IADD3 R9, R9, R12, RZ ;  /* 0x0000000c09097210 */ /* 0x000fe20007ffe0ff */
[C---:B------:R-:W-:Y:S01]  /*12520*/  FMUL.FTZ R157, R4.reuse, R157 ;  /* 0x0000009d049d7220 */ /* 0x040fe20000410000 */
[----:B------:R-:W-:Y:S01]  /*12530*/  F2FP.BF16.PACK_AB R160, R161, R160 ;  /* 0x000000a0a1a0723e */ /* 0x000fe200000010ff */
[C---:B------:R-:W-:Y:S01]  /*12540*/  FMUL.FTZ R152, R4.reuse, R152 ;  /* 0x0000009804987220 */ /* 0x040fe20000410000 */
[----:B------:R-:W1:Y:S01]  /*12550*/  @P4 MUFU.LG2 R2, R2 ;  /* 0x0000000200024308 */ /* 0x000e620000000c00 */
[C---:B------:R-:W-:Y:S01]  /*12560*/  FMUL.FTZ R153, R4.reuse, R153 ;  /* 0x0000009904997220 */ /* 0x040fe20000410000 */
[----:B------:R-:W-:Y:S01]  /*12570*/  F2FP.BF16.PACK_AB R156, R157, R156 ;  /* 0x0000009c9d9c723e */ /* 0x000fe200000010ff */
[C---:B------:R-:W-:Y:S01]  /*12580*/  FMUL.FTZ R148, R4.reuse, R148 ;  /* 0x0000009404947220 */ /* 0x040fe20000410000 */
[----:B------:R-:W-:Y:S01]  /*12590*/  STS [R8], R160 ;  /* 0x000000a008007388 */ /* 0x000fe20000000800 */
        /* <DEDUP_REMOVED lines=84> */
[----:B------:R-:W-:Y:S01]  /*12ae0*/  FMUL.FTZ R4, R4, R129 ;  /* 0x0000008104047220 */ /* 0x000fe20000410000 */
[----:B------:R-:W-:Y:S01]  /*12af0*/  F2FP.BF16.PACK_AB R124, R125, R124 ;  /* 0x0000007c7d7c723e */ /* 0x000fe200000010ff */
[C---:B--2---:R-:W-:Y:S02]  /*12b00*/  FMUL.FTZ R163, R5.reuse, R163 ;  /* 0x000000a305a37220 */ /* 0x044fe40000410000 */
[C---:B------:R-:W-:Y:S01]  /*12b10*/  FMUL.FTZ R162, R5.reuse, R162 ;  /* 0x000000a205a27220 */ /* 0x040fe20000410000 */
[----:B------:R-:W-:Y:S01]  /*12b20*/  F2FP.BF16.PACK_AB R128, R4, R128 ;  /* 0x000000800480723e */ /* 0x000fe200000010ff */
        /* <DEDUP_REMOVED lines=8> */
[C---:B------:R-:W-:Y:S01]  /*12bb0*/  FMUL.FTZ R151, R5.reuse, R151 ;  /* 0x0000009705977220 */ /* 0x040fe20000410000 */
[----:B------:R-:W-:Y:S01]  /*12bc0*/  IADD3 R14, R8, R4, RZ ;  /* 0x00000004080e7210 */ /* 0x000fe20007ffe0ff */
[----:B------:R-:W-:Y:S01]  /*12bd0*/  FMUL.FTZ R150, R5, R150 ;  /* 0x0000009605967220 */ /* 0x000fe20000410000 */
[----:B------:R-:W-:Y:S01]  /*12be0*/  F2FP.BF16.PACK_AB R154, R155, R154 ;  /* 0x0000009a9b9a723e */ /* 0x000fe200000010ff */
[C---:B------:R-:W-:Y:S01]  /*12bf0*/  FMUL.FTZ R147, R5.reuse, R147 ;  /* 0x0000009305937220 */ /* 0x040fe20000410000 */
[----:B------:R-:W-:Y:S01]  /*12c00*/  STS [R8+0x400], R162 ;  /* 0x000400a208007388 */ /* 0x000fe20000000800 */
[----:B------:R-:W-:Y:S01]  /*12c10*/  FMUL.FTZ R146, R5, R146 ;  /* 0x0000009205927220 */ /* 0x000fe20000410000 */
[----:B------:R-:W-:Y:S01]  /*12c20*/  F2FP.BF16.PACK_AB R150, R151, R150 ;  /* 0x000000969796723e */ /* 0x000fe200000010ff */
[C---:B------:R-:W-:Y:S01]  /*12c30*/  FMUL.FTZ R143, R5.reuse, R143 ;  /* 0x0000008f058f7220 */ /* 0x040fe20000410000 */
[----:B------:R-:W-:Y:S01]  /*12c40*/  IADD3 R15, R4, R12, RZ ;  /* 0x0000000c040f7210 */ /* 0x000fe20007ffe0ff */
[----:B------:R-:W-:Y:S01]  /*12c50*/  FMUL.FTZ R142, R5, R142 ;  /* 0x0000008e058e7220 */ /* 0x000fe20000410000 */
[----:B------:R-:W-:Y:S01]  /*12c60*/  F2FP.BF16.PACK_AB R146, R147, R146 ;  /* 0x000000929392723e */ /* 0x000fe200000010ff */
[C---:B------:R-:W-:Y:S01]  /*12c70*/  FMUL.FTZ R139, R5.reuse, R139 ;  /* 0x0000008b058b7220 */ /* 0x040fe20000410000 */
[----:B------:R-:W-:Y:S01]  /*12c80*/  STS [R12], R156 ;  /* 0x0000009c0c007388 */ /* 0x000fe20000000800 */
[----:B------:R-:W-:Y:S01]  /*12c90*/  FMUL.FTZ R138, R5, R138 ;  /* 0x0000008a058a7220 */ /* 0x000fe20000410000 */
[----:B------:R-:W-:Y:S01]  /*12ca0*/  F2FP.BF16.PACK_AB R142, R143, R142 ;  /* 0x0000008e8f8e723e */ /* 0x000fe200000010ff */
[C---:B------:R-:W-:Y:S01]  /*12cb0*/  FMUL.FTZ R135, R5.reuse, R135 ;  /* 0x0000008705877220 */ /* 0x040fe20000410000 */
[----:B------:R-:W-:Y:S01]  /*12cc0*/  STS [R12+0x400], R158 ;  /* 0x0004009e0c007388 */ /* 0x000fe20000000800 */
[----:B------:R-:W-:Y:S01]  /*12cd0*/  FMUL.FTZ R134, R5, R134 ;  /* 0x0000008605867220 */ /* 0x000fe20000410000 */
[----:B------:R-:W-:Y:S01]  /*12ce0*/  F2FP.BF16.PACK_AB R138, R139, R138 ;  /* 0x0000008a8b8a723e */ /* 0x000fe200000010ff */
[----:B------:R-:W-:Y:S01]  /*12cf0*/  FMUL.FTZ R39, R5, R39 ;  /* 0x0000002705277220 */ /* 0x000fe20000410000 */
[----:B------:R-:W-:Y:S01]  /*12d00*/  IADD3 R16, R13, R4, RZ ;  /* 0x000000040d107210 */ /* 0x000fe20007ffe0ff */
[----:B------:R-:W-:Y:S01]  /*12d10*/  FMUL.FTZ R38, R5, R38 ;  /* 0x0000002605267220 */ /* 0x000fe20000410000 */
[----:B------:R-:W-:Y:S01]  /*12d20*/  F2FP.BF16.PACK_AB R134, R135, R134 ;  /* 0x000000868786723e */ /* 0x000fe200000010ff */
[C---:B------:R-:W-:Y:S01]  /*12d30*/  FMUL.FTZ R43, R5.reuse, R43 ;  /* 0x0000002b052b7220 */ /* 0x040fe20000410000 */
[----:B------:R-:W-:Y:S01]  /*12d40*/  STS [R13], R152 ;  /* 0x000000980d007388 */ /* 0x000fe20000000800 */
[----:B------:R-:W-:Y:S01]  /*12d50*/  FMUL.FTZ R42, R5, R42 ;  /* 0x0000002a052a7220 */ /* 0x000fe20000410000 */
[----:B------:R-:W-:Y:S01]  /*12d60*/  IADD3 R17, R9, R4, RZ ;  /* 0x0000000409117210 */ /* 0x000fe20007ffe0ff */
[C---:B------:R-:W-:Y:S01]  /*12d70*/  FMUL.FTZ R47, R5.reuse, R47 ;  /* 0x0000002f052f7220 */ /* 0x040fe20000410000 */
[----:B------:R-:W-:Y:S01]  /*12d80*/  STS [R13+0x400], R154 ;  /* 0x0004009a0d007388 */ /* 0x000fe20000000800 */
        /* <DEDUP_REMOVED lines=86> */
[----:B-1----:R-:W-:Y:S01]  /*132f0*/  @P4 FMUL.FTZ R2, R2, 0.69314718246459960938 ;  /* 0x3f31721802024820 */ /* 0x002fe20000410000 */
[----:B------:R-:W-:Y:S01]  /*13300*/  STS [R15+0x2400], R58 ;  /* 0x0024003a0f007388 */ /* 0x000fe20000000800 */
[----:B------:R-:W-:-:S02]  /*13310*/  F2FP.BF16.PACK_AB R126, R127, R126 ;  /* 0x0000007e7f7e723e */ /* 0x000fc400000010ff */
[----:B------:R-:W-:Y:S01]  /*13320*/  F2FP.BF16.PACK_AB R5, R131, R5 ;  /* 0x000000058305723e */ /* 0x000fe200000010ff */
        /* <DEDUP_REMOVED lines=27> */
[----:B------:R-:W-:Y:S01]  /*134e0*/  STS [R9+0x6400], R114 ;  /* 0x0064007209007388 */ /* 0x000fe20000000800 */
[----:B-1----:R-:W-:-:S02]  /*134f0*/  LOP3.LUT R8, R10, 0xffffffe0, RZ, 0xc0, !PT ;  /* 0xffffffe00a087812 */ /* 0x002fc400078ec0ff */
[----:B------:R-:W-:Y:S01]  /*13500*/  SHF.R.S32.HI R10, RZ, 0x1f, R11 ;  /* 0x0000001fff0a7819 */ /* 0x000fe2000001140b */
[----:B------:R-:W-:Y:S01]  /*13510*/  STS [R14+0x6000], R116 ;  /* 0x006000740e007388 */ /* 0x000fe20000000800 */
[----:B------:R-:W-:Y:S02]  /*13520*/  IADD3 R8, -R8, R6, RZ ;  /* 0x0000000608087210 */ /* 0x000fe40007ffe1ff */
[----:B------:R-:W-:Y:S01]  /*13530*/  LEA.HI R10, R10, R11, RZ, 0x2 ;  /* 0x0000000b0a0a7211 */ /* 0x000fe200078f10ff */
[----:B------:R-:W-:Y:S01]  /*13540*/  STS [R14+0x6400], R118 ;  /* 0x006400760e007388 */ /* 0x000fe20000000800 */
[----:B------:R-:W-:Y:S02]  /*13550*/  LOP3.LUT P0, RZ, R8, 0x3, RZ, 0xc0, !PT ;  /* 0x0000000308ff7812 */ /* 0x000fe4000780c0ff */
[----:B------:R-:W1:Y:S01]  /*13560*/  @P3 MUFU.LG2 R8, R0 ;  /* 0x0000000000083308 */ /* 0x000e620000000c00 */
[----:B------:R-:W-:Y:S01]  /*13570*/  STS [R15+0x6000], R120 ;  /* 0x006000780f007388 */ /* 0x000fe20000000800 */
[----:B------:R-:W-:-:S03]  /*13580*/  LOP3.LUT R10, R10, 0xffffffc, RZ, 0xc0, !PT ;  /* 0x0ffffffc0a0a7812 */ /* 0x000fc600078ec0ff */
[----:B------:R-:W-:Y:S01]  /*13590*/  STS [R15+0x6400], R122 ;  /* 0x0064007a0f007388 */ /* 0x000fe20000000800 */
[----:B------:R-:W-:Y:S02]  /*135a0*/  IADD3 R11, R11, -R10, RZ ;  /* 0x8000000a0b0b7210 */ /* 0x000fe40007ffe0ff */
[----:B------:R-:W-:Y:S01]  /*135b0*/  MOV R10, 0x7f800000 ;  /* 0x7f800000000a7802 */ /* 0x000fe20000000f00 */
[----:B------:R-:W-:Y:S04]  /*135c0*/  STS [R16+0x6000], R124 ;  /* 0x0060007c10007388 */ /* 0x000fe80000000800 */
[----:B------:R-:W-:Y:S01]  /*135d0*/  STS [R16+0x6400], R126 ;  /* 0x0064007e10007388 */ /* 0x000fe20000000800 */
[----:B-1----:R-:W-:-:S03]  /*135e0*/  @P3 FMUL.FTZ R8, R8, 0.69314718246459960938 ;  /* 0x3f31721808083820 */ /* 0x002fc60000410000 */
[----:B------:R-:W-:Y:S01]  /*135f0*/  STS [R17+0x6000], R128 ;  /* 0x0060008011007388 */ /* 0x000fe20000000800 */
[----:B------:R-:W-:-:S03]  /*13600*/  @P3 FFMA.FTZ R10, R3, c[0x0][0x238], R8 ;  /* 0x00008e00030a3a23 */ /* 0x000fc60000010008 */
[----:B------:R1:W-:Y:S04]  /*13610*/  STS [R17+0x6400], R5 ;  /* 0x0064000511007388 */ /* 0x0003e80000000800 */
[----:B------:R-:W-:Y:S06]  /*13620*/  BAR.SYNC.DEFER_BLOCKING 0x0 ;  /* 0x0000000000007b1d */ /* 0x000fec0000010000 */
[----:B------:R-:W1:Y:S04]  /*13630*/  S2R R4, SR_TID.X ;  /* 0x0000000000047919 */ /* 0x000e680000002100 */
[----:B------:R2:W3:Y:S04]  /*13640*/  LDS.128 R68, [R235] ;  /* 0x00000000eb447984 */ /* 0x0004e80000000c00 */
[----:B------:R2:W4:Y:S01]  /*13650*/  LDS.128 R64, [R235+0x800] ;  /* 0x00080000eb407984 */ /* 0x0005220000000c00 */
[----:B-1----:R-:W-:-:S03]  /*13660*/  SHF.R.S32.HI R5, RZ, 0x1f, R4 ;  /* 0x0000001fff057819 */ /* 0x002fc60000011404 */
[----:B------:R2:W1:Y:S01]  /*13670*/  LDS.128 R60, [R235+0x1000] ;  /* 0x00100000eb3c7984 */ /* 0x0004620000000c00 */
[----:B------:R-:W-:-:S03]  /*13680*/  LEA.HI R9, R5, R4, RZ, 0x5 ;  /* 0x0000000405097211 */ /* 0x000fc600078f28ff */
[----:B------:R2:W1:Y:S01]  /*13690*/  LDS.128 R56, [R235+0x1800] ;  /* 0x00180000eb387984 */ /* 0x0004620000000c00 */
[----:B------:R-:W-:-:S03]  /*136a0*/  LOP3.LUT R9, R9, 0xffffffe0, RZ, 0xc0, !PT ;  /* 0xffffffe009097812 */ /* 0x000fc600078ec0ff */
[----:B------:R2:W1:Y:S01]  /*136b0*/  LDS.128 R52, [R235+0x2000] ;  /* 0x00200000eb347984 */ /* 0x0004620000000c00 */
[----:B------:R-:W-:-:S03]  /*136c0*/  IADD3 R9, -R9, R4, RZ ;  /* 0x0000000409097210 */ /* 0x000fc60007ffe1ff */
[----:B------:R2:W1:Y:S01]  /*136d0*/  LDS.128 R48, [R235+0x2800] ;  /* 0x00280000eb307984 */ /* 0x0004620000000c00 */
[----:B------:R-:W-:-:S03]  /*136e0*/  SHF.R.S32.HI R0, RZ, 0x1f, R9 ;  /* 0x0000001fff007819 */ /* 0x000fc60000011409 */
[----:B------:R2:W1:Y:S01]  /*136f0*/  LDS.128 R44, [R235+0x3000] ;  /* 0x00300000eb2c7984 */ /* 0x0004620000000c00 */
[----:B------:R-:W-:-:S03]  /*13700*/  LEA.HI R0, R0, R9, RZ, 0x2 ;  /* 0x0000000900007211 */ /* 0x000fc600078f10ff */
[----:B------:R2:W1:Y:S01]  /*13710*/  LDS.128 R40, [R235+0x3800] ;  /* 0x00380000eb287984 */ /* 0x0004620000000c00 */
[----:B------:R-:W-:Y:S01]  /*13720*/  MOV R9, 0x7f800000 ;  /* 0x7f80000000097802 */ /* 0x000fe20000000f00 */
[----:B------:R-:W-:Y:S01]  /*13730*/  @P4 FFMA.FTZ R9, R164, c[0x0][0x238], R2 ;  /* 0x00008e00a4094a23 */ /* 0x000fe20000010002 */
[----:B------:R-:W-:Y:S01]  /*13740*/  SHF.R.S32.HI R0, RZ, 0x2, R0 ;  /* 0x00000002ff007819 */ /* 0x000fe20000011400 */
[----:B------:R2:W1:Y:S03]  /*13750*/  LDS.128 R36, [R235+0x4000] ;  /* 0x00400000eb247984 */ /* 0x0004660000000c00 */
[----:B------:R-:W-:Y:S01]  /*13760*/  LEA R11, R11, R0, 0x4 ;  /* 0x000000000b0b7211 */ /* 0x000fe200078e20ff */
        /* <DEDUP_REMOVED lines=20> */
.L_x_2321:
[----:B---34-:R-:W-:Y:S05]  /*138b0*/  BSYNC B0 ;  /* 0x0000000000007941 */ /* 0x018fea0003800000 */
.L_x_2320:
[----:B------:R-:W3:Y:S01]  /*138c0*/  S2R R2, SR_CTAID.X ;  /* 0x0000000000027919 */ /* 0x000ee20000002500 */
[----:B------:R-:W-:Y:S01]  /*138d0*/  SHF.R.S32.HI R237, RZ, 0x1f, R236 ;  /* 0x0000001fffed7819 */ /* 0x000fe200000114ec */
[----:B------:R-:W-:Y:S01]  /*138e0*/  USHF.R.S32.HI UR6, URZ, 0x1f, UR11 ;  /* 0x0000001f3f067899 */ /* 0x000fe2000801140b */
[----:B------:R-:W-:Y:S01]  /*138f0*/  LEA.HI R6, R7, R6, RZ, 0x3 ;  /* 0x0000000607067211 */ /* 0x000fe200078f18ff */
[----:B------:R-:W-:Y:S01]  /*13900*/  ULDC.64 UR4, c[0x0][0x1f0] ;  /* 0x00007c0000047ab9 */ /* 0x000fe20000000a00 */
[----:B------:R-:W-:Y:S01]  /*13910*/  LEA.HI R4, R5, R4, RZ, 0x3 ;  /* 0x0000000405047211 */ /* 0x000fe200078f18ff */
[----:B------:R-:W-:Y:S01]  /*13920*/  UIMAD UR4, UR6, UR4, URZ ;  /* 0x00000004060472a4 */ /* 0x000fe2000f8e023f */
[----:B------:R-:W-:Y:S01]  /*13930*/  SHF.R.S32.HI R6, RZ, 0x3, R6 ;  /* 0x00000003ff067819 */ /* 0x000fe20000011406 */
[----:B------:R-:W-:Y:S02]  /*13940*/  BSSY B0, `(.L_x_2322) ;  /* 0x0000020000007945 */ /* 0x000fe40003800000 */
[----:B------:R-:W-:Y:S01]  /*13950*/  UIMAD UR4, UR11, UR5, UR4 ;  /* 0x000000050b0472a4 */ /* 0x000fe2000f8e0204 */
[----:B---3--:R-:W-:-:S04]  /*13960*/  IMAD.SHL.U32 R2, R2, 0x40, RZ ;  /* 0x0000004002027824 */ /* 0x008fc800078e00ff */
[----:B------:R-:W-:Y:S01]  /*13970*/  IMAD.WIDE.U32 R8, R2, c[0x0][0x1e8], R236 ;  /* 0x00007a0002087a25 */ /* 0x000fe200078e00ec */
[----:B------:R-:W-:-:S04]  /*13980*/  SHF.R.S32.HI R0, RZ, 0x1f, R2 ;  /* 0x0000001fff007819 */ /* 0x000fc80000011402 */
[----:B------:R-:W-:Y:S01]  /*13990*/  IADD3 R8, P0, R8, UR10, RZ ;  /* 0x0000000a08087c10 */ /* 0x000fe2000ff1e0ff */
[----:B------:R-:W-:-:S04]  /*139a0*/  IMAD R0, R0, c[0x0][0x1e8], RZ ;  /* 0x00007a0000007a24 */ /* 0x000fc800078e02ff */
[C---:B------:R-:W-:Y:S01]  /*139b0*/  IMAD R0, R2.reuse, c[0x0][0x1ec], R0 ;  /* 0x00007b0002007a24 */ /* 0x040fe200078e0200 */
[----:B------:R-:W-:-:S04]  /*139c0*/  IADD3 R2, -R2, UR30, RZ ;  /* 0x0000001e02027c10 */ /* 0x000fc8000fffe1ff */
[----:B------:R-:W-:Y:S01]  /*139d0*/  IADD3.X R9, R9, UR8, R0, P0, !PT ;  /* 0x0000000809097c10 */ /* 0x000fe200087fe400 */
[----:B------:R-:W-:Y:S01]  /*139e0*/  IMAD.U32 R0, RZ, RZ, UR11 ;  /* 0x0000000bff007e24 */ /* 0x000fe2000f8e00ff */
[----:B------:R-:W-:-:S03]  /*139f0*/  ISETP.GE.AND P0, PT, R6, R2, PT ;  /* 0x000000020600720c */ /* 0x000fc60003f06270 */
[----:B------:R-:W-:Y:S01]  /*13a00*/  IMAD.WIDE.U32 R8, R0, c[0x0][0x1f0], R8 ;  /* 0x00007c0000087a25 */ /* 0x000fe200078e0008 */
[----:B------:R-:W-:-:S04]  /*13a10*/  SHF.R.S32.HI R0, RZ, 0x3, R4 ;  /* 0x00000003ff007819 */ /* 0x000fc80000011404 */
[----:B------:R-:W-:Y:S02]  /*13a20*/  IADD3 R5, R9, UR4, RZ ;  /* 0x0000000409057c10 */ /* 0x000fe4000fffe0ff */
[----:B------:R-:W-:-:S03]  /*13a30*/  SHF.R.S32.HI R0, RZ, 0x1f, R0 ;  /* 0x0000001fff007819 */ /* 0x000fc60000011400 */
        /* <DEDUP_REMOVED lines=12> */
[----:B------:R3:W-:Y:S04]  /*13b00*/  @!P3 STG.E.128 [R76.64], R68 ;  /* 0x000000444c00b986 */ /* 0x0007e8000c101d22 */
[----:B-1----:R3:W-:Y:S04]  /*13b10*/  @!P2 STG.E.128 [R76.64+0x80], R52 ;  /* 0x000080344c00a986 */ /* 0x0027e8000c101d22 */
[----:B------:R3:W-:Y:S04]  /*13b20*/  @!P1 STG.E.128 [R76.64+0x100], R36 ;  /* 0x000100244c009986 */ /* 0x0007e8000c101d22 */
[----:B------:R3:W-:Y:S02]  /*13b30*/  @!P0 STG.E.128 [R76.64+0x180], R20 ;  /* 0x000180144c008986 */ /* 0x0007e4000c101d22 */
.L_x_2323:
[----:B------:R-:W-:Y:S05]  /*13b40*/  BSYNC B0 ;  /* 0x0000000000007941 */ /* 0x000fea0003800000 */
.L_x_2322:
        /* <DEDUP_REMOVED lines=14> */
[----:B-1-3--:R-:W-:-:S03]  /*13c30*/  LEA R20, P4, R10, c[0x0][0x1d0], 0x1 ;  /* 0x000074000a147a11 */ /* 0x00afc600078808ff */
[----:B------:R-:W-:-:S04]  /*13c40*/  IMAD R2, R3, c[0x0][0x1ec], R2 ;  /* 0x00007b0003027a24 */ /* 0x000fc800078e0202 */
[----:B------:R-:W-:-:S05]  /*13c50*/  IMAD.IADD R2, R2, 0x1, R11 ;  /* 0x0000000102027824 */ /* 0x000fca00078e020b */
[----:B------:R-:W-:-:S05]  /*13c60*/  LEA.HI.X R21, R10, c[0x0][0x1d4], R2, 0x1, P4 ;  /* 0x000075000a157a11 */ /* 0x000fca00020f0c02 */
[----:B------:R1:W-:Y:S04]  /*13c70*/  @!P3 STG.E.128 [R20.64], R64 ;  /* 0x000000401400b986 */ /* 0x0003e8000c101d22 */
[----:B------:R1:W-:Y:S04]  /*13c80*/  @!P2 STG.E.128 [R20.64+0x80], R48 ;  /* 0x000080301400a986 */ /* 0x0003e8000c101d22 */
[----:B------:R1:W-:Y:S04]  /*13c90*/  @!P1 STG.E.128 [R20.64+0x100], R32 ;  /* 0x0001002014009986 */ /* 0x0003e8000c101d22 */
[----:B------:R1:W-:Y:S02]  /*13ca0*/  @!P0 STG.E.128 [R20.64+0x180], R16 ;  /* 0x0001801014008986 */ /* 0x0003e4000c101d22 */
.L_x_2325:
[----:B------:R-:W-:Y:S05]  /*13cb0*/  BSYNC B0 ;  /* 0x0000000000007941 */ /* 0x000fea0003800000 */
.L_x_2324:
        /* <DEDUP_REMOVED lines=18> */
[----:B------:R1:W-:Y:S04]  /*13de0*/  @!P3 STG.E.128 [R16.64], R60 ;  /* 0x0000003c1000b986 */ /* 0x0003e8000c101d22 */
[----:B------:R1:W-:Y:S04]  /*13df0*/  @!P2 STG.E.128 [R16.64+0x80], R44 ;  /* 0x0000802c1000a986 */ /* 0x0003e8000c101d22 */
[----:B------:R1:W-:Y:S04]  /*13e00*/  @!P1 STG.E.128 [R16.64+0x100], R28 ;  /* 0x0001001c10009986 */ /* 0x0003e8000c101d22 */
[----:B------:R1:W-:Y:S02]  /*13e10*/  @!P0 STG.E.128 [R16.64+0x180], R12 ;  /* 0x0001800c10008986 */ /* 0x0003e4000c101d22 */
.L_x_2327:
[----:B------:R-:W-:Y:S05]  /*13e20*/  BSYNC B0 ;  /* 0x0000000000007941 */ /* 0x000fea0003800000 */
.L_x_2326:
[----:B------:R-:W-:-:S04]  /*13e30*/  IADD3 R2, R6, 0x30, RZ ;  /* 0x0000003006027810 */ /* 0x000fc80007ffe0ff */
[----:B------:R-:W-:-:S13]  /*13e40*/  ISETP.GE.AND P0, PT, R2, UR20, PT ;  /* 0x0000001402007c0c */ /* 0x000fda000bf06270 */
[----:B------:R-:W-:Y:S05]  /*13e50*/  @P0 EXIT ;  /* 0x000000000000094d */ /* 0x000fea0003800000 */
[----:B------:R-:W-:Y:S01]  /*13e60*/  IADD3 R6, P0, R6, 0x30, RZ ;  /* 0x0000003006067810 */ /* 0x000fe20007f1e0ff */
[----:B------:R-:W-:Y:S01]  /*13e70*/  IMAD.MOV.U32 R2, RZ, RZ, R8 ;  /* 0x000000ffff027224 */ /* 0x000fe200078e0008 */
[----:B------:R-:W-:Y:S01]  /*13e80*/  ISETP.GE.AND P2, PT, R236, c[0x0][0x220], PT ;  /* 0x00008800ec007a0c */ /* 0x000fe20003f46270 */
[----:B------:R-:W-:Y:S01]  /*13e90*/  IMAD.MOV.U32 R3, RZ, RZ, R5 ;  /* 0x000000ffff037224 */ /* 0x000fe200078e0005 */
        /* <DEDUP_REMOVED lines=16> */
.L_x_2328:
        /* <DEDUP_REMOVED lines=14> */
.L_x_8942:


//--------------------- .text._ZN5flash24flash_fwd_splitkv_kernelI23Flash_fwd_kernel_traitsILi256ELi64ELi64ELi4ELb0ELb0EN7cutlass10bfloat16_tE19Flash_kernel_traitsILi256ELi64ELi64ELi4ES3_EELb0ELb1ELb0ELb0ELb0ELb1ELb0ELb0EEEvNS_16Flash_fwd_paramsE --------------------------
	.section	.text._ZN5flash24flash_fwd_splitkv_kernelI23Flash_fwd_kernel_traitsILi256ELi64ELi64ELi4ELb0ELb0EN7cutlass10bfloat16_tE19Flash_kernel_traitsILi256ELi64ELi64ELi4ES3_EELb0ELb1ELb0ELb0ELb0ELb1ELb0ELb0EEEvNS_16Flash_fwd_paramsE,"ax",@progbits
	.sectioninfo	@"SHI_REGISTERS=255"
	.align	128
        .global         _ZN5flash24flash_fwd_splitkv_kernelI23Flash_fwd_kernel_traitsILi256ELi64ELi64ELi4ELb0ELb0EN7cutlass10bfloat16_tE19Flash_kernel_traitsILi256ELi64ELi64ELi4ES3_EELb0ELb1ELb0ELb0ELb0ELb1ELb0ELb0EEEvNS_16Flash_fwd_paramsE
        .type           _ZN5flash24flash_fwd_splitkv_kernelI23Flash_fwd_kernel_traitsILi256ELi64ELi64ELi4ELb0ELb0EN7cutlass10bfloat16_tE19Flash_kernel_traitsILi256ELi64ELi64ELi4ES3_EELb0ELb1ELb0ELb0ELb0ELb1ELb0ELb0EEEvNS_16Flash_fwd_paramsE,@function
        .size           _ZN5flash24flash_fwd_splitkv_kernelI23Flash_fwd_kernel_traitsILi256ELi64ELi64ELi4ELb0ELb0EN7cutlass10bfloat16_tE19Flash_kernel_traitsILi256ELi64ELi64ELi4ES3_EELb0ELb1ELb0ELb0ELb0ELb1ELb0ELb0EEEvNS_16Flash_fwd_paramsE,(.L_x_8943 - _ZN5flash24flash_fwd_splitkv_kernelI23Flash_fwd_kernel_traitsILi256ELi64ELi64ELi4ELb0ELb0EN7cutlass10bfloat16_tE19Flash_kernel_traitsILi256ELi64ELi64ELi4ES3_EELb0ELb1ELb0ELb0ELb0ELb1ELb0ELb0EEEvNS_16Flash_fwd_paramsE)
        .other          _ZN5flash24flash_fwd_splitkv_kernelI23Flash_fwd_kernel_traitsILi256ELi64ELi64ELi4ELb0ELb0EN7cutlass10bfloat16_tE19Flash_kernel_traitsILi256ELi64ELi64ELi4ES3_EELb0ELb1ELb0ELb0ELb0ELb1ELb0ELb0EEEvNS_16Flash_fwd_paramsE,@"STO_CUDA_ENTRY STV_DEFAULT"
_ZN5flash24flash_fwd_splitkv_kernelI23Flash_fwd_kernel_traitsILi256ELi64ELi64ELi4ELb0ELb0EN7cutlass10bfloat16_tE19Flash_kernel_traitsILi256ELi64ELi64ELi4ES3_EELb0ELb1ELb0ELb0ELb0ELb1ELb0ELb0EEEvNS_16Flash_fwd_paramsE:
.text._ZN5flash24flash_fwd_splitkv_kernelI23Flash_fwd_kernel_traitsILi256ELi64ELi64ELi4ELb0ELb0EN7cutlass10bfloat16_tE19Flash_kernel_traitsILi256ELi64ELi64ELi4ES3_EELb0ELb1ELb0ELb0ELb0ELb1ELb0ELb0EEEvNS_16Flash_fwd_paramsE:
        /* <DEDUP_REMOVED lines=55> */
.L_x_2329:
[----:B------:R-:W-:Y:S02]  /*0370*/  ULDC UR6, c[0x0][0x218] ;  /* 0x0000860000067ab9 */ /* 0x000fe40000000800 */
.L_x_2330:
        /* <DEDUP_REMOVED lines=113> */
.L_x_2333:
[----:B------:R-:W-:Y:S05]  /*0a90*/  BSYNC B0 ;  /* 0x0000000000007941 */ /* 0x000fea0003800000 */
.L_x_2332:
        /* <DEDUP_REMOVED lines=22> */
.L_x_2335:
[----:B------:R-:W-:Y:S05]  /*0c00*/  BSYNC B0 ;  /* 0x0000000000007941 */ /* 0x000fea0003800000 */
.L_x_2334:
        /* <DEDUP_REMOVED lines=22> */
.L_x_2337:
[----:B------:R-:W-:Y:S05]  /*0d70*/  BSYNC B0 ;  /* 0x0000000000007941 */ /* 0x000fea0003800000 */
.L_x_2336:
        /* <DEDUP_REMOVED lines=21> */
.L_x_2339:
[----:B------:R-:W-:Y:S05]  /*0ed0*/  BSYNC B0 ;  /* 0x0000000000007941 */ /* 0x000fea0003800000 */
.L_x_2338:
        /* <DEDUP_REMOVED lines=20> */
.L_x_2331:
        /* <DEDUP_REMOVED lines=119> */
.L_x_2340:
        /* <DEDUP_REMOVED lines=21> */
.L_x_2342:
        /* <DEDUP_REMOVED lines=62> */
.L_x_2341:
        /* <DEDUP_REMOVED lines=132> */
.L_x_2344:
[----:B------:R-:W-:Y:S05]  /*2500*/  BSYNC B0 ;  /* 0x0000000000007941 */ /* 0x000fea0003800000 */
.L_x_2343:
        /* <DEDUP_REMOVED lines=45> */
.L_x_2346:
[----:B------:R-:W-:Y:S05]  /*27e0*/  BSYNC B0 ;  /* 0x0000000000007941 */ /* 0x000fea0003800000 */
.L_x_2345:
        /* <DEDUP_REMOVED lines=45> */
.L_x_2348:
[----:B------:R-:W-:Y:S05]  /*2ac0*/  BSYNC B0 ;  /* 0x0000000000007941 */ /* 0x000fea0003800000 */
.L_x_2347:
        /* <DEDUP_REMOVED lines=44> */
.L_x_2350:
[----:B------:R-:W-:Y:S05]  /*2d90*/  BSYNC B0 ;  /* 0x0000000000007941 */ /* 0x000fea0003800000 */
.L_x_2349:
        /* <DEDUP_REMOVED lines=39> */
.L_x_2352:
[----:B------:R-:W-:Y:S05]  /*3010*/  BSYNC B0 ;  /* 0x0000000000007941 */ /* 0x000fea0003800000 */
.L_x_2351:
        /* <DEDUP_REMOVED lines=41> */
.L_x_2354:
[----:B------:R-:W-:Y:S05]  /*32b0*/  BSYNC B0 ;  /* 0x0000000000007941 */ /* 0x000fea0003800000 */
.L_x_2353:
        /* <DEDUP_REMOVED lines=41> */
.L_x_2356:
[----:B------:R-:W-:Y:S05]  /*3550*/  BSYNC B0 ;  /* 0x0000000000007941 */ /* 0x000fea0003800000 */
.L_x_2355:
        /* <DEDUP_REMOVED lines=43> */
.L_x_2358:
[----:B------:R-:W-:Y:S05]  /*3810*/  BSYNC B0 ;  /* 0x0000000000007941 */ /* 0x000fea0003800000 */
.L_x_2357:
        /* <DEDUP_REMOVED lines=47> */
.L_x_2360:
[----:B------:R-:W-:Y:S05]  /*3b10*/  BSYNC B0 ;  /* 0x0000000000007941 */ /* 0x000fea0003800000 */
.L_x_2359:
        /* <DEDUP_REMOVED lines=53> */
.L_x_2362:
[----:B------:R-:W-:Y:S05]  /*3e70*/  BSYNC B0 ;  /* 0x0000000000007941 */ /* 0x000fea0003800000 */
.L_x_2361:
        /* <DEDUP_REMOVED lines=45> */
.L_x_2364:
[----:B------:R-:W-:Y:S05]  /*4150*/  BSYNC B0 ;  /* 0x0000000000007941 */ /* 0x000fea0003800000 */
.L_x_2363:
        /* <DEDUP_REMOVED lines=65> */
.L_x_2366:
[----:B------:R-:W-:Y:S05]  /*4570*/  BSYNC B0 ;  /* 0x0000000000007941 */ /* 0x000fea0003800000 */
.L_x_2365:
[C---:B------:R-:W-:Y:S01]  /*4580*/  IMAD.SHL.U32 R7, R3.reuse, 0x40, RZ ;  /* 0x0000004003077824 */ /* 0x040fe200078e00ff */
[----:B------:R-:W-:Y:S01]  /*4590*/  LEA R234, R6, R4, 0xa ;  /* 0x0000000406ea7211 */ /* 0x000fe200078e50ff */
[----:B------:R-:W-:Y:S01]  /*45a0*/  IMAD.SHL.U32 R16, R16, 0x8, RZ ;  /* 0x0000000810107824 */ /* 0x000fe200078e00ff */
[----:B------:R-:W-:Y:S01]  /*45b0*/  R2P PR, R3, 0x6 ;  /* 0x0000000603007804 */ /* 0x000fe20000000000 */
[----:B------:R-:W0:Y:S01]  /*45c0*/  LDGDEPBAR ;  /* 0x00000000000079af */ /* 0x000e220000000000 */
[----:B------:R-:W-:Y:S01]  /*45d0*/  LOP3.LUT R7, R7, 0x1c0, RZ, 0xc0, !PT ;  /* 0x000001c007077812 */ /* 0x000fe200078ec0ff */
[----:B------:R-:W-:Y:S01]  /*45e0*/  UISETP.GT.AND UP0, UPT, UR29, UR21, UPT ;  /* 0x000000151d00728c */ /* 0x000fe2000bf04270 */
[----:B------:R-:W-:Y:S01]  /*45f0*/  SHF.L.U32 R234, R234, 0x1, RZ ;  /* 0x00000001eaea7819 */ /* 0x000fe200000006ff */
[----:B------:R-:W-:Y:S01]  /*4600*/  UIADD3 UR7, UR13, 0x1, -UR30 ;  /* 0x000000010d077890 */ /* 0x000fe2000fffe81e */
[----:B------:R-:W-:Y:S01]  /*4610*/  LOP3.LUT R16, R7, 0x8, R16, 0xf8, !PT ;  /* 0x0000000807107812 */ /* 0x000fe200078ef810 */
[----:B------:R-:W-:Y:S01]  /*4620*/  ULDC UR5, c[0x0][0x2e4] ;  /* 0x0000b90000057ab9 */ /* 0x000fe20000000800 */
[----:B------:R-:W-:Y:S01]  /*4630*/  SHF.R.U32.HI R7, RZ, 0x3, R7 ;  /* 0x00000003ff077819 */ /* 0x000fe20000011607 */
[----:B------:R-:W-:Y:S01]  /*4640*/  LDSM.16.M88.4 R64, [R234] ;  /* 0x00000000ea40783b */ /* 0x000fe20000000200 */
[-C--:B------:R-:W-:Y:S01]  /*4650*/  LEA R232, R2, R234.reuse, 0x1 ;  /* 0x000000ea02e87211 */ /* 0x080fe200078e08ff */
[----:B------:R-:W-:Y:S01]  /*4660*/  ULDC UR4, c[0x0][0x2e8] ;  /* 0x0000ba0000047ab9 */ /* 0x000fe20000000800 */
[----:B------:R-:W-:Y:S01]  /*4670*/  LOP3.LUT R7, R16, R7, RZ, 0x3c, !PT ;  /* 0x0000000710077212 */ /* 0x000fe200078e3cff */
[----:B------:R-:W-:Y:S01]  /*4680*/  UIADD3 UR5, UR13, -UR5, -UR30 ;  /* 0x800000050d057290 */ /* 0x000fe2000fffe81e */
[C---:B------:R-:W-:Y:S01]  /*4690*/  LEA R230, R0.reuse, R234, 0x1 ;  /* 0x000000ea00e67211 */ /* 0x040fe200078e08ff */
[----:B-1----:R-:W-:Y:S01]  /*46a0*/  LDSM.16.M88.4 R28, [R232] ;  /* 0x00000000e81c783b */ /* 0x002fe20000000200 */
[----:B------:R-:W-:Y:S01]  /*46b0*/  LEA R229, R0, R232, 0x1 ;  /* 0x000000e800e57211 */ /* 0x000fe200078e08ff */
[----:B------:R-:W-:Y:S01]  /*46c0*/  IMAD R233, R233, 0x200, R7 ;  /* 0x00000200e9e97824 */ /* 0x000fe200078e0207 */
[----:B------:R-:W-:Y:S01]  /*46d0*/  LEA R6, R6, UR12, 0x4 ;  /* 0x0000000c06067c11 */ /* 0x000fe2000f8e20ff */
[----:B--2---:R-:W-:Y:S01]  /*46e0*/  LDSM.16.M88.4 R20, [R230] ;  /* 0x00000000e614783b */ /* 0x004fe20000000200 */
[----:B------:R-:W-:Y:S01]  /*46f0*/  PLOP3.LUT P6, PT, PT, PT, UP0, 0x80, 0x0 ;  /* 0x000000000000781c */ /* 0x000fe20003fcf008 */
[----:B------:R-:W-:Y:S01]  /*4700*/  IMAD.SHL.U32 R233, R233, 0x2, RZ ;  /* 0x00000002e9e97824 */ /* 0x000fe200078e00ff */
[----:B------:R-:W-:Y:S01]  /*4710*/  IADD3 R5, R6, R5, RZ ;  /* 0x0000000506057210 */ /* 0x000fe20007ffe0ff */
[----:B------:R-:W-:-:S03]  /*4720*/  UIADD3 UR4, UR7, UR4, URZ ;  /* 0x0000000407047290 */ /* 0x000fc6000fffe03f */
[----:B------:R-:W1:Y:S01]  /*4730*/  LDSM.16.M88.4 R36, [R233+0x8000] ;  /* 0x00800000e924783b */ /* 0x000e620000000200 */
[C---:B------:R-:W-:Y:S02]  /*4740*/  IADD3 R3, R233.reuse, 0x8000, RZ ;  /* 0x00008000e9037810 */ /* 0x040fe40007ffe0ff */
[----:B------:R-:W-:Y:S01]  /*4750*/  IADD3 R231, R233, 0x8020, RZ ;  /* 0x00008020e9e77810 */ /* 0x000fe20007ffe0ff */
[----:B------:R-:W2:Y:S01]  /*4760*/  LDSM.16.M88.4 R8, [R233+0x9000] ;  /* 0x00900000e908783b */ /* 0x000ea20000000200 */
[----:B------:R-:W-:Y:S01]  /*4770*/  @P1 IADD3 R231, R3, -0x20, RZ ;  /* 0xffffffe003e71810 */ /* 0x000fe20007ffe0ff */
[----:B------:R-:W-:Y:S01]  /*4780*/  IMAD.MOV.U32 R3, RZ, RZ, 0x40 ;  /* 0x00000040ff037424 */ /* 0x000fe200078e00ff */
[C---:B------:R-:W-:Y:S01]  /*4790*/  IADD3 R242, R5.reuse, 0x8, RZ ;  /* 0x0000000805f27810 */ /* 0x040fe20007ffe0ff */
[----:B------:R-:W5:Y:S01]  /*47a0*/  LDSM.16.M88.4 R16, [R233+0x8800] ;  /* 0x00880000e910783b */ /* 0x000f620000000200 */
[----:B------:R-:W-:Y:S02]  /*47b0*/  IADD3 R245, R5, UR5, RZ ;  /* 0x0000000505f57c10 */ /* 0x000fe4000fffe0ff */
[----:B------:R-:W-:Y:S01]  /*47c0*/  SEL R3, R3, 0xffffffc0, !P2 ;  /* 0xffffffc003037807 */ /* 0x000fe20005000000 */
[----:B------:R-:W3:Y:S01]  /*47d0*/  LDSM.16.M88.4 R60, [R233+0x9800] ;  /* 0x00980000e93c783b */ /* 0x000ee20000000200 */
[----:B------:R-:W-:-:S02]  /*47e0*/  IADD3 R243, R242, UR5, RZ ;  /* 0x00000005f2f37c10 */ /* 0x000fc4000fffe0ff */
[----:B------:R-:W-:Y:S01]  /*47f0*/  IADD3 R244, R5, UR4, RZ ;  /* 0x0000000405f47c10 */ /* 0x000fe2000fffe0ff */
[----:B------:R-:W4:Y:S01]  /*4800*/  LDSM.16.M88.4 R56, [R231] ;  /* 0x00000000e738783b */ /* 0x000f220000000200 */
[----:B------:R-:W-:Y:S01]  /*4810*/  IMAD.IADD R227, R233, 0x1, R3 ;  /* 0x00000001e9e37824 */ /* 0x000fe200078e0203 */
[----:B------:R-:W-:Y:S01]  /*4820*/  IADD3 R242, R242, UR4, RZ ;  /* 0x00000004f2f27c10 */ /* 0x000fe2000fffe0ff */
[----:B------:R-:W-:Y:S01]  /*4830*/  IMAD.IADD R220, R3, 0x1, R231 ;  /* 0x0000000103dc7824 */ /* 0x000fe200078e02e7 */
[----:B------:R-:W3:Y:S01]  /*4840*/  LDSM.16.M88.4 R48, [R231+0x1000] ;  /* 0x00100000e730783b */ /* 0x000ee20000000200 */
[----:B------:R-:W-:Y:S02]  /*4850*/  IMNMX R245, RZ, R245, !PT ;  /* 0x000000f5fff57217 */ /* 0x000fe40007800200 */
[----:B------:R-:W-:Y:S01]  /*4860*/  IMNMX R244, R244, UR13, PT ;  /* 0x0000000df4f47c17 */ /* 0x000fe2000b800200 */
[----:B------:R-:W3:Y:S01]  /*4870*/  LDSM.16.M88.4 R52, [R231+0x800] ;  /* 0x00080000e734783b */ /* 0x000ee20000000200 */
[----:B------:R-:W-:-:S02]  /*4880*/  IMNMX R243, RZ, R243, !PT ;  /* 0x000000f3fff37217 */ /* 0x000fc40007800200 */
[----:B------:R-:W-:Y:S01]  /*4890*/  IMNMX R242, R242, UR13, PT ;  /* 0x0000000df2f27c17 */ /* 0x000fe2000b800200 */
[----:B------:R-:W3:Y:S01]  /*48a0*/  LDSM.16.M88.4 R44, [R231+0x1800] ;  /* 0x00180000e72c783b */ /* 0x000ee20000000200 */
[C---:B------:R-:W-:Y:S02]  /*48b0*/  IADD3 R223, R231.reuse, 0x800, RZ ;  /* 0x00000800e7df7810 */ /* 0x040fe40007ffe0ff */
[C---:B------:R-:W-:Y:S01]  /*48c0*/  IADD3 R222, R231.reuse, 0x1000, RZ ;  /* 0x00001000e7de7810 */ /* 0x040fe20007ffe0ff */
[----:B------:R-:W3:Y:S01]  /*48d0*/  LDSM.16.M88.4 R24, [R227+0x8000] ;  /* 0x00800000e318783b */ /* 0x000ee20000000200 */
[C---:B------:R-:W-:Y:S02]  /*48e0*/  IADD3 R221, R231.reuse, 0x1800, RZ ;  /* 0x00001800e7dd7810 */ /* 0x040fe40007ffe0ff */
[C---:B------:R-:W-:Y:S01]  /*48f0*/  IADD3 R219, R231.reuse, 0x2000, RZ ;  /* 0x00002000e7db7810 */ /* 0x040fe20007ffe0ff */
[----:B------:R-:W3:Y:S01]  /*4900*/  LDSM.16.M88.4 R76, [R227+0x9000] ;  /* 0x00900000e34c783b */ /* 0x000ee20000000200 */
[----:B------:R-:W-:-:S02]  /*4910*/  IADD3 R218, R231, 0x2800, RZ ;  /* 0x00002800e7da7810 */ /* 0x000fc40007ffe0ff */
[C---:B------:R-:W-:Y:S01]  /*4920*/  IADD3 R217, R231.reuse, 0x3000, RZ ;  /* 0x00003000e7d97810 */ /* 0x040fe20007ffe0ff */
[C---:B-1----:R-:W-:Y:S01]  /*4930*/  HMMA.16816.F32.BF16 R40, R64.reuse, R36, RZ ;  /* 0x000000244028723c */ /* 0x042fe200000418ff */
[----:B------:R-:W1:Y:S01]  /*4940*/  LDSM.16.M88.4 R80, [R227+0x8800] ;  /* 0x00880000e350783b */ /* 0x000e620000000200 */
[C---:B------:R-:W-:Y:S02]  /*4950*/  IADD3 R216, R231.reuse, 0x3800, RZ ;  /* 0x00003800e7d87810 */ /* 0x040fe40007ffe0ff */
[C---:B------:R-:W-:Y:S01]  /*4960*/  IADD3 R215, R231.reuse, 0x4000, RZ ;  /* 0x00004000e7d77810 */ /* 0x040fe20007ffe0ff */
[----:B------:R-:W1:Y:S01]  /*4970*/  LDSM.16.M88.4 R72, [R227+0x9800] ;  /* 0x00980000e348783b */ /* 0x000e620000000200 */
[C---:B------:R-:W-:Y:S02]  /*4980*/  IADD3 R214, R231.reuse, 0x4800, RZ ;  /* 0x00004800e7d67810 */ /* 0x040fe40007ffe0ff */
[----:B------:R-:W-:Y:S01]  /*4990*/  HMMA.16816.F32.BF16 R36, R64, R38, RZ ;  /* 0x000000264024723c */ /* 0x000fe200000418ff */
[----:B------:R-:W-:-:S02]  /*49a0*/  IADD3 R213, R231, 0x5000, RZ ;  /* 0x00005000e7d57810 */ /* 0x000fc40007ffe0ff */
[C---:B------:R-:W-:Y:S02]  /*49b0*/  IADD3 R212, R231.reuse, 0x5800, RZ ;  /* 0x00005800e7d47810 */ /* 0x040fe40007ffe0ff */
[C---:B------:R-:W-:Y:S02]  /*49c0*/  IADD3 R211, R231.reuse, 0x6000, RZ ;  /* 0x00006000e7d37810 */ /* 0x040fe40007ffe0ff */
[C---:B------:R-:W-:Y:S01]  /*49d0*/  IADD3 R210, R231.reuse, 0x6800, RZ ;  /* 0x00006800e7d27810 */ /* 0x040fe20007ffe0ff */
[----:B--2---:R-:W-:Y:S01]  /*49e0*/  HMMA.16816.F32.BF16 R12, R64, R8, RZ ;  /* 0x00000008400c723c */ /* 0x004fe200000418ff */
[C---:B------:R-:W-:Y:S02]  /*49f0*/  IADD3 R209, R231.reuse, 0x7000, RZ ;  /* 0x00007000e7d17810 */ /* 0x040fe40007ffe0ff */
[----:B------:R-:W-:-:S05]  /*4a00*/  IADD3 R208, R231, 0x7800, RZ ;  /* 0x00007800e7d07810 */ /* 0x000fca0007ffe0ff */
[C---:B------:R-:W-:Y:S08]  /*4a10*/  HMMA.16816.F32.BF16 R8, R64.reuse, R10, RZ ;  /* 0x0000000a4008723c */ /* 0x040ff000000418ff */
[C---:B-----5:R-:W-:Y:S08]  /*4a20*/  HMMA.16816.F32.BF16 R32, R64.reuse, R16, RZ ;  /* 0x000000104020723c */ /* 0x060ff000000418ff */
[C---:B------:R-:W-:Y:S08]  /*4a30*/  HMMA.16816.F32.BF16 R16, R64.reuse, R18, RZ ;  /* 0x000000124010723c */ /* 0x040ff000000418ff */
[C---:B---3--:R-:W-:Y:S08]  /*4a40*/  HMMA.16816.F32.BF16 R68, R64.reuse, R60, RZ ;  /* 0x0000003c4044723c */ /* 0x048ff000000418ff */
[----:B------:R-:W-:Y:S01]  /*4a50*/  HMMA.16816.F32.BF16 R64, R64, R62, RZ ;  /* 0x0000003e4040723c */ /* 0x000fe200000418ff */
[----:B------:R-:W-:Y:S07]  /*4a60*/  LDSM.16.M88.4 R60, [R229] ;  /* 0x00000000e53c783b */ /* 0x000fee0000000200 */
[C---:B----4-:R-:W-:Y:S08]  /*4a70*/  HMMA.16816.F32.BF16 R40, R28.reuse, R56, R40 ;  /* 0x000000381c28723c */ /* 0x050ff00000041828 */
[C---:B------:R-:W-:Y:S01]  /*4a80*/  HMMA.16816.F32.BF16 R36, R28.reuse, R58, R36 ;  /* 0x0000003a1c24723c */ /* 0x040fe20000041824 */
[----:B------:R-:W2:Y:S07]  /*4a90*/  LDSM.16.M88.4 R56, [R220] ;  /* 0x00000000dc38783b */ /* 0x000eae0000000200 */
[C---:B------:R-:W-:Y:S08]  /*4aa0*/  HMMA.16816.F32.BF16 R12, R28.reuse, R48, R12 ;  /* 0x000000301c0c723c */ /* 0x040ff0000004180c */
[C---:B------:R-:W-:Y:S01]  /*4ab0*/  HMMA.16816.F32.BF16 R8, R28.reuse, R50, R8 ;  /* 0x000000321c08723c */ /* 0x040fe20000041808 */
[----:B------:R-:W3:Y:S07]  /*4ac0*/  LDSM.16.M88.4 R48, [R220+0x1000] ;  /* 0x00100000dc30783b */ /* 0x000eee0000000200 */
[C---:B------:R-:W-:Y:S08]  /*4ad0*/  HMMA.16816.F32.BF16 R32, R28.reuse, R52, R32 ;  /* 0x000000341c20723c */ /* 0x040ff00000041820 */
[C---:B------:R-:W-:Y:S01]  /*4ae0*/  HMMA.16816.F32.BF16 R16, R28.reuse, R54, R16 ;  /* 0x000000361c10723c */ /* 0x040fe20000041810 */
[----:B------:R-:W4:Y:S07]  /*4af0*/  LDSM.16.M88.4 R52, [R220+0x800] ;  /* 0x00080000dc34783b */ /* 0x000f2e0000000200 */
[C---:B------:R-:W-:Y:S08]  /*4b00*/  HMMA.16816.F32.BF16 R68, R28.reuse, R44, R68 ;  /* 0x0000002c1c44723c */ /* 0x040ff00000041844 */
[----:B------:R-:W-:Y:S01]  /*4b10*/  HMMA.16816.F32.BF16 R64, R28, R46, R64 ;  /* 0x0000002e1c40723c */ /* 0x000fe20000041840 */
[----:B------:R-:W5:Y:S04]  /*4b20*/  LDSM.16.M88.4 R44, [R220+0x1800] ;  /* 0x00180000dc2c783b */ /* 0x000f680000000200 */
[----:B------:R-:W-:Y:S03]  /*4b30*/  LDSM.16.M88.4 R28, [R234+0x2000] ;  /* 0x00200000ea1c783b */ /* 0x000fe60000000200 */
[C---:B------:R-:W-:Y:S08]  /*4b40*/  HMMA.16816.F32.BF16 R40, R20.reuse, R24, R40 ;  /* 0x000000181428723c */ /* 0x040ff00000041828 */
[C---:B------:R-:W-:Y:S01]  /*4b50*/  HMMA.16816.F32.BF16 R36, R20.reuse, R26, R36 ;  /* 0x0000001a1424723c */ /* 0x040fe20000041824 */
[----:B------:R-:W2:Y:S07]  /*4b60*/  LDSM.16.M88.4 R24, [R233+0xa000] ;  /* 0x00a00000e918783b */ /* 0x000eae0000000200 */
[C---:B------:R-:W-:Y:S08]  /*4b70*/  HMMA.16816.F32.BF16 R12, R20.reuse, R76, R12 ;  /* 0x0000004c140c723c */ /* 0x040ff0000004180c */
[C---:B------:R-:W-:Y:S08]  /*4b80*/  HMMA.16816.F32.BF16 R8, R20.reuse, R78, R8 ;  /* 0x0000004e1408723c */ /* 0x040ff00000041808 */
[C---:B-1----:R-:W-:Y:S08]  /*4b90*/  HMMA.16816.F32.BF16 R32, R20.reuse, R80, R32 ;  /* 0x000000501420723c */ /* 0x042ff00000041820 */
[C---:B------:R-:W-:Y:S08]  /*4ba0*/  HMMA.16816.F32.BF16 R16, R20.reuse, R82, R16 ;  /* 0x000000521410723c */ /* 0x040ff00000041810 */
[C---:B------:R-:W-:Y:S08]  /*4bb0*/  HMMA.16816.F32.BF16 R68, R20.reuse, R72, R68 ;  /* 0x000000481444723c */ /* 0x040ff00000041844 */
        /* <DEDUP_REMOVED lines=8> */
[----:B------:R-:W-:Y:S07]  /*4c40*/  LDSM.16.M88.4 R48, [R231+0x2000] ;  /* 0x00200000e730783b */ /* 0x000fee0000000200 */
[C---:B----4-:R-:W-:Y:S08]  /*4c50*/  HMMA.16816.F32.BF16 R32, R60.reuse, R52, R32 ;  /* 0x000000343c20723c */ /* 0x050ff00000041820 */
[C---:B------:R-:W-:Y:S01]  /*4c60*/  HMMA.16816.F32.BF16 R16, R60.reuse, R54, R16 ;  /* 0x000000363c10723c */ /* 0x040fe20000041810 */
[----:B------:R-:W3:Y:S07]  /*4c70*/  LDSM.16.M88.4 R52, [R232+0x2000] ;  /* 0x00200000e834783b */ /* 0x000eee0000000200 */
[C---:B-----5:R-:W-:Y:S08]  /*4c80*/  HMMA.16816.F32.BF16 R68, R60.reuse, R44, R68 ;  /* 0x0000002c3c44723c */ /* 0x060ff00000041844 */
[----:B------:R-:W-:Y:S01]  /*4c90*/  HMMA.16816.F32.BF16 R64, R60, R46, R64 ;  /* 0x0000002e3c40723c */ /* 0x000fe20000041840 */
[----:B------:R-:W4:Y:S04]  /*4ca0*/  LDSM.16.M88.4 R44, [R231+0x2800] ;  /* 0x00280000e72c783b */ /* 0x000f280000000200 */
[----:B------:R-:W-:Y:S03]  /*4cb0*/  LDSM.16.M88.4 R60, [R227+0xa000] ;  /* 0x00a00000e33c783b */ /* 0x000fe60000000200 */
[C---:B------:R-:W-:Y:S08]  /*4cc0*/  HMMA.16816.F32.BF16 R40, R28.reuse, R24, R40 ;  /* 0x000000181c28723c */ /* 0x040ff00000041828 */
[C---:B------:R-:W-:Y:S01]  /*4cd0*/  HMMA.16816.F32.BF16 R36, R28.reuse, R26, R36 ;  /* 0x0000001a1c24723c */ /* 0x040fe20000041824 */
[----:B------:R-:W5:Y:S07]  /*4ce0*/  LDSM.16.M88.4 R24, [R231+0x3000] ;  /* 0x00300000e718783b */ /* 0x000f6e0000000200 */
[C---:B-1----:R-:W-:Y:S08]  /*4cf0*/  HMMA.16816.F32.BF16 R12, R28.reuse, R20, R12 ;  /* 0x000000141c0c723c */ /* 0x042ff0000004180c */
[C---:B------:R-:W-:Y:S01]  /*4d00*/  HMMA.16816.F32.BF16 R8, R28.reuse, R22, R8 ;  /* 0x000000161c08723c */ /* 0x040fe20000041808 */
[----:B------:R-:W1:Y:S07]  /*4d10*/  LDSM.16.M88.4 R20, [R231+0x3800] ;  /* 0x00380000e714783b */ /* 0x000e6e0000000200 */
[C---:B--2---:R-:W-:Y:S08]  /*4d20*/  HMMA.16816.F32.BF16 R32, R28.reuse, R56, R32 ;  /* 0x000000381c20723c */ /* 0x044ff00000041820 */
[C---:B------:R-:W-:Y:S01]  /*4d30*/  HMMA.16816.F32.BF16 R16, R28.reuse, R58, R16 ;  /* 0x0000003a1c10723c */ /* 0x040fe20000041810 */
[----:B------:R-:W-:Y:S07]  /*4d40*/  LDSM.16.M88.4 R56, [R227+0xa800] ;  /* 0x00a80000e338783b */ /* 0x000fee0000000200 */
[C---:B------:R-:W-:Y:S01]  /*4d50*/  HMMA.16816.F32.BF16 R76, R28.reuse, R72, R68 ;  /* 0x000000481c4c723c */ /* 0x040fe20000041844 */
[----:B------:R-:W2:Y:S07]  /*4d60*/  LDSM.16.M88.4 R68, [R230+0x2000] ;  /* 0x00200000e644783b */ /* 0x000eae0000000200 */
[----:B------:R-:W-:Y:S01]  /*4d70*/  HMMA.16816.F32.BF16 R64, R28, R74, R64 ;  /* 0x0000004a1c40723c */ /* 0x000fe20000041840 */
[----:B------:R-:W1:Y:S04]  /*4d80*/  LDSM.16.M88.4 R28, [R227+0xb000] ;  /* 0x00b00000e31c783b */ /* 0x000e680000000200 */
[----:B------:R-:W1:Y:S03]  /*4d90*/  LDSM.16.M88.4 R72, [R227+0xb800] ;  /* 0x00b80000e348783b */ /* 0x000e660000000200 */
[C---:B---3--:R-:W-:Y:S08]  /*4da0*/  HMMA.16816.F32.BF16 R40, R52.reuse, R48, R40 ;  /* 0x000000303428723c */ /* 0x048ff00000041828 */
[C---:B------:R-:W-:Y:S08]  /*4db0*/  HMMA.16816.F32.BF16 R36, R52.reuse, R50, R36 ;  /* 0x000000323424723c */ /* 0x040ff00000041824 */
[C---:B----4-:R-:W-:Y:S08]  /*4dc0*/  HMMA.16816.F32.BF16 R32, R52.reuse, R44, R32 ;  /* 0x0000002c3420723c */ /* 0x050ff00000041820 */
[C---:B------:R-:W-:Y:S01]  /*4dd0*/  HMMA.16816.F32.BF16 R16, R52.reuse, R46, R16 ;  /* 0x0000002e3410723c */ /* 0x040fe20000041810 */
[----:B------:R-:W-:Y:S07]  /*4de0*/  LDSM.16.M88.4 R44, [R229+0x2000] ;  /* 0x00200000e52c783b */ /* 0x000fee0000000200 */
[C---:B-----5:R-:W-:Y:S01]  /*4df0*/  HMMA.16816.F32.BF16 R48, R52.reuse, R24, R12 ;  /* 0x000000183430723c */ /* 0x060fe2000004180c */
[----:B------:R-:W3:Y:S07]  /*4e00*/  LDSM.16.M88.4 R12, [R220+0x2000] ;  /* 0x00200000dc0c783b */ /* 0x000eee0000000200 */
[C---:B------:R-:W-:Y:S01]  /*4e10*/  HMMA.16816.F32.BF16 R8, R52.reuse, R26, R8 ;  /* 0x0000001a3408723c */ /* 0x040fe20000041808 */
[----:B------:R-:W4:Y:S07]  /*4e20*/  LDSM.16.M88.4 R24, [R220+0x2800] ;  /* 0x00280000dc18783b */ /* 0x000f2e0000000200 */
[C---:B-1----:R-:W-:Y:S08]  /*4e30*/  HMMA.16816.F32.BF16 R76, R52.reuse, R20, R76 ;  /* 0x00000014344c723c */ /* 0x042ff0000004184c */
[----:B------:R-:W-:Y:S01]  /*4e40*/  HMMA.16816.F32.BF16 R64, R52, R22, R64 ;  /* 0x000000163440723c */ /* 0x000fe20000041840 */
[----:B------:R-:W1:Y:S04]  /*4e50*/  LDSM.16.M88.4 R20, [R220+0x3000] ;  /* 0x00300000dc14783b */ /* 0x000e680000000200 */
[----:B------:R-:W5:Y:S03]  /*4e60*/  LDSM.16.M88.4 R52, [R220+0x3800] ;  /* 0x00380000dc34783b */ /* 0x000f660000000200 */
[C---:B--2---:R-:W-:Y:S08]  /*4e70*/  HMMA.16816.F32.BF16 R40, R68.reuse, R60, R40 ;  /* 0x0000003c4428723c */ /* 0x044ff00000041828 */
[C---:B------:R-:W-:Y:S01]  /*4e80*/  HMMA.16816.F32.BF16 R36, R68.reuse, R62, R36 ;  /* 0x0000003e4424723c */ /* 0x040fe20000041824 */
[----:B------:R-:W-:Y:S07]  /*4e90*/  LDSM.16.M88.4 R60, [R231+0x4000] ;  /* 0x00400000e73c783b */ /* 0x000fee0000000200 */
[C---:B------:R-:W-:Y:S08]  /*4ea0*/  HMMA.16816.F32.BF16 R32, R68.reuse, R56, R32 ;  /* 0x000000384420723c */ /* 0x040ff00000041820 */
[C---:B------:R-:W-:Y:S01]  /*4eb0*/  HMMA.16816.F32.BF16 R16, R68.reuse, R58, R16 ;  /* 0x0000003a4410723c */ /* 0x040fe20000041810 */
[----:B------:R-:W-:Y:S07]  /*4ec0*/  LDSM.16.M88.4 R56, [R234+0x4000] ;  /* 0x00400000ea38783b */ /* 0x000fee0000000200 */
[C---:B------:R-:W-:Y:S08]  /*4ed0*/  HMMA.16816.F32.BF16 R48, R68.reuse, R28, R48 ;  /* 0x0000001c4430723c */ /* 0x040ff00000041830 */
[C---:B------:R-:W-:Y:S01]  /*4ee0*/  HMMA.16816.F32.BF16 R8, R68.reuse, R30, R8 ;  /* 0x0000001e4408723c */ /* 0x040fe20000041808 */
[----:B------:R-:W2:Y:S07]  /*4ef0*/  LDSM.16.M88.4 R28, [R233+0xc000] ;  /* 0x00c00000e91c783b */ /* 0x000eae0000000200 */
[C---:B------:R-:W-:Y:S08]  /*4f00*/  HMMA.16816.F32.BF16 R76, R68.reuse, R72, R76 ;  /* 0x00000048444c723c */ /* 0x040ff0000004184c */
[----:B------:R-:W-:Y:S01]  /*4f10*/  HMMA.16816.F32.BF16 R64, R68, R74, R64 ;  /* 0x0000004a4440723c */ /* 0x000fe20000041840 */
[----:B------:R-:W-:Y:S04]  /*4f20*/  LDSM.16.M88.4 R68, [R232+0x4000] ;  /* 0x00400000e844783b */ /* 0x000fe80000000200 */
[----:B------:R-:W-:Y:S03]  /*4f30*/  LDSM.16.M88.4 R72, [R227+0xd800] ;  /* 0x00d80000e348783b */ /* 0x000fe60000000200 */
[C---:B---3--:R-:W-:Y:S08]  /*4f40*/  HMMA.16816.F32.BF16 R40, R44.reuse, R12, R40 ;  /* 0x0000000c2c28723c */ /* 0x048ff00000041828 */
[C---:B------:R-:W-:Y:S01]  /*4f50*/  HMMA.16816.F32.BF16 R36, R44.reuse, R14, R36 ;  /* 0x0000000e2c24723c */ /* 0x040fe20000041824 */
[----:B------:R-:W-:Y:S07]  /*4f60*/  LDSM.16.M88.4 R12, [R233+0xd000] ;  /* 0x00d00000e90c783b */ /* 0x000fee0000000200 */
[C---:B----4-:R-:W-:Y:S08]  /*4f70*/  HMMA.16816.F32.BF16 R32, R44.reuse, R24, R32 ;  /* 0x000000182c20723c */ /* 0x050ff00000041820 */
[C---:B------:R-:W-:Y:S01]  /*4f80*/  HMMA.16816.F32.BF16 R16, R44.reuse, R26, R16 ;  /* 0x0000001a2c10723c */ /* 0x040fe20000041810 */
[----:B------:R-:W3:Y:S07]  /*4f90*/  LDSM.16.M88.4 R24, [R233+0xc800] ;  /* 0x00c80000e918783b */ /* 0x000eee0000000200 */
[C---:B-1----:R-:W-:Y:S08]  /*4fa0*/  HMMA.16816.F32.BF16 R48, R44.reuse, R20, R48 ;  /* 0x000000142c30723c */ /* 0x042ff00000041830 */
[C---:B------:R-:W-:Y:S01]  /*4fb0*/  HMMA.16816.F32.BF16 R8, R44.reuse, R22, R8 ;  /* 0x000000162c08723c */ /* 0x040fe20000041808 */
[----:B------:R-:W1:Y:S07]  /*4fc0*/  LDSM.16.M88.4 R20, [R233+0xd800] ;  /* 0x00d80000e914783b */ /* 0x000e6e0000000200 */
[C---:B-----5:R-:W-:Y:S08]  /*4fd0*/  HMMA.16816.F32.BF16 R76, R44.reuse, R52, R76 ;  /* 0x000000342c4c723c */ /* 0x060ff0000004184c */
[----:B------:R-:W-:Y:S01]  /*4fe0*/  HMMA.16816.F32.BF16 R64, R44, R54, R64 ;  /* 0x000000362c40723c */ /* 0x000fe20000041840 */
[----:B------:R-:W4:Y:S04]  /*4ff0*/  LDSM.16.M88.4 R44, [R231+0x4800] ;  /* 0x00480000e72c783b */ /* 0x000f280000000200 */
[----:B------:R-:W-:Y:S03]  /*5000*/  LDSM.16.M88.4 R52, [R227+0xc800] ;  /* 0x00c80000e334783b */ /* 0x000fe60000000200 */
[C---:B--2---:R-:W-:Y:S08]  /*5010*/  HMMA.16816.F32.BF16 R40, R56.reuse, R28, R40 ;  /* 0x0000001c3828723c */ /* 0x044ff00000041828 */
[C---:B------:R-:W-:Y:S01]  /*5020*/  HMMA.16816.F32.BF16 R36, R56.reuse, R30, R36 ;  /* 0x0000001e3824723c */ /* 0x040fe20000041824 */
[----:B------:R-:W-:Y:S07]  /*5030*/  LDSM.16.M88.4 R28, [R231+0x5800] ;  /* 0x00580000e71c783b */ /* 0x000fee0000000200 */
[C---:B---3--:R-:W-:Y:S08]  /*5040*/  HMMA.16816.F32.BF16 R32, R56.reuse, R24, R32 ;  /* 0x000000183820723c */ /* 0x048ff00000041820 */
[C---:B------:R-:W-:Y:S01]  /*5050*/  HMMA.16816.F32.BF16 R16, R56.reuse, R26, R16 ;  /* 0x0000001a3810723c */ /* 0x040fe20000041810 */
[----:B------:R-:W-:Y:S07]  /*5060*/  LDSM.16.M88.4 R24, [R230+0x4000] ;  /* 0x00400000e618783b */ /* 0x000fee0000000200 */
[C---:B------:R-:W-:Y:S08]  /*5070*/  HMMA.16816.F32.BF16 R48, R56.reuse, R12, R48 ;  /* 0x0000000c3830723c */ /* 0x040ff00000041830 */
[C---:B------:R-:W-:Y:S01]  /*5080*/  HMMA.16816.F32.BF16 R8, R56.reuse, R14, R8 ;  /* 0x0000000e3808723c */ /* 0x040fe20000041808 */
[----:B------:R-:W2:Y:S07]  /*5090*/  LDSM.16.M88.4 R12, [R231+0x5000] ;  /* 0x00500000e70c783b */ /* 0x000eae0000000200 */
[C---:B-1----:R-:W-:Y:S08]  /*50a0*/  HMMA.16816.F32.BF16 R76, R56.reuse, R20, R76 ;  /* 0x00000014384c723c */ /* 0x042ff0000004184c */
[----:B------:R-:W-:Y:S01]  /*50b0*/  HMMA.16816.F32.BF16 R64, R56, R22, R64 ;  /* 0x000000163840723c */ /* 0x000fe20000041840 */
[----:B------:R-:W1:Y:S04]  /*50c0*/  LDSM.16.M88.4 R20, [R227+0xc000] ;  /* 0x00c00000e314783b */ /* 0x000e680000000200 */
[----:B------:R-:W3:Y:S03]  /*50d0*/  LDSM.16.M88.4 R56, [R227+0xd000] ;  /* 0x00d00000e338783b */ /* 0x000ee60000000200 */
[C---:B------:R-:W-:Y:S08]  /*50e0*/  HMMA.16816.F32.BF16 R40, R68.reuse, R60, R40 ;  /* 0x0000003c4428723c */ /* 0x040ff00000041828 */
[C---:B------:R-:W-:Y:S08]  /*50f0*/  HMMA.16816.F32.BF16 R36, R68.reuse, R62, R36 ;  /* 0x0000003e4424723c */ /* 0x040ff00000041824 */
[C---:B----4-:R-:W-:Y:S08]  /*5100*/  HMMA.16816.F32.BF16 R32, R68.reuse, R44, R32 ;  /* 0x0000002c4420723c */ /* 0x050ff00000041820 */
[C---:B------:R-:W-:Y:S01]  /*5110*/  HMMA.16816.F32.BF16 R60, R68.reuse, R46, R16 ;  /* 0x0000002e443c723c */ /* 0x040fe20000041810 */
[----:B------:R-:W-:Y:S04]  /*5120*/  LDSM.16.M88.4 R44, [R229+0x4000] ;  /* 0x00400000e52c783b */ /* 0x000fe80000000200 */
[----:B------:R-:W4:Y:S03]  /*5130*/  LDSM.16.M88.4 R16, [R220+0x4000] ;  /* 0x00400000dc10783b */ /* 0x000f260000000200 */
[C---:B--2---:R-:W-:Y:S08]  /*5140*/  HMMA.16816.F32.BF16 R48, R68.reuse, R12, R48 ;  /* 0x0000000c4430723c */ /* 0x044ff00000041830 */
[----:B------:R-:W-:Y:S01]  /*5150*/  HMMA.16816.F32.BF16 R8, R68, R14, R8 ;  /* 0x0000000e4408723c */ /* 0x000fe20000041808 */
[----:B------:R-:W-:Y:S07]  /*5160*/  LDSM.16.M88.4 R12, [R233+0xe000] ;  /* 0x00e00000e90c783b */ /* 0x000fee0000000200 */
[C---:B-1----:R-:W-:Y:S08]  /*5170*/  HMMA.16816.F32.BF16 R40, R24.reuse, R20, R40 ;  /* 0x000000141828723c */ /* 0x042ff00000041828 */
[C---:B------:R-:W-:Y:S01]  /*5180*/  HMMA.16816.F32.BF16 R36, R24.reuse, R22, R36 ;  /* 0x000000161824723c */ /* 0x040fe20000041824 */
[----:B------:R-:W-:Y:S07]  /*5190*/  LDSM.16.M88.4 R20, [R234+0x6000] ;  /* 0x00600000ea14783b */ /* 0x000fee0000000200 */
[C---:B------:R-:W-:Y:S08]  /*51a0*/  HMMA.16816.F32.BF16 R32, R24.reuse, R52, R32 ;  /* 0x000000341820723c */ /* 0x040ff00000041820 */
[----:B------:R-:W-:Y:S01]  /*51b0*/  HMMA.16816.F32.BF16 R60, R24, R54, R60 ;  /* 0x00000036183c723c */ /* 0x000fe2000004183c */
[----:B------:R-:W1:Y:S07]  /*51c0*/  LDSM.16.M88.4 R52, [R220+0x5000] ;  /* 0x00500000dc34783b */ /* 0x000e6e0000000200 */
[C---:B------:R-:W-:Y:S08]  /*51d0*/  HMMA.16816.F32.BF16 R76, R68.reuse, R28, R76 ;  /* 0x0000001c444c723c */ /* 0x040ff0000004184c */
[----:B------:R-:W-:Y:S01]  /*51e0*/  HMMA.16816.F32.BF16 R64, R68, R30, R64 ;  /* 0x0000001e4440723c */ /* 0x000fe20000041840 */
[----:B------:R-:W2:Y:S07]  /*51f0*/  LDSM.16.M88.4 R28, [R220+0x4800] ;  /* 0x00480000dc1c783b */ /* 0x000eae0000000200 */
[C---:B---3--:R-:W-:Y:S08]  /*5200*/  HMMA.16816.F32.BF16 R48, R24.reuse, R56, R48 ;  /* 0x000000381830723c */ /* 0x048ff00000041830 */
        /* <DEDUP_REMOVED lines=9> */
[C---:B-1----:R-:W-:Y:S01]  /*52a0*/  HMMA.16816.F32.BF16 R68, R44.reuse, R52, R48 ;  /* 0x000000342c44723c */ /* 0x042fe20000041830 */
[----:B------:R-:W-:Y:S07]  /*52b0*/  LDSM.16.M88.4 R48, [R230+0x6000] ;  /* 0x00600000e630783b */ /* 0x000fee0000000200 */
[C---:B------:R-:W-:Y:S01]  /*52c0*/  HMMA.16816.F32.BF16 R8, R44.reuse, R54, R8 ;  /* 0x000000362c08723c */ /* 0x040fe20000041808 */
[----:B------:R-:W1:Y:S07]  /*52d0*/  LDSM.16.M88.4 R52, [R233+0xe800] ;  /* 0x00e80000e934783b */ /* 0x000e6e0000000200 */
[C---:B--2---:R-:W-:Y:S08]  /*52e0*/  HMMA.16816.F32.BF16 R32, R44.reuse, R28, R32 ;  /* 0x0000001c2c20723c */ /* 0x044ff00000041820 */
[----:B------:R-:W-:Y:S01]  /*52f0*/  HMMA.16816.F32.BF16 R60, R44, R30, R60 ;  /* 0x0000001e2c3c723c */ /* 0x000fe2000004183c */
[----:B------:R-:W2:Y:S07]  /*5300*/  LDSM.16.M88.4 R28, [R227+0xe000] ;  /* 0x00e00000e31c783b */ /* 0x000eae0000000200 */
[C---:B------:R-:W-:Y:S08]  /*5310*/  HMMA.16816.F32.BF16 R40, R20.reuse, R12, R40 ;  /* 0x0000000c1428723c */ /* 0x040ff00000041828 */
[----:B------:R-:W-:Y:S01]  /*5320*/  HMMA.16816.F32.BF16 R36, R20, R14, R36 ;  /* 0x0000000e1424723c */ /* 0x000fe20000041824 */
[----:B------:R-:W-:Y:S07]  /*5330*/  LDSM.16.M88.4 R12, [R233+0xf000] ;  /* 0x00f00000e90c783b */ /* 0x000fee0000000200 */
[C---:B---3--:R-:W-:Y:S01]  /*5340*/  HMMA.16816.F32.BF16 R80, R44.reuse, R16, R76 ;  /* 0x000000102c50723c */ /* 0x048fe2000004184c */
[----:B------:R-:W-:Y:S07]  /*5350*/  LDSM.16.M88.4 R76, [R229+0x6000] ;  /* 0x00600000e54c783b */ /* 0x000fee0000000200 */
[----:B------:R-:W-:Y:S01]  /*5360*/  HMMA.16816.F32.BF16 R64, R44, R18, R64 ;  /* 0x000000122c40723c */ /* 0x000fe20000041840 */
[----:B------:R-:W3:Y:S04]  /*5370*/  LDSM.16.M88.4 R16, [R231+0x6800] ;  /* 0x00680000e710783b */ /* 0x000ee80000000200 */
[----:B------:R-:W-:Y:S03]  /*5380*/  LDSM.16.M88.4 R44, [R231+0x7000] ;  /* 0x00700000e72c783b */ /* 0x000fe60000000200 */
[C---:B----4-:R-:W-:Y:S08]  /*5390*/  HMMA.16816.F32.BF16 R40, R56.reuse, R24, R40 ;  /* 0x000000183828723c */ /* 0x050ff00000041828 */
[----:B------:R-:W-:Y:S01]  /*53a0*/  HMMA.16816.F32.BF16 R36, R56, R26, R36 ;  /* 0x0000001a3824723c */ /* 0x000fe20000041824 */
[----:B------:R-:W4:Y:S07]  /*53b0*/  LDSM.16.M88.4 R24, [R227+0xe800] ;  /* 0x00e80000e318783b */ /* 0x000f2e0000000200 */
[C---:B-1----:R-:W-:Y:S08]  /*53c0*/  HMMA.16816.F32.BF16 R32, R20.reuse, R52, R32 ;  /* 0x000000341420723c */ /* 0x042ff00000041820 */
[----:B------:R-:W-:Y:S08]  /*53d0*/  HMMA.16816.F32.BF16 R60, R20, R54, R60 ;  /* 0x00000036143c723c */ /* 0x000ff0000004183c */
[C---:B--2---:R-:W-:Y:S08]  /*53e0*/  HMMA.16816.F32.BF16 R40, R48.reuse, R28, R40 ;  /* 0x0000001c3028723c */ /* 0x044ff00000041828 */
[----:B------:R-:W-:Y:S01]  /*53f0*/  HMMA.16816.F32.BF16 R36, R48, R30, R36 ;  /* 0x0000001e3024723c */ /* 0x000fe20000041824 */
[----:B------:R-:W1:Y:S07]  /*5400*/  LDSM.16.M88.4 R28, [R233+0xf800] ;  /* 0x00f80000e91c783b */ /* 0x000e6e0000000200 */
[C---:B---3--:R-:W-:Y:S08]  /*5410*/  HMMA.16816.F32.BF16 R32, R56.reuse, R16, R32 ;  /* 0x000000103820723c */ /* 0x048ff00000041820 */
[----:B------:R-:W-:Y:S01]  /*5420*/  HMMA.16816.F32.BF16 R60, R56, R18, R60 ;  /* 0x00000012383c723c */ /* 0x000fe2000004183c */
[----:B------:R-:W-:Y:S07]  /*5430*/  LDSM.16.M88.4 R16, [R227+0xf000] ;  /* 0x00f00000e310783b */ /* 0x000fee0000000200 */
[C---:B------:R-:W-:Y:S08]  /*5440*/  HMMA.16816.F32.BF16 R68, R20.reuse, R12, R68 ;  /* 0x0000000c1444723c */ /* 0x040ff00000041844 */
[----:B------:R-:W-:Y:S01]  /*5450*/  HMMA.16816.F32.BF16 R8, R20, R14, R8 ;  /* 0x0000000e1408723c */ /* 0x000fe20000041808 */
[----:B------:R-:W2:Y:S07]  /*5460*/  LDSM.16.M88.4 R12, [R220+0x6800] ;  /* 0x00680000dc0c783b */ /* 0x000eae0000000200 */
[C---:B----4-:R-:W-:Y:S08]  /*5470*/  HMMA.16816.F32.BF16 R32, R48.reuse, R24, R32 ;  /* 0x000000183020723c */ /* 0x050ff00000041820 */
[----:B------:R-:W-:Y:S01]  /*5480*/  HMMA.16816.F32.BF16 R60, R48, R26, R60 ;  /* 0x0000001a303c723c */ /* 0x000fe2000004183c */
[----:B------:R-:W3:Y:S07]  /*5490*/  LDSM.16.M88.4 R24, [R231+0x7800] ;  /* 0x00780000e718783b */ /* 0x000eee0000000200 */
[C---:B-1----:R-:W-:Y:S08]  /*54a0*/  HMMA.16816.F32.BF16 R80, R20.reuse, R28, R80 ;  /* 0x0000001c1450723c */ /* 0x042ff00000041850 */
[----:B------:R-:W-:Y:S08]  /*54b0*/  HMMA.16816.F32.BF16 R64, R20, R30, R64 ;  /* 0x0000001e1440723c */ /* 0x000ff00000041840 */
[----:B------:R-:W-:Y:S08]  /*54c0*/  HMMA.16816.F32.BF16 R68, R56, R44, R68 ;  /* 0x0000002c3844723c */ /* 0x000ff00000041844 */
[----:B--2---:R-:W-:Y:S08]  /*54d0*/  HMMA.16816.F32.BF16 R32, R76, R12, R32 ;  /* 0x0000000c4c20723c */ /* 0x004ff00000041820 */
[----:B------:R-:W-:Y:S01]  /*54e0*/  HMMA.16816.F32.BF16 R44, R56, R46, R8 ;  /* 0x0000002e382c723c */ /* 0x000fe20000041808 */
[----:B------:R-:W-:Y:S07]  /*54f0*/  LDSM.16.M88.4 R8, [R220+0x7000] ;  /* 0x00700000dc08783b */ /* 0x000fee0000000200 */
[----:B------:R-:W-:Y:S01]  /*5500*/  HMMA.16816.F32.BF16 R60, R76, R14, R60 ;  /* 0x0000000e4c3c723c */ /* 0x000fe2000004183c */
[----:B------:R-:W1:Y:S07]  /*5510*/  LDSM.16.M88.4 R12, [R227+0xf800] ;  /* 0x00f80000e30c783b */ /* 0x000e6e0000000200 */
[----:B---3--:R-:W-:Y:S01]  /*5520*/  HMMA.16816.F32.BF16 R80, R56, R24, R80 ;  /* 0x000000183850723c */ /* 0x008fe20000041850 */
[----:B------:R-:W-:-:S02]  /*5530*/  FMUL.FTZ R21, R34, c[0x0][0x2ec] ;  /* 0x0000bb0022157a20 */ /* 0x000fc40000410000 */
[----:B------:R-:W-:Y:S02]  /*5540*/  FMUL.FTZ R22, R35, c[0x0][0x2ec] ;  /* 0x0000bb0023167a20 */ /* 0x000fe40000410000 */
[----:B------:R-:W-:Y:S02]  /*5550*/  FMUL.FTZ R32, R32, c[0x0][0x2ec] ;  /* 0x0000bb0020207a20 */ /* 0x000fe40000410000 */
[----:B------:R-:W-:Y:S01]  /*5560*/  FMUL.FTZ R20, R33, c[0x0][0x2ec] ;  /* 0x0000bb0021147a20 */ /* 0x000fe20000410000 */
[----:B------:R-:W-:Y:S01]  /*5570*/  HMMA.16816.F32.BF16 R64, R56, R26, R64 ;  /* 0x0000001a3840723c */ /* 0x000fe20000041840 */
[----:B------:R-:W2:Y:S07]  /*5580*/  MUFU.TANH R21, R21 ;  /* 0x0000001500157308 */ /* 0x000eae0000002400 */
[----:B------:R-:W-:Y:S01]  /*5590*/  HMMA.16816.F32.BF16 R68, R48, R16, R68 ;  /* 0x000000103044723c */ /* 0x000fe20000041844 */
[----:B------:R-:W-:Y:S01]  /*55a0*/  FMUL.FTZ R23, R61, c[0x0][0x2ec] ;  /* 0x0000bb003d177a20 */ /* 0x000fe20000410000 */
[----:B------:R-:W3:Y:S01]  /*55b0*/  MUFU.TANH R32, R32 ;  /* 0x0000002000207308 */ /* 0x000ee20000002400 */
[----:B------:R-:W-:-:S02]  /*55c0*/  FMUL.FTZ R24, R62, c[0x0][0x2ec] ;  /* 0x0000bb003e187a20 */ /* 0x000fc40000410000 */
[----:B------:R-:W-:-:S03]  /*55d0*/  FMUL.FTZ R60, R60, c[0x0][0x2ec] ;  /* 0x0000bb003c3c7a20 */ /* 0x000fc60000410000 */
[----:B------:R-:W-:Y:S01]  /*55e0*/  HMMA.16816.F32.BF16 R44, R48, R18, R44 ;  /* 0x00000012302c723c */ /* 0x000fe2000004182c */
[----:B------:R-:W4:Y:S01]  /*55f0*/  LDSM.16.M88.4 R16, [R220+0x7800] ;  /* 0x00780000dc10783b */ /* 0x000f220000000200 */
[----:B------:R-:W2:Y:S01]  /*5600*/  MUFU.TANH R20, R20 ;  /* 0x0000001400147308 */ /* 0x000ea20000002400 */
[----:B------:R-:W-:-:S05]  /*5610*/  DEPBAR.LE SB0, 0x0 ;  /* 0x000080000000791a */ /* 0x000fca0000000000 */
[----:B------:R-:W-:Y:S02]  /*5620*/  HMMA.16816.F32.BF16 R40, R76, R72, R40 ;  /* 0x000000484c28723c */ /* 0x000fe40000041828 */
[----:B------:R-:W2:Y:S06]  /*5630*/  MUFU.TANH R22, R22 ;  /* 0x0000001600167308 */ /* 0x000eac0000002400 */
[C---:B-1----:R-:W-:Y:S02]  /*5640*/  HMMA.16816.F32.BF16 R80, R48.reuse, R12, R80 ;  /* 0x0000000c3050723c */ /* 0x042fe40000041850 */
[----:B------:R-:W1:Y:S05]  /*5650*/  MUFU.TANH R23, R23 ;  /* 0x0000001700177308 */ /* 0x000e6a0000002400 */
[----:B------:R-:W-:Y:S01]  /*5660*/  FMUL.FTZ R12, R63, c[0x0][0x2ec] ;  /* 0x0000bb003f0c7a20 */ /* 0x000fe20000410000 */
[----:B------:R-:W-:Y:S02]  /*5670*/  HMMA.16816.F32.BF16 R64, R48, R14, R64 ;  /* 0x0000000e3040723c */ /* 0x000fe40000041840 */
[----:B------:R-:W1:Y:S06]  /*5680*/  MUFU.TANH R24, R24 ;  /* 0x0000001800187308 */ /* 0x000e6c0000002400 */
[----:B------:R-:W-:Y:S01]  /*5690*/  HMMA.16816.F32.BF16 R36, R76, R74, R36 ;  /* 0x0000004a4c24723c */ /* 0x000fe20000041824 */
[----:B------:R-:W-:Y:S01]  /*56a0*/  FMUL.FTZ R3, R40, c[0x0][0x2ec] ;  /* 0x0000bb0028037a20 */ /* 0x000fe20000410000 */
[----:B------:R-:W1:Y:S01]  /*56b0*/  MUFU.TANH R12, R12 ;  /* 0x0000000c000c7308 */ /* 0x000e620000002400 */
[----:B------:R-:W-:-:S02]  /*56c0*/  FMUL.FTZ R7, R41, c[0x0][0x2ec] ;  /* 0x0000bb0029077a20 */ /* 0x000fc40000410000 */
[----:B------:R-:W-:Y:S02]  /*56d0*/  FMUL.FTZ R28, R42, c[0x0][0x2ec] ;  /* 0x0000bb002a1c7a20 */ /* 0x000fe40000410000 */
[----:B------:R-:W-:Y:S01]  /*56e0*/  FMUL.FTZ R29, R43, c[0x0][0x2ec] ;  /* 0x0000bb002b1d7a20 */ /* 0x000fe20000410000 */
[C---:B------:R-:W-:Y:S02]  /*56f0*/  HMMA.16816.F32.BF16 R68, R76.reuse, R8, R68 ;  /* 0x000000084c44723c */ /* 0x040fe40000041844 */
[----:B------:R-:W1:Y:S06]  /*5700*/  MUFU.TANH R3, R3 ;  /* 0x0000000300037308 */ /* 0x000e6c0000002400 */
[C---:B----4-:R-:W-:Y:S02]  /*5710*/  HMMA.16816.F32.BF16 R80, R76.reuse, R16, R80 ;  /* 0x000000104c50723c */ /* 0x050fe40000041850 */
[----:B------:R-:W4:Y:S06]  /*5720*/  MUFU.TANH R7, R7 ;  /* 0x0000000700077308 */ /* 0x000f2c0000002400 */
[----:B------:R-:W-:Y:S01]  /*5730*/  HMMA.16816.F32.BF16 R64, R76, R18, R64 ;  /* 0x000000124c40723c */ /* 0x000fe20000041840 */
[----:B------:R-:W-:Y:S01]  /*5740*/  FMUL.FTZ R36, R36, c[0x0][0x2ec] ;  /* 0x0000bb0024247a20 */ /* 0x000fe20000410000 */
[----:B------:R-:W1:Y:S01]  /*5750*/  MUFU.TANH R28, R28 ;  /* 0x0000001c001c7308 */ /* 0x000e620000002400 */
[----:B------:R-:W-:-:S02]  /*5760*/  FMUL.FTZ R37, R37, c[0x0][0x2ec] ;  /* 0x0000bb0025257a20 */ /* 0x000fc40000410000 */
[----:B------:R-:W-:Y:S02]  /*5770*/  FMUL.FTZ R38, R38, c[0x0][0x2ec] ;  /* 0x0000bb0026267a20 */ /* 0x000fe40000410000 */
[----:B------:R-:W-:Y:S01]  /*5780*/  FMUL.FTZ R39, R39, c[0x0][0x2ec] ;  /* 0x0000bb0027277a20 */ /* 0x000fe20000410000 */
[----:B------:R-:W-:Y:S01]  /*5790*/  HMMA.16816.F32.BF16 R44, R76, R10, R44 ;  /* 0x0000000a4c2c723c */ /* 0x000fe2000004182c */
[----:B------:R-:W-:Y:S01]  /*57a0*/  FMUL.FTZ R68, R68, c[0x0][0x2ec] ;  /* 0x0000bb0044447a20 */ /* 0x000fe20000410000 */
[----:B------:R-:W1:Y:S01]  /*57b0*/  MUFU.TANH R29, R29 ;  /* 0x0000001d001d7308 */ /* 0x000e620000002400 */
[----:B------:R-:W-:Y:S02]  /*57c0*/  FMUL.FTZ R69, R69, c[0x0][0x2ec] ;  /* 0x0000bb0045457a20 */ /* 0x000fe40000410000 */
[----:B------:R-:W-:Y:S02]  /*57d0*/  FMUL.FTZ R70, R70, c[0x0][0x2ec] ;  /* 0x0000bb0046467a20 */ /* 0x000fe40000410000 */
[----:B------:R-:W-:-:S02]  /*57e0*/  FMUL.FTZ R71, R71, c[0x0][0x2ec] ;  /* 0x0000bb0047477a20 */ /* 0x000fc40000410000 */
[----:B------:R-:W-:Y:S01]  /*57f0*/  FMUL.FTZ R13, R82, c[0x0][0x2ec] ;  /* 0x0000bb00520d7a20 */ /* 0x000fe20000410000 */
[----:B------:R-:W1:Y:S01]  /*5800*/  MUFU.TANH R36, R36 ;  /* 0x0000002400247308 */ /* 0x000e620000002400 */
[----:B------:R-:W-:Y:S02]  /*5810*/  FMUL.FTZ R80, R80, c[0x0][0x2ec] ;  /* 0x0000bb0050507a20 */ /* 0x000fe40000410000 */
[----:B------:R-:W-:Y:S02]  /*5820*/  FMUL.FTZ R81, R81, c[0x0][0x2ec] ;  /* 0x0000bb0051517a20 */ /* 0x000fe40000410000 */
[----:B------:R-:W-:Y:S02]  /*5830*/  FMUL.FTZ R83, R83, c[0x0][0x2ec] ;  /* 0x0000bb0053537a20 */ /* 0x000fe40000410000 */
[----:B------:R-:W-:Y:S01]  /*5840*/  FMUL.FTZ R35, R64, c[0x0][0x2ec] ;  /* 0x0000bb0040237a20 */ /* 0x000fe20000410000 */
[----:B------:R-:W1:Y:S01]  /*5850*/  MUFU.TANH R37, R37 ;  /* 0x0000002500257308 */ /* 0x000e620000002400 */
[----:B------:R-:W-:-:S02]  /*5860*/  FMUL.FTZ R34, R65, c[0x0][0x2ec] ;  /* 0x0000bb0041227a20 */ /* 0x000fc40000410000 */
[----:B------:R-:W-:Y:S02]  /*5870*/  FMUL.FTZ R66, R66, c[0x0][0x2ec] ;  /* 0x0000bb0042427a20 */ /* 0x000fe40000410000 */
[----:B------:R-:W-:Y:S02]  /*5880*/  FMUL.FTZ R67, R67, c[0x0][0x2ec] ;  /* 0x0000bb0043437a20 */ /* 0x000fe40000410000 */
[----:B------:R-:W-:Y:S01]  /*5890*/  FMUL.FTZ R44, R44, c[0x0][0x2ec] ;  /* 0x0000bb002c2c7a20 */ /* 0x000fe20000410000 */
[----:B------:R-:W1:Y:S01]  /*58a0*/  MUFU.TANH R38, R38 ;  /* 0x0000002600267308 */ /* 0x000e620000002400 */
[----:B------:R-:W-:Y:S02]  /*58b0*/  FMUL.FTZ R45, R45, c[0x0][0x2ec] ;  /* 0x0000bb002d2d7a20 */ /* 0x000fe40000410000 */
[----:B------:R-:W-:Y:S02]  /*58c0*/  FMUL.FTZ R46, R46, c[0x0][0x2ec] ;  /* 0x0000bb002e2e7a20 */ /* 0x000fe40000410000 */
[----:B------:R-:W-:-:S03]  /*58d0*/  FMUL.FTZ R47, R47, c[0x0][0x2ec] ;  /* 0x0000bb002f2f7a20 */ /* 0x000fc60000410000 */
[----:B------:R-:W1:Y:S08]  /*58e0*/  MUFU.TANH R39, R39 ;  /* 0x0000002700277308 */ /* 0x000e700000002400 */
[----:B------:R1:W1:Y:S08]  /*58f0*/  MUFU.TANH R8, R60 ;  /* 0x0000003c00087308 */ /* 0x0002700000002400 */
        /* <DEDUP_REMOVED lines=10> */
[----:B------:R-:W1:Y:S08]  /*59a0*/  MUFU.TANH R13, R13 ;  /* 0x0000000d000d7308 */ /* 0x000e700000002400 */
[----:B------:R1:W1:Y:S08]  /*59b0*/  MUFU.TANH R192, R83 ;  /* 0x0000005300c07308 */ /* 0x0002700000002400 */
[----:B------:R-:W1:Y:S08]  /*59c0*/  MUFU.TANH R35, R35 ;  /* 0x0000002300237308 */ /* 0x000e700000002400 */
[----:B------:R-:W1:Y:S08]  /*59d0*/  MUFU.TANH R34, R34 ;  /* 0x0000002200227308 */ /* 0x000e700000002400 */
[----:B------:R1:W1:Y:S08]  /*59e0*/  MUFU.TANH R191, R66 ;  /* 0x0000004200bf7308 */ /* 0x0002700000002400 */
[----:B------:R1:W1:Y:S01]  /*59f0*/  MUFU.TANH R190, R67 ;  /* 0x0000004300be7308 */ /* 0x0002620000002400 */
[----:B------:R-:W-:Y:S06]  /*5a00*/  BAR.SYNC.DEFER_BLOCKING 0x0 ;  /* 0x0000000000007b1d */ /* 0x000fec0000010000 */
[----:B------:R-:W-:Y:S05]  /*5a10*/  @!P6 BRA `(.L_x_2367) ;  /* 0x00000ef00000e947 */ /* 0x000fea0003800000 */
[----:B--234-:R-:W-:-:S13]  /*5a20*/  PLOP3.LUT P0, PT, PT, PT, UP6, 0x40, 0x0 ;  /* 0x000000000000781c */ /* 0x01cfda0003f0e868 */
[----:B------:R-:W-:Y:S05]  /*5a30*/  @P0 BRA `(.L_x_2368) ;  /* 0x0000049000000947 */ /* 0x000fea0003800000 */
[----:B------:R-:W2:Y:S01]  /*5a40*/  I2F.RP R5, UR10 ;  /* 0x0000000a00057d06 */ /* 0x000ea20008209400 */
[----:B------:R-:W-:Y:S01]  /*5a50*/  UIADD3 UR12, UR14, -0x40, URZ ;  /* 0xffffffc00e0c7890 */ /* 0x000fe2000fffe03f */
[----:B------:R-:W-:Y:S01]  /*5a60*/  IMAD.U32 R6, RZ, RZ, UR14 ;  /* 0x0000000eff067e24 */ /* 0x000fe2000f8e00ff */
[----:B------:R-:W-:-:S04]  /*5a70*/  UMOV UR16, URZ ;  /* 0x0000003f00107c82 */ /* 0x000fc80008000000 */
[----:B------:R-:W-:-:S04]  /*5a80*/  IABS R6, R6 ;  /* 0x0000000600067213 */ /* 0x000fc80000000000 */
[----:B------:R-:W3:Y:S01]  /*5a90*/  R2UR UR9, R6 ;  /* 0x00000000060973c2 */ /* 0x000ee200000e0000 */
[----:B--2---:R-:W2:Y:S02]  /*5aa0*/  MUFU.RCP R5, R5 ;  /* 0x0000000500057308 */ /* 0x004ea40000001000 */
[----:B--2---:R-:W-:-:S06]  /*5ab0*/  IADD3 R5, R5, 0xffffffe, RZ ;  /* 0x0ffffffe05057810 */ /* 0x004fcc0007ffe0ff */
[----:B------:R-:W2:Y:S02]  /*5ac0*/  F2I.FTZ.U32.TRUNC.NTZ R5, R5 ;  /* 0x0000000500057305 */ /* 0x000ea4000021f000 */
[----:B--2---:R2:W4:Y:S02]  /*5ad0*/  R2UR UR17, R5 ;  /* 0x00000000051173c2 */ /* 0x00452400000e0000 */
[----:B--2---:R-:W-:Y:S01]  /*5ae0*/  IMAD.U32 R5, RZ, RZ, UR12 ;  /* 0x0000000cff057e24 */ /* 0x004fe2000f8e00ff */
[----:B----4-:R-:W-:-:S04]  /*5af0*/  UIADD3 UR4, URZ, -UR17, URZ ;  /* 0x800000113f047290 */ /* 0x010fc8000fffe03f */
[----:B------:R-:W-:Y:S01]  /*5b00*/  IABS R5, R5 ;  /* 0x0000000500057213 */ /* 0x000fe20000000000 */
[----:B------:R-:W-:-:S03]  /*5b10*/  UIMAD UR4, UR4, UR10, URZ ;  /* 0x0000000a040472a4 */ /* 0x000fc6000f8e023f */
[----:B------:R-:W2:Y:S01]  /*5b20*/  R2UR UR5, R5 ;  /* 0x00000000050573c2 */ /* 0x000ea200000e0000 */
[----:B------:R-:W-:-:S04]  /*5b30*/  UIMAD.WIDE.U32 UR16, UR17, UR4, UR16 ;  /* 0x00000004111072a5 */ /* 0x000fc8000f8e0010 */
[----:B---3--:R-:W-:-:S07]  /*5b40*/  UIMAD.WIDE.U32 UR18, UR17, UR9, URZ ;  /* 0x00000009111272a5 */ /* 0x008fce000f8e003f */
[----:B------:R-:W-:Y:S02]  /*5b50*/  UMOV UR15, UR19 ;  /* 0x00000013000f7c82 */ /* 0x000fe40008000000 */
[----:B------:R-:W-:-:S04]  /*5b60*/  UIADD3 UR7, -UR15, URZ, URZ ;  /* 0x0000003f0f077290 */ /* 0x000fc8000fffe13f */
[----:B------:R-:W-:-:S04]  /*5b70*/  UIMAD UR7, UR10, UR7, UR9 ;  /* 0x000000070a0772a4 */ /* 0x000fc8000f8e0209 */
[----:B------:R-:W-:Y:S02]  /*5b80*/  UISETP.GT.U32.AND UP2, UPT, UR10, UR7, UPT ;  /* 0x000000070a00728c */ /* 0x000fe4000bf44070 */
[----:B--2---:R-:W-:-:S07]  /*5b90*/  UIMAD.WIDE.U32 UR16, UR17, UR5, URZ ;  /* 0x00000005111072a5 */ /* 0x004fce000f8e003f */
        /* <DEDUP_REMOVED lines=40> */
[----:B---3--:R-:W-:Y:S01]  /*5e20*/  MOV R11, UR13 ;  /* 0x0000000d000b7c02 */ /* 0x008fe20008000f00 */
        /* <DEDUP_REMOVED lines=10> */
.L_x_2368:
[----:B------:R-:W-:-:S04]  /*5ed0*/  ULEA UR4, -UR8, URZ, 0x6 ;  /* 0x0000003f08047291 */ /* 0x000fc8000f8e313f */
[----:B------:R-:W-:Y:S02]  /*5ee0*/  USHF.R.S32.HI UR5, URZ, 0x1f, UR4 ;  /* 0x0000001f3f057899 */ /* 0x000fe40008011404 */
[----:B------:R-:W-:-:S04]  /*5ef0*/  MOV R15, UR4 ;  /* 0x00000004000f7c02 */ /* 0x000fc80008000f00 */
[----:B------:R-:W-:Y:S02]  /*5f00*/  MOV R14, UR5 ;  /* 0x00000005000e7c02 */ /* 0x000fe40008000f00 */
.L_x_2369:
        /* <DEDUP_REMOVED lines=12> */
[C---:B-1----:R-:W-:Y:S02]  /*5fd0*/  @!P4 LEA R44, P1, R6.reuse, c[0x0][0x168], 0x1 ;  /* 0x00005a00062cca11 */ /* 0x042fe400078208ff */
        /* <DEDUP_REMOVED lines=137> */
[----:B--2---:R-:W-:-:S04]  /*6870*/  LEA R16, P0, R11, c[0x0][0x168], 0x1 ;  /* 0x00005a000b107a11 */ /* 0x004fc800078008ff */
[----:B------:R-:W-:-:S05]  /*6880*/  LEA.HI.X R17, R11, c[0x0][0x16c], R10, 0x1, P0 ;  /* 0x00005b000b117a11 */ /* 0x000fca00000f0c0a */
[----:B------:R-:W-:Y:S01]  /*6890*/  @!PT LDS RZ, [RZ] ;  /* 0x00000000fffff984 */ /* 0x000fe20000000800 */
[----:B------:R-:W-:Y:S01]  /*68a0*/  @!PT LDS RZ, [RZ] ;  /* 0x00000000fffff984 */ /* 0x000fe20000000800 */
[----:B------:R-:W-:Y:S01]  /*68b0*/  @!PT LDS RZ, [RZ] ;  /* 0x00000000fffff984 */ /* 0x000fe20000000800 */
[----:B------:R1:W-:Y:S04]  /*68c0*/  LDGSTS.E.BYPASS.LTC128B.128 [R239+0xf800], [R16.64+0x180] ;  /* 0x0f80018010ef7fae */ /* 0x0003e8000b901d62 */
.L_x_2371:
[----:B------:R-:W-:Y:S05]  /*68d0*/  BSYNC B0 ;  /* 0x0000000000007941 */ /* 0x000fea0003800000 */
.L_x_2370:
[----:B------:R-:W0:Y:S01]  /*68e0*/  LDGDEPBAR ;  /* 0x00000000000079af */ /* 0x000e220000000000 */
[----:B------:R-:W-:-:S04]  /*68f0*/  IADD3 R200, P0, R15, R200, RZ ;  /* 0x000000c80fc87210 */ /* 0x000fc80007f1e0ff */
[----:B------:R-:W-:Y:S02]  /*6900*/  IADD3.X R165, R14, R165, RZ, P0, !PT ;  /* 0x000000a50ea57210 */ /* 0x000fe400007fe4ff */
.L_x_2367:
[----:B--234-:R-:W-:Y:S01]  /*6910*/  IADD3 R15, R238, UR14, RZ ;  /* 0x0000000eee0f7c10 */ /* 0x01cfe2000fffe0ff */
[----:B------:R-:W-:-:S03]  /*6920*/  IMAD.SHL.U32 R228, R4, 0x2, RZ ;  /* 0x0000000204e47824 */ /* 0x000fc600078e00ff */
[C---:B------:R-:W-:Y:S01]  /*6930*/  IADD3 R6, R15.reuse, 0x1, RZ ;  /* 0x000000010f067810 */ /* 0x040fe20007ffe0ff */
[--C-:B------:R-:W-:Y:S01]  /*6940*/  IMAD R226, R2, 0x2, R228.reuse ;  /* 0x0000000202e27824 */ /* 0x100fe200078e02e4 */
[----:B------:R-:W-:Y:S01]  /*6950*/  IADD3 R5, R15, 0x8, RZ ;  /* 0x000000080f057810 */ /* 0x000fe20007ffe0ff */
[----:B------:R-:W-:Y:S01]  /*6960*/  LDSM.16.MT88.4 R156, [R228+0x10000] ;  /* 0x01000000e49c783b */ /* 0x000fe20000004200 */
[----:B------:R-:W-:Y:S01]  /*6970*/  ISETP.GE.AND P4, PT, R6, R244, PT ;  /* 0x000000f40600720c */ /* 0x000fe20003f86270 */
[----:B------:R-:W-:Y:S01]  /*6980*/  IMAD R225, R0, 0x2, R228 ;  /* 0x0000000200e17824 */ /* 0x000fe200078e02e4 */
[----:B------:R-:W-:Y:S01]  /*6990*/  ISETP.GE.AND P3, PT, R6, R242, PT ;  /* 0x000000f20600720c */ /* 0x000fe20003f66270 */
[----:B------:R-:W-:Y:S01]  /*69a0*/  LDSM.16.MT88.4 R148, [R226+0x10000] ;  /* 0x01000000e294783b */ /* 0x000fe20000004200 */
[C---:B------:R-:W-:Y:S01]  /*69b0*/  ISETP.GE.AND P0, PT, R5.reuse, R244, PT ;  /* 0x000000f40500720c */ /* 0x040fe20003f06270 */
[----:B------:R-:W-:Y:S01]  /*69c0*/  IMAD R224, R0, 0x2, R226 ;  /* 0x0000000200e07824 */ /* 0x000fe200078e02e2 */
[----:B------:R-:W-:Y:S01]  /*69d0*/  ISETP.GE.AND P2, PT, R5, R242, PT ;  /* 0x000000f20500720c */ /* 0x000fe20003f46270 */
[----:B------:R-:W-:Y:S01]  /*69e0*/  LDSM.16.MT88.4 R140, [R225+0x10000] ;  /* 0x01000000e18c783b */ /* 0x000fe20000004200 */
[----:B------:R-:W-:-:S02]  /*69f0*/  ISETP.GE.AND P5, PT, R15, R244, PT ;  /* 0x000000f40f00720c */ /* 0x000fc40003fa6270 */
[----:B------:R-:W-:Y:S01]  /*6a00*/  ISETP.GE.AND P1, PT, R15, R242, PT ;  /* 0x000000f20f00720c */ /* 0x000fe20003f26270 */
[----:B------:R-:W-:Y:S01]  /*6a10*/  LDSM.16.MT88.4 R132, [R224+0x10000] ;  /* 0x01000000e084783b */ /* 0x000fe20000004200 */
[C---:B------:R-:W-:Y:S02]  /*6a20*/  ISETP.LT.OR P4, PT, R6.reuse, R245, P4 ;  /* 0x000000f50600720c */ /* 0x040fe40002781670 */
[----:B------:R-:W-:Y:S01]  /*6a30*/  ISETP.LT.OR P3, PT, R6, R243, P3 ;  /* 0x000000f30600720c */ /* 0x000fe20001f61670 */
[----:B------:R-:W-:Y:S01]  /*6a40*/  LDSM.16.MT88.4 R40, [R228+0x12000] ;  /* 0x01200000e428783b */ /* 0x000fe20000004200 */
[C---:B------:R-:W-:Y:S02]  /*6a50*/  ISETP.LT.OR P0, PT, R5.reuse, R245, P0 ;  /* 0x000000f50500720c */ /* 0x040fe40000701670 */
[----:B------:R-:W-:Y:S01]  /*6a60*/  ISETP.LT.OR P2, PT, R5, R243, P2 ;  /* 0x000000f30500720c */ /* 0x000fe20001741670 */
[----:B------:R-:W-:Y:S01]  /*6a70*/  LDSM.16.MT88.4 R48, [R226+0x12000] ;  /* 0x01200000e230783b */ /* 0x000fe20000004200 */
[----:B------:R-:W-:-:S02]  /*6a80*/  ISETP.LT.OR P5, PT, R15, R245, P5 ;  /* 0x000000f50f00720c */ /* 0x000fc40002fa1670 */
[C---:B------:R-:W-:Y:S01]  /*6a90*/  ISETP.LT.OR P1, PT, R15.reuse, R243, P1 ;  /* 0x000000f30f00720c */ /* 0x040fe20000f21670 */
[----:B------:R-:W-:Y:S01]  /*6aa0*/  LDSM.16.MT88.4 R56, [R225+0x12000] ;  /* 0x01200000e138783b */ /* 0x000fe20000004200 */
[C---:B------:R-:W-:Y:S02]  /*6ab0*/  IADD3 R6, R15.reuse, 0x9, RZ ;  /* 0x000000090f067810 */ /* 0x040fe40007ffe0ff */
[----:B------:R-:W-:Y:S01]  /*6ac0*/  IADD3 R5, R15, 0x10, RZ ;  /* 0x000000100f057810 */ /* 0x000fe20007ffe0ff */
[----:B-1----:R-:W-:Y:S01]  /*6ad0*/  LDSM.16.MT88.4 R64, [R224+0x12000] ;  /* 0x01200000e040783b */ /* 0x002fe20000004200 */
[----:B------:R-:W-:Y:S02]  /*6ae0*/  FSEL R3, R3, -INF , !P5 ;  /* 0xff80000003037808 */ /* 0x000fe40006800000 */
[----:B------:R-:W-:Y:S01]  /*6af0*/  FSEL R28, R28, -INF , !P1 ;  /* 0xff8000001c1c7808 */ /* 0x000fe20004800000 */
[----:B------:R-:W-:Y:S01]  /*6b00*/  LDSM.16.MT88.4 R72, [R228+0x14000] ;  /* 0x01400000e448783b */ /* 0x000fe20000004200 */
[----:B------:R-:W-:-:S02]  /*6b10*/  FSEL R14, R7, -INF , !P4 ;  /* 0xff800000070e7808 */ /* 0x000fc40006000000 */
[----:B------:R-:W-:Y:S01]  /*6b20*/  FSEL R29, R29, -INF , !P3 ;  /* 0xff8000001d1d7808 */ /* 0x000fe20005800000 */
[----:B------:R-:W-:Y:S01]  /*6b30*/  LDSM.16.MT88.4 R80, [R226+0x14000] ;  /* 0x01400000e250783b */ /* 0x000fe20000004200 */
[C---:B------:R-:W-:Y:S02]  /*6b40*/  ISETP.GE.AND P5, PT, R6.reuse, R244, PT ;  /* 0x000000f40600720c */ /* 0x040fe40003fa6270 */
[C---:B------:R-:W-:Y:S01]  /*6b50*/  ISETP.GE.AND P1, PT, R6.reuse, R242, PT ;  /* 0x000000f20600720c */ /* 0x040fe20003f26270 */
[----:B------:R-:W-:Y:S01]  /*6b60*/  LDSM.16.MT88.4 R88, [R225+0x14000] ;  /* 0x01400000e158783b */ /* 0x000fe20000004200 */
[C---:B------:R-:W-:Y:S02]  /*6b70*/  ISETP.GE.AND P4, PT, R5.reuse, R244, PT ;  /* 0x000000f40500720c */ /* 0x040fe40003f86270 */
[----:B------:R-:W-:Y:S01]  /*6b80*/  ISETP.GE.AND P3, PT, R5, R242, PT ;  /* 0x000000f20500720c */ /* 0x000fe20003f66270 */
[----:B------:R-:W-:Y:S01]  /*6b90*/  LDSM.16.MT88.4 R96, [R224+0x14000] ;  /* 0x01400000e060783b */ /* 0x000fe20000004200 */
[----:B------:R-:W-:-:S02]  /*6ba0*/  ISETP.LT.OR P5, PT, R6, R245, P5 ;  /* 0x000000f50600720c */ /* 0x000fc40002fa1670 */
[----:B------:R-:W-:Y:S01]  /*6bb0*/  ISETP.LT.OR P1, PT, R6, R243, P1 ;  /* 0x000000f30600720c */ /* 0x000fe20000f21670 */
[----:B------:R-:W-:Y:S01]  /*6bc0*/  LDSM.16.MT88.4 R104, [R228+0x16000] ;  /* 0x01600000e468783b */ /* 0x000fe20000004200 */
[C---:B------:R-:W-:Y:S02]  /*6bd0*/  ISETP.LT.OR P4, PT, R5.reuse, R245, P4 ;  /* 0x000000f50500720c */ /* 0x040fe40002781670 */
[----:B------:R-:W-:Y:S01]  /*6be0*/  ISETP.LT.OR P3, PT, R5, R243, P3 ;  /* 0x000000f30500720c */ /* 0x000fe20001f61670 */
[----:B------:R-:W-:Y:S01]  /*6bf0*/  LDSM.16.MT88.4 R112, [R226+0x16000] ;  /* 0x01600000e270783b */ /* 0x000fe20000004200 */
[C---:B------:R-:W-:Y:S02]  /*6c00*/  IADD3 R6, R15.reuse, 0x11, RZ ;  /* 0x000000110f067810 */ /* 0x040fe40007ffe0ff */
[----:B------:R-:W-:Y:S01]  /*6c10*/  IADD3 R5, R15, 0x18, RZ ;  /* 0x000000180f057810 */ /* 0x000fe20007ffe0ff */
[----:B------:R-:W-:Y:S01]  /*6c20*/  LDSM.16.MT88.4 R120, [R225+0x16000] ;  /* 0x01600000e178783b */ /* 0x000fe20000004200 */
[----:B------:R-:W-:-:S02]  /*6c30*/  FSEL R36, R36, -INF , !P0 ;  /* 0xff80000024247808 */ /* 0x000fc40004000000 */
[----:B------:R-:W-:Y:S02]  /*6c40*/  FSEL R38, R38, -INF , !P2 ;  /* 0xff80000026267808 */ /* 0x000fe40005000000 */
[----:B------:R-:W-:Y:S02]  /*6c50*/  FSEL R37, R37, -INF , !P5 ;  /* 0xff80000025257808 */ /* 0x000fe40006800000 */
[----:B------:R-:W-:Y:S02]  /*6c60*/  FSEL R39, R39, -INF , !P1 ;  /* 0xff80000027277808 */ /* 0x000fe40004800000 */
[C---:B------:R-:W-:Y:S02]  /*6c70*/  ISETP.GE.AND P0, PT, R6.reuse, R244, PT ;  /* 0x000000f40600720c */ /* 0x040fe40003f06270 */
[----:B------:R-:W-:Y:S02]  /*6c80*/  ISETP.GE.AND P2, PT, R6, R242, PT ;  /* 0x000000f20600720c */ /* 0x000fe40003f46270 */
[----:B------:R-:W-:-:S02]  /*6c90*/  ISETP.GE.AND P5, PT, R5, R244, PT ;  /* 0x000000f40500720c */ /* 0x000fc40003fa6270 */
[C---:B------:R-:W-:Y:S02]  /*6ca0*/  ISETP.GE.AND P1, PT, R5.reuse, R242, PT ;  /* 0x000000f20500720c */ /* 0x040fe40003f26270 */
[C---:B------:R-:W-:Y:S02]  /*6cb0*/  ISETP.LT.OR P0, PT, R6.reuse, R245, P0 ;  /* 0x000000f50600720c */ /* 0x040fe40000701670 */
[----:B------:R-:W-:Y:S02]  /*6cc0*/  ISETP.LT.OR P2, PT, R6, R243, P2 ;  /* 0x000000f30600720c */ /* 0x000fe40001741670 */
[C---:B------:R-:W-:Y:S02]  /*6cd0*/  ISETP.LT.OR P5, PT, R5.reuse, R245, P5 ;  /* 0x000000f50500720c */ /* 0x040fe40002fa1670 */
[----:B------:R-:W-:Y:S02]  /*6ce0*/  ISETP.LT.OR P1, PT, R5, R243, P1 ;  /* 0x000000f30500720c */ /* 0x000fe40000f21670 */
[----:B------:R-:W-:-:S02]  /*6cf0*/  IADD3 R5, R15, 0x20, RZ ;  /* 0x000000200f057810 */ /* 0x000fc40007ffe0ff */
[----:B------:R-:W-:Y:S02]  /*6d00*/  FSEL R6, R20, -INF , !P0 ;  /* 0xff80000014067808 */ /* 0x000fe40004000000 */
[----:B------:R-:W-:Y:S02]  /*6d10*/  FSEL R9, R22, -INF , !P2 ;  /* 0xff80000016097808 */ /* 0x000fe40005000000 */
[C---:B------:R-:W-:Y:S02]  /*6d20*/  ISETP.GE.AND P0, PT, R5.reuse, R244, PT ;  /* 0x000000f40500720c */ /* 0x040fe40003f06270 */
[----:B------:R-:W-:Y:S02]  /*6d30*/  ISETP.GE.AND P2, PT, R5, R242, PT ;  /* 0x000000f20500720c */ /* 0x000fe40003f46270 */
[----:B------:R-:W-:Y:S02]  /*6d40*/  IADD3 R18, R15, 0x21, RZ ;  /* 0x000000210f127810 */ /* 0x000fe40007ffe0ff */
[----:B------:R-:W-:-:S02]  /*6d50*/  ISETP.LT.OR P0, PT, R5, R245, P0 ;  /* 0x000000f50500720c */ /* 0x000fc40000701670 */
[----:B------:R-:W-:Y:S02]  /*6d60*/  ISETP.LT.OR P2, PT, R5, R243, P2 ;  /* 0x000000f30500720c */ /* 0x000fe40001741670 */
[----:B------:R-:W-:Y:S02]  /*6d70*/  FSEL R5, R8, -INF , !P5 ;  /* 0xff80000008057808 */ /* 0x000fe40006800000 */
[----:B------:R-:W-:Y:S02]  /*6d80*/  FSEL R8, R24, -INF , !P1 ;  /* 0xff80000018087808 */ /* 0x000fe40004800000 */
[C---:B------:R-:W-:Y:S01]  /*6d90*/  ISETP.GE.AND P5, PT, R18.reuse, R244, PT ;  /* 0x000000f41200720c */ /* 0x040fe20003fa6270 */
[----:B------:R-:W-:Y:S01]  /*6da0*/  LDSM.16.MT88.4 R24, [R225+0x10800] ;  /* 0x01080000e118783b */ /* 0x000fe20000004200 */
[C---:B------:R-:W-:Y:S02]  /*6db0*/  ISETP.GE.AND P1, PT, R18.reuse, R242, PT ;  /* 0x000000f21200720c */ /* 0x040fe40003f26270 */
[----:B------:R-:W-:-:S02]  /*6dc0*/  ISETP.LT.OR P5, PT, R18, R245, P5 ;  /* 0x000000f51200720c */ /* 0x000fc40002fa1670 */
[----:B------:R-:W-:Y:S02]  /*6dd0*/  ISETP.LT.OR P1, PT, R18, R243, P1 ;  /* 0x000000f31200720c */ /* 0x000fe40000f21670 */
[----:B------:R-:W-:Y:S02]  /*6de0*/  FMNMX.FTZ R18, R3, R14, !PT ;  /* 0x0000000e03127209 */ /* 0x000fe40007810000 */
[----:B------:R-:W-:Y:S02]  /*6df0*/  IADD3 R11, R15, 0x19, RZ ;  /* 0x000000190f0b7810 */ /* 0x000fe40007ffe0ff */
[----:B------:R-:W-:Y:S02]  /*6e00*/  FMNMX.FTZ R18, R36, R18, !PT ;  /* 0x0000001224127209 */ /* 0x000fe40007810000 */
[----:B------:R-:W-:Y:S02]  /*6e10*/  FSEL R7, R32, -INF , !P4 ;  /* 0xff80000020077808 */ /* 0x000fe40006000000 */
[----:B------:R-:W-:-:S02]  /*6e20*/  FSEL R10, R21, -INF , !P3 ;  /* 0xff800000150a7808 */ /* 0x000fc40005800000 */
[----:B------:R-:W-:Y:S02]  /*6e30*/  FMNMX.FTZ R18, R37, R18, !PT ;  /* 0x0000001225127209 */ /* 0x000fe40007810000 */
[C---:B------:R-:W-:Y:S02]  /*6e40*/  ISETP.GE.AND P4, PT, R11.reuse, R244, PT ;  /* 0x000000f40b00720c */ /* 0x040fe40003f86270 */
[----:B------:R-:W-:Y:S02]  /*6e50*/  ISETP.GE.AND P3, PT, R11, R242, PT ;  /* 0x000000f20b00720c */ /* 0x000fe40003f66270 */
[----:B------:R-:W-:Y:S02]  /*6e60*/  FMNMX.FTZ R18, R7, R18, !PT ;  /* 0x0000001207127209 */ /* 0x000fe40007810000 */
[C---:B------:R-:W-:Y:S02]  /*6e70*/  ISETP.LT.OR P4, PT, R11.reuse, R245, P4 ;  /* 0x000000f50b00720c */ /* 0x040fe40002781670 */
[----:B------:R-:W-:-:S02]  /*6e80*/  ISETP.LT.OR P3, PT, R11, R243, P3 ;  /* 0x000000f30b00720c */ /* 0x000fc40001f61670 */
[----:B------:R-:W-:Y:S02]  /*6e90*/  IADD3 R17, R15, 0x28, RZ ;  /* 0x000000280f117810 */ /* 0x000fe40007ffe0ff */
[----:B------:R-:W-:Y:S02]  /*6ea0*/  FMNMX.FTZ R19, R6, R18, !PT ;  /* 0x0000001206137209 */ /* 0x000fe40007810000 */
[----:B------:R-:W-:Y:S02]  /*6eb0*/  FSEL R11, R23, -INF , !P4 ;  /* 0xff800000170b7808 */ /* 0x000fe40006000000 */
[----:B------:R-:W-:Y:S02]  /*6ec0*/  FSEL R16, R12, -INF , !P3 ;  /* 0xff8000000c107808 */ /* 0x000fe40005800000 */
[----:B------:R-:W-:Y:S02]  /*6ed0*/  FMNMX.FTZ R18, R28, R29, !PT ;  /* 0x0000001d1c127209 */ /* 0x000fe40007810000 */
[----:B------:R-:W-:-:S02]  /*6ee0*/  ISETP.GE.AND P4, PT, R17, R244, PT ;  /* 0x000000f41100720c */ /* 0x000fc40003f86270 */
[----:B------:R-:W-:Y:S02]  /*6ef0*/  ISETP.GE.AND P3, PT, R17, R242, PT ;  /* 0x000000f21100720c */ /* 0x000fe40003f66270 */
[----:B------:R-:W-:Y:S02]  /*6f00*/  FMNMX.FTZ R19, R5, R19, !PT ;  /* 0x0000001305137209 */ /* 0x000fe40007810000 */
[----:B------:R-:W-:Y:S02]  /*6f10*/  FMNMX.FTZ R18, R38, R18, !PT ;  /* 0x0000001226127209 */ /* 0x000fe40007810000 */
[C---:B------:R-:W-:Y:S02]  /*6f20*/  ISETP.LT.OR P4, PT, R17.reuse, R245, P4 ;  /* 0x000000f51100720c */ /* 0x040fe40002781670 */
[----:B------:R-:W-:Y:S02]  /*6f30*/  ISETP.LT.OR P3, PT, R17, R243, P3 ;  /* 0x000000f31100720c */ /* 0x000fe40001f61670 */
[----:B------:R-:W-:-:S02]  /*6f40*/  IADD3 R17, R15, 0x29, RZ ;  /* 0x000000290f117810 */ /* 0x000fc40007ffe0ff */
[----:B------:R-:W-:Y:S02]  /*6f50*/  FSEL R185, R185, -INF , !P0 ;  /* 0xff800000b9b97808 */ /* 0x000fe40004000000 */
[----:B------:R-:W-:Y:S02]  /*6f60*/  FMNMX.FTZ R19, R11, R19, !PT ;  /* 0x000000130b137209 */ /* 0x000fe40007810000 */
[----:B------:R-:W-:Y:S02]  /*6f70*/  FMNMX.FTZ R18, R39, R18, !PT ;  /* 0x0000001227127209 */ /* 0x000fe40007810000 */
[----:B------:R-:W-:Y:S02]  /*6f80*/  FSEL R193, R193, -INF , !P2 ;  /* 0xff800000c1c17808 */ /* 0x000fe40005000000 */
[----:B------:R-:W-:Y:S02]  /*6f90*/  IADD3 R12, R15, 0x30, RZ ;  /* 0x000000300f0c7810 */ /* 0x000fe40007ffe0ff */
[----:B------:R-:W-:-:S02]  /*6fa0*/  ISETP.GE.AND P0, PT, R17, R244, PT ;  /* 0x000000f41100720c */ /* 0x000fc40003f06270 */
[----:B------:R-:W-:Y:S02]  /*6fb0*/  ISETP.GE.AND P2, PT, R17, R242, PT ;  /* 0x000000f21100720c */ /* 0x000fe40003f46270 */
[----:B------:R-:W-:Y:S02]  /*6fc0*/  FSEL R186, R186, -INF , !P5 ;  /* 0xff800000baba7808 */ /* 0x000fe40006800000 */
[----:B------:R-:W-:Y:S02]  /*6fd0*/  FMNMX.FTZ R19, R185, R19, !PT ;  /* 0x00000013b9137209 */ /* 0x000fe40007810000 */
[----:B------:R-:W-:Y:S02]  /*6fe0*/  FMNMX.FTZ R18, R10, R18, !PT ;  /* 0x000000120a127209 */ /* 0x000fe40007810000 */
[----:B------:R-:W-:Y:S02]  /*6ff0*/  FSEL R194, R194, -INF , !P1 ;  /* 0xff800000c2c27808 */ /* 0x000fe40004800000 */
[----:B------:R-:W-:-:S02]  /*7000*/  ISETP.GE.AND P5, PT, R12, R244, PT ;  /* 0x000000f40c00720c */ /* 0x000fc40003fa6270 */
[----:B------:R-:W-:Y:S02]  /*7010*/  ISETP.GE.AND P1, PT, R12, R242, PT ;  /* 0x000000f20c00720c */ /* 0x000fe40003f26270 */
[C---:B------:R-:W-:Y:S02]  /*7020*/  ISETP.LT.OR P0, PT, R17.reuse, R245, P0 ;  /* 0x000000f51100720c */ /* 0x040fe40000701670 */
[----:B------:R-:W-:Y:S02]  /*7030*/  ISETP.LT.OR P2, PT, R17, R243, P2 ;  /* 0x000000f31100720c */ /* 0x000fe40001741670 */
[----:B------:R-:W-:Y:S02]  /*7040*/  IADD3 R17, R15, 0x31, RZ ;  /* 0x000000310f117810 */ /* 0x000fe40007ffe0ff */
[----:B------:R-:W-:Y:S02]  /*7050*/  FSEL R187, R187, -INF , !P4 ;  /* 0xff800000bbbb7808 */ /* 0x000fe40006000000 */
[----:B------:R-:W-:-:S02]  /*7060*/  FMNMX.FTZ R19, R186, R19, !PT ;  /* 0x00000013ba137209 */ /* 0x000fc40007810000 */
[----:B------:R-:W-:Y:S02]  /*7070*/  FMNMX.FTZ R18, R9, R18, !PT ;  /* 0x0000001209127209 */ /* 0x000fe40007810000 */
[C---:B------:R-:W-:Y:S02]  /*7080*/  ISETP.LT.OR P5, PT, R12.reuse, R245, P5 ;  /* 0x000000f50c00720c */ /* 0x040fe40002fa1670 */
[----:B------:R-:W-:Y:S02]  /*7090*/  ISETP.LT.OR P1, PT, R12, R243, P1 ;  /* 0x000000f30c00720c */ /* 0x000fe40000f21670 */
[----:B------:R-:W-:Y:S02]  /*70a0*/  IADD3 R12, R15, 0x38, RZ ;  /* 0x000000380f0c7810 */ /* 0x000fe40007ffe0ff */
[----:B------:R-:W-:Y:S02]  /*70b0*/  ISETP.GE.AND P4, PT, R17, R244, PT ;  /* 0x000000f41100720c */ /* 0x000fe40003f86270 */
[----:B------:R-:W-:-:S02]  /*70c0*/  FSEL R188, R188, -INF , !P0 ;  /* 0xff800000bcbc7808 */ /* 0x000fc40004000000 */
[----:B------:R-:W-:Y:S02]  /*70d0*/  FMNMX.FTZ R19, R187, R19, !PT ;  /* 0x00000013bb137209 */ /* 0x000fe40007810000 */
[----:B------:R-:W-:Y:S02]  /*70e0*/  FMNMX.FTZ R18, R8, R18, !PT ;  /* 0x0000001208127209 */ /* 0x000fe40007810000 */
[----:B------:R-:W-:Y:S02]  /*70f0*/  FSEL R198, R198, -INF , !P5 ;  /* 0xff800000c6c67808 */ /* 0x000fe40006800000 */
[----:B------:R-:W-:Y:S02]  /*7100*/  ISETP.LT.OR P4, PT, R17, R245, P4 ;  /* 0x000000f51100720c */ /* 0x000fe40002781670 */
[----:B------:R-:W-:Y:S02]  /*7110*/  ISETP.GE.AND P5, PT, R12, R244, PT ;  /* 0x000000f40c00720c */ /* 0x000fe40003fa6270 */
[----:B------:R-:W-:-:S02]  /*7120*/  FMNMX.FTZ R19, R188, R19, !PT ;  /* 0x00000013bc137209 */ /* 0x000fc40007810000 */
[----:B------:R-:W-:Y:S02]  /*7130*/  IADD3 R15, R15, 0x39, RZ ;  /* 0x000000390f0f7810 */ /* 0x000fe40007ffe0ff */
[----:B------:R-:W-:Y:S02]  /*7140*/  FMNMX.FTZ R18, R16, R18, !PT ;  /* 0x0000001210127209 */ /* 0x000fe40007810000 */
[----:B------:R-:W-:Y:S02]  /*7150*/  FSEL R197, R197, -INF , !P4 ;  /* 0xff800000c5c57808 */ /* 0x000fe40006000000 */
[----:B------:R-:W-:Y:S02]  /*7160*/  ISETP.LT.OR P5, PT, R12, R245, P5 ;  /* 0x000000f50c00720c */ /* 0x000fe40002fa1670 */
        /* <DEDUP_REMOVED lines=9> */
[----:B------:R-:W-:Y:S02]  /*7200*/  ISETP.GE.AND P0, PT, R17, R242, PT ;  /* 0x000000f21100720c */ /* 0x000fe40003f06270 */
[----:B------:R-:W-:Y:S02]  /*7210*/  FSEL R34, R34, -INF , !P4 ;  /* 0xff80000022227808 */ /* 0x000fe40006000000 */
[----:B------:R-:W-:Y:S02]  /*7220*/  FSEL R196, R196, -INF , !P2 ;  /* 0xff800000c4c47808 */ /* 0x000fe40005000000 */
[----:B------:R-:W-:Y:S02]  /*7230*/  FMNMX.FTZ R19, R195, R18, !PT ;  /* 0x00000012c3137209 */ /* 0x000fe40007810000 */
[----:B------:R-:W-:-:S02]  /*7240*/  FSEL R32, R13, -INF , !P1 ;  /* 0xff8000000d207808 */ /* 0x000fc40004800000 */
[----:B------:R-:W-:Y:S02]  /*7250*/  ISETP.GE.AND P3, PT, R12, R242, PT ;  /* 0x000000f20c00720c */ /* 0x000fe40003f66270 */
[----:B------:R-:W-:Y:S02]  /*7260*/  FMNMX.FTZ R18, R34, R20, !PT ;  /* 0x0000001422127209 */ /* 0x000fe40007810000 */
[----:B------:R-:W-:Y:S01]  /*7270*/  ISETP.LT.OR P0, PT, R17, R243, P0 ;  /* 0x000000f31100720c */ /* 0x000fe20000701670 */
[----:B------:R-:W-:Y:S01]  /*7280*/  LDSM.16.MT88.4 R20, [R228+0x12800] ;  /* 0x01280000e414783b */ /* 0x000fe20000004200 */
[----:B------:R-:W-:Y:S02]  /*7290*/  FMNMX.FTZ R13, R196, R19, !PT ;  /* 0x00000013c40d7209 */ /* 0x000fe40007810000 */
[----:B------:R-:W-:Y:S02]  /*72a0*/  ISETP.LT.OR P3, PT, R12, R243, P3 ;  /* 0x000000f30c00720c */ /* 0x000fe40001f61670 */
[----:B------:R-:W-:Y:S01]  /*72b0*/  ISETP.GE.AND P1, PT, R15, R242, PT ;  /* 0x000000f20f00720c */ /* 0x000fe20003f26270 */
[----:B------:R-:W1:Y:S01]  /*72c0*/  SHFL.BFLY PT, R12, R18, 0x2, 0x1f ;  /* 0x0c401f00120c7f89 */ /* 0x000e6200000e0000 */
[----:B------:R-:W-:-:S02]  /*72d0*/  FSEL R192, R192, -INF , !P0 ;  /* 0xff800000c0c07808 */ /* 0x000fc40004000000 */
[----:B------:R-:W-:Y:S02]  /*72e0*/  FMNMX.FTZ R13, R32, R13, !PT ;  /* 0x0000000d200d7209 */ /* 0x000fe40007810000 */
[----:B------:R-:W-:Y:S02]  /*72f0*/  ISETP.LT.OR P1, PT, R15, R243, P1 ;  /* 0x000000f30f00720c */ /* 0x000fe40000f21670 */
[----:B------:R-:W-:Y:S02]  /*7300*/  FSEL R191, R191, -INF , !P3 ;  /* 0xff800000bfbf7808 */ /* 0x000fe40005800000 */
[----:B------:R-:W-:Y:S02]  /*7310*/  FMNMX.FTZ R13, R192, R13, !PT ;  /* 0x0000000dc00d7209 */ /* 0x000fe40007810000 */
[----:B------:R-:W-:Y:S02]  /*7320*/  FSEL R190, R190, -INF , !P1 ;  /* 0xff800000bebe7808 */ /* 0x000fe40004800000 */
[----:B------:R-:W-:-:S04]  /*7330*/  FMNMX.FTZ R13, R191, R13, !PT ;  /* 0x0000000dbf0d7209 */ /* 0x000fc80007810000 */
        /* <DEDUP_REMOVED lines=24> */
[----:B------:R-:W1:Y:S01]  /*74c0*/  LDSM.16.MT88.4 R4, [R224+0x16000] ;  /* 0x01600000e004783b */ /* 0x000e620000004200 */
[----:B------:R-:W2:Y:S01]  /*74d0*/  MUFU.EX2 R183, R183 ;  /* 0x000000b700b77308 */ /* 0x000ea20000000800 */
[----:B------:R-:W-:Y:S01]  /*74e0*/  FFMA.FTZ R185, R185, c[0x0][0x23c], -R33 ;  /* 0x00008f00b9b97a23 */ /* 0x000fe20000010821 */
[----:B------:R-:W-:Y:S01]  /*74f0*/  LEA R249, P0, R200, c[0x0][0x168], 0x1 ;  /* 0x00005a00c8f97a11 */ /* 0x000fe200078008ff */
[--C-:B------:R-:W-:Y:S02]  /*7500*/  FFMA.FTZ R180, R28, c[0x0][0x23c], -R189.reuse ;  /* 0x00008f001cb47a23 */ /* 0x100fe400000108bd */
[----:B------:R-:W-:Y:S01]  /*7510*/  FFMA.FTZ R182, R29, c[0x0][0x23c], -R189 ;  /* 0x00008f001db67a23 */ /* 0x000fe200000108bd */
[----:B------:R-:W-:Y:S01]  /*7520*/  LEA.HI.X R248, R200, c[0x0][0x16c], R165, 0x1, P0 ;  /* 0x00005b00c8f87a11 */ /* 0x000fe200000f0ca5 */
[--C-:B------:R-:W-:Y:S01]  /*7530*/  FFMA.FTZ R181, R38, c[0x0][0x23c], -R189.reuse ;  /* 0x00008f0026b57a23 */ /* 0x100fe200000108bd */
[----:B------:R-:W-:Y:S01]  /*7540*/  MUFU.EX2 R179, R179 ;  /* 0x000000b300b37308 */ /* 0x000fe20000000800 */
[--C-:B------:R-:W-:Y:S01]  /*7550*/  FFMA.FTZ R174, R39, c[0x0][0x23c], -R189.reuse ;  /* 0x00008f0027ae7a23 */ /* 0x100fe200000108bd */
[----:B------:R-:W-:Y:S01]  /*7560*/  LDSM.16.MT88.4 R28, [R224+0x12800] ;  /* 0x01280000e01c783b */ /* 0x000fe20000004200 */
[----:B------:R-:W-:-:S02]  /*7570*/  FFMA.FTZ R175, R10, c[0x0][0x23c], -R189 ;  /* 0x00008f000aaf7a23 */ /* 0x000fc400000108bd */
[--C-:B------:R-:W-:Y:S02]  /*7580*/  FFMA.FTZ R169, R9, c[0x0][0x23c], -R189.reuse ;  /* 0x00008f0009a97a23 */ /* 0x100fe400000108bd */
[--C-:B------:R-:W-:Y:S01]  /*7590*/  FFMA.FTZ R2, R8, c[0x0][0x23c], -R189.reuse ;  /* 0x00008f0008027a23 */ /* 0x100fe200000108bd */
[----:B------:R-:W3:Y:S01]  /*75a0*/  MUFU.EX2 R178, R178 ;  /* 0x000000b200b27308 */ /* 0x000ee20000000800 */
[----:B------:R-:W4:Y:S01]  /*75b0*/  LDSM.16.MT88.4 R8, [R226+0x10800] ;  /* 0x01080000e208783b */ /* 0x000f220000004200 */
[----:B--2---:R-:W-:Y:S01]  /*75c0*/  F2FP.BF16.PACK_AB R128, R183, R184 ;  /* 0x000000b8b780723e */ /* 0x004fe200000010ff */
[----:B------:R-:W-:Y:S02]  /*75d0*/  FFMA.FTZ R0, R16, c[0x0][0x23c], -R189 ;  /* 0x00008f0010007a23 */ /* 0x000fe400000108bd */
[----:B------:R-:W2:Y:S01]  /*75e0*/  LDSM.16.MT88.4 R16, [R224+0x10800] ;  /* 0x01080000e010783b */ /* 0x000ea20000004200 */
[--C-:B------:R-:W-:Y:S02]  /*75f0*/  FFMA.FTZ R186, R186, c[0x0][0x23c], -R33.reuse ;  /* 0x00008f00baba7a23 */ /* 0x100fe40000010821 */
[----:B------:R-:W-:Y:S01]  /*7600*/  MUFU.EX2 R180, R180 ;  /* 0x000000b400b47308 */ /* 0x000fe20000000800 */
[----:B------:R-:W-:-:S02]  /*7610*/  FFMA.FTZ R187, R187, c[0x0][0x23c], -R33 ;  /* 0x00008f00bbbb7a23 */ /* 0x000fc40000010821 */
[----:B------:R-:W-:Y:S02]  /*7620*/  FFMA.FTZ R188, R188, c[0x0][0x23c], -R33 ;  /* 0x00008f00bcbc7a23 */ /* 0x000fe40000010821 */
[--C-:B------:R-:W-:Y:S02]  /*7630*/  FFMA.FTZ R193, R193, c[0x0][0x23c], -R189.reuse ;  /* 0x00008f00c1c17a23 */ /* 0x100fe400000108bd */
[--C-:B------:R-:W-:Y:S01]  /*7640*/  FFMA.FTZ R194, R194, c[0x0][0x23c], -R189.reuse ;  /* 0x00008f00c2c27a23 */ /* 0x100fe200000108bd */
[----:B------:R-:W5:Y:S01]  /*7650*/  MUFU.EX2 R182, R182 ;  /* 0x000000b600b67308 */ /* 0x000f620000000800 */
[----:B---3--:R-:W-:Y:S01]  /*7660*/  F2FP.BF16.PACK_AB R130, R178, R179 ;  /* 0x000000b3b282723e */ /* 0x008fe200000010ff */
[--C-:B------:R-:W-:Y:S02]  /*7670*/  FFMA.FTZ R195, R195, c[0x0][0x23c], -R189.reuse ;  /* 0x00008f00c3c37a23 */ /* 0x100fe400000108bd */
[----:B------:R-:W-:Y:S02]  /*7680*/  FFMA.FTZ R196, R196, c[0x0][0x23c], -R189 ;  /* 0x00008f00c4c47a23 */ /* 0x000fe400000108bd */
[----:B------:R-:W-:-:S02]  /*7690*/  FFMA.FTZ R198, R198, c[0x0][0x23c], -R33 ;  /* 0x00008f00c6c67a23 */ /* 0x000fc40000010821 */
[----:B------:R-:W-:Y:S01]  /*76a0*/  MUFU.EX2 R181, R181 ;  /* 0x000000b500b57308 */ /* 0x000fe20000000800 */
[--C-:B------:R-:W-:Y:S02]  /*76b0*/  FFMA.FTZ R197, R197, c[0x0][0x23c], -R33.reuse ;  /* 0x00008f00c5c57a23 */ /* 0x100fe40000010821 */
[--C-:B------:R-:W-:Y:S02]  /*76c0*/  FFMA.FTZ R199, R35, c[0x0][0x23c], -R33.reuse ;  /* 0x00008f0023c77a23 */ /* 0x100fe40000010821 */
[----:B------:R-:W-:Y:S02]  /*76d0*/  FFMA.FTZ R251, R34, c[0x0][0x23c], -R33 ;  /* 0x00008f0022fb7a23 */ /* 0x000fe40000010821 */
[--C-:B------:R-:W-:Y:S01]  /*76e0*/  FFMA.FTZ R201, R32, c[0x0][0x23c], -R189.reuse ;  /* 0x00008f0020c97a23 */ /* 0x100fe200000108bd */
[----:B------:R-:W3:Y:S01]  /*76f0*/  MUFU.EX2 R174, R174 ;  /* 0x000000ae00ae7308 */ /* 0x000ee20000000800 */
[----:B-----5:R-:W-:Y:S01]  /*7700*/  F2FP.BF16.PACK_AB R129, R182, R180 ;  /* 0x000000b4b681723e */ /* 0x020fe200000010ff */
[--C-:B------:R-:W-:Y:S01]  /*7710*/  FFMA.FTZ R192, R192, c[0x0][0x23c], -R189.reuse ;  /* 0x00008f00c0c07a23 */ /* 0x100fe200000108bd */
[----:B------:R-:W-:Y:S01]  /*7720*/  LDSM.16.MT88.4 R32, [R228+0x11800] ;  /* 0x01180000e420783b */ /* 0x000fe20000004200 */
[----:B------:R-:W-:-:S02]  /*7730*/  FFMA.FTZ R191, R191, c[0x0][0x23c], -R189 ;  /* 0x00008f00bfbf7a23 */ /* 0x000fc400000108bd */
[----:B------:R-:W-:Y:S02]  /*7740*/  FFMA.FTZ R250, R190, c[0x0][0x23c], -R189 ;  /* 0x00008f00befa7a23 */ /* 0x000fe400000108bd */
[----:B------:R-:W5:Y:S01]  /*7750*/  MUFU.EX2 R177, R177 ;  /* 0x000000b100b17308 */ /* 0x000f620000000800 */
[----:B------:R-:W-:Y:S02]  /*7760*/  FADD.FTZ R183, R184, R183 ;  /* 0x000000b7b8b77221 */ /* 0x000fe40000010000 */
[----:B------:R-:W-:Y:S02]  /*7770*/  FADD.FTZ R180, R180, R182 ;  /* 0x000000b6b4b47221 */ /* 0x000fe40000010000 */
[----:B------:R-:W-:Y:S01]  /*7780*/  FADD.FTZ R183, R179, R183 ;  /* 0x000000b7b3b77221 */ /* 0x000fe20000010000 */
[----:B---3--:R-:W-:Y:S02]  /*7790*/  F2FP.BF16.PACK_AB R131, R174, R181 ;  /* 0x000000b5ae83723e */ /* 0x008fe400000010ff */
[----:B------:R-:W3:Y:S01]  /*77a0*/  MUFU.EX2 R176, R176 ;  /* 0x000000b000b07308 */ /* 0x000ee20000000800 */
[----:B------:R-:W-:-:S02]  /*77b0*/  FADD.FTZ R181, R181, R180 ;  /* 0x000000b4b5b57221 */ /* 0x000fc40000010000 */
[----:B------:R-:W-:Y:S02]  /*77c0*/  FADD.FTZ R178, R178, R183 ;  /* 0x000000b7b2b27221 */ /* 0x000fe40000010000 */
[----:B------:R-:W-:Y:S01]  /*77d0*/  FADD.FTZ R181, R174, R181 ;  /* 0x000000b5aeb57221 */ /* 0x000fe20000010000 */
[C---:B------:R-:W-:Y:S01]  /*77e0*/  HMMA.16816.F32.BF16 R160, R128.reuse, R156, RZ ;  /* 0x0000009c80a0723c */ /* 0x040fe200000418ff */
[----:B-----5:R-:W-:Y:S01]  /*77f0*/  FADD.FTZ R178, R177, R178 ;  /* 0x000000b2b1b27221 */ /* 0x020fe20000010000 */
        /* <DEDUP_REMOVED lines=51> */
[C---:B-1----:R-:W-:Y:S07]  /*7b30*/  HMMA.16816.F32.BF16 R124, R128.reuse, R4, RZ ;  /* 0x00000004807c723c */ /* 0x042fee00000418ff */
[----:B---3--:R-:W-:Y:S01]  /*7b40*/  F2FP.BF16.PACK_AB R4, R176, R177 ;  /* 0x000000b1b004723e */ /* 0x008fe200000010ff */
        /* <DEDUP_REMOVED lines=11> */
[----:B------:R-:W-:Y:S01]  /*7c00*/  HMMA.16816.F32.BF16 R160, R4, R12, R160 ;  /* 0x0000000c04a0723c */ /* 0x000fe200000418a0 */
        /* <DEDUP_REMOVED lines=8> */
[----:B------:R-:W-:Y:S07]  /*7c90*/  LDSM.16.MT88.4 R16, [R228+0x14800] ;  /* 0x01480000e410783b */ /* 0x000fee0000004200 */
[C---:B------:R-:W-:Y:S08]  /*7ca0*/  HMMA.16816.F32.BF16 R144, R4.reuse, R24, R144 ;  /* 0x000000180490723c */ /* 0x040ff00000041890 */
[C---:B-1----:R-:W-:Y:S08]  /*7cb0*/  HMMA.16816.F32.BF16 R44, R4.reuse, R12, R44 ;  /* 0x0000000c042c723c */ /* 0x042ff0000004182c */
[C---:B------:R-:W-:Y:S01]  /*7cc0*/  HMMA.16816.F32.BF16 R48, R4.reuse, R14, R48 ;  /* 0x0000000e0430723c */ /* 0x040fe20000041830 */
[----:B------:R-:W1:Y:S07]  /*7cd0*/  LDSM.16.MT88.4 R12, [R225+0x14800] ;  /* 0x01480000e10c783b */ /* 0x000e6e0000004200 */
[C---:B---3--:R-:W-:Y:S08]  /*7ce0*/  HMMA.16816.F32.BF16 R52, R4.reuse, R8, R52 ;  /* 0x000000080434723c */ /* 0x048ff00000041834 */
        /* <DEDUP_REMOVED lines=226> */
.L_x_2373:
[----:B------:R-:W-:-:S04]  /*8b10*/  ULEA UR4, -UR6, URZ, 0x6 ;  /* 0x0000003f06047291 */ /* 0x000fc8000f8e313f */
[----:B------:R-:W-:Y:S02]  /*8b20*/  USHF.R.S32.HI UR5, URZ, 0x1f, UR4 ;  /* 0x0000001f3f057899 */ /* 0x000fe40008011404 */
[----:B------:R-:W-:-:S04]  /*8b30*/  MOV R2, UR4 ;  /* 0x0000000400027c02 */ /* 0x000fc80008000f00 */
[----:B------:R-:W-:Y:S02]  /*8b40*/  MOV R0, UR5 ;  /* 0x0000000500007c02 */ /* 0x000fe40008000f00 */
.L_x_2374:
        /* <DEDUP_REMOVED lines=106> */
[----:B------:R-:W-:-:S03]  /*91f0*/  @!P2 LEA.HI.X R33, R6, c[0x0][0x174], R5, 0x1, P0 ;  /* 0x00005d000621aa11 */ /* 0x000fc600000f0c05 */
        /* <DEDUP_REMOVED lines=40> */
[----:B-1----:R-:W-:Y:S04]  /*9480*/  LDSM.16.M88.4 R8, [R233+0x8000] ;  /* 0x00800000e908783b */ /* 0x002fe80000000200 */
[----:B------:R-:W-:Y:S04]  /*9490*/  LDSM.16.M88.4 R180, [R233+0x8800] ;  /* 0x00880000e9b4783b */ /* 0x000fe80000000200 */
[----:B------:R-:W-:Y:S04]  /*94a0*/  LDSM.16.M88.4 R172, [R233+0x9000] ;  /* 0x00900000e9ac783b */ /* 0x000fe80000000200 */
[----:B---3--:R-:W-:Y:S04]  /*94b0*/  LDSM.16.M88.4 R16, [R233+0x9800] ;  /* 0x00980000e910783b */ /* 0x008fe80000000200 */
[----:B------:R-:W-:Y:S04]  /*94c0*/  LDSM.16.M88.4 R28, [R232] ;  /* 0x00000000e81c783b */ /* 0x000fe80000000200 */
[----:B----4-:R-:W-:Y:S04]  /*94d0*/  LDSM.16.M88.4 R12, [R231] ;  /* 0x00000000e70c783b */ /* 0x010fe80000000200 */
[----:B--2---:R-:W1:Y:S04]  /*94e0*/  LDSM.16.M88.4 R32, [R234] ;  /* 0x00000000ea20783b */ /* 0x004e680000000200 */
[----:B------:R-:W2:Y:S04]  /*94f0*/  LDSM.16.M88.4 R192, [R223] ;  /* 0x00000000dfc0783b */ /* 0x000ea80000000200 */
[----:B------:R-:W3:Y:S04]  /*9500*/  LDSM.16.M88.4 R188, [R222] ;  /* 0x00000000debc783b */ /* 0x000ee80000000200 */
[----:B------:R-:W4:Y:S04]  /*9510*/  LDSM.16.M88.4 R184, [R221] ;  /* 0x00000000ddb8783b */ /* 0x000f280000000200 */
[----:B------:R-:W-:Y:S04]  /*9520*/  LDSM.16.M88.4 R24, [R227+0x8000] ;  /* 0x00800000e318783b */ /* 0x000fe80000000200 */
[----:B------:R-:W-:Y:S04]  /*9530*/  LDSM.16.M88.4 R196, [R227+0x9000] ;  /* 0x00900000e3c4783b */ /* 0x000fe80000000200 */
[----:B------:R-:W0:Y:S01]  /*9540*/  LDGDEPBAR ;  /* 0x00000000000079af */ /* 0x000e220000000000 */
[C---:B-1----:R-:W-:Y:S08]  /*9550*/  HMMA.16816.F32.BF16 R4, R32.reuse, R8, RZ ;  /* 0x000000082004723c */ /* 0x042ff000000418ff */
[C---:B------:R-:W-:Y:S08]  /*9560*/  HMMA.16816.F32.BF16 R8, R32.reuse, R10, RZ ;  /* 0x0000000a2008723c */ /* 0x040ff000000418ff */
[C---:B-----5:R-:W-:Y:S08]  /*9570*/  HMMA.16816.F32.BF16 R20, R32.reuse, R180, RZ ;  /* 0x000000b42014723c */ /* 0x060ff000000418ff */
[C---:B------:R-:W-:Y:S08]  /*9580*/  HMMA.16816.F32.BF16 R180, R32.reuse, R182, RZ ;  /* 0x000000b620b4723c */ /* 0x040ff000000418ff */
[C---:B------:R-:W-:Y:S08]  /*9590*/  HMMA.16816.F32.BF16 R176, R32.reuse, R172, RZ ;  /* 0x000000ac20b0723c */ /* 0x040ff000000418ff */
[C---:B------:R-:W-:Y:S08]  /*95a0*/  HMMA.16816.F32.BF16 R172, R32.reuse, R174, RZ ;  /* 0x000000ae20ac723c */ /* 0x040ff000000418ff */
[C---:B------:R-:W-:Y:S08]  /*95b0*/  HMMA.16816.F32.BF16 R168, R32.reuse, R16, RZ ;  /* 0x0000001020a8723c */ /* 0x040ff000000418ff */
[----:B------:R-:W-:Y:S01]  /*95c0*/  HMMA.16816.F32.BF16 R32, R32, R18, RZ ;  /* 0x000000122020723c */ /* 0x000fe200000418ff */
[----:B------:R-:W-:Y:S07]  /*95d0*/  LDSM.16.M88.4 R16, [R227+0x8800] ;  /* 0x00880000e310783b */ /* 0x000fee0000000200 */
[C---:B------:R-:W-:Y:S08]  /*95e0*/  HMMA.16816.F32.BF16 R4, R28.reuse, R12, R4 ;  /* 0x0000000c1c04723c */ /* 0x040ff00000041804 */
[C---:B------:R-:W-:Y:S01]  /*95f0*/  HMMA.16816.F32.BF16 R8, R28.reuse, R14, R8 ;  /* 0x0000000e1c08723c */ /* 0x040fe20000041808 */
[----:B------:R-:W1:Y:S07]  /*9600*/  LDSM.16.M88.4 R12, [R230] ;  /* 0x00000000e60c783b */ /* 0x000e6e0000000200 */
[C---:B--2---:R-:W-:Y:S08]  /*9610*/  HMMA.16816.F32.BF16 R20, R28.reuse, R192, R20 ;  /* 0x000000c01c14723c */ /* 0x044ff00000041814 */
[C---:B------:R-:W-:Y:S01]  /*9620*/  HMMA.16816.F32.BF16 R180, R28.reuse, R194, R180 ;  /* 0x000000c21cb4723c */ /* 0x040fe200000418b4 */
[----:B------:R-:W2:Y:S07]  /*9630*/  LDSM.16.M88.4 R192, [R227+0x9800] ;  /* 0x00980000e3c0783b */ /* 0x000eae0000000200 */
[C---:B---3--:R-:W-:Y:S08]  /*9640*/  HMMA.16816.F32.BF16 R176, R28.reuse, R188, R176 ;  /* 0x000000bc1cb0723c */ /* 0x048ff000000418b0 */
[C---:B------:R-:W-:Y:S01]  /*9650*/  HMMA.16816.F32.BF16 R172, R28.reuse, R190, R172 ;  /* 0x000000be1cac723c */ /* 0x040fe200000418ac */
[----:B------:R-:W-:Y:S07]  /*9660*/  LDSM.16.M88.4 R188, [R220] ;  /* 0x00000000dcbc783b */ /* 0x000fee0000000200 */
[C---:B----4-:R-:W-:Y:S08]  /*9670*/  HMMA.16816.F32.BF16 R168, R28.reuse, R184, R168 ;  /* 0x000000b81ca8723c */ /* 0x050ff000000418a8 */
[----:B------:R-:W-:Y:S01]  /*9680*/  HMMA.16816.F32.BF16 R32, R28, R186, R32 ;  /* 0x000000ba1c20723c */ /* 0x000fe20000041820 */
[----:B------:R-:W-:Y:S04]  /*9690*/  LDSM.16.M88.4 R184, [R220+0x800] ;  /* 0x00080000dcb8783b */ /* 0x000fe80000000200 */
[----:B------:R-:W-:Y:S03]  /*96a0*/  LDSM.16.M88.4 R28, [R220+0x1000] ;  /* 0x00100000dc1c783b */ /* 0x000fe60000000200 */
[C---:B-1----:R-:W-:Y:S08]  /*96b0*/  HMMA.16816.F32.BF16 R20, R12.reuse, R16, R20 ;  /* 0x000000100c14723c */ /* 0x042ff00000041814 */
[C---:B------:R-:W-:Y:S01]  /*96c0*/  HMMA.16816.F32.BF16 R180, R12.reuse, R18, R180 ;  /* 0x000000120cb4723c */ /* 0x040fe200000418b4 */
[----:B------:R-:W1:Y:S07]  /*96d0*/  LDSM.16.M88.4 R16, [R229] ;  /* 0x00000000e510783b */ /* 0x000e6e0000000200 */
[C---:B------:R-:W-:Y:S08]  /*96e0*/  HMMA.16816.F32.BF16 R4, R12.reuse, R24, R4 ;  /* 0x000000180c04723c */ /* 0x040ff00000041804 */
[C---:B------:R-:W-:Y:S01]  /*96f0*/  HMMA.16816.F32.BF16 R8, R12.reuse, R26, R8 ;  /* 0x0000001a0c08723c */ /* 0x040fe20000041808 */
[----:B------:R-:W3:Y:S07]  /*9700*/  LDSM.16.M88.4 R24, [R220+0x1800] ;  /* 0x00180000dc18783b */ /* 0x000eee0000000200 */
[C---:B------:R-:W-:Y:S08]  /*9710*/  HMMA.16816.F32.BF16 R176, R12.reuse, R196, R176 ;  /* 0x000000c40cb0723c */ /* 0x040ff000000418b0 */
[C---:B------:R-:W-:Y:S01]  /*9720*/  HMMA.16816.F32.BF16 R172, R12.reuse, R198, R172 ;  /* 0x000000c60cac723c */ /* 0x040fe200000418ac */
[----:B------:R-:W-:Y:S07]  /*9730*/  LDSM.16.M88.4 R196, [R233+0xa000] ;  /* 0x00a00000e9c4783b */ /* 0x000fee0000000200 */
[C---:B--2---:R-:W-:Y:S08]  /*9740*/  HMMA.16816.F32.BF16 R168, R12.reuse, R192, R168 ;  /* 0x000000c00ca8723c */ /* 0x044ff000000418a8 */
[----:B------:R-:W-:Y:S01]  /*9750*/  HMMA.16816.F32.BF16 R32, R12, R194, R32 ;  /* 0x000000c20c20723c */ /* 0x000fe20000041820 */
[----:B------:R-:W2:Y:S04]  /*9760*/  LDSM.16.M88.4 R12, [R234+0x2000] ;  /* 0x00200000ea0c783b */ /* 0x000ea80000000200 */
[----:B------:R-:W-:Y:S03]  /*9770*/  LDSM.16.M88.4 R192, [R218] ;  /* 0x00000000dac0783b */ /* 0x000fe60000000200 */
        /* <DEDUP_REMOVED lines=8> */
[----:B------:R-:W5:Y:S07]  /*9800*/  LDSM.16.M88.4 R28, [R233+0xb800] ;  /* 0x00b80000e91c783b */ /* 0x000f6e0000000200 */
[C---:B---3--:R-:W-:Y:S08]  /*9810*/  HMMA.16816.F32.BF16 R168, R16.reuse, R24, R168 ;  /* 0x0000001810a8723c */ /* 0x048ff000000418a8 */
[----:B------:R-:W-:Y:S01]  /*9820*/  HMMA.16816.F32.BF16 R32, R16, R26, R32 ;  /* 0x0000001a1020723c */ /* 0x000fe20000041820 */
[----:B------:R-:W-:Y:S04]  /*9830*/  LDSM.16.M88.4 R24, [R232+0x2000] ;  /* 0x00200000e818783b */ /* 0x000fe80000000200 */
[----:B------:R-:W3:Y:S03]  /*9840*/  LDSM.16.M88.4 R16, [R219] ;  /* 0x00000000db10783b */ /* 0x000ee60000000200 */
[C---:B--2---:R-:W-:Y:S08]  /*9850*/  HMMA.16816.F32.BF16 R4, R12.reuse, R196, R4 ;  /* 0x000000c40c04723c */ /* 0x044ff00000041804 */
[C---:B------:R-:W-:Y:S01]  /*9860*/  HMMA.16816.F32.BF16 R8, R12.reuse, R198, R8 ;  /* 0x000000c60c08723c */ /* 0x040fe20000041808 */
[----:B------:R-:W-:Y:S07]  /*9870*/  LDSM.16.M88.4 R196, [R227+0xb000] ;  /* 0x00b00000e3c4783b */ /* 0x000fee0000000200 */
[C---:B-1----:R-:W-:Y:S08]  /*9880*/  HMMA.16816.F32.BF16 R20, R12.reuse, R188, R20 ;  /* 0x000000bc0c14723c */ /* 0x042ff00000041814 */
[C---:B------:R-:W-:Y:S01]  /*9890*/  HMMA.16816.F32.BF16 R180, R12.reuse, R190, R180 ;  /* 0x000000be0cb4723c */ /* 0x040fe200000418b4 */
[----:B------:R-:W-:Y:S07]  /*98a0*/  LDSM.16.M88.4 R188, [R230+0x2000] ;  /* 0x00200000e6bc783b */ /* 0x000fee0000000200 */
[C---:B----4-:R-:W-:Y:S08]  /*98b0*/  HMMA.16816.F32.BF16 R176, R12.reuse, R184, R176 ;  /* 0x000000b80cb0723c */ /* 0x050ff000000418b0 */
[C---:B------:R-:W-:Y:S01]  /*98c0*/  HMMA.16816.F32.BF16 R172, R12.reuse, R186, R172 ;  /* 0x000000ba0cac723c */ /* 0x040fe200000418ac */
[----:B------:R-:W1:Y:S07]  /*98d0*/  LDSM.16.M88.4 R184, [R217] ;  /* 0x00000000d9b8783b */ /* 0x000e6e0000000200 */
[C---:B-----5:R-:W-:Y:S08]  /*98e0*/  HMMA.16816.F32.BF16 R168, R12.reuse, R28, R168 ;  /* 0x0000001c0ca8723c */ /* 0x060ff000000418a8 */
[----:B------:R-:W-:Y:S01]  /*98f0*/  HMMA.16816.F32.BF16 R32, R12, R30, R32 ;  /* 0x0000001e0c20723c */ /* 0x000fe20000041820 */
[----:B------:R-:W2:Y:S04]  /*9900*/  LDSM.16.M88.4 R28, [R216] ;  /* 0x00000000d81c783b */ /* 0x000ea80000000200 */
[----:B------:R-:W4:Y:S03]  /*9910*/  LDSM.16.M88.4 R12, [R227+0xa000] ;  /* 0x00a00000e30c783b */ /* 0x000f260000000200 */
[C---:B---3--:R-:W-:Y:S08]  /*9920*/  HMMA.16816.F32.BF16 R4, R24.reuse, R16, R4 ;  /* 0x000000101804723c */ /* 0x048ff00000041804 */
[C---:B------:R-:W-:Y:S01]  /*9930*/  HMMA.16816.F32.BF16 R8, R24.reuse, R18, R8 ;  /* 0x000000121808723c */ /* 0x040fe20000041808 */
[----:B------:R-:W3:Y:S07]  /*9940*/  LDSM.16.M88.4 R16, [R227+0xa800] ;  /* 0x00a80000e310783b */ /* 0x000eee0000000200 */
[C---:B------:R-:W-:Y:S08]  /*9950*/  HMMA.16816.F32.BF16 R20, R24.reuse, R192, R20 ;  /* 0x000000c01814723c */ /* 0x040ff00000041814 */
[C---:B------:R-:W-:Y:S01]  /*9960*/  HMMA.16816.F32.BF16 R180, R24.reuse, R194, R180 ;  /* 0x000000c218b4723c */ /* 0x040fe200000418b4 */
[----:B------:R-:W5:Y:S07]  /*9970*/  LDSM.16.M88.4 R192, [R227+0xb800] ;  /* 0x00b80000e3c0783b */ /* 0x000f6e0000000200 */
[C---:B-1----:R-:W-:Y:S08]  /*9980*/  HMMA.16816.F32.BF16 R176, R24.reuse, R184, R176 ;  /* 0x000000b818b0723c */ /* 0x042ff000000418b0 */
[C---:B------:R-:W-:Y:S01]  /*9990*/  HMMA.16816.F32.BF16 R172, R24.reuse, R186, R172 ;  /* 0x000000ba18ac723c */ /* 0x040fe200000418ac */
[----:B------:R-:W-:Y:S07]  /*99a0*/  LDSM.16.M88.4 R184, [R220+0x3800] ;  /* 0x00380000dcb8783b */ /* 0x000fee0000000200 */
[C---:B--2---:R-:W-:Y:S08]  /*99b0*/  HMMA.16816.F32.BF16 R168, R24.reuse, R28, R168 ;  /* 0x0000001c18a8723c */ /* 0x044ff000000418a8 */
[----:B------:R-:W-:Y:S01]  /*99c0*/  HMMA.16816.F32.BF16 R32, R24, R30, R32 ;  /* 0x0000001e1820723c */ /* 0x000fe20000041820 */
[----:B------:R-:W-:Y:S04]  /*99d0*/  LDSM.16.M88.4 R24, [R229+0x2000] ;  /* 0x00200000e518783b */ /* 0x000fe80000000200 */
[----:B------:R-:W-:Y:S03]  /*99e0*/  LDSM.16.M88.4 R28, [R220+0x2800] ;  /* 0x00280000dc1c783b */ /* 0x000fe60000000200 */
[C---:B----4-:R-:W-:Y:S08]  /*99f0*/  HMMA.16816.F32.BF16 R4, R188.reuse, R12, R4 ;  /* 0x0000000cbc04723c */ /* 0x050ff00000041804 */
[C---:B------:R-:W-:Y:S01]  /*9a00*/  HMMA.16816.F32.BF16 R8, R188.reuse, R14, R8 ;  /* 0x0000000ebc08723c */ /* 0x040fe20000041808 */
[----:B------:R-:W1:Y:S07]  /*9a10*/  LDSM.16.M88.4 R12, [R220+0x2000] ;  /* 0x00200000dc0c783b */ /* 0x000e6e0000000200 */
[C---:B---3--:R-:W-:Y:S08]  /*9a20*/  HMMA.16816.F32.BF16 R20, R188.reuse, R16, R20 ;  /* 0x00000010bc14723c */ /* 0x048ff00000041814 */
[C---:B------:R-:W-:Y:S01]  /*9a30*/  HMMA.16816.F32.BF16 R180, R188.reuse, R18, R180 ;  /* 0x00000012bcb4723c */ /* 0x040fe200000418b4 */
[----:B------:R-:W2:Y:S07]  /*9a40*/  LDSM.16.M88.4 R16, [R220+0x3000] ;  /* 0x00300000dc10783b */ /* 0x000eae0000000200 */
[C---:B------:R-:W-:Y:S08]  /*9a50*/  HMMA.16816.F32.BF16 R176, R188.reuse, R196, R176 ;  /* 0x000000c4bcb0723c */ /* 0x040ff000000418b0 */
[C---:B------:R-:W-:Y:S01]  /*9a60*/  HMMA.16816.F32.BF16 R172, R188.reuse, R198, R172 ;  /* 0x000000c6bcac723c */ /* 0x040fe200000418ac */
[----:B------:R-:W-:Y:S07]  /*9a70*/  LDSM.16.M88.4 R196, [R227+0xd000] ;  /* 0x00d00000e3c4783b */ /* 0x000fee0000000200 */
[C---:B-----5:R-:W-:Y:S08]  /*9a80*/  HMMA.16816.F32.BF16 R168, R188.reuse, R192, R168 ;  /* 0x000000c0bca8723c */ /* 0x060ff000000418a8 */
        /* <DEDUP_REMOVED lines=8> */
[----:B------:R-:W3:Y:S07]  /*9b10*/  LDSM.16.M88.4 R28, [R233+0xd000] ;  /* 0x00d00000e91c783b */ /* 0x000eee0000000200 */
[C---:B--2---:R-:W-:Y:S08]  /*9b20*/  HMMA.16816.F32.BF16 R176, R24.reuse, R16, R176 ;  /* 0x0000001018b0723c */ /* 0x044ff000000418b0 */
[C---:B------:R-:W-:Y:S01]  /*9b30*/  HMMA.16816.F32.BF16 R172, R24.reuse, R18, R172 ;  /* 0x0000001218ac723c */ /* 0x040fe200000418ac */
[----:B------:R-:W2:Y:S07]  /*9b40*/  LDSM.16.M88.4 R16, [R233+0xd800] ;  /* 0x00d80000e910783b */ /* 0x000eae0000000200 */
[C---:B------:R-:W-:Y:S08]  /*9b50*/  HMMA.16816.F32.BF16 R168, R24.reuse, R184, R168 ;  /* 0x000000b818a8723c */ /* 0x040ff000000418a8 */
[----:B------:R-:W-:Y:S01]  /*9b60*/  HMMA.16816.F32.BF16 R32, R24, R186, R32 ;  /* 0x000000ba1820723c */ /* 0x000fe20000041820 */
[----:B------:R-:W-:Y:S04]  /*9b70*/  LDSM.16.M88.4 R24, [R232+0x4000] ;  /* 0x00400000e818783b */ /* 0x000fe80000000200 */
[----:B------:R-:W4:Y:S03]  /*9b80*/  LDSM.16.M88.4 R184, [R215] ;  /* 0x00000000d7b8783b */ /* 0x000f260000000200 */
[C---:B-1----:R-:W-:Y:S08]  /*9b90*/  HMMA.16816.F32.BF16 R4, R12.reuse, R192, R4 ;  /* 0x000000c00c04723c */ /* 0x042ff00000041804 */
[C---:B------:R-:W-:Y:S01]  /*9ba0*/  HMMA.16816.F32.BF16 R8, R12.reuse, R194, R8 ;  /* 0x000000c20c08723c */ /* 0x040fe20000041808 */
[----:B------:R-:W1:Y:S07]  /*9bb0*/  LDSM.16.M88.4 R192, [R214] ;  /* 0x00000000d6c0783b */ /* 0x000e6e0000000200 */
[C---:B---3--:R-:W-:Y:S08]  /*9bc0*/  HMMA.16816.F32.BF16 R176, R12.reuse, R28, R176 ;  /* 0x0000001c0cb0723c */ /* 0x048ff000000418b0 */
[C---:B------:R-:W-:Y:S01]  /*9bd0*/  HMMA.16816.F32.BF16 R172, R12.reuse, R30, R172 ;  /* 0x0000001e0cac723c */ /* 0x040fe200000418ac */
[----:B------:R-:W3:Y:S07]  /*9be0*/  LDSM.16.M88.4 R28, [R212] ;  /* 0x00000000d41c783b */ /* 0x000eee0000000200 */
[C---:B------:R-:W-:Y:S08]  /*9bf0*/  HMMA.16816.F32.BF16 R20, R12.reuse, R188, R20 ;  /* 0x000000bc0c14723c */ /* 0x040ff00000041814 */
[C---:B------:R-:W-:Y:S01]  /*9c00*/  HMMA.16816.F32.BF16 R180, R12.reuse, R190, R180 ;  /* 0x000000be0cb4723c */ /* 0x040fe200000418b4 */
[----:B------:R-:W5:Y:S07]  /*9c10*/  LDSM.16.M88.4 R188, [R213] ;  /* 0x00000000d5bc783b */ /* 0x000f6e0000000200 */
[C---:B--2---:R-:W-:Y:S08]  /*9c20*/  HMMA.16816.F32.BF16 R168, R12.reuse, R16, R168 ;  /* 0x000000100ca8723c */ /* 0x044ff000000418a8 */
[----:B------:R-:W-:Y:S01]  /*9c30*/  HMMA.16816.F32.BF16 R32, R12, R18, R32 ;  /* 0x000000120c20723c */ /* 0x000fe20000041820 */
[----:B------:R-:W-:Y:S04]  /*9c40*/  LDSM.16.M88.4 R16, [R230+0x4000] ;  /* 0x00400000e610783b */ /* 0x000fe80000000200 */
[----:B------:R-:W2:Y:S03]  /*9c50*/  LDSM.16.M88.4 R12, [R227+0xc000] ;  /* 0x00c00000e30c783b */ /* 0x000ea60000000200 */
[C---:B----4-:R-:W-:Y:S08]  /*9c60*/  HMMA.16816.F32.BF16 R4, R24.reuse, R184, R4 ;  /* 0x000000b81804723c */ /* 0x050ff00000041804 */
[C---:B------:R-:W-:Y:S01]  /*9c70*/  HMMA.16816.F32.BF16 R8, R24.reuse, R186, R8 ;  /* 0x000000ba1808723c */ /* 0x040fe20000041808 */
[----:B------:R-:W4:Y:S07]  /*9c80*/  LDSM.16.M88.4 R184, [R227+0xc800] ;  /* 0x00c80000e3b8783b */ /* 0x000f2e0000000200 */
[C---:B-1----:R-:W-:Y:S08]  /*9c90*/  HMMA.16816.F32.BF16 R20, R24.reuse, R192, R20 ;  /* 0x000000c01814723c */ /* 0x042ff00000041814 */
[C---:B------:R-:W-:Y:S01]  /*9ca0*/  HMMA.16816.F32.BF16 R180, R24.reuse, R194, R180 ;  /* 0x000000c218b4723c */ /* 0x040fe200000418b4 */
[----:B------:R-:W-:Y:S07]  /*9cb0*/  LDSM.16.M88.4 R192, [R220+0x4800] ;  /* 0x00480000dcc0783b */ /* 0x000fee0000000200 */
[C---:B---3--:R-:W-:Y:S08]  /*9cc0*/  HMMA.16816.F32.BF16 R168, R24.reuse, R28, R168 ;  /* 0x0000001c18a8723c */ /* 0x048ff000000418a8 */
[C---:B------:R-:W-:Y:S01]  /*9cd0*/  HMMA.16816.F32.BF16 R32, R24.reuse, R30, R32 ;  /* 0x0000001e1820723c */ /* 0x040fe20000041820 */
[----:B------:R-:W1:Y:S07]  /*9ce0*/  LDSM.16.M88.4 R28, [R227+0xd800] ;  /* 0x00d80000e31c783b */ /* 0x000e6e0000000200 */
[C---:B-----5:R-:W-:Y:S08]  /*9cf0*/  HMMA.16816.F32.BF16 R176, R24.reuse, R188, R176 ;  /* 0x000000bc18b0723c */ /* 0x060ff000000418b0 */
[----:B------:R-:W-:Y:S01]  /*9d00*/  HMMA.16816.F32.BF16 R172, R24, R190, R172 ;  /* 0x000000be18ac723c */ /* 0x000fe200000418ac */
[----:B------:R-:W-:Y:S04]  /*9d10*/  LDSM.16.M88.4 R24, [R229+0x4000] ;  /* 0x00400000e518783b */ /* 0x000fe80000000200 */
[----:B------:R-:W-:Y:S03]  /*9d20*/  LDSM.16.M88.4 R188, [R220+0x5000] ;  /* 0x00500000dcbc783b */ /* 0x000fe60000000200 */
[C---:B--2---:R-:W-:Y:S08]  /*9d30*/  HMMA.16816.F32.BF16 R4, R16.reuse, R12, R4 ;  /* 0x0000000c1004723c */ /* 0x044ff00000041804 */
[C---:B------:R-:W-:Y:S01]  /*9d40*/  HMMA.16816.F32.BF16 R8, R16.reuse, R14, R8 ;  /* 0x0000000e1008723c */ /* 0x040fe20000041808 */
[----:B------:R-:W2:Y:S07]  /*9d50*/  LDSM.16.M88.4 R12, [R220+0x4000] ;  /* 0x00400000dc0c783b */ /* 0x000eae0000000200 */
[C---:B----4-:R-:W-:Y:S08]  /*9d60*/  HMMA.16816.F32.BF16 R20, R16.reuse, R184, R20 ;  /* 0x000000b81014723c */ /* 0x050ff00000041814 */
[C---:B------:R-:W-:Y:S01]  /*9d70*/  HMMA.16816.F32.BF16 R180, R16.reuse, R186, R180 ;  /* 0x000000ba10b4723c */ /* 0x040fe200000418b4 */
[----:B------:R-:W3:Y:S07]  /*9d80*/  LDSM.16.M88.4 R184, [R220+0x5800] ;  /* 0x00580000dcb8783b */ /* 0x000eee0000000200 */
[C---:B------:R-:W-:Y:S08]  /*9d90*/  HMMA.16816.F32.BF16 R176, R16.reuse, R196, R176 ;  /* 0x000000c410b0723c */ /* 0x040ff000000418b0 */
[C---:B------:R-:W-:Y:S01]  /*9da0*/  HMMA.16816.F32.BF16 R172, R16.reuse, R198, R172 ;  /* 0x000000c610ac723c */ /* 0x040fe200000418ac */
[----:B------:R-:W-:Y:S07]  /*9db0*/  LDSM.16.M88.4 R196, [R210] ;  /* 0x00000000d2c4783b */ /* 0x000fee0000000200 */
[C---:B-1----:R-:W-:Y:S08]  /*9dc0*/  HMMA.16816.F32.BF16 R168, R16.reuse, R28, R168 ;  /* 0x0000001c10a8723c */ /* 0x042ff000000418a8 */
[----:B------:R-:W-:Y:S01]  /*9dd0*/  HMMA.16816.F32.BF16 R32, R16, R30, R32 ;  /* 0x0000001e1020723c */ /* 0x000fe20000041820 */
[----:B------:R-:W-:Y:S04]  /*9de0*/  LDSM.16.M88.4 R16, [R234+0x6000] ;  /* 0x00600000ea10783b */ /* 0x000fe80000000200 */
[----:B------:R-:W1:Y:S03]  /*9df0*/  LDSM.16.M88.4 R28, [R233+0xe000] ;  /* 0x00e00000e91c783b */ /* 0x000e660000000200 */
[C---:B--2---:R-:W-:Y:S08]  /*9e00*/  HMMA.16816.F32.BF16 R4, R24.reuse, R12, R4 ;  /* 0x0000000c1804723c */ /* 0x044ff00000041804 */
[C---:B------:R-:W-:Y:S01]  /*9e10*/  HMMA.16816.F32.BF16 R8, R24.reuse, R14, R8 ;  /* 0x0000000e1808723c */ /* 0x040fe20000041808 */
[----:B------:R-:W2:Y:S07]  /*9e20*/  LDSM.16.M88.4 R12, [R233+0xe800] ;  /* 0x00e80000e90c783b */ /* 0x000eae0000000200 */
[C---:B------:R-:W-:Y:S08]  /*9e30*/  HMMA.16816.F32.BF16 R20, R24.reuse, R192, R20 ;  /* 0x000000c01814723c */ /* 0x040ff00000041814 */
[C---:B------:R-:W-:Y:S01]  /*9e40*/  HMMA.16816.F32.BF16 R180, R24.reuse, R194, R180 ;  /* 0x000000c218b4723c */ /* 0x040fe200000418b4 */
[----:B------:R-:W4:Y:S07]  /*9e50*/  LDSM.16.M88.4 R192, [R233+0xf000] ;  /* 0x00f00000e9c0783b */ /* 0x000f2e0000000200 */
[C---:B------:R-:W-:Y:S08]  /*9e60*/  HMMA.16816.F32.BF16 R176, R24.reuse, R188, R176 ;  /* 0x000000bc18b0723c */ /* 0x040ff000000418b0 */
[C---:B------:R-:W-:Y:S01]  /*9e70*/  HMMA.16816.F32.BF16 R172, R24.reuse, R190, R172 ;  /* 0x000000be18ac723c */ /* 0x040fe200000418ac */
[----:B------:R-:W-:Y:S07]  /*9e80*/  LDSM.16.M88.4 R188, [R232+0x6000] ;  /* 0x00600000e8bc783b */ /* 0x000fee0000000200 */
[C---:B---3--:R-:W-:Y:S08]  /*9e90*/  HMMA.16816.F32.BF16 R168, R24.reuse, R184, R168 ;  /* 0x000000b818a8723c */ /* 0x048ff000000418a8 */
[----:B------:R-:W-:Y:S01]  /*9ea0*/  HMMA.16816.F32.BF16 R32, R24, R186, R32 ;  /* 0x000000ba1820723c */ /* 0x000fe20000041820 */
[----:B------:R-:W3:Y:S04]  /*9eb0*/  LDSM.16.M88.4 R24, [R211] ;  /* 0x00000000d318783b */ /* 0x000ee80000000200 */
[----:B------:R-:W5:Y:S03]  /*9ec0*/  LDSM.16.M88.4 R184, [R233+0xf800] ;  /* 0x00f80000e9b8783b */ /* 0x000f660000000200 */
[C---:B-1----:R-:W-:Y:S08]  /*9ed0*/  HMMA.16816.F32.BF16 R4, R16.reuse, R28, R4 ;  /* 0x0000001c1004723c */ /* 0x042ff00000041804 */
[C---:B------:R-:W-:Y:S01]  /*9ee0*/  HMMA.16816.F32.BF16 R8, R16.reuse, R30, R8 ;  /* 0x0000001e1008723c */ /* 0x040fe20000041808 */
[----:B------:R-:W-:Y:S07]  /*9ef0*/  LDSM.16.M88.4 R28, [R230+0x6000] ;  /* 0x00600000e61c783b */ /* 0x000fee0000000200 */
[C---:B--2---:R-:W-:Y:S08]  /*9f00*/  HMMA.16816.F32.BF16 R20, R16.reuse, R12, R20 ;  /* 0x0000000c1014723c */ /* 0x044ff00000041814 */
[C---:B------:R-:W-:Y:S01]  /*9f10*/  HMMA.16816.F32.BF16 R180, R16.reuse, R14, R180 ;  /* 0x0000000e10b4723c */ /* 0x040fe200000418b4 */
[----:B------:R-:W1:Y:S07]  /*9f20*/  LDSM.16.M88.4 R12, [R227+0xe000] ;  /* 0x00e00000e30c783b */ /* 0x000e6e0000000200 */
[----:B----4-:R-:W-:Y:S08]  /*9f30*/  HMMA.16816.F32.BF16 R176, R16, R192, R176 ;  /* 0x000000c010b0723c */ /* 0x010ff000000418b0 */
[----:B---3--:R-:W-:Y:S08]  /*9f40*/  HMMA.16816.F32.BF16 R4, R188, R24, R4 ;  /* 0x00000018bc04723c */ /* 0x008ff00000041804 */
[C---:B------:R-:W-:Y:S01]  /*9f50*/  HMMA.16816.F32.BF16 R172, R16.reuse, R194, R172 ;  /* 0x000000c210ac723c */ /* 0x040fe200000418ac */
[----:B------:R-:W-:Y:S07]  /*9f60*/  LDSM.16.M88.4 R192, [R220+0x6000] ;  /* 0x00600000dcc0783b */ /* 0x000fee0000000200 */
[C---:B-----5:R-:W-:Y:S08]  /*9f70*/  HMMA.16816.F32.BF16 R168, R16.reuse, R184, R168 ;  /* 0x000000b810a8723c */ /* 0x060ff000000418a8 */
[----:B------:R-:W-:Y:S01]  /*9f80*/  HMMA.16816.F32.BF16 R32, R16, R186, R32 ;  /* 0x000000ba1020723c */ /* 0x000fe20000041820 */
[----:B------:R-:W2:Y:S04]  /*9f90*/  LDSM.16.M88.4 R16, [R229+0x6000] ;  /* 0x00600000e510783b */ /* 0x000ea80000000200 */
[----:B------:R-:W-:Y:S03]  /*9fa0*/  LDSM.16.M88.4 R184, [R209] ;  /* 0x00000000d1b8783b */ /* 0x000fe60000000200 */
[----:B------:R-:W-:Y:S01]  /*9fb0*/  HMMA.16816.F32.BF16 R8, R188, R26, R8 ;  /* 0x0000001abc08723c */ /* 0x000fe20000041808 */
[----:B------:R-:W3:Y:S07]  /*9fc0*/  LDSM.16.M88.4 R24, [R227+0xe800] ;  /* 0x00e80000e318783b */ /* 0x000eee0000000200 */
[----:B-1----:R-:W-:Y:S08]  /*9fd0*/  HMMA.16816.F32.BF16 R4, R28, R12, R4 ;  /* 0x0000000c1c04723c */ /* 0x002ff00000041804 */
[----:B------:R-:W-:Y:S08]  /*9fe0*/  HMMA.16816.F32.BF16 R180, R188, R198, R180 ;  /* 0x000000c6bcb4723c */ /* 0x000ff000000418b4 */
[----:B------:R-:W-:Y:S01]  /*9ff0*/  HMMA.16816.F32.BF16 R8, R28, R14, R8 ;  /* 0x0000000e1c08723c */ /* 0x000fe20000041808 */
[----:B------:R-:W1:Y:S07]  /*a000*/  LDSM.16.M88.4 R12, [R220+0x6800] ;  /* 0x00680000dc0c783b */ /* 0x000e6e0000000200 */
[----:B------:R-:W-:Y:S08]  /*a010*/  HMMA.16816.F32.BF16 R20, R188, R196, R20 ;  /* 0x000000c4bc14723c */ /* 0x000ff00000041814 */
[----:B--2---:R-:W-:Y:S08]  /*a020*/  HMMA.16816.F32.BF16 R4, R16, R192, R4 ;  /* 0x000000c01004723c */ /* 0x004ff00000041804 */
[----:B---3--:R-:W-:Y:S08]  /*a030*/  HMMA.16816.F32.BF16 R180, R28, R26, R180 ;  /* 0x0000001a1cb4723c */ /* 0x008ff000000418b4 */
[----:B------:R-:W-:Y:S01]  /*a040*/  HMMA.16816.F32.BF16 R8, R16, R194, R8 ;  /* 0x000000c21008723c */ /* 0x000fe20000041808 */
[----:B------:R-:W2:Y:S07]  /*a050*/  LDSM.16.M88.4 R192, [R227+0xf000] ;  /* 0x00f00000e3c0783b */ /* 0x000eae0000000200 */
[----:B------:R-:W-:Y:S01]  /*a060*/  FMUL.FTZ R4, R4, c[0x0][0x2ec] ;  /* 0x0000bb0004047a20 */ /* 0x000fe20000410000 */
[----:B------:R-:W-:Y:S01]  /*a070*/  HMMA.16816.F32.BF16 R20, R28, R24, R20 ;  /* 0x000000181c14723c */ /* 0x000fe20000041814 */
[----:B------:R-:W-:Y:S01]  /*a080*/  FMUL.FTZ R0, R5, c[0x0][0x2ec] ;  /* 0x0000bb0005007a20 */ /* 0x000fe20000410000 */
[----:B------:R-:W-:Y:S01]  /*a090*/  LDSM.16.M88.4 R24, [R220+0x7000] ;  /* 0x00700000dc18783b */ /* 0x000fe20000000200 */
[----:B------:R3:W4:Y:S01]  /*a0a0*/  MUFU.TANH R166, R4 ;  /* 0x0000000400a67308 */ /* 0x0007220000002400 */
[----:B------:R-:W-:-:S02]  /*a0b0*/  FMUL.FTZ R2, R6, c[0x0][0x2ec] ;  /* 0x0000bb0006027a20 */ /* 0x000fc40000410000 */
[----:B------:R-:W-:Y:S02]  /*a0c0*/  FMUL.FTZ R167, R7, c[0x0][0x2ec] ;  /* 0x0000bb0007a77a20 */ /* 0x000fe40000410000 */
[----:B-1----:R-:W-:Y:S03]  /*a0d0*/  HMMA.16816.F32.BF16 R180, R16, R14, R180 ;  /* 0x0000000e10b4723c */ /* 0x002fe600000418b4 */
[----:B------:R-:W1:Y:S04]  /*a0e0*/  MUFU.TANH R0, R0 ;  /* 0x0000000000007308 */ /* 0x000e680000002400 */
[----:B------:R-:W-:Y:S01]  /*a0f0*/  FMUL.FTZ R8, R8, c[0x0][0x2ec] ;  /* 0x0000bb0008087a20 */ /* 0x000fe20000410000 */
[----:B------:R-:W-:Y:S01]  /*a100*/  HMMA.16816.F32.BF16 R176, R188, R184, R176 ;  /* 0x000000b8bcb0723c */ /* 0x000fe200000418b0 */
[----:B------:R-:W-:Y:S01]  /*a110*/  FMUL.FTZ R9, R9, c[0x0][0x2ec] ;  /* 0x0000bb0009097a20 */ /* 0x000fe20000410000 */
[----:B---3--:R-:W3:Y:S01]  /*a120*/  LDSM.16.M88.4 R4, [R208] ;  /* 0x00000000d004783b */ /* 0x008ee20000000200 */
[----:B------:R-:W-:Y:S01]  /*a130*/  FMUL.FTZ R10, R10, c[0x0][0x2ec] ;  /* 0x0000bb000a0a7a20 */ /* 0x000fe20000410000 */
[----:B------:R-:W-:Y:S01]  /*a140*/  MUFU.TANH R2, R2 ;  /* 0x0000000200027308 */ /* 0x000fe20000002400 */
[----:B------:R-:W-:-:S03]  /*a150*/  FMUL.FTZ R11, R11, c[0x0][0x2ec] ;  /* 0x0000bb000b0b7a20 */ /* 0x000fc60000410000 */
[----:B------:R-:W-:Y:S04]  /*a160*/  HMMA.16816.F32.BF16 R20, R16, R12, R20 ;  /* 0x0000000c1014723c */ /* 0x000fe80000041814 */
[----:B------:R-:W-:Y:S04]  /*a170*/  MUFU.TANH R12, R8 ;  /* 0x00000008000c7308 */ /* 0x000fe80000002400 */
[----:B------:R-:W-:Y:S01]  /*a180*/  FMUL.FTZ R180, R180, c[0x0][0x2ec] ;  /* 0x0000bb00b4b47a20 */ /* 0x000fe20000410000 */
[----:B------:R-:W-:Y:S01]  /*a190*/  HMMA.16816.F32.BF16 R172, R188, R186, R172 ;  /* 0x000000babcac723c */ /* 0x000fe200000418ac */
[----:B------:R-:W-:-:S02]  /*a1a0*/  FMUL.FTZ R183, R183, c[0x0][0x2ec] ;  /* 0x0000bb00b7b77a20 */ /* 0x000fc40000410000 */
[----:B------:R-:W-:Y:S05]  /*a1b0*/  MUFU.TANH R13, R9 ;  /* 0x00000009000d7308 */ /* 0x000fea0000002400 */
[----:B--2---:R-:W-:Y:S03]  /*a1c0*/  HMMA.16816.F32.BF16 R176, R28, R192, R176 ;  /* 0x000000c01cb0723c */ /* 0x004fe600000418b0 */
[----:B------:R-:W-:Y:S04]  /*a1d0*/  MUFU.TANH R184, R10 ;  /* 0x0000000a00b87308 */ /* 0x000fe80000002400 */
[----:B------:R-:W-:-:S02]  /*a1e0*/  FMUL.FTZ R14, R21, c[0x0][0x2ec] ;  /* 0x0000bb00150e7a20 */ /* 0x000fc40000410000 */
[----:B------:R-:W-:Y:S02]  /*a1f0*/  FMUL.FTZ R21, R22, c[0x0][0x2ec] ;  /* 0x0000bb0016157a20 */ /* 0x000fe40000410000 */
[----:B------:R-:W-:Y:S01]  /*a200*/  FMUL.FTZ R20, R20, c[0x0][0x2ec] ;  /* 0x0000bb0014147a20 */ /* 0x000fe20000410000 */
[----:B------:R2:W-:Y:S01]  /*a210*/  MUFU.TANH R15, R11 ;  /* 0x0000000b000f7308 */ /* 0x0005e20000002400 */
[----:B------:R-:W-:-:S03]  /*a220*/  FMUL.FTZ R22, R23, c[0x0][0x2ec] ;  /* 0x0000bb0017167a20 */ /* 0x000fc60000410000 */
[----:B------:R-:W-:Y:S04]  /*a230*/  HMMA.16816.F32.BF16 R172, R28, R194, R172 ;  /* 0x000000c21cac723c */ /* 0x000fe800000418ac */
[----:B------:R5:W-:Y:S04]  /*a240*/  MUFU.TANH R185, R180 ;  /* 0x000000b400b97308 */ /* 0x000be80000002400 */
[C---:B---3--:R-:W-:Y:S01]  /*a250*/  HMMA.16816.F32.BF16 R168, R188.reuse, R4, R168 ;  /* 0x00000004bca8723c */ /* 0x048fe200000418a8 */
[----:B--2---:R-:W2:Y:S03]  /*a260*/  LDSM.16.M88.4 R8, [R227+0xf800] ;  /* 0x00f80000e308783b */ /* 0x004ea60000000200 */
[----:B------:R-:W3:Y:S04]  /*a270*/  MUFU.TANH R167, R167 ;  /* 0x000000a700a77308 */ /* 0x000ee80000002400 */
[----:B------:R-:W-:Y:S01]  /*a280*/  HMMA.16816.F32.BF16 R32, R188, R6, R32 ;  /* 0x00000006bc20723c */ /* 0x000fe20000041820 */
[----:B-----5:R-:W-:-:S03]  /*a290*/  IMAD.U32 R180, RZ, RZ, UR29 ;  /* 0x0000001dffb47e24 */ /* 0x020fc6000f8e00ff */
[----:B------:R-:W5:Y:S01]  /*a2a0*/  MUFU.TANH R20, R20 ;  /* 0x0000001400147308 */ /* 0x000f620000002400 */
[----:B------:R-:W-:-:S03]  /*a2b0*/  IMAD R180, R180, 0x40, R238 ;  /* 0x00000040b4b47824 */ /* 0x000fc600078e02ee */
[C---:B------:R-:W-:Y:S02]  /*a2c0*/  HMMA.16816.F32.BF16 R176, R16.reuse, R24, R176 ;  /* 0x0000001810b0723c */ /* 0x040fe400000418b0 */
[C---:B------:R-:W-:Y:S02]  /*a2d0*/  IADD3 R4, R180.reuse, 0x1, RZ ;  /* 0x00000001b4047810 */ /* 0x040fe40007ffe0ff */
[----:B------:R-:W1:Y:S01]  /*a2e0*/  MUFU.TANH R21, R21 ;  /* 0x0000001500157308 */ /* 0x000e620000002400 */
[-C--:B------:R-:W-:Y:S02]  /*a2f0*/  ISETP.GE.AND P0, PT, R180, R244.reuse, PT ;  /* 0x000000f4b400720c */ /* 0x080fe40003f06270 */
[----:B------:R-:W-:Y:S01]  /*a300*/  FMUL.FTZ R24, R181, c[0x0][0x2ec] ;  /* 0x0000bb00b5187a20 */ /* 0x000fe20000410000 */
[----:B------:R-:W-:Y:S01]  /*a310*/  ISETP.GE.AND P6, PT, R4, R244, PT ;  /* 0x000000f40400720c */ /* 0x000fe20003fc6270 */
[----:B------:R-:W-:Y:S01]  /*a320*/  FMUL.FTZ R181, R182, c[0x0][0x2ec] ;  /* 0x0000bb00b6b57a20 */ /* 0x000fe20000410000 */
[C---:B------:R-:W-:Y:S01]  /*a330*/  ISETP.GE.AND P1, PT, R4.reuse, R242, PT ;  /* 0x000000f20400720c */ /* 0x040fe20003f26270 */
[----:B------:R-:W-:Y:S01]  /*a340*/  HMMA.16816.F32.BF16 R172, R16, R26, R172 ;  /* 0x0000001a10ac723c */ /* 0x000fe200000418ac */
[C---:B------:R-:W-:Y:S01]  /*a350*/  ISETP.LT.OR P6, PT, R4.reuse, R245, P6 ;  /* 0x000000f50400720c */ /* 0x040fe200037c1670 */
[----:B------:R-:W1:Y:S01]  /*a360*/  MUFU.TANH R14, R14 ;  /* 0x0000000e000e7308 */ /* 0x000e620000002400 */
[----:B------:R-:W-:-:S02]  /*a370*/  ISETP.LT.OR P1, PT, R4, R243, P1 ;  /* 0x000000f30400720c */ /* 0x000fc40000f21670 */
[----:B------:R-:W5:Y:S01]  /*a380*/  LDSM.16.M88.4 R4, [R220+0x7800] ;  /* 0x00780000dc04783b */ /* 0x000f620000000200 */
[----:B------:R-:W-:Y:S01]  /*a390*/  ISETP.LT.OR P0, PT, R180, R245, P0 ;  /* 0x000000f5b400720c */ /* 0x000fe20000701670 */
[----:B------:R-:W-:-:S04]  /*a3a0*/  DEPBAR.LE SB0, 0x0 ;  /* 0x000080000000791a */ /* 0x000fc80000000000 */
[C---:B------:R-:W-:Y:S01]  /*a3b0*/  IADD3 R23, R180.reuse, 0x8, RZ ;  /* 0x00000008b4177810 */ /* 0x040fe20007ffe0ff */
[----:B------:R-:W3:Y:S01]  /*a3c0*/  MUFU.TANH R22, R22 ;  /* 0x0000001600167308 */ /* 0x000ee20000002400 */
[----:B------:R-:W-:Y:S01]  /*a3d0*/  IADD3 R25, R180, 0x9, RZ ;  /* 0x00000009b4197810 */ /* 0x000fe20007ffe0ff */
[----:B------:R-:W-:Y:S01]  /*a3e0*/  FMUL.FTZ R176, R176, c[0x0][0x2ec] ;  /* 0x0000bb00b0b07a20 */ /* 0x000fe20000410000 */
[C---:B--2---:R-:W-:Y:S01]  /*a3f0*/  HMMA.16816.F32.BF16 R168, R28.reuse, R8, R168 ;  /* 0x000000081ca8723c */ /* 0x044fe200000418a8 */
[----:B------:R-:W-:Y:S02]  /*a400*/  FMUL.FTZ R178, R178, c[0x0][0x2ec] ;  /* 0x0000bb00b2b27a20 */ /* 0x000fe40000410000 */
[----:B------:R-:W-:Y:S02]  /*a410*/  FMUL.FTZ R179, R179, c[0x0][0x2ec] ;  /* 0x0000bb00b3b37a20 */ /* 0x000fe40000410000 */
[----:B------:R-:W2:Y:S01]  /*a420*/  MUFU.TANH R181, R181 ;  /* 0x000000b500b57308 */ /* 0x000ea20000002400 */
[----:B------:R-:W-:Y:S01]  /*a430*/  FMUL.FTZ R177, R177, c[0x0][0x2ec] ;  /* 0x0000bb00b1b17a20 */ /* 0x000fe20000410000 */
[----:B----4-:R-:W-:Y:S01]  /*a440*/  FSEL R8, R166, -INF , !P0 ;  /* 0xff800000a6087808 */ /* 0x010fe20004000000 */
[----:B------:R-:W-:Y:S01]  /*a450*/  HMMA.16816.F32.BF16 R32, R28, R10, R32 ;  /* 0x0000000a1c20723c */ /* 0x000fe20000041820 */
[----:B------:R-:W-:Y:S01]  /*a460*/  ISETP.GE.AND P0, PT, R180, R242, PT ;  /* 0x000000f2b400720c */ /* 0x000fe20003f06270 */
[----:B------:R-:W-:Y:S01]  /*a470*/  FMUL.FTZ R172, R172, c[0x0][0x2ec] ;  /* 0x0000bb00acac7a20 */ /* 0x000fe20000410000 */
[----:B-1----:R-:W-:-:S02]  /*a480*/  FSEL R9, R0, -INF , !P6 ;  /* 0xff80000000097808 */ /* 0x002fc40007000000 */
[----:B------:R-:W1:Y:S01]  /*a490*/  MUFU.TANH R24, R24 ;  /* 0x0000001800187308 */ /* 0x000e620000002400 */
[----:B------:R-:W-:Y:S01]  /*a4a0*/  ISETP.LT.OR P0, PT, R180, R243, P0 ;  /* 0x000000f3b400720c */ /* 0x000fe20000701670 */
[----:B------:R-:W-:Y:S01]  /*a4b0*/  FMUL.FTZ R173, R173, c[0x0][0x2ec] ;  /* 0x0000bb00adad7a20 */ /* 0x000fe20000410000 */
[----:B---3--:R-:W-:Y:S01]  /*a4c0*/  FSEL R0, R167, -INF , !P1 ;  /* 0xff800000a7007808 */ /* 0x008fe20004800000 */
[----:B------:R-:W-:Y:S01]  /*a4d0*/  FMUL.FTZ R174, R174, c[0x0][0x2ec] ;  /* 0x0000bb00aeae7a20 */ /* 0x000fe20000410000 */
[----:B------:R-:W-:Y:S01]  /*a4e0*/  FSEL R2, R2, -INF , !P0 ;  /* 0xff80000002027808 */ /* 0x000fe20004000000 */
[----:B------:R-:W-:Y:S01]  /*a4f0*/  IMAD.MOV.U32 R167, RZ, RZ, R202 ;  /* 0x000000ffffa77224 */ /* 0x000fe200078e00ca */
[C---:B------:R-:W-:Y:S01]  /*a500*/  ISETP.GE.AND P0, PT, R23.reuse, R244, PT ;  /* 0x000000f41700720c */ /* 0x040fe20003f06270 */
[----:B------:R-:W3:Y:S01]  /*a510*/  MUFU.TANH R166, R183 ;  /* 0x000000b700a67308 */ /* 0x000ee20000002400 */
[----:B------:R-:W-:Y:S02]  /*a520*/  ISETP.GE.AND P6, PT, R23, R242, PT ;  /* 0x000000f21700720c */ /* 0x000fe40003fc6270 */
[----:B------:R-:W-:-:S02]  /*a530*/  ISETP.GE.AND P1, PT, R25, R244, PT ;  /* 0x000000f41900720c */ /* 0x000fc40003f26270 */
[C---:B------:R-:W-:Y:S02]  /*a540*/  ISETP.LT.OR P0, PT, R23.reuse, R245, P0 ;  /* 0x000000f51700720c */ /* 0x040fe40000701670 */
[----:B------:R-:W-:Y:S01]  /*a550*/  ISETP.LT.OR P6, PT, R23, R243, P6 ;  /* 0x000000f31700720c */ /* 0x000fe200037c1670 */
[----:B------:R-:W4:Y:S01]  /*a560*/  MUFU.TANH R195, R176 ;  /* 0x000000b000c37308 */ /* 0x000f220000002400 */
[----:B------:R-:W-:Y:S01]  /*a570*/  ISETP.LT.OR P1, PT, R25, R245, P1 ;  /* 0x000000f51900720c */ /* 0x000fe20000f21670 */
[----:B-----5:R-:W-:Y:S01]  /*a580*/  HMMA.16816.F32.BF16 R168, R16, R4, R168 ;  /* 0x0000000410a8723c */ /* 0x020fe200000418a8 */
[----:B------:R-:W-:Y:S02]  /*a590*/  IADD3 R10, R180, 0x10, RZ ;  /* 0x00000010b40a7810 */ /* 0x000fe40007ffe0ff */
[----:B------:R-:W-:Y:S02]  /*a5a0*/  FSEL R12, R12, -INF , !P0 ;  /* 0xff8000000c0c7808 */ /* 0x000fe40004000000 */
[----:B------:R-:W-:Y:S01]  /*a5b0*/  FSEL R184, R184, -INF , !P6 ;  /* 0xff800000b8b87808 */ /* 0x000fe20007000000 */
[----:B------:R-:W5:Y:S01]  /*a5c0*/  MUFU.TANH R192, R178 ;  /* 0x000000b200c07308 */ /* 0x000f620000002400 */
[----:B------:R-:W-:-:S02]  /*a5d0*/  FSEL R13, R13, -INF , !P1 ;  /* 0xff8000000d0d7808 */ /* 0x000fc40004800000 */
[C---:B------:R-:W-:Y:S02]  /*a5e0*/  ISETP.GE.AND P0, PT, R25.reuse, R242, PT ;  /* 0x000000f21900720c */ /* 0x040fe40003f06270 */
[C---:B------:R-:W-:Y:S02]  /*a5f0*/  ISETP.GE.AND P6, PT, R10.reuse, R244, PT ;  /* 0x000000f40a00720c */ /* 0x040fe40003fc6270 */
[C---:B------:R-:W-:Y:S01]  /*a600*/  ISETP.GE.AND P1, PT, R10.reuse, R242, PT ;  /* 0x000000f20a00720c */ /* 0x040fe20003f26270 */
[----:B------:R-:W1:Y:S01]  /*a610*/  MUFU.TANH R190, R179 ;  /* 0x000000b300be7308 */ /* 0x000e620000002400 */
[----:B------:R-:W-:Y:S02]  /*a620*/  ISETP.LT.OR P0, PT, R25, R243, P0 ;  /* 0x000000f31900720c */ /* 0x000fe40000701670 */
[C---:B------:R-:W-:Y:S02]  /*a630*/  ISETP.LT.OR P6, PT, R10.reuse, R245, P6 ;  /* 0x000000f50a00720c */ /* 0x040fe400037c1670 */
[----:B------:R-:W-:Y:S01]  /*a640*/  ISETP.LT.OR P1, PT, R10, R243, P1 ;  /* 0x000000f30a00720c */ /* 0x000fe20000f21670 */
[----:B------:R-:W-:Y:S01]  /*a650*/  FMUL.FTZ R10, R175, c[0x0][0x2ec] ;  /* 0x0000bb00af0a7a20 */ /* 0x000fe20000410000 */
[C---:B------:R-:W-:Y:S01]  /*a660*/  IADD3 R11, R180.reuse, 0x11, RZ ;  /* 0x00000011b40b7810 */ /* 0x040fe20007ffe0ff */
[----:B------:R-:W-:Y:S01]  /*a670*/  MUFU.TANH R194, R172 ;  /* 0x000000ac00c27308 */ /* 0x000fe20000002400 */
[----:B------:R-:W-:Y:S01]  /*a680*/  IADD3 R5, R180, 0x18, RZ ;  /* 0x00000018b4057810 */ /* 0x000fe20007ffe0ff */
[----:B------:R-:W-:Y:S01]  /*a690*/  FMUL.FTZ R169, R169, c[0x0][0x2ec] ;  /* 0x0000bb00a9a97a20 */ /* 0x000fe20000410000 */
[----:B------:R-:W-:Y:S01]  /*a6a0*/  FSEL R15, R15, -INF , !P0 ;  /* 0xff8000000f0f7808 */ /* 0x000fe20004000000 */
[----:B------:R-:W-:Y:S01]  /*a6b0*/  FMUL.FTZ R170, R170, c[0x0][0x2ec] ;  /* 0x0000bb00aaaa7a20 */ /* 0x000fe20000410000 */
[----:B------:R-:W-:Y:S01]  /*a6c0*/  FSEL R26, R20, -INF , !P6 ;  /* 0xff800000141a7808 */ /* 0x000fe20007000000 */
[----:B------:R-:W-:Y:S01]  /*a6d0*/  FMUL.FTZ R171, R171, c[0x0][0x2ec] ;  /* 0x0000bb00abab7a20 */ /* 0x000fe20000410000 */
[----:B------:R-:W-:Y:S01]  /*a6e0*/  FSEL R23, R21, -INF , !P1 ;  /* 0xff80000015177808 */ /* 0x000fe20004800000 */
[----:B------:R-:W1:Y:S01]  /*a6f0*/  MUFU.TANH R196, R177 ;  /* 0x000000b100c47308 */ /* 0x000e620000002400 */
[----:B------:R-:W-:-:S02]  /*a700*/  ISETP.GE.AND P0, PT, R11, R244, PT ;  /* 0x000000f40b00720c */ /* 0x000fc40003f06270 */
[----:B------:R-:W-:Y:S02]  /*a710*/  ISETP.GE.AND P6, PT, R11, R242, PT ;  /* 0x000000f20b00720c */ /* 0x000fe40003fc6270 */
[----:B------:R-:W-:Y:S02]  /*a720*/  ISETP.GE.AND P1, PT, R5, R244, PT ;  /* 0x000000f40500720c */ /* 0x000fe40003f26270 */
[C---:B------:R-:W-:Y:S01]  /*a730*/  ISETP.LT.OR P0, PT, R11.reuse, R245, P0 ;  /* 0x000000f50b00720c */ /* 0x040fe20000701670 */
[----:B------:R-:W1:Y:S01]  /*a740*/  MUFU.TANH R10, R10 ;  /* 0x0000000a000a7308 */ /* 0x000e620000002400 */
[----:B------:R-:W-:Y:S01]  /*a750*/  ISETP.LT.OR P6, PT, R11, R243, P6 ;  /* 0x000000f30b00720c */ /* 0x000fe200037c1670 */
[----:B------:R-:W-:Y:S01]  /*a760*/  FMUL.FTZ R11, R168, c[0x0][0x2ec] ;  /* 0x0000bb00a80b7a20 */ /* 0x000fe20000410000 */
[----:B------:R-:W-:Y:S02]  /*a770*/  ISETP.LT.OR P1, PT, R5, R245, P1 ;  /* 0x000000f50500720c */ /* 0x000fe40000f21670 */
[----:B------:R-:W-:-:S02]  /*a780*/  IADD3 R4, R180, 0x19, RZ ;  /* 0x00000019b4047810 */ /* 0x000fc40007ffe0ff */
[----:B------:R-:W-:Y:S01]  /*a790*/  FSEL R27, R14, -INF , !P0 ;  /* 0xff8000000e1b7808 */ /* 0x000fe20004000000 */
[----:B------:R-:W-:Y:S01]  /*a7a0*/  MUFU.TANH R193, R173 ;  /* 0x000000ad00c17308 */ /* 0x000fe20000002400 */
[----:B------:R-:W-:Y:S02]  /*a7b0*/  FSEL R22, R22, -INF , !P6 ;  /* 0xff80000016167808 */ /* 0x000fe40007000000 */
[----:B------:R-:W-:Y:S02]  /*a7c0*/  FSEL R25, R185, -INF , !P1 ;  /* 0xff800000b9197808 */ /* 0x000fe40004800000 */
[----:B------:R-:W-:Y:S02]  /*a7d0*/  ISETP.GE.AND P0, PT, R5, R242, PT ;  /* 0x000000f20500720c */ /* 0x000fe40003f06270 */
[C---:B------:R-:W-:Y:S01]  /*a7e0*/  ISETP.GE.AND P6, PT, R4.reuse, R244, PT ;  /* 0x000000f40400720c */ /* 0x040fe20003fc6270 */
[----:B------:R-:W1:Y:S01]  /*a7f0*/  MUFU.TANH R191, R174 ;  /* 0x000000ae00bf7308 */ /* 0x000e620000002400 */
[----:B------:R-:W-:Y:S01]  /*a800*/  BAR.SYNC.DEFER_BLOCKING 0x0 ;  /* 0x0000000000007b1d */ /* 0x000fe20000010000 */
[----:B------:R-:W-:-:S02]  /*a810*/  ISETP.GE.AND P1, PT, R4, R242, PT ;  /* 0x000000f20400720c */ /* 0x000fc40003f26270 */
[----:B------:R-:W-:Y:S02]  /*a820*/  ISETP.LT.OR P0, PT, R5, R243, P0 ;  /* 0x000000f30500720c */ /* 0x000fe40000701670 */
[C---:B------:R-:W-:Y:S02]  /*a830*/  ISETP.LT.OR P6, PT, R4.reuse, R245, P6 ;  /* 0x000000f50400720c */ /* 0x040fe400037c1670 */
[----:B------:R-:W-:Y:S01]  /*a840*/  ISETP.LT.OR P1, PT, R4, R243, P1 ;  /* 0x000000f30400720c */ /* 0x000fe20000f21670 */
[----:B------:R-:W-:Y:S01]  /*a850*/  MUFU.TANH R11, R11 ;  /* 0x0000000b000b7308 */ /* 0x000fe20000002400 */
[----:B------:R-:W-:Y:S02]  /*a860*/  IADD3 R4, R180, 0x20, RZ ;  /* 0x00000020b4047810 */ /* 0x000fe40007ffe0ff */
[----:B--2---:R-:W-:Y:S02]  /*a870*/  FSEL R21, R181, -INF , !P0 ;  /* 0xff800000b5157808 */ /* 0x004fe40004000000 */
[----:B------:R-:W-:-:S02]  /*a880*/  ISETP.GE.AND P0, PT, R4, R244, PT ;  /* 0x000000f40400720c */ /* 0x000fc40003f06270 */
[----:B------:R-:W-:Y:S01]  /*a890*/  IADD3 R5, R180, 0x21, RZ ;  /* 0x00000021b4057810 */ /* 0x000fe20007ffe0ff */
[----:B------:R-:W-:Y:S01]  /*a8a0*/  MUFU.TANH R179, R170 ;  /* 0x000000aa00b37308 */ /* 0x000fe20000002400 */
[----:B------:R-:W-:Y:S02]  /*a8b0*/  ISETP.LT.OR P0, PT, R4, R245, P0 ;  /* 0x000000f50400720c */ /* 0x000fe40000701670 */
[----:B-1----:R-:W-:Y:S02]  /*a8c0*/  FSEL R24, R24, -INF , !P6 ;  /* 0xff80000018187808 */ /* 0x002fe40007000000 */
[----:B---3--:R-:W-:Y:S01]  /*a8d0*/  FSEL R20, R166, -INF , !P1 ;  /* 0xff800000a6147808 */ /* 0x008fe20004800000 */
[----:B------:R-:W-:Y:S01]  /*a8e0*/  IMAD.MOV.U32 R166, RZ, RZ, R203 ;  /* 0x000000ffffa67224 */ /* 0x000fe200078e00cb */
[----:B----4-:R-:W-:Y:S01]  /*a8f0*/  FSEL R195, R195, -INF , !P0 ;  /* 0xff800000c3c37808 */ /* 0x010fe20004000000 */
[----:B------:R-:W-:Y:S01]  /*a900*/  MUFU.TANH R177, R171 ;  /* 0x000000ab00b17308 */ /* 0x000fe20000002400 */
[----:B------:R-:W-:-:S02]  /*a910*/  ISETP.GE.AND P6, PT, R4, R242, PT ;  /* 0x000000f20400720c */ /* 0x000fc40003fc6270 */
[C---:B------:R-:W-:Y:S02]  /*a920*/  ISETP.GE.AND P1, PT, R5.reuse, R244, PT ;  /* 0x000000f40500720c */ /* 0x040fe40003f26270 */
[C---:B------:R-:W-:Y:S02]  /*a930*/  ISETP.GE.AND P0, PT, R5.reuse, R242, PT ;  /* 0x000000f20500720c */ /* 0x040fe40003f06270 */
[----:B------:R-:W-:Y:S02]  /*a940*/  ISETP.LT.OR P6, PT, R4, R243, P6 ;  /* 0x000000f30400720c */ /* 0x000fe400037c1670 */
[C---:B------:R-:W-:Y:S02]  /*a950*/  ISETP.LT.OR P1, PT, R5.reuse, R245, P1 ;  /* 0x000000f50500720c */ /* 0x040fe40000f21670 */
[----:B------:R-:W-:Y:S02]  /*a960*/  ISETP.LT.OR P0, PT, R5, R243, P0 ;  /* 0x000000f30500720c */ /* 0x000fe40000701670 */
[----:B------:R-:W-:Y:S01]  /*a970*/  HMMA.16816.F32.BF16 R4, R16, R6, R32 ;  /* 0x000000061004723c */ /* 0x000fe20000041820 */
[----:B-----5:R-:W-:Y:S01]  /*a980*/  FSEL R192, R192, -INF , !P6 ;  /* 0xff800000c0c07808 */ /* 0x020fe20007000000 */
[----:B------:R-:W1:Y:S01]  /*a990*/  MUFU.TANH R33, R169 ;  /* 0x000000a900217308 */ /* 0x000e620000002400 */
[----:B------:R-:W-:-:S02]  /*a9a0*/  IADD3 R14, R180, 0x29, RZ ;  /* 0x00000029b40e7810 */ /* 0x000fc40007ffe0ff */
[----:B------:R-:W-:Y:S02]  /*a9b0*/  FSEL R190, R190, -INF , !P0 ;  /* 0xff800000bebe7808 */ /* 0x000fe40004000000 */
[----:B------:R-:W-:Y:S02]  /*a9c0*/  IADD3 R16, R180, 0x28, RZ ;  /* 0x00000028b4107810 */ /* 0x000fe40007ffe0ff */
[-C--:B------:R-:W-:Y:S02]  /*a9d0*/  ISETP.GE.AND P0, PT, R14, R244.reuse, PT ;  /* 0x000000f40e00720c */ /* 0x080fe40003f06270 */
[----:B------:R-:W-:Y:S02]  /*a9e0*/  ISETP.GE.AND P6, PT, R16, R244, PT ;  /* 0x000000f41000720c */ /* 0x000fe40003fc6270 */
[-C--:B------:R-:W-:Y:S02]  /*a9f0*/  ISETP.LT.OR P0, PT, R14, R245.reuse, P0 ;  /* 0x000000f50e00720c */ /* 0x080fe40000701670 */
[----:B------:R-:W-:-:S02]  /*aa00*/  ISETP.LT.OR P6, PT, R16, R245, P6 ;  /* 0x000000f51000720c */ /* 0x000fc400037c1670 */
[----:B------:R-:W-:Y:S02]  /*aa10*/  FSEL R196, R196, -INF , !P1 ;  /* 0xff800000c4c47808 */ /* 0x000fe40004800000 */
[----:B------:R-:W-:Y:S02]  /*aa20*/  FSEL R194, R194, -INF , !P6 ;  /* 0xff800000c2c27808 */ /* 0x000fe40007000000 */
[-C--:B------:R-:W-:Y:S02]  /*aa30*/  ISETP.GE.AND P6, PT, R14, R242.reuse, PT ;  /* 0x000000f20e00720c */ /* 0x080fe40003fc6270 */
[----:B------:R-:W-:Y:S01]  /*aa40*/  ISETP.GE.AND P1, PT, R16, R242, PT ;  /* 0x000000f21000720c */ /* 0x000fe20003f26270 */
[----:B------:R-:W-:Y:S01]  /*aa50*/  FMUL.FTZ R6, R6, c[0x0][0x2ec] ;  /* 0x0000bb0006067a20 */ /* 0x000fe20000410000 */
[----:B------:R-:W-:Y:S01]  /*aa60*/  ISETP.LT.OR P6, PT, R14, R243, P6 ;  /* 0x000000f30e00720c */ /* 0x000fe200037c1670 */
[----:B------:R-:W-:Y:S01]  /*aa70*/  FMUL.FTZ R4, R4, c[0x0][0x2ec] ;  /* 0x0000bb0004047a20 */ /* 0x000fe20000410000 */
[----:B------:R-:W-:Y:S01]  /*aa80*/  IADD3 R14, R180, 0x31, RZ ;  /* 0x00000031b40e7810 */ /* 0x000fe20007ffe0ff */
[----:B------:R-:W2:Y:S01]  /*aa90*/  MUFU.TANH R175, R6 ;  /* 0x0000000600af7308 */ /* 0x000ea20000002400 */
[----:B------:R-:W-:Y:S01]  /*aaa0*/  FSEL R35, R10, -INF , !P6 ;  /* 0xff8000000a237808 */ /* 0x000fe20007000000 */
[----:B------:R-:W-:Y:S01]  /*aab0*/  FMUL.FTZ R7, R7, c[0x0][0x2ec] ;  /* 0x0000bb0007077a20 */ /* 0x000fe20000410000 */
[----:B------:R-:W-:-:S02]  /*aac0*/  ISETP.GE.AND P6, PT, R14, R244, PT ;  /* 0x000000f40e00720c */ /* 0x000fc40003fc6270 */
[----:B------:R-:W-:Y:S02]  /*aad0*/  ISETP.LT.OR P1, PT, R16, R243, P1 ;  /* 0x000000f31000720c */ /* 0x000fe40000f21670 */
[----:B------:R-:W-:Y:S01]  /*aae0*/  IADD3 R16, R180, 0x30, RZ ;  /* 0x00000030b4107810 */ /* 0x000fe20007ffe0ff */
[----:B------:R3:W4:Y:S01]  /*aaf0*/  MUFU.TANH R32, R4 ;  /* 0x0000000400207308 */ /* 0x0007220000002400 */
[----:B------:R-:W-:Y:S02]  /*ab00*/  ISETP.LT.OR P6, PT, R14, R245, P6 ;  /* 0x000000f50e00720c */ /* 0x000fe400037c1670 */
[----:B------:R-:W-:Y:S02]  /*ab10*/  FSEL R191, R191, -INF , !P1 ;  /* 0xff800000bfbf7808 */ /* 0x000fe40004800000 */
[----:B------:R-:W-:Y:S02]  /*ab20*/  FSEL R193, R193, -INF , !P0 ;  /* 0xff800000c1c17808 */ /* 0x000fe40004000000 */
[C---:B------:R-:W-:Y:S01]  /*ab30*/  ISETP.GE.AND P1, PT, R16.reuse, R244, PT ;  /* 0x000000f41000720c */ /* 0x040fe20003f26270 */
[----:B------:R-:W-:Y:S01]  /*ab40*/  MUFU.TANH R176, R7 ;  /* 0x0000000700b07308 */ /* 0x000fe20000002400 */
[----:B------:R-:W-:-:S02]  /*ab50*/  ISETP.GE.AND P0, PT, R16, R242, PT ;  /* 0x000000f21000720c */ /* 0x000fc40003f06270 */
[----:B-1----:R-:W-:Y:S02]  /*ab60*/  FSEL R33, R33, -INF , !P6 ;  /* 0xff80000021217808 */ /* 0x002fe40007000000 */
[C---:B------:R-:W-:Y:S02]  /*ab70*/  ISETP.LT.OR P1, PT, R16.reuse, R245, P1 ;  /* 0x000000f51000720c */ /* 0x040fe40000f21670 */
[----:B------:R-:W-:Y:S01]  /*ab80*/  ISETP.LT.OR P0, PT, R16, R243, P0 ;  /* 0x000000f31000720c */ /* 0x000fe20000701670 */
[----:B---3--:R-:W-:Y:S01]  /*ab90*/  FMUL.FTZ R4, R5, c[0x0][0x2ec] ;  /* 0x0000bb0005047a20 */ /* 0x008fe20000410000 */
[----:B------:R-:W-:Y:S02]  /*aba0*/  IADD3 R5, R180, 0x38, RZ ;  /* 0x00000038b4057810 */ /* 0x000fe40007ffe0ff */
[----:B------:R-:W-:Y:S02]  /*abb0*/  FSEL R34, R11, -INF , !P1 ;  /* 0xff8000000b227808 */ /* 0x000fe40004800000 */
[----:B------:R-:W-:Y:S01]  /*abc0*/  ISETP.GE.AND P6, PT, R5, R242, PT ;  /* 0x000000f20500720c */ /* 0x000fe20003fc6270 */
[----:B------:R-:W1:Y:S01]  /*abd0*/  MUFU.TANH R4, R4 ;  /* 0x0000000400047308 */ /* 0x000e620000002400 */
[----:B------:R-:W-:-:S02]  /*abe0*/  FSEL R179, R179, -INF , !P0 ;  /* 0xff800000b3b37808 */ /* 0x000fc40004000000 */
[CC--:B------:R-:W-:Y:S02]  /*abf0*/  ISETP.LT.OR P6, PT, R5.reuse, R243.reuse, P6 ;  /* 0x000000f30500720c */ /* 0x0c0fe400037c1670 */
[C---:B------:R-:W-:Y:S02]  /*ac00*/  ISETP.GE.AND P1, PT, R14.reuse, R242, PT ;  /* 0x000000f20e00720c */ /* 0x040fe40003f26270 */
[----:B------:R-:W-:Y:S02]  /*ac10*/  ISETP.GE.AND P0, PT, R5, R244, PT ;  /* 0x000000f40500720c */ /* 0x000fe40003f06270 */
[----:B--2---:R-:W-:Y:S02]  /*ac20*/  FSEL R175, R175, -INF , !P6 ;  /* 0xff800000afaf7808 */ /* 0x004fe40007000000 */
[----:B------:R-:W-:Y:S02]  /*ac30*/  PLOP3.LUT P6, PT, PT, PT, UP0, 0x80, 0x0 ;  /* 0x000000000000781c */ /* 0x000fe40003fcf008 */
[----:B------:R-:W-:-:S02]  /*ac40*/  ISETP.LT.OR P1, PT, R14, R243, P1 ;  /* 0x000000f30e00720c */ /* 0x000fc40000f21670 */
[----:B------:R-:W-:Y:S02]  /*ac50*/  ISETP.LT.OR P0, PT, R5, R245, P0 ;  /* 0x000000f50500720c */ /* 0x000fe40000701670 */
[----:B------:R-:W-:Y:S02]  /*ac60*/  IADD3 R180, R180, 0x39, RZ ;  /* 0x00000039b4b47810 */ /* 0x000fe40007ffe0ff */
[----:B------:R-:W-:Y:S02]  /*ac70*/  FSEL R177, R177, -INF , !P1 ;  /* 0xff800000b1b17808 */ /* 0x000fe40004800000 */
[----:B----4-:R-:W-:Y:S02]  /*ac80*/  FSEL R32, R32, -INF , !P0 ;  /* 0xff80000020207808 */ /* 0x010fe40004000000 */
[C---:B------:R-:W-:Y:S02]  /*ac90*/  ISETP.GE.AND P1, PT, R180.reuse, R244, PT ;  /* 0x000000f4b400720c */ /* 0x040fe40003f26270 */
[----:B------:R-:W-:-:S02]  /*aca0*/  ISETP.GE.AND P0, PT, R180, R242, PT ;  /* 0x000000f2b400720c */ /* 0x000fc40003f06270 */
[C---:B------:R-:W-:Y:S02]  /*acb0*/  ISETP.LT.OR P1, PT, R180.reuse, R245, P1 ;  /* 0x000000f5b400720c */ /* 0x040fe40000f21670 */
[----:B------:R-:W-:Y:S02]  /*acc0*/  ISETP.LT.OR P0, PT, R180, R243, P0 ;  /* 0x000000f3b400720c */ /* 0x000fe40000701670 */
[----:B-1----:R-:W-:Y:S02]  /*acd0*/  FSEL R180, R4, -INF , !P1 ;  /* 0xff80000004b47808 */ /* 0x002fe40004800000 */
        /* <DEDUP_REMOVED lines=51> */
[----:B------:R-:W-:Y:S01]  /*b010*/  IMAD.U32 R5, RZ, RZ, UR13 ;  /* 0x0000000dff057e24 */ /* 0x000fe2000f8e00ff */
[----:B------:R-:W-:Y:S01]  /*b020*/  MOV R4, UR12 ;  /* 0x0000000c00047c02 */ /* 0x000fe20008000f00 */
[----:B------:R-:W-:Y:S01]  /*b030*/  IMAD.U32 R7, RZ, RZ, UR15 ;  /* 0x0000000fff077e24 */ /* 0x000fe2000f8e00ff */
[----:B------:R-:W-:-:S03]  /*b040*/  MOV R6, UR14 ;  /* 0x0000000e00067c02 */ /* 0x000fc60008000f00 */
[----:B------:R1:W2:Y:S04]  /*b050*/  LDG.E R5, [R4.64] ;  /* 0x0000002204057981 */ /* 0x0002a8000c1e1900 */
[----:B-1----:R-:W3:Y:S01]  /*b060*/  LDG.E R4, [R6.64] ;  /* 0x0000002206047981 */ /* 0x002ee2000c1e1900 */
        /* <DEDUP_REMOVED lines=19> */
.L_x_2376:
[----:B------:R-:W-:-:S04]  /*b1a0*/  ULEA UR10, -UR8, URZ, 0x6 ;  /* 0x0000003f080a7291 */ /* 0x000fc8000f8e313f */
[----:B------:R-:W-:Y:S02]  /*b1b0*/  USHF.R.S32.HI UR7, URZ, 0x1f, UR10 ;  /* 0x0000001f3f077899 */ /* 0x000fe4000801140a */
.L_x_2377:
[C---:B------:R-:W-:Y:S01]  /*b1c0*/  @!P4 IADD3 R7, P1, R200.reuse, UR10, RZ ;  /* 0x0000000ac807cc10 */ /* 0x040fe2000ff3e0ff */
[----:B------:R-:W-:Y:S01]  /*b1d0*/  UIADD3 UR5, UP1, UP0, UR25, UR10, UR25 ;  /* 0x0000000a19057290 */ /* 0x000fe2000f83e019 */
[----:B------:R-:W-:Y:S01]  /*b1e0*/  @!P3 IADD3 R5, P0, R200, UR10, RZ ;  /* 0x0000000ac805bc10 */ /* 0x000fe2000ff1e0ff */
[----:B------:R1:W-:Y:S01]  /*b1f0*/  @P5 STS.128 [R239+0x8000], RZ ;  /* 0x008000ffef005388 */ /* 0x0003e20000000c00 */
[----:B------:R-:W-:Y:S01]  /*b200*/  @!P4 IADD3.X R6, R165, UR7, RZ, P1, !PT ;  /* 0x00000007a506cc10 */ /* 0x000fe20008ffe4ff */
[----:B------:R-:W-:Y:S01]  /*b210*/  UIADD3.X UR4, UR24, UR7, UR24, UP1, UP0 ;  /* 0x0000000718047290 */ /* 0x000fe20008fe0418 */
[----:B------:R-:W-:Y:S01]  /*b220*/  @!P4 LEA R186, P1, R7, c[0x0][0x168], 0x1 ;  /* 0x00005a0007baca11 */ /* 0x000fe200078208ff */
        /* <DEDUP_REMOVED lines=11> */
[C---:B------:R-:W-:Y:S01]  /*b2e0*/  @!P5 LEA R188, P1, R6.reuse, R249, 0x1 ;  /* 0x000000f906bcd211 */ /* 0x040fe200078208ff */
        /* <DEDUP_REMOVED lines=8> */
[C---:B------:R-:W-:Y:S02]  /*b370*/  @!P4 IADD3.X R5, R165.reuse, UR24, R4, P1, P0 ;  /* 0x00000018a505cc10 */ /* 0x040fe40008fe0404 */
[C---:B------:R-:W-:Y:S01]  /*b380*/  @!P3 IADD3 R11, P1, P0, R200.reuse, UR25, R6 ;  /* 0x00000019c80bbc10 */ /* 0x040fe2000f83e006 */
        /* <DEDUP_REMOVED lines=9> */
[----:B------:R-:W-:Y:S01]  /*b420*/  @!P2 LEA R28, P0, R16, c[0x0][0x168], 0x1 ;  /* 0x00005a00101caa11 */ /* 0x000fe200078008ff */
[----:B------:R-:W-:Y:S01]  /*b430*/  @!PT LDS RZ, [RZ] ;  /* 0x00000000fffff984 */ /* 0x000fe20000000800 */
[----:B------:R-:W-:Y:S01]  /*b440*/  @!PT LDS RZ, [RZ] ;  /* 0x00000000fffff984 */ /* 0x000fe20000000800 */
[----:B------:R-:W-:Y:S01]  /*b450*/  @!PT LDS RZ, [RZ] ;  /* 0x00000000fffff984 */ /* 0x000fe20000000800 */
[----:B------:R1:W-:Y:S01]  /*b460*/  @!P3 LDGSTS.E.BYPASS.LTC128B.128 [R239+0xc000], [R30.64+0x100] ;  /* 0x0c0001001eefbfae */ /* 0x0003e2000b901d62 */
[----:B------:R-:W-:Y:S02]  /*b470*/  @!P4 LEA R172, P1, R14, c[0x0][0x168], 0x1 ;  /* 0x00005a000eacca11 */ /* 0x000fe400078208ff */
        /* <DEDUP_REMOVED lines=12> */
[----:B------:R-:W-:Y:S02]  /*b540*/  @!P2 LEA R16, P0, R6, c[0x0][0x168], 0x1 ;  /* 0x00005a000610aa11 */ /* 0x000fe400078008ff */
[----:B------:R-:W-:Y:S01]  /*b550*/  @!P5 LEA.HI.X R171, R7, R248, R5, 0x1, P1 ;  /* 0x000000f807abd211 */ /* 0x000fe200008f0c05 */
[----:B------:R1:W-:Y:S01]  /*b560*/  @P5 STS.128 [R239+0x8800], RZ ;  /* 0x008800ffef005388 */ /* 0x0003e20000000c00 */
[----:B------:R-:W-:Y:S02]  /*b570*/  @!P4 IADD3 R5, P1, R200, UR5, RZ ;  /* 0x00000005c805cc10 */ /* 0x000fe4000ff3e0ff */
[----:B------:R-:W-:Y:S02]  /*b580*/  @!P2 LEA.HI.X R17, R6, c[0x0][0x16c], R4, 0x1, P0 ;  /* 0x00005b000611aa11 */ /* 0x000fe400000f0c04 */
[----:B------:R-:W-:-:S02]  /*b590*/  @!P4 IADD3.X R4, R165, UR4, RZ, P1, !PT ;  /* 0x00000004a504cc10 */ /* 0x000fc40008ffe4ff */
[C---:B------:R-:W-:Y:S02]  /*b5a0*/  @!P4 LEA R168, P1, R5.reuse, c[0x0][0x168], 0x1 ;  /* 0x00005a0005a8ca11 */ /* 0x040fe400078208ff */
        /* <DEDUP_REMOVED lines=30> */
[----:B---3--:R-:W-:Y:S02]  /*b790*/  @!P4 LEA R186, P1, R6, c[0x0][0x168], 0x1 ;  /* 0x00005a0006baca11 */ /* 0x008fe400078208ff */
        /* <DEDUP_REMOVED lines=8> */
[----:B------:R-:W-:-:S03]  /*b820*/  @!P3 LEA R6, P0, R4, c[0x0][0x168], 0x1 ;  /* 0x00005a000406ba11 */ /* 0x000fc600078008ff */
        /* <DEDUP_REMOVED lines=51> */
.L_x_2379:
[----:B------:R-:W-:Y:S05]  /*bb60*/  BSYNC B0 ;  /* 0x0000000000007941 */ /* 0x000fea0003800000 */
.L_x_2378:
[----:B------:R-:W0:Y:S01]  /*bb70*/  LDGDEPBAR ;  /* 0x00000000000079af */ /* 0x000e220000000000 */
[----:B--2---:R-:W-:Y:S02]  /*bb80*/  IMAD.U32 R5, RZ, RZ, UR10 ;  /* 0x0000000aff057e24 */ /* 0x004fe4000f8e00ff */
[----:B------:R-:W-:-:S03]  /*bb90*/  IMAD.U32 R4, RZ, RZ, UR7 ;  /* 0x00000007ff047e24 */ /* 0x000fc6000f8e00ff */
[----:B------:R-:W-:-:S04]  /*bba0*/  LEA R249, P0, R5, R249, 0x1 ;  /* 0x000000f905f97211 */ /* 0x000fc800078008ff */
[----:B------:R-:W-:Y:S02]  /*bbb0*/  LEA.HI.X R248, R5, R248, R4, 0x1, P0 ;  /* 0x000000f805f87211 */ /* 0x000fe400000f0c04 */
.L_x_2375:
[----:B-1----:R-:W-:Y:S01]  /*bbc0*/  FMNMX.FTZ R6, R3, R2, !PT ;  /* 0x0000000203067209 */ /* 0x002fe20007810000 */
[----:B------:R-:W-:Y:S01]  /*bbd0*/  LDSM.16.MT88.4 R16, [R228+0x10000] ;  /* 0x01000000e410783b */ /* 0x000fe20000004200 */
[----:B------:R-:W-:Y:S02]  /*bbe0*/  FMNMX.FTZ R7, R164, R8, !PT ;  /* 0x00000008a4077209 */ /* 0x000fe40007810000 */
[----:B------:R-:W-:Y:S01]  /*bbf0*/  FMNMX.FTZ R6, R0, R6, !PT ;  /* 0x0000000600067209 */ /* 0x000fe20007810000 */
[----:B------:R-:W-:Y:S01]  /*bc00*/  LDSM.16.MT88.4 R28, [R226+0x10800] ;  /* 0x01080000e21c783b */ /* 0x000fe20000004200 */
        /* <DEDUP_REMOVED lines=38> */
[C---:B------:R-:W-:Y:S02]  /*be70*/  FSETP.NEU.FTZ.AND P0, PT, R172.reuse, -INF , PT ;  /* 0xff800000ac00780b */ /* 0x040fe40003f1d000 */
[C---:B------:R-:W-:Y:S01]  /*be80*/  FSETP.NEU.FTZ.AND P1, PT, R173.reuse, -INF , PT ;  /* 0xff800000ad00780b */ /* 0x040fe20003f3d000 */
[C---:B------:R-:W-:Y:S01]  /*be90*/  FMUL.FTZ R181, R173.reuse, c[0x0][0x23c] ;  /* 0x00008f00adb57a20 */ /* 0x040fe20000410000 */
[----:B------:R-:W-:Y:S02]  /*bea0*/  FSEL R5, R172, RZ, P0 ;  /* 0x000000ffac057208 */ /* 0x000fe40000000000 */
[----:B------:R-:W-:Y:S02]  /*beb0*/  FSEL R178, R178, RZ, P0 ;  /* 0x000000ffb2b27208 */ /* 0x000fe40000000000 */
[----:B------:R-:W-:Y:S01]  /*bec0*/  FSEL R4, R173, RZ, P1 ;  /* 0x000000ffad047208 */ /* 0x000fe20000800000 */
[----:B------:R-:W-:Y:S01]  /*bed0*/  FADD.FTZ R5, R3, -R5 ;  /* 0x8000000503057221 */ /* 0x000fe20000010000 */
[----:B------:R-:W-:Y:S01]  /*bee0*/  FSEL R181, R181, RZ, P1 ;  /* 0x000000ffb5b57208 */ /* 0x000fe20000800000 */
[----:B------:R-:W-:-:S02]  /*bef0*/  FFMA.FTZ R165, R2, c[0x0][0x23c], -R178 ;  /* 0x00008f0002a57a23 */ /* 0x000fc400000108b2 */
[----:B------:R-:W-:Y:S02]  /*bf00*/  FADD.FTZ R4, R164, -R4 ;  /* 0x80000004a4047221 */ /* 0x000fe40000010000 */
[----:B------:R-:W-:Y:S02]  /*bf10*/  FFMA.FTZ R2, R0, c[0x0][0x23c], -R178 ;  /* 0x00008f0000027a23 */ /* 0x000fe400000108b2 */
[--C-:B------:R-:W-:Y:S01]  /*bf20*/  FFMA.FTZ R171, R8, c[0x0][0x23c], -R181.reuse ;  /* 0x00008f0008ab7a23 */ /* 0x100fe200000108b5 */
[----:B------:R-:W-:Y:S01]  /*bf30*/  MUFU.EX2 R165, R165 ;  /* 0x000000a500a57308 */ /* 0x000fe20000000800 */
[--C-:B------:R-:W-:Y:S02]  /*bf40*/  FFMA.FTZ R170, R9, c[0x0][0x23c], -R181.reuse ;  /* 0x00008f0009aa7a23 */ /* 0x100fe400000108b5 */
[--C-:B------:R-:W-:Y:S01]  /*bf50*/  FFMA.FTZ R169, R12, c[0x0][0x23c], -R181.reuse ;  /* 0x00008f000ca97a23 */ /* 0x100fe200000108b5 */
[----:B------:R-:W-:Y:S01]  /*bf60*/  LDSM.16.MT88.4 R8, [R225+0x10000] ;  /* 0x01000000e108783b */ /* 0x000fe20000004200 */
[----:B------:R-:W-:-:S02]  /*bf70*/  FFMA.FTZ R168, R13, c[0x0][0x23c], -R181 ;  /* 0x00008f000da87a23 */ /* 0x000fc400000108b5 */
[--C-:B------:R-:W-:Y:S01]  /*bf80*/  FFMA.FTZ R0, R184, c[0x0][0x23c], -R178.reuse ;  /* 0x00008f00b8007a23 */ /* 0x100fe200000108b2 */
[----:B------:R-:W-:Y:S01]  /*bf90*/  MUFU.EX2 R171, R171 ;  /* 0x000000ab00ab7308 */ /* 0x000fe20000000800 */
[----:B------:R-:W-:Y:S02]  /*bfa0*/  FFMA.FTZ R164, R15, c[0x0][0x23c], -R178 ;  /* 0x00008f000fa47a23 */ /* 0x000fe400000108b2 */
[----:B------:R-:W-:Y:S01]  /*bfb0*/  FMUL.FTZ R3, R5, c[0x0][0x23c] ;  /* 0x00008f0005037a20 */ /* 0x000fe20000410000 */
[----:B------:R-:W1:Y:S01]  /*bfc0*/  LDSM.16.MT88.4 R12, [R226+0x10000] ;  /* 0x01000000e20c783b */ /* 0x000e620000004200 */
[----:B------:R-:W-:Y:S02]  /*bfd0*/  FMUL.FTZ R4, R4, c[0x0][0x23c] ;  /* 0x00008f0004047a20 */ /* 0x000fe40000410000 */
[--C-:B------:R-:W-:Y:S01]  /*bfe0*/  FFMA.FTZ R183, R26, c[0x0][0x23c], -R181.reuse ;  /* 0x00008f001ab77a23 */ /* 0x100fe200000108b5 */
[----:B------:R-:W-:Y:S01]  /*bff0*/  MUFU.EX2 R170, R170 ;  /* 0x000000aa00aa7308 */ /* 0x000fe20000000800 */
[----:B------:R-:W-:-:S02]  /*c000*/  FFMA.FTZ R182, R27, c[0x0][0x23c], -R181 ;  /* 0x00008f001bb67a23 */ /* 0x000fc400000108b5 */
[--C-:B------:R-:W-:Y:S02]  /*c010*/  FFMA.FTZ R184, R25, c[0x0][0x23c], -R181.reuse ;  /* 0x00008f0019b87a23 */ /* 0x100fe400000108b5 */
[----:B------:R-:W-:Y:S02]  /*c020*/  FFMA.FTZ R185, R24, c[0x0][0x23c], -R181 ;  /* 0x00008f0018b97a23 */ /* 0x000fe400000108b5 */
[--C-:B------:R-:W-:Y:S01]  /*c030*/  FFMA.FTZ R186, R23, c[0x0][0x23c], -R178.reuse ;  /* 0x00008f0017ba7a23 */ /* 0x100fe200000108b2 */
[----:B------:R-:W-:Y:S01]  /*c040*/  MUFU.EX2 R169, R169 ;  /* 0x000000a900a97308 */ /* 0x000fe20000000800 */
[--C-:B------:R-:W-:Y:S01]  /*c050*/  FFMA.FTZ R188, R22, c[0x0][0x23c], -R178.reuse ;  /* 0x00008f0016bc7a23 */ /* 0x100fe200000108b2 */
[----:B------:R-:W-:Y:S01]  /*c060*/  LDSM.16.MT88.4 R24, [R228+0x12800] ;  /* 0x01280000e418783b */ /* 0x000fe20000004200 */
[--C-:B------:R-:W-:Y:S02]  /*c070*/  FFMA.FTZ R187, R21, c[0x0][0x23c], -R178.reuse ;  /* 0x00008f0015bb7a23 */ /* 0x100fe400000108b2 */
[----:B------:R-:W-:-:S02]  /*c080*/  FFMA.FTZ R189, R20, c[0x0][0x23c], -R178 ;  /* 0x00008f0014bd7a23 */ /* 0x000fc400000108b2 */
[----:B------:R-:W-:Y:S01]  /*c090*/  LDSM.16.MT88.4 R20, [R226+0x12800] ;  /* 0x01280000e214783b */ /* 0x000fe20000004200 */
[----:B------:R-:W2:Y:S01]  /*c0a0*/  MUFU.EX2 R168, R168 ;  /* 0x000000a800a87308 */ /* 0x000ea20000000800 */
[--C-:B------:R-:W-:Y:S02]  /*c0b0*/  FFMA.FTZ R195, R195, c[0x0][0x23c], -R181.reuse ;  /* 0x00008f00c3c37a23 */ /* 0x100fe400000108b5 */
[--C-:B------:R-:W-:Y:S02]  /*c0c0*/  FFMA.FTZ R196, R196, c[0x0][0x23c], -R181.reuse ;  /* 0x00008f00c4c47a23 */ /* 0x100fe400000108b5 */
[--C-:B------:R-:W-:Y:S02]  /*c0d0*/  FFMA.FTZ R194, R194, c[0x0][0x23c], -R181.reuse ;  /* 0x00008f00c2c27a23 */ /* 0x100fe400000108b5 */
[----:B------:R-:W-:Y:S01]  /*c0e0*/  FFMA.FTZ R193, R193, c[0x0][0x23c], -R181 ;  /* 0x00008f00c1c17a23 */ /* 0x000fe200000108b5 */
[----:B------:R-:W3:Y:S01]  /*c0f0*/  MUFU.EX2 R2, R2 ;  /* 0x0000000200027308 */ /* 0x000ee20000000800 */
[----:B------:R-:W-:-:S02]  /*c100*/  FFMA.FTZ R192, R192, c[0x0][0x23c], -R178 ;  /* 0x00008f00c0c07a23 */ /* 0x000fc400000108b2 */
[--C-:B------:R-:W-:Y:S02]  /*c110*/  FFMA.FTZ R190, R190, c[0x0][0x23c], -R178.reuse ;  /* 0x00008f00bebe7a23 */ /* 0x100fe400000108b2 */
[--C-:B------:R-:W-:Y:S02]  /*c120*/  FFMA.FTZ R191, R191, c[0x0][0x23c], -R178.reuse ;  /* 0x00008f00bfbf7a23 */ /* 0x100fe400000108b2 */
[----:B------:R-:W-:Y:S01]  /*c130*/  FFMA.FTZ R197, R35, c[0x0][0x23c], -R178 ;  /* 0x00008f0023c57a23 */ /* 0x000fe200000108b2 */
[----:B------:R-:W-:Y:S01]  /*c140*/  MUFU.EX2 R0, R0 ;  /* 0x0000000000007308 */ /* 0x000fe20000000800 */
[----:B--2---:R-:W-:Y:S01]  /*c150*/  F2FP.BF16.PACK_AB R6, R168, R169 ;  /* 0x000000a9a806723e */ /* 0x004fe200000010ff */
[--C-:B------:R-:W-:Y:S02]  /*c160*/  FFMA.FTZ R198, R34, c[0x0][0x23c], -R181.reuse ;  /* 0x00008f0022c67a23 */ /* 0x100fe400000108b5 */
[--C-:B------:R-:W-:Y:S02]  /*c170*/  FFMA.FTZ R199, R33, c[0x0][0x23c], -R181.reuse ;  /* 0x00008f0021c77a23 */ /* 0x100fe400000108b5 */
[----:B------:R-:W-:-:S02]  /*c180*/  FFMA.FTZ R200, R32, c[0x0][0x23c], -R181 ;  /* 0x00008f0020c87a23 */ /* 0x000fc400000108b5 */
[----:B------:R-:W2:Y:S01]  /*c190*/  MUFU.EX2 R164, R164 ;  /* 0x000000a400a47308 */ /* 0x000ea20000000800 */
[----:B---3--:R-:W-:Y:S01]  /*c1a0*/  F2FP.BF16.PACK_AB R5, R2, R165 ;  /* 0x000000a50205723e */ /* 0x008fe200000010ff */
[----:B------:R-:W-:Y:S01]  /*c1b0*/  LDSM.16.MT88.4 R32, [R225+0x17000] ;  /* 0x01700000e120783b */ /* 0x000fe20000004200 */
[----:B------:R-:W-:Y:S02]  /*c1c0*/  FFMA.FTZ R180, R180, c[0x0][0x23c], -R181 ;  /* 0x00008f00b4b47a23 */ /* 0x000fe400000108b5 */
[--C-:B------:R-:W-:Y:S02]  /*c1d0*/  FFMA.FTZ R179, R179, c[0x0][0x23c], -R178.reuse ;  /* 0x00008f00b3b37a23 */ /* 0x100fe400000108b2 */
[--C-:B------:R-:W-:Y:S01]  /*c1e0*/  FFMA.FTZ R177, R177, c[0x0][0x23c], -R178.reuse ;  /* 0x00008f00b1b17a23 */ /* 0x100fe200000108b2 */
[----:B------:R3:W4:Y:S01]  /*c1f0*/  MUFU.EX2 R174, R4 ;  /* 0x0000000400ae7308 */ /* 0x0007220000000800 */
[--C-:B------:R-:W-:Y:S02]  /*c200*/  FFMA.FTZ R175, R175, c[0x0][0x23c], -R178.reuse ;  /* 0x00008f00afaf7a23 */ /* 0x100fe400000108b2 */
[----:B------:R-:W-:-:S05]  /*c210*/  FFMA.FTZ R176, R176, c[0x0][0x23c], -R178 ;  /* 0x00008f00b0b07a23 */ /* 0x000fca00000108b2 */
[----:B------:R-:W5:Y:S01]  /*c220*/  MUFU.EX2 R3, R3 ;  /* 0x0000000300037308 */ /* 0x000f620000000800 */
[----:B--2---:R-:W-:Y:S02]  /*c230*/  F2FP.BF16.PACK_AB R7, R164, R0 ;  /* 0x00000000a407723e */ /* 0x004fe400000010ff */
[----:B---3--:R-:W-:Y:S01]  /*c240*/  F2FP.BF16.PACK_AB R4, R170, R171 ;  /* 0x000000abaa04723e */ /* 0x008fe200000010ff */
[----:B----4-:R-:W-:-:S04]  /*c250*/  FMUL.FTZ R160, R160, R174 ;  /* 0x000000aea0a07220 */ /* 0x010fc80000410000 */
[----:B------:R-:W2:Y:S01]  /*c260*/  MUFU.EX2 R183, R183 ;  /* 0x000000b700b77308 */ /* 0x000ea20000000800 */
[-C--:B------:R-:W-:Y:S02]  /*c270*/  FMUL.FTZ R161, R161, R174.reuse ;  /* 0x000000aea1a17220 */ /* 0x080fe40000410000 */
[-C--:B------:R-:W-:Y:S02]  /*c280*/  FMUL.FTZ R156, R156, R174.reuse ;  /* 0x000000ae9c9c7220 */ /* 0x080fe40000410000 */
[----:B------:R-:W-:Y:S02]  /*c290*/  FMUL.FTZ R157, R157, R174 ;  /* 0x000000ae9d9d7220 */ /* 0x000fe40000410000 */
[-C--:B-----5:R-:W-:Y:S01]  /*c2a0*/  FMUL.FTZ R162, R162, R3.reuse ;  /* 0x00000003a2a27220 */ /* 0x0a0fe20000410000 */
[----:B------:R-:W3:Y:S01]  /*c2b0*/  MUFU.EX2 R182, R182 ;  /* 0x000000b600b67308 */ /* 0x000ee20000000800 */
        /* <DEDUP_REMOVED lines=11> */
[----:B------:R-:W4:Y:S01]  /*c370*/  LDSM.16.MT88.4 R16, [R224+0x10000] ;  /* 0x01000000e010783b */ /* 0x000f220000004200 */
[----:B------:R-:W-:Y:S01]  /*c380*/  FMUL.FTZ R149, R149, R174 ;  /* 0x000000ae95957220 */ /* 0x000fe20000410000 */
[----:B------:R-:W-:Y:S01]  /*c390*/  MUFU.EX2 R185, R185 ;  /* 0x000000b900b97308 */ /* 0x000fe20000000800 */
[----:B------:R-:W-:-:S02]  /*c3a0*/  FMUL.FTZ R150, R150, R3 ;  /* 0x0000000396967220 */ /* 0x000fc40000410000 */
[-C--:B------:R-:W-:Y:S02]  /*c3b0*/  FMUL.FTZ R151, R151, R3.reuse ;  /* 0x0000000397977220 */ /* 0x080fe40000410000 */
[-C--:B------:R-:W-:Y:S01]  /*c3c0*/  FMUL.FTZ R136, R136, R174.reuse ;  /* 0x000000ae88887220 */ /* 0x080fe20000410000 */
[C---:B-1----:R-:W-:Y:S01]  /*c3d0*/  HMMA.16816.F32.BF16 R152, R4.reuse, R12, R152 ;  /* 0x0000000c0498723c */ /* 0x042fe20000041898 */
[-C--:B------:R-:W-:Y:S01]  /*c3e0*/  FMUL.FTZ R137, R137, R174.reuse ;  /* 0x000000ae89897220 */ /* 0x080fe20000410000 */
[----:B------:R-:W1:Y:S01]  /*c3f0*/  MUFU.EX2 R186, R186 ;  /* 0x000000ba00ba7308 */ /* 0x000e620000000800 */
        /* <DEDUP_REMOVED lines=23> */
[----:B----4-:R-:W-:Y:S01]  /*c570*/  HMMA.16816.F32.BF16 R136, R4, R16, R136 ;  /* 0x000000100488723c */ /* 0x010fe20000041888 */
[----:B------:R-:W-:Y:S01]  /*c580*/  FMUL.FTZ R39, R39, R3 ;  /* 0x0000000327277220 */ /* 0x000fe20000410000 */
[----:B------:R-:W4:Y:S01]  /*c590*/  MUFU.EX2 R195, R195 ;  /* 0x000000c300c37308 */ /* 0x000f220000000800 */
        /* <DEDUP_REMOVED lines=158> */
[----:B------:R-:W-:Y:S01]  /*cf80*/  FADD.FTZ R164, R186, R164 ;  /* 0x000000a4baa47221 */ /* 0x000fe20000010000 */
        /* <DEDUP_REMOVED lines=11> */
[----:B----4-:R-:W-:Y:S02]  /*d040*/  FADD.FTZ R185, R195, R185 ;  /* 0x000000b9c3b97221 */ /* 0x010fe40000010000 */
        /* <DEDUP_REMOVED lines=160> */
.L_x_2372:
        /* <DEDUP_REMOVED lines=42> */
.L_x_2384:
        /* <DEDUP_REMOVED lines=79> */
.L_x_2381:
[----:B------:R-:W-:Y:S01]  /*e1e0*/  ISETP.GE.AND P6, PT, R240, c[0x0][0x220], PT ;  /* 0x00008800f0007a0c */ /* 0x000fe20003fc6270 */
[----:B------:R-:W-:Y:S01]  /*e1f0*/  UISETP.GT.AND UP2, UPT, UR29, UR21, UPT ;  /* 0x000000151d00728c */ /* 0x000fe2000bf44270 */
[-C--:B------:R-:W-:Y:S02]  /*e200*/  LEA R204, P0, R7, R167.reuse, 0x1 ;  /* 0x000000a707cc7211 */ /* 0x080fe400078008ff */
[----:B------:R-:W-:Y:S02]  /*e210*/  ISETP.GE.AND P5, PT, R237, c[0x0][0x220], PT ;  /* 0x00008800ed007a0c */ /* 0x000fe40003fa6270 */
[-C--:B------:R-:W-:Y:S02]  /*e220*/  LEA.HI.X R205, R7, R166.reuse, R3, 0x1, P0 ;  /* 0x000000a607cd7211 */ /* 0x080fe400000f0c03 */
[----:B------:R-:W-:Y:S02]  /*e230*/  ISETP.GE.AND P4, PT, R236, c[0x0][0x220], PT ;  /* 0x00008800ec007a0c */ /* 0x000fe40003f86270 */
[----:B------:R-:W-:Y:S02]  /*e240*/  ISETP.GE.AND P3, PT, R235, c[0x0][0x220], PT ;  /* 0x00008800eb007a0c */ /* 0x000fe40003f66270 */
[----:B------:R-:W-:Y:S01]  /*e250*/  IADD3 R6, P1, R7, UR27, RZ ;  /* 0x0000001b07067c10 */ /* 0x000fe2000ff3e0ff */
[----:B------:R-:W-:Y:S03]  /*e260*/  @P6 STS.128 [R239+0x10000], RZ ;  /* 0x010000ffef006388 */ /* 0x000fe60000000c00 */
[----:B------:R-:W-:Y:S01]  /*e270*/  IADD3.X R5, R3, UR26, RZ, P1, !PT ;  /* 0x0000001a03057c10 */ /* 0x000fe20008ffe4ff */
[--C-:B------:R-:W-:Y:S01]  /*e280*/  @!P5 IMAD.MOV.U32 R28, RZ, RZ, R204.reuse ;  /* 0x000000ffff1cd224 */ /* 0x100fe200078e00cc */
[----:B------:R-:W-:Y:S01]  /*e290*/  @!PT LDS RZ, [RZ] ;  /* 0x00000000fffff984 */ /* 0x000fe20000000800 */
[----:B------:R-:W-:Y:S01]  /*e2a0*/  @!PT LDS RZ, [RZ] ;  /* 0x00000000fffff984 */ /* 0x000fe20000000800 */
[----:B------:R-:W-:Y:S01]  /*e2b0*/  @!PT LDS RZ, [RZ] ;  /* 0x00000000fffff984 */ /* 0x000fe20000000800 */
[----:B------:R1:W-:Y:S01]  /*e2c0*/  @!P6 LDGSTS.E.BYPASS.LTC128B.128 [R239+0x10000], [R204.64] ;  /* 0x10000000ccefefae */ /* 0x0003e2000b901d62 */
[----:B------:R-:W-:Y:S01]  /*e2d0*/  @!P5 IMAD.MOV.U32 R29, RZ, RZ, R205 ;  /* 0x000000ffff1dd224 */ /* 0x000fe200078e00cd */
[CC--:B------:R-:W-:Y:S02]  /*e2e0*/  @!P6 LEA R16, P1, R6.reuse, R167.reuse, 0x1 ;  /* 0x000000a70610e211 */ /* 0x0c0fe400078208ff */
[CC--:B------:R-:W-:Y:S01]  /*e2f0*/  @!P5 LEA R12, P0, R6.reuse, R167.reuse, 0x1 ;  /* 0x000000a7060cd211 */ /* 0x0c0fe200078008ff */
[----:B------:R-:W-:Y:S01]  /*e300*/  @P5 STS.128 [R239+0x12000], RZ ;  /* 0x012000ffef005388 */ /* 0x000fe20000000c00 */
[CCC-:B------:R-:W-:Y:S02]  /*e310*/  @!P6 LEA.HI.X R17, R6.reuse, R166.reuse, R5.reuse, 0x1, P1 ;  /* 0x000000a60611e211 */ /* 0x1c0fe400008f0c05 */
[CCC-:B------:R-:W-:Y:S02]  /*e320*/  @!P5 LEA.HI.X R13, R6.reuse, R166.reuse, R5.reuse, 0x1, P0 ;  /* 0x000000a6060dd211 */ /* 0x1c0fe400000f0c05 */
[----:B------:R-:W-:Y:S01]  /*e330*/  @!PT LDS RZ, [RZ] ;  /* 0x00000000fffff984 */ /* 0x000fe20000000800 */
[----:B------:R-:W-:Y:S01]  /*e340*/  @!PT LDS RZ, [RZ] ;  /* 0x00000000fffff984 */ /* 0x000fe20000000800 */
[----:B------:R-:W-:Y:S01]  /*e350*/  @!PT LDS RZ, [RZ] ;  /* 0x00000000fffff984 */ /* 0x000fe20000000800 */
[----:B------:R2:W-:Y:S01]  /*e360*/  @!P5 LDGSTS.E.BYPASS.LTC128B.128 [R239+0x12000], [R28.64+0x80] ;  /* 0x120000801cefdfae */ /* 0x0005e2000b901d62 */
[C---:B------:R-:W-:Y:S02]  /*e370*/  IADD3 R4, P2, R6.reuse, UR27, RZ ;  /* 0x0000001b06047c10 */ /* 0x040fe4000ff5e0ff */
[CC--:B------:R-:W-:Y:S02]  /*e380*/  @!P3 LEA R8, P1, R6.reuse, R167.reuse, 0x1 ;  /* 0x000000a70608b211 */ /* 0x0c0fe400078208ff */
[----:B------:R-:W-:Y:S01]  /*e390*/  @P4 STS.128 [R239+0x14000], RZ ;  /* 0x014000ffef004388 */ /* 0x000fe20000000c00 */
[----:B------:R-:W-:Y:S02]  /*e3a0*/  IADD3.X R3, R5, UR26, RZ, P2, !PT ;  /* 0x0000001a05037c10 */ /* 0x000fe400097fe4ff */
[CC--:B------:R-:W-:Y:S02]  /*e3b0*/  @!P4 LEA R10, P2, R6.reuse, R167.reuse, 0x1 ;  /* 0x000000a7060ac211 */ /* 0x0c0fe400078408ff */
[CCC-:B------:R-:W-:Y:S02]  /*e3c0*/  @!P3 LEA.HI.X R9, R6.reuse, R166.reuse, R5.reuse, 0x1, P1 ;  /* 0x000000a60609b211 */ /* 0x1c0fe400008f0c05 */
[-C--:B------:R-:W-:Y:S02]  /*e3d0*/  @!P4 LEA.HI.X R11, R6, R166.reuse, R5, 0x1, P2 ;  /* 0x000000a6060bc211 */ /* 0x080fe400010f0c05 */
[CC--:B------:R-:W-:Y:S02]  /*e3e0*/  @!P6 LEA R14, P0, R4.reuse, R167.reuse, 0x1 ;  /* 0x000000a7040ee211 */ /* 0x0c0fe400078008ff */
[CC--:B------:R-:W-:Y:S02]  /*e3f0*/  @!P5 LEA R20, P2, R4.reuse, R167.reuse, 0x1 ;  /* 0x000000a70414d211 */ /* 0x0c0fe400078408ff */
[CCC-:B------:R-:W-:Y:S02]  /*e400*/  @!P6 LEA.HI.X R15, R4.reuse, R166.reuse, R3.reuse, 0x1, P0 ;  /* 0x000000a6040fe211 */ /* 0x1c0fe400000f0c03 */
[CCC-:B------:R-:W-:Y:S02]  /*e410*/  @!P5 LEA.HI.X R21, R4.reuse, R166.reuse, R3.reuse, 0x1, P2 ;  /* 0x000000a60415d211 */ /* 0x1c0fe400010f0c03 */
[CC--:B------:R-:W-:Y:S02]  /*e420*/  @!P4 LEA R18, P1, R4.reuse, R167.reuse, 0x1 ;  /* 0x000000a70412c211 */ /* 0x0c0fe400078208ff */
[CC--:B------:R-:W-:Y:S02]  /*e430*/  @!P3 LEA R6, P0, R4.reuse, R167.reuse, 0x1 ;  /* 0x000000a70406b211 */ /* 0x0c0fe400078008ff */
[C---:B------:R-:W-:Y:S01]  /*e440*/  @!P4 LEA.HI.X R19, R4.reuse, R166, R3, 0x1, P1 ;  /* 0x000000a60413c211 */ /* 0x040fe200008f0c03 */
[----:B--2---:R-:W-:Y:S01]  /*e450*/  @!P4 IMAD.MOV.U32 R29, RZ, RZ, R205 ;  /* 0x000000ffff1dc224 */ /* 0x004fe200078e00cd */
[----:B------:R-:W-:Y:S02]  /*e460*/  @!P4 MOV R28, R204 ;  /* 0x000000cc001cc202 */ /* 0x000fe40000000f00 */
[CC--:B------:R-:W-:Y:S02]  /*e470*/  @!P3 LEA.HI.X R7, R4.reuse, R166.reuse, R3, 0x1, P0 ;  /* 0x000000a60407b211 */ /* 0x0c0fe400000f0c03 */
[----:B------:R-:W-:Y:S01]  /*e480*/  IADD3 R5, P2, R4, UR27, RZ ;  /* 0x0000001b04057c10 */ /* 0x000fe2000ff5e0ff */
[----:B------:R-:W-:Y:S01]  /*e490*/  @!PT LDS RZ, [RZ] ;  /* 0x00000000fffff984 */ /* 0x000fe20000000800 */
[----:B------:R-:W-:Y:S01]  /*e4a0*/  @!PT LDS RZ, [RZ] ;  /* 0x00000000fffff984 */ /* 0x000fe20000000800 */
[----:B------:R-:W-:Y:S01]  /*e4b0*/  @!PT LDS RZ, [RZ] ;  /* 0x00000000fffff984 */ /* 0x000fe20000000800 */
[----:B------:R2:W-:Y:S03]  /*e4c0*/  @!P4 LDGSTS.E.BYPASS.LTC128B.128 [R239+0x14000], [R28.64+0x100] ;  /* 0x140001001cefcfae */ /* 0x0005e6000b901d62 */
[-C--:B------:R-:W-:Y:S02]  /*e4d0*/  @!P6 LEA R26, P0, R5, R167.reuse, 0x1 ;  /* 0x000000a7051ae211 */ /* 0x080fe400078008ff */
[----:B------:R-:W-:Y:S01]  /*e4e0*/  @P3 STS.128 [R239+0x16000], RZ ;  /* 0x016000ffef003388 */ /* 0x000fe20000000c00 */
[----:B------:R-:W-:Y:S02]  /*e4f0*/  IADD3.X R3, R3, UR26, RZ, P2, !PT ;  /* 0x0000001a03037c10 */ /* 0x000fe400097fe4ff */
[CC--:B------:R-:W-:Y:S02]  /*e500*/  @!P5 LEA R24, P2, R5.reuse, R167.reuse, 0x1 ;  /* 0x000000a70518d211 */ /* 0x0c0fe400078408ff */
[CCC-:B------:R-:W-:Y:S02]  /*e510*/  @!P6 LEA.HI.X R27, R5.reuse, R166.reuse, R3.reuse, 0x1, P0 ;  /* 0x000000a6051be211 */ /* 0x1c0fe400000f0c03 */
[CCC-:B------:R-:W-:Y:S02]  /*e520*/  @!P5 LEA.HI.X R25, R5.reuse, R166.reuse, R3.reuse, 0x1, P2 ;  /* 0x000000a60519d211 */ /* 0x1c0fe400010f0c03 */
[CC--:B------:R-:W-:Y:S02]  /*e530*/  @!P4 LEA R22, P1, R5.reuse, R167.reuse, 0x1 ;  /* 0x000000a70516c211 */ /* 0x0c0fe400078208ff */
[C---:B------:R-:W-:Y:S02]  /*e540*/  @!P3 LEA R4, P0, R5.reuse, R167, 0x1 ;  /* 0x000000a70504b211 */ /* 0x040fe400078008ff */
[CCC-:B------:R-:W-:Y:S02]  /*e550*/  @!P4 LEA.HI.X R23, R5.reuse, R166.reuse, R3.reuse, 0x1, P1 ;  /* 0x000000a60517c211 */ /* 0x1c0fe400008f0c03 */
[----:B------:R-:W-:Y:S02]  /*e560*/  @!P3 LEA.HI.X R5, R5, R166, R3, 0x1, P0 ;  /* 0x000000a60505b211 */ /* 0x000fe400000f0c03 */
[----:B------:R-:W-:Y:S01]  /*e570*/  PLOP3.LUT P0, PT, PT, PT, UP2, 0x80, 0x0 ;  /* 0x000000000000781c */ /* 0x000fe20003f0f028 */
[--C-:B--2---:R-:W-:Y:S01]  /*e580*/  @!P3 IMAD.MOV.U32 R28, RZ, RZ, R204.reuse ;  /* 0x000000ffff1cb224 */ /* 0x104fe200078e00cc */
[-C--:B------:R-:W-:Y:S05]  /*e590*/  @!P3 MOV R29, R205.reuse ;  /* 0x000000cd001db202 */ /* 0x080fea0000000f00 */
        /* <DEDUP_REMOVED lines=65> */
[----:B-----5:R-:W2:Y:S05]  /*e9b0*/  LDSM.16.M88.4 R8, [R233+0x8000] ;  /* 0x00800000e908783b */ /* 0x020eaa0000000200 */
[----:B---3--:R-:W4:Y:S05]  /*e9c0*/  LDSM.16.M88.4 R16, [R233+0x8800] ;  /* 0x00880000e910783b */ /* 0x008f2a0000000200 */
[----:B-1----:R-:W1:Y:S05]  /*e9d0*/  LDSM.16.M88.4 R24, [R233+0x9000] ;  /* 0x00900000e918783b */ /* 0x002e6a0000000200 */
[----:B------:R-:W0:Y:S05]  /*e9e0*/  LDGDEPBAR ;  /* 0x00000000000079af */ /* 0x000e2a0000000000 */
        /* <DEDUP_REMOVED lines=10> */
[----:B------:R-:W4:Y:S05]  /*ea90*/  LDSM.16.M88.4 R192, [R227+0x8000] ;  /* 0x00800000e3c0783b */ /* 0x000f2a0000000200 */
[----:B------:R-:W-:Y:S02]  /*eaa0*/  LDSM.16.M88.4 R196, [R233+0xa000] ;  /* 0x00a00000e9c4783b */ /* 0x000fe40000000200 */
[C---:B------:R-:W-:Y:S03]  /*eab0*/  HMMA.16816.F32.BF16 R16, R32.reuse, R18, RZ ;  /* 0x000000122010723c */ /* 0x040fe600000418ff */
[----:B------:R-:W-:Y:S05]  /*eac0*/  LDSM.16.M88.4 R200, [R233+0xa800] ;  /* 0x00a80000e9c8783b */ /* 0x000fea0000000200 */
[C---:B-1----:R-:W-:Y:S08]  /*ead0*/  HMMA.16816.F32.BF16 R20, R32.reuse, R24, RZ ;  /* 0x000000182014723c */ /* 0x042ff000000418ff */
        /* <DEDUP_REMOVED lines=9> */
[----:B------:R-:W5:Y:S07]  /*eb70*/  LDSM.16.M88.4 R176, [R227+0x9800] ;  /* 0x00980000e3b0783b */ /* 0x000f6e0000000200 */
[C---:B--2---:R-:W-:Y:S08]  /*eb80*/  HMMA.16816.F32.BF16 R20, R168.reuse, R180, R20 ;  /* 0x000000b4a814723c */ /* 0x044ff00000041814 */
[C---:B------:R-:W-:Y:S01]  /*eb90*/  HMMA.16816.F32.BF16 R24, R168.reuse, R182, R24 ;  /* 0x000000b6a818723c */ /* 0x040fe20000041818 */
[----:B------:R-:W-:Y:S07]  /*eba0*/  LDSM.16.M88.4 R180, [R220] ;  /* 0x00000000dcb4783b */ /* 0x000fee0000000200 */
[C---:B------:R-:W-:Y:S08]  /*ebb0*/  HMMA.16816.F32.BF16 R28, R168.reuse, R184, R28 ;  /* 0x000000b8a81c723c */ /* 0x040ff0000004181c */
[----:B------:R-:W-:Y:S01]  /*ebc0*/  HMMA.16816.F32.BF16 R32, R168, R186, R32 ;  /* 0x000000baa820723c */ /* 0x000fe20000041820 */
[----:B------:R-:W2:Y:S05]  /*ebd0*/  LDSM.16.M88.4 R168, [R229] ;  /* 0x00000000e5a8783b */ /* 0x000eaa0000000200 */
[----:B------:R-:W2:Y:S02]  /*ebe0*/  LDSM.16.M88.4 R184, [R220+0x800] ;  /* 0x00080000dcb8783b */ /* 0x000ea40000000200 */
[C---:B----4-:R-:W-:Y:S08]  /*ebf0*/  HMMA.16816.F32.BF16 R4, R188.reuse, R192, R4 ;  /* 0x000000c0bc04723c */ /* 0x050ff00000041804 */
[C---:B------:R-:W-:Y:S01]  /*ec00*/  HMMA.16816.F32.BF16 R8, R188.reuse, R194, R8 ;  /* 0x000000c2bc08723c */ /* 0x040fe20000041808 */
[----:B------:R-:W4:Y:S07]  /*ec10*/  LDSM.16.M88.4 R192, [R220+0x1000] ;  /* 0x00100000dcc0783b */ /* 0x000f2e0000000200 */
[C---:B-1----:R-:W-:Y:S08]  /*ec20*/  HMMA.16816.F32.BF16 R12, R188.reuse, R164, R12 ;  /* 0x000000a4bc0c723c */ /* 0x042ff0000004180c */
[C---:B------:R-:W-:Y:S01]  /*ec30*/  HMMA.16816.F32.BF16 R16, R188.reuse, R166, R16 ;  /* 0x000000a6bc10723c */ /* 0x040fe20000041810 */
[----:B------:R-:W1:Y:S07]  /*ec40*/  LDSM.16.M88.4 R164, [R220+0x1800] ;  /* 0x00180000dca4783b */ /* 0x000e6e0000000200 */
[C---:B---3--:R-:W-:Y:S08]  /*ec50*/  HMMA.16816.F32.BF16 R20, R188.reuse, R172, R20 ;  /* 0x000000acbc14723c */ /* 0x048ff00000041814 */
[C---:B------:R-:W-:Y:S01]  /*ec60*/  HMMA.16816.F32.BF16 R24, R188.reuse, R174, R24 ;  /* 0x000000aebc18723c */ /* 0x040fe20000041818 */
[----:B------:R-:W3:Y:S07]  /*ec70*/  LDSM.16.M88.4 R172, [R234+0x2000] ;  /* 0x00200000eaac783b */ /* 0x000eee0000000200 */
[C---:B-----5:R-:W-:Y:S08]  /*ec80*/  HMMA.16816.F32.BF16 R28, R188.reuse, R176, R28 ;  /* 0x000000b0bc1c723c */ /* 0x060ff0000004181c */
[----:B------:R-:W-:Y:S01]  /*ec90*/  HMMA.16816.F32.BF16 R32, R188, R178, R32 ;  /* 0x000000b2bc20723c */ /* 0x000fe20000041820 */
[----:B------:R-:W5:Y:S05]  /*eca0*/  LDSM.16.M88.4 R176, [R233+0xb000] ;  /* 0x00b00000e9b0783b */ /* 0x000f6a0000000200 */
[----:B------:R-:W-:Y:S02]  /*ecb0*/  LDSM.16.M88.4 R188, [R219] ;  /* 0x00000000dbbc783b */ /* 0x000fe40000000200 */
[C---:B--2---:R-:W-:Y:S08]  /*ecc0*/  HMMA.16816.F32.BF16 R4, R168.reuse, R180, R4 ;  /* 0x000000b4a804723c */ /* 0x044ff00000041804 */
[C---:B------:R-:W-:Y:S01]  /*ecd0*/  HMMA.16816.F32.BF16 R8, R168.reuse, R182, R8 ;  /* 0x000000b6a808723c */ /* 0x040fe20000041808 */
[----:B------:R-:W2:Y:S07]  /*ece0*/  LDSM.16.M88.4 R180, [R233+0xb800] ;  /* 0x00b80000e9b4783b */ /* 0x000eae0000000200 */
[C---:B------:R-:W-:Y:S08]  /*ecf0*/  HMMA.16816.F32.BF16 R12, R168.reuse, R184, R12 ;  /* 0x000000b8a80c723c */ /* 0x040ff0000004180c */
[C---:B------:R-:W-:Y:S01]  /*ed00*/  HMMA.16816.F32.BF16 R16, R168.reuse, R186, R16 ;  /* 0x000000baa810723c */ /* 0x040fe20000041810 */
[----:B------:R-:W2:Y:S07]  /*ed10*/  LDSM.16.M88.4 R184, [R232+0x2000] ;  /* 0x00200000e8b8783b */ /* 0x000eae0000000200 */
[C---:B----4-:R-:W-:Y:S08]  /*ed20*/  HMMA.16816.F32.BF16 R20, R168.reuse, R192, R20 ;  /* 0x000000c0a814723c */ /* 0x050ff00000041814 */
[C---:B------:R-:W-:Y:S01]  /*ed30*/  HMMA.16816.F32.BF16 R24, R168.reuse, R194, R24 ;  /* 0x000000c2a818723c */ /* 0x040fe20000041818 */
[----:B------:R-:W4:Y:S07]  /*ed40*/  LDSM.16.M88.4 R192, [R218] ;  /* 0x00000000dac0783b */ /* 0x000f2e0000000200 */
[C---:B-1----:R-:W-:Y:S08]  /*ed50*/  HMMA.16816.F32.BF16 R28, R168.reuse, R164, R28 ;  /* 0x000000a4a81c723c */ /* 0x042ff0000004181c */
[----:B------:R-:W-:Y:S01]  /*ed60*/  HMMA.16816.F32.BF16 R32, R168, R166, R32 ;  /* 0x000000a6a820723c */ /* 0x000fe20000041820 */
[----:B------:R-:W1:Y:S05]  /*ed70*/  LDSM.16.M88.4 R164, [R217] ;  /* 0x00000000d9a4783b */ /* 0x000e6a0000000200 */
[----:B------:R-:W1:Y:S02]  /*ed80*/  LDSM.16.M88.4 R168, [R216] ;  /* 0x00000000d8a8783b */ /* 0x000e640000000200 */
[C---:B---3--:R-:W-:Y:S08]  /*ed90*/  HMMA.16816.F32.BF16 R4, R172.reuse, R196, R4 ;  /* 0x000000c4ac04723c */ /* 0x048ff00000041804 */
[C---:B------:R-:W-:Y:S01]  /*eda0*/  HMMA.16816.F32.BF16 R8, R172.reuse, R198, R8 ;  /* 0x000000c6ac08723c */ /* 0x040fe20000041808 */
[----:B------:R-:W-:Y:S07]  /*edb0*/  LDSM.16.M88.4 R196, [R227+0xa000] ;  /* 0x00a00000e3c4783b */ /* 0x000fee0000000200 */
[C---:B------:R-:W-:Y:S08]  /*edc0*/  HMMA.16816.F32.BF16 R12, R172.reuse, R200, R12 ;  /* 0x000000c8ac0c723c */ /* 0x040ff0000004180c */
[C---:B------:R-:W-:Y:S01]  /*edd0*/  HMMA.16816.F32.BF16 R16, R172.reuse, R202, R16 ;  /* 0x000000caac10723c */ /* 0x040fe20000041810 */
[----:B------:R-:W-:Y:S07]  /*ede0*/  LDSM.16.M88.4 R200, [R227+0xa800] ;  /* 0x00a80000e3c8783b */ /* 0x000fee0000000200 */
[C---:B-----5:R-:W-:Y:S08]  /*edf0*/  HMMA.16816.F32.BF16 R20, R172.reuse, R176, R20 ;  /* 0x000000b0ac14723c */ /* 0x060ff00000041814 */
[C---:B------:R-:W-:Y:S01]  /*ee00*/  HMMA.16816.F32.BF16 R24, R172.reuse, R178, R24 ;  /* 0x000000b2ac18723c */ /* 0x040fe20000041818 */
[----:B------:R-:W3:Y:S07]  /*ee10*/  LDSM.16.M88.4 R176, [R230+0x2000] ;  /* 0x00200000e6b0783b */ /* 0x000eee0000000200 */
[C---:B--2---:R-:W-:Y:S08]  /*ee20*/  HMMA.16816.F32.BF16 R28, R172.reuse, R180, R28 ;  /* 0x000000b4ac1c723c */ /* 0x044ff0000004181c */
[----:B------:R-:W-:Y:S01]  /*ee30*/  HMMA.16816.F32.BF16 R32, R172, R182, R32 ;  /* 0x000000b6ac20723c */ /* 0x000fe20000041820 */
[----:B------:R-:W2:Y:S05]  /*ee40*/  LDSM.16.M88.4 R172, [R227+0xb000] ;  /* 0x00b00000e3ac783b */ /* 0x000eaa0000000200 */
[----:B------:R-:W-:Y:S02]  /*ee50*/  LDSM.16.M88.4 R180, [R229+0x2000] ;  /* 0x00200000e5b4783b */ /* 0x000fe40000000200 */
[C---:B------:R-:W-:Y:S08]  /*ee60*/  HMMA.16816.F32.BF16 R4, R184.reuse, R188, R4 ;  /* 0x000000bcb804723c */ /* 0x040ff00000041804 */
[C---:B------:R-:W-:Y:S01]  /*ee70*/  HMMA.16816.F32.BF16 R8, R184.reuse, R190, R8 ;  /* 0x000000beb808723c */ /* 0x040fe20000041808 */
[----:B------:R-:W-:Y:S07]  /*ee80*/  LDSM.16.M88.4 R188, [R220+0x2000] ;  /* 0x00200000dcbc783b */ /* 0x000fee0000000200 */
[C---:B----4-:R-:W-:Y:S08]  /*ee90*/  HMMA.16816.F32.BF16 R12, R184.reuse, R192, R12 ;  /* 0x000000c0b80c723c */ /* 0x050ff0000004180c */
[C---:B------:R-:W-:Y:S01]  /*eea0*/  HMMA.16816.F32.BF16 R16, R184.reuse, R194, R16 ;  /* 0x000000c2b810723c */ /* 0x040fe20000041810 */
[----:B------:R-:W-:Y:S07]  /*eeb0*/  LDSM.16.M88.4 R192, [R220+0x3800] ;  /* 0x00380000dcc0783b */ /* 0x000fee0000000200 */
[C---:B-1----:R-:W-:Y:S08]  /*eec0*/  HMMA.16816.F32.BF16 R20, R184.reuse, R164, R20 ;  /* 0x000000a4b814723c */ /* 0x042ff00000041814 */
[C---:B------:R-:W-:Y:S01]  /*eed0*/  HMMA.16816.F32.BF16 R24, R184.reuse, R166, R24 ;  /* 0x000000a6b818723c */ /* 0x040fe20000041818 */
[----:B------:R-:W1:Y:S07]  /*eee0*/  LDSM.16.M88.4 R164, [R227+0xb800] ;  /* 0x00b80000e3a4783b */ /* 0x000e6e0000000200 */
[C---:B------:R-:W-:Y:S08]  /*eef0*/  HMMA.16816.F32.BF16 R28, R184.reuse, R168, R28 ;  /* 0x000000a8b81c723c */ /* 0x040ff0000004181c */
[----:B------:R-:W-:Y:S01]  /*ef00*/  HMMA.16816.F32.BF16 R32, R184, R170, R32 ;  /* 0x000000aab820723c */ /* 0x000fe20000041820 */
[----:B------:R-:W4:Y:S05]  /*ef10*/  LDSM.16.M88.4 R168, [R220+0x2800] ;  /* 0x00280000dca8783b */ /* 0x000f2a0000000200 */
[----:B------:R-:W5:Y:S02]  /*ef20*/  LDSM.16.M88.4 R184, [R220+0x3000] ;  /* 0x00300000dcb8783b */ /* 0x000f640000000200 */
[C---:B---3--:R-:W-:Y:S08]  /*ef30*/  HMMA.16816.F32.BF16 R4, R176.reuse, R196, R4 ;  /* 0x000000c4b004723c */ /* 0x048ff00000041804 */
[C---:B------:R-:W-:Y:S01]  /*ef40*/  HMMA.16816.F32.BF16 R8, R176.reuse, R198, R8 ;  /* 0x000000c6b008723c */ /* 0x040fe20000041808 */
[----:B------:R-:W-:Y:S07]  /*ef50*/  LDSM.16.M88.4 R196, [R234+0x4000] ;  /* 0x00400000eac4783b */ /* 0x000fee0000000200 */
[C---:B------:R-:W-:Y:S07]  /*ef60*/  HMMA.16816.F32.BF16 R12, R176.reuse, R200, R12 ;  /* 0x000000c8b00c723c */ /* 0x040fee000004180c */
[----:B------:R-:W-:Y:S01]  /*ef70*/  IMAD.MOV.U32 R200, RZ, RZ, R204 ;  /* 0x000000ffffc87224 */ /* 0x000fe200078e00cc */
[C---:B------:R-:W-:Y:S04]  /*ef80*/  HMMA.16816.F32.BF16 R16, R176.reuse, R202, R16 ;  /* 0x000000cab010723c */ /* 0x040fe80000041810 */
[----:B------:R-:W-:Y:S02]  /*ef90*/  MOV R201, R205 ;  /* 0x000000cd00c97202 */ /* 0x000fe40000000f00 */
[----:B------:R-:W3:Y:S02]  /*efa0*/  LDSM.16.M88.4 R204, [R233+0xc000] ;  /* 0x00c00000e9cc783b */ /* 0x000ee40000000200 */
[C---:B--2---:R-:W-:Y:S08]  /*efb0*/  HMMA.16816.F32.BF16 R20, R176.reuse, R172, R20 ;  /* 0x000000acb014723c */ /* 0x044ff00000041814 */
[C---:B------:R-:W-:Y:S01]  /*efc0*/  HMMA.16816.F32.BF16 R24, R176.reuse, R174, R24 ;  /* 0x000000aeb018723c */ /* 0x040fe20000041818 */
[----:B------:R-:W-:Y:S07]  /*efd0*/  LDSM.16.M88.4 R172, [R233+0xd000] ;  /* 0x00d00000e9ac783b */ /* 0x000fee0000000200 */
[C---:B-1----:R-:W-:Y:S08]  /*efe0*/  HMMA.16816.F32.BF16 R28, R176.reuse, R164, R28 ;  /* 0x000000a4b01c723c */ /* 0x042ff0000004181c */
[----:B------:R-:W-:Y:S01]  /*eff0*/  HMMA.16816.F32.BF16 R32, R176, R166, R32 ;  /* 0x000000a6b020723c */ /* 0x000fe20000041820 */
[----:B------:R-:W1:Y:S05]  /*f000*/  LDSM.16.M88.4 R164, [R233+0xc800] ;  /* 0x00c80000e9a4783b */ /* 0x000e6a0000000200 */
[----:B------:R-:W-:Y:S02]  /*f010*/  LDSM.16.M88.4 R176, [R232+0x4000] ;  /* 0x00400000e8b0783b */ /* 0x000fe40000000200 */
[C---:B------:R-:W-:Y:S08]  /*f020*/  HMMA.16816.F32.BF16 R4, R180.reuse, R188, R4 ;  /* 0x000000bcb404723c */ /* 0x040ff00000041804 */
[C---:B------:R-:W-:Y:S01]  /*f030*/  HMMA.16816.F32.BF16 R8, R180.reuse, R190, R8 ;  /* 0x000000beb408723c */ /* 0x040fe20000041808 */
[----:B------:R-:W-:Y:S07]  /*f040*/  LDSM.16.M88.4 R188, [R213] ;  /* 0x00000000d5bc783b */ /* 0x000fee0000000200 */
[C---:B----4-:R-:W-:Y:S08]  /*f050*/  HMMA.16816.F32.BF16 R12, R180.reuse, R168, R12 ;  /* 0x000000a8b40c723c */ /* 0x050ff0000004180c */
[C---:B------:R-:W-:Y:S01]  /*f060*/  HMMA.16816.F32.BF16 R16, R180.reuse, R170, R16 ;  /* 0x000000aab410723c */ /* 0x040fe20000041810 */
[----:B------:R-:W2:Y:S07]  /*f070*/  LDSM.16.M88.4 R168, [R233+0xd800] ;  /* 0x00d80000e9a8783b */ /* 0x000eae0000000200 */
[C---:B-----5:R-:W-:Y:S08]  /*f080*/  HMMA.16816.F32.BF16 R20, R180.reuse, R184, R20 ;  /* 0x000000b8b414723c */ /* 0x060ff00000041814 */
[C---:B------:R-:W-:Y:S01]  /*f090*/  HMMA.16816.F32.BF16 R24, R180.reuse, R186, R24 ;  /* 0x000000bab418723c */ /* 0x040fe20000041818 */
[----:B------:R-:W-:Y:S07]  /*f0a0*/  LDSM.16.M88.4 R184, [R214] ;  /* 0x00000000d6b8783b */ /* 0x000fee0000000200 */
[C---:B------:R-:W-:Y:S08]  /*f0b0*/  HMMA.16816.F32.BF16 R28, R180.reuse, R192, R28 ;  /* 0x000000c0b41c723c */ /* 0x040ff0000004181c */
[----:B------:R-:W-:Y:S01]  /*f0c0*/  HMMA.16816.F32.BF16 R32, R180, R194, R32 ;  /* 0x000000c2b420723c */ /* 0x000fe20000041820 */
[----:B------:R-:W4:Y:S05]  /*f0d0*/  LDSM.16.M88.4 R180, [R215] ;  /* 0x00000000d7b4783b */ /* 0x000f2a0000000200 */
[----:B------:R-:W-:Y:S02]  /*f0e0*/  LDSM.16.M88.4 R192, [R227+0xc000] ;  /* 0x00c00000e3c0783b */ /* 0x000fe40000000200 */
[C---:B---3--:R-:W-:Y:S07]  /*f0f0*/  HMMA.16816.F32.BF16 R4, R196.reuse, R204, R4 ;  /* 0x000000ccc404723c */ /* 0x048fee0000041804 */
[----:B------:R-:W-:Y:S01]  /*f100*/  IMAD.MOV.U32 R204, RZ, RZ, R200 ;  /* 0x000000ffffcc7224 */ /* 0x000fe200078e00c8 */
[C---:B------:R-:W-:Y:S04]  /*f110*/  HMMA.16816.F32.BF16 R8, R196.reuse, R206, R8 ;  /* 0x000000cec408723c */ /* 0x040fe80000041808 */
[----:B------:R-:W-:Y:S02]  /*f120*/  MOV R205, R201 ;  /* 0x000000c900cd7202 */ /* 0x000fe40000000f00 */
[----:B------:R-:W-:Y:S02]  /*f130*/  LDSM.16.M88.4 R200, [R233+0xe000] ;  /* 0x00e00000e9c8783b */ /* 0x000fe40000000200 */
[C---:B-1----:R-:W-:Y:S08]  /*f140*/  HMMA.16816.F32.BF16 R12, R196.reuse, R164, R12 ;  /* 0x000000a4c40c723c */ /* 0x042ff0000004180c */
[C---:B------:R-:W-:Y:S01]  /*f150*/  HMMA.16816.F32.BF16 R16, R196.reuse, R166, R16 ;  /* 0x000000a6c410723c */ /* 0x040fe20000041810 */
[----:B------:R-:W1:Y:S07]  /*f160*/  LDSM.16.M88.4 R164, [R212] ;  /* 0x00000000d4a4783b */ /* 0x000e6e0000000200 */
[C---:B------:R-:W-:Y:S08]  /*f170*/  HMMA.16816.F32.BF16 R20, R196.reuse, R172, R20 ;  /* 0x000000acc414723c */ /* 0x040ff00000041814 */
[C---:B------:R-:W-:Y:S01]  /*f180*/  HMMA.16816.F32.BF16 R24, R196.reuse, R174, R24 ;  /* 0x000000aec418723c */ /* 0x040fe20000041818 */
[----:B------:R-:W3:Y:S07]  /*f190*/  LDSM.16.M88.4 R172, [R230+0x4000] ;  /* 0x00400000e6ac783b */ /* 0x000eee0000000200 */
[C---:B--2---:R-:W-:Y:S08]  /*f1a0*/  HMMA.16816.F32.BF16 R28, R196.reuse, R168, R28 ;  /* 0x000000a8c41c723c */ /* 0x044ff0000004181c */
[----:B------:R-:W-:Y:S01]  /*f1b0*/  HMMA.16816.F32.BF16 R32, R196, R170, R32 ;  /* 0x000000aac420723c */ /* 0x000fe20000041820 */
[----:B------:R-:W2:Y:S05]  /*f1c0*/  LDSM.16.M88.4 R168, [R227+0xc800] ;  /* 0x00c80000e3a8783b */ /* 0x000eaa0000000200 */
[----:B------:R-:W-:Y:S02]  /*f1d0*/  LDSM.16.M88.4 R196, [R234+0x6000] ;  /* 0x00600000eac4783b */ /* 0x000fe40000000200 */
[C---:B----4-:R-:W-:Y:S08]  /*f1e0*/  HMMA.16816.F32.BF16 R4, R176.reuse, R180, R4 ;  /* 0x000000b4b004723c */ /* 0x050ff00000041804 */
[C---:B------:R-:W-:Y:S01]  /*f1f0*/  HMMA.16816.F32.BF16 R8, R176.reuse, R182, R8 ;  /* 0x000000b6b008723c */ /* 0x040fe20000041808 */
[----:B------:R-:W4:Y:S07]  /*f200*/  LDSM.16.M88.4 R180, [R227+0xd000] ;  /* 0x00d00000e3b4783b */ /* 0x000f2e0000000200 */
[C---:B------:R-:W-:Y:S08]  /*f210*/  HMMA.16816.F32.BF16 R12, R176.reuse, R184, R12 ;  /* 0x000000b8b00c723c */ /* 0x040ff0000004180c */
[C---:B------:R-:W-:Y:S01]  /*f220*/  HMMA.16816.F32.BF16 R16, R176.reuse, R186, R16 ;  /* 0x000000bab010723c */ /* 0x040fe20000041810 */
[----:B------:R-:W-:Y:S07]  /*f230*/  LDSM.16.M88.4 R184, [R220+0x4000] ;  /* 0x00400000dcb8783b */ /* 0x000fee0000000200 */
[C---:B------:R-:W-:Y:S08]  /*f240*/  HMMA.16816.F32.BF16 R20, R176.reuse, R188, R20 ;  /* 0x000000bcb014723c */ /* 0x040ff00000041814 */
[C---:B------:R-:W-:Y:S01]  /*f250*/  HMMA.16816.F32.BF16 R24, R176.reuse, R190, R24 ;  /* 0x000000beb018723c */ /* 0x040fe20000041818 */
[----:B------:R-:W-:Y:S07]  /*f260*/  LDSM.16.M88.4 R188, [R220+0x4800] ;  /* 0x00480000dcbc783b */ /* 0x000fee0000000200 */
[C---:B-1----:R-:W-:Y:S08]  /*f270*/  HMMA.16816.F32.BF16 R28, R176.reuse, R164, R28 ;  /* 0x000000a4b01c723c */ /* 0x042ff0000004181c */
[----:B------:R-:W-:Y:S01]  /*f280*/  HMMA.16816.F32.BF16 R32, R176, R166, R32 ;  /* 0x000000a6b020723c */ /* 0x000fe20000041820 */
[----:B------:R-:W1:Y:S05]  /*f290*/  LDSM.16.M88.4 R164, [R227+0xd800] ;  /* 0x00d80000e3a4783b */ /* 0x000e6a0000000200 */
[----:B------:R-:W5:Y:S02]  /*f2a0*/  LDSM.16.M88.4 R176, [R229+0x4000] ;  /* 0x00400000e5b0783b */ /* 0x000f640000000200 */
[C---:B---3--:R-:W-:Y:S08]  /*f2b0*/  HMMA.16816.F32.BF16 R4, R172.reuse, R192, R4 ;  /* 0x000000c0ac04723c */ /* 0x048ff00000041804 */
[C---:B------:R-:W-:Y:S01]  /*f2c0*/  HMMA.16816.F32.BF16 R8, R172.reuse, R194, R8 ;  /* 0x000000c2ac08723c */ /* 0x040fe20000041808 */
[----:B------:R-:W3:Y:S07]  /*f2d0*/  LDSM.16.M88.4 R192, [R220+0x5000] ;  /* 0x00500000dcc0783b */ /* 0x000eee0000000200 */
[C---:B--2---:R-:W-:Y:S08]  /*f2e0*/  HMMA.16816.F32.BF16 R12, R172.reuse, R168, R12 ;  /* 0x000000a8ac0c723c */ /* 0x044ff0000004180c */
[C---:B------:R-:W-:Y:S01]  /*f2f0*/  HMMA.16816.F32.BF16 R16, R172.reuse, R170, R16 ;  /* 0x000000aaac10723c */ /* 0x040fe20000041810 */
[----:B------:R-:W2:Y:S07]  /*f300*/  LDSM.16.M88.4 R168, [R220+0x5800] ;  /* 0x00580000dca8783b */ /* 0x000eae0000000200 */
[C---:B----4-:R-:W-:Y:S07]  /*f310*/  HMMA.16816.F32.BF16 R20, R172.reuse, R180, R20 ;  /* 0x000000b4ac14723c */ /* 0x050fee0000041814 */
[----:B------:R-:W-:Y:S01]  /*f320*/  IMAD.MOV.U32 R180, RZ, RZ, R204 ;  /* 0x000000ffffb47224 */ /* 0x000fe200078e00cc */
[C---:B------:R-:W-:Y:S04]  /*f330*/  HMMA.16816.F32.BF16 R24, R172.reuse, R182, R24 ;  /* 0x000000b6ac18723c */ /* 0x040fe80000041818 */
[----:B------:R-:W-:Y:S02]  /*f340*/  MOV R181, R205 ;  /* 0x000000cd00b57202 */ /* 0x000fe40000000f00 */
[----:B------:R-:W4:Y:S02]  /*f350*/  LDSM.16.M88.4 R204, [R233+0xe800] ;  /* 0x00e80000e9cc783b */ /* 0x000f240000000200 */
[C---:B-1----:R-:W-:Y:S08]  /*f360*/  HMMA.16816.F32.BF16 R28, R172.reuse, R164, R28 ;  /* 0x000000a4ac1c723c */ /* 0x042ff0000004181c */
[----:B------:R-:W-:Y:S01]  /*f370*/  HMMA.16816.F32.BF16 R32, R172, R166, R32 ;  /* 0x000000a6ac20723c */ /* 0x000fe20000041820 */
[----:B------:R-:W1:Y:S05]  /*f380*/  LDSM.16.M88.4 R164, [R233+0xf000] ;  /* 0x00f00000e9a4783b */ /* 0x000e6a0000000200 */
[----:B------:R-:W1:Y:S02]  /*f390*/  LDSM.16.M88.4 R172, [R233+0xf800] ;  /* 0x00f80000e9ac783b */ /* 0x000e640000000200 */
[C---:B-----5:R-:W-:Y:S08]  /*f3a0*/  HMMA.16816.F32.BF16 R4, R176.reuse, R184, R4 ;  /* 0x000000b8b004723c */ /* 0x060ff00000041804 */
[C---:B------:R-:W-:Y:S01]  /*f3b0*/  HMMA.16816.F32.BF16 R8, R176.reuse, R186, R8 ;  /* 0x000000bab008723c */ /* 0x040fe20000041808 */
[----:B------:R-:W-:Y:S07]  /*f3c0*/  LDSM.16.M88.4 R184, [R211] ;  /* 0x00000000d3b8783b */ /* 0x000fee0000000200 */
[C---:B------:R-:W-:Y:S07]  /*f3d0*/  HMMA.16816.F32.BF16 R12, R176.reuse, R188, R12 ;  /* 0x000000bcb00c723c */ /* 0x040fee000004180c */
[----:B------:R-:W-:Y:S01]  /*f3e0*/  IMAD.MOV.U32 R188, RZ, RZ, R180 ;  /* 0x000000ffffbc7224 */ /* 0x000fe200078e00b4 */
[C---:B------:R-:W-:Y:S04]  /*f3f0*/  HMMA.16816.F32.BF16 R16, R176.reuse, R190, R16 ;  /* 0x000000beb010723c */ /* 0x040fe80000041810 */
[----:B------:R-:W-:Y:S02]  /*f400*/  MOV R189, R181 ;  /* 0x000000b500bd7202 */ /* 0x000fe40000000f00 */
[----:B------:R-:W5:Y:S02]  /*f410*/  LDSM.16.M88.4 R180, [R232+0x6000] ;  /* 0x00600000e8b4783b */ /* 0x000f640000000200 */
[C---:B---3--:R-:W-:Y:S07]  /*f420*/  HMMA.16816.F32.BF16 R20, R176.reuse, R192, R20 ;  /* 0x000000c0b014723c */ /* 0x048fee0000041814 */
[----:B------:R-:W-:Y:S01]  /*f430*/  IMAD.MOV.U32 R192, RZ, RZ, R188 ;  /* 0x000000ffffc07224 */ /* 0x000fe200078e00bc */
[C---:B------:R-:W-:Y:S04]  /*f440*/  HMMA.16816.F32.BF16 R24, R176.reuse, R194, R24 ;  /* 0x000000c2b018723c */ /* 0x040fe80000041818 */
[----:B------:R-:W-:Y:S02]  /*f450*/  MOV R193, R189 ;  /* 0x000000bd00c17202 */ /* 0x000fe40000000f00 */
[----:B------:R-:W3:Y:S02]  /*f460*/  LDSM.16.M88.4 R188, [R210] ;  /* 0x00000000d2bc783b */ /* 0x000ee40000000200 */
[C---:B--2---:R-:W-:Y:S08]  /*f470*/  HMMA.16816.F32.BF16 R28, R176.reuse, R168, R28 ;  /* 0x000000a8b01c723c */ /* 0x044ff0000004181c */
[----:B------:R-:W-:Y:S01]  /*f480*/  HMMA.16816.F32.BF16 R32, R176, R170, R32 ;  /* 0x000000aab020723c */ /* 0x000fe20000041820 */
[----:B------:R-:W2:Y:S05]  /*f490*/  LDSM.16.M88.4 R168, [R209] ;  /* 0x00000000d1a8783b */ /* 0x000eaa0000000200 */
[----:B------:R-:W2:Y:S02]  /*f4a0*/  LDSM.16.M88.4 R176, [R208] ;  /* 0x00000000d0b0783b */ /* 0x000ea40000000200 */
[C---:B------:R-:W-:Y:S08]  /*f4b0*/  HMMA.16816.F32.BF16 R4, R196.reuse, R200, R4 ;  /* 0x000000c8c404723c */ /* 0x040ff00000041804 */
[C---:B------:R-:W-:Y:S01]  /*f4c0*/  HMMA.16816.F32.BF16 R8, R196.reuse, R202, R8 ;  /* 0x000000cac408723c */ /* 0x040fe20000041808 */
[----:B------:R-:W-:Y:S07]  /*f4d0*/  LDSM.16.M88.4 R200, [R227+0xe000] ;  /* 0x00e00000e3c8783b */ /* 0x000fee0000000200 */
[C---:B----4-:R-:W-:Y:S07]  /*f4e0*/  HMMA.16816.F32.BF16 R12, R196.reuse, R204, R12 ;  /* 0x000000ccc40c723c */ /* 0x050fee000004180c */
[----:B------:R-:W-:Y:S01]  /*f4f0*/  IMAD.MOV.U32 R204, RZ, RZ, R192 ;  /* 0x000000ffffcc7224 */ /* 0x000fe200078e00c0 */
[C---:B------:R-:W-:Y:S04]  /*f500*/  HMMA.16816.F32.BF16 R16, R196.reuse, R206, R16 ;  /* 0x000000cec410723c */ /* 0x040fe80000041810 */
[----:B------:R-:W-:Y:S02]  /*f510*/  MOV R205, R193 ;  /* 0x000000c100cd7202 */ /* 0x000fe40000000f00 */
[----:B------:R-:W4:Y:S02]  /*f520*/  LDSM.16.M88.4 R192, [R230+0x6000] ;  /* 0x00600000e6c0783b */ /* 0x000f240000000200 */
[C---:B-1----:R-:W-:Y:S08]  /*f530*/  HMMA.16816.F32.BF16 R20, R196.reuse, R164, R20 ;  /* 0x000000a4c414723c */ /* 0x042ff00000041814 */
[C---:B------:R-:W-:Y:S01]  /*f540*/  HMMA.16816.F32.BF16 R24, R196.reuse, R166, R24 ;  /* 0x000000a6c418723c */ /* 0x040fe20000041818 */
[----:B------:R-:W1:Y:S07]  /*f550*/  LDSM.16.M88.4 R164, [R227+0xe800] ;  /* 0x00e80000e3a4783b */ /* 0x000e6e0000000200 */
[C---:B------:R-:W-:Y:S08]  /*f560*/  HMMA.16816.F32.BF16 R28, R196.reuse, R172, R28 ;  /* 0x000000acc41c723c */ /* 0x040ff0000004181c */
[----:B------:R-:W-:Y:S01]  /*f570*/  HMMA.16816.F32.BF16 R32, R196, R174, R32 ;  /* 0x000000aec420723c */ /* 0x000fe20000041820 */
[----:B------:R-:W1:Y:S05]  /*f580*/  LDSM.16.M88.4 R172, [R227+0xf000] ;  /* 0x00f00000e3ac783b */ /* 0x000e6a0000000200 */
[----:B------:R-:W-:Y:S02]  /*f590*/  LDSM.16.M88.4 R196, [R229+0x6000] ;  /* 0x00600000e5c4783b */ /* 0x000fe40000000200 */
[C---:B-----5:R-:W-:Y:S08]  /*f5a0*/  HMMA.16816.F32.BF16 R4, R180.reuse, R184, R4 ;  /* 0x000000b8b404723c */ /* 0x060ff00000041804 */
[C---:B------:R-:W-:Y:S01]  /*f5b0*/  HMMA.16816.F32.BF16 R8, R180.reuse, R186, R8 ;  /* 0x000000bab408723c */ /* 0x040fe20000041808 */
[----:B------:R-:W5:Y:S07]  /*f5c0*/  LDSM.16.M88.4 R184, [R227+0xf800] ;  /* 0x00f80000e3b8783b */ /* 0x000f6e0000000200 */
[C---:B---3--:R-:W-:Y:S07]  /*f5d0*/  HMMA.16816.F32.BF16 R12, R180.reuse, R188, R12 ;  /* 0x000000bcb40c723c */ /* 0x048fee000004180c */
[----:B------:R-:W-:Y:S01]  /*f5e0*/  IMAD.MOV.U32 R188, RZ, RZ, R204 ;  /* 0x000000ffffbc7224 */ /* 0x000fe200078e00cc */
[----:B------:R-:W-:Y:S01]  /*f5f0*/  MOV R189, R205 ;  /* 0x000000cd00bd7202 */ /* 0x000fe20000000f00 */
[C---:B------:R-:W-:Y:S01]  /*f600*/  HMMA.16816.F32.BF16 R16, R180.reuse, R190, R16 ;  /* 0x000000beb410723c */ /* 0x040fe20000041810 */
[----:B------:R-:W3:Y:S07]  /*f610*/  LDSM.16.M88.4 R204, [R220+0x6000] ;  /* 0x00600000dccc783b */ /* 0x000eee0000000200 */
[C---:B--2---:R-:W-:Y:S08]  /*f620*/  HMMA.16816.F32.BF16 R20, R180.reuse, R168, R20 ;  /* 0x000000a8b414723c */ /* 0x044ff00000041814 */
[C---:B------:R-:W-:Y:S08]  /*f630*/  HMMA.16816.F32.BF16 R24, R180.reuse, R170, R24 ;  /* 0x000000aab418723c */ /* 0x040ff00000041818 */
[C---:B------:R-:W-:Y:S08]  /*f640*/  HMMA.16816.F32.BF16 R28, R180.reuse, R176, R28 ;  /* 0x000000b0b41c723c */ /* 0x040ff0000004181c */
[----:B------:R-:W-:Y:S07]  /*f650*/  HMMA.16816.F32.BF16 R32, R180, R178, R32 ;  /* 0x000000b2b420723c */ /* 0x000fee0000041820 */
[----:B------:R-:W-:Y:S01]  /*f660*/  IMAD.MOV.U32 R182, RZ, RZ, R188 ;  /* 0x000000ffffb67224 */ /* 0x000fe200078e00bc */
[C---:B----4-:R-:W-:Y:S05]  /*f670*/  HMMA.16816.F32.BF16 R4, R192.reuse, R200, R4 ;  /* 0x000000c8c004723c */ /* 0x050fea0000041804 */
[----:B------:R-:W-:Y:S03]  /*f680*/  MOV R183, R189 ;  /* 0x000000bd00b77202 */ /* 0x000fe60000000f00 */
[C---:B------:R-:W-:Y:S08]  /*f690*/  HMMA.16816.F32.BF16 R8, R192.reuse, R202, R8 ;  /* 0x000000cac008723c */ /* 0x040ff00000041808 */
[C---:B-1----:R-:W-:Y:S08]  /*f6a0*/  HMMA.16816.F32.BF16 R12, R192.reuse, R164, R12 ;  /* 0x000000a4c00c723c */ /* 0x042ff0000004180c */
[C---:B------:R-:W-:Y:S01]  /*f6b0*/  HMMA.16816.F32.BF16 R16, R192.reuse, R166, R16 ;  /* 0x000000a6c010723c */ /* 0x040fe20000041810 */
[----:B------:R-:W1:Y:S07]  /*f6c0*/  LDSM.16.M88.4 R164, [R220+0x6800] ;  /* 0x00680000dca4783b */ /* 0x000e6e0000000200 */
[C---:B------:R-:W-:Y:S08]  /*f6d0*/  HMMA.16816.F32.BF16 R20, R192.reuse, R172, R20 ;  /* 0x000000acc014723c */ /* 0x040ff00000041814 */
[C---:B------:R-:W-:Y:S08]  /*f6e0*/  HMMA.16816.F32.BF16 R24, R192.reuse, R174, R24 ;  /* 0x000000aec018723c */ /* 0x040ff00000041818 */
[C---:B-----5:R-:W-:Y:S08]  /*f6f0*/  HMMA.16816.F32.BF16 R28, R192.reuse, R184, R28 ;  /* 0x000000b8c01c723c */ /* 0x060ff0000004181c */
[----:B------:R-:W-:Y:S08]  /*f700*/  HMMA.16816.F32.BF16 R32, R192, R186, R32 ;  /* 0x000000bac020723c */ /* 0x000ff00000041820 */
[C---:B---3--:R-:W-:Y:S08]  /*f710*/  HMMA.16816.F32.BF16 R4, R196.reuse, R204, R4 ;  /* 0x000000ccc404723c */ /* 0x048ff00000041804 */
[C---:B------:R-:W-:Y:S08]  /*f720*/  HMMA.16816.F32.BF16 R8, R196.reuse, R206, R8 ;  /* 0x000000cec408723c */ /* 0x040ff00000041808 */
[C---:B-1----:R-:W-:Y:S08]  /*f730*/  HMMA.16816.F32.BF16 R12, R196.reuse, R164, R12 ;  /* 0x000000a4c40c723c */ /* 0x042ff0000004180c */
[----:B------:R-:W-:Y:S01]  /*f740*/  FMUL.FTZ R4, R4, c[0x0][0x2ec] ;  /* 0x0000bb0004047a20 */ /* 0x000fe20000410000 */
[C---:B------:R-:W-:Y:S03]  /*f750*/  HMMA.16816.F32.BF16 R16, R196.reuse, R166, R16 ;  /* 0x000000a6c410723c */ /* 0x040fe60000041810 */
[----:B------:R-:W1:Y:S01]  /*f760*/  MUFU.TANH R168, R4 ;  /* 0x0000000400a87308 */ /* 0x000e620000002400 */
[----:B------:R-:W-:Y:S02]  /*f770*/  FMUL.FTZ R5, R5, c[0x0][0x2ec] ;  /* 0x0000bb0005057a20 */ /* 0x000fe40000410000 */
[----:B------:R-:W-:Y:S01]  /*f780*/  FMUL.FTZ R6, R6, c[0x0][0x2ec] ;  /* 0x0000bb0006067a20 */ /* 0x000fe20000410000 */
[----:B------:R-:W-:Y:S01]  /*f790*/  MOV R166, R183 ;  /* 0x000000b700a67202 */ /* 0x000fe20000000f00 */
[----:B------:R-:W-:Y:S04]  /*f7a0*/  FMUL.FTZ R8, R8, c[0x0][0x2ec] ;  /* 0x0000bb0008087a20 */ /* 0x000fe80000410000 */
[----:B------:R-:W-:Y:S01]  /*f7b0*/  FMUL.FTZ R9, R9, c[0x0][0x2ec] ;  /* 0x0000bb0009097a20 */ /* 0x000fe20000410000 */
[----:B------:R-:W2:Y:S01]  /*f7c0*/  MUFU.TANH R169, R5 ;  /* 0x0000000500a97308 */ /* 0x000ea20000002400 */
[----:B------:R-:W-:Y:S02]  /*f7d0*/  FMUL.FTZ R10, R10, c[0x0][0x2ec] ;  /* 0x0000bb000a0a7a20 */ /* 0x000fe40000410000 */
[----:B------:R-:W-:Y:S02]  /*f7e0*/  FMUL.FTZ R11, R11, c[0x0][0x2ec] ;  /* 0x0000bb000b0b7a20 */ /* 0x000fe40000410000 */
[----:B------:R-:W-:Y:S02]  /*f7f0*/  FMUL.FTZ R3, R7, c[0x0][0x2ec] ;  /* 0x0000bb0007037a20 */ /* 0x000fe40000410000 */
[----:B------:R-:W-:Y:S02]  /*f800*/  FMUL.FTZ R12, R12, c[0x0][0x2ec] ;  /* 0x0000bb000c0c7a20 */ /* 0x000fe40000410000 */
[----:B------:R-:W-:Y:S01]  /*f810*/  FMUL.FTZ R13, R13, c[0x0][0x2ec] ;  /* 0x0000bb000d0d7a20 */ /* 0x000fe20000410000 */
[----:B------:R3:W4:Y:S01]  /*f820*/  MUFU.TANH R170, R6 ;  /* 0x0000000600aa7308 */ /* 0x0007220000002400 */
[----:B------:R-:W-:Y:S02]  /*f830*/  FMUL.FTZ R14, R14, c[0x0][0x2ec] ;  /* 0x0000bb000e0e7a20 */ /* 0x000fe40000410000 */
[----:B------:R-:W-:Y:S02]  /*f840*/  FMUL.FTZ R15, R15, c[0x0][0x2ec] ;  /* 0x0000bb000f0f7a20 */ /* 0x000fe40000410000 */
[----:B------:R-:W-:Y:S02]  /*f850*/  FMUL.FTZ R16, R16, c[0x0][0x2ec] ;  /* 0x0000bb0010107a20 */ /* 0x000fe40000410000 */
[----:B------:R-:W-:Y:S02]  /*f860*/  FMUL.FTZ R18, R18, c[0x0][0x2ec] ;  /* 0x0000bb0012127a20 */ /* 0x000fe40000410000 */
[----:B------:R-:W-:Y:S01]  /*f870*/  IMAD.MOV.U32 R167, RZ, RZ, R182 ;  /* 0x000000ffffa77224 */ /* 0x000fe200078e00b6 */
[----:B------:R-:W1:Y:S10]  /*f880*/  MUFU.TANH R171, R8 ;  /* 0x0000000800ab7308 */ /* 0x000e740000002400 */
[----:B------:R-:W1:Y:S01]  /*f890*/  MUFU.TANH R172, R9 ;  /* 0x0000000900ac7308 */ /* 0x000e620000002400 */
[----:B---3--:R-:W3:Y:S09]  /*f8a0*/  LDSM.16.M88.4 R4, [R220+0x7000] ;  /* 0x00700000dc04783b */ /* 0x008ef20000000200 */
[----:B------:R-:W1:Y:S10]  /*f8b0*/  MUFU.TANH R165, R10 ;  /* 0x0000000a00a57308 */ /* 0x000e740000002400 */
[----:B------:R5:W1:Y:S10]  /*f8c0*/  MUFU.TANH R164, R11 ;  /* 0x0000000b00a47308 */ /* 0x000a740000002400 */
[----:B------:R-:W1:Y:S10]  /*f8d0*/  MUFU.TANH R3, R3 ;  /* 0x0000000300037308 */ /* 0x000e740000002400 */
[----:B------:R1:W1:Y:S01]  /*f8e0*/  MUFU.TANH R193, R12 ;  /* 0x0000000c00c17308 */ /* 0x0002620000002400 */
[----:B-----5:R-:W5:Y:S01]  /*f8f0*/  LDSM.16.M88.4 R8, [R220+0x7800] ;  /* 0x00780000dc08783b */ /* 0x020f620000000200 */
[----:B------:R-:W-:Y:S08]  /*f900*/  DEPBAR.LE SB0, 0x0 ;  /* 0x000080000000791a */ /* 0x000ff00000000000 */
[----:B------:R1:W1:Y:S01]  /*f910*/  MUFU.TANH R194, R13 ;  /* 0x0000000d00c27308 */ /* 0x0002620000002400 */
[----:B------:R-:W-:Y:S01]  /*f920*/  BAR.SYNC.DEFER_BLOCKING 0x0 ;  /* 0x0000000000007b1d */ /* 0x000fe20000010000 */
[C---:B---3--:R-:W-:Y:S07]  /*f930*/  HMMA.16816.F32.BF16 R20, R196.reuse, R4, R20 ;  /* 0x00000004c414723c */ /* 0x048fee0000041814 */
[----:B------:R-:W-:Y:S01]  /*f940*/  FMUL.FTZ R5, R17, c[0x0][0x2ec] ;  /* 0x0000bb0011057a20 */ /* 0x000fe20000410000 */
[----:B------:R3:W1:Y:S01]  /*f950*/  MUFU.TANH R175, R14 ;  /* 0x0000000e00af7308 */ /* 0x0006620000002400 */
[C---:B------:R-:W-:Y:S03]  /*f960*/  HMMA.16816.F32.BF16 R24, R196.reuse, R6, R24 ;  /* 0x00000006c418723c */ /* 0x040fe60000041818 */
[----:B------:R-:W-:Y:S06]  /*f970*/  FMUL.FTZ R4, R19, c[0x0][0x2ec] ;  /* 0x0000bb0013047a20 */ /* 0x000fec0000410000 */
[----:B------:R3:W1:Y:S06]  /*f980*/  MUFU.TANH R174, R15 ;  /* 0x0000000f00ae7308 */ /* 0x00066c0000002400 */
[----:B------:R-:W-:Y:S02]  /*f990*/  FMUL.FTZ R20, R20, c[0x0][0x2ec] ;  /* 0x0000bb0014147a20 */ /* 0x000fe40000410000 */
[----:B------:R-:W-:Y:S02]  /*f9a0*/  FMUL.FTZ R21, R21, c[0x0][0x2ec] ;  /* 0x0000bb0015157a20 */ /* 0x000fe40000410000 */
[----:B------:R3:W1:Y:S01]  /*f9b0*/  MUFU.TANH R195, R16 ;  /* 0x0000001000c37308 */ /* 0x0006620000002400 */
[----:B------:R-:W-:Y:S02]  /*f9c0*/  FMUL.FTZ R22, R22, c[0x0][0x2ec] ;  /* 0x0000bb0016167a20 */ /* 0x000fe40000410000 */
[----:B------:R-:W-:Y:S01]  /*f9d0*/  FMUL.FTZ R23, R23, c[0x0][0x2ec] ;  /* 0x0000bb0017177a20 */ /* 0x000fe20000410000 */
[C---:B-----5:R-:W-:Y:S03]  /*f9e0*/  HMMA.16816.F32.BF16 R28, R196.reuse, R8, R28 ;  /* 0x00000008c41c723c */ /* 0x060fe6000004181c */
[----:B------:R-:W-:Y:S02]  /*f9f0*/  FMUL.FTZ R24, R24, c[0x0][0x2ec] ;  /* 0x0000bb0018187a20 */ /* 0x000fe40000410000 */
[----:B------:R-:W-:Y:S01]  /*fa00*/  FMUL.FTZ R25, R25, c[0x0][0x2ec] ;  /* 0x0000bb0019197a20 */ /* 0x000fe20000410000 */
[----:B------:R-:W1:Y:S01]  /*fa10*/  MUFU.TANH R5, R5 ;  /* 0x0000000500057308 */ /* 0x000e620000002400 */
[----:B------:R-:W-:Y:S01]  /*fa20*/  FMUL.FTZ R26, R26, c[0x0][0x2ec] ;  /* 0x0000bb001a1a7a20 */ /* 0x000fe20000410000 */
[----:B------:R-:W-:Y:S04]  /*fa30*/  HMMA.16816.F32.BF16 R32, R196, R10, R32 ;  /* 0x0000000ac420723c */ /* 0x000fe80000041820 */
[----:B------:R-:W-:Y:S04]  /*fa40*/  FMUL.FTZ R27, R27, c[0x0][0x2ec] ;  /* 0x0000bb001b1b7a20 */ /* 0x000fe80000410000 */
[----:B------:R3:W1:Y:S08]  /*fa50*/  MUFU.TANH R173, R18 ;  /* 0x0000001200ad7308 */ /* 0x0006700000002400 */
[----:B------:R-:W-:Y:S02]  /*fa60*/  FMUL.FTZ R28, R28, c[0x0][0x2ec] ;  /* 0x0000bb001c1c7a20 */ /* 0x000fe40000410000 */
[----:B------:R-:W1:Y:S01]  /*fa70*/  MUFU.TANH R4, R4 ;  /* 0x0000000400047308 */ /* 0x000e620000002400 */
[----:B------:R-:W-:Y:S02]  /*fa80*/  FMUL.FTZ R29, R29, c[0x0][0x2ec] ;  /* 0x0000bb001d1d7a20 */ /* 0x000fe40000410000 */
[----:B------:R-:W-:Y:S02]  /*fa90*/  FMUL.FTZ R30, R30, c[0x0][0x2ec] ;  /* 0x0000bb001e1e7a20 */ /* 0x000fe40000410000 */
[----:B------:R-:W-:Y:S02]  /*faa0*/  FMUL.FTZ R31, R31, c[0x0][0x2ec] ;  /* 0x0000bb001f1f7a20 */ /* 0x000fe40000410000 */
[----:B------:R-:W-:Y:S02]  /*fab0*/  FMUL.FTZ R9, R35, c[0x0][0x2ec] ;  /* 0x0000bb0023097a20 */ /* 0x000fe40000410000 */
[----:B------:R-:W-:Y:S01]  /*fac0*/  FMUL.FTZ R32, R32, c[0x0][0x2ec] ;  /* 0x0000bb0020207a20 */ /* 0x000fe20000410000 */
[----:B------:R3:W1:Y:S01]  /*fad0*/  MUFU.TANH R252, R20 ;  /* 0x0000001400fc7308 */ /* 0x0006620000002400 */
[----:B------:R-:W-:Y:S02]  /*fae0*/  FMUL.FTZ R33, R33, c[0x0][0x2ec] ;  /* 0x0000bb0021217a20 */ /* 0x000fe40000410000 */
[----:B------:R-:W-:Y:S07]  /*faf0*/  FMUL.FTZ R34, R34, c[0x0][0x2ec] ;  /* 0x0000bb0022227a20 */ /* 0x000fee0000410000 */
[----:B------:R3:W1:Y:S10]  /*fb00*/  MUFU.TANH R207, R21 ;  /* 0x0000001500cf7308 */ /* 0x0006740000002400 */
        /* <DEDUP_REMOVED lines=13> */
[----:B------:R-:W1:Y:S01]  /*fbe0*/  MUFU.TANH R9, R9 ;  /* 0x0000000900097308 */ /* 0x000e620000002400 */
[----:B------:R-:W-:-:S05]  /*fbf0*/  @!P0 BRA `(.L_x_2382) ;  /* 0x00000c0000008947 */ /* 0x000fca0003800000 */
[----:B--2-4-:R-:W-:Y:S01]  /*fc00*/  ULDC.64 UR8, c[0x0][0x198] ;  /* 0x0000660000087ab9 */ /* 0x014fe20000000a00 */
        /* <DEDUP_REMOVED lines=13> */
[----:B------:R-:W4:Y:S01]  /*fce0*/  R2UR UR31, R6 ;  /* 0x00000000061f73c2 */ /* 0x000f2200000e0000 */
[----:B--2---:R-:W-:Y:S04]  /*fcf0*/  UIMAD.WIDE.U32 UR40, UR15, UR37, URZ ;  /* 0x000000250f2872a5 */ /* 0x004fe8000f8e003f */
[----:B------:R-:W-:Y:S04]  /*fd00*/  UIADD3 UR36, -UR41, URZ, URZ ;  /* 0x0000003f29247290 */ /* 0x000fe8000fffe13f */
[----:B------:R-:W-:Y:S02]  /*fd10*/  UIMAD UR37, UR14, UR36, UR37 ;  /* 0x000000240e2572a4 */ /* 0x000fe4000f8e0225 */
[----:B----4-:R-:W-:Y:S02]  /*fd20*/  UIMAD.WIDE.U32 UR42, UR15, UR31, URZ ;  /* 0x0000001f0f2a72a5 */ /* 0x010fe4000f8e003f */
[----:B------:R-:W-:Y:S05]  /*fd30*/  UISETP.GT.U32.AND UP3, UPT, UR14, UR37, UPT ;  /* 0x000000250e00728c */ /* 0x000fea000bf64070 */
[----:B------:R-:W-:Y:S02]  /*fd40*/  UMOV UR39, UR43 ;  /* 0x0000002b00277c82 */ /* 0x000fe40008000000 */
[----:B------:R-:W-:Y:S04]  /*fd50*/  UIADD3 UR9, -UR39, URZ, URZ ;  /* 0x0000003f27097290 */ /* 0x000fe8000fffe13f */
[----:B------:R-:W-:Y:S02]  /*fd60*/  @!UP3 UIADD3 UR37, UR37, -UR14, URZ ;  /* 0x8000000e2525b290 */ /* 0x000fe4000fffe03f */
[----:B------:R-:W-:Y:S02]  /*fd70*/  @!UP3 UIADD3 UR41, UR41, 0x1, URZ ;  /* 0x000000012929b890 */ /* 0x000fe4000fffe03f */
[----:B------:R-:W-:Y:S02]  /*fd80*/  UISETP.GE.U32.AND UP5, UPT, UR37, UR14, UPT ;  /* 0x0000000e2500728c */ /* 0x000fe4000bfa6070 */
[----:B------:R-:W-:Y:S02]  /*fd90*/  UISETP.GE.AND UP3, UPT, UR8, URZ, UPT ;  /* 0x0000003f0800728c */ /* 0x000fe4000bf66270 */
[----:B------:R-:W-:Y:S04]  /*fda0*/  UIMAD UR31, UR14, UR9, UR31 ;  /* 0x000000090e1f72a4 */ /* 0x000fe8000f8e021f */
[----:B------:R-:W-:Y:S03]  /*fdb0*/  UISETP.GT.U32.AND UP2, UPT, UR14, UR31, UPT ;  /* 0x0000001f0e00728c */ /* 0x000fe6000bf44070 */
[----:B------:R-:W-:Y:S04]  /*fdc0*/  @UP5 UIADD3 UR41, UR41, 0x1, URZ ;  /* 0x0000000129295890 */ /* 0x000fe8000fffe03f */
[----:B------:R-:W-:Y:S04]  /*fdd0*/  @!UP3 UIADD3 UR41, -UR41, URZ, URZ ;  /* 0x0000003f2929b290 */ /* 0x000fe8000fffe13f */
[----:B------:R-:W-:Y:S02]  /*fde0*/  USEL UR41, UR13, UR41, !UP0 ;  /* 0x000000290d297287 */ /* 0x000fe4000c000000 */
[----:B------:R-:W-:Y:S02]  /*fdf0*/  @!UP2 UIADD3 UR31, UR31, -UR14, URZ ;  /* 0x8000000e1f1fa290 */ /* 0x000fe4000fffe03f */
[----:B------:R-:W-:Y:S02]  /*fe00*/  @!UP2 UIADD3 UR39, UR39, 0x1, URZ ;  /* 0x000000012727a890 */ /* 0x000fe4000fffe03f */
[----:B------:R-:W-:Y:S01]  /*fe10*/  UISETP.GE.U32.AND UP4, UPT, UR31, UR14, UPT ;  /* 0x0000000e1f00728c */ /* 0x000fe2000bf86070 */
[----:B------:R-:W-:Y:S01]  /*fe20*/  MOV R10, UR41 ;  /* 0x00000029000a7c02 */ /* 0x000fe20008000f00 */
[----:B------:R-:W-:Y:S01]  /*fe30*/  IMAD.U32 R6, RZ, RZ, UR41 ;  /* 0x00000029ff067e24 */ /* 0x000fe2000f8e00ff */
[----:B------:R-:W-:Y:S02]  /*fe40*/  UISETP.GE.AND UP2, UPT, UR38, URZ, UPT ;  /* 0x0000003f2600728c */ /* 0x000fe4000bf46270 */
[----:B------:R-:W-:Y:S04]  /*fe50*/  LEA R10, P0, R10, UR32, 0x2 ;  /* 0x000000200a0a7c11 */ /* 0x000fe8000f8010ff */
[----:B------:R-:W2:Y:S01]  /*fe60*/  R2UR UR8, R10 ;  /* 0x000000000a0873c2 */ /* 0x000ea200000e0000 */
[----:B------:R-:W-:Y:S01]  /*fe70*/  LEA.HI.X.SX32 R11, R6, UR33, 0x2, P0 ;  /* 0x00000021060b7c11 */ /* 0x000fe200080f16ff */
[----:B------:R-:W-:Y:S04]  /*fe80*/  @UP4 UIADD3 UR39, UR39, 0x1, URZ ;  /* 0x0000000127274890 */ /* 0x000fe8000fffe03f */
[----:B------:R-:W-:Y:S02]  /*fe90*/  @!UP2 UIADD3 UR39, -UR39, URZ, URZ ;  /* 0x0000003f2727a290 */ /* 0x000fe4000fffe13f */
[----:B------:R-:W4:Y:S02]  /*fea0*/  R2UR UR9, R11 ;  /* 0x000000000b0973c2 */ /* 0x000f2400000e0000 */
[----:B------:R-:W-:Y:S06]  /*feb0*/  USEL UR39, UR13, UR39, !UP0 ;  /* 0x000000270d277287 */ /* 0x000fec000c000000 */
[----:B------:R-:W-:Y:S01]  /*fec0*/  IMAD.U32 R8, RZ, RZ, UR39 ;  /* 0x00000027ff087e24 */ /* 0x000fe2000f8e00ff */
[----:B------:R-:W-:Y:S04]  /*fed0*/  MOV R7, UR39 ;  /* 0x0000002700077c02 */ /* 0x000fe80008000f00 */
[----:B-1----:R-:W-:Y:S01]  /*fee0*/  LEA R12, P1, R8, UR32, 0x2 ;  /* 0x00000020080c7c11 */ /* 0x002fe2000f8210ff */
[----:B--2---:R-:W-:Y:S03]  /*fef0*/  IMAD.U32 R6, RZ, RZ, UR8 ;  /* 0x00000008ff067e24 */ /* 0x004fe6000f8e00ff */
[----:B------:R-:W-:Y:S01]  /*ff00*/  LEA.HI.X.SX32 R13, R7, UR33, 0x2, P1 ;  /* 0x00000021070d7c11 */ /* 0x000fe200088f16ff */
[----:B------:R-:W1:Y:S01]  /*ff10*/  R2UR UR36, R12 ;  /* 0x000000000c2473c2 */ /* 0x000e6200000e0000 */
[----:B----4-:R-:W-:Y:S07]  /*ff20*/  MOV R7, UR9 ;  /* 0x0000000900077c02 */ /* 0x010fee0008000f00 */
[----:B------:R-:W2:Y:S01]  /*ff30*/  R2UR UR37, R13 ;  /* 0x000000000d2573c2 */ /* 0x000ea200000e0000 */
[----:B------:R4:W5:Y:S01]  /*ff40*/  LDG.E R6, [R6.64] ;  /* 0x0000002206067981 */ /* 0x000962000c1e1900 */
[----:B-1----:R-:W-:Y:S01]  /*ff50*/  IMAD.U32 R10, RZ, RZ, UR36 ;  /* 0x00000024ff0a7e24 */ /* 0x002fe2000f8e00ff */
[----:B------:R-:W-:Y:S04]  /*ff60*/  UIADD3 UR36, UR41, -UR39, URZ ;  /* 0x8000002729247290 */ /* 0x000fe8000fffe03f */
[----:B------:R-:W-:Y:S01]  /*ff70*/  UIMAD UR36, UR36, UR10, -0x40 ;  /* 0xffffffc0242474a4 */ /* 0x000fe2000f8e020a */
[----:B--2---:R-:W-:Y:S03]  /*ff80*/  MOV R11, UR37 ;  /* 0x00000025000b7c02 */ /* 0x004fe60008000f00 */
[----:B------:R-:W-:Y:S02]  /*ff90*/  USHF.R.S32.HI UR9, URZ, 0x1f, UR36 ;  /* 0x0000001f3f097899 */ /* 0x000fe40008011424 */
[----:B------:R-:W-:Y:S01]  /*ffa0*/  UIMAD UR8, UR7, UR36, URZ ;  /* 0x00000024070872a4 */ /* 0x000fe2000f8e023f */
[----:B----4-:R-:W5:Y:S01]  /*ffb0*/  LDG.E R7, [R10.64] ;  /* 0x000000220a077981 */ /* 0x010f62000c1e1900 */
[----:B------:R-:W-:Y:S02]  /*ffc0*/  UIMAD.WIDE.U32 UR36, UR6, UR36, URZ ;  /* 0x00000024062472a5 */ /* 0x000fe4000f8e003f */
[----:B------:R-:W-:Y:S03]  /*ffd0*/  UIMAD UR8, UR9, UR6, UR8 ;  /* 0x00000006090872a4 */ /* 0x000fe6000f8e0208 */
[----:B------:R-:W-:Y:S01]  /*ffe0*/  UMOV UR9, UR7 ;  /* 0x0000000700097c82 */ /* 0x000fe20008000000 */
[----:B------:R-:W-:Y:S01]  /*fff0*/  IMAD.U32 R13, RZ, RZ, UR37 ;  /* 0x00000025ff0d7e24 */ /* 0x000fe2000f8e00ff */
[----:B------:R-:W-:Y:S01]  /*10000*/  UIADD3 UR8, UR37, UR8, URZ ;  /* 0x0000000825087290 */ /* 0x000fe2000fffe03f */
[----:B------:R-:W-:Y:S05]  /*10010*/  MOV R12, UR36 ;  /* 0x00000024000c7c02 */ /* 0x000fea0008000f00 */
[----:B------:R-:W-:Y:S01]  /*10020*/  MOV R13, UR8 ;  /* 0x00000008000d7c02 */ /* 0x000fe20008000f00 */
[----:B------:R-:W-:Y:S01]  /*10030*/  UMOV UR8, UR6 ;  /* 0x0000000600087c82 */ /* 0x000fe20008000000 */
[----:B-----5:R-:W-:Y:S04]  /*10040*/  IMAD.IADD R7, R7, 0x1, -R6 ;  /* 0x0000000107077824 */ /* 0x020fe800078e0a06 */
[C---:B------:R-:W-:Y:S01]  /*10050*/  IMAD.WIDE.U32 R12, R7.reuse, c[0x0][0x180], R12 ;  /* 0x00006000070c7a25 */ /* 0x040fe200078e000c */
[----:B------:R-:W-:Y:S03]  /*10060*/  SHF.R.S32.HI R6, RZ, 0x1f, R7 ;  /* 0x0000001fff067819 */ /* 0x000fe60000011407 */
[----:B------:R-:W-:Y:S02]  /*10070*/  IMAD.MOV.U32 R11, RZ, RZ, R12 ;  /* 0x000000ffff0b7224 */ /* 0x000fe400078e000c */
[----:B------:R-:W-:Y:S04]  /*10080*/  IMAD R6, R6, c[0x0][0x180], RZ ;  /* 0x0000600006067a24 */ /* 0x000fe800078e02ff */
[----:B------:R-:W-:Y:S05]  /*10090*/  IMAD R6, R7, c[0x0][0x184], R6 ;  /* 0x0000610007067a24 */ /* 0x000fea00078e0206 */
[----:B------:R-:W-:Y:S02]  /*100a0*/  IADD3 R6, R13, R6, RZ ;  /* 0x000000060d067210 */ /* 0x000fe40007ffe0ff */
.L_x_2383:
[----:B------:R2:W-:Y:S01]  /*100b0*/  @P6 STS.128 [R239+0x8000], RZ ;  /* 0x008000ffef006388 */ /* 0x0005e20000000c00 */
[CC--:B---3--:R-:W-:Y:S01]  /*100c0*/  LEA R22, P0, R11.reuse, R249.reuse, 0x1 ;  /* 0x000000f90b167211 */ /* 0x0c8fe200078008ff */
[----:B------:R-:W-:Y:S01]  /*100d0*/  UMOV UR6, UR8 ;  /* 0x0000000800067c82 */ /* 0x000fe20008000000 */
[C---:B------:R-:W-:Y:S01]  /*100e0*/  IADD3 R10, P1, R11.reuse, UR25, RZ ;  /* 0x000000190b0a7c10 */ /* 0x040fe2000ff3e0ff */
[----:B------:R-:W-:Y:S01]  /*100f0*/  UMOV UR7, UR9 ;  /* 0x0000000900077c82 */ /* 0x000fe20008000000 */
[-C--:B------:R-:W-:Y:S02]  /*10100*/  LEA.HI.X R23, R11, R248.reuse, R6, 0x1, P0 ;  /* 0x000000f80b177211 */ /* 0x080fe400000f0c06 */
[-C--:B------:R-:W-:Y:S02]  /*10110*/  @!P5 LEA R16, P0, R10, R249.reuse, 0x1 ;  /* 0x000000f90a10d211 */ /* 0x080fe400078008ff */
        /* <DEDUP_REMOVED lines=9> */
[CC--:B-1----:R-:W-:Y:S01]  /*101b0*/  @!P3 LEA R12, P1, R10.reuse, R249.reuse, 0x1 ;  /* 0x000000f90a0cb211 */ /* 0x0c2fe200078208ff */
        /* <DEDUP_REMOVED lines=8> */
[CC--:B------:R-:W-:Y:S01]  /*10240*/  @!P4 LEA R24, P1, R7.reuse, R249.reuse, 0x1 ;  /* 0x000000f90718c211 */ /* 0x0c0fe200078208ff */
[----:B------:R-:W-:Y:S01]  /*10250*/  @!PT LDS RZ, [RZ] ;  /* 0x00000000fffff984 */ /* 0x000fe20000000800 */
[----:B------:R-:W-:Y:S01]  /*10260*/  @!PT LDS RZ, [RZ] ;  /* 0x00000000fffff984 */ /* 0x000fe20000000800 */
[----:B------:R-:W-:Y:S01]  /*10270*/  @!PT LDS RZ, [RZ] ;  /* 0x00000000fffff984 */ /* 0x000fe20000000800 */
[----:B------:R2:W-:Y:S01]  /*10280*/  @!P4 LDGSTS.E.BYPASS.LTC128B.128 [R239+0xc000], [R22.64+0x100] ;  /* 0x0c00010016efcfae */ /* 0x0005e2000b901d62 */
[----:B------:R-:W-:Y:S02]  /*10290*/  IADD3.X R6, R8, UR24, RZ, P2, !PT ;  /* 0x0000001808067c10 */ /* 0x000fe400097fe4ff */
[CC--:B------:R-:W-:Y:S01]  /*102a0*/  @!P4 LEA R14, P2, R10.reuse, R249.reuse, 0x1 ;  /* 0x000000f90a0ec211 */ /* 0x0c0fe200078408ff */
[----:B------:R2:W-:Y:S01]  /*102b0*/  @P3 STS.128 [R239+0xe000], RZ ;  /* 0x00e000ffef003388 */ /* 0x0005e20000000c00 */
[CC--:B------:R-:W-:Y:S02]  /*102c0*/  @!P6 LEA.HI.X R19, R7.reuse, R248.reuse, R6, 0x1, P0 ;  /* 0x000000f80713e211 */ /* 0x0c0fe400000f0c06 */
        /* <DEDUP_REMOVED lines=83> */
.L_x_2382:
[----:B--2-4-:R-:W-:Y:S01]  /*10800*/  MOV R10, UR29 ;  /* 0x0000001d000a7c02 */ /* 0x014fe20008000f00 */
[----:B---3--:R-:W-:Y:S01]  /*10810*/  LDSM.16.MT88.4 R20, [R226+0x10000] ;  /* 0x01000000e214783b */ /* 0x008fe20000004200 */
[----:B------:R-:W-:Y:S02]  /*10820*/  UISETP.GT.AND UP2, UPT, UR29, UR21, UPT ;  /* 0x000000151d00728c */ /* 0x000fe4000bf44270 */
[----:B------:R-:W-:Y:S01]  /*10830*/  LEA R10, R10, R238, 0x6 ;  /* 0x000000ee0a0a7211 */ /* 0x000fe200078e30ff */
[----:B------:R-:W-:Y:S02]  /*10840*/  UMOV UR8, UR23 ;  /* 0x0000001700087c82 */ /* 0x000fe40008000000 */
[----:B------:R-:W-:Y:S01]  /*10850*/  UMOV UR9, UR22 ;  /* 0x0000001600097c82 */ /* 0x000fe20008000000 */
[C---:B------:R-:W-:Y:S01]  /*10860*/  IADD3 R7, R10.reuse, 0x1, RZ ;  /* 0x000000010a077810 */ /* 0x040fe20007ffe0ff */
[----:B------:R-:W-:Y:S01]  /*10870*/  LDSM.16.MT88.4 R28, [R225+0x10000] ;  /* 0x01000000e11c783b */ /* 0x000fe20000004200 */
[C---:B------:R-:W-:Y:S02]  /*10880*/  IADD3 R6, R10.reuse, 0x8, RZ ;  /* 0x000000080a067810 */ /* 0x040fe40007ffe0ff */
[C---:B------:R-:W-:Y:S02]  /*10890*/  ISETP.GE.AND P3, PT, R10.reuse, R245, PT ;  /* 0x000000f50a00720c */ /* 0x040fe40003f66270 */
[----:B------:R-:W-:Y:S02]  /*108a0*/  ISETP.GE.AND P2, PT, R10, R243, PT ;  /* 0x000000f30a00720c */ /* 0x000fe40003f46270 */
[C---:B------:R-:W-:Y:S02]  /*108b0*/  ISETP.GE.AND P1, PT, R7.reuse, R245, PT ;  /* 0x000000f50700720c */ /* 0x040fe40003f26270 */
[C---:B------:R-:W-:Y:S02]  /*108c0*/  ISETP.GE.AND P6, PT, R7.reuse, R243, PT ;  /* 0x000000f30700720c */ /* 0x040fe40003fc6270 */
[C---:B------:R-:W-:Y:S02]  /*108d0*/  ISETP.GE.AND P5, PT, R6.reuse, R245, PT ;  /* 0x000000f50600720c */ /* 0x040fe40003fa6270 */
[C---:B------:R-:W-:Y:S02]  /*108e0*/  ISETP.GE.AND P4, PT, R6.reuse, R243, PT ;  /* 0x000000f30600720c */ /* 0x040fe40003f86270 */
[C---:B------:R-:W-:Y:S02]  /*108f0*/  ISETP.GE.OR P1, PT, R7.reuse, R244, !P1 ;  /* 0x000000f40700720c */ /* 0x040fe40004f26670 */
[----:B------:R-:W-:Y:S02]  /*10900*/  ISETP.GE.OR P6, PT, R7, R242, !P6 ;  /* 0x000000f20700720c */ /* 0x000fe400077c6670 */
[C---:B------:R-:W-:Y:S02]  /*10910*/  ISETP.GE.OR P5, PT, R6.reuse, R244, !P5 ;  /* 0x000000f40600720c */ /* 0x040fe40006fa6670 */
[----:B------:R-:W-:Y:S02]  /*10920*/  ISETP.GE.OR P4, PT, R6, R242, !P4 ;  /* 0x000000f20600720c */ /* 0x000fe40006786670 */
[C---:B------:R-:W-:Y:S02]  /*10930*/  IADD3 R7, R10.reuse, 0x9, RZ ;  /* 0x000000090a077810 */ /* 0x040fe40007ffe0ff */
[C---:B------:R-:W-:Y:S02]  /*10940*/  ISETP.GE.OR P3, PT, R10.reuse, R244, !P3 ;  /* 0x000000f40a00720c */ /* 0x040fe40005f66670 */
[C---:B------:R-:W-:Y:S02]  /*10950*/  IADD3 R6, R10.reuse, 0x10, RZ ;  /* 0x000000100a067810 */ /* 0x040fe40007ffe0ff */
[----:B------:R-:W-:Y:S02]  /*10960*/  ISETP.GE.OR P2, PT, R10, R242, !P2 ;  /* 0x000000f20a00720c */ /* 0x000fe40005746670 */
[----:B-1----:R-:W-:Y:S02]  /*10970*/  FSEL R168, R168, -INF , !P3 ;  /* 0xff800000a8a87808 */ /* 0x002fe40005800000 */
[----:B------:R-:W-:Y:S02]  /*10980*/  FSEL R170, R170, -INF , !P2 ;  /* 0xff800000aaaa7808 */ /* 0x000fe40005000000 */
[-C--:B------:R-:W-:Y:S02]  /*10990*/  ISETP.GE.AND P2, PT, R6, R245.reuse, PT ;  /* 0x000000f50600720c */ /* 0x080fe40003f46270 */
[C---:B------:R-:W-:Y:S02]  /*109a0*/  ISETP.GE.AND P0, PT, R7.reuse, R245, PT ;  /* 0x000000f50700720c */ /* 0x040fe40003f06270 */
[C---:B------:R-:W-:Y:S02]  /*109b0*/  ISETP.GE.AND P3, PT, R7.reuse, R243, PT ;  /* 0x000000f30700720c */ /* 0x040fe40003f66270 */
[C---:B------:R-:W-:Y:S02]  /*109c0*/  ISETP.GE.OR P0, PT, R7.reuse, R244, !P0 ;  /* 0x000000f40700720c */ /* 0x040fe40004706670 */
[----:B------:R-:W-:Y:S02]  /*109d0*/  ISETP.GE.OR P3, PT, R7, R242, !P3 ;  /* 0x000000f20700720c */ /* 0x000fe40005f66670 */
[----:B------:R-:W-:Y:S02]  /*109e0*/  IADD3 R7, R10, 0x11, RZ ;  /* 0x000000110a077810 */ /* 0x000fe40007ffe0ff */
[-C--:B------:R-:W-:Y:S02]  /*109f0*/  ISETP.GE.OR P2, PT, R6, R244.reuse, !P2 ;  /* 0x000000f40600720c */ /* 0x080fe40005746670 */
[C---:B------:R-:W-:Y:S02]  /*10a00*/  IADD3 R11, R10.reuse, 0x18, RZ ;  /* 0x000000180a0b7810 */ /* 0x040fe40007ffe0ff */
[----:B------:R-:W-:Y:S02]  /*10a10*/  FSEL R171, R171, -INF , !P5 ;  /* 0xff800000abab7808 */ /* 0x000fe40006800000 */
[-C--:B------:R-:W-:Y:S02]  /*10a20*/  ISETP.GE.AND P5, PT, R7, R245.reuse, PT ;  /* 0x000000f50700720c */ /* 0x080fe40003fa6270 */
[----:B------:R-:W-:Y:S02]  /*10a30*/  FSEL R193, R193, -INF , !P2 ;  /* 0xff800000c1c17808 */ /* 0x000fe40005000000 */
[-C--:B------:R-:W-:Y:S02]  /*10a40*/  ISETP.GE.AND P2, PT, R11, R245.reuse, PT ;  /* 0x000000f50b00720c */ /* 0x080fe40003f46270 */
[-C--:B------:R-:W-:Y:S02]  /*10a50*/  ISETP.GE.OR P5, PT, R7, R244.reuse, !P5 ;  /* 0x000000f40700720c */ /* 0x080fe40006fa6670 */
[C---:B------:R-:W-:Y:S02]  /*10a60*/  IADD3 R14, R10.reuse, 0x19, RZ ;  /* 0x000000190a0e7810 */ /* 0x040fe40007ffe0ff */
[----:B------:R-:W-:Y:S02]  /*10a70*/  IADD3 R13, R10, 0x20, RZ ;  /* 0x000000200a0d7810 */ /* 0x000fe40007ffe0ff */
[-C--:B------:R-:W-:Y:S02]  /*10a80*/  ISETP.GE.OR P2, PT, R11, R244.reuse, !P2 ;  /* 0x000000f40b00720c */ /* 0x080fe40005746670 */
[----:B------:R-:W-:Y:S02]  /*10a90*/  FSEL R194, R194, -INF , !P5 ;  /* 0xff800000c2c27808 */ /* 0x000fe40006800000 */
[----:B------:R-:W-:Y:S02]  /*10aa0*/  FSEL R195, R195, -INF , !P2 ;  /* 0xff800000c3c37808 */ /* 0x000fe40005000000 */
[-C--:B------:R-:W-:Y:S02]  /*10ab0*/  ISETP.GE.AND P2, PT, R13, R245.reuse, PT ;  /* 0x000000f50d00720c */ /* 0x080fe40003f46270 */
[----:B------:R-:W-:Y:S02]  /*10ac0*/  ISETP.GE.AND P5, PT, R14, R245, PT ;  /* 0x000000f50e00720c */ /* 0x000fe40003fa6270 */
[----:B------:R-:W-:Y:S02]  /*10ad0*/  FSEL R8, R165, -INF , !P4 ;  /* 0xff800000a5087808 */ /* 0x000fe40006000000 */
[----:B------:R-:W-:Y:S02]  /*10ae0*/  IADD3 R12, R10, 0x21, RZ ;  /* 0x000000210a0c7810 */ /* 0x000fe40007ffe0ff */
[CC--:B------:R-:W-:Y:S02]  /*10af0*/  ISETP.GE.OR P2, PT, R13.reuse, R244.reuse, !P2 ;  /* 0x000000f40d00720c */ /* 0x0c0fe40005746670 */
[-C--:B------:R-:W-:Y:S02]  /*10b00*/  ISETP.GE.AND P4, PT, R13, R243.reuse, PT ;  /* 0x000000f30d00720c */ /* 0x080fe40003f86270 */
[----:B------:R-:W-:Y:S02]  /*10b10*/  ISETP.GE.OR P5, PT, R14, R244, !P5 ;  /* 0x000000f40e00720c */ /* 0x000fe40006fa6670 */
[----:B------:R-:W-:Y:S02]  /*10b20*/  FSEL R169, R169, -INF , !P1 ;  /* 0xff800000a9a97808 */ /* 0x000fe40004800000 */
[----:B------:R-:W-:Y:S02]  /*10b30*/  FSEL R196, R5, -INF , !P5 ;  /* 0xff80000005c47808 */ /* 0x000fe40006800000 */
[----:B------:R-:W-:Y:S02]  /*10b40*/  FSEL R5, R164, -INF , !P3 ;  /* 0xff800000a4057808 */ /* 0x000fe40005800000 */
[----:B------:R-:W-:Y:S02]  /*10b50*/  ISETP.GE.OR P4, PT, R13, R242, !P4 ;  /* 0x000000f20d00720c */ /* 0x000fe40006786670 */
[----:B------:R-:W-:Y:S02]  /*10b60*/  FMNMX.FTZ R13, R168, R2, !PT ;  /* 0x00000002a80d7209 */ /* 0x000fe40007810000 */
[----:B------:R-:W-:Y:S02]  /*10b70*/  ISETP.GE.AND P3, PT, R12, R243, PT ;  /* 0x000000f30c00720c */ /* 0x000fe40003f66270 */
[----:B------:R-:W-:Y:S02]  /*10b80*/  FSEL R252, R252, -INF , !P2 ;  /* 0xff800000fcfc7808 */ /* 0x000fe40005000000 */
[----:B------:R-:W-:Y:S02]  /*10b90*/  ISETP.GE.AND P2, PT, R12, R245, PT ;  /* 0x000000f50c00720c */ /* 0x000fe40003f46270 */
[----:B------:R-:W-:Y:S02]  /*10ba0*/  ISETP.GE.AND P1, PT, R6, R243, PT ;  /* 0x000000f30600720c */ /* 0x000fe40003f26270 */
[C---:B------:R-:W-:Y:S02]  /*10bb0*/  ISETP.GE.OR P2, PT, R12.reuse, R244, !P2 ;  /* 0x000000f40c00720c */ /* 0x040fe40005746670 */
[-C--:B------:R-:W-:Y:S02]  /*10bc0*/  ISETP.GE.OR P3, PT, R12, R242.reuse, !P3 ;  /* 0x000000f20c00720c */ /* 0x080fe40005f66670 */
[----:B------:R-:W-:Y:S02]  /*10bd0*/  FMNMX.FTZ R12, R169, R13, !PT ;  /* 0x0000000da90c7209 */ /* 0x000fe40007810000 */
[----:B------:R-:W-:Y:S02]  /*10be0*/  ISETP.GE.OR P1, PT, R6, R242, !P1 ;  /* 0x000000f20600720c */ /* 0x000fe40004f26670 */
[----:B------:R-:W-:Y:S02]  /*10bf0*/  FSEL R6, R172, -INF , !P0 ;  /* 0xff800000ac067808 */ /* 0x000fe40004000000 */
[----:B------:R-:W-:Y:S02]  /*10c00*/  FMNMX.FTZ R12, R171, R12, !PT ;  /* 0x0000000cab0c7209 */ /* 0x000fe40007810000 */
[CC--:B------:R-:W-:Y:S02]  /*10c10*/  ISETP.GE.AND P0, PT, R7.reuse, R243.reuse, PT ;  /* 0x000000f30700720c */ /* 0x0c0fe40003f06270 */
[----:B------:R-:W-:Y:S02]  /*10c20*/  FMNMX.FTZ R12, R6, R12, !PT ;  /* 0x0000000c060c7209 */ /* 0x000fe40007810000 */
[CC--:B------:R-:W-:Y:S02]  /*10c30*/  ISETP.GE.AND P5, PT, R14.reuse, R243.reuse, PT ;  /* 0x000000f30e00720c */ /* 0x0c0fe40003fa6270 */
[-C--:B------:R-:W-:Y:S02]  /*10c40*/  ISETP.GE.OR P0, PT, R7, R242.reuse, !P0 ;  /* 0x000000f20700720c */ /* 0x080fe40004706670 */
[----:B------:R-:W-:Y:S02]  /*10c50*/  FSEL R7, R3, -INF , !P6 ;  /* 0xff80000003077808 */ /* 0x000fe40007000000 */
[----:B------:R-:W-:Y:S02]  /*10c60*/  ISETP.GE.OR P5, PT, R14, R242, !P5 ;  /* 0x000000f20e00720c */ /* 0x000fe40006fa6670 */
[----:B------:R-:W-:Y:S02]  /*10c70*/  IADD3 R3, R10, 0x28, RZ ;  /* 0x000000280a037810 */ /* 0x000fe40007ffe0ff */
[----:B------:R-:W-:Y:S02]  /*10c80*/  FMNMX.FTZ R14, R193, R12, !PT ;  /* 0x0000000cc10e7209 */ /* 0x000fe40007810000 */
[----:B------:R-:W-:Y:S02]  /*10c90*/  ISETP.GE.AND P6, PT, R11, R243, PT ;  /* 0x000000f30b00720c */ /* 0x000fe40003fc6270 */
[----:B------:R-:W-:Y:S02]  /*10ca0*/  FSEL R207, R207, -INF , !P2 ;  /* 0xff800000cfcf7808 */ /* 0x000fe40005000000 */
[----:B------:R-:W-:Y:S02]  /*10cb0*/  ISETP.GE.AND P2, PT, R3, R245, PT ;  /* 0x000000f50300720c */ /* 0x000fe40003f46270 */
[----:B------:R-:W-:Y:S02]  /*10cc0*/  FMNMX.FTZ R14, R194, R14, !PT ;  /* 0x0000000ec20e7209 */ /* 0x000fe40007810000 */
[----:B------:R-:W-:Y:S02]  /*10cd0*/  ISETP.GE.OR P6, PT, R11, R242, !P6 ;  /* 0x000000f20b00720c */ /* 0x000fe400077c6670 */
[----:B------:R-:W-:Y:S02]  /*10ce0*/  FMNMX.FTZ R13, R170, R0, !PT ;  /* 0x00000000aa0d7209 */ /* 0x000fe40007810000 */
[----:B------:R-:W-:Y:S02]  /*10cf0*/  IADD3 R11, R10, 0x29, RZ ;  /* 0x000000290a0b7810 */ /* 0x000fe40007ffe0ff */
[----:B------:R-:W-:Y:S02]  /*10d00*/  ISETP.GE.OR P2, PT, R3, R244, !P2 ;  /* 0x000000f40300720c */ /* 0x000fe40005746670 */
[----:B------:R-:W-:Y:S02]  /*10d10*/  FMNMX.FTZ R14, R195, R14, !PT ;  /* 0x0000000ec30e7209 */ /* 0x000fe40007810000 */
[----:B------:R-:W-:Y:S02]  /*10d20*/  FMNMX.FTZ R13, R7, R13, !PT ;  /* 0x0000000d070d7209 */ /* 0x000fe40007810000 */
[----:B------:R-:W-:Y:S02]  /*10d30*/  FSEL R206, R206, -INF , !P2 ;  /* 0xff800000cece7808 */ /* 0x000fe40005000000 */
[C---:B------:R-:W-:Y:S02]  /*10d40*/  ISETP.GE.AND P2, PT, R11.reuse, R245, PT ;  /* 0x000000f50b00720c */ /* 0x040fe40003f46270 */
[----:B------:R-:W-:Y:S02]  /*10d50*/  FMNMX.FTZ R14, R196, R14, !PT ;  /* 0x0000000ec40e7209 */ /* 0x000fe40007810000 */
[----:B------:R-:W-:Y:S02]  /*10d60*/  FSEL R174, R174, -INF , !P0 ;  /* 0xff800000aeae7808 */ /* 0x000fe40004000000 */
[----:B------:R-:W-:Y:S02]  /*10d70*/  FMNMX.FTZ R13, R8, R13, !PT ;  /* 0x0000000d080d7209 */ /* 0x000fe40007810000 */
[C---:B------:R-:W-:Y:S02]  /*10d80*/  ISETP.GE.AND P0, PT, R11.reuse, R243, PT ;  /* 0x000000f30b00720c */ /* 0x040fe40003f06270 */
[----:B------:R-:W-:Y:S02]  /*10d90*/  ISETP.GE.OR P2, PT, R11, R244, !P2 ;  /* 0x000000f40b00720c */ /* 0x000fe40005746670 */
[----:B------:R-:W-:Y:S02]  /*10da0*/  IADD3 R12, R10, 0x30, RZ ;  /* 0x000000300a0c7810 */ /* 0x000fe40007ffe0ff */
[----:B------:R-:W-:Y:S02]  /*10db0*/  FMNMX.FTZ R14, R252, R14, !PT ;  /* 0x0000000efc0e7209 */ /* 0x000fe40007810000 */
[----:B------:R-:W-:Y:S02]  /*10dc0*/  FSEL R175, R175, -INF , !P1 ;  /* 0xff800000afaf7808 */ /* 0x000fe40004800000 */
[----:B------:R-:W-:Y:S02]  /*10dd0*/  FMNMX.FTZ R13, R5, R13, !PT ;  /* 0x0000000d050d7209 */ /* 0x000fe40007810000 */
[----:B------:R-:W-:Y:S02]  /*10de0*/  FMNMX.FTZ R14, R207, R14, !PT ;  /* 0x0000000ecf0e7209 */ /* 0x000fe40007810000 */
[----:B------:R-:W-:Y:S02]  /*10df0*/  ISETP.GE.AND P1, PT, R3, R243, PT ;  /* 0x000000f30300720c */ /* 0x000fe40003f26270 */
[----:B------:R-:W-:Y:S02]  /*10e00*/  ISETP.GE.OR P0, PT, R11, R242, !P0 ;  /* 0x000000f20b00720c */ /* 0x000fe40004706670 */
[----:B------:R-:W-:Y:S02]  /*10e10*/  IADD3 R11, R10, 0x31, RZ ;  /* 0x000000310a0b7810 */ /* 0x000fe40007ffe0ff */
[----:B------:R-:W-:Y:S02]  /*10e20*/  FSEL R205, R205, -INF , !P2 ;  /* 0xff800000cdcd7808 */ /* 0x000fe40005000000 */
[----:B------:R-:W-:Y:S02]  /*10e30*/  ISETP.GE.AND P2, PT, R12, R245, PT ;  /* 0x000000f50c00720c */ /* 0x000fe40003f46270 */
[----:B------:R-:W-:Y:S02]  /*10e40*/  FSEL R173, R173, -INF , !P6 ;  /* 0xff800000adad7808 */ /* 0x000fe40007000000 */
[----:B------:R-:W-:Y:S02]  /*10e50*/  FSEL R172, R4, -INF , !P5 ;  /* 0xff80000004ac7808 */ /* 0x000fe40006800000 */
[----:B------:R-:W-:Y:S02]  /*10e60*/  FMNMX.FTZ R4, R175, R13, !PT ;  /* 0x0000000daf047209 */ /* 0x000fe40007810000 */
[-C--:B------:R-:W-:Y:S02]  /*10e70*/  ISETP.GE.AND P6, PT, R11, R245.reuse, PT ;  /* 0x000000f50b00720c */ /* 0x080fe40003fc6270 */
[----:B------:R-:W-:Y:S02]  /*10e80*/  FMNMX.FTZ R13, R206, R14, !PT ;  /* 0x0000000ece0d7209 */ /* 0x000fe40007810000 */
[----:B------:R-:W-:Y:S02]  /*10e90*/  ISETP.GE.OR P1, PT, R3, R242, !P1 ;  /* 0x000000f20300720c */ /* 0x000fe40004f26670 */
[----:B------:R-:W-:Y:S02]  /*10ea0*/  IADD3 R3, R10, 0x38, RZ ;  /* 0x000000380a037810 */ /* 0x000fe40007ffe0ff */
[----:B------:R-:W-:Y:S02]  /*10eb0*/  ISETP.GE.OR P2, PT, R12, R244, !P2 ;  /* 0x000000f40c00720c */ /* 0x000fe40005746670 */
[----:B------:R-:W-:Y:S02]  /*10ec0*/  FMNMX.FTZ R4, R174, R4, !PT ;  /* 0x00000004ae047209 */ /* 0x000fe40007810000 */
[----:B------:R-:W-:Y:S02]  /*10ed0*/  IADD3 R10, R10, 0x39, RZ ;  /* 0x000000390a0a7810 */ /* 0x000fe40007ffe0ff */
[----:B------:R-:W-:Y:S02]  /*10ee0*/  ISETP.GE.OR P6, PT, R11, R244, !P6 ;  /* 0x000000f40b00720c */ /* 0x000fe400077c6670 */
[----:B------:R-:W-:Y:S02]  /*10ef0*/  FSEL R192, R192, -INF , !P2 ;  /* 0xff800000c0c07808 */ /* 0x000fe40005000000 */
[----:B------:R-:W-:Y:S02]  /*10f00*/  ISETP.GE.AND P2, PT, R3, R245, PT ;  /* 0x000000f50300720c */ /* 0x000fe40003f46270 */
[----:B------:R-:W-:Y:S02]  /*10f10*/  FMNMX.FTZ R13, R205, R13, !PT ;  /* 0x0000000dcd0d7209 */ /* 0x000fe40007810000 */
[----:B------:R-:W-:Y:S02]  /*10f20*/  FMNMX.FTZ R4, R173, R4, !PT ;  /* 0x00000004ad047209 */ /* 0x000fe40007810000 */
[----:B------:R-:W-:Y:S02]  /*10f30*/  ISETP.GE.AND P5, PT, R10, R245, PT ;  /* 0x000000f50a00720c */ /* 0x000fe40003fa6270 */
[----:B------:R-:W-:Y:S02]  /*10f40*/  ISETP.GE.OR P2, PT, R3, R244, !P2 ;  /* 0x000000f40300720c */ /* 0x000fe40005746670 */
[----:B------:R-:W-:Y:S02]  /*10f50*/  FSEL R191, R191, -INF , !P6 ;  /* 0xff800000bfbf7808 */ /* 0x000fe40007000000 */
[----:B------:R-:W-:Y:S02]  /*10f60*/  FMNMX.FTZ R13, R192, R13, !PT ;  /* 0x0000000dc00d7209 */ /* 0x000fe40007810000 */
[----:B------:R-:W-:Y:S02]  /*10f70*/  FMNMX.FTZ R4, R172, R4, !PT ;  /* 0x00000004ac047209 */ /* 0x000fe40007810000 */
[----:B------:R-:W-:Y:S02]  /*10f80*/  ISETP.GE.OR P5, PT, R10, R244, !P5 ;  /* 0x000000f40a00720c */ /* 0x000fe40006fa6670 */
[----:B------:R-:W-:Y:S02]  /*10f90*/  FSEL R190, R190, -INF , !P2 ;  /* 0xff800000bebe7808 */ /* 0x000fe40005000000 */
[----:B------:R-:W-:Y:S02]  /*10fa0*/  FMNMX.FTZ R13, R191, R13, !PT ;  /* 0x0000000dbf0d7209 */ /* 0x000fe40007810000 */
[----:B------:R-:W-:Y:S02]  /*10fb0*/  FSEL R204, R204, -INF , !P4 ;  /* 0xff800000cccc7808 */ /* 0x000fe40006000000 */
[----:B------:R-:W-:Y:S02]  /*10fc0*/  FMNMX.FTZ R14, R190, R13, !PT ;  /* 0x0000000dbe0e7209 */ /* 0x000fe40007810000 */
[----:B------:R-:W-:Y:S02]  /*10fd0*/  FSEL R188, R188, -INF , !P5 ;  /* 0xff800000bcbc7808 */ /* 0x000fe40006800000 */
[----:B------:R-:W-:Y:S02]  /*10fe0*/  FMNMX.FTZ R4, R204, R4, !PT ;  /* 0x00000004cc047209 */ /* 0x000fe40007810000 */
[----:B------:R-:W-:Y:S02]  /*10ff0*/  FSEL R203, R203, -INF , !P3 ;  /* 0xff800000cbcb7808 */ /* 0x000fe40005800000 */
[-C--:B------:R-:W-:Y:S02]  /*11000*/  ISETP.GE.AND P2, PT, R12, R243.reuse, PT ;  /* 0x000000f30c00720c */ /* 0x080fe40003f46270 */
[----:B------:R-:W-:Y:S02]  /*11010*/  FMNMX.FTZ R13, R203, R4, !PT ;  /* 0x00000004cb0d7209 */ /* 0x000fe40007810000 */
[----:B------:R-:W-:Y:S02]  /*11020*/  FMNMX.FTZ R4, R188, R14, !PT ;  /* 0x0000000ebc047209 */ /* 0x000fe40007810000 */
[----:B------:R-:W-:Y:S02]  /*11030*/  FSEL R202, R202, -INF , !P1 ;  /* 0xff800000caca7808 */ /* 0x000fe40004800000 */
[-C--:B------:R-:W-:Y:S02]  /*11040*/  ISETP.GE.OR P2, PT, R12, R242.reuse, !P2 ;  /* 0x000000f20c00720c */ /* 0x080fe40005746670 */
[----:B------:R-:W1:Y:S01]  /*11050*/  SHFL.BFLY PT, R12, R4, 0x2, 0x1f ;  /* 0x0c401f00040c7f89 */ /* 0x000e6200000e0000 */
[----:B------:R-:W-:Y:S02]  /*11060*/  ISETP.GE.AND P1, PT, R11, R243, PT ;  /* 0x000000f30b00720c */ /* 0x000fe40003f26270 */
[----:B------:R-:W-:Y:S02]  /*11070*/  FSEL R201, R201, -INF , !P0 ;  /* 0xff800000c9c97808 */ /* 0x000fe40004000000 */
[----:B------:R-:W-:Y:S02]  /*11080*/  FMNMX.FTZ R13, R202, R13, !PT ;  /* 0x0000000dca0d7209 */ /* 0x000fe40007810000 */
[----:B------:R-:W-:Y:S02]  /*11090*/  FSEL R179, R179, -INF , !P2 ;  /* 0xff800000b3b37808 */ /* 0x000fe40005000000 */
[----:B------:R-:W-:Y:S02]  /*110a0*/  ISETP.GE.AND P0, PT, R3, R243, PT ;  /* 0x000000f30300720c */ /* 0x000fe40003f06270 */
[-C--:B------:R-:W-:Y:S02]  /*110b0*/  ISETP.GE.OR P1, PT, R11, R242.reuse, !P1 ;  /* 0x000000f20b00720c */ /* 0x080fe40004f26670 */
[----:B------:R-:W-:Y:S02]  /*110c0*/  FMNMX.FTZ R13, R201, R13, !PT ;  /* 0x0000000dc90d7209 */ /* 0x000fe40007810000 */
[-C--:B------:R-:W-:Y:S02]  /*110d0*/  ISETP.GE.OR P2, PT, R3, R242.reuse, !P0 ;  /* 0x000000f20300720c */ /* 0x080fe40004746670 */
[----:B------:R-:W-:Y:S02]  /*110e0*/  FMNMX.FTZ R13, R179, R13, !PT ;  /* 0x0000000db30d7209 */ /* 0x000fe40007810000 */
[----:B------:R-:W-:Y:S02]  /*110f0*/  ISETP.GE.AND P0, PT, R10, R243, PT ;  /* 0x000000f30a00720c */ /* 0x000fe40003f06270 */
[----:B------:R-:W-:Y:S02]  /*11100*/  FSEL R178, R178, -INF , !P1 ;  /* 0xff800000b2b27808 */ /* 0x000fe40004800000 */
[----:B------:R-:W-:Y:S02]  /*11110*/  ISETP.GE.OR P0, PT, R10, R242, !P0 ;  /* 0x000000f20a00720c */ /* 0x000fe40004706670 */
[----:B------:R-:W-:Y:S02]  /*11120*/  FMNMX.FTZ R3, R178, R13, !PT ;  /* 0x0000000db2037209 */ /* 0x000fe40007810000 */
[----:B------:R-:W-:Y:S02]  /*11130*/  FSEL R177, R177, -INF , !P2 ;  /* 0xff800000b1b17808 */ /* 0x000fe40005000000 */
[----:B------:R-:W-:Y:S02]  /*11140*/  FSEL R165, R9, -INF , !P0 ;  /* 0xff80000009a57808 */ /* 0x000fe40004000000 */
[----:B------:R-:W-:Y:S02]  /*11150*/  FMNMX.FTZ R3, R177, R3, !PT ;  /* 0x00000003b1037209 */ /* 0x000fe40007810000 */
[----:B-1----:R-:W-:Y:S02]  /*11160*/  FMNMX.FTZ R12, R4, R12, !PT ;  /* 0x0000000c040c7209 */ /* 0x002fe40007810000 */
[----:B------:R-:W-:Y:S03]  /*11170*/  FMNMX.FTZ R3, R165, R3, !PT ;  /* 0x00000003a5037209 */ /* 0x000fe60007810000 */
[----:B------:R-:W1:Y:S08]  /*11180*/  SHFL.BFLY PT, R164, R12, 0x1, 0x1f ;  /* 0x0c201f000ca47f89 */ /* 0x000e7000000e0000 */
[----:B------:R-:W2:Y:S01]  /*11190*/  SHFL.BFLY PT, R4, R3, 0x2, 0x1f ;  /* 0x0c401f0003047f89 */ /* 0x000ea200000e0000 */
[----:B-1----:R-:W-:Y:S07]  /*111a0*/  FMNMX.FTZ R164, R12, R164, !PT ;  /* 0x000000a40ca47209 */ /* 0x002fee0007810000 */
[----:B------:R-:W-:Y:S01]  /*111b0*/  LDSM.16.MT88.4 R12, [R228+0x10000] ;  /* 0x01000000e40c783b */ /* 0x000fe20000004200 */
[C---:B------:R-:W-:Y:S01]  /*111c0*/  FSETP.NEU.FTZ.AND P1, PT, R164.reuse, -INF , PT ;  /* 0xff800000a400780b */ /* 0x040fe20003f3d000 */
[----:B------:R-:W-:Y:S01]  /*111d0*/  FMUL.FTZ R189, R164, c[0x0][0x23c] ;  /* 0x00008f00a4bd7a20 */ /* 0x000fe20000410000 */
[----:B--2---:R-:W-:Y:S04]  /*111e0*/  FMNMX.FTZ R4, R3, R4, !PT ;  /* 0x0000000403047209 */ /* 0x004fe80007810000 */
[----:B------:R-:W-:Y:S01]  /*111f0*/  FSEL R189, R189, RZ, P1 ;  /* 0x000000ffbdbd7208 */ /* 0x000fe20000800000 */
[----:B------:R-:W1:Y:S04]  /*11200*/  SHFL.BFLY PT, R3, R4, 0x1, 0x1f ;  /* 0x0c201f0004037f89 */ /* 0x000e6800000e0000 */
[--C-:B------:R-:W-:Y:S02]  /*11210*/  FFMA.FTZ R186, R168, c[0x0][0x23c], -R189.reuse ;  /* 0x00008f00a8ba7a23 */ /* 0x100fe400000108bd */
[--C-:B------:R-:W-:Y:S02]  /*11220*/  FFMA.FTZ R180, R169, c[0x0][0x23c], -R189.reuse ;  /* 0x00008f00a9b47a23 */ /* 0x100fe400000108bd */
        /* <DEDUP_REMOVED lines=8> */
[----:B------:R-:W2:Y:S01]  /*112b0*/  MUFU.EX2 R180, R180 ;  /* 0x000000b400b47308 */ /* 0x000ea20000000800 */
[--C-:B------:R-:W-:Y:S02]  /*112c0*/  FFMA.FTZ R207, R207, c[0x0][0x23c], -R189.reuse ;  /* 0x00008f00cfcf7a23 */ /* 0x100fe400000108bd */
[--C-:B------:R-:W-:Y:S01]  /*112d0*/  FFMA.FTZ R206, R206, c[0x0][0x23c], -R189.reuse ;  /* 0x00008f00cece7a23 */ /* 0x100fe200000108bd */
[----:B-1----:R-:W-:Y:S01]  /*112e0*/  FMNMX.FTZ R3, R4, R3, !PT ;  /* 0x0000000304037209 */ /* 0x002fe20007810000 */
[--C-:B------:R-:W-:Y:S01]  /*112f0*/  FFMA.FTZ R205, R205, c[0x0][0x23c], -R189.reuse ;  /* 0x00008f00cdcd7a23 */ /* 0x100fe200000108bd */
[----:B------:R-:W-:Y:S01]  /*11300*/  FSEL R4, R164, RZ, P1 ;  /* 0x000000ffa4047208 */ /* 0x000fe20000800000 */
[--C-:B------:R-:W-:Y:S01]  /*11310*/  FFMA.FTZ R192, R192, c[0x0][0x23c], -R189.reuse ;  /* 0x00008f00c0c07a23 */ /* 0x100fe200000108bd */
[C---:B------:R-:W-:Y:S01]  /*11320*/  FSETP.NEU.FTZ.AND P0, PT, R3.reuse, -INF , PT ;  /* 0xff8000000300780b */ /* 0x040fe20003f1d000 */
[C---:B------:R-:W-:Y:S01]  /*11330*/  FMUL.FTZ R176, R3.reuse, c[0x0][0x23c] ;  /* 0x00008f0003b07a20 */ /* 0x040fe20000410000 */
[----:B------:R-:W-:Y:S01]  /*11340*/  MUFU.EX2 R185, R185 ;  /* 0x000000b900b97308 */ /* 0x000fe20000000800 */
[----:B------:R-:W-:Y:S01]  /*11350*/  FADD.FTZ R2, -R4, R2 ;  /* 0x0000000204027221 */ /* 0x000fe20000010100 */
[----:B------:R-:W-:Y:S01]  /*11360*/  FSEL R4, R3, RZ, P0 ;  /* 0x000000ff03047208 */ /* 0x000fe20000000000 */
[--C-:B------:R-:W-:Y:S01]  /*11370*/  FFMA.FTZ R191, R191, c[0x0][0x23c], -R189.reuse ;  /* 0x00008f00bfbf7a23 */ /* 0x100fe200000108bd */
[----:B------:R-:W-:Y:S01]  /*11380*/  FSEL R176, R176, RZ, P0 ;  /* 0x000000ffb0b07208 */ /* 0x000fe20000000000 */
[----:B------:R-:W-:Y:S01]  /*11390*/  FMUL.FTZ R2, R2, c[0x0][0x23c] ;  /* 0x00008f0002027a20 */ /* 0x000fe20000410000 */
[----:B------:R-:W-:Y:S01]  /*113a0*/  PLOP3.LUT P0, PT, PT, PT, UP2, 0x80, 0x0 ;  /* 0x000000000000781c */ /* 0x000fe20003f0f028 */
[----:B------:R-:W-:Y:S02]  /*113b0*/  FADD.FTZ R0, -R4, R0 ;  /* 0x0000000004007221 */ /* 0x000fe40000010100 */
[--C-:B------:R-:W-:Y:S01]  /*113c0*/  FFMA.FTZ R187, R170, c[0x0][0x23c], -R176.reuse ;  /* 0x00008f00aabb7a23 */ /* 0x100fe200000108b0 */
[----:B------:R-:W1:Y:S01]  /*113d0*/  MUFU.EX2 R184, R184 ;  /* 0x000000b800b87308 */ /* 0x000e620000000800 */
[--C-:B------:R-:W-:Y:S02]  /*113e0*/  FFMA.FTZ R183, R7, c[0x0][0x23c], -R176.reuse ;  /* 0x00008f0007b77a23 */ /* 0x100fe400000108b0 */
[--C-:B------:R-:W-:Y:S01]  /*113f0*/  FFMA.FTZ R182, R8, c[0x0][0x23c], -R176.reuse ;  /* 0x00008f0008b67a23 */ /* 0x100fe200000108b0 */
[----:B--2---:R-:W-:Y:S01]  /*11400*/  F2FP.BF16.PACK_AB R168, R180, R186 ;  /* 0x000000bab4a8723e */ /* 0x004fe200000010ff */
[--C-:B------:R-:W-:Y:S02]  /*11410*/  FFMA.FTZ R181, R5, c[0x0][0x23c], -R176.reuse ;  /* 0x00008f0005b57a23 */ /* 0x100fe400000108b0 */
[----:B------:R-:W-:Y:S02]  /*11420*/  FMUL.FTZ R0, R0, c[0x0][0x23c] ;  /* 0x00008f0000007a20 */ /* 0x000fe40000410000 */
[--C-:B------:R-:W-:Y:S01]  /*11430*/  FFMA.FTZ R197, R175, c[0x0][0x23c], -R176.reuse ;  /* 0x00008f00afc57a23 */ /* 0x100fe200000108b0 */
[----:B------:R-:W-:Y:S01]  /*11440*/  MUFU.EX2 R187, R187 ;  /* 0x000000bb00bb7308 */ /* 0x000fe20000000800 */
[--C-:B------:R-:W-:Y:S02]  /*11450*/  FFMA.FTZ R198, R174, c[0x0][0x23c], -R176.reuse ;  /* 0x00008f00aec67a23 */ /* 0x100fe400000108b0 */
[--C-:B------:R-:W-:Y:S02]  /*11460*/  FFMA.FTZ R200, R173, c[0x0][0x23c], -R176.reuse ;  /* 0x00008f00adc87a23 */ /* 0x100fe400000108b0 */
[--C-:B------:R-:W-:Y:S02]  /*11470*/  FFMA.FTZ R199, R172, c[0x0][0x23c], -R176.reuse ;  /* 0x00008f00acc77a23 */ /* 0x100fe400000108b0 */
[----:B------:R-:W-:Y:S01]  /*11480*/  LDSM.16.MT88.4 R172, [R226+0x14800] ;  /* 0x01480000e2ac783b */ /* 0x000fe20000004200 */
[--C-:B------:R-:W-:Y:S02]  /*11490*/  FFMA.FTZ R178, R178, c[0x0][0x23c], -R176.reuse ;  /* 0x00008f00b2b27a23 */ /* 0x100fe400000108b0 */
[----:B------:R-:W2:Y:S01]  /*114a0*/  MUFU.EX2 R183, R183 ;  /* 0x000000b700b77308 */ /* 0x000ea20000000800 */
[--C-:B------:R-:W-:Y:S02]  /*114b0*/  FFMA.FTZ R177, R177, c[0x0][0x23c], -R176.reuse ;  /* 0x00008f00b1b17a23 */ /* 0x100fe400000108b0 */
[--C-:B------:R-:W-:Y:S01]  /*114c0*/  FFMA.FTZ R204, R204, c[0x0][0x23c], -R176.reuse ;  /* 0x00008f00cccc7a23 */ /* 0x100fe200000108b0 */
[----:B-1----:R-:W-:Y:S01]  /*114d0*/  F2FP.BF16.PACK_AB R170, R184, R185 ;  /* 0x000000b9b8aa723e */ /* 0x002fe200000010ff */
[--C-:B------:R-:W-:Y:S02]  /*114e0*/  FFMA.FTZ R203, R203, c[0x0][0x23c], -R176.reuse ;  /* 0x00008f00cbcb7a23 */ /* 0x100fe400000108b0 */
[--C-:B------:R-:W-:Y:S02]  /*114f0*/  FFMA.FTZ R202, R202, c[0x0][0x23c], -R176.reuse ;  /* 0x00008f00caca7a23 */ /* 0x100fe400000108b0 */
[--C-:B------:R-:W-:Y:S01]  /*11500*/  FFMA.FTZ R201, R201, c[0x0][0x23c], -R176.reuse ;  /* 0x00008f00c9c97a23 */ /* 0x100fe200000108b0 */
[----:B------:R-:W-:Y:S01]  /*11510*/  MUFU.EX2 R182, R182 ;  /* 0x000000b600b67308 */ /* 0x000fe20000000800 */
[--C-:B------:R-:W-:Y:S02]  /*11520*/  FFMA.FTZ R190, R190, c[0x0][0x23c], -R189.reuse ;  /* 0x00008f00bebe7a23 */ /* 0x100fe400000108bd */
[----:B------:R-:W-:Y:S02]  /*11530*/  FFMA.FTZ R189, R188, c[0x0][0x23c], -R189 ;  /* 0x00008f00bcbd7a23 */ /* 0x000fe400000108bd */
[--C-:B------:R-:W-:Y:S02]  /*11540*/  FFMA.FTZ R188, R179, c[0x0][0x23c], -R176.reuse ;  /* 0x00008f00b3bc7a23 */ /* 0x100fe400000108b0 */
[----:B------:R-:W-:Y:S03]  /*11550*/  FFMA.FTZ R176, R165, c[0x0][0x23c], -R176 ;  /* 0x00008f00a5b07a23 */ /* 0x000fe600000108b0 */
[----:B------:R-:W1:Y:S01]  /*11560*/  MUFU.EX2 R181, R181 ;  /* 0x000000b500b57308 */ /* 0x000e620000000800 */
[----:B--2---:R-:W-:Y:S09]  /*11570*/  F2FP.BF16.PACK_AB R169, R183, R187 ;  /* 0x000000bbb7a9723e */ /* 0x004ff200000010ff */
[----:B------:R-:W2:Y:S10]  /*11580*/  MUFU.EX2 R2, R2 ;  /* 0x0000000200027308 */ /* 0x000eb40000000800 */
[----:B------:R-:W3:Y:S01]  /*11590*/  MUFU.EX2 R0, R0 ;  /* 0x0000000000007308 */ /* 0x000ee20000000800 */
[----:B-1----:R-:W-:Y:S09]  /*115a0*/  F2FP.BF16.PACK_AB R171, R181, R182 ;  /* 0x000000b6b5ab723e */ /* 0x002ff200000010ff */
[----:B------:R-:W-:Y:S01]  /*115b0*/  MUFU.EX2 R165, R176 ;  /* 0x000000b000a57308 */ /* 0x000fe20000000800 */
[C---:B--2---:R-:W-:Y:S02]  /*115c0*/  FMUL.FTZ R4, R2.reuse, R160 ;  /* 0x000000a002047220 */ /* 0x044fe40000410000 */
[C---:B------:R-:W-:Y:S02]  /*115d0*/  FMUL.FTZ R5, R2.reuse, R161 ;  /* 0x000000a102057220 */ /* 0x040fe40000410000 */
[C---:B------:R-:W-:Y:S02]  /*115e0*/  FMUL.FTZ R8, R2.reuse, R156 ;  /* 0x0000009c02087220 */ /* 0x040fe40000410000 */
[C---:B------:R-:W-:Y:S03]  /*115f0*/  FMUL.FTZ R9, R2.reuse, R157 ;  /* 0x0000009d02097220 */ /* 0x040fe60000410000 */
[----:B------:R-:W-:Y:S01]  /*11600*/  MUFU.EX2 R193, R193 ;  /* 0x000000c100c17308 */ /* 0x000fe20000000800 */
[----:B------:R-:W-:Y:S02]  /*11610*/  FMUL.FTZ R16, R2, R148 ;  /* 0x0000009402107220 */ /* 0x000fe40000410000 */
[C---:B---3--:R-:W-:Y:S02]  /*11620*/  FMUL.FTZ R6, R0.reuse, R162 ;  /* 0x000000a200067220 */ /* 0x048fe40000410000 */
[C---:B------:R-:W-:Y:S02]  /*11630*/  FMUL.FTZ R7, R0.reuse, R163 ;  /* 0x000000a300077220 */ /* 0x040fe40000410000 */
[----:B------:R-:W-:Y:S01]  /*11640*/  LDSM.16.MT88.4 R160, [R225+0x12800] ;  /* 0x01280000e1a0783b */ /* 0x000fe20000004200 */
[C---:B------:R-:W-:Y:S02]  /*11650*/  FMUL.FTZ R10, R0.reuse, R158 ;  /* 0x0000009e000a7220 */ /* 0x040fe40000410000 */
[----:B------:R-:W-:Y:S01]  /*11660*/  FMUL.FTZ R11, R0, R159 ;  /* 0x0000009f000b7220 */ /* 0x000fe20000410000 */
[----:B------:R-:W1:Y:S01]  /*11670*/  MUFU.EX2 R194, R194 ;  /* 0x000000c200c27308 */ /* 0x000e620000000800 */
[C---:B------:R-:W-:Y:S03]  /*11680*/  HMMA.16816.F32.BF16 R4, R168.reuse, R12, R4 ;  /* 0x0000000ca804723c */ /* 0x040fe60000041804 */
        /* <DEDUP_REMOVED lines=39> */
[----:B------:R-:W1:Y:S01]  /*11900*/  LDSM.16.MT88.4 R136, [R226+0x12000] ;  /* 0x01200000e288783b */ /* 0x000e620000004200 */
[----:B------:R-:W-:Y:S02]  /*11910*/  FMUL.FTZ R35, R0, R135 ;  /* 0x0000008700237220 */ /* 0x000fe40000410000 */
[C---:B------:R-:W-:Y:S02]  /*11920*/  FMUL.FTZ R36, R2.reuse, R36 ;  /* 0x0000002402247220 */ /* 0x040fe40000410000 */
[C---:B--2---:R-:W-:Y:S01]  /*11930*/  HMMA.16816.F32.BF16 R28, R168.reuse, R152, R28 ;  /* 0x00000098a81c723c */ /* 0x044fe2000004181c */
[----:B------:R-:W-:Y:S02]  /*11940*/  MUFU.EX2 R207, R207 ;  /* 0x000000cf00cf7308 */ /* 0x000fe40000000800 */
[----:B------:R-:W2:Y:S01]  /*11950*/  LDSM.16.MT88.4 R132, [R225+0x12000] ;  /* 0x01200000e184783b */ /* 0x000ea20000004200 */
        /* <DEDUP_REMOVED lines=21> */
[C---:B-1----:R-:W-:Y:S01]  /*11ab0*/  HMMA.16816.F32.BF16 R44, R168.reuse, R136, R44 ;  /* 0x00000088a82c723c */ /* 0x042fe2000004182c */
[----:B------:R-:W-:Y:S02]  /*11ac0*/  MUFU.EX2 R203, R203 ;  /* 0x000000cb00cb7308 */ /* 0x000fe40000000800 */
[C---:B------:R-:W-:Y:S02]  /*11ad0*/  FMUL.FTZ R50, R0.reuse, R50 ;  /* 0x0000003200327220 */ /* 0x040fe40000410000 */
[----:B------:R-:W-:Y:S02]  /*11ae0*/  FMUL.FTZ R51, R0, R51 ;  /* 0x0000003300337220 */ /* 0x000fe40000410000 */
[C---:B------:R-:W-:Y:S02]  /*11af0*/  FMUL.FTZ R52, R2.reuse, R52 ;  /* 0x0000003402347220 */ /* 0x040fe40000410000 */
[----:B------:R-:W-:Y:S02]  /*11b00*/  FMUL.FTZ R53, R2, R53 ;  /* 0x0000003502357220 */ /* 0x000fe40000410000 */
[----:B------:R-:W-:Y:S01]  /*11b10*/  MUFU.EX2 R202, R202 ;  /* 0x000000ca00ca7308 */ /* 0x000fe20000000800 */
[C---:B------:R-:W-:Y:S01]  /*11b20*/  HMMA.16816.F32.BF16 R48, R168.reuse, R138, R48 ;  /* 0x0000008aa830723c */ /* 0x040fe20000041830 */
[----:B------:R-:W1:Y:S02]  /*11b30*/  LDSM.16.MT88.4 R136, [R228+0x14000] ;  /* 0x01400000e488783b */ /* 0x000e640000004200 */
[C---:B------:R-:W-:Y:S02]  /*11b40*/  FMUL.FTZ R54, R0.reuse, R54 ;  /* 0x0000003600367220 */ /* 0x040fe40000410000 */
[----:B------:R-:W-:Y:S02]  /*11b50*/  FMUL.FTZ R55, R0, R55 ;  /* 0x0000003700377220 */ /* 0x000fe40000410000 */
[C---:B------:R-:W-:Y:S02]  /*11b60*/  FMUL.FTZ R56, R2.reuse, R56 ;  /* 0x0000003802387220 */ /* 0x040fe40000410000 */
[----:B------:R-:W-:Y:S01]  /*11b70*/  FMUL.FTZ R57, R2, R57 ;  /* 0x0000003902397220 */ /* 0x000fe20000410000 */
[----:B------:R-:W-:Y:S02]  /*11b80*/  MUFU.EX2 R201, R201 ;  /* 0x000000c900c97308 */ /* 0x000fe40000000800 */
[C---:B--2---:R-:W-:Y:S03]  /*11b90*/  HMMA.16816.F32.BF16 R52, R168.reuse, R132, R52 ;  /* 0x00000084a834723c */ /* 0x044fe60000041834 */
[C---:B------:R-:W-:Y:S02]  /*11ba0*/  FMUL.FTZ R58, R0.reuse, R58 ;  /* 0x0000003a003a7220 */ /* 0x040fe40000410000 */
[----:B------:R-:W-:Y:S02]  /*11bb0*/  FMUL.FTZ R59, R0, R59 ;  /* 0x0000003b003b7220 */ /* 0x000fe40000410000 */
[C---:B------:R-:W-:Y:S01]  /*11bc0*/  FMUL.FTZ R60, R2.reuse, R60 ;  /* 0x0000003c023c7220 */ /* 0x040fe20000410000 */
[----:B------:R-:W-:Y:S01]  /*11bd0*/  MUFU.EX2 R192, R192 ;  /* 0x000000c000c07308 */ /* 0x000fe20000000800 */
[----:B------:R-:W-:Y:S03]  /*11be0*/  FMUL.FTZ R61, R2, R61 ;  /* 0x0000003d023d7220 */ /* 0x000fe60000410000 */
[C---:B------:R-:W-:Y:S01]  /*11bf0*/  HMMA.16816.F32.BF16 R56, R168.reuse, R134, R56 ;  /* 0x00000086a838723c */ /* 0x040fe20000041838 */
[----:B------:R-:W2:Y:S02]  /*11c00*/  LDSM.16.MT88.4 R132, [R226+0x14000] ;  /* 0x01400000e284783b */ /* 0x000ea40000004200 */
        /* <DEDUP_REMOVED lines=13> */
[----:B------:R-:W2:Y:S01]  /*11ce0*/  MUFU.EX2 R189, R189 ;  /* 0x000000bd00bd7308 */ /* 0x000ea20000000800 */
        /* <DEDUP_REMOVED lines=100> */
[C---:B-1----:R-:W-:Y:S05]  /*12330*/  HMMA.16816.F32.BF16 R4, R132.reuse, R136, R4 ;  /* 0x000000888404723c */ /* 0x042fea0000041804 */
        /* <DEDUP_REMOVED lines=174> */
.L_x_2380:
        /* <DEDUP_REMOVED lines=383> */
.L_x_2386:
[----:B---34-:R-:W-:Y:S05]  /*14610*/  BSYNC B0 ;  /* 0x0000000000007941 */ /* 0x018fea0003800000 */
.L_x_2385:
        /* <DEDUP_REMOVED lines=40> */
.L_x_2388:
[----:B------:R-:W-:Y:S05]  /*148a0*/  BSYNC B0 ;  /* 0x0000000000007941 */ /* 0x000fea0003800000 */
.L_x_2387:
        /* <DEDUP_REMOVED lines=22> */
.L_x_2390:
[----:B------:R-:W-:Y:S05]  /*14a10*/  BSYNC B0 ;  /* 0x0000000000007941 */ /* 0x000fea0003800000 */
.L_x_2389:
        /* <DEDUP_REMOVED lines=22> */
.L_x_2392:
[----:B------:R-:W-:Y:S05]  /*14b80*/  BSYNC B0 ;  /* 0x0000000000007941 */ /* 0x000fea0003800000 */
.L_x_2391:
        /* <DEDUP_REMOVED lines=23> */
.L_x_2393:
        /* <DEDUP_REMOVED lines=16> */
.L_x_8943:


//--------------------- .text._ZN5flash24flash_fwd_splitkv_kernelI23Flash_fwd_kernel_traitsILi256ELi64ELi64ELi4ELb0ELb0EN7cutlass10bfloat16_tE19Flash_kernel_traitsILi256ELi64ELi64ELi4ES3_EELb0ELb1ELb0ELb0ELb0ELb0ELb0ELb1EEEvNS_16Flash_fwd_paramsE --------------------------
	.section	.text._ZN5flash24flash_fwd_splitkv_kernelI23Flash_fwd_kernel_traitsILi256ELi64ELi64ELi4ELb0ELb0EN7cutlass10bfloat16_tE19Flash_kernel_traitsILi256ELi64ELi64ELi4ES3_EELb0ELb1ELb0ELb0ELb0ELb0ELb0ELb1EEEvNS_16Flash_fwd_paramsE,"ax",@progbits
	.sectioninfo	@"SHI_REGISTERS=255"
	.align	128
        .global         _ZN5flash24flash_fwd_splitkv_kernelI23Flash_fwd_kernel_traitsILi256ELi64ELi64ELi4ELb0ELb0EN7cutlass10bfloat16_tE19Flash_kernel_traitsILi256ELi64ELi64ELi4ES3_EELb0ELb1ELb0ELb0ELb0ELb0ELb0ELb1EEEvNS_16Flash_fwd_paramsE
        .type           _ZN5flash24flash_fwd_splitkv_kernelI23Flash_fwd_kernel_traitsILi256ELi64ELi64ELi4ELb0ELb0EN7cutlass10bfloat16_tE19Flash_kernel_traitsILi256ELi64ELi64ELi4ES3_EELb0ELb1ELb0ELb0ELb0ELb0ELb0ELb1EEEvNS_16Flash_fwd_paramsE,@function
        .size           _ZN5flash24flash_fwd_splitkv_kernelI23Flash_fwd_kernel_traitsILi256ELi64ELi64ELi4ELb0ELb0EN7cutlass10bfloat16_tE19Flash_kernel_traitsILi256ELi64ELi64ELi4ES3_EELb0ELb1ELb0ELb0ELb0ELb0ELb0ELb1EEEvNS_16Flash_fwd_paramsE,(.L_x_8881 - _ZN5flash24flash_fwd_splitkv_kernelI23Flash_fwd_kernel_traitsILi256ELi64ELi64ELi4ELb0ELb0EN7cutlass10bfloat16_tE19Flash_kernel_traitsILi256ELi64ELi64ELi4ES3_EELb0ELb1ELb0ELb0ELb0ELb0ELb0ELb1EEEvNS_16Flash_fwd_paramsE)
        .other          _ZN5flash24flash_fwd_splitkv_kernelI23Flash_fwd_kernel_traitsILi256ELi64ELi64ELi4ELb0ELb0EN7cutlass10bfloat16_tE19Flash_kernel_traitsILi256ELi64ELi64ELi4ES3_EELb0ELb1ELb0ELb0ELb0ELb0ELb0ELb1EEEvNS_16Flash_fwd_paramsE,@"STO_CUDA_ENTRY STV_DEFAULT"
_ZN5flash24flash_fwd_splitkv_kernelI23Flash_fwd_kernel_traitsILi256ELi64ELi64ELi4ELb0ELb0EN7cutlass10bfloat16_tE19Flash_kernel_traitsILi256ELi64ELi64ELi4ES3_EELb0ELb1ELb0ELb0ELb0ELb0ELb0ELb1EEEvNS_16Flash_fwd_paramsE:
.text._ZN5flash24flash_fwd_splitkv_kernelI23Flash_fwd_kernel_traitsILi256ELi64ELi64ELi4ELb0ELb0EN7cutlass10bfloat16_tE19Flash_kernel_traitsILi256ELi64ELi64ELi4ES3_EELb0ELb1ELb0ELb0ELb0ELb0ELb0ELb1EEEvNS_16Flash_fwd_paramsE:
[----:B------:R-:W-:Y:S02]  /*0000*/  MOV R1, c[0x0][0x28] ;  /* 0x00000a0000017a02 */ /* 0x000fe40000000f00 */
[----:B------:R-:W1:Y:S01]  /*0010*/  S2R R236, SR_CTAID.X ;  /* 0x0000000000ec7919 */ /* 0x000e620000002500 */
[----:B------:R-:W-:Y:S01]  /*0020*/  ULDC.64 UR4, c[0x0][0x40] ;  /* 0x0000100000047ab9 */ /* 0x000fe20000000a00 */
[----:B------:R-:W-:Y:S01]  /*0030*/  BSSY B4, `(.L_x_2394) ;  /* 0x0000007000047945 */ /* 0x000fe20003800000 */
[----:B------:R-:W-:Y:S01]  /*0040*/  UIADD3 UR4, UP0, UR4, 0x160, URZ ;  /* 0x0000016004047890 */ /* 0x000fe2000ff1e03f */
[----:B------:R-:W2:Y:S01]  /*0050*/  S2R R235, SR_CTAID.Y ;  /* 0x0000000000eb7919 */ /* 0x000ea20000002600 */
[----:B------:R-:W-:Y:S02]  /*0060*/  MOV R233, 0xa0 ;  /* 0x000000a000e97802 */ /* 0x000fe40000000f00 */
[----:B------:R-:W-:Y:S01]  /*0070*/  UIADD3.X UR5, URZ, UR5, URZ, UP0, !UPT ;  /* 0x000000053f057290 */ /* 0x000fe200087fe43f */
[----:B------:R-:W3:Y:S06]  /*0080*/  S2R R234, SR_CTAID.Z ;  /* 0x0000000000ea7919 */ /* 0x000eec0000002700 */
[----:B-123--:R-:W-:Y:S05]  /*0090*/  CALL.REL.NOINC `($_ZN5flash24flash_fwd_splitkv_kernelI23Flash_fwd_kernel_traitsILi256ELi64ELi64ELi4ELb0ELb0EN7cutlass10bfloat16_tE19Flash_kernel_traitsILi256ELi64ELi64ELi4ES3_EELb0ELb1ELb0ELb0ELb0ELb0ELb0ELb1EEEvNS_16Flash_fwd_paramsE$_ZN5flash30compute_attn_1rowblock_splitkvI23Flash_fwd_kernel_traitsILi256ELi64ELi64ELi4ELb0ELb0EN7cutlass10bfloat16_tE19Flash_kernel_traitsILi256ELi64ELi64ELi4ES3_EELb0ELb1ELb0ELb0ELb0ELb0ELb0ELb1ENS_16Flash_fwd_paramsEEEvRKT8_iiiii) ;  /* 0x0000002000007944 */ /* 0x00efea0003c00000 */
[----:B------:R-:W-:Y:S05]  /*00a0*/  BSYNC B4 ;  /* 0x0000000000047941 */ /* 0x000fea0003800000 */
.L_x_2394:
[----:B------:R-:W-:Y:S05]  /*00b0*/  EXIT ;  /* 0x000000000000794d */ /* 0x000fea0003800000 */
        .type           $_ZN5flash24flash_fwd_splitkv_kernelI23Flash_fwd_kernel_traitsILi256ELi64ELi64ELi4ELb0ELb0EN7cutlass10bfloat16_tE19Flash_kernel_traitsILi256ELi64ELi64ELi4ES3_EELb0ELb1ELb0ELb0ELb0ELb0ELb0ELb1EEEvNS_16Flash_fwd_paramsE$_ZN5flash30compute_attn_1rowblock_splitkvI23Flash_fwd_kernel_traitsILi256ELi64ELi64ELi4ELb0ELb0EN7cutlass10bfloat16_tE19Flash_kernel_traitsILi256ELi64ELi64ELi4ES3_EELb0ELb1ELb0ELb0ELb0ELb0ELb0ELb1ENS_16Flash_fwd_paramsEEEvRKT8_iiiii,@function
        .size           $_ZN5flash24flash_fwd_splitkv_kernelI23Flash_fwd_kernel_traitsILi256ELi64ELi64ELi4ELb0ELb0EN7cutlass10bfloat16_tE19Flash_kernel_traitsILi256ELi64ELi64ELi4ES3_EELb0ELb1ELb0ELb0ELb0ELb0ELb0ELb1EEEvNS_16Flash_fwd_paramsE$_ZN5flash30compute_attn_1rowblock_splitkvI23Flash_fwd_kernel_traitsILi256ELi64ELi64ELi4ELb0ELb0EN7cutlass10bfloat16_tE19Flash_kernel_traitsILi256ELi64ELi64ELi4ES3_EELb0ELb1ELb0ELb0ELb0ELb0ELb0ELb1ENS_16Flash_fwd_paramsEEEvRKT8_iiiii,($__internal_18_$__cuda_sm70_shflsync_bfly_p - $_ZN5flash24flash_fwd_splitkv_kernelI23Flash_fwd_kernel_traitsILi256ELi64ELi64ELi4ELb0ELb0EN7cutlass10bfloat16_tE19Flash_kernel_traitsILi256ELi64ELi64ELi4ES3_EELb0ELb1ELb0ELb0ELb0ELb0ELb0ELb1EEEvNS_16Flash_fwd_paramsE$_ZN5flash30compute_attn_1rowblock_splitkvI23Flash_fwd_kernel_traitsILi256ELi64ELi64ELi4ELb0ELb0EN7cutlass10bfloat16_tE19Flash_kernel_traitsILi256ELi64ELi64ELi4ES3_EELb0ELb1ELb0ELb0ELb0ELb0ELb0ELb1ENS_16Flash_fwd_paramsEEEvRKT8_iiiii)
$_ZN5flash24flash_fwd_splitkv_kernelI23Flash_fwd_kernel_traitsILi256ELi64ELi64ELi4ELb0ELb0EN7cutlass10bfloat16_tE19Flash_kernel_traitsILi256ELi64ELi64ELi4ES3_EELb0ELb1ELb0ELb0ELb0ELb0ELb0ELb1EEEvNS_16Flash_fwd_paramsE$_ZN5flash30compute_attn_1rowblock_splitkvI23Flash_fwd_kernel_traitsILi256ELi64ELi64ELi4ELb0ELb0EN7cutlass10bfloat16_tE19Flash_kernel_traitsILi256ELi64ELi64ELi4ES3_EELb0ELb1ELb0ELb0ELb0ELb0ELb0ELb1ENS_16Flash_fwd_paramsEEEvRKT8_iiiii:
        /* <DEDUP_REMOVED lines=12> */
[----:B------:R-:W-:Y:S02]  /*0180*/  IMAD.MOV.U32 R15, RZ, RZ, -0x1 ;  /* 0xffffffffff0f7424 */ /* 0x000fe400078e00ff */
[----:B------:R-:W-:Y:S01]  /*0190*/  ISETP.NE.AND.EX P0, PT, R3, RZ, PT, P0 ;  /* 0x000000ff0300720c */ /* 0x000fe20003f05300 */
[----:B------:R-:W-:-:S12]  /*01a0*/  IMAD.WIDE R2, R235, 0x4, R2 ;  /* 0x00000004eb027825 */ /* 0x000fd800078e0202 */
[----:B------:R-:W-:Y:S05]  /*01b0*/  @!P0 BRA `(.L_x_2396) ;  /* 0x0000004000008947 */ /* 0x000fea0003800000 */
[----:B------:R-:W2:Y:S02]  /*01c0*/  LD.E.U8 R0, [R10.64+0x1b2] ;  /* 0x0001b2060a007980 */ /* 0x000ea4000c101100 */
[----:B--2---:R-:W-:-:S13]  /*01d0*/  ISETP.NE.AND P2, PT, R0, RZ, PT ;  /* 0x000000ff0000720c */ /* 0x004fda0003f45270 */
[----:B------:R-:W-:Y:S05]  /*01e0*/  @!P2 BRA `(.L_x_2396) ;  /* 0x000000100000a947 */ /* 0x000fea0003800000 */
[----:B------:R2:W5:Y:S02]  /*01f0*/  LD.E R15, [R2.64] ;  /* 0x00000006020f7980 */ /* 0x000564000c101900 */
.L_x_2396:
[----:B------:R-:W-:Y:S05]  /*0200*/  BSYNC B0 ;  /* 0x0000000000007941 */ /* 0x000fea0003800000 */
.L_x_2395:
[----:B------:R-:W3:Y:S04]  /*0210*/  LD.E.64 R20, [R10.64+0xf0] ;  /* 0x0000f0060a147980 */ /* 0x000ee8000c101b00 */
[----:B------:R-:W4:Y:S01]  /*0220*/  @P1 LD.E R237, [R4.64+0x4] ;  /* 0x0000040604ed1980 */ /* 0x000f22000c101900 */
[----:B------:R-:W-:Y:S01]  /*0230*/  IMAD.MOV.U32 R14, RZ, RZ, RZ ;  /* 0x000000ffff0e7224 */ /* 0x000fe200078e00ff */
[----:B---3--:R-:W-:-:S04]  /*0240*/  ISETP.NE.U32.AND P4, PT, R20, RZ, PT ;  /* 0x000000ff1400720c */ /* 0x008fc80003f85070 */
[----:B------:R-:W-:Y:S01]  /*0250*/  ISETP.NE.AND.EX P4, PT, R21, RZ, PT, P4 ;  /* 0x000000ff1500720c */ /* 0x000fe20003f85340 */
[----:B------:R-:W-:Y:S01]  /*0260*/  IMAD.WIDE R20, R235, 0x4, R20 ;  /* 0x00000004eb147825 */ /* 0x000fe200078e0214 */
[----:B----45:R-:W-:-:S06]  /*0270*/  @P1 IADD3 R237, -R238, R237, RZ ;  /* 0x000000edeeed1210 */ /* 0x030fcc0007ffe1ff */
[----:B------:R3:W5:Y:S05]  /*0280*/  @!P1 LD.E R237, [R10.64+0xb4] ;  /* 0x0000b4060aed9980 */ /* 0x00076a000c101900 */
[----:B------:R3:W5:Y:S01]  /*0290*/  @P4 LD.E R14, [R20.64] ;  /* 0x00000006140e4980 */ /* 0x000762000c101900 */
[----:B------:R-:W-:Y:S01]  /*02a0*/  BSSY B0, `(.L_x_2397) ;  /* 0x0000009000007945 */ /* 0x000fe20003800000 */
[----:B------:R-:W-:Y:S05]  /*02b0*/  @!P0 BRA `(.L_x_2398) ;  /* 0x0000006000008947 */ /* 0x000fea0003800000 */
[----:B------:R-:W4:Y:S02]  /*02c0*/  LD.E.U8 R0, [R10.64+0x1b2] ;  /* 0x0001b2060a007980 */ /* 0x000f24000c101100 */
[----:B----4-:R-:W-:-:S13]  /*02d0*/  ISETP.NE.AND P0, PT, R0, RZ, PT ;  /* 0x000000ff0000720c */ /* 0x010fda0003f05270 */
[----:B------:R-:W4:Y:S02]  /*02e0*/  @P0 LD.E R61, [R2.64+0x4] ;  /* 0x00000406023d0980 */ /* 0x000f24000c101900 */
[----:B----4-:R-:W-:-:S06]  /*02f0*/  @P0 IADD3 R61, R61, -R15, RZ ;  /* 0x8000000f3d3d0210 */ /* 0x010fcc0007ffe0ff */
[----:B------:R4:W5:Y:S01]  /*0300*/  @!P0 LD.E R61, [R2.64] ;  /* 0x00000006023d8980 */ /* 0x000962000c101900 */
[----:B------:R-:W-:Y:S05]  /*0310*/  BRA `(.L_x_2399) ;  /* 0x0000001000007947 */ /* 0x000fea0003800000 */
.L_x_2398:
[----:B------:R4:W5:Y:S02]  /*0320*/  LD.E R61, [R10.64+0xb8] ;  /* 0x0000b8060a3d7980 */ /* 0x000964000c101900 */
.L_x_2399:
[----:B------:R-:W-:Y:S05]  /*0330*/  BSYNC B0 ;  /* 0x0000000000007941 */ /* 0x000fea0003800000 */
.L_x_2397:
[----:B--2-4-:R-:W2:Y:S01]  /*0340*/  LD.E.64 R2, [R10.64+0xf8] ;  /* 0x0000f8060a027980 */ /* 0x014ea2000c101b00 */
[----:B------:R-:W-:Y:S01]  /*0350*/  BSSY B1, `(.L_x_2400) ;  /* 0x0000012000017945 */ /* 0x000fe20003800000 */
[----:B-----5:R-:W-:Y:S01]  /*0360*/  IMAD.IADD R61, R61, 0x1, -R14 ;  /* 0x000000013d3d7824 */ /* 0x020fe200078e0a0e */
[----:B--2---:R-:W-:-:S04]  /*0370*/  ISETP.NE.U32.AND P0, PT, R2, RZ, PT ;  /* 0x000000ff0200720c */ /* 0x004fc80003f05070 */
[----:B------:R-:W-:-:S13]  /*0380*/  ISETP.NE.AND.EX P0, PT, R3, RZ, PT, P0 ;  /* 0x000000ff0300720c */ /* 0x000fda0003f05300 */
[----:B------:R-:W-:Y:S05]  /*0390*/  @!P0 BRA `(.L_x_2401) ;  /* 0x0000004000008947 */ /* 0x000fea0003800000 */
[----:B------:R-:W-:-:S06]  /*03a0*/  IMAD.WIDE R52, R235, 0x4, R2 ;  /* 0x00000004eb347825 */ /* 0x000fcc00078e0202 */
[----:B------:R-:W2:Y:S02]  /*03b0*/  LD.E R52, [R52.64] ;  /* 0x0000000634347980 */ /* 0x000ea4000c101900 */
[----:B--2---:R-:W-:Y:S01]  /*03c0*/  IADD3 R52, R52, -R14, RZ ;  /* 0x8000000e34347210 */ /* 0x004fe20007ffe0ff */
[----:B------:R-:W-:Y:S05]  /*03d0*/  BRA `(.L_x_2402) ;  /* 0x0000009000007947 */ /* 0x000fea0003800000 */
.L_x_2401:
[----:B------:R-:W2:Y:S01]  /*03e0*/  LD.E.64 R2, [R10.64+0x108] ;  /* 0x000108060a027980 */ /* 0x000ea2000c101b00 */
[----:B------:R-:W-:Y:S01]  /*03f0*/  BSSY B0, `(.L_x_2403) ;  /* 0x0000006000007945 */ /* 0x000fe20003800000 */
[----:B------:R-:W-:Y:S01]  /*0400*/  IMAD.MOV.U32 R52, RZ, RZ, RZ ;  /* 0x000000ffff347224 */ /* 0x000fe200078e00ff */
[----:B--2---:R-:W-:-:S04]  /*0410*/  ISETP.NE.U32.AND P0, PT, R2, RZ, PT ;  /* 0x000000ff0200720c */ /* 0x004fc80003f05070 */
[----:B------:R-:W-:-:S13]  /*0420*/  ISETP.NE.AND.EX P0, PT, R3, RZ, PT, P0 ;  /* 0x000000ff0300720c */ /* 0x000fda0003f05300 */
[----:B------:R-:W-:Y:S05]  /*0430*/  @!P0 BRA `(.L_x_2404) ;  /* 0x0000001000008947 */ /* 0x000fea0003800000 */
[----:B------:R2:W5:Y:S02]  /*0440*/  LD.E R52, [R10.64+0xbc] ;  /* 0x0000bc060a347980 */ /* 0x000564000c101900 */
.L_x_2404:
[----:B------:R-:W-:Y:S05]  /*0450*/  BSYNC B0 ;  /* 0x0000000000007941 */ /* 0x000fea0003800000 */
.L_x_2403:
[----:B-----5:R-:W-:Y:S02]  /*0460*/  IADD3 R52, R61, R52, RZ ;  /* 0x000000343d347210 */ /* 0x020fe40007ffe0ff */
.L_x_2402:
[----:B------:R-:W-:Y:S05]  /*0470*/  BSYNC B1 ;  /* 0x0000000000017941 */ /* 0x000fea0003800000 */
.L_x_2400:
[----:B------:R-:W-:Y:S01]  /*0480*/  IMAD.SHL.U32 R54, R236, 0x40, RZ ;  /* 0x00000040ec367824 */ /* 0x000fe200078e00ff */
[----:B------:R-:W-:Y:S01]  /*0490*/  MOV R2, R233 ;  /* 0x000000e900027202 */ /* 0x000fe20000000f00 */
[----:B------:R-:W-:-:S03]  /*04a0*/  IMAD.MOV.U32 R3, RZ, RZ, 0x0 ;  /* 0x00000000ff037424 */ /* 0x000fc600078e00ff */
[----:B------:R-:W-:-:S13]  /*04b0*/  ISETP.GT.AND P0, PT, R237, R54, PT ;  /* 0x00000036ed00720c */ /* 0x000fda0003f04270 */
[----:B------:R-:W-:Y:S05]  /*04c0*/  @!P0 RET.REL.NODEC R2 `(_ZN5flash24flash_fwd_splitkv_kernelI23Flash_fwd_kernel_traitsILi256ELi64ELi64ELi4ELb0ELb0EN7cutlass10bfloat16_tE19Flash_kernel_traitsILi256ELi64ELi64ELi4ES3_EELb0ELb1ELb0ELb0ELb0ELb0ELb0ELb1EEEvNS_16Flash_fwd_paramsE) ;  /* 0xfffffb3002008950 */ /* 0x000fea0003c3ffff */
[----:B------:R-:W4:Y:S04]  /*04d0*/  LD.E R8, [R10.64+0xb8] ;  /* 0x0000b8060a087980 */ /* 0x000f28000c101900 */
[----:B-1----:R-:W5:Y:S04]  /*04e0*/  LD.E R5, [R10.64+0x184] ;  /* 0x000184060a057980 */ /* 0x002f68000c101900 */
[----:B--2---:R-:W2:Y:S01]  /*04f0*/  LD.E R0, [R10.64+0x188] ;  /* 0x000188060a007980 */ /* 0x004ea2000c101900 */
[C---:B------:R-:W-:Y:S02]  /*0500*/  IADD3 R6, R52.reuse, R54, -R237 ;  /* 0x0000003634067210 */ /* 0x040fe40007ffe8ed */
[----:B------:R-:W-:Y:S01]  /*0510*/  IADD3 R4, R52, 0x3f, RZ ;  /* 0x0000003f34047810 */ /* 0x000fe20007ffe0ff */
[----:B------:R-:W1:Y:S01]  /*0520*/  S2R R57, SR_TID.X ;  /* 0x0000000000397919 */ /* 0x000e620000002100 */
[----:B------:R-:W-:-:S02]  /*0530*/  IADD3 R2, -R237, 0x7f, R54 ;  /* 0x0000007fed027810 */ /* 0x000fc40007ffe136 */
[----:B------:R-:W-:-:S04]  /*0540*/  SHF.R.S32.HI R3, RZ, 0x1f, R4 ;  /* 0x0000001fff037819 */ /* 0x000fc80000011404 */
[----:B------:R-:W-:-:S04]  /*0550*/  LEA.HI R3, R3, R4, RZ, 0x6 ;  /* 0x0000000403037211 */ /* 0x000fc800078f30ff */
[----:B------:R-:W-:Y:S02]  /*0560*/  SHF.R.S32.HI R3, RZ, 0x6, R3 ;  /* 0x00000006ff037819 */ /* 0x000fe40000011403 */
[----:B----4-:R-:W-:Y:S01]  /*0570*/  IADD3 R8, R8, 0x3f, RZ ;  /* 0x0000003f08087810 */ /* 0x010fe20007ffe0ff */
[----:B-----5:R-:W-:-:S03]  /*0580*/  IMAD.IADD R5, R6, 0x1, -R5 ;  /* 0x0000000106057824 */ /* 0x020fc600078e0a05 */
[----:B------:R-:W-:Y:S02]  /*0590*/  SHF.R.S32.HI R7, RZ, 0x1f, R8 ;  /* 0x0000001fff077819 */ /* 0x000fe40000011408 */
[----:B--2---:R-:W-:Y:S02]  /*05a0*/  IADD3 R0, R0, R2, R52 ;  /* 0x0000000200007210 */ /* 0x004fe40007ffe034 */
[----:B------:R-:W-:Y:S02]  /*05b0*/  LEA.HI R6, R7, R8, RZ, 0x6 ;  /* 0x0000000807067211 */ /* 0x000fe400078f30ff */
[----:B------:R-:W-:Y:S02]  /*05c0*/  SHF.R.S32.HI R4, RZ, 0x1f, R5 ;  /* 0x0000001fff047819 */ /* 0x000fe40000011405 */
[----:B------:R-:W-:Y:S02]  /*05d0*/  SHF.R.S32.HI R2, RZ, 0x1f, R0 ;  /* 0x0000001fff027819 */ /* 0x000fe40000011400 */
[----:B------:R-:W-:-:S02]  /*05e0*/  SHF.R.S32.HI R6, RZ, 0x6, R6 ;  /* 0x00000006ff067819 */ /* 0x000fc40000011406 */
[----:B------:R-:W-:Y:S02]  /*05f0*/  LEA.HI R4, R4, R5, RZ, 0x6 ;  /* 0x0000000504047211 */ /* 0x000fe400078f30ff */
[----:B------:R-:W-:Y:S02]  /*0600*/  LEA.HI R2, R2, R0, RZ, 0x6 ;  /* 0x0000000002027211 */ /* 0x000fe400078f30ff */
[----:B------:R-:W-:Y:S02]  /*0610*/  IMNMX R3, R6, R3, PT ;  /* 0x0000000306037217 */ /* 0x000fe40003800200 */
[----:B------:R-:W-:Y:S02]  /*0620*/  SHF.R.S32.HI R4, RZ, 0x6, R4 ;  /* 0x00000006ff047819 */ /* 0x000fe40000011404 */
[----:B------:R-:W-:Y:S02]  /*0630*/  SHF.R.S32.HI R2, RZ, 0x6, R2 ;  /* 0x00000006ff027819 */ /* 0x000fe40000011402 */
[----:B------:R-:W-:-:S02]  /*0640*/  IMNMX R230, RZ, R4, !PT ;  /* 0x00000004ffe67217 */ /* 0x000fc40007800200 */
[----:B------:R-:W-:-:S04]  /*0650*/  IMNMX R165, R3, R2, PT ;  /* 0x0000000203a57217 */ /* 0x000fc80003800200 */
[----:B------:R-:W-:-:S13]  /*0660*/  ISETP.GE.AND P0, PT, R230, R165, PT ;  /* 0x000000a5e600720c */ /* 0x000fda0003f06270 */
[----:B------:R-:W-:Y:S05]  /*0670*/  @!P0 BRA `(.L_x_2405) ;  /* 0x0000099000008947 */ /* 0x000fea0003800000 */
[----:B-1----:R-:W-:Y:S01]  /*0680*/  ISETP.NE.AND P0, PT, R238, -0x1, PT ;  /* 0xffffffffee00780c */ /* 0x002fe20003f05270 */
[----:B------:R1:W2:Y:S04]  /*0690*/  LD.E.64 R4, [R10.64+0x88] ;  /* 0x000088060a047980 */ /* 0x0002a8000c101b00 */
[----:B------:R1:W4:Y:S04]  /*06a0*/  LD.E.64 R14, [R10.64+0x90] ;  /* 0x000090060a0e7980 */ /* 0x000328000c101b00 */
[----:B---3--:R1:W3:Y:S04]  /*06b0*/  LD.E R12, [R10.64+0x60] ;  /* 0x000060060a0c7980 */ /* 0x0082e8000c101900 */
[----:B------:R1:W3:Y:S04]  /*06c0*/  @!P0 LD.E.64 R20, [R10.64+0x80] ;  /* 0x000080060a148980 */ /* 0x0002e8000c101b00 */
[----:B------:R1:W4:Y:S04]  /*06d0*/  LD.E R7, [R10.64+0xb4] ;  /* 0x0000b4060a077980 */ /* 0x000328000c101900 */
[----:B------:R1:W5:Y:S04]  /*06e0*/  LD.E R0, [R10.64+0xc0] ;  /* 0x0000c0060a007980 */ /* 0x000368000c101900 */
[----:B------:R1:W5:Y:S04]  /*06f0*/  LD.E.64 R2, [R10.64+0x70] ;  /* 0x000070060a027980 */ /* 0x000368000c101b00 */
[----:B-1----:R-:W5:Y:S01]  /*0700*/  LD.E.64 R10, [R10.64+0xa0] ;  /* 0x0000a0060a0a7980 */ /* 0x002f62000c101b00 */
[----:B------:R-:W-:-:S04]  /*0710*/  SHF.R.S32.HI R6, RZ, 0x1f, R57 ;  /* 0x0000001fff067819 */ /* 0x000fc80000011439 */
[----:B------:R-:W-:-:S04]  /*0720*/  LEA.HI R6, R6, R57, RZ, 0x3 ;  /* 0x0000003906067211 */ /* 0x000fc800078f18ff */
[----:B------:R-:W-:Y:S02]  /*0730*/  LOP3.LUT R8, R6, 0xfffffff8, RZ, 0xc0, !PT ;  /* 0xfffffff806087812 */ /* 0x000fe400078ec0ff */
[----:B------:R-:W-:-:S03]  /*0740*/  @!P0 SHF.R.S32.HI R16, RZ, 0x1f, R235 ;  /* 0x0000001fff108819 */ /* 0x000fc600000114eb */
[----:B------:R-:W-:-:S04]  /*0750*/  IMAD.IADD R57, R57, 0x1, -R8 ;  /* 0x0000000139397824 */ /* 0x000fc800078e0a08 */
[----:B------:R-:W-:Y:S01]  /*0760*/  IMAD.SHL.U32 R8, R57, 0x8, RZ ;  /* 0x0000000839087824 */ /* 0x000fe200078e00ff */
[----:B------:R-:W-:Y:S01]  /*0770*/  SHF.R.S32.HI R6, RZ, 0x3, R6 ;  /* 0x00000003ff067819 */ /* 0x000fe20000011406 */
[----:B------:R-:W-:Y:S01]  /*0780*/  IMAD.IADD R237, R237, 0x1, -R54 ;  /* 0x00000001eded7824 */ /* 0x000fe200078e0a36 */
[----:B------:R-:W-:Y:S01]  /*0790*/  BSSY B0, `(.L_x_2406) ;  /* 0x000002c000007945 */ /* 0x000fe20003800000 */
[-C--:B--2---:R-:W-:Y:S02]  /*07a0*/  @P0 IMAD R17, R5, R238.reuse, RZ ;  /* 0x000000ee05110224 */ /* 0x084fe400078e02ff */
[----:B------:R-:W-:-:S04]  /*07b0*/  @P0 IMAD.WIDE.U32 R18, R4, R238, RZ ;  /* 0x000000ee04120225 */ /* 0x000fc800078e00ff */
[-C--:B---3--:R-:W-:Y:S02]  /*07c0*/  @!P0 IMAD R9, R21, R235.reuse, RZ ;  /* 0x000000eb15098224 */ /* 0x088fe400078e02ff */
[----:B------:R-:W-:-:S04]  /*07d0*/  @!P0 IMAD.WIDE.U32 R22, R20, R235, RZ ;  /* 0x000000eb14168225 */ /* 0x000fc800078e00ff */
        /* <DEDUP_REMOVED lines=17> */
[C---:B------:R-:W-:Y:S01]  /*08f0*/  IADD3 R18, R8.reuse, 0x40, RZ ;  /* 0x0000004008127810 */ /* 0x040fe20007ffe0ff */
[----:B------:R-:W-:Y:S01]  /*0900*/  IMAD R54, R7, R12, R54 ;  /* 0x0000000c07367224 */ /* 0x000fe200078e0236 */
[----:B------:R-:W-:Y:S02]  /*0910*/  SHF.R.S32.HI R12, RZ, 0x1f, R6 ;  /* 0x0000001fff0c7819 */ /* 0x000fe40000011406 */
[C---:B------:R-:W-:Y:S02]  /*0920*/  IADD3 R17, R8.reuse, 0x80, RZ ;  /* 0x0000008008117810 */ /* 0x040fe40007ffe0ff */
[----:B------:R-:W-:Y:S02]  /*0930*/  IADD3 R16, R8, 0xc0, RZ ;  /* 0x000000c008107810 */ /* 0x000fe40007ffe0ff */
[----:B------:R-:W-:Y:S01]  /*0940*/  IADD3 R21, R235, R20, RZ ;  /* 0x00000014eb157210 */ /* 0x000fe20007ffe0ff */
[----:B------:R-:W-:Y:S05]  /*0950*/  @P0 BRA `(.L_x_2407) ;  /* 0x000000f000000947 */ /* 0x000fea0003800000 */
[----:B------:R-:W-:Y:S01]  /*0960*/  IMAD R7, R5, R6, RZ ;  /* 0x0000000605077224 */ /* 0x000fe200078e02ff */
[-C--:B-----5:R-:W-:Y:S01]  /*0970*/  ISETP.GE.AND P4, PT, R8, R0.reuse, PT ;  /* 0x000000000800720c */ /* 0x0a0fe20003f86270 */
[----:B------:R-:W-:Y:S01]  /*0980*/  IMAD.MOV.U32 R20, RZ, RZ, R234 ;  /* 0x000000ffff147224 */ /* 0x000fe200078e00ea */
[----:B------:R-:W-:Y:S01]  /*0990*/  ISETP.GE.AND P3, PT, R18, R0, PT ;  /* 0x000000001200720c */ /* 0x000fe20003f66270 */
        /* <DEDUP_REMOVED lines=11> */
.L_x_2407:
[----:B------:R-:W-:Y:S05]  /*0a50*/  BSYNC B0 ;  /* 0x0000000000007941 */ /* 0x000fea0003800000 */
.L_x_2406:
        /* <DEDUP_REMOVED lines=22> */
.L_x_2409:
[----:B------:R-:W-:Y:S05]  /*0bc0*/  BSYNC B0 ;  /* 0x0000000000007941 */ /* 0x000fea0003800000 */
.L_x_2408:
        /* <DEDUP_REMOVED lines=22> */
.L_x_2411:
[----:B------:R-:W-:Y:S05]  /*0d30*/  BSYNC B0 ;  /* 0x0000000000007941 */ /* 0x000fea0003800000 */
.L_x_2410:
        /* <DEDUP_REMOVED lines=21> */
.L_x_2413:
[----:B------:R-:W-:Y:S05]  /*0e90*/  BSYNC B0 ;  /* 0x0000000000007941 */ /* 0x000fea0003800000 */
.L_x_2412:
[----:B------:R-:W-:-:S04]  /*0ea0*/  ISETP.NE.AND P4, PT, R57, RZ, PT ;  /* 0x000000ff3900720c */ /* 0x000fc80003f85270 */
[-C--:B------:R-:W-:Y:S02]  /*0eb0*/  ISETP.GE.OR P3, PT, R6, R237.reuse, P4 ;  /* 0x000000ed0600720c */ /* 0x080fe40002766670 */
[-C--:B------:R-:W-:Y:S02]  /*0ec0*/  ISETP.GE.OR P2, PT, R15, R237.reuse, P4 ;  /* 0x000000ed0f00720c */ /* 0x080fe40002746670 */
[-C--:B------:R-:W-:Y:S02]  /*0ed0*/  ISETP.GE.OR P1, PT, R14, R237.reuse, P4 ;  /* 0x000000ed0e00720c */ /* 0x080fe40002726670 */
[C---:B------:R-:W-:Y:S02]  /*0ee0*/  IADD3 R6, P0, R54.reuse, R6, RZ ;  /* 0x0000000636067210 */ /* 0x040fe40007f1e0ff */
[----:B------:R-:W-:Y:S02]  /*0ef0*/  ISETP.GE.OR P4, PT, R13, R237, P4 ;  /* 0x000000ed0d00720c */ /* 0x000fe40002786670 */
[----:B------:R-:W-:-:S02]  /*0f00*/  LEA.HI.X.SX32 R12, R54, R12, 0x1, P0 ;  /* 0x0000000c360c7211 */ /* 0x000fc400000f0eff */
[C---:B--2--5:R-:W-:Y:S01]  /*0f10*/  LEA R2, P0, R6.reuse, R10, 0x2 ;  /* 0x0000000a06027211 */ /* 0x064fe200078010ff */
[----:B------:R-:W-:Y:S02]  /*0f20*/  @!P3 IMAD.MOV.U32 R5, RZ, RZ, 0x7f800000 ;  /* 0x7f800000ff05b424 */ /* 0x000fe400078e00ff */
[----:B------:R-:W-:Y:S01]  /*0f30*/  @!P2 IMAD.MOV.U32 R4, RZ, RZ, 0x7f800000 ;  /* 0x7f800000ff04a424 */ /* 0x000fe200078e00ff */
[----:B------:R-:W-:Y:S01]  /*0f40*/  LEA.HI.X R3, R6, R11, R12, 0x2, P0 ;  /* 0x0000000b06037211 */ /* 0x000fe200000f140c */
[----:B------:R-:W-:-:S04]  /*0f50*/  @!P1 IMAD.MOV.U32 R0, RZ, RZ, 0x7f800000 ;  /* 0x7f800000ff009424 */ /* 0x000fc800078e00ff */
[----:B------:R2:W-:Y:S04]  /*0f60*/  @!P3 ST.E [R2.64], R5 ;  /* 0x000000050200b985 */ /* 0x0005e8000c101906 */
[----:B------:R3:W-:Y:S04]  /*0f70*/  @!P2 ST.E [R2.64+0x40], R4 ;  /* 0x000040040200a985 */ /* 0x0007e8000c101906 */
[----:B------:R4:W-:Y:S01]  /*0f80*/  @!P1 ST.E [R2.64+0x80], R0 ;  /* 0x0000800002009985 */ /* 0x0009e2000c101906 */
[----:B--2---:R-:W-:Y:S02]  /*0f90*/  IMAD.MOV.U32 R5, RZ, RZ, 0x0 ;  /* 0x00000000ff057424 */ /* 0x004fe400078e00ff */
[----:B---3--:R-:W-:-:S04]  /*0fa0*/  IMAD.MOV.U32 R4, RZ, RZ, R233 ;  /* 0x000000ffff047224 */ /* 0x008fc800078e00e9 */
[----:B----4-:R-:W-:Y:S05]  /*0fb0*/  @P4 RET.REL.NODEC R4 `(_ZN5flash24flash_fwd_splitkv_kernelI23Flash_fwd_kernel_traitsILi256ELi64ELi64ELi4ELb0ELb0EN7cutlass10bfloat16_tE19Flash_kernel_traitsILi256ELi64ELi64ELi4ES3_EELb0ELb1ELb0ELb0ELb0ELb0ELb0ELb1EEEvNS_16Flash_fwd_paramsE) ;  /* 0xfffff04004004950 */ /* 0x010fea0003c3ffff */
[----:B------:R-:W-:-:S05]  /*0fc0*/  MOV R0, 0x7f800000 ;  /* 0x7f80000000007802 */ /* 0x000fca0000000f00 */
[----:B------:R2:W-:Y:S02]  /*0fd0*/  ST.E [R2.64+0xc0], R0 ;  /* 0x0000c00002007985 */ /* 0x0005e4000c101906 */
[----:B--2---:R-:W-:Y:S02]  /*0fe0*/  MOV R2, R233 ;  /* 0x000000e900027202 */ /* 0x004fe40000000f00 */
[----:B------:R-:W-:-:S04]  /*0ff0*/  MOV R3, 0x0 ;  /* 0x0000000000037802 */ /* 0x000fc80000000f00 */
[----:B------:R-:W-:Y:S05]  /*1000*/  RET.REL.NODEC R2 `(_ZN5flash24flash_fwd_splitkv_kernelI23Flash_fwd_kernel_traitsILi256ELi64ELi64ELi4ELb0ELb0EN7cutlass10bfloat16_tE19Flash_kernel_traitsILi256ELi64ELi64ELi4ES3_EELb0ELb1ELb0ELb0ELb0ELb0ELb0ELb1EEEvNS_16Flash_fwd_paramsE) ;  /* 0xffffeff002007950 */ /* 0x000fea0003c3ffff */
.L_x_2405:
[----:B-1----:R-:W2:Y:S04]  /*1010*/  LD.E.64 R6, [R10.64+0x160] ;  /* 0x000160060a067980 */ /* 0x002ea8000c101b00 */
[----:B------:R-:W4:Y:S01]  /*1020*/  LD.E.64 R2, [R10.64+0x158] ;  /* 0x000158060a027980 */ /* 0x000f22000c101b00 */
[----:B--2---:R-:W-:-:S04]  /*1030*/  ISETP.NE.U32.AND P1, PT, R6, RZ, PT ;  /* 0x000000ff0600720c */ /* 0x004fc80003f25070 */
[----:B------:R-:W-:-:S13]  /*1040*/  ISETP.NE.AND.EX P1, PT, R7, RZ, PT, P1 ;  /* 0x000000ff0700720c */ /* 0x000fda0003f25310 */
[----:B------:R-:W2:Y:S01]  /*1050*/  @P1 LD.E.64 R8, [R10.64+0x168] ;  /* 0x000168060a081980 */ /* 0x000ea2000c101b00 */
        /* <DEDUP_REMOVED lines=8> */
[-C--:B--2---:R-:W-:Y:S02]  /*10e0*/  @P1 IMAD R4, R9, R235.reuse, RZ ;  /* 0x000000eb09041224 */ /* 0x084fe400078e02ff */
[----:B-1----:R-:W-:-:S04]  /*10f0*/  @P1 IMAD.WIDE.U32 R2, R8, R235, RZ ;  /* 0x000000eb08021225 */ /* 0x002fc800078e00ff */
[----:B------:R-:W-:Y:S01]  /*1100*/  @P1 IMAD R0, R8, R0, R4 ;  /* 0x0000000008001224 */ /* 0x000fe200078e0204 */
[----:B------:R-:W-:-:S03]  /*1110*/  @P1 LEA R241, P0, R2, R6, 0x2 ;  /* 0x0000000602f11211 */ /* 0x000fc600078010ff */
[----:B------:R-:W-:-:S05]  /*1120*/  @P1 IMAD.IADD R0, R3, 0x1, R0 ;  /* 0x0000000103001824 */ /* 0x000fca00078e0200 */
[----:B------:R-:W-:-:S04]  /*1130*/  @P1 LEA.HI.X R240, R2, R7, R0, 0x2, P0 ;  /* 0x0000000702f01211 */ /* 0x000fc800000f1400 */
[----:B------:R-:W-:-:S04]  /*1140*/  LOP3.LUT R241, R241, R240, RZ, 0x3c, !PT ;  /* 0x000000f0f1f17212 */ /* 0x000fc800078e3cff */
[----:B------:R-:W-:-:S04]  /*1150*/  LOP3.LUT R240, R241, R240, RZ, 0x3c, !PT ;  /* 0x000000f0f1f07212 */ /* 0x000fc800078e3cff */
[----:B------:R-:W-:Y:S02]  /*1160*/  LOP3.LUT R241, R241, R240, RZ, 0x3c, !PT ;  /* 0x000000f0f1f17212 */ /* 0x000fe400078e3cff */
[----:B------:R-:W-:-:S04]  /*1170*/  ISETP.NE.U32.AND P0, PT, R240, RZ, PT ;  /* 0x000000fff000720c */ /* 0x000fc80003f05070 */
[----:B------:R-:W-:-:S13]  /*1180*/  ISETP.NE.AND.EX P0, PT, R241, RZ, PT, P0 ;  /* 0x000000fff100720c */ /* 0x000fda0003f05300 */
[----:B------:R-:W-:Y:S05]  /*1190*/  @!P0 BRA `(.L_x_2415) ;  /* 0x0000054000008947 */ /* 0x000fea0003800000 */
[----:B------:R-:W2:Y:S04]  /*11a0*/  LD.E R5, [R10.64+0x170] ;  /* 0x000170060a057980 */ /* 0x000ea8000c101900 */
[----:B------:R-:W4:Y:S01]  /*11b0*/  LD.E R6, [R10.64+0x68] ;  /* 0x000068060a067980 */ /* 0x000f22000c101900 */
[----:B------:R-:W-:-:S03]  /*11c0*/  LEA R2, R165, 0xffffffc0, 0x6 ;  /* 0xffffffc0a5027811 */ /* 0x000fc600078e30ff */
[----:B---3--:R-:W2:Y:S01]  /*11d0*/  LD.E.64 R18, [R10.64+0x20] ;  /* 0x000020060a127980 */ /* 0x008ea2000c101b00 */
[----:B------:R-:W-:-:S03]  /*11e0*/  IABS R3, R2 ;  /* 0x0000000200037213 */ /* 0x000fc60000000000 */
[----:B------:R-:W2:Y:S04]  /*11f0*/  LD.E.64 R48, [R10.64+0x38] ;  /* 0x000038060a307980 */ /* 0x000ea8000c101b00 */
[----:B------:R-:W2:Y:S04]  /*1200*/  LD.E.64 R14, [R10.64+0x50] ;  /* 0x000050060a0e7980 */ /* 0x000ea8000c101b00 */
[----:B------:R1:W5:Y:S04]  /*1210*/  LD.E.64 R26, [R10.64+0x58] ;  /* 0x000058060a1a7980 */ /* 0x000368000c101b00 */
[----:B------:R1:W5:Y:S01]  /*1220*/  LD.E.64 R50, [R10.64+0x40] ;  /* 0x000040060a327980 */ /* 0x000362000c101b00 */
[----:B--2---:R-:W-:-:S04]  /*1230*/  IABS R4, R5 ;  /* 0x0000000500047213 */ /* 0x004fc80000000000 */
[----:B------:R-:W2:Y:S08]  /*1240*/  I2F.RP R8, R4 ;  /* 0x0000000400087306 */ /* 0x000eb00000209400 */
[----:B--2---:R-:W2:Y:S02]  /*1250*/  MUFU.RCP R8, R8 ;  /* 0x0000000800087308 */ /* 0x004ea40000001000 */
[----:B--2---:R-:W-:-:S06]  /*1260*/  IADD3 R8, R8, 0xffffffe, RZ ;  /* 0x0ffffffe08087810 */ /* 0x004fcc0007ffe0ff */
[----:B------:R-:W2:Y:S01]  /*1270*/  F2I.FTZ.U32.TRUNC.NTZ R9, R8 ;  /* 0x0000000800097305 */ /* 0x000ea2000021f000 */
[----:B------:R-:W-:Y:S01]  /*1280*/  IABS R0, R5 ;  /* 0x0000000500007213 */ /* 0x000fe20000000000 */
[----:B--2---:R-:W-:Y:S02]  /*1290*/  IMAD.MOV R7, RZ, RZ, -R9 ;  /* 0x000000ffff077224 */ /* 0x004fe400078e0a09 */
[----:B------:R-:W-:Y:S02]  /*12a0*/  IMAD.MOV.U32 R8, RZ, RZ, RZ ;  /* 0x000000ffff087224 */ /* 0x000fe400078e00ff */
[----:B------:R-:W-:-:S04]  /*12b0*/  IMAD R7, R7, R4, RZ ;  /* 0x0000000407077224 */ /* 0x000fc800078e02ff */
[----:B------:R-:W-:Y:S01]  /*12c0*/  IMAD.HI.U32 R7, R9, R7, R8 ;  /* 0x0000000709077227 */ /* 0x000fe200078e0008 */
[----:B------:R-:W-:-:S05]  /*12d0*/  IADD3 R0, RZ, -R0, RZ ;  /* 0x80000000ff007210 */ /* 0x000fca0007ffe0ff */
        /* <DEDUP_REMOVED lines=9> */
[----:B------:R-:W-:-:S05]  /*1370*/  @P2 IADD3 R7, R7, 0x1, RZ ;  /* 0x0000000107072810 */ /* 0x000fca0007ffe0ff */
[----:B------:R-:W-:-:S05]  /*1380*/  IMAD.MOV.U32 R8, RZ, RZ, R7 ;  /* 0x000000ffff087224 */ /* 0x000fca00078e0007 */
[----:B------:R-:W-:Y:S02]  /*1390*/  @!P0 IADD3 R8, -R8, RZ, RZ ;  /* 0x000000ff08088210 */ /* 0x000fe40007ffe1ff */
[----:B------:R-:W-:-:S05]  /*13a0*/  @!P1 LOP3.LUT R8, RZ, R5, RZ, 0x33, !PT ;  /* 0x00000005ff089212 */ /* 0x000fca00078e33ff */
[----:B-----5:R-:W-:-:S05]  /*13b0*/  IMAD.WIDE R12, R8, 0x4, R240 ;  /* 0x00000004080c7825 */ /* 0x020fca00078e02f0 */
[----:B------:R2:W3:Y:S04]  /*13c0*/  LD.E R3, [R12.64] ;  /* 0x000000060c037980 */ /* 0x0004e8000c101900 */
[----:B--2---:R-:W2:Y:S01]  /*13d0*/  LD.E.64 R12, [R10.64+0x28] ;  /* 0x000028060a0c7980 */ /* 0x004ea2000c101b00 */
[----:B----4-:R-:W-:-:S04]  /*13e0*/  IABS R7, R6 ;  /* 0x0000000600077213 */ /* 0x010fc80000000000 */
[----:B------:R-:W4:Y:S08]  /*13f0*/  I2F.RP R0, R7 ;  /* 0x0000000700007306 */ /* 0x000f300000209400 */
[----:B----4-:R-:W4:Y:S02]  /*1400*/  MUFU.RCP R0, R0 ;  /* 0x0000000000007308 */ /* 0x010f240000001000 */
[----:B----4-:R-:W-:-:S06]  /*1410*/  IADD3 R0, R0, 0xffffffe, RZ ;  /* 0x0ffffffe00007810 */ /* 0x010fcc0007ffe0ff */
[----:B------:R-:W4:Y:S01]  /*1420*/  F2I.FTZ.U32.TRUNC.NTZ R23, R0 ;  /* 0x0000000000177305 */ /* 0x000f22000021f000 */
[----:B------:R-:W-:Y:S01]  /*1430*/  IMAD.MOV.U32 R22, RZ, RZ, RZ ;  /* 0x000000ffff167224 */ /* 0x000fe200078e00ff */
[----:B------:R-:W-:Y:S01]  /*1440*/  IABS R4, R234 ;  /* 0x000000ea00047213 */ /* 0x000fe20000000000 */
[----:B----4-:R-:W-:-:S04]  /*1450*/  IMAD.MOV R0, RZ, RZ, -R23 ;  /* 0x000000ffff007224 */ /* 0x010fc800078e0a17 */
[----:B------:R-:W-:Y:S01]  /*1460*/  IMAD R16, R0, R7, RZ ;  /* 0x0000000700107224 */ /* 0x000fe200078e02ff */
[----:B------:R-:W-:-:S03]  /*1470*/  IABS R0, R6 ;  /* 0x0000000600007213 */ /* 0x000fc60000000000 */
[----:B------:R-:W-:Y:S01]  /*1480*/  IMAD.HI.U32 R16, R23, R16, R22 ;  /* 0x0000001017107227 */ /* 0x000fe200078e0016 */
[----:B------:R-:W-:-:S05]  /*1490*/  IADD3 R0, RZ, -R0, RZ ;  /* 0x80000000ff007210 */ /* 0x000fca0007ffe0ff */
[----:B------:R-:W-:-:S04]  /*14a0*/  IMAD.HI.U32 R16, R16, R4, RZ ;  /* 0x0000000410107227 */ /* 0x000fc800078e00ff */
[----:B------:R-:W-:-:S05]  /*14b0*/  IMAD R0, R16, R0, R4 ;  /* 0x0000000010007224 */ /* 0x000fca00078e0204 */
[----:B------:R-:W-:Y:S01]  /*14c0*/  ISETP.GT.U32.AND P1, PT, R7, R0, PT ;  /* 0x000000000700720c */ /* 0x000fe20003f24070 */
[----:B------:R-:W-:-:S12]  /*14d0*/  IMAD.MOV R8, RZ, RZ, -R8 ;  /* 0x000000ffff087224 */ /* 0x000fd800078e0a08 */
[----:B------:R-:W-:-:S05]  /*14e0*/  @!P1 IMAD.IADD R0, R0, 0x1, -R7 ;  /* 0x0000000100009824 */ /* 0x000fca00078e0a07 */
[----:B------:R-:W-:Y:S02]  /*14f0*/  ISETP.GE.U32.AND P2, PT, R0, R7, PT ;  /* 0x000000070000720c */ /* 0x000fe40003f46070 */
[----:B------:R-:W-:Y:S02]  /*1500*/  LOP3.LUT R7, R234, R6, RZ, 0x3c, !PT ;  /* 0x00000006ea077212 */ /* 0x000fe400078e3cff */
[----:B------:R-:W-:Y:S02]  /*1510*/  @!P1 IADD3 R16, R16, 0x1, RZ ;  /* 0x0000000110109810 */ /* 0x000fe40007ffe0ff */
[----:B------:R-:W-:Y:S01]  /*1520*/  ISETP.GE.AND P0, PT, R7, RZ, PT ;  /* 0x000000ff0700720c */ /* 0x000fe20003f06270 */
[----:B------:R-:W-:Y:S01]  /*1530*/  IMAD R5, R5, R8, R2 ;  /* 0x0000000805057224 */ /* 0x000fe200078e0202 */
[----:B------:R-:W-:-:S03]  /*1540*/  ISETP.NE.AND P1, PT, R6, RZ, PT ;  /* 0x000000ff0600720c */ /* 0x000fc60003f25270 */
[----:B------:R-:W-:Y:S02]  /*1550*/  IMAD R7, R49, R5, RZ ;  /* 0x0000000531077224 */ /* 0x000fe400078e02ff */
[----:B------:R-:W-:-:S06]  /*1560*/  @P2 IADD3 R16, R16, 0x1, RZ ;  /* 0x0000000110102810 */ /* 0x000fcc0007ffe0ff */
[----:B------:R-:W-:Y:S02]  /*1570*/  @!P0 IMAD.MOV R16, RZ, RZ, -R16 ;  /* 0x000000ffff108224 */ /* 0x000fe400078e0a10 */
[----:B------:R-:W-:-:S04]  /*1580*/  @!P1 LOP3.LUT R16, RZ, R6, RZ, 0x33, !PT ;  /* 0x00000006ff109212 */ /* 0x000fc800078e33ff */
[----:B------:R-:W-:Y:S02]  /*1590*/  SHF.R.S32.HI R8, RZ, 0x1f, R16 ;  /* 0x0000001fff087819 */ /* 0x000fe40000011410 */
[----:B---3--:R-:W-:Y:S01]  /*15a0*/  SHF.R.S32.HI R0, RZ, 0x1f, R3 ;  /* 0x0000001fff007819 */ /* 0x008fe20000011403 */
[----:B------:R-:W-:-:S04]  /*15b0*/  IMAD R4, R19, R3, RZ ;  /* 0x0000000313047224 */ /* 0x000fc800078e02ff */
[C---:B------:R-:W-:Y:S02]  /*15c0*/  IMAD R4, R18.reuse, R0, R4 ;  /* 0x0000000012047224 */ /* 0x040fe400078e0204 */
[----:B------:R-:W-:-:S05]  /*15d0*/  IMAD.WIDE.U32 R18, R18, R3, RZ ;  /* 0x0000000312127225 */ /* 0x000fca00078e00ff */
[----:B------:R-:W-:Y:S02]  /*15e0*/  IADD3 R19, R19, R4, RZ ;  /* 0x0000000413137210 */ /* 0x000fe40007ffe0ff */
[----:B------:R-:W-:-:S03]  /*15f0*/  SHF.R.S32.HI R4, RZ, 0x1f, R5 ;  /* 0x0000001fff047819 */ /* 0x000fc60000011405 */
[----:B------:R-:W-:-:S04]  /*1600*/  IMAD.WIDE.U32 R18, R5, R48, R18 ;  /* 0x0000003005127225 */ /* 0x000fc800078e0012 */
[----:B------:R-:W-:Y:S02]  /*1610*/  IMAD R7, R48, R4, R7 ;  /* 0x0000000430077224 */ /* 0x000fe400078e0207 */
[----:B--2---:R-:W-:-:S03]  /*1620*/  IMAD R6, R13, R3, RZ ;  /* 0x000000030d067224 */ /* 0x004fc600078e02ff */
[----:B------:R-:W-:Y:S01]  /*1630*/  IADD3 R19, R19, R7, RZ ;  /* 0x0000000713137210 */ /* 0x000fe20007ffe0ff */
        /* <DEDUP_REMOVED lines=10> */
.L_x_2415:
[----:B------:R-:W2:Y:S01]  /*16e0*/  LD.E R6, [R10.64+0x68] ;  /* 0x000068060a067980 */ /* 0x000ea2000c101900 */
[----:B------:R-:W-:-:S03]  /*16f0*/  ISETP.NE.AND P3, PT, R15, -0x1, PT ;  /* 0xffffffff0f00780c */ /* 0x000fc60003f65270 */
[----:B------:R-:W4:Y:S04]  /*1700*/  LD.E.64 R48, [R10.64+0x38] ;  /* 0x000038060a307980 */ /* 0x000f28000c101b00 */
[----:B---3--:R-:W3:Y:S04]  /*1710*/  LD.E.64 R50, [R10.64+0x40] ;  /* 0x000040060a327980 */ /* 0x008ee8000c101b00 */
[----:B------:R-:W3:Y:S04]  /*1720*/  LD.E.64 R18, [R10.64+0x50] ;  /* 0x000050060a127980 */ /* 0x000ee8000c101b00 */
[----:B------:R-:W3:Y:S04]  /*1730*/  @!P3 LD.E.64 R16, [R10.64+0x20] ;  /* 0x000020060a10b980 */ /* 0x000ee8000c101b00 */
[----:B------:R-:W3:Y:S04]  /*1740*/  @!P3 LD.E.64 R22, [R10.64+0x28] ;  /* 0x000028060a16b980 */ /* 0x000ee8000c101b00 */
[----:B------:R1:W5:Y:S01]  /*1750*/  LD.E.64 R26, [R10.64+0x58] ;  /* 0x000058060a1a7980 */ /* 0x000362000c101b00 */
[----:B------:R-:W-:Y:S01]  /*1760*/  IMAD.MOV.U32 R8, RZ, RZ, RZ ;  /* 0x000000ffff087224 */ /* 0x000fe200078e00ff */
[----:B------:R-:W-:-:S02]  /*1770*/  IABS R7, R234 ;  /* 0x000000ea00077213 */ /* 0x000fc40000000000 */
[----:B------:R-:W-:Y:S02]  /*1780*/  @!P3 SHF.R.S32.HI R4, RZ, 0x1f, R14 ;  /* 0x0000001fff04b819 */ /* 0x000fe4000001140e */
[----:B--2---:R-:W-:-:S04]  /*1790*/  IABS R3, R6 ;  /* 0x0000000600037213 */ /* 0x004fc80000000000 */
[----:B------:R-:W2:Y:S08]  /*17a0*/  I2F.RP R0, R3 ;  /* 0x0000000300007306 */ /* 0x000eb00000209400 */
[----:B--2---:R-:W2:Y:S02]  /*17b0*/  MUFU.RCP R0, R0 ;  /* 0x0000000000007308 */ /* 0x004ea40000001000 */
[----:B--2---:R-:W-:-:S06]  /*17c0*/  IADD3 R0, R0, 0xffffffe, RZ ;  /* 0x0ffffffe00007810 */ /* 0x004fcc0007ffe0ff */
[----:B------:R-:W2:Y:S02]  /*17d0*/  F2I.FTZ.U32.TRUNC.NTZ R9, R0 ;  /* 0x0000000000097305 */ /* 0x000ea4000021f000 */
[----:B--2---:R-:W-:-:S05]  /*17e0*/  IADD3 R0, RZ, -R9, RZ ;  /* 0x80000009ff007210 */ /* 0x004fca0007ffe0ff */
[----:B------:R-:W-:Y:S01]  /*17f0*/  IMAD R5, R0, R3, RZ ;  /* 0x0000000300057224 */ /* 0x000fe200078e02ff */
[----:B------:R-:W-:-:S03]  /*1800*/  IABS R0, R6 ;  /* 0x0000000600007213 */ /* 0x000fc60000000000 */
[----:B------:R-:W-:Y:S01]  /*1810*/  IMAD.HI.U32 R5, R9, R5, R8 ;  /* 0x0000000509057227 */ /* 0x000fe200078e0008 */
[----:B------:R-:W-:-:S05]  /*1820*/  IADD3 R0, RZ, -R0, RZ ;  /* 0x80000000ff007210 */ /* 0x000fca0007ffe0ff */
[----:B------:R-:W-:-:S04]  /*1830*/  IMAD.HI.U32 R5, R5, R7, RZ ;  /* 0x0000000705057227 */ /* 0x000fc800078e00ff */
[----:B------:R-:W-:Y:S02]  /*1840*/  IMAD R0, R5, R0, R7 ;  /* 0x0000000005007224 */ /* 0x000fe400078e0207 */
[----:B----4-:R-:W-:-:S03]  /*1850*/  @!P3 IMAD R2, R49, R14, RZ ;  /* 0x0000000e3102b224 */ /* 0x010fc600078e02ff */
[----:B------:R-:W-:Y:S01]  /*1860*/  ISETP.GT.U32.AND P0, PT, R3, R0, PT ;  /* 0x000000000300720c */ /* 0x000fe20003f04070 */
[----:B------:R-:W-:Y:S02]  /*1870*/  @!P3 IMAD R2, R4, R48, R2 ;  /* 0x000000300402b224 */ /* 0x000fe400078e0202 */
[----:B------:R-:W-:Y:S01]  /*1880*/  @!P3 IMAD.WIDE.U32 R24, R48, R14, RZ ;  /* 0x0000000e3018b225 */ /* 0x000fe200078e00ff */
[----:B-----5:R-:W-:-:S04]  /*1890*/  @!P3 SHF.R.S32.HI R4, RZ, 0x1f, R13 ;  /* 0x0000001fff04b819 */ /* 0x020fc8000001140d */
[----:B------:R-:W-:Y:S01]  /*18a0*/  @!P3 IADD3 R25, R25, R2, RZ ;  /* 0x000000021919b210 */ /* 0x000fe20007ffe0ff */
[----:B---3--:R-:W-:Y:S02]  /*18b0*/  @!P3 IMAD R2, R17, R13, RZ ;  /* 0x0000000d1102b224 */ /* 0x008fe400078e02ff */
[----:B------:R-:W-:Y:S02]  /*18c0*/  @P3 IMAD.IADD R7, R14, 0x1, R15 ;  /* 0x000000010e073824 */ /* 0x000fe400078e020f */
[----:B------:R-:W-:Y:S02]  /*18d0*/  @!P0 IMAD.IADD R0, R0, 0x1, -R3 ;  /* 0x0000000100008824 */ /* 0x000fe400078e0a03 */
[----:B------:R-:W-:Y:S02]  /*18e0*/  @!P3 IMAD R2, R16, R4, R2 ;  /* 0x000000041002b224 */ /* 0x000fe400078e0202 */
[----:B------:R-:W-:Y:S01]  /*18f0*/  @P3 IMAD R9, R49, R7, RZ ;  /* 0x0000000731093224 */ /* 0x000fe200078e02ff */
[----:B------:R-:W-:Y:S01]  /*1900*/  ISETP.GE.U32.AND P2, PT, R0, R3, PT ;  /* 0x000000030000720c */ /* 0x000fe20003f46070 */
[----:B------:R-:W-:-:S04]  /*1910*/  @P3 IMAD.WIDE.U32 R28, R48, R7, RZ ;  /* 0x00000007301c3225 */ /* 0x000fc800078e00ff */
[----:B------:R-:W-:Y:S01]  /*1920*/  @!P3 IMAD.WIDE.U32 R16, R16, R13, R24 ;  /* 0x0000000d1010b225 */ /* 0x000fe200078e0018 */
[----:B------:R-:W-:Y:S02]  /*1930*/  @P3 MOV R12, R28 ;  /* 0x0000001c000c3202 */ /* 0x000fe40000000f00 */
[----:B------:R-:W-:Y:S01]  /*1940*/  LOP3.LUT R3, R234, R6, RZ, 0x3c, !PT ;  /* 0x00000006ea037212 */ /* 0x000fe200078e3cff */
[----:B------:R-:W-:Y:S01]  /*1950*/  @P3 IMAD.IADD R9, R29, 0x1, R9 ;  /* 0x000000011d093824 */ /* 0x000fe200078e0209 */
[----:B------:R-:W-:Y:S02]  /*1960*/  @!P3 IADD3 R9, R17, R2, RZ ;  /* 0x000000021109b210 */ /* 0x000fe40007ffe0ff */
[----:B------:R-:W-:Y:S02]  /*1970*/  LEA R2, R165, 0xffffffc0, 0x6 ;  /* 0xffffffc0a5027811 */ /* 0x000fe400078e30ff */
[----:B------:R-:W-:Y:S02]  /*1980*/  @!P3 MOV R12, R16 ;  /* 0x00000010000cb202 */ /* 0x000fe40000000f00 */
[----:B------:R-:W-:-:S02]  /*1990*/  ISETP.GE.AND P1, PT, R3, RZ, PT ;  /* 0x000000ff0300720c */ /* 0x000fc40003f26270 */
[----:B------:R-:W-:Y:S01]  /*19a0*/  @!P0 IADD3 R5, R5, 0x1, RZ ;  /* 0x0000000105058810 */ /* 0x000fe20007ffe0ff */
[----:B------:R-:W-:Y:S01]  /*19b0*/  @!P3 IMAD R7, R51, R14, RZ ;  /* 0x0000000e3307b224 */ /* 0x000fe200078e02ff */
[----:B------:R-:W-:Y:S01]  /*19c0*/  @!P3 SHF.R.S32.HI R0, RZ, 0x1f, R14 ;  /* 0x0000001fff00b819 */ /* 0x000fe2000001140e */
[----:B------:R-:W-:Y:S01]  /*19d0*/  IMAD R8, R49, R2, RZ ;  /* 0x0000000231087224 */ /* 0x000fe200078e02ff */
[----:B------:R-:W-:Y:S01]  /*19e0*/  SHF.R.S32.HI R4, RZ, 0x1f, R2 ;  /* 0x0000001fff047819 */ /* 0x000fe20000011402 */
[----:B------:R-:W-:Y:S01]  /*19f0*/  IMAD.MOV.U32 R24, RZ, RZ, R12 ;  /* 0x000000ffff187224 */ /* 0x000fe200078e000c */
[----:B------:R-:W-:Y:S02]  /*1a00*/  MOV R25, R9 ;  /* 0x0000000900197202 */ /* 0x000fe40000000f00 */
[----:B------:R-:W-:Y:S02]  /*1a10*/  ISETP.NE.AND P0, PT, R6, RZ, PT ;  /* 0x000000ff0600720c */ /* 0x000fe40003f05270 */
[----:B------:R-:W-:Y:S01]  /*1a20*/  @P2 IADD3 R5, R5, 0x1, RZ ;  /* 0x0000000105052810 */ /* 0x000fe20007ffe0ff */
[----:B------:R-:W-:-:S02]  /*1a30*/  @!P3 IMAD R0, R0, R50, R7 ;  /* 0x000000320000b224 */ /* 0x000fc400078e0207 */
[----:B------:R-:W-:Y:S02]  /*1a40*/  IMAD R8, R4, R48, R8 ;  /* 0x0000003004087224 */ /* 0x000fe400078e0208 */
[----:B------:R-:W-:Y:S01]  /*1a50*/  IMAD.WIDE.U32 R24, R48, R2, R24 ;  /* 0x0000000230187225 */ /* 0x000fe200078e0018 */
[----:B------:R-:W-:-:S03]  /*1a60*/  MOV R16, R5 ;  /* 0x0000000500107202 */ /* 0x000fc60000000f00 */
[----:B------:R-:W-:Y:S01]  /*1a70*/  @!P3 IMAD.WIDE.U32 R28, R50, R14, RZ ;  /* 0x0000000e321cb225 */ /* 0x000fe200078e00ff */
[----:B------:R-:W-:-:S03]  /*1a80*/  IADD3 R25, R25, R8, RZ ;  /* 0x0000000819197210 */ /* 0x000fc60007ffe0ff */
[----:B------:R-:W-:Y:S01]  /*1a90*/  @!P3 IMAD.IADD R9, R29, 0x1, R0 ;  /* 0x000000011d09b824 */ /* 0x000fe200078e0200 */
[----:B------:R-:W-:Y:S01]  /*1aa0*/  @!P3 SHF.R.S32.HI R0, RZ, 0x1f, R13 ;  /* 0x0000001fff00b819 */ /* 0x000fe2000001140d */
[----:B------:R-:W-:Y:S01]  /*1ab0*/  @!P3 IMAD R5, R23, R13, RZ ;  /* 0x0000000d1705b224 */ /* 0x000fe200078e02ff */
[----:B------:R-:W-:Y:S01]  /*1ac0*/  @!P3 MOV R8, R28 ;  /* 0x0000001c0008b202 */ /* 0x000fe20000000f00 */
[----:B------:R-:W-:Y:S01]  /*1ad0*/  @!P1 IMAD.MOV R16, RZ, RZ, -R16 ;  /* 0x000000ffff109224 */ /* 0x000fe200078e0a10 */
[----:B------:R-:W-:Y:S01]  /*1ae0*/  @!P0 LOP3.LUT R16, RZ, R6, RZ, 0x33, !PT ;  /* 0x00000006ff108212 */ /* 0x000fe200078e33ff */
[----:B------:R-:W-:Y:S01]  /*1af0*/  @!P3 IMAD R0, R22, R0, R5 ;  /* 0x000000001600b224 */ /* 0x000fe200078e0205 */
[----:B------:R-:W-:Y:S01]  /*1b00*/  @P3 IADD3 R14, R14, R15, RZ ;  /* 0x0000000f0e0e3210 */ /* 0x000fe20007ffe0ff */
[----:B------:R-:W-:Y:S01]  /*1b10*/  @!P3 IMAD.WIDE.U32 R22, R22, R13, R8 ;  /* 0x0000000d1616b225 */ /* 0x000fe200078e0008 */
[----:B------:R-:W-:-:S03]  /*1b20*/  SHF.R.S32.HI R8, RZ, 0x1f, R16 ;  /* 0x0000001fff087819 */ /* 0x000fc60000011410 */
[----:B------:R-:W-:Y:S02]  /*1b30*/  IMAD R5, R19, R16, RZ ;  /* 0x0000001013057224 */ /* 0x000fe400078e02ff */
[-C--:B------:R-:W-:Y:S02]  /*1b40*/  @P3 IMAD R3, R51, R14.reuse, RZ ;  /* 0x0000000e33033224 */ /* 0x080fe400078e02ff */
[----:B------:R-:W-:-:S04]  /*1b50*/  @P3 IMAD.WIDE.U32 R14, R50, R14, RZ ;  /* 0x0000000e320e3225 */ /* 0x000fc800078e00ff */
[----:B------:R-:W-:Y:S01]  /*1b60*/  IMAD.WIDE.U32 R24, R18, R16, R24 ;  /* 0x0000001012187225 */ /* 0x000fe200078e0018 */
[----:B------:R-:W-:-:S03]  /*1b70*/  @P3 IADD3 R13, R15, R3, RZ ;  /* 0x000000030f0d3210 */ /* 0x000fc60007ffe0ff */
[----:B------:R-:W-:Y:S01]  /*1b80*/  IMAD R5, R18, R8, R5 ;  /* 0x0000000812057224 */ /* 0x000fe200078e0205 */
[----:B------:R-:W-:Y:S01]  /*1b90*/  @!P3 IADD3 R13, R23, R0, RZ ;  /* 0x00000000170db210 */ /* 0x000fe20007ffe0ff */
[----:B------:R-:W-:Y:S01]  /*1ba0*/  @P3 IMAD.MOV.U32 R15, RZ, RZ, R14 ;  /* 0x000000ffff0f3224 */ /* 0x000fe200078e000e */
[----:B------:R-:W-:Y:S01]  /*1bb0*/  @!P3 MOV R15, R22 ;  /* 0x00000016000fb202 */ /* 0x000fe20000000f00 */
[----:B------:R-:W-:Y:S01]  /*1bc0*/  IMAD.MOV.U32 R3, RZ, RZ, R24 ;  /* 0x000000ffff037224 */ /* 0x000fe200078e0018 */
[----:B------:R-:W-:Y:S02]  /*1bd0*/  IADD3 R0, R25, R5, RZ ;  /* 0x0000000519007210 */ /* 0x000fe40007ffe0ff */
[----:B------:R-:W-:Y:S02]  /*1be0*/  MOV R5, R2 ;  /* 0x0000000200057202 */ /* 0x000fe40000000f00 */
.L_x_2416:
[----:B-1----:R-:W-:Y:S05]  /*1bf0*/  BSYNC B0 ;  /* 0x0000000000007941 */ /* 0x002fea0003800000 */
.L_x_2414:
[----:B------:R-:W-:Y:S01]  /*1c00*/  ISETP.NE.AND P0, PT, R238, -0x1, PT ;  /* 0xffffffffee00780c */ /* 0x000fe20003f05270 */
[----:B------:R-:W2:Y:S04]  /*1c10*/  LD.E.64 R22, [R10.64+0x30] ;  /* 0x000030060a167980 */ /* 0x000ea8000c101b00 */
[----:B------:R-:W3:Y:S04]  /*1c20*/  LD.E R63, [R10.64+0xc0] ;  /* 0x0000c0060a3f7980 */ /* 0x000ee8000c101900 */
[----:B------:R-:W4:Y:S04]  /*1c30*/  LD.E.64 R24, [R10.64+0x48] ;  /* 0x000048060a187980 */ /* 0x000f28000c101b00 */
[----:B------:R-:W3:Y:S04]  /*1c40*/  @!P0 LD.E.64 R28, [R10.64+0x18] ;  /* 0x000018060a1c8980 */ /* 0x000ee8000c101b00 */
[----:B------:R-:W4:Y:S04]  /*1c50*/  LD.E.64 R6, [R10.64+0x10] ;  /* 0x000010060a067980 */ /* 0x000f28000c101b00 */
[----:B------:R-:W4:Y:S04]  /*1c60*/  LD.E.64 R168, [R10.64+0x8] ;  /* 0x000008060aa87980 */ /* 0x000f28000c101b00 */
[----:B------:R1:W5:Y:S04]  /*1c70*/  @P4 LD.E R20, [R20.64] ;  /* 0x0000000614144980 */ /* 0x000368000c101900 */
[----:B------:R1:W5:Y:S01]  /*1c80*/  LD.E.64 R176, [R10.64] ;  /* 0x000000060ab07980 */ /* 0x000362000c101b00 */
[----:B------:R-:W-:-:S04]  /*1c90*/  SHF.R.S32.HI R53, RZ, 0x1f, R57 ;  /* 0x0000001fff357819 */ /* 0x000fc80000011439 */
[CC--:B------:R-:W-:Y:S02]  /*1ca0*/  LEA.HI R55, R53.reuse, R57.reuse, RZ, 0x3 ;  /* 0x0000003935377211 */ /* 0x0c0fe400078f18ff */
[----:B------:R-:W-:Y:S02]  /*1cb0*/  LEA.HI R56, R53, R57, RZ, 0x4 ;  /* 0x0000003935387211 */ /* 0x000fe400078f20ff */
[----:B------:R-:W-:Y:S02]  /*1cc0*/  SHF.R.S32.HI R166, RZ, 0x3, R55 ;  /* 0x00000003ffa67819 */ /* 0x000fe40000011437 */
[----:B------:R-:W-:Y:S02]  /*1cd0*/  LOP3.LUT R55, R55, 0xfffffff8, RZ, 0xc0, !PT ;  /* 0xfffffff837377812 */ /* 0x000fe400078ec0ff */
[----:B------:R-:W-:Y:S01]  /*1ce0*/  LOP3.LUT R12, R56, 0xfffffff0, RZ, 0xc0, !PT ;  /* 0xfffffff0380c7812 */ /* 0x000fe200078ec0ff */
[----:B------:R-:W-:Y:S02]  /*1cf0*/  IMAD.SHL.U32 R158, R166, 0x40, RZ ;  /* 0x00000040a69e7824 */ /* 0x000fe400078e00ff */
[----:B------:R-:W-:-:S02]  /*1d00*/  IMAD.IADD R55, R57, 0x1, -R55 ;  /* 0x0000000139377824 */ /* 0x000fc400078e0a37 */
[----:B------:R-:W-:Y:S01]  /*1d10*/  IMAD.IADD R12, R57, 0x1, -R12 ;  /* 0x00000001390c7824 */ /* 0x000fe200078e0a0c */
[----:B------:R-:W-:Y:S01]  /*1d20*/  LOP3.LUT R158, R158, 0x1c0, RZ, 0xc0, !PT ;  /* 0x000001c09e9e7812 */ /* 0x000fe200078ec0ff */
[----:B------:R-:W-:-:S03]  /*1d30*/  IMAD.SHL.U32 R18, R55, 0x8, RZ ;  /* 0x0000000837127824 */ /* 0x000fc600078e00ff */
[----:B------:R-:W-:Y:S02]  /*1d40*/  SHF.R.S32.HI R17, RZ, 0x1f, R12 ;  /* 0x0000001fff117819 */ /* 0x000fe4000001140c */
[----:B------:R-:W-:Y:S02]  /*1d50*/  LOP3.LUT R9, R158, 0x38, R18, 0xf8, !PT ;  /* 0x000000389e097812 */ /* 0x000fe400078ef812 */
[----:B------:R-:W-:Y:S02]  /*1d60*/  SHF.R.U32.HI R158, RZ, 0x3, R158 ;  /* 0x00000003ff9e7819 */ /* 0x000fe4000001169e */
[----:B------:R-:W-:Y:S02]  /*1d70*/  SHF.R.S32.HI R14, RZ, 0x4, R56 ;  /* 0x00000004ff0e7819 */ /* 0x000fe40000011438 */
[----:B------:R-:W-:Y:S02]  /*1d80*/  LOP3.LUT R158, R9, R158, RZ, 0x3c, !PT ;  /* 0x0000009e099e7212 */ /* 0x000fe400078e3cff */
[----:B------:R-:W-:-:S02]  /*1d90*/  LEA.HI R17, R17, R12, RZ, 0x3 ;  /* 0x0000000c11117211 */ /* 0x000fc400078f18ff */
[----:B------:R-:W-:Y:S02]  /*1da0*/  LEA.HI R9, R53, R57, RZ, 0x6 ;  /* 0x0000003935097211 */ /* 0x000fe400078f30ff */
[----:B------:R-:W-:Y:S02]  /*1db0*/  LEA.HI R56, R56, R14, RZ, 0x1 ;  /* 0x0000000e38387211 */ /* 0x000fe400078f08ff */
[----:B------:R-:W-:Y:S02]  /*1dc0*/  IADD3 R30, P1, R18, R15, RZ ;  /* 0x0000000f121e7210 */ /* 0x000fe40007f3e0ff */
[----:B------:R-:W-:Y:S01]  /*1dd0*/  LOP3.LUT R15, R17, 0xfffffff8, RZ, 0xc0, !PT ;  /* 0xfffffff8110f7812 */ /* 0x000fe200078ec0ff */
[----:B------:R-:W-:Y:S01]  /*1de0*/  IMAD.SHL.U32 R9, R9, 0x8, RZ ;  /* 0x0000000809097824 */ /* 0x000fe200078e00ff */
[----:B------:R-:W-:Y:S02]  /*1df0*/  SHF.R.S32.HI R19, RZ, 0x1f, R18 ;  /* 0x0000001fff137819 */ /* 0x000fe40000011412 */
[----:B------:R-:W-:Y:S01]  /*1e00*/  LOP3.LUT R56, R56, 0xfffffffe, RZ, 0xc0, !PT ;  /* 0xfffffffe38387812 */ /* 0x000fe200078ec0ff */
[----:B------:R-:W-:Y:S01]  /*1e10*/  IMAD.IADD R15, R12, 0x1, -R15 ;  /* 0x000000010c0f7824 */ /* 0x000fe200078e0a0f */
[----:B------:R-:W-:Y:S01]  /*1e20*/  LOP3.LUT R158, R158, 0xfffffe00, R9, 0xf8, !PT ;  /* 0xfffffe009e9e7812 */ /* 0x000fe200078ef809 */
[----:B------:R-:W-:-:S02]  /*1e30*/  IMAD.X R31, R19, 0x1, R13, P1 ;  /* 0x00000001131f7824 */ /* 0x000fc400008e060d */
[----:B------:R-:W-:Y:S02]  /*1e40*/  IMAD.IADD R56, R14, 0x1, -R56 ;  /* 0x000000010e387824 */ /* 0x000fe400078e0a38 */
[----:B------:R-:W-:Y:S02]  /*1e50*/  IMAD.SHL.U32 R14, R15, 0x40, RZ ;  /* 0x000000400f0e7824 */ /* 0x000fe400078e00ff */
[-C--:B------:R-:W-:Y:S01]  /*1e60*/  IMAD R4, R4, R50.reuse, RZ ;  /* 0x0000003204047224 */ /* 0x080fe200078e02ff */
[----:B------:R-:W-:Y:S02]  /*1e70*/  SHF.R.S32.HI R60, RZ, 0x1f, R235 ;  /* 0x0000001fff3c7819 */ /* 0x000fe400000114eb */
[----:B------:R-:W-:Y:S01]  /*1e80*/  LOP3.LUT R14, R14, 0x1c0, RZ, 0xc0, !PT ;  /* 0x000001c00e0e7812 */ /* 0x000fe200078ec0ff */
[C---:B------:R-:W-:Y:S02]  /*1e90*/  IMAD R4, R5.reuse, R51, R4 ;  /* 0x0000003305047224 */ /* 0x040fe400078e0204 */
[----:B------:R-:W-:-:S04]  /*1ea0*/  IMAD.WIDE.U32 R32, R5, R50, R30 ;  /* 0x0000003205207225 */ /* 0x000fc800078e001e */
[----:B------:R-:W-:Y:S01]  /*1eb0*/  IMAD.SHL.U32 R41, R17, 0x40, RZ ;  /* 0x0000004011297824 */ /* 0x000fe200078e00ff */
[----:B------:R-:W-:Y:S01]  /*1ec0*/  SHF.R.S32.HI R167, RZ, 0x1f, R166 ;  /* 0x0000001fffa77819 */ /* 0x000fe200000114a6 */
[----:B------:R-:W-:Y:S01]  /*1ed0*/  IMAD R188, R51, R166, RZ ;  /* 0x000000a633bc7224 */ /* 0x000fe200078e02ff */
[----:B------:R-:W-:Y:S02]  /*1ee0*/  SHF.R.S32.HI R90, RZ, 0x1f, R61 ;  /* 0x0000001fff5a7819 */ /* 0x000fe4000001143d */
[----:B------:R-:W-:Y:S01]  /*1ef0*/  LOP3.LUT P3, RZ, R15, 0x4, RZ, 0xc0, !PT ;  /* 0x000000040fff7812 */ /* 0x000fe2000786c0ff */
[----:B------:R-:W-:Y:S01]  /*1f00*/  IMAD R188, R167, R50, R188 ;  /* 0x00000032a7bc7224 */ /* 0x000fe200078e02bc */
[----:B------:R-:W-:Y:S02]  /*1f10*/  LOP3.LUT P2, RZ, R15, 0x2, RZ, 0xc0, !PT ;  /* 0x000000020fff7812 */ /* 0x000fe4000784c0ff */
[----:B------:R-:W-:-:S04]  /*1f20*/  LEA.HI R90, R90, R61, RZ, 0x6 ;  /* 0x0000003d5a5a7211 */ /* 0x000fc800078f30ff */
[----:B------:R-:W-:-:S04]  /*1f30*/  SHF.R.S32.HI R90, RZ, 0x6, R90 ;  /* 0x00000006ff5a7819 */ /* 0x000fc8000001145a */
[----:B------:R-:W-:Y:S01]  /*1f40*/  IMNMX R90, R230, R90, !PT ;  /* 0x0000005ae65a7217 */ /* 0x000fe20007800200 */
[----:B------:R-:W-:Y:S01]  /*1f50*/  IMAD R162, R49, R166, RZ ;  /* 0x000000a631a27224 */ /* 0x000fe200078e02ff */
[----:B------:R-:W-:-:S03]  /*1f60*/  LEA.HI R53, R53, R57, RZ, 0x5 ;  /* 0x0000003935357211 */ /* 0x000fc600078f28ff */
[----:B------:R-:W-:Y:S01]  /*1f70*/  IMAD R162, R167, R48, R162 ;  /* 0x00000030a7a27224 */ /* 0x000fe200078e02a2 */
[----:B------:R-:W-:Y:S01]  /*1f80*/  LOP3.LUT R58, R53, 0xffffffe0, RZ, 0xc0, !PT ;  /* 0xffffffe0353a7812 */ /* 0x000fe200078ec0ff */
[----:B------:R-:W-:Y:S02]  /*1f90*/  IMAD.MOV.U32 R40, RZ, RZ, 0x10 ;  /* 0x00000010ff287424 */ /* 0x000fe400078e00ff */
[----:B------:R-:W-:Y:S01]  /*1fa0*/  IMAD.MOV.U32 R39, RZ, RZ, 0x20 ;  /* 0x00000020ff277424 */ /* 0x000fe200078e00ff */
[C---:B------:R-:W-:Y:S01]  /*1fb0*/  SHF.L.U64.HI R229, R48.reuse, 0x4, R49 ;  /* 0x0000000430e57819 */ /* 0x040fe20000010231 */
[----:B------:R-:W-:Y:S01]  /*1fc0*/  IMAD.SHL.U32 R228, R48, 0x10, RZ ;  /* 0x0000001030e47824 */ /* 0x000fe200078e00ff */
[C---:B------:R-:W-:Y:S01]  /*1fd0*/  SHF.L.U64.HI R227, R50.reuse, 0x4, R51 ;  /* 0x0000000432e37819 */ /* 0x040fe20000010233 */
[----:B------:R-:W-:Y:S01]  /*1fe0*/  IMAD.SHL.U32 R226, R50, 0x10, RZ ;  /* 0x0000001032e27824 */ /* 0x000fe200078e00ff */
[----:B------:R-:W-:Y:S01]  /*1ff0*/  SHF.R.S32.HI R53, RZ, 0x5, R53 ;  /* 0x00000005ff357819 */ /* 0x000fe20000011435 */
[----:B------:R-:W-:Y:S01]  /*2000*/  IMAD.IADD R58, R57, 0x1, -R58 ;  /* 0x00000001393a7824 */ /* 0x000fe200078e0a3a */
[----:B------:R-:W-:Y:S01]  /*2010*/  SEL R40, R40, 0xfffffff0, !P2 ;  /* 0xfffffff028287807 */ /* 0x000fe20005000000 */
[----:B------:R-:W-:Y:S01]  /*2020*/  IMAD.SHL.U32 R62, R55, 0x4, RZ ;  /* 0x00000004373e7824 */ /* 0x000fe200078e00ff */
[----:B------:R-:W-:Y:S01]  /*2030*/  SEL R39, R39, 0xffffffe0, !P3 ;  /* 0xffffffe027277807 */ /* 0x000fe20005800000 */
[----:B--2---:R-:W-:-:S04]  /*2040*/  @P0 IMAD.WIDE.U32 R12, R22, R238, RZ ;  /* 0x000000ee160c0225 */ /* 0x004fc800078e00ff */
[----:B------:R-:W-:-:S04]  /*2050*/  @P0 IMAD R9, R23, R238, RZ ;  /* 0x000000ee17090224 */ /* 0x000fc800078e02ff */
[----:B------:R-:W-:Y:S02]  /*2060*/  @P0 IMAD.IADD R9, R13, 0x1, R9 ;  /* 0x000000010d090824 */ /* 0x000fe400078e0209 */
[----:B------:R-:W-:Y:S02]  /*2070*/  IMAD.SHL.U32 R13, R56, 0x8, RZ ;  /* 0x00000008380d7824 */ /* 0x000fe400078e00ff */
[-C--:B---3--:R-:W-:Y:S02]  /*2080*/  @!P0 IMAD R5, R29, R235.reuse, RZ ;  /* 0x000000eb1d058224 */ /* 0x088fe400078e02ff */
[----:B------:R-:W-:Y:S01]  /*2090*/  @!P0 IMAD.WIDE.U32 R30, R28, R235, RZ ;  /* 0x000000eb1c1e8225 */ /* 0x000fe200078e00ff */
[----:B------:R-:W-:Y:S02]  /*20a0*/  LOP3.LUT R13, R14, 0x8, R13, 0xf8, !PT ;  /* 0x000000080e0d7812 */ /* 0x000fe400078ef80d */
[----:B------:R-:W-:Y:S01]  /*20b0*/  SHF.R.U32.HI R14, RZ, 0x3, R14 ;  /* 0x00000003ff0e7819 */ /* 0x000fe2000001160e */
[----:B------:R-:W-:-:S02]  /*20c0*/  @!P0 IMAD R5, R28, R60, R5 ;  /* 0x0000003c1c058224 */ /* 0x000fc400078e0205 */
[----:B------:R-:W-:Y:S01]  /*20d0*/  @!P0 IMAD.MOV.U32 R12, RZ, RZ, R30 ;  /* 0x000000ffff0c8224 */ /* 0x000fe200078e001e */
[----:B------:R-:W-:Y:S01]  /*20e0*/  LOP3.LUT R13, R13, R14, RZ, 0x3c, !PT ;  /* 0x0000000e0d0d7212 */ /* 0x000fe200078e3cff */
[----:B------:R-:W-:Y:S02]  /*20f0*/  @!P0 IMAD.IADD R9, R31, 0x1, R5 ;  /* 0x000000011f098824 */ /* 0x000fe400078e0205 */
[----:B------:R-:W-:Y:S01]  /*2100*/  IMAD R5, R27, R16, RZ ;  /* 0x000000101b057224 */ /* 0x000fe200078e02ff */
[----:B------:R-:W-:Y:S01]  /*2110*/  LOP3.LUT R41, R13, 0xfffffe00, R41, 0xf8, !PT ;  /* 0xfffffe000d297812 */ /* 0x000fe200078ef829 */
[----:B------:R-:W-:Y:S01]  /*2120*/  IMAD.IADD R29, R33, 0x1, R4 ;  /* 0x00000001211d7824 */ /* 0x000fe200078e0204 */
[C---:B------:R-:W-:Y:S01]  /*2130*/  IADD3 R30, P1, R18.reuse, R12, RZ ;  /* 0x0000000c121e7210 */ /* 0x040fe20007f3e0ff */
[----:B------:R-:W-:Y:S01]  /*2140*/  IMAD.MOV.U32 R28, RZ, RZ, R32 ;  /* 0x000000ffff1c7224 */ /* 0x000fe200078e0020 */
[----:B------:R-:W-:Y:S01]  /*2150*/  IADD3 R13, R18, 0x40, RZ ;  /* 0x00000040120d7810 */ /* 0x000fe20007ffe0ff */
[----:B------:R-:W-:-:S02]  /*2160*/  IMAD R5, R8, R26, R5 ;  /* 0x0000001a08057224 */ /* 0x000fc400078e0205 */
[----:B------:R-:W-:Y:S02]  /*2170*/  @P0 IMAD.MOV.U32 R174, RZ, RZ, R22 ;  /* 0x000000ffffae0224 */ /* 0x000fe400078e0016 */
[----:B------:R-:W-:Y:S01]  /*2180*/  @P0 IMAD.MOV.U32 R175, RZ, RZ, R23 ;  /* 0x000000ffffaf0224 */ /* 0x000fe200078e0017 */
[----:B------:R-:W-:Y:S01]  /*2190*/  SHF.R.S32.HI R4, RZ, 0x1f, R234 ;  /* 0x0000001fff047819 */ /* 0x000fe200000114ea */
[----:B------:R-:W-:-:S04]  /*21a0*/  IMAD.WIDE.U32 R26, R16, R26, R28 ;  /* 0x0000001a101a7225 */ /* 0x000fc800078e001c */
[----:B------:R-:W-:Y:S02]  /*21b0*/  @!P0 IMAD.MOV.U32 R174, RZ, RZ, R22 ;  /* 0x000000ffffae8224 */ /* 0x000fe400078e0016 */
[----:B------:R-:W-:Y:S01]  /*21c0*/  @!P0 IMAD.MOV.U32 R175, RZ, RZ, R23 ;  /* 0x000000ffffaf8224 */ /* 0x000fe200078e0017 */
[-C--:B------:R-:W-:Y:S01]  /*21d0*/  ISETP.GE.AND P0, PT, R13, R63.reuse, PT ;  /* 0x0000003f0d00720c */ /* 0x080fe20003f06270 */
[----:B----4-:R-:W-:Y:S02]  /*21e0*/  IMAD R12, R25, R234, RZ ;  /* 0x000000ea190c7224 */ /* 0x010fe400078e02ff */
[----:B------:R-:W-:Y:S02]  /*21f0*/  IMAD.X R31, R19, 0x1, R9, P1 ;  /* 0x00000001131f7824 */ /* 0x000fe400008e0609 */
[----:B------:R-:W-:Y:S01]  /*2200*/  IMAD.IADD R25, R27, 0x1, R5 ;  /* 0x000000011b197824 */ /* 0x000fe200078e0205 */
[----:B------:R-:W-:Y:S01]  /*2210*/  SEL R5, RZ, 0xffffffff, P0 ;  /* 0xffffffffff057807 */ /* 0x000fe20000000000 */
[----:B------:R-:W-:Y:S01]  /*2220*/  IMAD R4, R24, R4, R12 ;  /* 0x0000000418047224 */ /* 0x000fe200078e020c */
[----:B------:R-:W-:Y:S01]  /*2230*/  ISETP.GE.AND P1, PT, R18, R63, PT ;  /* 0x0000003f1200720c */ /* 0x000fe20003f26270 */
[----:B------:R-:W-:Y:S01]  /*2240*/  IMAD.WIDE.U32 R30, R234, R24, R30 ;  /* 0x00000018ea1e7225 */ /* 0x000fe200078e001e */
[----:B------:R-:W-:-:S03]  /*2250*/  IADD3 R12, R18, 0x80, RZ ;  /* 0x00000080120c7810 */ /* 0x000fc60007ffe0ff */
[----:B------:R-:W-:Y:S02]  /*2260*/  IMAD.MOV.U32 R24, RZ, RZ, R26 ;  /* 0x000000ffff187224 */ /* 0x000fe400078e001a */
[----:B------:R-:W-:Y:S01]  /*2270*/  IMAD.IADD R171, R31, 0x1, R4 ;  /* 0x000000011fab7824 */ /* 0x000fe200078e0204 */
[----:B------:R-:W-:Y:S01]  /*2280*/  SEL R4, RZ, 0x1, P1 ;  /* 0x00000001ff047807 */ /* 0x000fe20000800000 */
[----:B------:R-:W-:Y:S01]  /*2290*/  IMAD.SHL.U32 R5, R5, 0x2, RZ ;  /* 0x0000000205057824 */ /* 0x000fe200078e00ff */
[----:B------:R-:W-:Y:S01]  /*22a0*/  ISETP.GE.AND P0, PT, R12, R63, PT ;  /* 0x0000003f0c00720c */ /* 0x000fe20003f06270 */
[----:B------:R-:W-:Y:S01]  /*22b0*/  IMAD.WIDE.U32 R14, R166, R50, R24 ;  /* 0x00000032a60e7225 */ /* 0x000fe200078e0018 */
[----:B------:R-:W-:Y:S02]  /*22c0*/  IADD3 R9, R18, 0xc0, RZ ;  /* 0x000000c012097810 */ /* 0x000fe40007ffe0ff */
[----:B------:R-:W-:Y:S01]  /*22d0*/  LOP3.LUT R5, R5, 0x2, R4, 0xe2, !PT ;  /* 0x0000000205057812 */ /* 0x000fe200078ee204 */
[----:B------:R-:W-:Y:S01]  /*22e0*/  IMAD.IADD R188, R15, 0x1, R188 ;  /* 0x000000010fbc7824 */ /* 0x000fe200078e02bc */
[----:B------:R-:W-:-:S02]  /*22f0*/  SEL R4, RZ, 0x4, P0 ;  /* 0x00000004ff047807 */ /* 0x000fc40000000000 */
[C---:B------:R-:W-:Y:S02]  /*2300*/  LEA R189, P0, R14.reuse, R6, 0x1 ;  /* 0x000000060ebd7211 */ /* 0x040fe400078008ff */
[----:B------:R-:W-:Y:S02]  /*2310*/  ISETP.GE.AND P1, PT, R9, R63, PT ;  /* 0x0000003f0900720c */ /* 0x000fe40003f26270 */
[----:B------:R-:W-:Y:S02]  /*2320*/  LEA.HI.X R188, R14, R7, R188, 0x1, P0 ;  /* 0x000000070ebc7211 */ /* 0x000fe400000f0cbc */
[----:B------:R-:W-:Y:S02]  /*2330*/  IADD3 R160, P0, R18, R3, RZ ;  /* 0x0000000312a07210 */ /* 0x000fe40007f1e0ff */
[----:B------:R-:W-:Y:S02]  /*2340*/  SEL R59, RZ, 0x8, P1 ;  /* 0x00000008ff3b7807 */ /* 0x000fe40000800000 */
[----:B------:R-:W-:Y:S01]  /*2350*/  ISETP.GT.AND P1, PT, R165, R90, PT ;  /* 0x0000005aa500720c */ /* 0x000fe20003f24270 */
[----:B------:R-:W-:-:S02]  /*2360*/  IMAD.X R161, R19, 0x1, R0, P0 ;  /* 0x0000000113a17824 */ /* 0x000fc400000e0600 */
[----:B------:R-:W-:-:S04]  /*2370*/  IMAD.WIDE R22, R236, 0x40, R166 ;  /* 0x00000040ec167825 */ /* 0x000fc800078e02a6 */
[----:B------:R-:W-:-:S04]  /*2380*/  IMAD.WIDE.U32 R160, R166, R48, R160 ;  /* 0x00000030a6a07225 */ /* 0x000fc800078e00a0 */
[----:B------:R-:W-:Y:S02]  /*2390*/  IMAD.MOV.U32 R170, RZ, RZ, R30 ;  /* 0x000000ffffaa7224 */ /* 0x000fe400078e001e */
[----:B------:R-:W-:Y:S01]  /*23a0*/  IMAD R172, R23, R174, RZ ;  /* 0x000000ae17ac7224 */ /* 0x000fe200078e02ff */
[----:B------:R-:W-:Y:S01]  /*23b0*/  LEA R232, P0, R160, R168, 0x1 ;  /* 0x000000a8a0e87211 */ /* 0x000fe200078008ff */
[----:B------:R-:W-:Y:S02]  /*23c0*/  IMAD.IADD R163, R161, 0x1, R162 ;  /* 0x00000001a1a37824 */ /* 0x000fe400078e02a2 */
[C---:B------:R-:W-:Y:S02]  /*23d0*/  IMAD R172, R22.reuse, R175, R172 ;  /* 0x000000af16ac7224 */ /* 0x040fe400078e02ac */
[----:B------:R-:W-:Y:S01]  /*23e0*/  IMAD.WIDE.U32 R170, R22, R174, R170 ;  /* 0x000000ae16aa7225 */ /* 0x000fe200078e00aa */
[----:B------:R-:W-:Y:S02]  /*23f0*/  LOP3.LUT R59, R59, R5, R4, 0xfe, !PT ;  /* 0x000000053b3b7212 */ /* 0x000fe400078efe04 */
[----:B------:R-:W-:Y:S01]  /*2400*/  LEA.HI.X R231, R160, R169, R163, 0x1, P0 ;  /* 0x000000a9a0e77211 */ /* 0x000fe200000f0ca3 */
[----:B------:R-:W-:-:S02]  /*2410*/  @!P4 IMAD.MOV.U32 R20, RZ, RZ, RZ ;  /* 0x000000ffff14c224 */ /* 0x000fc400078e00ff */
[----:B------:R-:W-:Y:S01]  /*2420*/  IMAD.IADD R173, R171, 0x1, R172 ;  /* 0x00000001abad7824 */ /* 0x000fe200078e02ac */
[----:B------:R-:W-:Y:S05]  /*2430*/  @!P1 BRA `(.L_x_2417) ;  /* 0x0000ba8000009947 */ /* 0x000fea0003800000 */
[----:B-1----:R-:W2:Y:S04]  /*2440*/  LD.E.64 R32, [R10.64+0x120] ;  /* 0x000120060a207980 */ /* 0x002ea8000c101b00 */
[----:B------:R-:W3:Y:S04]  /*2450*/  LD.E.64 R34, [R10.64+0x118] ;  /* 0x000118060a227980 */ /* 0x000ee8000c101b00 */
[----:B------:R-:W4:Y:S04]  /*2460*/  LD.E.64 R180, [R10.64+0x130] ;  /* 0x000130060ab47980 */ /* 0x000f28000c101b00 */
[----:B------:R-:W4:Y:S04]  /*2470*/  LD.E.64 R182, [R10.64+0x128] ;  /* 0x000128060ab67980 */ /* 0x000f28000c101b00 */
[----:B------:R-:W4:Y:S04]  /*2480*/  LD.E.64 R28, [R10.64+0x140] ;  /* 0x000140060a1c7980 */ /* 0x000f28000c101b00 */
[----:B------:R-:W4:Y:S04]  /*2490*/  LD.E R17, [R10.64+0xd0] ;  /* 0x0000d0060a117980 */ /* 0x000f28000c101900 */
[----:B------:R-:W4:Y:S04]  /*24a0*/  LD.E.64 R26, [R10.64+0x138] ;  /* 0x000138060a1a7980 */ /* 0x000f28000c101b00 */
[----:B------:R-:W4:Y:S04]  /*24b0*/  LD.E.64 R24, [R10.64+0x108] ;  /* 0x000108060a187980 */ /* 0x000f28000c101b00 */
[----:B------:R-:W4:Y:S04]  /*24c0*/  LD.E.64 R22, [R10.64+0x110] ;  /* 0x000110060a167980 */ /* 0x000f28000c101b00 */
[----:B------:R-:W4:Y:S04]  /*24d0*/  LD.E.64 R14, [R10.64+0x150] ;  /* 0x000150060a0e7980 */ /* 0x000f28000c101b00 */
[----:B------:R-:W4:Y:S01]  /*24e0*/  LD.E.64 R6, [R10.64+0x148] ;  /* 0x000148060a067980 */ /* 0x000f22000c101b00 */
[----:B-----5:R-:W-:Y:S01]  /*24f0*/  IADD3 R20, R20, R2, RZ ;  /* 0x0000000214147210 */ /* 0x020fe20007ffe0ff */
[C---:B------:R-:W-:Y:S01]  /*2500*/  IMAD.SHL.U32 R68, R50.reuse, 0x20, RZ ;  /* 0x0000002032447824 */ /* 0x040fe200078e00ff */
[----:B------:R-:W-:Y:S01]  /*2510*/  LOP3.LUT R153, R59, 0xffff, RZ, 0xc0, !PT ;  /* 0x0000ffff3b997812 */ /* 0x000fe200078ec0ff */
[----:B------:R-:W-:Y:S01]  /*2520*/  IMAD R67, R51, 0x60, RZ ;  /* 0x0000006033437824 */ /* 0x000fe200078e02ff */
[C---:B------:R-:W-:Y:S01]  /*2530*/  SHF.L.U64.HI R69, R50.reuse, 0x5, R51 ;  /* 0x0000000532457819 */ /* 0x040fe20000010233 */
[----:B------:R-:W-:Y:S01]  /*2540*/  IMAD.WIDE.U32 R178, R50, 0x60, RZ ;  /* 0x0000006032b27825 */ /* 0x000fe200078e00ff */
[----:B------:R-:W-:-:S02]  /*2550*/  LOP3.LUT R156, R153, 0x1, RZ, 0xc0, !PT ;  /* 0x00000001999c7812 */ /* 0x000fc400078ec0ff */
[C---:B------:R-:W-:Y:S01]  /*2560*/  LOP3.LUT R155, R153.reuse, 0x2, RZ, 0xc0, !PT ;  /* 0x00000002999b7812 */ /* 0x040fe200078ec0ff */
[----:B------:R-:W-:Y:S01]  /*2570*/  IMAD.SHL.U32 R88, R48, 0x20, RZ ;  /* 0x0000002030587824 */ /* 0x000fe200078e00ff */
[----:B------:R-:W-:Y:S01]  /*2580*/  LOP3.LUT R154, R153, 0x4, RZ, 0xc0, !PT ;  /* 0x00000004999a7812 */ /* 0x000fe200078ec0ff */
[----:B------:R-:W-:Y:S01]  /*2590*/  IMAD.MOV.U32 R126, RZ, RZ, R232 ;  /* 0x000000ffff7e7224 */ /* 0x000fe200078e00e8 */
[----:B------:R-:W-:Y:S01]  /*25a0*/  SHF.L.U64.HI R69, R68, 0x1, R69 ;  /* 0x0000000144457819 */ /* 0x000fe20000010245 */
[----:B------:R-:W-:Y:S01]  /*25b0*/  IMAD.MOV.U32 R127, RZ, RZ, R231 ;  /* 0x000000ffff7f7224 */ /* 0x000fe200078e00e7 */
[C---:B------:R-:W-:Y:S01]  /*25c0*/  IADD3 R66, R166.reuse, 0x10, RZ ;  /* 0x00000010a6427810 */ /* 0x040fe20007ffe0ff */
[----:B------:R-:W-:Y:S01]  /*25d0*/  IMAD.MOV.U32 R129, RZ, RZ, R189 ;  /* 0x000000ffff817224 */ /* 0x000fe200078e00bd */
[C---:B------:R-:W-:Y:S01]  /*25e0*/  IADD3 R65, R166.reuse, 0x20, RZ ;  /* 0x00000020a6417810 */ /* 0x040fe20007ffe0ff */
[----:B------:R-:W-:Y:S01]  /*25f0*/  IMAD.MOV.U32 R128, RZ, RZ, R188 ;  /* 0x000000ffff807224 */ /* 0x000fe200078e00bc */
[----:B------:R-:W-:Y:S01]  /*2600*/  IADD3 R64, R166, 0x30, RZ ;  /* 0x00000030a6407810 */ /* 0x000fe20007ffe0ff */
[----:B------:R-:W-:Y:S01]  /*2610*/  IMAD.IADD R67, R179, 0x1, R67 ;  /* 0x00000001b3437824 */ /* 0x000fe200078e0243 */
[----:B------:R-:W-:-:S02]  /*2620*/  SHF.L.U64.HI R89, R48, 0x5, R49 ;  /* 0x0000000530597819 */ /* 0x000fc40000010231 */
[----:B------:R-:W-:Y:S02]  /*2630*/  LOP3.LUT R153, R153, 0x8, RZ, 0xc0, !PT ;  /* 0x0000000899997812 */ /* 0x000fe400078ec0ff */
[----:B------:R-:W-:Y:S01]  /*2640*/  SHF.L.U32 R68, R68, 0x1, RZ ;  /* 0x0000000144447819 */ /* 0x000fe200000006ff */
[----:B--2---:R-:W-:-:S04]  /*2650*/  IMAD R0, R33, R235, RZ ;  /* 0x000000eb21007224 */ /* 0x004fc800078e02ff */
[----:B------:R-:W-:Y:S02]  /*2660*/  IMAD R0, R32, R60, R0 ;  /* 0x0000003c20007224 */ /* 0x000fe400078e0200 */
[----:B---3--:R-:W-:Y:S02]  /*2670*/  IMAD R4, R35, R235, RZ ;  /* 0x000000eb23047224 */ /* 0x008fe400078e02ff */
[----:B------:R-:W-:-:S04]  /*2680*/  IMAD.WIDE.U32 R32, R235, R32, R18 ;  /* 0x00000020eb207225 */ /* 0x000fc800078e0012 */
[----:B------:R-:W-:-:S04]  /*2690*/  IMAD.WIDE.U32 R30, R235, R34, R18 ;  /* 0x00000022eb1e7225 */ /* 0x000fc800078e0012 */
[----:B------:R-:W-:Y:S02]  /*26a0*/  IMAD R4, R34, R60, R4 ;  /* 0x0000003c22047224 */ /* 0x000fe400078e0204 */
[----:B------:R-:W-:Y:S01]  /*26b0*/  IMAD.IADD R33, R33, 0x1, R0 ;  /* 0x0000000121217824 */ /* 0x000fe200078e0200 */
[----:B------:R-:W-:Y:S01]  /*26c0*/  SHF.R.S32.HI R0, RZ, 0x1f, R2 ;  /* 0x0000001fff007819 */ /* 0x000fe20000011402 */
[-C--:B----4-:R-:W-:Y:S02]  /*26d0*/  IMAD R5, R181, R2.reuse, RZ ;  /* 0x00000002b5057224 */ /* 0x090fe400078e02ff */
[----:B------:R-:W-:Y:S02]  /*26e0*/  IMAD R3, R183, R2, RZ ;  /* 0x00000002b7037224 */ /* 0x000fe400078e02ff */
[----:B------:R-:W-:Y:S02]  /*26f0*/  IMAD.IADD R31, R31, 0x1, R4 ;  /* 0x000000011f1f7824 */ /* 0x000fe400078e0204 */
[----:B------:R-:W-:-:S02]  /*2700*/  IMAD R5, R180, R0, R5 ;  /* 0x00000000b4057224 */ /* 0x000fc400078e0205 */
[----:B------:R-:W-:Y:S01]  /*2710*/  IMAD.WIDE.U32 R32, R180, R2, R32 ;  /* 0x00000002b4207225 */ /* 0x000fe200078e0020 */
[----:B------:R-:W-:-:S03]  /*2720*/  LEA.HI R150, R17, R17, RZ, 0x1 ;  /* 0x0000001111967211 */ /* 0x000fc600078f08ff */
[C---:B------:R-:W-:Y:S02]  /*2730*/  IMAD R3, R182.reuse, R0, R3 ;  /* 0x00000000b6037224 */ /* 0x040fe400078e0203 */
[----:B------:R-:W-:Y:S01]  /*2740*/  IMAD.WIDE.U32 R30, R182, R2, R30 ;  /* 0x00000002b61e7225 */ /* 0x000fe200078e001e */
[----:B------:R-:W-:-:S03]  /*2750*/  IADD3 R0, P0, -R61, R166, RZ ;  /* 0x000000a63d007210 */ /* 0x000fc60007f1e1ff */
[-C--:B------:R-:W-:Y:S02]  /*2760*/  IMAD R4, R29, R16.reuse, RZ ;  /* 0x000000101d047224 */ /* 0x080fe400078e02ff */
[----:B------:R-:W-:Y:S01]  /*2770*/  IMAD.IADD R33, R33, 0x1, R5 ;  /* 0x0000000121217824 */ /* 0x000fe200078e0205 */
[----:B------:R-:W-:Y:S01]  /*2780*/  SHF.R.S32.HI R5, RZ, 0x1f, R61 ;  /* 0x0000001fff057819 */ /* 0x000fe2000001143d */
[----:B------:R-:W-:Y:S02]  /*2790*/  IMAD.IADD R31, R31, 0x1, R3 ;  /* 0x000000011f1f7824 */ /* 0x000fe400078e0203 */
[----:B------:R-:W-:Y:S01]  /*27a0*/  IMAD R3, R27, R16, RZ ;  /* 0x000000101b037224 */ /* 0x000fe200078e02ff */
[----:B------:R-:W-:Y:S01]  /*27b0*/  SHF.R.S32.HI R150, RZ, 0x1, R150 ;  /* 0x00000001ff967819 */ /* 0x000fe20000011496 */
[C---:B------:R-:W-:Y:S02]  /*27c0*/  IMAD R4, R28.reuse, R8, R4 ;  /* 0x000000081c047224 */ /* 0x040fe400078e0204 */
[----:B------:R-:W-:-:S04]  /*27d0*/  IMAD.WIDE.U32 R28, R28, R16, R32 ;  /* 0x000000101c1c7225 */ /* 0x000fc800078e0020 */
[C---:B------:R-:W-:Y:S02]  /*27e0*/  IMAD R3, R26.reuse, R8, R3 ;  /* 0x000000081a037224 */ /* 0x040fe400078e0203 */
[----:B------:R-:W-:-:S04]  /*27f0*/  IMAD.WIDE.U32 R26, R26, R16, R30 ;  /* 0x000000101a1a7225 */ /* 0x000fc800078e001e */
[----:B------:R-:W-:Y:S02]  /*2800*/  IMAD.X R5, R167, 0x1, ~R5, P0 ;  /* 0x00000001a7057824 */ /* 0x000fe400000e0e05 */
[----:B------:R-:W-:Y:S02]  /*2810*/  IMAD.IADD R17, R29, 0x1, R4 ;  /* 0x000000011d117824 */ /* 0x000fe400078e0204 */
[----:B------:R-:W-:Y:S02]  /*2820*/  IMAD R4, R166, R150, R62 ;  /* 0x00000096a6047224 */ /* 0x000fe400078e023e */
[----:B------:R-:W-:Y:S02]  /*2830*/  IMAD.IADD R27, R27, 0x1, R3 ;  /* 0x000000011b1b7824 */ /* 0x000fe400078e0203 */
[C---:B------:R-:W-:Y:S02]  /*2840*/  IMAD R120, R5.reuse, R182, RZ ;  /* 0x000000b605787224 */ /* 0x040fe400078e02ff */
[----:B------:R-:W-:-:S02]  /*2850*/  IMAD R118, R5, R180, RZ ;  /* 0x000000b405767224 */ /* 0x000fc400078e02ff */
[----:B------:R-:W-:Y:S02]  /*2860*/  IMAD.MOV.U32 R16, RZ, RZ, R28 ;  /* 0x000000ffff107224 */ /* 0x000fe400078e001c */
[----:B------:R-:W-:Y:S02]  /*2870*/  IMAD R124, R150, R20, RZ ;  /* 0x00000014967c7224 */ /* 0x000fe400078e02ff */
[----:B------:R-:W-:Y:S02]  /*2880*/  IMAD.IADD R3, R62, 0x1, R4 ;  /* 0x000000013e037824 */ /* 0x000fe400078e0204 */
[-C--:B------:R-:W-:Y:S02]  /*2890*/  IMAD R120, R183, R0.reuse, R120 ;  /* 0x00000000b7787224 */ /* 0x080fe400078e0278 */
[----:B------:R-:W-:Y:S01]  /*28a0*/  IMAD.WIDE.U32 R20, R182, R0, R26 ;  /* 0x00000000b6147225 */ /* 0x000fe200078e001a */
[----:B------:R-:W-:-:S03]  /*28b0*/  SHF.R.S32.HI R2, RZ, 0x1f, R124 ;  /* 0x0000001fff027819 */ /* 0x000fc6000001147c */
[-C--:B------:R-:W-:Y:S02]  /*28c0*/  IMAD R118, R181, R0.reuse, R118 ;  /* 0x00000000b5767224 */ /* 0x080fe400078e0276 */
[----:B------:R-:W-:Y:S01]  /*28d0*/  IMAD.WIDE.U32 R16, R180, R0, R16 ;  /* 0x00000000b4107225 */ /* 0x000fe200078e0010 */
[C---:B------:R-:W-:Y:S02]  /*28e0*/  IADD3 R0, P3, R124.reuse, R4, RZ ;  /* 0x000000047c007210 */ /* 0x040fe40007f7e0ff */
[----:B------:R-:W-:Y:S01]  /*28f0*/  IADD3 R124, P2, R124, R3, RZ ;  /* 0x000000037c7c7210 */ /* 0x000fe20007f5e0ff */
[----:B------:R-:W-:Y:S01]  /*2900*/  IMAD.IADD R120, R21, 0x1, R120 ;  /* 0x0000000115787824 */ /* 0x000fe200078e0278 */
[----:B------:R-:W-:Y:S02]  /*2910*/  LEA R121, P0, R20, R24, 0x1 ;  /* 0x0000001814797211 */ /* 0x000fe400078008ff */
[----:B------:R-:W-:Y:S01]  /*2920*/  LEA.HI.X.SX32 R4, R4, R2, 0x1, P3 ;  /* 0x0000000204047211 */ /* 0x000fe200018f0eff */
[----:B------:R-:W-:Y:S01]  /*2930*/  IMAD.SHL.U32 R125, R124, 0x2, RZ ;  /* 0x000000027c7d7824 */ /* 0x000fe200078e00ff */
[----:B------:R-:W-:Y:S01]  /*2940*/  LEA.HI.X R120, R20, R25, R120, 0x1, P0 ;  /* 0x0000001914787211 */ /* 0x000fe200000f0c78 */
[----:B------:R-:W-:Y:S01]  /*2950*/  IMAD.SHL.U32 R20, R0, 0x2, RZ ;  /* 0x0000000200147824 */ /* 0x000fe200078e00ff */
[----:B------:R-:W-:-:S02]  /*2960*/  IADD3 R118, R17, R118, RZ ;  /* 0x0000007611767210 */ /* 0x000fc40007ffe0ff */
[----:B------:R-:W-:Y:S02]  /*2970*/  LEA R119, P1, R16, R22, 0x1 ;  /* 0x0000001610777211 */ /* 0x000fe400078208ff */
[----:B------:R-:W-:Y:S02]  /*2980*/  LEA.HI.X.SX32 R2, R3, R2, 0x1, P2 ;  /* 0x0000000203027211 */ /* 0x000fe400010f0eff */
[----:B------:R-:W-:Y:S02]  /*2990*/  IADD3 R123, P3, R14, R125, RZ ;  /* 0x0000007d0e7b7210 */ /* 0x000fe40007f7e0ff */
[----:B------:R-:W-:Y:S02]  /*29a0*/  LEA.HI.X R118, R16, R23, R118, 0x1, P1 ;  /* 0x0000001710767211 */ /* 0x000fe400008f0c76 */
[----:B------:R-:W-:Y:S02]  /*29b0*/  SHF.L.U64.HI R124, R124, 0x1, R2 ;  /* 0x000000017c7c7819 */ /* 0x000fe40000010202 */
[----:B------:R-:W-:-:S02]  /*29c0*/  IADD3 R125, P2, R6, R125, RZ ;  /* 0x0000007d067d7210 */ /* 0x000fc40007f5e0ff */
[----:B------:R-:W-:Y:S02]  /*29d0*/  SHF.L.U64.HI R0, R0, 0x1, R4 ;  /* 0x0000000100007819 */ /* 0x000fe40000010204 */
[-C--:B------:R-:W-:Y:S02]  /*29e0*/  IADD3 R42, P1, R14, R20.reuse, RZ ;  /* 0x000000140e2a7210 */ /* 0x080fe40007f3e0ff */
[----:B------:R-:W-:Y:S02]  /*29f0*/  IADD3 R20, P0, R6, R20, RZ ;  /* 0x0000001406147210 */ /* 0x000fe40007f1e0ff */
[----:B------:R-:W-:Y:S01]  /*2a00*/  IADD3.X R122, R15, R124, RZ, P3, !PT ;  /* 0x0000007c0f7a7210 */ /* 0x000fe20001ffe4ff */
[----:B------:R-:W-:Y:S01]  /*2a10*/  IMAD.X R124, R7, 0x1, R124, P2 ;  /* 0x00000001077c7824 */ /* 0x000fe200010e067c */
[C---:B------:R-:W-:Y:S01]  /*2a20*/  IADD3 R87, P2, R228.reuse, 0x40, RZ ;  /* 0x00000040e4577810 */ /* 0x040fe20007f5e0ff */
[--C-:B------:R-:W-:Y:S01]  /*2a30*/  IMAD.X R43, R15, 0x1, R0.reuse, P1 ;  /* 0x000000010f2b7824 */ /* 0x100fe200008e0600 */
[C---:B------:R-:W-:Y:S01]  /*2a40*/  IADD3 R83, P1, R228.reuse, 0x80, RZ ;  /* 0x00000080e4537810 */ /* 0x040fe20007f3e0ff */
[----:B------:R-:W-:Y:S01]  /*2a50*/  IMAD.X R21, R7, 0x1, R0, P0 ;  /* 0x0000000107157824 */ /* 0x000fe200000e0600 */
[----:B------:R-:W-:Y:S01]  /*2a60*/  IADD3 R77, P0, R228, 0xc0, RZ ;  /* 0x000000c0e44d7810 */ /* 0x000fe20007f1e0ff */
[----:B------:R-:W-:-:S02]  /*2a70*/  IMAD.SHL.U32 R157, R150, 0x10, RZ ;  /* 0x00000010969d7824 */ /* 0x000fc400078e00ff */
[--C-:B------:R-:W-:Y:S01]  /*2a80*/  IMAD.X R86, RZ, RZ, R229.reuse, P2 ;  /* 0x000000ffff567224 */ /* 0x100fe200010e06e5 */
[-C--:B------:R-:W-:Y:S01]  /*2a90*/  IADD3 R85, P2, R87, R228.reuse, RZ ;  /* 0x000000e457557210 */ /* 0x080fe20007f5e0ff */
[--C-:B------:R-:W-:Y:S01]  /*2aa0*/  IMAD.X R82, RZ, RZ, R229.reuse, P1 ;  /* 0x000000ffff527224 */ /* 0x100fe200008e06e5 */
[-C--:B------:R-:W-:Y:S01]  /*2ab0*/  IADD3 R81, P1, R83, R228.reuse, RZ ;  /* 0x000000e453517210 */ /* 0x080fe20007f3e0ff */
[--C-:B------:R-:W-:Y:S01]  /*2ac0*/  IMAD.X R76, RZ, RZ, R229.reuse, P0 ;  /* 0x000000ffff4c7224 */ /* 0x100fe200000e06e5 */
[-C--:B------:R-:W-:Y:S01]  /*2ad0*/  IADD3 R75, P0, R77, R228.reuse, RZ ;  /* 0x000000e44d4b7210 */ /* 0x080fe20007f1e0ff */
[----:B------:R-:W-:Y:S01]  /*2ae0*/  IMAD.SHL.U32 R92, R182, 0x10, RZ ;  /* 0x00000010b65c7824 */ /* 0x000fe200078e00ff */
[C---:B------:R-:W-:Y:S02]  /*2af0*/  IADD3 R151, R157.reuse, 0x40, RZ ;  /* 0x000000409d977810 */ /* 0x040fe40007ffe0ff */
[C---:B------:R-:W-:Y:S02]  /*2b00*/  IADD3 R149, R157.reuse, 0x80, RZ ;  /* 0x000000809d957810 */ /* 0x040fe40007ffe0ff */
[----:B------:R-:W-:Y:S01]  /*2b10*/  IADD3 R147, R157, 0xc0, RZ ;  /* 0x000000c09d937810 */ /* 0x000fe20007ffe0ff */
[----:B------:R-:W-:Y:S01]  /*2b20*/  IMAD.X R84, R86, 0x1, R229, P2 ;  /* 0x0000000156547824 */ /* 0x000fe200010e06e5 */
[----:B------:R-:W-:Y:S01]  /*2b30*/  IADD3.X R80, R82, R229, RZ, P1, !PT ;  /* 0x000000e552507210 */ /* 0x000fe20000ffe4ff */
[C---:B------:R-:W-:Y:S01]  /*2b40*/  IMAD.SHL.U32 R102, R182.reuse, 0x20, RZ ;  /* 0x00000020b6667824 */ /* 0x040fe200078e00ff */
[----:B------:R-:W-:Y:S01]  /*2b50*/  SHF.L.U64.HI R91, R182, 0x4, R183 ;  /* 0x00000004b65b7819 */ /* 0x000fe200000102b7 */
[----:B------:R-:W-:Y:S01]  /*2b60*/  IMAD.X R74, R76, 0x1, R229, P0 ;  /* 0x000000014c4a7824 */ /* 0x000fe200000e06e5 */
[----:B------:R-:W-:-:S02]  /*2b70*/  IADD3 R73, P3, R81, R228, RZ ;  /* 0x000000e451497210 */ /* 0x000fc40007f7e0ff */
[-C--:B------:R-:W-:Y:S02]  /*2b80*/  IADD3 R71, P2, R75, R228.reuse, RZ ;  /* 0x000000e44b477210 */ /* 0x080fe40007f5e0ff */
[C---:B------:R-:W-:Y:S02]  /*2b90*/  IADD3 R94, P5, R92.reuse, 0x40, RZ ;  /* 0x000000405c5e7810 */ /* 0x040fe40007fbe0ff */
[C---:B------:R-:W-:Y:S01]  /*2ba0*/  IADD3 R98, P1, R92.reuse, 0x80, RZ ;  /* 0x000000805c627810 */ /* 0x040fe20007f3e0ff */
[----:B------:R-:W-:Y:S01]  /*2bb0*/  IMAD.IADD R148, R157, 0x1, R151 ;  /* 0x000000019d947824 */ /* 0x000fe200078e0297 */
[----:B------:R-:W-:Y:S01]  /*2bc0*/  IADD3 R79, P4, R85, R228, RZ ;  /* 0x000000e4554f7210 */ /* 0x000fe20007f9e0ff */
[C---:B------:R-:W-:Y:S01]  /*2bd0*/  IMAD.IADD R146, R157.reuse, 0x1, R149 ;  /* 0x000000019d927824 */ /* 0x040fe200078e0295 */
[----:B------:R-:W-:Y:S01]  /*2be0*/  IADD3 R106, P0, R92, 0xc0, RZ ;  /* 0x000000c05c6a7810 */ /* 0x000fe20007f1e0ff */
[----:B------:R-:W-:Y:S01]  /*2bf0*/  IMAD.IADD R144, R157, 0x1, R147 ;  /* 0x000000019d907824 */ /* 0x000fe200078e0293 */
[C---:B------:R-:W-:Y:S01]  /*2c00*/  SHF.L.U64.HI R113, R180.reuse, 0x4, R181 ;  /* 0x00000004b4717819 */ /* 0x040fe200000102b5 */
[C---:B------:R-:W-:Y:S01]  /*2c10*/  IMAD.SHL.U32 R116, R180.reuse, 0x20, RZ ;  /* 0x00000020b4747824 */ /* 0x040fe200078e00ff */
[----:B------:R-:W-:Y:S01]  /*2c20*/  SHF.L.U32 R114, R180, 0x4, RZ ;  /* 0x00000004b4727819 */ /* 0x000fe200000006ff */
[----:B------:R-:W-:Y:S01]  /*2c30*/  IMAD.X R72, R80, 0x1, R229, P3 ;  /* 0x0000000150487824 */ /* 0x000fe200018e06e5 */
[----:B------:R-:W-:Y:S01]  /*2c40*/  SHF.L.U64.HI R115, R180, 0x5, R181 ;  /* 0x00000005b4737819 */ /* 0x000fe200000102b5 */
[----:B------:R-:W-:Y:S01]  /*2c50*/  IMAD.X R70, R74, 0x1, R229, P2 ;  /* 0x000000014a467824 */ /* 0x000fe200010e06e5 */
[----:B------:R-:W-:Y:S01]  /*2c60*/  SHF.L.U64.HI R101, R182, 0x5, R183 ;  /* 0x00000005b6657819 */ /* 0x000fe200000102b7 */
[--C-:B------:R-:W-:Y:S01]  /*2c70*/  IMAD.X R93, RZ, RZ, R91.reuse, P5 ;  /* 0x000000ffff5d7224 */ /* 0x100fe200028e065b */
[----:B------:R-:W-:Y:S01]  /*2c80*/  IADD3.X R78, R84, R229, RZ, P4, !PT ;  /* 0x000000e5544e7210 */ /* 0x000fe200027fe4ff */
[----:B------:R-:W-:Y:S01]  /*2c90*/  IMAD.X R97, RZ, RZ, R91, P1 ;  /* 0x000000ffff617224 */ /* 0x000fe200008e065b */
[----:B------:R-:W-:Y:S01]  /*2ca0*/  IADD3 R96, P5, R94, R92, RZ ;  /* 0x0000005c5e607210 */ /* 0x000fe20007fbe0ff */
[----:B------:R-:W-:Y:S01]  /*2cb0*/  IMAD.SHL.U32 R152, R150, 0x20, RZ ;  /* 0x0000002096987824 */ /* 0x000fe200078e00ff */
[----:B------:R-:W-:Y:S01]  /*2cc0*/  IADD3 R104, P3, R102, R94, RZ ;  /* 0x0000005e66687210 */ /* 0x000fe20007f7e0ff */
[----:B------:R-:W-:Y:S01]  /*2cd0*/  IMAD R117, R181, 0x60, RZ ;  /* 0x00000060b5757824 */ /* 0x000fe200078e02ff */
[----:B------:R-:W-:Y:S01]  /*2ce0*/  IADD3.X R105, RZ, R91, RZ, P0, !PT ;  /* 0x0000005bff697210 */ /* 0x000fe200007fe4ff */
[----:B------:R-:W-:Y:S01]  /*2cf0*/  IMAD R150, R150, 0x30, RZ ;  /* 0x0000003096967824 */ /* 0x000fe200078e02ff */
[----:B------:R-:W-:Y:S01]  /*2d00*/  IADD3 R108, P2, R106, R92, RZ ;  /* 0x0000005c6a6c7210 */ /* 0x000fe20007f5e0ff */
[C---:B------:R-:W-:Y:S01]  /*2d10*/  IMAD.IADD R143, R157.reuse, 0x1, R146 ;  /* 0x000000019d8f7824 */ /* 0x040fe200078e0292 */
[----:B------:R-:W-:Y:S01]  /*2d20*/  IADD3 R110, P1, R102, R98, RZ ;  /* 0x00000062666e7210 */ /* 0x000fe20007f3e0ff */
[----:B------:R-:W-:Y:S01]  /*2d30*/  IMAD.IADD R142, R157, 0x1, R144 ;  /* 0x000000019d8e7824 */ /* 0x000fe200078e0290 */
[----:B------:R-:W-:Y:S01]  /*2d40*/  IADD3 R100, P4, R98, R92, RZ ;  /* 0x0000005c62647210 */ /* 0x000fe20007f9e0ff */
[----:B------:R-:W-:Y:S01]  /*2d50*/  IMAD.WIDE.U32 R180, R180, 0x60, RZ ;  /* 0x00000060b4b47825 */ /* 0x000fe200078e00ff */
[----:B------:R-:W-:-:S02]  /*2d60*/  IADD3 R112, P0, R106, R102, RZ ;  /* 0x000000666a707210 */ /* 0x000fc40007f1e0ff */
[----:B------:R-:W-:Y:S01]  /*2d70*/  IADD3 R145, R157, R148, RZ ;  /* 0x000000949d917210 */ /* 0x000fe20007ffe0ff */
[----:B------:R-:W-:Y:S01]  /*2d80*/  IMAD.IADD R117, R181, 0x1, R117 ;  /* 0x00000001b5757824 */ /* 0x000fe200078e0275 */
[C---:B------:R-:W-:Y:S01]  /*2d90*/  SHF.L.U64.HI R113, R114.reuse, 0x1, R113 ;  /* 0x0000000172717819 */ /* 0x040fe20000010271 */
[----:B------:R-:W-:Y:S01]  /*2da0*/  IMAD.SHL.U32 R114, R114, 0x2, RZ ;  /* 0x0000000272727824 */ /* 0x000fe200078e00ff */
[C---:B------:R-:W-:Y:S01]  /*2db0*/  SHF.L.U64.HI R115, R116.reuse, 0x1, R115 ;  /* 0x0000000174737819 */ /* 0x040fe20000010273 */
[----:B------:R-:W-:Y:S01]  /*2dc0*/  IMAD.SHL.U32 R116, R116, 0x2, RZ ;  /* 0x0000000274747824 */ /* 0x000fe200078e00ff */
[----:B------:R-:W-:Y:S01]  /*2dd0*/  MOV R14, R165 ;  /* 0x000000a5000e7202 */ /* 0x000fe20000000f00 */
[----:B------:R-:W-:Y:S01]  /*2de0*/  IMAD.X R95, R93, 0x1, R91, P5 ;  /* 0x000000015d5f7824 */ /* 0x000fe200028e065b */
[----:B------:R-:W-:Y:S01]  /*2df0*/  IADD3.X R99, R97, R91, RZ, P4, !PT ;  /* 0x0000005b61637210 */ /* 0x000fe200027fe4ff */
[----:B------:R-:W-:Y:S01]  /*2e00*/  IMAD.X R103, R101, 0x1, R93, P3 ;  /* 0x0000000165677824 */ /* 0x000fe200018e065d */
        /* <DEDUP_REMOVED lines=10> */
[----:B------:R-:W-:-:S02]  /*2eb0*/  SHF.R.S32.HI R134, RZ, 0x1f, R146 ;  /* 0x0000001fff867819 */ /* 0x000fc40000011492 */
[----:B------:R-:W-:Y:S02]  /*2ec0*/  SHF.R.S32.HI R132, RZ, 0x1f, R144 ;  /* 0x0000001fff847819 */ /* 0x000fe40000011490 */
[----:B------:R-:W-:Y:S02]  /*2ed0*/  SHF.R.S32.HI R133, RZ, 0x1f, R145 ;  /* 0x0000001fff857819 */ /* 0x000fe40000011491 */
[----:B------:R-:W-:Y:S02]  /*2ee0*/  SHF.R.S32.HI R131, RZ, 0x1f, R143 ;  /* 0x0000001fff837819 */ /* 0x000fe4000001148f */
[----:B------:R-:W-:Y:S02]  /*2ef0*/  SHF.R.S32.HI R130, RZ, 0x1f, R142 ;  /* 0x0000001fff827819 */ /* 0x000fe4000001148e */
.L_x_2535:
[----:B------:R-:W-:Y:S01]  /*2f00*/  MOV R3, R118 ;  /* 0x0000007600037202 */ /* 0x000fe20000000f00 */
[----:B------:R-:W-:Y:S01]  /*2f10*/  IMAD.SHL.U32 R16, R14, 0x40, RZ ;  /* 0x000000400e107824 */ /* 0x000fe200078e00ff */
[----:B------:R-:W-:Y:S01]  /*2f20*/  BSSY B0, `(.L_x_2418) ;  /* 0x000001d000007945 */ /* 0x000fe20003800000 */
[----:B------:R-:W-:Y:S03]  /*2f30*/  IMAD.MOV.U32 R2, RZ, RZ, R119 ;  /* 0x000000ffff027224 */ /* 0x000fe600078e0077 */
[----:B------:R-:W-:Y:S04]  /*2f40*/  IADD3 R15, R16, -0x40, RZ ;  /* 0xffffffc0100f7810 */ /* 0x000fe80007ffe0ff */
[----:B------:R-:W-:Y:S01]  /*2f50*/  IADD3 R164, R61, -R15, RZ ;  /* 0x8000000f3da47210 */ /* 0x000fe20007ffe0ff */
[----:B------:R-:W-:Y:S05]  /*2f60*/  IMAD.IADD R184, R52, 0x1, -R15 ;  /* 0x0000000134b87824 */ /* 0x000fea00078e0a0f */
[C---:B------:R-:W-:Y:S04]  /*2f70*/  ISETP.GE.AND P2, PT, R166.reuse, R184, PT ;  /* 0x000000b8a600720c */ /* 0x040fe80003f46270 */
[----:B------:R-:W-:Y:S11]  /*2f80*/  ISETP.GE.AND P2, PT, R166, R164, !P2 ;  /* 0x000000a4a600720c */ /* 0x000ff60005746270 */
[----:B------:R-:W-:Y:S02]  /*2f90*/  @!UPT UIADD3 URZ, URZ, URZ, URZ ;  /* 0x0000003f3f3ff290 */ /* 0x000fe4000fffe03f */
[----:B-----5:R-:W-:-:S05]  /*2fa0*/  @!P2 BRA `(.L_x_2419) ;  /* 0x000001400000a947 */ /* 0x020fca0003800000 */
[----:B------:R-:W-:Y:S02]  /*2fb0*/  ISETP.NE.AND P1, PT, R156, RZ, PT ;  /* 0x000000ff9c00720c */ /* 0x000fe40003f25270 */
[----:B------:R-:W-:Y:S11]  /*2fc0*/  ISETP.NE.AND P0, PT, R155, RZ, PT ;  /* 0x000000ff9b00720c */ /* 0x000ff60003f05270 */
[----:B------:R-:W2:Y:S01]  /*2fd0*/  @P1 LD.E.128 R4, [R2.64] ;  /* 0x0000000602041980 */ /* 0x000ea2000c101d00 */
[--C-:B------:R-:W-:Y:S02]  /*2fe0*/  @P1 IMAD.MOV.U32 R22, RZ, RZ, R129.reuse ;  /* 0x000000ffff161224 */ /* 0x100fe400078e0081 */
[--C-:B------:R-:W-:Y:S05]  /*2ff0*/  @P1 IMAD.MOV.U32 R23, RZ, RZ, R128.reuse ;  /* 0x000000ffff171224 */ /* 0x100fea00078e0080 */
[----:B--2---:R1:W-:Y:S01]  /*3000*/  @P1 ST.E.128 [R22.64], R4 ;  /* 0x0000000416001985 */ /* 0x0043e2000c101d06 */
[----:B------:R-:W-:Y:S03]  /*3010*/  ISETP.NE.AND P1, PT, R154, RZ, PT ;  /* 0x000000ff9a00720c */ /* 0x000fe60003f25270 */
[----:B-1----:R-:W2:Y:S01]  /*3020*/  @P0 LD.E.128 R4, [R2.64+0x80] ;  /* 0x0000800602040980 */ /* 0x002ea2000c101d00 */
[----:B------:R-:W-:Y:S01]  /*3030*/  @P0 MOV R22, R129 ;  /* 0x0000008100160202 */ /* 0x000fe20000000f00 */
[----:B------:R-:W-:Y:S05]  /*3040*/  @P0 IMAD.MOV.U32 R23, RZ, RZ, R128 ;  /* 0x000000ffff170224 */ /* 0x000fea00078e0080 */
[----:B--2---:R1:W-:Y:S01]  /*3050*/  @P0 ST.E.128 [R22.64+0x80], R4 ;  /* 0x0000800416000985 */ /* 0x0043e2000c101d06 */
[----:B------:R-:W-:Y:S03]  /*3060*/  ISETP.NE.AND P0, PT, R153, RZ, PT ;  /* 0x000000ff9900720c */ /* 0x000fe60003f05270 */
[----:B-1----:R-:W2:Y:S01]  /*3070*/  @P1 LD.E.128 R4, [R2.64+0x100] ;  /* 0x0001000602041980 */ /* 0x002ea2000c101d00 */
[--C-:B------:R-:W-:Y:S01]  /*3080*/  @P1 IMAD.MOV.U32 R22, RZ, RZ, R129.reuse ;  /* 0x000000ffff161224 */ /* 0x100fe200078e0081 */
[-C--:B------:R-:W-:Y:S05]  /*3090*/  @P1 MOV R23, R128.reuse ;  /* 0x0000008000171202 */ /* 0x080fea0000000f00 */
[----:B--2---:R1:W-:Y:S04]  /*30a0*/  @P1 ST.E.128 [R22.64+0x100], R4 ;  /* 0x0001000416001985 */ /* 0x0043e8000c101d06 */
[----:B-1----:R-:W2:Y:S01]  /*30b0*/  @P0 LD.E.128 R4, [R2.64+0x180] ;  /* 0x0001800602040980 */ /* 0x002ea2000c101d00 */
[----:B------:R-:W-:Y:S01]  /*30c0*/  @P0 IMAD.MOV.U32 R22, RZ, RZ, R129 ;  /* 0x000000ffff160224 */ /* 0x000fe200078e0081 */
[----:B------:R-:W-:Y:S05]  /*30d0*/  @P0 MOV R23, R128 ;  /* 0x0000008000170202 */ /* 0x000fea0000000f00 */
[----:B--2---:R1:W-:Y:S02]  /*30e0*/  @P0 ST.E.128 [R22.64+0x180], R4 ;  /* 0x0001800416000985 */ /* 0x0043e4000c101d06 */
.L_x_2419:
[----:B------:R-:W-:Y:S05]  /*30f0*/  BSYNC B0 ;  /* 0x0000000000007941 */ /* 0x000fea0003800000 */
.L_x_2418:
[C---:B------:R-:W-:Y:S01]  /*3100*/  ISETP.GE.AND P0, PT, R66.reuse, R184, PT ;  /* 0x000000b84200720c */ /* 0x040fe20003f06270 */
[----:B------:R-:W-:Y:S03]  /*3110*/  BSSY B0, `(.L_x_2420) ;  /* 0x0000014000007945 */ /* 0x000fe60003800000 */
[----:B------:R-:W-:Y:S11]  /*3120*/  ISETP.GE.AND P0, PT, R66, R164, !P0 ;  /* 0x000000a44200720c */ /* 0x000ff60004706270 */
[----:B------:R-:W-:Y:S02]  /*3130*/  @!UPT UIADD3 URZ, URZ, URZ, URZ ;  /* 0x0000003f3f3ff290 */ /* 0x000fe4000fffe03f */
[----:B------:R-:W-:-:S05]  /*3140*/  @!P0 BRA `(.L_x_2421) ;  /* 0x0000010000008947 */ /* 0x000fca0003800000 */
[----:B------:R-:W-:Y:S02]  /*3150*/  ISETP.NE.AND P1, PT, R156, RZ, PT ;  /* 0x000000ff9c00720c */ /* 0x000fe40003f25270 */
[----:B------:R-:W-:Y:S02]  /*3160*/  IADD3 R28, P0, R2, R114, RZ ;  /* 0x00000072021c7210 */ /* 0x000fe40007f1e0ff */
[C---:B-1----:R-:W-:Y:S03]  /*3170*/  LEA R22, P3, R226.reuse, R129, 0x1 ;  /* 0x00000081e2167211 */ /* 0x042fe600078608ff */
[----:B------:R-:W-:Y:S01]  /*3180*/  IMAD.X R29, R3, 0x1, R113, P0 ;  /* 0x00000001031d7824 */ /* 0x000fe200000e0671 */
[----:B------:R-:W-:Y:S02]  /*3190*/  ISETP.NE.AND P0, PT, R155, RZ, PT ;  /* 0x000000ff9b00720c */ /* 0x000fe40003f05270 */
[----:B------:R-:W-:Y:S03]  /*31a0*/  LEA.HI.X R23, R226, R128, R227, 0x1, P3 ;  /* 0x00000080e2177211 */ /* 0x000fe600018f0ce3 */
[----:B------:R-:W2:Y:S04]  /*31b0*/  @P1 LD.E.128 R24, [R28.64] ;  /* 0x000000061c181980 */ /* 0x000ea8000c101d00 */
[----:B--2---:R-:W-:Y:S01]  /*31c0*/  @P1 ST.E.128 [R22.64], R24 ;  /* 0x0000001816001985 */ /* 0x004fe2000c101d06 */
[----:B------:R-:W-:Y:S03]  /*31d0*/  ISETP.NE.AND P1, PT, R154, RZ, PT ;  /* 0x000000ff9a00720c */ /* 0x000fe60003f25270 */
[----:B------:R-:W2:Y:S04]  /*31e0*/  @P0 LD.E.128 R4, [R28.64+0x80] ;  /* 0x000080061c040980 */ /* 0x000ea8000c101d00 */
[----:B--2---:R1:W-:Y:S01]  /*31f0*/  @P0 ST.E.128 [R22.64+0x80], R4 ;  /* 0x0000800416000985 */ /* 0x0043e2000c101d06 */
[----:B------:R-:W-:Y:S05]  /*3200*/  ISETP.NE.AND P0, PT, R153, RZ, PT ;  /* 0x000000ff9900720c */ /* 0x000fea0003f05270 */
[----:B-1----:R-:W2:Y:S04]  /*3210*/  @P1 LD.E.128 R4, [R28.64+0x100] ;  /* 0x000100061c041980 */ /* 0x002ea8000c101d00 */
[----:B--2---:R1:W-:Y:S04]  /*3220*/  @P1 ST.E.128 [R22.64+0x100], R4 ;  /* 0x0001000416001985 */ /* 0x0043e8000c101d06 */
[----:B-1----:R-:W2:Y:S04]  /*3230*/  @P0 LD.E.128 R4, [R28.64+0x180] ;  /* 0x000180061c040980 */ /* 0x002ea8000c101d00 */
[----:B--2---:R1:W-:Y:S02]  /*3240*/  @P0 ST.E.128 [R22.64+0x180], R4 ;  /* 0x0001800416000985 */ /* 0x0043e4000c101d06 */
.L_x_2421:
[----:B------:R-:W-:Y:S05]  /*3250*/  BSYNC B0 ;  /* 0x0000000000007941 */ /* 0x000fea0003800000 */
.L_x_2420:
        /* <DEDUP_REMOVED lines=21> */
.L_x_2423:
[----:B------:R-:W-:Y:S05]  /*33b0*/  BSYNC B0 ;  /* 0x0000000000007941 */ /* 0x000fea0003800000 */
.L_x_2422:
        /* <DEDUP_REMOVED lines=21> */
.L_x_2425:
[----:B------:R-:W-:Y:S05]  /*3510*/  BSYNC B0 ;  /* 0x0000000000007941 */ /* 0x000fea0003800000 */
.L_x_2424:
        /* <DEDUP_REMOVED lines=20> */
[----:B-1----:R-:W-:Y:S01]  /*3660*/  IMAD.MOV.U32 R5, RZ, RZ, R120 ;  /* 0x000000ffff057224 */ /* 0x002fe200078e0078 */
[----:B------:R-:W-:Y:S05]  /*3670*/  MOV R4, R121 ;  /* 0x0000007900047202 */ /* 0x000fea0000000f00 */
[----:B------:R-:W2:Y:S08]  /*3680*/  LD.E.128 R24, [R4.64] ;  /* 0x0000000604187980 */ /* 0x000eb0000c101d00 */
[----:B------:R-:W3:Y:S06]  /*3690*/  @!P0 LD.E.64 R2, [R20.64] ;  /* 0x0000000614028980 */ /* 0x000eec000c101b00 */
[----:B------:R-:W4:Y:S01]  /*36a0*/  @!P0 LD.E.64 R28, [R42.64] ;  /* 0x000000062a1c8980 */ /* 0x000f22000c101b00 */
[----:B--2---:R-:W-:Y:S01]  /*36b0*/  @!P0 LOP3.LUT R0, R24, 0xffff0000, RZ, 0xc0, !PT ;  /* 0xffff000018008812 */ /* 0x004fe200078ec0ff */
[C---:B---3--:R-:W-:Y:S01]  /*36c0*/  @!P0 IMAD.U32 R4, R3.reuse, 0x10000, RZ ;  /* 0x0001000003048824 */ /* 0x048fe200078e00ff */
[----:B------:R-:W-:Y:S02]  /*36d0*/  @!P0 SHF.L.U32 R7, R2, 0x10, RZ ;  /* 0x0000001002078819 */ /* 0x000fe400000006ff */
[----:B------:R-:W-:Y:S02]  /*36e0*/  @!P0 LOP3.LUT R5, R3, 0xffff0000, RZ, 0xc0, !PT ;  /* 0xffff000003058812 */ /* 0x000fe400078ec0ff */
[----:B------:R-:W-:Y:S01]  /*36f0*/  @!P0 SHF.L.U32 R3, R24, 0x10, RZ ;  /* 0x0000001018038819 */ /* 0x000fe200000006ff */
[----:B----4-:R-:W-:Y:S01]  /*3700*/  @!P0 IMAD.U32 R23, R29, 0x10000, RZ ;  /* 0x000100001d178824 */ /* 0x010fe200078e00ff */
[----:B------:R-:W-:Y:S02]  /*3710*/  @!P0 SHF.L.U32 R8, R28, 0x10, RZ ;  /* 0x000000101c088819 */ /* 0x000fe400000006ff */
[----:B------:R-:W-:Y:S02]  /*3720*/  @!P0 LOP3.LUT R6, R2, 0xffff0000, RZ, 0xc0, !PT ;  /* 0xffff000002068812 */ /* 0x000fe400078ec0ff */
[----:B------:R-:W-:Y:S01]  /*3730*/  @!P0 LOP3.LUT R2, R25, 0xffff0000, RZ, 0xc0, !PT ;  /* 0xffff000019028812 */ /* 0x000fe200078ec0ff */
[----:B------:R-:W-:Y:S01]  /*3740*/  @!P0 FMUL.FTZ R30, R0, R8 ;  /* 0x00000008001e8220 */ /* 0x000fe20000410000 */
[----:B------:R-:W-:Y:S01]  /*3750*/  @!P0 LOP3.LUT R22, R28, 0xffff0000, RZ, 0xc0, !PT ;  /* 0xffff00001c168812 */ /* 0x000fe200078ec0ff */
[-C--:B------:R-:W-:Y:S01]  /*3760*/  @!P0 FMUL.FTZ R0, R0, R7.reuse ;  /* 0x0000000700008220 */ /* 0x080fe20000410000 */
[----:B------:R-:W-:Y:S01]  /*3770*/  @!P0 LOP3.LUT R28, R29, 0xffff0000, RZ, 0xc0, !PT ;  /* 0xffff00001d1c8812 */ /* 0x000fe200078ec0ff */
[----:B------:R-:W-:Y:S01]  /*3780*/  @!P0 FFMA.FTZ R30, R3, R7, -R30 ;  /* 0x00000007031e8223 */ /* 0x000fe2000001081e */
[----:B------:R-:W-:Y:S01]  /*3790*/  @!P0 LOP3.LUT R7, R27, 0xffff0000, RZ, 0xc0, !PT ;  /* 0xffff00001b078812 */ /* 0x000fe200078ec0ff */
[----:B------:R-:W-:Y:S01]  /*37a0*/  @!P0 FFMA.FTZ R0, R8, R3, R0 ;  /* 0x0000000308008223 */ /* 0x000fe20000010000 */
[----:B------:R-:W-:Y:S01]  /*37b0*/  @!P0 SHF.L.U32 R8, R25, 0x10, RZ ;  /* 0x0000001019088819 */ /* 0x000fe200000006ff */
[----:B------:R-:W-:Y:S01]  /*37c0*/  @!P0 FMUL.FTZ R31, R2, R22 ;  /* 0x00000016021f8220 */ /* 0x000fe20000410000 */
[----:B------:R-:W-:Y:S01]  /*37d0*/  @!P0 LOP3.LUT R3, R26, 0xffff0000, RZ, 0xc0, !PT ;  /* 0xffff00001a038812 */ /* 0x000fe200078ec0ff */
[-C--:B------:R-:W-:Y:S01]  /*37e0*/  @!P0 FMUL.FTZ R2, R2, R6.reuse ;  /* 0x0000000602028220 */ /* 0x080fe20000410000 */
[----:B------:R-:W-:Y:S01]  /*37f0*/  @!P0 SHF.L.U32 R29, R27, 0x10, RZ ;  /* 0x000000101b1d8819 */ /* 0x000fe200000006ff */
[----:B------:R-:W-:Y:S01]  /*3800*/  @!P0 FFMA.FTZ R31, R8, R6, -R31 ;  /* 0x00000006081f8223 */ /* 0x000fe2000001081f */
[----:B------:R-:W-:Y:S01]  /*3810*/  @!P0 F2FP.BF16.PACK_AB R0, R0, R30 ;  /* 0x0000001e0000823e */ /* 0x000fe200000010ff */
[----:B------:R-:W-:Y:S02]  /*3820*/  @!P0 IMAD.U32 R6, R26, 0x10000, RZ ;  /* 0x000100001a068824 */ /* 0x000fe400078e00ff */
[C---:B------:R-:W-:Y:S01]  /*3830*/  @!P0 FMUL.FTZ R32, R3.reuse, R23 ;  /* 0x0000001703208220 */ /* 0x040fe20000410000 */
[----:B------:R-:W-:Y:S01]  /*3840*/  @!P0 MOV R24, R0 ;  /* 0x0000000000188202 */ /* 0x000fe20000000f00 */
[----:B------:R-:W-:Y:S02]  /*3850*/  @!P0 FMUL.FTZ R3, R3, R4 ;  /* 0x0000000403038220 */ /* 0x000fe40000410000 */
[C---:B------:R-:W-:Y:S02]  /*3860*/  @!P0 FMUL.FTZ R33, R7.reuse, R28 ;  /* 0x0000001c07218220 */ /* 0x040fe40000410000 */
[----:B------:R-:W-:Y:S02]  /*3870*/  @!P0 FFMA.FTZ R32, R6, R4, -R32 ;  /* 0x0000000406208223 */ /* 0x000fe40000010820 */
[-C--:B------:R-:W-:Y:S02]  /*3880*/  @!P0 FMUL.FTZ R4, R7, R5.reuse ;  /* 0x0000000507048220 */ /* 0x080fe40000410000 */
[----:B------:R-:W-:Y:S02]  /*3890*/  @!P0 FFMA.FTZ R2, R22, R8, R2 ;  /* 0x0000000816028223 */ /* 0x000fe40000010002 */
[----:B------:R-:W-:Y:S02]  /*38a0*/  @!P0 FFMA.FTZ R3, R23, R6, R3 ;  /* 0x0000000617038223 */ /* 0x000fe40000010003 */
        /* <DEDUP_REMOVED lines=9> */
.L_x_2432:
[----:B------:R-:W-:Y:S05]  /*3940*/  BSYNC B0 ;  /* 0x0000000000007941 */ /* 0x000fea0003800000 */
.L_x_2431:
[----:B------:R-:W-:Y:S01]  /*3950*/  ISETP.GE.AND P0, PT, R13, R159, PT ;  /* 0x0000009f0d00720c */ /* 0x000fe20003f06270 */
[----:B------:R-:W-:Y:S01]  /*3960*/  @!UPT UIADD3 URZ, URZ, URZ, URZ ;  /* 0x0000003f3f3ff290 */ /* 0x000fe2000fffe03f */
[----:B------:R-:W-:Y:S11]  /*3970*/  BSSY B0, `(.L_x_2433) ;  /* 0x0000031000007945 */ /* 0x000ff60003800000 */
[----:B------:R-:W-:-:S05]  /*3980*/  @P0 BRA `(.L_x_2434) ;  /* 0x000002f000000947 */ /* 0x000fca0003800000 */
[----:B------:R-:W-:Y:S01]  /*3990*/  ISETP.GE.AND P0, PT, R13, R17, PT ;  /* 0x000000110d00720c */ /* 0x000fe20003f06270 */
[----:B-1----:R-:W-:Y:S01]  /*39a0*/  IMAD.MOV.U32 R5, RZ, RZ, R120 ;  /* 0x000000ffff057224 */ /* 0x002fe200078e0078 */
[----:B------:R-:W-:Y:S05]  /*39b0*/  MOV R4, R121 ;  /* 0x0000007900047202 */ /* 0x000fea0000000f00 */
[----:B------:R-:W2:Y:S08]  /*39c0*/  LD.E.128 R24, [R4.64+0x80] ;  /* 0x0000800604187980 */ /* 0x000eb0000c101d00 */
[----:B------:R-:W3:Y:S06]  /*39d0*/  @!P0 LD.E.64 R2, [R20.64+0x40] ;  /* 0x0000400614028980 */ /* 0x000eec000c101b00 */
[----:B------:R-:W4:Y:S01]  /*39e0*/  @!P0 LD.E.64 R28, [R42.64+0x40] ;  /* 0x000040062a1c8980 */ /* 0x000f22000c101b00 */
        /* <DEDUP_REMOVED lines=41> */
.L_x_2434:
[----:B------:R-:W-:Y:S05]  /*3c80*/  BSYNC B0 ;  /* 0x0000000000007941 */ /* 0x000fea0003800000 */
.L_x_2433:
        /* <DEDUP_REMOVED lines=51> */
.L_x_2436:
[----:B------:R-:W-:Y:S05]  /*3fc0*/  BSYNC B0 ;  /* 0x0000000000007941 */ /* 0x000fea0003800000 */
.L_x_2435:
[----:B------:R-:W-:Y:S11]  /*3fd0*/  ISETP.GE.AND P0, PT, R9, R159, PT ;  /* 0x0000009f0900720c */ /* 0x000ff60003f06270 */
[----:B------:R-:W-:Y:S02]  /*3fe0*/  @!UPT UIADD3 URZ, URZ, URZ, URZ ;  /* 0x0000003f3f3ff290 */ /* 0x000fe4000fffe03f */
        /* <DEDUP_REMOVED lines=48> */
.L_x_2430:
[----:B------:R-:W-:Y:S05]  /*42f0*/  BSYNC B1 ;  /* 0x0000000000017941 */ /* 0x000fea0003800000 */
.L_x_2429:
        /* <DEDUP_REMOVED lines=9> */
[-C--:B-1----:R-:W-:Y:S02]  /*4390*/  IADD3 R6, P2, R20, R32.reuse, RZ ;  /* 0x0000002014067210 */ /* 0x082fe40007f5e0ff */
[----:B------:R-:W-:Y:S03]  /*43a0*/  IADD3 R32, P1, R42, R32, RZ ;  /* 0x000000202a207210 */ /* 0x000fe60007f3e0ff */
[--C-:B------:R-:W-:Y:S02]  /*43b0*/  IMAD.X R7, R21, 0x1, R0.reuse, P2 ;  /* 0x0000000115077824 */ /* 0x100fe400010e0600 */
[----:B------:R-:W-:Y:S01]  /*43c0*/  IMAD.X R33, R43, 0x1, R0, P1 ;  /* 0x000000012b217824 */ /* 0x000fe200008e0600 */
[----:B------:R-:W-:-:S05]  /*43d0*/  @P0 BRA `(.L_x_2440) ;  /* 0x0000031000000947 */ /* 0x000fca0003800000 */
[----:B------:R-:W-:Y:S02]  /*43e0*/  ISETP.GE.AND P0, PT, R18, R17, PT ;  /* 0x000000111200720c */ /* 0x000fe40003f06270 */
[C---:B------:R-:W-:Y:S04]  /*43f0*/  LEA R24, P1, R92.reuse, R121, 0x1 ;  /* 0x000000795c187211 */ /* 0x040fe800078208ff */
[----:B------:R-:W-:Y:S06]  /*4400*/  LEA.HI.X R25, R92, R120, R91, 0x1, P1 ;  /* 0x000000785c197211 */ /* 0x000fec00008f0c5b */
[----:B------:R-:W2:Y:S08]  /*4410*/  LD.E.128 R24, [R24.64] ;  /* 0x0000000618187980 */ /* 0x000eb0000c101d00 */
[----:B------:R-:W3:Y:S06]  /*4420*/  @!P0 LD.E.64 R30, [R32.64] ;  /* 0x00000006201e8980 */ /* 0x000eec000c101b00 */
[----:B------:R-:W4:Y:S01]  /*4430*/  @!P0 LD.E.64 R2, [R6.64] ;  /* 0x0000000606028980 */ /* 0x000f22000c101b00 */
[----:B---3--:R-:W-:Y:S01]  /*4440*/  @!P0 IMAD.U32 R29, R31, 0x10000, RZ ;  /* 0x000100001f1d8824 */ /* 0x008fe200078e00ff */
[----:B--2---:R-:W-:Y:S02]  /*4450*/  @!P0 LOP3.LUT R0, R24, 0xffff0000, RZ, 0xc0, !PT ;  /* 0xffff000018008812 */ /* 0x004fe400078ec0ff */
[C---:B------:R-:W-:Y:S02]  /*4460*/  @!P0 SHF.L.U32 R23, R30.reuse, 0x10, RZ ;  /* 0x000000101e178819 */ /* 0x040fe400000006ff */
[----:B------:R-:W-:Y:S01]  /*4470*/  @!P0 LOP3.LUT R28, R30, 0xffff0000, RZ, 0xc0, !PT ;  /* 0xffff00001e1c8812 */ /* 0x000fe200078ec0ff */
[C---:B----4-:R-:W-:Y:S01]  /*4480*/  @!P0 IMAD.U32 R22, R2.reuse, 0x10000, RZ ;  /* 0x0001000002168824 */ /* 0x050fe200078e00ff */
[----:B------:R-:W-:Y:S01]  /*4490*/  @!P0 LOP3.LUT R8, R2, 0xffff0000, RZ, 0xc0, !PT ;  /* 0xffff000002088812 */ /* 0x000fe200078ec0ff */
[----:B------:R-:W-:Y:S01]  /*44a0*/  @!P0 IMAD.U32 R4, R3, 0x10000, RZ ;  /* 0x0001000003048824 */ /* 0x000fe200078e00ff */
[----:B------:R-:W-:Y:S01]  /*44b0*/  @!P0 LOP3.LUT R2, R25, 0xffff0000, RZ, 0xc0, !PT ;  /* 0xffff000019028812 */ /* 0x000fe200078ec0ff */
[C---:B------:R-:W-:Y:S01]  /*44c0*/  @!P0 FMUL.FTZ R34, R0.reuse, R23 ;  /* 0x0000001700228220 */ /* 0x040fe20000410000 */
[----:B------:R-:W-:Y:S01]  /*44d0*/  @!P0 LOP3.LUT R5, R3, 0xffff0000, RZ, 0xc0, !PT ;  /* 0xffff000003058812 */ /* 0x000fe200078ec0ff */
[----:B------:R-:W-:Y:S01]  /*44e0*/  @!P0 FMUL.FTZ R0, R0, R22 ;  /* 0x0000001600008220 */ /* 0x000fe20000410000 */
[----:B------:R-:W-:Y:S01]  /*44f0*/  @!P0 SHF.L.U32 R3, R24, 0x10, RZ ;  /* 0x0000001018038819 */ /* 0x000fe200000006ff */
[C---:B------:R-:W-:Y:S01]  /*4500*/  @!P0 FMUL.FTZ R35, R2.reuse, R28 ;  /* 0x0000001c02238220 */ /* 0x040fe20000410000 */
[----:B------:R-:W-:Y:S01]  /*4510*/  @!P0 LOP3.LUT R30, R31, 0xffff0000, RZ, 0xc0, !PT ;  /* 0xffff00001f1e8812 */ /* 0x000fe200078ec0ff */
[----:B------:R-:W-:Y:S02]  /*4520*/  @!P0 FMUL.FTZ R2, R2, R8 ;  /* 0x0000000802028220 */ /* 0x000fe40000410000 */
[----:B------:R-:W-:Y:S01]  /*4530*/  @!P0 FFMA.FTZ R34, R3, R22, -R34 ;  /* 0x0000001603228223 */ /* 0x000fe20000010822 */
[----:B------:R-:W-:Y:S01]  /*4540*/  @!P0 LOP3.LUT R22, R27, 0xffff0000, RZ, 0xc0, !PT ;  /* 0xffff00001b168812 */ /* 0x000fe200078ec0ff */
[----:B------:R-:W-:Y:S01]  /*4550*/  @!P0 FFMA.FTZ R0, R23, R3, R0 ;  /* 0x0000000317008223 */ /* 0x000fe20000010000 */
[----:B------:R-:W-:Y:S01]  /*4560*/  @!P0 LOP3.LUT R3, R26, 0xffff0000, RZ, 0xc0, !PT ;  /* 0xffff00001a038812 */ /* 0x000fe200078ec0ff */
[----:B------:R-:W-:Y:S02]  /*4570*/  @!P0 IMAD.U32 R23, R25, 0x10000, RZ ;  /* 0x0001000019178824 */ /* 0x000fe400078e00ff */
[----:B------:R-:W-:Y:S01]  /*4580*/  @!P0 IMAD.U32 R31, R27, 0x10000, RZ ;  /* 0x000100001b1f8824 */ /* 0x000fe200078e00ff */
[----:B------:R-:W-:Y:S01]  /*4590*/  @!P0 F2FP.BF16.PACK_AB R0, R0, R34 ;  /* 0x000000220000823e */ /* 0x000fe200000010ff */
[----:B------:R-:W-:Y:S01]  /*45a0*/  @!P0 FFMA.FTZ R35, R23, R8, -R35 ;  /* 0x0000000817238223 */ /* 0x000fe20000010823 */
[----:B------:R-:W-:Y:S01]  /*45b0*/  @!P0 SHF.L.U32 R8, R26, 0x10, RZ ;  /* 0x000000101a088819 */ /* 0x000fe200000006ff */
[C---:B------:R-:W-:Y:S01]  /*45c0*/  @!P0 FMUL.FTZ R36, R3.reuse, R29 ;  /* 0x0000001d03248220 */ /* 0x040fe20000410000 */
[----:B------:R-:W-:Y:S01]  /*45d0*/  @!P0 MOV R24, R0 ;  /* 0x0000000000188202 */ /* 0x000fe20000000f00 */
[----:B------:R-:W-:Y:S02]  /*45e0*/  @!P0 FMUL.FTZ R3, R3, R4 ;  /* 0x0000000403038220 */ /* 0x000fe40000410000 */
[----:B------:R-:W-:Y:S02]  /*45f0*/  @!P0 FMUL.FTZ R37, R22, R30 ;  /* 0x0000001e16258220 */ /* 0x000fe40000410000 */
[----:B------:R-:W-:Y:S02]  /*4600*/  @!P0 FFMA.FTZ R2, R28, R23, R2 ;  /* 0x000000171c028223 */ /* 0x000fe40000010002 */
[----:B------:R-:W-:Y:S02]  /*4610*/  @!P0 FFMA.FTZ R36, R8, R4, -R36 ;  /* 0x0000000408248223 */ /* 0x000fe40000010824 */
[----:B------:R-:W-:Y:S01]  /*4620*/  @!P0 FMUL.FTZ R4, R22, R5 ;  /* 0x0000000516048220 */ /* 0x000fe20000410000 */
[----:B------:R-:W-:Y:S01]  /*4630*/  @!P0 F2FP.BF16.PACK_AB R2, R2, R35 ;  /* 0x000000230202823e */ /* 0x000fe200000010ff */
[----:B------:R-:W-:Y:S01]  /*4640*/  @!P0 FFMA.FTZ R3, R29, R8, R3 ;  /* 0x000000081d038223 */ /* 0x000fe20000010003 */
[----:B------:R-:W-:Y:S01]  /*4650*/  LEA R22, P1, R228, R126, 0x1 ;  /* 0x0000007ee4167211 */ /* 0x000fe200078208ff */
[----:B------:R-:W-:Y:S02]  /*4660*/  @!P0 FFMA.FTZ R37, R31, R5, -R37 ;  /* 0x000000051f258223 */ /* 0x000fe40000010825 */
[----:B------:R-:W-:Y:S01]  /*4670*/  @!P0 FFMA.FTZ R4, R30, R31, R4 ;  /* 0x0000001f1e048223 */ /* 0x000fe20000010004 */
[----:B------:R-:W-:Y:S01]  /*4680*/  @!P0 F2FP.BF16.PACK_AB R3, R3, R36 ;  /* 0x000000240303823e */ /* 0x000fe200000010ff */
[----:B------:R-:W-:Y:S01]  /*4690*/  @!P0 IMAD.MOV.U32 R25, RZ, RZ, R2 ;  /* 0x000000ffff198224 */ /* 0x000fe200078e0002 */
[----:B------:R-:W-:Y:S02]  /*46a0*/  LEA.HI.X R23, R228, R127, R229, 0x1, P1 ;  /* 0x0000007fe4177211 */ /* 0x000fe400008f0ce5 */
[----:B------:R-:W-:Y:S02]  /*46b0*/  @!P0 F2FP.BF16.PACK_AB R4, R4, R37 ;  /* 0x000000250404823e */ /* 0x000fe400000010ff */
[----:B------:R-:W-:Y:S02]  /*46c0*/  @!P0 MOV R26, R3 ;  /* 0x00000003001a8202 */ /* 0x000fe40000000f00 */
[----:B------:R-:W-:Y:S05]  /*46d0*/  @!P0 MOV R27, R4 ;  /* 0x00000004001b8202 */ /* 0x000fea0000000f00 */
[----:B------:R1:W-:Y:S02]  /*46e0*/  ST.E.128 [R22.64], R24 ;  /* 0x0000001816007985 */ /* 0x0003e4000c101d06 */
.L_x_2440:
[----:B------:R-:W-:Y:S05]  /*46f0*/  BSYNC B0 ;  /* 0x0000000000007941 */ /* 0x000fea0003800000 */
.L_x_2439:
[----:B------:R-:W-:Y:S01]  /*4700*/  ISETP.GE.AND P0, PT, R13, R159, PT ;  /* 0x0000009f0d00720c */ /* 0x000fe20003f06270 */
[----:B------:R-:W-:Y:S01]  /*4710*/  @!UPT UIADD3 URZ, URZ, URZ, URZ ;  /* 0x0000003f3f3ff290 */ /* 0x000fe2000fffe03f */
[----:B------:R-:W-:Y:S11]  /*4720*/  BSSY B0, `(.L_x_2441) ;  /* 0x0000033000007945 */ /* 0x000ff60003800000 */
[----:B------:R-:W-:-:S05]  /*4730*/  @P0 BRA `(.L_x_2442) ;  /* 0x0000031000000947 */ /* 0x000fca0003800000 */
[----:B------:R-:W-:Y:S02]  /*4740*/  ISETP.GE.AND P0, PT, R13, R17, PT ;  /* 0x000000110d00720c */ /* 0x000fe40003f06270 */
[C---:B-1----:R-:W-:Y:S04]  /*4750*/  LEA R24, P1, R94.reuse, R121, 0x1 ;  /* 0x000000795e187211 */ /* 0x042fe800078208ff */
[----:B------:R-:W-:Y:S06]  /*4760*/  LEA.HI.X R25, R94, R120, R93, 0x1, P1 ;  /* 0x000000785e197211 */ /* 0x000fec00008f0c5d */
[----:B------:R-:W2:Y:S08]  /*4770*/  LD.E.128 R24, [R24.64] ;  /* 0x0000000618187980 */ /* 0x000eb0000c101d00 */
[----:B------:R-:W3:Y:S06]  /*4780*/  @!P0 LD.E.64 R30, [R32.64+0x40] ;  /* 0x00004006201e8980 */ /* 0x000eec000c101b00 */
[----:B------:R-:W4:Y:S01]  /*4790*/  @!P0 LD.E.64 R2, [R6.64+0x40] ;  /* 0x0000400606028980 */ /* 0x000f22000c101b00 */
        /* <DEDUP_REMOVED lines=43> */
.L_x_2442:
[----:B------:R-:W-:Y:S05]  /*4a50*/  BSYNC B0 ;  /* 0x0000000000007941 */ /* 0x000fea0003800000 */
.L_x_2441:
        /* <DEDUP_REMOVED lines=53> */
.L_x_2444:
[----:B------:R-:W-:Y:S05]  /*4db0*/  BSYNC B0 ;  /* 0x0000000000007941 */ /* 0x000fea0003800000 */
.L_x_2443:
[----:B------:R-:W-:Y:S11]  /*4dc0*/  ISETP.GE.AND P0, PT, R9, R159, PT ;  /* 0x0000009f0900720c */ /* 0x000ff60003f06270 */
[----:B------:R-:W-:Y:S02]  /*4dd0*/  @!UPT UIADD3 URZ, URZ, URZ, URZ ;  /* 0x0000003f3f3ff290 */ /* 0x000fe4000fffe03f */
[----:B------:R-:W-:-:S05]  /*4de0*/  @P0 BRA `(.L_x_2438) ;  /* 0x0000031000000947 */ /* 0x000fca0003800000 */
[----:B------:R-:W-:Y:S02]  /*4df0*/  ISETP.GE.AND P0, PT, R9, R17, PT ;  /* 0x000000110900720c */ /* 0x000fe40003f06270 */
[C---:B-1----:R-:W-:Y:S04]  /*4e00*/  LEA R24, P1, R106.reuse, R121, 0x1 ;  /* 0x000000796a187211 */ /* 0x042fe800078208ff */
[----:B------:R-:W-:Y:S06]  /*4e10*/  LEA.HI.X R25, R106, R120, R105, 0x1, P1 ;  /* 0x000000786a197211 */ /* 0x000fec00008f0c69 */
[----:B------:R-:W2:Y:S08]  /*4e20*/  LD.E.128 R24, [R24.64] ;  /* 0x0000000618187980 */ /* 0x000eb0000c101d00 */
[----:B------:R-:W3:Y:S06]  /*4e30*/  @!P0 LD.E.64 R32, [R32.64+0xc0] ;  /* 0x0000c00620208980 */ /* 0x000eec000c101b00 */
[----:B------:R-:W4:Y:S01]  /*4e40*/  @!P0 LD.E.64 R2, [R6.64+0xc0] ;  /* 0x0000c00606028980 */ /* 0x000f22000c101b00 */
[----:B--2---:R-:W-:Y:S01]  /*4e50*/  @!P0 IMAD.U32 R29, R27, 0x10000, RZ ;  /* 0x000100001b1d8824 */ /* 0x004fe200078e00ff */
[----:B------:R-:W-:Y:S01]  /*4e60*/  @!P0 LOP3.LUT R0, R24, 0xffff0000, RZ, 0xc0, !PT ;  /* 0xffff000018008812 */ /* 0x000fe200078ec0ff */
[C---:B---3--:R-:W-:Y:S01]  /*4e70*/  @!P0 IMAD.U32 R23, R33.reuse, 0x10000, RZ ;  /* 0x0001000021178824 */ /* 0x048fe200078e00ff */
[C---:B------:R-:W-:Y:S02]  /*4e80*/  @!P0 SHF.L.U32 R8, R32.reuse, 0x10, RZ ;  /* 0x0000001020088819 */ /* 0x040fe400000006ff */
[----:B------:R-:W-:Y:S02]  /*4e90*/  @!P0 LOP3.LUT R28, R33, 0xffff0000, RZ, 0xc0, !PT ;  /* 0xffff0000211c8812 */ /* 0x000fe400078ec0ff */
[----:B------:R-:W-:Y:S01]  /*4ea0*/  @!P0 LOP3.LUT R22, R32, 0xffff0000, RZ, 0xc0, !PT ;  /* 0xffff000020168812 */ /* 0x000fe200078ec0ff */
[C---:B----4-:R-:W-:Y:S01]  /*4eb0*/  @!P0 IMAD.U32 R7, R2.reuse, 0x10000, RZ ;  /* 0x0001000002078824 */ /* 0x050fe200078e00ff */
[----:B------:R-:W-:Y:S01]  /*4ec0*/  @!P0 LOP3.LUT R6, R2, 0xffff0000, RZ, 0xc0, !PT ;  /* 0xffff000002068812 */ /* 0x000fe200078ec0ff */
[----:B------:R-:W-:Y:S01]  /*4ed0*/  @!P0 IMAD.U32 R4, R3, 0x10000, RZ ;  /* 0x0001000003048824 */ /* 0x000fe200078e00ff */
[----:B------:R-:W-:Y:S01]  /*4ee0*/  @!P0 LOP3.LUT R2, R25, 0xffff0000, RZ, 0xc0, !PT ;  /* 0xffff000019028812 */ /* 0x000fe200078ec0ff */
[C---:B------:R-:W-:Y:S01]  /*4ef0*/  @!P0 FMUL.FTZ R30, R0.reuse, R8 ;  /* 0x00000008001e8220 */ /* 0x040fe20000410000 */
[----:B------:R-:W-:Y:S01]  /*4f00*/  @!P0 LOP3.LUT R5, R3, 0xffff0000, RZ, 0xc0, !PT ;  /* 0xffff000003058812 */ /* 0x000fe200078ec0ff */
[-C--:B------:R-:W-:Y:S01]  /*4f10*/  @!P0 FMUL.FTZ R0, R0, R7.reuse ;  /* 0x0000000700008220 */ /* 0x080fe20000410000 */
[----:B------:R-:W-:Y:S01]  /*4f20*/  @!P0 SHF.L.U32 R3, R24, 0x10, RZ ;  /* 0x0000001018038819 */ /* 0x000fe200000006ff */
[C---:B------:R-:W-:Y:S02]  /*4f30*/  @!P0 FMUL.FTZ R31, R2.reuse, R22 ;  /* 0x00000016021f8220 */ /* 0x040fe40000410000 */
[----:B------:R-:W-:Y:S02]  /*4f40*/  @!P0 FMUL.FTZ R2, R2, R6 ;  /* 0x0000000602028220 */ /* 0x000fe40000410000 */
[----:B------:R-:W-:Y:S01]  /*4f50*/  @!P0 FFMA.FTZ R30, R3, R7, -R30 ;  /* 0x00000007031e8223 */ /* 0x000fe2000001081e */
[----:B------:R-:W-:Y:S01]  /*4f60*/  @!P0 LOP3.LUT R7, R27, 0xffff0000, RZ, 0xc0, !PT ;  /* 0xffff00001b078812 */ /* 0x000fe200078ec0ff */
[----:B------:R-:W-:Y:S01]  /*4f70*/  @!P0 FFMA.FTZ R0, R8, R3, R0 ;  /* 0x0000000308008223 */ /* 0x000fe20000010000 */
[----:B------:R-:W-:Y:S01]  /*4f80*/  @!P0 LOP3.LUT R3, R26, 0xffff0000, RZ, 0xc0, !PT ;  /* 0xffff00001a038812 */ /* 0x000fe200078ec0ff */
[----:B------:R-:W-:Y:S02]  /*4f90*/  @!P0 IMAD.U32 R8, R25, 0x10000, RZ ;  /* 0x0001000019088824 */ /* 0x000fe400078e00ff */
[----:B------:R-:W-:Y:S01]  /*4fa0*/  @!P0 FMUL.FTZ R33, R7, R28 ;  /* 0x0000001c07218220 */ /* 0x000fe20000410000 */
[----:B------:R-:W-:Y:S01]  /*4fb0*/  @!P0 F2FP.BF16.PACK_AB R0, R0, R30 ;  /* 0x0000001e0000823e */ /* 0x000fe200000010ff */
[----:B------:R-:W-:Y:S01]  /*4fc0*/  @!P0 FFMA.FTZ R31, R8, R6, -R31 ;  /* 0x00000006081f8223 */ /* 0x000fe2000001081f */
[----:B------:R-:W-:Y:S01]  /*4fd0*/  @!P0 SHF.L.U32 R6, R26, 0x10, RZ ;  /* 0x000000101a068819 */ /* 0x000fe200000006ff */
[C---:B------:R-:W-:Y:S01]  /*4fe0*/  @!P0 FMUL.FTZ R32, R3.reuse, R23 ;  /* 0x0000001703208220 */ /* 0x040fe20000410000 */
[----:B------:R-:W-:Y:S01]  /*4ff0*/  @!P0 MOV R24, R0 ;  /* 0x0000000000188202 */ /* 0x000fe20000000f00 */
[-C--:B------:R-:W-:Y:S02]  /*5000*/  @!P0 FMUL.FTZ R3, R3, R4.reuse ;  /* 0x0000000403038220 */ /* 0x080fe40000410000 */
[----:B------:R-:W-:Y:S02]  /*5010*/  @!P0 FFMA.FTZ R32, R6, R4, -R32 ;  /* 0x0000000406208223 */ /* 0x000fe40000010820 */
[-C--:B------:R-:W-:Y:S02]  /*5020*/  @!P0 FMUL.FTZ R4, R7, R5.reuse ;  /* 0x0000000507048220 */ /* 0x080fe40000410000 */
[----:B------:R-:W-:Y:S02]  /*5030*/  @!P0 FFMA.FTZ R2, R22, R8, R2 ;  /* 0x0000000816028223 */ /* 0x000fe40000010002 */
[----:B------:R-:W-:Y:S01]  /*5040*/  @!P0 FFMA.FTZ R3, R23, R6, R3 ;  /* 0x0000000617038223 */ /* 0x000fe20000010003 */
[----:B------:R-:W-:Y:S01]  /*5050*/  LEA R6, P1, R77, R126, 0x1 ;  /* 0x0000007e4d067211 */ /* 0x000fe200078208ff */
[----:B------:R-:W-:Y:S01]  /*5060*/  @!P0 FFMA.FTZ R33, R29, R5, -R33 ;  /* 0x000000051d218223 */ /* 0x000fe20000010821 */
[----:B------:R-:W-:Y:S01]  /*5070*/  @!P0 F2FP.BF16.PACK_AB R2, R2, R31 ;  /* 0x0000001f0202823e */ /* 0x000fe200000010ff */
[----:B------:R-:W-:Y:S01]  /*5080*/  @!P0 FFMA.FTZ R4, R28, R29, R4 ;  /* 0x0000001d1c048223 */ /* 0x000fe20000010004 */
[----:B------:R-:W-:Y:S02]  /*5090*/  @!P0 F2FP.BF16.PACK_AB R3, R3, R32 ;  /* 0x000000200303823e */ /* 0x000fe400000010ff */
[----:B------:R-:W-:Y:S01]  /*50a0*/  LEA.HI.X R7, R77, R127, R76, 0x1, P1 ;  /* 0x0000007f4d077211 */ /* 0x000fe200008f0c4c */
[----:B------:R-:W-:Y:S01]  /*50b0*/  @!P0 IMAD.MOV.U32 R25, RZ, RZ, R2 ;  /* 0x000000ffff198224 */ /* 0x000fe200078e0002 */
[----:B------:R-:W-:Y:S02]  /*50c0*/  @!P0 F2FP.BF16.PACK_AB R4, R4, R33 ;  /* 0x000000210404823e */ /* 0x000fe400000010ff */
[----:B------:R-:W-:Y:S02]  /*50d0*/  @!P0 MOV R26, R3 ;  /* 0x00000003001a8202 */ /* 0x000fe40000000f00 */
[----:B------:R-:W-:Y:S05]  /*50e0*/  @!P0 MOV R27, R4 ;  /* 0x00000004001b8202 */ /* 0x000fea0000000f00 */
[----:B------:R1:W-:Y:S02]  /*50f0*/  ST.E.128 [R6.64], R24 ;  /* 0x0000001806007985 */ /* 0x0003e4000c101d06 */
.L_x_2438:
[----:B------:R-:W-:Y:S05]  /*5100*/  BSYNC B1 ;  /* 0x0000000000017941 */ /* 0x000fea0003800000 */
.L_x_2437:
        /* <DEDUP_REMOVED lines=63> */
.L_x_2448:
[----:B------:R-:W-:Y:S05]  /*5500*/  BSYNC B0 ;  /* 0x0000000000007941 */ /* 0x000fea0003800000 */
.L_x_2447:
        /* <DEDUP_REMOVED lines=53> */
.L_x_2450:
[----:B------:R-:W-:Y:S05]  /*5860*/  BSYNC B0 ;  /* 0x0000000000007941 */ /* 0x000fea0003800000 */
.L_x_2449:
        /* <DEDUP_REMOVED lines=53> */
.L_x_2452:
[----:B------:R-:W-:Y:S05]  /*5bc0*/  BSYNC B0 ;  /* 0x0000000000007941 */ /* 0x000fea0003800000 */
.L_x_2451:
        /* <DEDUP_REMOVED lines=52> */
.L_x_2446:
[----:B------:R-:W-:Y:S05]  /*5f10*/  BSYNC B1 ;  /* 0x0000000000017941 */ /* 0x000fea0003800000 */
.L_x_2445:
        /* <DEDUP_REMOVED lines=14> */
[----:B------:R-:W-:Y:S01]  /*6000*/  IMAD R0, R183, 0x60, RZ ;  /* 0x00000060b7007824 */ /* 0x000fe200078e02ff */
[----:B------:R-:W-:Y:S02]  /*6010*/  MOV R4, R121 ;  /* 0x0000007900047202 */ /* 0x000fe40000000f00 */
[----:B------:R-:W-:Y:S02]  /*6020*/  MOV R5, R120 ;  /* 0x0000007800057202 */ /* 0x000fe40000000f00 */
[----:B------:R-:W-:Y:S03]  /*6030*/  ISETP.GE.AND P0, PT, R18, R17, PT ;  /* 0x000000111200720c */ /* 0x000fe60003f06270 */
[----:B------:R-:W-:Y:S05]  /*6040*/  IMAD.WIDE.U32 R4, R182, 0x60, R4 ;  /* 0x00000060b6047825 */ /* 0x000fea00078e0004 */
[----:B------:R-:W-:Y:S05]  /*6050*/  IADD3 R5, R5, R0, RZ ;  /* 0x0000000005057210 */ /* 0x000fea0007ffe0ff */
[----:B------:R-:W2:Y:S06]  /*6060*/  @!P0 LD.E.64 R30, [R32.64] ;  /* 0x00000006201e8980 */ /* 0x000eac000c101b00 */
[----:B------:R-:W3:Y:S08]  /*6070*/  LD.E.128 R24, [R4.64] ;  /* 0x0000000604187980 */ /* 0x000ef0000c101d00 */
[----:B------:R-:W4:Y:S01]  /*6080*/  @!P0 LD.E.64 R2, [R6.64] ;  /* 0x0000000606028980 */ /* 0x000f22000c101b00 */
[C---:B--2---:R-:W-:Y:S01]  /*6090*/  @!P0 IMAD.U32 R29, R31.reuse, 0x10000, RZ ;  /* 0x000100001f1d8824 */ /* 0x044fe200078e00ff */
[C---:B------:R-:W-:Y:S02]  /*60a0*/  @!P0 SHF.L.U32 R23, R30.reuse, 0x10, RZ ;  /* 0x000000101e178819 */ /* 0x040fe400000006ff */
[----:B------:R-:W-:Y:S02]  /*60b0*/  @!P0 LOP3.LUT R28, R30, 0xffff0000, RZ, 0xc0, !PT ;  /* 0xffff00001e1c8812 */ /* 0x000fe400078ec0ff */
[----:B------:R-:W-:Y:S02]  /*60c0*/  @!P0 LOP3.LUT R30, R31, 0xffff0000, RZ, 0xc0, !PT ;  /* 0xffff00001f1e8812 */ /* 0x000fe400078ec0ff */
[----:B---3--:R-:W-:Y:S02]  /*60d0*/  @!P0 LOP3.LUT R0, R24, 0xffff0000, RZ, 0xc0, !PT ;  /* 0xffff000018008812 */ /* 0x008fe400078ec0ff */
[----:B------:R-:W-:Y:S03]  /*60e0*/  @!P0 SHF.L.U32 R31, R27, 0x10, RZ ;  /* 0x000000101b1f8819 */ /* 0x000fe600000006ff */
[----:B------:R-:W-:Y:S02]  /*60f0*/  @!P0 FMUL.FTZ R34, R0, R23 ;  /* 0x0000001700228220 */ /* 0x000fe40000410000 */
[----:B----4-:R-:W-:Y:S01]  /*6100*/  @!P0 IMAD.U32 R22, R2, 0x10000, RZ ;  /* 0x0001000002168824 */ /* 0x010fe200078e00ff */
[C---:B------:R-:W-:Y:S02]  /*6110*/  @!P0 SHF.L.U32 R4, R3.reuse, 0x10, RZ ;  /* 0x0000001003048819 */ /* 0x040fe400000006ff */
[----:B------:R-:W-:Y:S01]  /*6120*/  @!P0 LOP3.LUT R5, R3, 0xffff0000, RZ, 0xc0, !PT ;  /* 0xffff000003058812 */ /* 0x000fe200078ec0ff */
[-C--:B------:R-:W-:Y:S01]  /*6130*/  @!P0 FMUL.FTZ R0, R0, R22.reuse ;  /* 0x0000001600008220 */ /* 0x080fe20000410000 */
[----:B------:R-:W-:Y:S02]  /*6140*/  @!P0 SHF.L.U32 R3, R24, 0x10, RZ ;  /* 0x0000001018038819 */ /* 0x000fe400000006ff */
[----:B------:R-:W-:Y:S02]  /*6150*/  @!P0 LOP3.LUT R8, R2, 0xffff0000, RZ, 0xc0, !PT ;  /* 0xffff000002088812 */ /* 0x000fe400078ec0ff */
[----:B------:R-:W-:Y:S01]  /*6160*/  @!P0 LOP3.LUT R2, R25, 0xffff0000, RZ, 0xc0, !PT ;  /* 0xffff000019028812 */ /* 0x000fe200078ec0ff */
[----:B------:R-:W-:Y:S01]  /*6170*/  @!P0 FFMA.FTZ R34, R3, R22, -R34 ;  /* 0x0000001603228223 */ /* 0x000fe20000010822 */
[----:B------:R-:W-:Y:S01]  /*6180*/  @!P0 LOP3.LUT R22, R27, 0xffff0000, RZ, 0xc0, !PT ;  /* 0xffff00001b168812 */ /* 0x000fe200078ec0ff */
[----:B------:R-:W-:Y:S01]  /*6190*/  @!P0 FFMA.FTZ R0, R23, R3, R0 ;  /* 0x0000000317008223 */ /* 0x000fe20000010000 */
[----:B------:R-:W-:Y:S01]  /*61a0*/  @!P0 SHF.L.U32 R23, R25, 0x10, RZ ;  /* 0x0000001019178819 */ /* 0x000fe200000006ff */
[----:B------:R-:W-:Y:S01]  /*61b0*/  @!P0 FMUL.FTZ R35, R2, R28 ;  /* 0x0000001c02238220 */ /* 0x000fe20000410000 */
[----:B------:R-:W-:Y:S01]  /*61c0*/  @!P0 LOP3.LUT R3, R26, 0xffff0000, RZ, 0xc0, !PT ;  /* 0xffff00001a038812 */ /* 0x000fe200078ec0ff */
[----:B------:R-:W-:Y:S01]  /*61d0*/  @!P0 FMUL.FTZ R2, R2, R8 ;  /* 0x0000000802028220 */ /* 0x000fe20000410000 */
[----:B------:R-:W-:Y:S01]  /*61e0*/  @!P0 F2FP.BF16.PACK_AB R0, R0, R34 ;  /* 0x000000220000823e */ /* 0x000fe200000010ff */
[----:B------:R-:W-:Y:S02]  /*61f0*/  @!P0 FFMA.FTZ R35, R23, R8, -R35 ;  /* 0x0000000817238223 */ /* 0x000fe40000010823 */
[----:B------:R-:W-:Y:S02]  /*6200*/  @!P0 IMAD.U32 R8, R26, 0x10000, RZ ;  /* 0x000100001a088824 */ /* 0x000fe400078e00ff */
[C---:B------:R-:W-:Y:S02]  /*6210*/  @!P0 FMUL.FTZ R36, R3.reuse, R29 ;  /* 0x0000001d03248220 */ /* 0x040fe40000410000 */
[----:B------:R-:W-:Y:S02]  /*6220*/  @!P0 FMUL.FTZ R3, R3, R4 ;  /* 0x0000000403038220 */ /* 0x000fe40000410000 */
[----:B------:R-:W-:Y:S02]  /*6230*/  @!P0 FMUL.FTZ R37, R22, R30 ;  /* 0x0000001e16258220 */ /* 0x000fe40000410000 */
[----:B------:R-:W-:Y:S02]  /*6240*/  @!P0 FFMA.FTZ R36, R8, R4, -R36 ;  /* 0x0000000408248223 */ /* 0x000fe40000010824 */
[----:B------:R-:W-:Y:S02]  /*6250*/  @!P0 FMUL.FTZ R4, R22, R5 ;  /* 0x0000000516048220 */ /* 0x000fe40000410000 */
[----:B------:R-:W-:Y:S02]  /*6260*/  @!P0 FFMA.FTZ R2, R28, R23, R2 ;  /* 0x000000171c028223 */ /* 0x000fe40000010002 */
[----:B------:R-:W-:Y:S02]  /*6270*/  @!P0 FFMA.FTZ R3, R29, R8, R3 ;  /* 0x000000081d038223 */ /* 0x000fe40000010003 */
[----:B------:R-:W-:Y:S01]  /*6280*/  @!P0 FFMA.FTZ R37, R31, R5, -R37 ;  /* 0x000000051f258223 */ /* 0x000fe20000010825 */
[----:B------:R-:W-:Y:S01]  /*6290*/  @!P0 F2FP.BF16.PACK_AB R2, R2, R35 ;  /* 0x000000230202823e */ /* 0x000fe200000010ff */
[----:B------:R-:W-:Y:S01]  /*62a0*/  @!P0 FFMA.FTZ R4, R30, R31, R4 ;  /* 0x0000001f1e048223 */ /* 0x000fe20000010004 */
[----:B------:R-:W-:Y:S01]  /*62b0*/  @!P0 F2FP.BF16.PACK_AB R3, R3, R36 ;  /* 0x000000240303823e */ /* 0x000fe200000010ff */
[----:B------:R-:W-:Y:S01]  /*62c0*/  IMAD.WIDE.U32 R22, R48, 0x60, R126 ;  /* 0x0000006030167825 */ /* 0x000fe200078e007e */
[----:B------:R-:W-:Y:S02]  /*62d0*/  @!P0 MOV R25, R2 ;  /* 0x0000000200198202 */ /* 0x000fe40000000f00 */
[----:B------:R-:W-:Y:S01]  /*62e0*/  @!P0 F2FP.BF16.PACK_AB R4, R4, R37 ;  /* 0x000000250404823e */ /* 0x000fe200000010ff */
[----:B------:R-:W-:Y:S01]  /*62f0*/  IMAD R5, R49, 0x60, RZ ;  /* 0x0000006031057824 */ /* 0x000fe200078e02ff */
[----:B------:R-:W-:Y:S01]  /*6300*/  @!P0 MOV R26, R3 ;  /* 0x00000003001a8202 */ /* 0x000fe20000000f00 */
[----:B------:R-:W-:Y:S01]  /*6310*/  @!P0 IMAD.MOV.U32 R24, RZ, RZ, R0 ;  /* 0x000000ffff188224 */ /* 0x000fe200078e0000 */
[----:B------:R-:W-:Y:S02]  /*6320*/  @!P0 MOV R27, R4 ;  /* 0x00000004001b8202 */ /* 0x000fe40000000f00 */
[----:B------:R-:W-:Y:S05]  /*6330*/  IADD3 R23, R23, R5, RZ ;  /* 0x0000000517177210 */ /* 0x000fea0007ffe0ff */
[----:B------:R1:W-:Y:S02]  /*6340*/  ST.E.128 [R22.64], R24 ;  /* 0x0000001816007985 */ /* 0x0003e4000c101d06 */
.L_x_2456:
[----:B------:R-:W-:Y:S05]  /*6350*/  BSYNC B0 ;  /* 0x0000000000007941 */ /* 0x000fea0003800000 */
.L_x_2455:
        /* <DEDUP_REMOVED lines=53> */
.L_x_2458:
[----:B------:R-:W-:Y:S05]  /*66b0*/  BSYNC B0 ;  /* 0x0000000000007941 */ /* 0x000fea0003800000 */
.L_x_2457:
        /* <DEDUP_REMOVED lines=53> */
.L_x_2460:
[----:B------:R-:W-:Y:S05]  /*6a10*/  BSYNC B0 ;  /* 0x0000000000007941 */ /* 0x000fea0003800000 */
.L_x_2459:
        /* <DEDUP_REMOVED lines=23> */
[C---:B------:R-:W-:Y:S02]  /*6b90*/  @!P0 FMUL.FTZ R30, R2.reuse, R17 ;  /* 0x00000011021e8220 */ /* 0x040fe40000410000 */
[-C--:B------:R-:W-:Y:S02]  /*6ba0*/  @!P0 FMUL.FTZ R2, R2, R6.reuse ;  /* 0x0000000602028220 */ /* 0x080fe40000410000 */
        /* <DEDUP_REMOVED lines=27> */
.L_x_2454:
[----:B------:R-:W-:Y:S05]  /*6d60*/  BSYNC B1 ;  /* 0x0000000000017941 */ /* 0x000fea0003800000 */
.L_x_2453:
[----:B------:R-:W2:Y:S02]  /*6d70*/  LD.E R0, [R10.64+0xd0] ;  /* 0x0000d0060a007980 */ /* 0x000ea4000c101900 */
[----:B--2---:R-:W-:Y:S05]  /*6d80*/  IMAD.U32 R0, R0, -0x20, RZ ;  /* 0xffffffe000007824 */ /* 0x004fea00078e00ff */
[C---:B------:R-:W-:Y:S02]  /*6d90*/  LEA R20, P1, R0.reuse, R20, 0x1 ;  /* 0x0000001400147211 */ /* 0x040fe400078208ff */
[C---:B------:R-:W-:Y:S02]  /*6da0*/  LEA R42, P0, R0.reuse, R42, 0x1 ;  /* 0x0000002a002a7211 */ /* 0x040fe400078008ff */
[C---:B------:R-:W-:Y:S02]  /*6db0*/  LEA.HI.X.SX32 R21, R0.reuse, R21, 0x1, P1 ;  /* 0x0000001500157211 */ /* 0x040fe400008f0eff */
[----:B------:R-:W-:Y:S01]  /*6dc0*/  LEA.HI.X.SX32 R43, R0, R43, 0x1, P0 ;  /* 0x0000002b002b7211 */ /* 0x000fe200000f0eff */
[----:B------:R-:W-:-:S05]  /*6dd0*/  BRA `(.L_x_2461) ;  /* 0x00006a3000007947 */ /* 0x000fca0003800000 */
.L_x_2428:
[----:B---3--:R-:W-:Y:S01]  /*6de0*/  BSSY B2, `(.L_x_2462) ;  /* 0x000017c000027945 */ /* 0x008fe20003800000 */
[----:B------:R-:W-:-:S05]  /*6df0*/  @!P2 BRA `(.L_x_2463) ;  /* 0x000017a00000a947 */ /* 0x000fca0003800000 */
[----:B-----5:R-:W-:Y:S01]  /*6e00*/  ISETP.GE.AND P0, PT, R18, R159, PT ;  /* 0x0000009f1200720c */ /* 0x020fe20003f06270 */
[----:B------:R-:W-:Y:S01]  /*6e10*/  @!UPT UIADD3 URZ, URZ, URZ, URZ ;  /* 0x0000003f3f3ff290 */ /* 0x000fe2000fffe03f */
[----:B------:R-:W-:Y:S11]  /*6e20*/  BSSY B1, `(.L_x_2464) ;  /* 0x000005c000017945 */ /* 0x000ff60003800000 */
[----:B------:R-:W-:-:S05]  /*6e30*/  @P0 BRA `(.L_x_2465) ;  /* 0x000005a000000947 */ /* 0x000fca0003800000 */
[----:B-1----:R-:W-:Y:S01]  /*6e40*/  IMAD.MOV.U32 R4, RZ, RZ, R121 ;  /* 0x000000ffff047224 */ /* 0x002fe200078e0079 */
[----:B------:R-:W-:Y:S01]  /*6e50*/  MOV R5, R120 ;  /* 0x0000007800057202 */ /* 0x000fe20000000f00 */
[----:B------:R-:W-:Y:S01]  /*6e60*/  BSSY B0, `(.L_x_2466) ;  /* 0x0000056000007945 */ /* 0x000fe20003800000 */
[----:B------:R-:W-:Y:S03]  /*6e70*/  ISETP.GE.AND P0, PT, R18, R17, PT ;  /* 0x000000111200720c */ /* 0x000fe60003f06270 */
[----:B------:R1:W5:Y:S10]  /*6e80*/  LD.E.128 R24, [R4.64] ;  /* 0x0000000604187980 */ /* 0x000374000c101d00 */
[----:B------:R-:W-:-:S05]  /*6e90*/  @P0 BRA `(.L_x_2467) ;  /* 0x0000052000000947 */ /* 0x000fca0003800000 */
[----:B------:R-:W-:Y:S01]  /*6ea0*/  LEA.HI R8, R17, R17, RZ, 0x1 ;  /* 0x0000001111087211 */ /* 0x000fe200078f08ff */
[----:B------:R-:W-:Y:S01]  /*6eb0*/  IMAD.MOV.U32 R7, RZ, RZ, R122 ;  /* 0x000000ffff077224 */ /* 0x000fe200078e007a */
[----:B------:R-:W-:Y:S01]  /*6ec0*/  MOV R6, R123 ;  /* 0x0000007b00067202 */ /* 0x000fe20000000f00 */
[----:B------:R-:W-:Y:S01]  /*6ed0*/  IMAD.MOV.U32 R2, RZ, RZ, RZ ;  /* 0x000000ffff027224 */ /* 0x000fe200078e00ff */
[----:B------:R-:W-:Y:S01]  /*6ee0*/  SHF.R.S32.HI R8, RZ, 0x1, R8 ;  /* 0x00000001ff087819 */ /* 0x000fe20000011408 */
[C---:B-----5:R-:W-:Y:S01]  /*6ef0*/  IMAD.U32 R31, R24.reuse, 0x10000, RZ ;  /* 0x00010000181f7824 */ /* 0x060fe200078e00ff */
[----:B------:R-:W-:Y:S01]  /*6f00*/  LOP3.LUT R32, R24, 0xffff0000, RZ, 0xc0, !PT ;  /* 0xffff000018207812 */ /* 0x000fe200078ec0ff */
[----:B------:R-:W-:Y:S01]  /*6f10*/  IMAD.U32 R35, R26, 0x10000, RZ ;  /* 0x000100001a237824 */ /* 0x000fe200078e00ff */
[----:B------:R-:W-:Y:S01]  /*6f20*/  ISETP.GE.AND P1, PT, R18, R8, PT ;  /* 0x000000081200720c */ /* 0x000fe20003f26270 */
[--C-:B------:R-:W-:Y:S01]  /*6f30*/  IMAD.MOV.U32 R0, RZ, RZ, R8.reuse ;  /* 0x000000ffff007224 */ /* 0x100fe200078e0008 */
[C---:B------:R-:W-:Y:S02]  /*6f40*/  SHF.L.U32 R33, R25.reuse, 0x10, RZ ;  /* 0x0000001019217819 */ /* 0x040fe400000006ff */
[----:B------:R-:W-:Y:S02]  /*6f50*/  LOP3.LUT R34, R25, 0xffff0000, RZ, 0xc0, !PT ;  /* 0xffff000019227812 */ /* 0x000fe400078ec0ff */
[----:B------:R-:W-:Y:S02]  /*6f60*/  LOP3.LUT R36, R26, 0xffff0000, RZ, 0xc0, !PT ;  /* 0xffff00001a247812 */ /* 0x000fe400078ec0ff */
[C---:B------:R-:W-:Y:S02]  /*6f70*/  SHF.L.U32 R37, R27.reuse, 0x10, RZ ;  /* 0x000000101b257819 */ /* 0x040fe400000006ff */
[----:B------:R-:W-:Y:S03]  /*6f80*/  LOP3.LUT R38, R27, 0xffff0000, RZ, 0xc0, !PT ;  /* 0xffff00001b267812 */ /* 0x000fe600078ec0ff */
[----:B------:R-:W-:Y:S01]  /*6f90*/  @P1 IMAD.MOV R2, RZ, RZ, -R8 ;  /* 0x000000ffff021224 */ /* 0x000fe200078e0a08 */
[----:B------:R-:W-:Y:S04]  /*6fa0*/  @P1 IADD3 R0, -R8, RZ, RZ ;  /* 0x000000ff08001210 */ /* 0x000fe80007ffe1ff */
[C---:B------:R-:W-:Y:S04]  /*6fb0*/  LEA R192, P0, R2.reuse, R6, 0x1 ;  /* 0x0000000602c07211 */ /* 0x040fe800078008ff */
[----:B------:R-:W-:Y:S02]  /*6fc0*/  LEA.HI.X.SX32 R193, R2, R7, 0x1, P0 ;  /* 0x0000000702c17211 */ /* 0x000fe400000f0eff */
[C---:B------:R-:W-:Y:S04]  /*6fd0*/  LEA R2, P0, R0.reuse, R4, 0x1 ;  /* 0x0000000400027211 */ /* 0x040fe800078008ff */
[----:B------:R-:W-:Y:S01]  /*6fe0*/  LEA.HI.X.SX32 R3, R0, R5, 0x1, P0 ;  /* 0x0000000500037211 */ /* 0x000fe200000f0eff */
[----:B------:R-:W-:Y:S01]  /*6ff0*/  IMAD.MOV.U32 R0, RZ, RZ, RZ ;  /* 0x000000ffff007224 */ /* 0x000fe200078e00ff */
[----:B------:R-:W-:Y:S01]  /*7000*/  @P1 IADD3 R0, -R8, RZ, RZ ;  /* 0x000000ff08001210 */ /* 0x000fe20007ffe1ff */
[----:B------:R-:W2:Y:S08]  /*7010*/  LD.E.128 R192, [R192.64] ;  /* 0x00000006c0c07980 */ /* 0x000eb0000c101d00 */
[----:B-1----:R1:W3:Y:S02]  /*7020*/  LD.E.128 R4, [R2.64] ;  /* 0x0000000602047980 */ /* 0x0022e4000c101d00 */
[----:B-1----:R-:W-:Y:S01]  /*7030*/  IMAD.MOV.U32 R2, RZ, RZ, R125 ;  /* 0x000000ffff027224 */ /* 0x002fe200078e007d */
[----:B------:R-:W-:Y:S04]  /*7040*/  MOV R3, R124 ;  /* 0x0000007c00037202 */ /* 0x000fe80000000f00 */
[C---:B------:R-:W-:Y:S04]  /*7050*/  LEA R2, P0, R0.reuse, R2, 0x1 ;  /* 0x0000000200027211 */ /* 0x040fe800078008ff */
[----:B------:R-:W-:Y:S05]  /*7060*/  LEA.HI.X.SX32 R3, R0, R3, 0x1, P0 ;  /* 0x0000000300037211 */ /* 0x000fea00000f0eff */
[----:B------:R1:W4:Y:S01]  /*7070*/  LD.E.128 R44, [R2.64] ;  /* 0x00000006022c7980 */ /* 0x000322000c101d00 */
[----:B--2---:R-:W-:Y:S01]  /*7080*/  IMAD.U32 R0, R192, 0x10000, RZ ;  /* 0x00010000c0007824 */ /* 0x004fe200078e00ff */
[----:B------:R-:W-:Y:S01]  /*7090*/  SHF.L.U32 R22, R195, 0x10, RZ ;  /* 0x00000010c3167819 */ /* 0x000fe200000006ff */
[C---:B------:R-:W-:Y:S01]  /*70a0*/  IMAD.U32 R24, R194.reuse, 0x10000, RZ ;  /* 0x00010000c2187824 */ /* 0x040fe200078e00ff */
[----:B------:R-:W-:Y:S01]  /*70b0*/  LOP3.LUT R23, R194, 0xffff0000, RZ, 0xc0, !PT ;  /* 0xffff0000c2177812 */ /* 0x000fe200078ec0ff */
[----:B------:R-:W-:Y:S01]  /*70c0*/  @!P1 FADD.FTZ R0, -R0, -RZ ;  /* 0x800000ff00009221 */ /* 0x000fe20000010100 */
[----:B-1----:R-:W-:Y:S01]  /*70d0*/  LOP3.LUT R2, R192, 0xffff0000, RZ, 0xc0, !PT ;  /* 0xffff0000c0027812 */ /* 0x002fe200078ec0ff */
[----:B------:R-:W-:Y:S01]  /*70e0*/  @!P1 FADD.FTZ R22, -R22, -RZ ;  /* 0x800000ff16169221 */ /* 0x000fe20000010100 */
[----:B------:R-:W-:Y:S01]  /*70f0*/  SHF.L.U32 R3, R193, 0x10, RZ ;  /* 0x00000010c1037819 */ /* 0x000fe200000006ff */
[C---:B---3--:R-:W-:Y:S01]  /*7100*/  IMAD.U32 R30, R4.reuse, 0x10000, RZ ;  /* 0x00010000041e7824 */ /* 0x048fe200078e00ff */
[----:B------:R-:W-:Y:S01]  /*7110*/  SHF.L.U32 R25, R7, 0x10, RZ ;  /* 0x0000001007197819 */ /* 0x000fe200000006ff */
[----:B------:R-:W-:Y:S01]  /*7120*/  @!P1 FADD.FTZ R23, -R23, -RZ ;  /* 0x800000ff17179221 */ /* 0x000fe20000010100 */
[----:B------:R-:W-:Y:S01]  /*7130*/  LOP3.LUT R29, R4, 0xffff0000, RZ, 0xc0, !PT ;  /* 0xffff0000041d7812 */ /* 0x000fe200078ec0ff */
[----:B------:R-:W-:Y:S01]  /*7140*/  @!P1 FADD.FTZ R2, -R2, -RZ ;  /* 0x800000ff02029221 */ /* 0x000fe20000010100 */
[C---:B------:R-:W-:Y:S01]  /*7150*/  SHF.L.U32 R4, R5.reuse, 0x10, RZ ;  /* 0x0000001005047819 */ /* 0x040fe200000006ff */
[----:B------:R-:W-:Y:S01]  /*7160*/  @!P1 FADD.FTZ R24, -R24, -RZ ;  /* 0x800000ff18189221 */ /* 0x000fe20000010100 */
[----:B------:R-:W-:Y:S01]  /*7170*/  LOP3.LUT R28, R5, 0xffff0000, RZ, 0xc0, !PT ;  /* 0xffff0000051c7812 */ /* 0x000fe200078ec0ff */
[C---:B------:R-:W-:Y:S01]  /*7180*/  IMAD.U32 R5, R6.reuse, 0x10000, RZ ;  /* 0x0001000006057824 */ /* 0x040fe200078e00ff */
[----:B------:R-:W-:Y:S01]  /*7190*/  LOP3.LUT R6, R6, 0xffff0000, RZ, 0xc0, !PT ;  /* 0xffff000006067812 */ /* 0x000fe200078ec0ff */
[----:B------:R-:W-:Y:S01]  /*71a0*/  @!P1 FADD.FTZ R3, -R3, -RZ ;  /* 0x800000ff03039221 */ /* 0x000fe20000010100 */
[----:B------:R-:W-:Y:S01]  /*71b0*/  LOP3.LUT R26, R193, 0xffff0000, RZ, 0xc0, !PT ;  /* 0xffff0000c11a7812 */ /* 0x000fe200078ec0ff */
[----:B------:R-:W-:Y:S01]  /*71c0*/  FMUL.FTZ R0, R30, R0 ;  /* 0x000000001e007220 */ /* 0x000fe20000410000 */
[----:B------:R-:W-:Y:S01]  /*71d0*/  LOP3.LUT R8, R195, 0xffff0000, RZ, 0xc0, !PT ;  /* 0xffff0000c3087812 */ /* 0x000fe200078ec0ff */
[----:B------:R-:W-:Y:S01]  /*71e0*/  FMUL.FTZ R6, R6, R23 ;  /* 0x0000001706067220 */ /* 0x000fe20000410000 */
[----:B------:R-:W-:Y:S01]  /*71f0*/  LOP3.LUT R27, R7, 0xffff0000, RZ, 0xc0, !PT ;  /* 0xffff0000071b7812 */ /* 0x000fe200078ec0ff */
[----:B------:R-:W-:Y:S02]  /*7200*/  FMUL.FTZ R7, R25, R22 ;  /* 0x0000001619077220 */ /* 0x000fe40000410000 */
[----:B------:R-:W-:Y:S02]  /*7210*/  @!P1 FADD.FTZ R26, -R26, -RZ ;  /* 0x800000ff1a1a9221 */ /* 0x000fe40000010100 */
[----:B------:R-:W-:Y:S02]  /*7220*/  FMUL.FTZ R2, R29, R2 ;  /* 0x000000021d027220 */ /* 0x000fe40000410000 */
[----:B------:R-:W-:Y:S02]  /*7230*/  FMUL.FTZ R5, R5, R24 ;  /* 0x0000001805057220 */ /* 0x000fe40000410000 */
[----:B------:R-:W-:Y:S02]  /*7240*/  FMUL.FTZ R3, R4, R3 ;  /* 0x0000000304037220 */ /* 0x000fe40000410000 */
[----:B------:R-:W-:Y:S02]  /*7250*/  @!P1 FADD.FTZ R8, -R8, -RZ ;  /* 0x800000ff08089221 */ /* 0x000fe40000010100 */
[----:B------:R-:W-:Y:S02]  /*7260*/  FMUL.FTZ R4, R28, R26 ;  /* 0x0000001a1c047220 */ /* 0x000fe40000410000 */
[----:B------:R-:W-:Y:S01]  /*7270*/  FMUL.FTZ R8, R27, R8 ;  /* 0x000000081b087220 */ /* 0x000fe20000410000 */
[C---:B----4-:R-:W-:Y:S01]  /*7280*/  LOP3.LUT R23, R44.reuse, 0xffff0000, RZ, 0xc0, !PT ;  /* 0xffff00002c177812 */ /* 0x050fe200078ec0ff */
[----:B------:R-:W-:Y:S01]  /*7290*/  IMAD.U32 R22, R44, 0x10000, RZ ;  /* 0x000100002c167824 */ /* 0x000fe200078e00ff */
[C---:B------:R-:W-:Y:S01]  /*72a0*/  SHF.L.U32 R24, R45.reuse, 0x10, RZ ;  /* 0x000000102d187819 */ /* 0x040fe200000006ff */
[C---:B------:R-:W-:Y:S01]  /*72b0*/  IMAD.U32 R26, R46.reuse, 0x10000, RZ ;  /* 0x000100002e1a7824 */ /* 0x040fe200078e00ff */
[----:B------:R-:W-:Y:S01]  /*72c0*/  LOP3.LUT R25, R45, 0xffff0000, RZ, 0xc0, !PT ;  /* 0xffff00002d197812 */ /* 0x000fe200078ec0ff */
[----:B------:R-:W-:Y:S01]  /*72d0*/  FFMA.FTZ R0, R31, R22, R0 ;  /* 0x000000161f007223 */ /* 0x000fe20000010000 */
[----:B------:R-:W-:Y:S01]  /*72e0*/  LOP3.LUT R27, R46, 0xffff0000, RZ, 0xc0, !PT ;  /* 0xffff00002e1b7812 */ /* 0x000fe200078ec0ff */
[----:B------:R-:W-:Y:S01]  /*72f0*/  FFMA.FTZ R2, R32, R23, R2 ;  /* 0x0000001720027223 */ /* 0x000fe20000010002 */
[----:B------:R-:W-:Y:S01]  /*7300*/  SHF.L.U32 R28, R47, 0x10, RZ ;  /* 0x000000102f1c7819 */ /* 0x000fe200000006ff */
[----:B------:R-:W-:Y:S01]  /*7310*/  FFMA.FTZ R3, R33, R24, R3 ;  /* 0x0000001821037223 */ /* 0x000fe20000010003 */
[----:B------:R-:W-:Y:S01]  /*7320*/  LOP3.LUT R29, R47, 0xffff0000, RZ, 0xc0, !PT ;  /* 0xffff00002f1d7812 */ /* 0x000fe200078ec0ff */
[----:B------:R-:W-:Y:S01]  /*7330*/  FFMA.FTZ R4, R34, R25, R4 ;  /* 0x0000001922047223 */ /* 0x000fe20000010004 */
[----:B------:R-:W-:Y:S01]  /*7340*/  F2FP.BF16.PACK_AB R24, R2, R0 ;  /* 0x000000000218723e */ /* 0x000fe200000010ff */
[----:B------:R-:W-:Y:S02]  /*7350*/  FFMA.FTZ R5, R35, R26, R5 ;  /* 0x0000001a23057223 */ /* 0x000fe40000010005 */
[----:B------:R-:W-:Y:S01]  /*7360*/  FFMA.FTZ R6, R36, R27, R6 ;  /* 0x0000001b24067223 */ /* 0x000fe20000010006 */
[----:B------:R-:W-:Y:S01]  /*7370*/  F2FP.BF16.PACK_AB R25, R4, R3 ;  /* 0x000000030419723e */ /* 0x000fe200000010ff */
[----:B------:R-:W-:Y:S02]  /*7380*/  FFMA.FTZ R7, R37, R28, R7 ;  /* 0x0000001c25077223 */ /* 0x000fe40000010007 */
[----:B------:R-:W-:Y:S01]  /*7390*/  FFMA.FTZ R8, R38, R29, R8 ;  /* 0x0000001d26087223 */ /* 0x000fe20000010008 */
[----:B------:R-:W-:Y:S04]  /*73a0*/  F2FP.BF16.PACK_AB R26, R6, R5 ;  /* 0x00000005061a723e */ /* 0x000fe800000010ff */
[----:B------:R-:W-:Y:S02]  /*73b0*/  F2FP.BF16.PACK_AB R27, R8, R7 ;  /* 0x00000007081b723e */ /* 0x000fe400000010ff */
.L_x_2467:
[----:B------:R-:W-:Y:S05]  /*73c0*/  BSYNC B0 ;  /* 0x0000000000007941 */ /* 0x000fea0003800000 */
.L_x_2466:
[----:B-----5:R2:W-:Y:S02]  /*73d0*/  ST.E.128 [R126.64], R24 ;  /* 0x000000187e007985 */ /* 0x0205e4000c101d06 */
.L_x_2465:
[----:B------:R-:W-:Y:S05]  /*73e0*/  BSYNC B1 ;  /* 0x0000000000017941 */ /* 0x000fea0003800000 */
.L_x_2464:
[----:B------:R-:W-:Y:S01]  /*73f0*/  ISETP.GE.AND P0, PT, R13, R159, PT ;  /* 0x0000009f0d00720c */ /* 0x000fe20003f06270 */
[----:B------:R-:W-:Y:S01]  /*7400*/  @!UPT UIADD3 URZ, URZ, URZ, URZ ;  /* 0x0000003f3f3ff290 */ /* 0x000fe2000fffe03f */
[----:B------:R-:W-:Y:S11]  /*7410*/  BSSY B1, `(.L_x_2468) ;  /* 0x000005c000017945 */ /* 0x000ff60003800000 */
[----:B------:R-:W-:-:S05]  /*7420*/  @P0 BRA `(.L_x_2469) ;  /* 0x000005a000000947 */ /* 0x000fca0003800000 */
[----:B-1----:R-:W-:Y:S01]  /*7430*/  IMAD.MOV.U32 R4, RZ, RZ, R121 ;  /* 0x000000ffff047224 */ /* 0x002fe200078e0079 */
[----:B------:R-:W-:Y:S01]  /*7440*/  MOV R5, R120 ;  /* 0x0000007800057202 */ /* 0x000fe20000000f00 */
[----:B------:R-:W-:Y:S01]  /*7450*/  BSSY B0, `(.L_x_2470) ;  /* 0x0000056000007945 */ /* 0x000fe20003800000 */
[----:B------:R-:W-:Y:S03]  /*7460*/  ISETP.GE.AND P0, PT, R13, R17, PT ;  /* 0x000000110d00720c */ /* 0x000fe60003f06270 */
[----:B--2---:R1:W5:Y:S10]  /*7470*/  LD.E.128 R24, [R4.64+0x80] ;  /* 0x0000800604187980 */ /* 0x004374000c101d00 */
[----:B------:R-:W-:-:S05]  /*7480*/  @P0 BRA `(.L_x_2471) ;  /* 0x0000052000000947 */ /* 0x000fca0003800000 */
[----:B------:R-:W-:Y:S01]  /*7490*/  LEA.HI R0, R17, R17, RZ, 0x1 ;  /* 0x0000001111007211 */ /* 0x000fe200078f08ff */
[----:B------:R-:W-:Y:S01]  /*74a0*/  IMAD.MOV.U32 R7, RZ, RZ, R122 ;  /* 0x000000ffff077224 */ /* 0x000fe200078e007a */
[----:B------:R-:W-:Y:S01]  /*74b0*/  MOV R6, R123 ;  /* 0x0000007b00067202 */ /* 0x000fe20000000f00 */
[----:B------:R-:W-:Y:S01]  /*74c0*/  IMAD.MOV.U32 R22, RZ, RZ, R125 ;  /* 0x000000ffff167224 */ /* 0x000fe200078e007d */
[----:B------:R-:W-:Y:S01]  /*74d0*/  SHF.R.S32.HI R0, RZ, 0x1, R0 ;  /* 0x00000001ff007819 */ /* 0x000fe20000011400 */
[----:B------:R-:W-:Y:S01]  /*74e0*/  IMAD.MOV.U32 R2, RZ, RZ, RZ ;  /* 0x000000ffff027224 */ /* 0x000fe200078e00ff */
[----:B------:R-:W-:Y:S01]  /*74f0*/  MOV R23, R124 ;  /* 0x0000007c00177202 */ /* 0x000fe20000000f00 */
[C---:B-----5:R-:W-:Y:S01]  /*7500*/  IMAD.U32 R31, R24.reuse, 0x10000, RZ ;  /* 0x00010000181f7824 */ /* 0x060fe200078e00ff */
[----:B------:R-:W-:Y:S01]  /*7510*/  ISETP.GE.AND P1, PT, R13, R0, PT ;  /* 0x000000000d00720c */ /* 0x000fe20003f26270 */
[--C-:B------:R-:W-:Y:S01]  /*7520*/  IMAD.MOV.U32 R3, RZ, RZ, R0.reuse ;  /* 0x000000ffff037224 */ /* 0x100fe200078e0000 */
[----:B------:R-:W-:Y:S01]  /*7530*/  LOP3.LUT R32, R24, 0xffff0000, RZ, 0xc0, !PT ;  /* 0xffff000018207812 */ /* 0x000fe200078ec0ff */
[C---:B------:R-:W-:Y:S01]  /*7540*/  IMAD.U32 R35, R26.reuse, 0x10000, RZ ;  /* 0x000100001a237824 */ /* 0x040fe200078e00ff */
[C---:B------:R-:W-:Y:S02]  /*7550*/  SHF.L.U32 R33, R25.reuse, 0x10, RZ ;  /* 0x0000001019217819 */ /* 0x040fe400000006ff */
[----:B------:R-:W-:Y:S02]  /*7560*/  LOP3.LUT R34, R25, 0xffff0000, RZ, 0xc0, !PT ;  /* 0xffff000019227812 */ /* 0x000fe400078ec0ff */
[----:B------:R-:W-:Y:S02]  /*7570*/  LOP3.LUT R36, R26, 0xffff0000, RZ, 0xc0, !PT ;  /* 0xffff00001a247812 */ /* 0x000fe400078ec0ff */
[C---:B------:R-:W-:Y:S02]  /*7580*/  SHF.L.U32 R37, R27.reuse, 0x10, RZ ;  /* 0x000000101b257819 */ /* 0x040fe400000006ff */
[----:B------:R-:W-:Y:S01]  /*7590*/  LOP3.LUT R38, R27, 0xffff0000, RZ, 0xc0, !PT ;  /* 0xffff00001b267812 */ /* 0x000fe200078ec0ff */
[----:B------:R-:W-:Y:S01]  /*75a0*/  @P1 IMAD.MOV R2, RZ, RZ, -R0 ;  /* 0x000000ffff021224 */ /* 0x000fe200078e0a00 */
[----:B------:R-:W-:Y:S04]  /*75b0*/  @P1 IADD3 R3, -R0, RZ, RZ ;  /* 0x000000ff00031210 */ /* 0x000fe80007ffe1ff */
[C---:B------:R-:W-:Y:S04]  /*75c0*/  LEA R192, P0, R2.reuse, R6, 0x1 ;  /* 0x0000000602c07211 */ /* 0x040fe800078008ff */
[----:B------:R-:W-:Y:S02]  /*75d0*/  LEA.HI.X.SX32 R193, R2, R7, 0x1, P0 ;  /* 0x0000000702c17211 */ /* 0x000fe400000f0eff */
[C---:B------:R-:W-:Y:S04]  /*75e0*/  LEA R2, P0, R3.reuse, R4, 0x1 ;  /* 0x0000000403027211 */ /* 0x040fe800078008ff */
[----:B------:R-:W-:Y:S01]  /*75f0*/  LEA.HI.X.SX32 R3, R3, R5, 0x1, P0 ;  /* 0x0000000503037211 */ /* 0x000fe200000f0eff */
[----:B------:R-:W2:Y:S08]  /*7600*/  LD.E.128 R192, [R192.64+0x80] ;  /* 0x00008006c0c07980 */ /* 0x000eb0000c101d00 */
[----:B-1----:R1:W3:Y:S02]  /*7610*/  LD.E.128 R4, [R2.64+0x80] ;  /* 0x0000800602047980 */ /* 0x0022e4000c101d00 */
[----:B-1----:R-:W-:Y:S01]  /*7620*/  IMAD.MOV.U32 R3, RZ, RZ, RZ ;  /* 0x000000ffff037224 */ /* 0x002fe200078e00ff */
[----:B------:R-:W-:Y:S04]  /*7630*/  @P1 IADD3 R3, -R0, RZ, RZ ;  /* 0x000000ff00031210 */ /* 0x000fe80007ffe1ff */
[C---:B------:R-:W-:Y:S04]  /*7640*/  LEA R2, P0, R3.reuse, R22, 0x1 ;  /* 0x0000001603027211 */ /* 0x040fe800078008ff */
[----:B------:R-:W-:Y:S05]  /*7650*/  LEA.HI.X.SX32 R3, R3, R23, 0x1, P0 ;  /* 0x0000001703037211 */ /* 0x000fea00000f0eff */
[----:B------:R1:W4:Y:S01]  /*7660*/  LD.E.128 R44, [R2.64+0x80] ;  /* 0x00008006022c7980 */ /* 0x000322000c101d00 */
        /* <DEDUP_REMOVED lines=52> */
.L_x_2471:
[----:B------:R-:W-:Y:S05]  /*79b0*/  BSYNC B0 ;  /* 0x0000000000007941 */ /* 0x000fea0003800000 */
.L_x_2470:
[----:B-----5:R2:W-:Y:S02]  /*79c0*/  ST.E.128 [R126.64+0x80], R24 ;  /* 0x000080187e007985 */ /* 0x0205e4000c101d06 */
.L_x_2469:
[----:B------:R-:W-:Y:S05]  /*79d0*/  BSYNC B1 ;  /* 0x0000000000017941 */ /* 0x000fea0003800000 */
.L_x_2468:
        /* <DEDUP_REMOVED lines=17> */
[----:B-----5:R-:W-:Y:S01]  /*7af0*/  IMAD.U32 R31, R24, 0x10000, RZ ;  /* 0x00010000181f7824 */ /* 0x020fe200078e00ff */
        /* <DEDUP_REMOVED lines=74> */
.L_x_2475:
[----:B------:R-:W-:Y:S05]  /*7fa0*/  BSYNC B0 ;  /* 0x0000000000007941 */ /* 0x000fea0003800000 */
.L_x_2474:
[----:B-----5:R2:W-:Y:S02]  /*7fb0*/  ST.E.128 [R126.64+0x100], R24 ;  /* 0x000100187e007985 */ /* 0x0205e4000c101d06 */
.L_x_2473:
[----:B------:R-:W-:Y:S05]  /*7fc0*/  BSYNC B1 ;  /* 0x0000000000017941 */ /* 0x000fea0003800000 */
.L_x_2472:
[----:B------:R-:W-:Y:S11]  /*7fd0*/  ISETP.GE.AND P0, PT, R9, R159, PT ;  /* 0x0000009f0900720c */ /* 0x000ff60003f06270 */
[----:B------:R-:W-:Y:S02]  /*7fe0*/  @!UPT UIADD3 URZ, URZ, URZ, URZ ;  /* 0x0000003f3f3ff290 */ /* 0x000fe4000fffe03f */
        /* <DEDUP_REMOVED lines=89> */
.L_x_2477:
[----:B------:R-:W-:Y:S05]  /*8580*/  BSYNC B0 ;  /* 0x0000000000007941 */ /* 0x000fea0003800000 */
.L_x_2476:
[----:B-----5:R2:W-:Y:S02]  /*8590*/  ST.E.128 [R126.64+0x180], R24 ;  /* 0x000180187e007985 */ /* 0x0205e4000c101d06 */
.L_x_2463:
[----:B------:R-:W-:Y:S05]  /*85a0*/  BSYNC B2 ;  /* 0x0000000000027941 */ /* 0x000fea0003800000 */
.L_x_2462:
        /* <DEDUP_REMOVED lines=13> */
[----:B--2---:R1:W5:Y:S10]  /*8680*/  LD.E.128 R24, [R4.64] ;  /* 0x0000000604187980 */ /* 0x004374000c101d00 */
[----:B------:R-:W-:-:S05]  /*8690*/  @P0 BRA `(.L_x_2483) ;  /* 0x0000052000000947 */ /* 0x000fca0003800000 */
[----:B------:R-:W-:Y:S01]  /*86a0*/  LEA.HI R0, R17, R17, RZ, 0x1 ;  /* 0x0000001111007211 */ /* 0x000fe200078f08ff */
[----:B------:R-:W-:Y:S01]  /*86b0*/  IMAD.MOV.U32 R8, RZ, RZ, RZ ;  /* 0x000000ffff087224 */ /* 0x000fe200078e00ff */
[C---:B-----5:R-:W-:Y:S01]  /*86c0*/  LOP3.LUT R31, R24.reuse, 0xffff0000, RZ, 0xc0, !PT ;  /* 0xffff0000181f7812 */ /* 0x060fe200078ec0ff */
[----:B------:R-:W-:Y:S01]  /*86d0*/  IMAD.U32 R30, R24, 0x10000, RZ ;  /* 0x00010000181e7824 */ /* 0x000fe200078e00ff */
[----:B------:R-:W-:Y:S01]  /*86e0*/  SHF.R.S32.HI R0, RZ, 0x1, R0 ;  /* 0x00000001ff007819 */ /* 0x000fe20000011400 */
[C---:B------:R-:W-:Y:S01]  /*86f0*/  IMAD.U32 R36, R27.reuse, 0x10000, RZ ;  /* 0x000100001b247824 */ /* 0x040fe200078e00ff */
[----:B------:R-:W-:Y:S01]  /*8700*/  LOP3.LUT R37, R27, 0xffff0000, RZ, 0xc0, !PT ;  /* 0xffff00001b257812 */ /* 0x000fe200078ec0ff */
[C---:B------:R-:W-:Y:S01]  /*8710*/  IMAD.U32 R32, R25.reuse, 0x10000, RZ ;  /* 0x0001000019207824 */ /* 0x040fe200078e00ff */
[----:B------:R-:W-:Y:S01]  /*8720*/  ISETP.GE.AND P1, PT, R18, R0, PT ;  /* 0x000000001200720c */ /* 0x000fe20003f26270 */
[--C-:B------:R-:W-:Y:S01]  /*8730*/  IMAD.MOV.U32 R3, RZ, RZ, R0.reuse ;  /* 0x000000ffff037224 */ /* 0x100fe200078e0000 */
[----:B------:R-:W-:Y:S02]  /*8740*/  LOP3.LUT R33, R25, 0xffff0000, RZ, 0xc0, !PT ;  /* 0xffff000019217812 */ /* 0x000fe400078ec0ff */
[C---:B------:R-:W-:Y:S02]  /*8750*/  SHF.L.U32 R34, R26.reuse, 0x10, RZ ;  /* 0x000000101a227819 */ /* 0x040fe400000006ff */
[----:B------:R-:W-:Y:S07]  /*8760*/  LOP3.LUT R35, R26, 0xffff0000, RZ, 0xc0, !PT ;  /* 0xffff00001a237812 */ /* 0x000fee00078ec0ff */
[----:B------:R-:W-:Y:S01]  /*8770*/  @P1 IADD3 R3, -R0, RZ, RZ ;  /* 0x000000ff00031210 */ /* 0x000fe20007ffe1ff */
[----:B------:R-:W-:Y:S03]  /*8780*/  @P1 IMAD.MOV R8, RZ, RZ, -R0 ;  /* 0x000000ffff081224 */ /* 0x000fe600078e0a00 */
[----:B------:R-:W-:Y:S02]  /*8790*/  LEA R2, P0, R3, R4, 0x1 ;  /* 0x0000000403027211 */ /* 0x000fe400078008ff */
[----:B------:R-:W-:Y:S02]  /*87a0*/  IADD3 R22, P2, R157, R8, RZ ;  /* 0x000000089d167210 */ /* 0x000fe40007f5e0ff */
[----:B------:R-:W-:Y:S02]  /*87b0*/  LEA.HI.X.SX32 R3, R3, R5, 0x1, P0 ;  /* 0x0000000503037211 */ /* 0x000fe400000f0eff */
[----:B------:R-:W-:Y:S02]  /*87c0*/  LEA R192, P0, R22, R123, 0x1 ;  /* 0x0000007b16c07211 */ /* 0x000fe400078008ff */
[-C--:B------:R-:W-:Y:S01]  /*87d0*/  LEA.HI.X.SX32 R8, R8, R141.reuse, 0x1, P2 ;  /* 0x0000008d08087211 */ /* 0x080fe200010f0eff */
[----:B-1----:R1:W2:Y:S03]  /*87e0*/  LD.E.128 R4, [R2.64] ;  /* 0x0000000602047980 */ /* 0x0022a6000c101d00 */
[----:B------:R-:W-:Y:S06]  /*87f0*/  LEA.HI.X R193, R22, R122, R8, 0x1, P0 ;  /* 0x0000007a16c17211 */ /* 0x000fec00000f0c08 */
[----:B------:R-:W3:Y:S01]  /*8800*/  LD.E.128 R192, [R192.64] ;  /* 0x00000006c0c07980 */ /* 0x000ee2000c101d00 */
[----:B-1----:R-:W-:Y:S01]  /*8810*/  IMAD.MOV.U32 R2, RZ, RZ, RZ ;  /* 0x000000ffff027224 */ /* 0x002fe200078e00ff */
[----:B------:R-:W-:Y:S04]  /*8820*/  @P1 IADD3 R2, -R0, RZ, RZ ;  /* 0x000000ff00021210 */ /* 0x000fe80007ffe1ff */
[----:B------:R-:W-:Y:S04]  /*8830*/  IADD3 R3, P0, R157, R2, RZ ;  /* 0x000000029d037210 */ /* 0x000fe80007f1e0ff */
[----:B------:R-:W-:Y:S02]  /*8840*/  LEA.HI.X.SX32 R0, R2, R141, 0x1, P0 ;  /* 0x0000008d02007211 */ /* 0x000fe400000f0eff */
[C---:B------:R-:W-:Y:S04]  /*8850*/  LEA R2, P0, R3.reuse, R125, 0x1 ;  /* 0x0000007d03027211 */ /* 0x040fe800078008ff */
[----:B------:R-:W-:Y:S05]  /*8860*/  LEA.HI.X R3, R3, R124, R0, 0x1, P0 ;  /* 0x0000007c03037211 */ /* 0x000fea00000f0c00 */
[----:B------:R1:W4:Y:S01]  /*8870*/  LD.E.128 R44, [R2.64] ;  /* 0x00000006022c7980 */ /* 0x000322000c101d00 */
[C---:B--2---:R-:W-:Y:S01]  /*8880*/  IMAD.U32 R8, R7.reuse, 0x10000, RZ ;  /* 0x0001000007087824 */ /* 0x044fe200078e00ff */
[----:B------:R-:W-:Y:S01]  /*8890*/  LOP3.LUT R23, R7, 0xffff0000, RZ, 0xc0, !PT ;  /* 0xffff000007177812 */ /* 0x000fe200078ec0ff */
[C---:B------:R-:W-:Y:S01]  /*88a0*/  IMAD.U32 R0, R4.reuse, 0x10000, RZ ;  /* 0x0001000004007824 */ /* 0x040fe200078e00ff */
[----:B-1----:R-:W-:Y:S02]  /*88b0*/  LOP3.LUT R2, R4, 0xffff0000, RZ, 0xc0, !PT ;  /* 0xffff000004027812 */ /* 0x002fe400078ec0ff */
[C---:B------:R-:W-:Y:S02]  /*88c0*/  SHF.L.U32 R3, R5.reuse, 0x10, RZ ;  /* 0x0000001005037819 */ /* 0x040fe400000006ff */
[----:B------:R-:W-:Y:S01]  /*88d0*/  LOP3.LUT R4, R5, 0xffff0000, RZ, 0xc0, !PT ;  /* 0xffff000005047812 */ /* 0x000fe200078ec0ff */
[----:B------:R-:W-:Y:S01]  /*88e0*/  IMAD.U32 R5, R6, 0x10000, RZ ;  /* 0x0001000006057824 */ /* 0x000fe200078e00ff */
[----:B---3--:R-:W-:Y:S01]  /*88f0*/  SHF.L.U32 R29, R192, 0x10, RZ ;  /* 0x00000010c01d7819 */ /* 0x008fe200000006ff */
[----:B------:R-:W-:Y:S01]  /*8900*/  IMAD.U32 R27, R193, 0x10000, RZ ;  /* 0x00010000c11b7824 */ /* 0x000fe200078e00ff */
        /* <DEDUP_REMOVED lines=11> */
[----:B------:R-:W-:Y:S02]  /*89c0*/  @!P1 FADD.FTZ R24, -R24, -RZ ;  /* 0x800000ff18189221 */ /* 0x000fe40000010100 */
[----:B------:R-:W-:Y:S02]  /*89d0*/  @!P1 FADD.FTZ R27, -R27, -RZ ;  /* 0x800000ff1b1b9221 */ /* 0x000fe40000010100 */
[----:B------:R-:W-:Y:S02]  /*89e0*/  FMUL.FTZ R0, R0, R29 ;  /* 0x0000001d00007220 */ /* 0x000fe40000410000 */
[----:B------:R-:W-:Y:S02]  /*89f0*/  FMUL.FTZ R7, R8, R7 ;  /* 0x0000000708077220 */ /* 0x000fe40000410000 */
[----:B------:R-:W-:Y:S02]  /*8a00*/  FMUL.FTZ R8, R23, R22 ;  /* 0x0000001617087220 */ /* 0x000fe40000410000 */
[----:B------:R-:W-:Y:S02]  /*8a10*/  @!P1 FADD.FTZ R25, -R25, -RZ ;  /* 0x800000ff19199221 */ /* 0x000fe40000010100 */
[----:B------:R-:W-:Y:S02]  /*8a20*/  @!P1 FADD.FTZ R26, -R26, -RZ ;  /* 0x800000ff1a1a9221 */ /* 0x000fe40000010100 */
[----:B------:R-:W-:Y:S02]  /*8a30*/  FMUL.FTZ R2, R2, R28 ;  /* 0x0000001c02027220 */ /* 0x000fe40000410000 */
[----:B------:R-:W-:Y:S02]  /*8a40*/  FMUL.FTZ R6, R6, R24 ;  /* 0x0000001806067220 */ /* 0x000fe40000410000 */
[----:B------:R-:W-:Y:S02]  /*8a50*/  FMUL.FTZ R3, R3, R27 ;  /* 0x0000001b03037220 */ /* 0x000fe40000410000 */
[----:B------:R-:W-:Y:S02]  /*8a60*/  FMUL.FTZ R5, R5, R25 ;  /* 0x0000001905057220 */ /* 0x000fe40000410000 */
[----:B------:R-:W-:Y:S01]  /*8a70*/  FMUL.FTZ R4, R4, R26 ;  /* 0x0000001a04047220 */ /* 0x000fe20000410000 */
[C---:B----4-:R-:W-:Y:S01]  /*8a80*/  LOP3.LUT R23, R44.reuse, 0xffff0000, RZ, 0xc0, !PT ;  /* 0xffff00002c177812 */ /* 0x050fe200078ec0ff */
[----:B------:R-:W-:Y:S01]  /*8a90*/  IMAD.U32 R22, R44, 0x10000, RZ ;  /* 0x000100002c167824 */ /* 0x000fe200078e00ff */
[C---:B------:R-:W-:Y:S01]  /*8aa0*/  SHF.L.U32 R24, R45.reuse, 0x10, RZ ;  /* 0x000000102d187819 */ /* 0x040fe200000006ff */
[----:B------:R-:W-:Y:S01]  /*8ab0*/  IMAD.U32 R26, R46, 0x10000, RZ ;  /* 0x000100002e1a7824 */ /* 0x000fe200078e00ff */
[----:B------:R-:W-:Y:S01]  /*8ac0*/  LOP3.LUT R25, R45, 0xffff0000, RZ, 0xc0, !PT ;  /* 0xffff00002d197812 */ /* 0x000fe200078ec0ff */
[----:B------:R-:W-:Y:S01]  /*8ad0*/  FFMA.FTZ R0, R30, R22, R0 ;  /* 0x000000161e007223 */ /* 0x000fe20000010000 */
[----:B------:R-:W-:Y:S01]  /*8ae0*/  LOP3.LUT R27, R46, 0xffff0000, RZ, 0xc0, !PT ;  /* 0xffff00002e1b7812 */ /* 0x000fe200078ec0ff */
[----:B------:R-:W-:Y:S01]  /*8af0*/  FFMA.FTZ R2, R31, R23, R2 ;  /* 0x000000171f027223 */ /* 0x000fe20000010002 */
[C---:B------:R-:W-:Y:S01]  /*8b00*/  SHF.L.U32 R28, R47.reuse, 0x10, RZ ;  /* 0x000000102f1c7819 */ /* 0x040fe200000006ff */
        /* <DEDUP_REMOVED lines=11> */
.L_x_2483:
[----:B------:R-:W-:Y:S05]  /*8bc0*/  BSYNC B0 ;  /* 0x0000000000007941 */ /* 0x000fea0003800000 */
.L_x_2482:
[C---:B------:R-:W-:Y:S04]  /*8bd0*/  LEA R2, P0, R228.reuse, R126, 0x1 ;  /* 0x0000007ee4027211 */ /* 0x040fe800078008ff */
[----:B------:R-:W-:Y:S05]  /*8be0*/  LEA.HI.X R3, R228, R127, R229, 0x1, P0 ;  /* 0x0000007fe4037211 */ /* 0x000fea00000f0ce5 */
[----:B-----5:R2:W-:Y:S04]  /*8bf0*/  ST.E.128 [R2.64], R24 ;  /* 0x0000001802007985 */ /* 0x0205e8000c101d06 */
.L_x_2481:
[----:B------:R-:W-:Y:S05]  /*8c00*/  BSYNC B1 ;  /* 0x0000000000017941 */ /* 0x000fea0003800000 */
.L_x_2480:
        /* <DEDUP_REMOVED lines=17> */
[----:B------:R-:W-:Y:S01]  /*8d20*/  IMAD.U32 R32, R25, 0x10000, RZ ;  /* 0x0001000019207824 */ /* 0x000fe200078e00ff */
        /* <DEDUP_REMOVED lines=74> */
.L_x_2487:
[----:B------:R-:W-:Y:S05]  /*91d0*/  BSYNC B0 ;  /* 0x0000000000007941 */ /* 0x000fea0003800000 */
.L_x_2486:
[C---:B------:R-:W-:Y:S04]  /*91e0*/  LEA R2, P0, R87.reuse, R126, 0x1 ;  /* 0x0000007e57027211 */ /* 0x040fe800078008ff */
[----:B------:R-:W-:Y:S05]  /*91f0*/  LEA.HI.X R3, R87, R127, R86, 0x1, P0 ;  /* 0x0000007f57037211 */ /* 0x000fea00000f0c56 */
[----:B-----5:R2:W-:Y:S04]  /*9200*/  ST.E.128 [R2.64], R24 ;  /* 0x0000001802007985 */ /* 0x0205e8000c101d06 */
.L_x_2485:
[----:B------:R-:W-:Y:S05]  /*9210*/  BSYNC B1 ;  /* 0x0000000000017941 */ /* 0x000fea0003800000 */
.L_x_2484:
        /* <DEDUP_REMOVED lines=92> */
.L_x_2491:
[----:B------:R-:W-:Y:S05]  /*97e0*/  BSYNC B0 ;  /* 0x0000000000007941 */ /* 0x000fea0003800000 */
.L_x_2490:
[C---:B------:R-:W-:Y:S04]  /*97f0*/  LEA R2, P0, R83.reuse, R126, 0x1 ;  /* 0x0000007e53027211 */ /* 0x040fe800078008ff */
[----:B------:R-:W-:Y:S05]  /*9800*/  LEA.HI.X R3, R83, R127, R82, 0x1, P0 ;  /* 0x0000007f53037211 */ /* 0x000fea00000f0c52 */
[----:B-----5:R2:W-:Y:S04]  /*9810*/  ST.E.128 [R2.64], R24 ;  /* 0x0000001802007985 */ /* 0x0205e8000c101d06 */
.L_x_2489:
[----:B------:R-:W-:Y:S05]  /*9820*/  BSYNC B1 ;  /* 0x0000000000017941 */ /* 0x000fea0003800000 */
.L_x_2488:
[----:B------:R-:W-:Y:S11]  /*9830*/  ISETP.GE.AND P0, PT, R9, R159, PT ;  /* 0x0000009f0900720c */ /* 0x000ff60003f06270 */
[----:B------:R-:W-:Y:S02]  /*9840*/  @!UPT UIADD3 URZ, URZ, URZ, URZ ;  /* 0x0000003f3f3ff290 */ /* 0x000fe4000fffe03f */
        /* <DEDUP_REMOVED lines=89> */
.L_x_2493:
[----:B------:R-:W-:Y:S05]  /*9de0*/  BSYNC B0 ;  /* 0x0000000000007941 */ /* 0x000fea0003800000 */
.L_x_2492:
[C---:B------:R-:W-:Y:S04]  /*9df0*/  LEA R2, P0, R77.reuse, R126, 0x1 ;  /* 0x0000007e4d027211 */ /* 0x040fe800078008ff */
[----:B------:R-:W-:Y:S05]  /*9e00*/  LEA.HI.X R3, R77, R127, R76, 0x1, P0 ;  /* 0x0000007f4d037211 */ /* 0x000fea00000f0c4c */
[----:B-----5:R2:W-:Y:S04]  /*9e10*/  ST.E.128 [R2.64], R24 ;  /* 0x0000001802007985 */ /* 0x0205e8000c101d06 */
.L_x_2479:
[----:B------:R-:W-:Y:S05]  /*9e20*/  BSYNC B2 ;  /* 0x0000000000027941 */ /* 0x000fea0003800000 */
.L_x_2478:
        /* <DEDUP_REMOVED lines=30> */
[C---:B------:R-:W-:Y:S02]  /*a010*/  LEA R2, P0, R3.reuse, R4, 0x1 ;  /* 0x0000000403027211 */ /* 0x040fe400078008ff */
[----:B------:R-:W-:Y:S02]  /*a020*/  IADD3 R22, P2, R152, R8, RZ ;  /* 0x0000000898167210 */ /* 0x000fe40007f5e0ff */
[----:B------:R-:W-:Y:S02]  /*a030*/  LEA.HI.X.SX32 R3, R3, R5, 0x1, P0 ;  /* 0x0000000503037211 */ /* 0x000fe400000f0eff */
[----:B------:R-:W-:Y:S02]  /*a040*/  LEA R192, P0, R22, R123, 0x1 ;  /* 0x0000007b16c07211 */ /* 0x000fe400078008ff */
[----:B------:R-:W-:Y:S01]  /*a050*/  LEA.HI.X.SX32 R8, R8, R140, 0x1, P2 ;  /* 0x0000008c08087211 */ /* 0x000fe200010f0eff */
        /* <DEDUP_REMOVED lines=62> */
.L_x_2499:
[----:B------:R-:W-:Y:S05]  /*a440*/  BSYNC B0 ;  /* 0x0000000000007941 */ /* 0x000fea0003800000 */
.L_x_2498:
[C---:B------:R-:W-:Y:S04]  /*a450*/  LEA R2, P0, R88.reuse, R126, 0x1 ;  /* 0x0000007e58027211 */ /* 0x040fe800078008ff */
[----:B------:R-:W-:Y:S05]  /*a460*/  LEA.HI.X R3, R88, R127, R89, 0x1, P0 ;  /* 0x0000007f58037211 */ /* 0x000fea00000f0c59 */
[----:B-----5:R2:W-:Y:S04]  /*a470*/  ST.E.128 [R2.64], R24 ;  /* 0x0000001802007985 */ /* 0x0205e8000c101d06 */
.L_x_2497:
[----:B------:R-:W-:Y:S05]  /*a480*/  BSYNC B1 ;  /* 0x0000000000017941 */ /* 0x000fea0003800000 */
.L_x_2496:
        /* <DEDUP_REMOVED lines=92> */
.L_x_2503:
[----:B------:R-:W-:Y:S05]  /*aa50*/  BSYNC B0 ;  /* 0x0000000000007941 */ /* 0x000fea0003800000 */
.L_x_2502:
[C---:B------:R-:W-:Y:S04]  /*aa60*/  LEA R2, P0, R85.reuse, R126, 0x1 ;  /* 0x0000007e55027211 */ /* 0x040fe800078008ff */
[----:B------:R-:W-:Y:S05]  /*aa70*/  LEA.HI.X R3, R85, R127, R84, 0x1, P0 ;  /* 0x0000007f55037211 */ /* 0x000fea00000f0c54 */
[----:B-----5:R2:W-:Y:S04]  /*aa80*/  ST.E.128 [R2.64], R24 ;  /* 0x0000001802007985 */ /* 0x0205e8000c101d06 */
.L_x_2501:
[----:B------:R-:W-:Y:S05]  /*aa90*/  BSYNC B1 ;  /* 0x0000000000017941 */ /* 0x000fea0003800000 */
.L_x_2500:
        /* <DEDUP_REMOVED lines=92> */
.L_x_2507:
[----:B------:R-:W-:Y:S05]  /*b060*/  BSYNC B0 ;  /* 0x0000000000007941 */ /* 0x000fea0003800000 */
.L_x_2506:
[C---:B------:R-:W-:Y:S04]  /*b070*/  LEA R2, P0, R81.reuse, R126, 0x1 ;  /* 0x0000007e51027211 */ /* 0x040fe800078008ff */
[----:B------:R-:W-:Y:S05]  /*b080*/  LEA.HI.X R3, R81, R127, R80, 0x1, P0 ;  /* 0x0000007f51037211 */ /* 0x000fea00000f0c50 */
[----:B-----5:R2:W-:Y:S04]  /*b090*/  ST.E.128 [R2.64], R24 ;  /* 0x0000001802007985 */ /* 0x0205e8000c101d06 */
.L_x_2505:
[----:B------:R-:W-:Y:S05]  /*b0a0*/  BSYNC B1 ;  /* 0x0000000000017941 */ /* 0x000fea0003800000 */
.L_x_2504:
        /* <DEDUP_REMOVED lines=91> */
.L_x_2509:
[----:B------:R-:W-:Y:S05]  /*b660*/  BSYNC B0 ;  /* 0x0000000000007941 */ /* 0x000fea0003800000 */
.L_x_2508:
[C---:B------:R-:W-:Y:S04]  /*b670*/  LEA R2, P0, R75.reuse, R126, 0x1 ;  /* 0x0000007e4b027211 */ /* 0x040fe800078008ff */
[----:B------:R-:W-:Y:S05]  /*b680*/  LEA.HI.X R3, R75, R127, R74, 0x1, P0 ;  /* 0x0000007f4b037211 */ /* 0x000fea00000f0c4a */
[----:B-----5:R2:W-:Y:S04]  /*b690*/  ST.E.128 [R2.64], R24 ;  /* 0x0000001802007985 */ /* 0x0205e8000c101d06 */
.L_x_2495:
[----:B------:R-:W-:Y:S05]  /*b6a0*/  BSYNC B2 ;  /* 0x0000000000027941 */ /* 0x000fea0003800000 */
.L_x_2494:
        /* <DEDUP_REMOVED lines=9> */
[----:B-1----:R-:W-:Y:S01]  /*b740*/  MOV R4, R121 ;  /* 0x0000007900047202 */ /* 0x002fe20000000f00 */
[----:B------:R-:W-:Y:S01]  /*b750*/  IMAD R0, R183, 0x60, RZ ;  /* 0x00000060b7007824 */ /* 0x000fe200078e02ff */
[----:B------:R-:W-:Y:S01]  /*b760*/  MOV R5, R120 ;  /* 0x0000007800057202 */ /* 0x000fe20000000f00 */
[----:B------:R-:W-:Y:S01]  /*b770*/  BSSY B0, `(.L_x_2514) ;  /* 0x0000058000007945 */ /* 0x000fe20003800000 */
[----:B------:R-:W-:Y:S03]  /*b780*/  ISETP.GE.AND P0, PT, R18, R17, PT ;  /* 0x000000111200720c */ /* 0x000fe60003f06270 */
[----:B------:R-:W-:Y:S05]  /*b790*/  IMAD.WIDE.U32 R4, R182, 0x60, R4 ;  /* 0x00000060b6047825 */ /* 0x000fea00078e0004 */
[----:B------:R-:W-:Y:S05]  /*b7a0*/  IADD3 R5, R5, R0, RZ ;  /* 0x0000000005057210 */ /* 0x000fea0007ffe0ff */
[----:B--2---:R1:W5:Y:S01]  /*b7b0*/  LD.E.128 R24, [R4.64] ;  /* 0x0000000604187980 */ /* 0x004362000c101d00 */
        /* <DEDUP_REMOVED lines=83> */
.L_x_2515:
[----:B------:R-:W-:Y:S05]  /*bcf0*/  BSYNC B0 ;  /* 0x0000000000007941 */ /* 0x000fea0003800000 */
.L_x_2514:
[----:B------:R-:W-:Y:S02]  /*bd00*/  IMAD R0, R49, 0x60, RZ ;  /* 0x0000006031007824 */ /* 0x000fe400078e02ff */
[----:B------:R-:W-:Y:S05]  /*bd10*/  IMAD.WIDE.U32 R2, R48, 0x60, R126 ;  /* 0x0000006030027825 */ /* 0x000fea00078e007e */
[----:B------:R-:W-:Y:S05]  /*bd20*/  IADD3 R3, R3, R0, RZ ;  /* 0x0000000003037210 */ /* 0x000fea0007ffe0ff */
[----:B-----5:R2:W-:Y:S02]  /*bd30*/  ST.E.128 [R2.64], R24 ;  /* 0x0000001802007985 */ /* 0x0205e4000c101d06 */
.L_x_2513:
[----:B------:R-:W-:Y:S05]  /*bd40*/  BSYNC B1 ;  /* 0x0000000000017941 */ /* 0x000fea0003800000 */
.L_x_2512:
        /* <DEDUP_REMOVED lines=92> */
.L_x_2519:
[----:B------:R-:W-:Y:S05]  /*c310*/  BSYNC B0 ;  /* 0x0000000000007941 */ /* 0x000fea0003800000 */
.L_x_2518:
[C---:B------:R-:W-:Y:S04]  /*c320*/  LEA R2, P0, R79.reuse, R126, 0x1 ;  /* 0x0000007e4f027211 */ /* 0x040fe800078008ff */
[----:B------:R-:W-:Y:S05]  /*c330*/  LEA.HI.X R3, R79, R127, R78, 0x1, P0 ;  /* 0x0000007f4f037211 */ /* 0x000fea00000f0c4e */
[----:B-----5:R2:W-:Y:S04]  /*c340*/  ST.E.128 [R2.64], R24 ;  /* 0x0000001802007985 */ /* 0x0205e8000c101d06 */
.L_x_2517:
[----:B------:R-:W-:Y:S05]  /*c350*/  BSYNC B1 ;  /* 0x0000000000017941 */ /* 0x000fea0003800000 */
.L_x_2516:
        /* <DEDUP_REMOVED lines=92> */
.L_x_2523:
[----:B------:R-:W-:Y:S05]  /*c920*/  BSYNC B0 ;  /* 0x0000000000007941 */ /* 0x000fea0003800000 */
.L_x_2522:
[C---:B------:R-:W-:Y:S04]  /*c930*/  LEA R2, P0, R73.reuse, R126, 0x1 ;  /* 0x0000007e49027211 */ /* 0x040fe800078008ff */
[----:B------:R-:W-:Y:S05]  /*c940*/  LEA.HI.X R3, R73, R127, R72, 0x1, P0 ;  /* 0x0000007f49037211 */ /* 0x000fea00000f0c48 */
[----:B-----5:R2:W-:Y:S04]  /*c950*/  ST.E.128 [R2.64], R24 ;  /* 0x0000001802007985 */ /* 0x0205e8000c101d06 */
.L_x_2521:
[----:B------:R-:W-:Y:S05]  /*c960*/  BSYNC B1 ;  /* 0x0000000000017941 */ /* 0x000fea0003800000 */
.L_x_2520:
        /* <DEDUP_REMOVED lines=14> */
[----:B------:R-:W-:Y:S01]  /*ca50*/  IMAD.U32 R29, R24, 0x10000, RZ ;  /* 0x00010000181d7824 */ /* 0x000fe200078e00ff */
[C---:B------:R-:W-:Y:S01]  /*ca60*/  SHF.L.U32 R33, R26.reuse, 0x10, RZ ;  /* 0x000000101a217819 */ /* 0x040fe200000006ff */
[----:B------:R-:W-:Y:S01]  /*ca70*/  IMAD.U32 R31, R25, 0x10000, RZ ;  /* 0x00010000191f7824 */ /* 0x000fe200078e00ff */
[----:B------:R-:W-:Y:S01]  /*ca80*/  ISETP.GE.AND P1, PT, R9, R0, PT ;  /* 0x000000000900720c */ /* 0x000fe20003f26270 */
[--C-:B------:R-:W-:Y:S01]  /*ca90*/  IMAD.MOV.U32 R3, RZ, RZ, R0.reuse ;  /* 0x000000ffff037224 */ /* 0x100fe200078e0000 */
[----:B------:R-:W-:Y:S02]  /*caa0*/  LOP3.LUT R34, R26, 0xffff0000, RZ, 0xc0, !PT ;  /* 0xffff00001a227812 */ /* 0x000fe400078ec0ff */
[----:B------:R-:W-:Y:S02]  /*cab0*/  LOP3.LUT R30, R24, 0xffff0000, RZ, 0xc0, !PT ;  /* 0xffff0000181e7812 */ /* 0x000fe400078ec0ff */
[----:B------:R-:W-:Y:S07]  /*cac0*/  LOP3.LUT R32, R25, 0xffff0000, RZ, 0xc0, !PT ;  /* 0xffff000019207812 */ /* 0x000fee00078ec0ff */
[----:B------:R-:W-:Y:S01]  /*cad0*/  @P1 IADD3 R3, -R0, RZ, RZ ;  /* 0x000000ff00031210 */ /* 0x000fe20007ffe1ff */
[----:B------:R-:W-:Y:S03]  /*cae0*/  @P1 IMAD.MOV R8, RZ, RZ, -R0 ;  /* 0x000000ffff081224 */ /* 0x000fe600078e0a00 */
[C---:B------:R-:W-:Y:S02]  /*caf0*/  LEA R2, P0, R3.reuse, R4, 0x1 ;  /* 0x0000000403027211 */ /* 0x040fe400078008ff */
[----:B------:R-:W-:Y:S02]  /*cb00*/  IADD3 R17, P2, R142, R8, RZ ;  /* 0x000000088e117210 */ /* 0x000fe40007f5e0ff */
[----:B------:R-:W-:Y:S02]  /*cb10*/  LEA.HI.X.SX32 R3, R3, R5, 0x1, P0 ;  /* 0x0000000503037211 */ /* 0x000fe400000f0eff */
[C---:B------:R-:W-:Y:S02]  /*cb20*/  LEA R184, P0, R17.reuse, R123, 0x1 ;  /* 0x0000007b11b87211 */ /* 0x040fe400078008ff */
        /* <DEDUP_REMOVED lines=63> */
.L_x_2525:
[----:B------:R-:W-:Y:S05]  /*cf20*/  BSYNC B0 ;  /* 0x0000000000007941 */ /* 0x000fea0003800000 */
.L_x_2524:
[C---:B------:R-:W-:Y:S04]  /*cf30*/  LEA R2, P0, R71.reuse, R126, 0x1 ;  /* 0x0000007e47027211 */ /* 0x040fe800078008ff */
[----:B------:R-:W-:Y:S05]  /*cf40*/  LEA.HI.X R3, R71, R127, R70, 0x1, P0 ;  /* 0x0000007f47037211 */ /* 0x000fea00000f0c46 */
[----:B-----5:R2:W-:Y:S04]  /*cf50*/  ST.E.128 [R2.64], R24 ;  /* 0x0000001802007985 */ /* 0x0205e8000c101d06 */
.L_x_2511:
[----:B------:R-:W-:Y:S05]  /*cf60*/  BSYNC B2 ;  /* 0x0000000000027941 */ /* 0x000fea0003800000 */
.L_x_2510:
[----:B-1----:R-:W-:Y:S01]  /*cf70*/  MOV R5, R124 ;  /* 0x0000007c00057202 */ /* 0x002fe20000000f00 */
[----:B------:R-:W3:Y:S01]  /*cf80*/  LD.E R0, [R10.64+0xd0] ;  /* 0x0000d0060a007980 */ /* 0x000ee2000c101900 */
[----:B--2---:R-:W-:Y:S01]  /*cf90*/  MOV R3, R122 ;  /* 0x0000007a00037202 */ /* 0x004fe20000000f00 */
[----:B------:R-:W-:Y:S02]  /*cfa0*/  IMAD.MOV.U32 R4, RZ, RZ, R125 ;  /* 0x000000ffff047224 */ /* 0x000fe400078e007d */
[----:B------:R-:W-:Y:S02]  /*cfb0*/  IMAD.MOV.U32 R2, RZ, RZ, R123 ;  /* 0x000000ffff027224 */ /* 0x000fe400078e007b */
[----:B---3--:R-:W-:Y:S05]  /*cfc0*/  IMAD.U32 R0, R0, -0x20, RZ ;  /* 0xffffffe000007824 */ /* 0x008fea00078e00ff */
[C---:B------:R-:W-:Y:S02]  /*cfd0*/  LEA R125, P1, R0.reuse, R4, 0x1 ;  /* 0x00000004007d7211 */ /* 0x040fe400078208ff */
[C---:B------:R-:W-:Y:S02]  /*cfe0*/  LEA R123, P0, R0.reuse, R2, 0x1 ;  /* 0x00000002007b7211 */ /* 0x040fe400078008ff */
[C---:B------:R-:W-:Y:S02]  /*cff0*/  LEA.HI.X.SX32 R124, R0.reuse, R5, 0x1, P1 ;  /* 0x00000005007c7211 */ /* 0x040fe400008f0eff */
[----:B------:R-:W-:Y:S01]  /*d000*/  LEA.HI.X.SX32 R122, R0, R3, 0x1, P0 ;  /* 0x00000003007a7211 */ /* 0x000fe200000f0eff */
[----:B------:R-:W-:-:S05]  /*d010*/  BRA `(.L_x_2461) ;  /* 0x000007f000007947 */ /* 0x000fca0003800000 */
.L_x_2427:
[----:B------:R-:W-:Y:S01]  /*d020*/  BSSY B0, `(.L_x_2526) ;  /* 0x0000016000007945 */ /* 0x000fe20003800000 */
[----:B------:R-:W-:-:S05]  /*d030*/  @!P2 BRA `(.L_x_2527) ;  /* 0x000001400000a947 */ /* 0x000fca0003800000 */
[----:B------:R-:W-:Y:S02]  /*d040*/  ISETP.NE.AND P1, PT, R156, RZ, PT ;  /* 0x000000ff9c00720c */ /* 0x000fe40003f25270 */
[----:B------:R-:W-:Y:S11]  /*d050*/  ISETP.NE.AND P0, PT, R155, RZ, PT ;  /* 0x000000ff9b00720c */ /* 0x000ff60003f05270 */
[--C-:B------:R-:W-:Y:S02]  /*d060*/  @P1 IMAD.MOV.U32 R2, RZ, RZ, R121.reuse ;  /* 0x000000ffff021224 */ /* 0x100fe400078e0079 */
[--C-:B------:R-:W-:Y:S05]  /*d070*/  @P1 IMAD.MOV.U32 R3, RZ, RZ, R120.reuse ;  /* 0x000000ffff031224 */ /* 0x100fea00078e0078 */
[----:B-1----:R1:W2:Y:S02]  /*d080*/  @P1 LD.E.128 R4, [R2.64] ;  /* 0x0000000602041980 */ /* 0x0022a4000c101d00 */
[----:B-1----:R-:W-:Y:S01]  /*d090*/  @P0 MOV R2, R121 ;  /* 0x0000007900020202 */ /* 0x002fe20000000f00 */
[----:B------:R-:W-:Y:S01]  /*d0a0*/  @P0 IMAD.MOV.U32 R3, RZ, RZ, R120 ;  /* 0x000000ffff030224 */ /* 0x000fe200078e0078 */
[----:B--2---:R1:W-:Y:S01]  /*d0b0*/  @P1 ST.E.128 [R126.64], R4 ;  /* 0x000000047e001985 */ /* 0x0043e2000c101d06 */
[----:B------:R-:W-:Y:S03]  /*d0c0*/  ISETP.NE.AND P1, PT, R154, RZ, PT ;  /* 0x000000ff9a00720c */ /* 0x000fe60003f25270 */
[----:B-1----:R1:W2:Y:S10]  /*d0d0*/  @P0 LD.E.128 R4, [R2.64+0x80] ;  /* 0x0000800602040980 */ /* 0x0022b4000c101d00 */
[--C-:B-1----:R-:W-:Y:S01]  /*d0e0*/  @P1 IMAD.MOV.U32 R2, RZ, RZ, R121.reuse ;  /* 0x000000ffff021224 */ /* 0x102fe200078e0079 */
[-C--:B------:R-:W-:Y:S01]  /*d0f0*/  @P1 MOV R3, R120.reuse ;  /* 0x0000007800031202 */ /* 0x080fe20000000f00 */
[----:B--2---:R1:W-:Y:S01]  /*d100*/  @P0 ST.E.128 [R126.64+0x80], R4 ;  /* 0x000080047e000985 */ /* 0x0043e2000c101d06 */
[----:B------:R-:W-:Y:S03]  /*d110*/  ISETP.NE.AND P0, PT, R153, RZ, PT ;  /* 0x000000ff9900720c */ /* 0x000fe60003f05270 */
[----:B-1----:R1:W2:Y:S10]  /*d120*/  @P1 LD.E.128 R4, [R2.64+0x100] ;  /* 0x0001000602041980 */ /* 0x0022b4000c101d00 */
[----:B-1----:R-:W-:Y:S01]  /*d130*/  @P0 IMAD.MOV.U32 R2, RZ, RZ, R121 ;  /* 0x000000ffff020224 */ /* 0x002fe200078e0079 */
[----:B------:R-:W-:Y:S01]  /*d140*/  @P0 MOV R3, R120 ;  /* 0x0000007800030202 */ /* 0x000fe20000000f00 */
[----:B--2---:R1:W-:Y:S04]  /*d150*/  @P1 ST.E.128 [R126.64+0x100], R4 ;  /* 0x000100047e001985 */ /* 0x0043e8000c101d06 */
[----:B-1----:R-:W2:Y:S04]  /*d160*/  @P0 LD.E.128 R4, [R2.64+0x180] ;  /* 0x0001800602040980 */ /* 0x002ea8000c101d00 */
[----:B--2---:R1:W-:Y:S02]  /*d170*/  @P0 ST.E.128 [R126.64+0x180], R4 ;  /* 0x000180047e000985 */ /* 0x0043e4000c101d06 */
.L_x_2527:
[----:B------:R-:W-:Y:S05]  /*d180*/  BSYNC B0 ;  /* 0x0000000000007941 */ /* 0x000fea0003800000 */
.L_x_2526:
        /* <DEDUP_REMOVED lines=9> */
[-C--:B------:R-:W-:Y:S02]  /*d220*/  @P3 LEA.HI.X R5, R92, R120.reuse, R91, 0x1, P0 ;  /* 0x000000785c053211 */ /* 0x080fe400000f0c5b */
[----:B------:R-:W-:Y:S02]  /*d230*/  @P3 LEA.HI.X R23, R228, R127, R229, 0x1, P1 ;  /* 0x0000007fe4173211 */ /* 0x000fe400008f0ce5 */
[C---:B------:R-:W-:Y:S02]  /*d240*/  @P2 LEA R2, P0, R94.reuse, R121, 0x1 ;  /* 0x000000795e022211 */ /* 0x040fe400078008ff */
[----:B------:R-:W2:Y:S02]  /*d250*/  @P3 LD.E.128 R4, [R4.64] ;  /* 0x0000000604043980 */ /* 0x000ea4000c101d00 */
[----:B------:R-:W-:Y:S02]  /*d260*/  @P2 LEA.HI.X R3, R94, R120, R93, 0x1, P0 ;  /* 0x000000785e032211 */ /* 0x000fe400000f0c5d */
[----:B--2---:R1:W-:Y:S01]  /*d270*/  @P3 ST.E.128 [R22.64], R4 ;  /* 0x0000000416003985 */ /* 0x0043e2000c101d06 */
[----:B------:R-:W-:Y:S03]  /*d280*/  ISETP.NE.AND P3, PT, R154, RZ, PT ;  /* 0x000000ff9a00720c */ /* 0x000fe60003f65270 */
[----:B-1----:R1:W2:Y:S01]  /*d290*/  @P2 LD.E.128 R4, [R2.64] ;  /* 0x0000000602042980 */ /* 0x0022a2000c101d00 */
[C---:B------:R-:W-:Y:S04]  /*d2a0*/  @P2 LEA R22, P1, R87.reuse, R126, 0x1 ;  /* 0x0000007e57162211 */ /* 0x040fe800078208ff */
[----:B------:R-:W-:Y:S02]  /*d2b0*/  @P2 LEA.HI.X R23, R87, R127, R86, 0x1, P1 ;  /* 0x0000007f57172211 */ /* 0x000fe400008f0c56 */
[----:B------:R-:W-:Y:S03]  /*d2c0*/  ISETP.NE.AND P1, PT, R153, RZ, PT ;  /* 0x000000ff9900720c */ /* 0x000fe60003f25270 */
[C---:B-1----:R-:W-:Y:S04]  /*d2d0*/  @P3 LEA R2, P0, R98.reuse, R121, 0x1 ;  /* 0x0000007962023211 */ /* 0x042fe800078008ff */
[----:B------:R-:W-:Y:S01]  /*d2e0*/  @P3 LEA.HI.X R3, R98, R120, R97, 0x1, P0 ;  /* 0x0000007862033211 */ /* 0x000fe200000f0c61 */
[----:B--2---:R1:W-:Y:S04]  /*d2f0*/  @P2 ST.E.128 [R22.64], R4 ;  /* 0x0000000416002985 */ /* 0x0043e8000c101d06 */
[----:B-1----:R1:W2:Y:S01]  /*d300*/  @P3 LD.E.128 R4, [R2.64] ;  /* 0x0000000602043980 */ /* 0x0022a2000c101d00 */
[C---:B------:R-:W-:Y:S04]  /*d310*/  @P3 LEA R22, P2, R83.reuse, R126, 0x1 ;  /* 0x0000007e53163211 */ /* 0x040fe800078408ff */
[----:B------:R-:W-:Y:S02]  /*d320*/  @P3 LEA.HI.X R23, R83, R127, R82, 0x1, P2 ;  /* 0x0000007f53173211 */ /* 0x000fe400010f0c52 */
[C---:B-1----:R-:W-:Y:S04]  /*d330*/  @P1 LEA R2, P0, R106.reuse, R121, 0x1 ;  /* 0x000000796a021211 */ /* 0x042fe800078008ff */
[----:B------:R-:W-:Y:S01]  /*d340*/  @P1 LEA.HI.X R3, R106, R120, R105, 0x1, P0 ;  /* 0x000000786a031211 */ /* 0x000fe200000f0c69 */
[----:B--2---:R1:W-:Y:S04]  /*d350*/  @P3 ST.E.128 [R22.64], R4 ;  /* 0x0000000416003985 */ /* 0x0043e8000c101d06 */
[----:B-1----:R1:W2:Y:S02]  /*d360*/  @P1 LD.E.128 R4, [R2.64] ;  /* 0x0000000602041980 */ /* 0x0022a4000c101d00 */
[C---:B-1----:R-:W-:Y:S04]  /*d370*/  @P1 LEA R2, P0, R77.reuse, R126, 0x1 ;  /* 0x0000007e4d021211 */ /* 0x042fe800078008ff */
[----:B------:R-:W-:Y:S05]  /*d380*/  @P1 LEA.HI.X R3, R77, R127, R76, 0x1, P0 ;  /* 0x0000007f4d031211 */ /* 0x000fea00000f0c4c */
[----:B--2---:R1:W-:Y:S04]  /*d390*/  @P1 ST.E.128 [R2.64], R4 ;  /* 0x0000000402001985 */ /* 0x0043e8000c101d06 */
.L_x_2529:
[----:B------:R-:W-:Y:S05]  /*d3a0*/  BSYNC B0 ;  /* 0x0000000000007941 */ /* 0x000fea0003800000 */
.L_x_2528:
        /* <DEDUP_REMOVED lines=33> */
.L_x_2531:
[----:B------:R-:W-:Y:S05]  /*d5c0*/  BSYNC B0 ;  /* 0x0000000000007941 */ /* 0x000fea0003800000 */
.L_x_2530:
[C---:B------:R-:W-:Y:S04]  /*d5d0*/  ISETP.GE.AND P0, PT, R64.reuse, R184, PT ;  /* 0x000000b84000720c */ /* 0x040fe80003f06270 */
[----:B------:R-:W-:Y:S11]  /*d5e0*/  ISETP.GE.AND P0, PT, R64, R164, !P0 ;  /* 0x000000a44000720c */ /* 0x000ff60004706270 */
[----:B------:R-:W-:Y:S02]  /*d5f0*/  @!UPT UIADD3 URZ, URZ, URZ, URZ ;  /* 0x0000003f3f3ff290 */ /* 0x000fe4000fffe03f */
[----:B------:R-:W-:-:S05]  /*d600*/  @!P0 BRA `(.L_x_2461) ;  /* 0x0000020000008947 */ /* 0x000fca0003800000 */
[----:B------:R-:W-:Y:S02]  /*d610*/  ISETP.NE.AND P1, PT, R156, RZ, PT ;  /* 0x000000ff9c00720c */ /* 0x000fe40003f25270 */
[----:B------:R-:W-:Y:S02]  /*d620*/  ISETP.NE.AND P2, PT, R155, RZ, PT ;  /* 0x000000ff9b00720c */ /* 0x000fe40003f45270 */
[----:B------:R-:W-:Y:S09]  /*d630*/  ISETP.NE.AND P3, PT, R154, RZ, PT ;  /* 0x000000ff9a00720c */ /* 0x000ff20003f65270 */
[----:B-1----:R-:W-:Y:S02]  /*d640*/  @P1 IMAD.MOV.U32 R2, RZ, RZ, R121 ;  /* 0x000000ffff021224 */ /* 0x002fe400078e0079 */
[----:B------:R-:W-:Y:S02]  /*d650*/  @P1 IMAD.MOV.U32 R3, RZ, RZ, R120 ;  /* 0x000000ffff031224 */ /* 0x000fe400078e0078 */
[----:B------:R-:W-:Y:S02]  /*d660*/  @P1 IMAD R0, R183, 0x60, RZ ;  /* 0x00000060b7001824 */ /* 0x000fe400078e02ff */
[----:B------:R-:W-:Y:S04]  /*d670*/  @P1 IMAD.WIDE.U32 R2, R182, 0x60, R2 ;  /* 0x00000060b6021825 */ /* 0x000fe800078e0002 */
[----:B------:R-:W-:Y:S02]  /*d680*/  @P1 IMAD.IADD R3, R3, 0x1, R0 ;  /* 0x0000000103031824 */ /* 0x000fe400078e0200 */
[----:B------:R-:W-:Y:S03]  /*d690*/  @P1 IMAD.WIDE.U32 R22, R48, 0x60, R126 ;  /* 0x0000006030161825 */ /* 0x000fe600078e007e */
[----:B------:R1:W2:Y:S01]  /*d6a0*/  @P1 LD.E.128 R4, [R2.64] ;  /* 0x0000000602041980 */ /* 0x0002a2000c101d00 */
[----:B------:R-:W-:Y:S04]  /*d6b0*/  @P1 IMAD R0, R49, 0x60, RZ ;  /* 0x0000006031001824 */ /* 0x000fe800078e02ff */
[----:B------:R-:W-:Y:S01]  /*d6c0*/  @P1 IMAD.IADD R23, R23, 0x1, R0 ;  /* 0x0000000117171824 */ /* 0x000fe200078e0200 */
[C---:B-1----:R-:W-:Y:S04]  /*d6d0*/  @P2 LEA R2, P0, R104.reuse, R121, 0x1 ;  /* 0x0000007968022211 */ /* 0x042fe800078008ff */
[----:B------:R-:W-:Y:S01]  /*d6e0*/  @P2 LEA.HI.X R3, R104, R120, R103, 0x1, P0 ;  /* 0x0000007868032211 */ /* 0x000fe200000f0c67 */
[----:B--2---:R1:W-:Y:S04]  /*d6f0*/  @P1 ST.E.128 [R22.64], R4 ;  /* 0x0000000416001985 */ /* 0x0043e8000c101d06 */
[----:B-1----:R1:W2:Y:S01]  /*d700*/  @P2 LD.E.128 R4, [R2.64] ;  /* 0x0000000602042980 */ /* 0x0022a2000c101d00 */
[C---:B------:R-:W-:Y:S04]  /*d710*/  @P2 LEA R22, P1, R79.reuse, R126, 0x1 ;  /* 0x0000007e4f162211 */ /* 0x040fe800078208ff */
[----:B------:R-:W-:Y:S02]  /*d720*/  @P2 LEA.HI.X R23, R79, R127, R78, 0x1, P1 ;  /* 0x0000007f4f172211 */ /* 0x000fe400008f0c4e */
[----:B------:R-:W-:Y:S02]  /*d730*/  ISETP.NE.AND P1, PT, R153, RZ, PT ;  /* 0x000000ff9900720c */ /* 0x000fe40003f25270 */
        /* <DEDUP_REMOVED lines=13> */
.L_x_2461:
[----:B------:R-:W-:Y:S05]  /*d810*/  BSYNC B3 ;  /* 0x0000000000037941 */ /* 0x000fea0003800000 */
.L_x_2426:
[----:B------:R-:W-:Y:S01]  /*d820*/  ISETP.NE.U32.AND P1, PT, R240, RZ, PT ;  /* 0x000000fff000720c */ /* 0x000fe20003f25070 */
[----:B------:R-:W2:Y:S01]  /*d830*/  LD.E R0, [R10.64+0x128] ;  /* 0x000128060a007980 */ /* 0x000ea2000c101900 */
[----:B-1----:R-:W-:Y:S01]  /*d840*/  IMAD.MOV.U32 R2, RZ, RZ, R121 ;  /* 0x000000ffff027224 */ /* 0x002fe200078e0079 */
[----:B------:R-:W-:Y:S01]  /*d850*/  BSSY B0, `(.L_x_2532) ;  /* 0x0000062000007945 */ /* 0x000fe20003800000 */
[----:B------:R-:W-:Y:S01]  /*d860*/  ISETP.NE.AND.EX P1, PT, R241, RZ, PT, P1 ;  /* 0x000000fff100720c */ /* 0x000fe20003f25310 */
[----:B------:R-:W-:Y:S02]  /*d870*/  IMAD.MOV.U32 R3, RZ, RZ, R120 ;  /* 0x000000ffff037224 */ /* 0x000fe400078e0078 */
[----:B--2---:R-:W-:Y:S05]  /*d880*/  IMAD.U32 R0, R0, -0x40, RZ ;  /* 0xffffffc000007824 */ /* 0x004fea00078e00ff */
[C---:B------:R-:W-:Y:S04]  /*d890*/  LEA R121, P0, R0.reuse, R2, 0x1 ;  /* 0x0000000200797211 */ /* 0x040fe800078008ff */
[----:B------:R-:W-:Y:S01]  /*d8a0*/  LEA.HI.X.SX32 R120, R0, R3, 0x1, P0 ;  /* 0x0000000300787211 */ /* 0x000fe200000f0eff */
[----:B------:R-:W-:-:S05]  /*d8b0*/  @!P1 BRA `(.L_x_2533) ;  /* 0x0000051000009947 */ /* 0x000fca0003800000 */
[----:B------:R-:W-:Y:S04]  /*d8c0*/  IADD3 R0, R14, -0x1, RZ ;  /* 0xffffffff0e007810 */ /* 0x000fe80007ffe0ff */
[----:B------:R-:W-:Y:S11]  /*d8d0*/  ISETP.GT.AND P0, PT, R0, R90, PT ;  /* 0x0000005a0000720c */ /* 0x000ff60003f04270 */
[----:B------:R-:W-:Y:S02]  /*d8e0*/  @!UPT UIADD3 URZ, URZ, URZ, URZ ;  /* 0x0000003f3f3ff290 */ /* 0x000fe4000fffe03f */
[----:B------:R-:W-:-:S05]  /*d8f0*/  @!P0 BRA `(.L_x_2534) ;  /* 0x0000057000008947 */ /* 0x000fca0003800000 */
[----:B------:R-:W2:Y:S01]  /*d900*/  LD.E R3, [R10.64+0x170] ;  /* 0x000170060a037980 */ /* 0x000ea2000c101900 */
[----:B------:R-:W-:Y:S02]  /*d910*/  IADD3 R0, R16, -0x80, RZ ;  /* 0xffffff8010007810 */ /* 0x000fe40007ffe0ff */
[----:B------:R-:W-:Y:S01]  /*d920*/  IABS R8, R15 ;  /* 0x0000000f00087213 */ /* 0x000fe20000000000 */
[----:B------:R-:W3:Y:S01]  /*d930*/  LD.E.64 R26, [R10.64+0x40] ;  /* 0x000040060a1a7980 */ /* 0x000ee2000c101b00 */
[----:B------:R-:W-:Y:S05]  /*d940*/  IABS R6, R0 ;  /* 0x0000000000067213 */ /* 0x000fea0000000000 */
[----:B------:R-:W4:Y:S06]  /*d950*/  LD.E.64 R24, [R10.64+0x20] ;  /* 0x000020060a187980 */ /* 0x000f2c000c101b00 */
[----:B------:R-:W3:Y:S01]  /*d960*/  LD.E.64 R22, [R10.64+0x28] ;  /* 0x000028060a167980 */ /* 0x000ee2000c101b00 */
[-C--:B--2---:R-:W-:Y:S02]  /*d970*/  IABS R2, R3.reuse ;  /* 0x0000000300027213 */ /* 0x084fe40000000000 */
[----:B------:R-:W-:Y:S02]  /*d980*/  IABS R7, R3 ;  /* 0x0000000300077213 */ /* 0x000fe40000000000 */
[----:B------:R-:W1:Y:S03]  /*d990*/  I2F.RP R4, R2 ;  /* 0x0000000200047306 */ /* 0x000e660000209400 */
[----:B------:R-:W-:Y:S07]  /*d9a0*/  IMAD.MOV R7, RZ, RZ, -R7 ;  /* 0x000000ffff077224 */ /* 0x000fee00078e0a07 */
[----:B-1----:R-:W1:Y:S02]  /*d9b0*/  MUFU.RCP R4, R4 ;  /* 0x0000000400047308 */ /* 0x002e640000001000 */
[----:B-1----:R-:W-:Y:S08]  /*d9c0*/  IADD3 R4, R4, 0xffffffe, RZ ;  /* 0x0ffffffe04047810 */ /* 0x002ff00007ffe0ff */
[----:B------:R-:W1:Y:S02]  /*d9d0*/  F2I.FTZ.U32.TRUNC.NTZ R5, R4 ;  /* 0x0000000400057305 */ /* 0x000e64000021f000 */
[--C-:B-1----:R-:W-:Y:S04]  /*d9e0*/  IMAD.MOV R4, RZ, RZ, -R5.reuse ;  /* 0x000000ffff047224 */ /* 0x102fe800078e0a05 */
[----:B------:R-:W-:Y:S02]  /*d9f0*/  IMAD R16, R4, R2, RZ ;  /* 0x0000000204107224 */ /* 0x000fe400078e02ff */
[----:B------:R-:W-:Y:S04]  /*da00*/  IMAD.MOV.U32 R4, RZ, RZ, RZ ;  /* 0x000000ffff047224 */ /* 0x000fe800078e00ff */
[----:B------:R-:W-:Y:S06]  /*da10*/  IMAD.HI.U32 R5, R5, R16, R4 ;  /* 0x0000001005057227 */ /* 0x000fec00078e0004 */
[C---:B------:R-:W-:Y:S04]  /*da20*/  IMAD.HI.U32 R4, R5.reuse, R6, RZ ;  /* 0x0000000605047227 */ /* 0x040fe800078e00ff */
[----:B------:R-:W-:Y:S04]  /*da30*/  IMAD.HI.U32 R5, R5, R8, RZ ;  /* 0x0000000805057227 */ /* 0x000fe800078e00ff */
[-C--:B------:R-:W-:Y:S02]  /*da40*/  IMAD R6, R4, R7.reuse, R6 ;  /* 0x0000000704067224 */ /* 0x080fe400078e0206 */
[C---:B------:R-:W-:Y:S03]  /*da50*/  IMAD R8, R5.reuse, R7, R8 ;  /* 0x0000000705087224 */ /* 0x040fe600078e0208 */
        /* <DEDUP_REMOVED lines=14> */
[----:B------:R-:W-:Y:S02]  /*db40*/  LOP3.LUT R2, RZ, R3, RZ, 0x33, !PT ;  /* 0x00000003ff027212 */ /* 0x000fe400078e33ff */
[----:B------:R-:W-:Y:S02]  /*db50*/  @P5 IADD3 R5, R5, 0x1, RZ ;  /* 0x0000000105055810 */ /* 0x000fe40007ffe0ff */
[----:B------:R-:W-:Y:S01]  /*db60*/  IADD3 R0, -R15, R0, RZ ;  /* 0x000000000f007210 */ /* 0x000fe20007ffe1ff */
[----:B------:R-:W-:Y:S02]  /*db70*/  @!P1 IMAD.MOV R4, RZ, RZ, -R4 ;  /* 0x000000ffff049224 */ /* 0x000fe400078e0a04 */
[----:B------:R-:W-:Y:S03]  /*db80*/  @!P2 IMAD.MOV R5, RZ, RZ, -R5 ;  /* 0x000000ffff05a224 */ /* 0x000fe600078e0a05 */
[C---:B------:R-:W-:Y:S02]  /*db90*/  SEL R4, R2.reuse, R4, !P0 ;  /* 0x0000000402047207 */ /* 0x040fe40004000000 */
[----:B------:R-:W-:Y:S02]  /*dba0*/  SEL R2, R2, R5, !P0 ;  /* 0x0000000502027207 */ /* 0x000fe40004000000 */
[-C--:B------:R-:W-:Y:S02]  /*dbb0*/  LEA R16, P1, R4, R240.reuse, 0x2 ;  /* 0x000000f004107211 */ /* 0x080fe400078210ff */
[----:B------:R-:W-:Y:S02]  /*dbc0*/  LEA R6, P0, R2, R240, 0x2 ;  /* 0x000000f002067211 */ /* 0x000fe400078010ff */
[-C--:B------:R-:W-:Y:S02]  /*dbd0*/  LEA.HI.X.SX32 R17, R4, R241.reuse, 0x2, P1 ;  /* 0x000000f104117211 */ /* 0x080fe400008f16ff */
[C---:B------:R-:W-:Y:S01]  /*dbe0*/  LEA.HI.X.SX32 R7, R2.reuse, R241, 0x2, P0 ;  /* 0x000000f102077211 */ /* 0x040fe200000f16ff */
[----:B------:R-:W-:Y:S02]  /*dbf0*/  IMAD.IADD R2, R2, 0x1, -R4 ;  /* 0x0000000102027824 */ /* 0x000fe400078e0a04 */
[----:B------:R1:W2:Y:S02]  /*dc00*/  LD.E R5, [R16.64] ;  /* 0x0000000610057980 */ /* 0x0002a4000c101900 */
[----:B------:R-:W-:Y:S02]  /*dc10*/  IMAD R0, R2, R3, R0 ;  /* 0x0000000302007224 */ /* 0x000fe400078e0200 */
[----:B------:R-:W2:Y:S02]  /*dc20*/  LD.E R6, [R6.64] ;  /* 0x0000000606067980 */ /* 0x000ea4000c101900 */
[-C--:B---3--:R-:W-:Y:S01]  /*dc30*/  IMAD R4, R27, R0.reuse, RZ ;  /* 0x000000001b047224 */ /* 0x088fe200078e02ff */
[----:B------:R-:W-:Y:S01]  /*dc40*/  SHF.R.S32.HI R2, RZ, 0x1f, R0 ;  /* 0x0000001fff027819 */ /* 0x000fe20000011400 */
[C---:B------:R-:W-:Y:S04]  /*dc50*/  IMAD.WIDE.U32 R28, R26.reuse, R0, RZ ;  /* 0x000000001a1c7225 */ /* 0x040fe800078e00ff */
[----:B------:R-:W-:Y:S01]  /*dc60*/  IMAD R4, R26, R2, R4 ;  /* 0x000000021a047224 */ /* 0x000fe200078e0204 */
[----:B-1----:R-:W3:Y:S01]  /*dc70*/  LD.E.64 R16, [R10.64+0x38] ;  /* 0x000038060a107980 */ /* 0x002ee2000c101b00 */
[----:B--2---:R-:W-:Y:S04]  /*dc80*/  IMAD.IADD R6, R5, 0x1, -R6 ;  /* 0x0000000105067824 */ /* 0x004fe800078e0a06 */
[-C--:B----4-:R-:W-:Y:S01]  /*dc90*/  IMAD R3, R25, R6.reuse, RZ ;  /* 0x0000000619037224 */ /* 0x090fe200078e02ff */
[----:B------:R-:W-:Y:S01]  /*dca0*/  SHF.R.S32.HI R5, RZ, 0x1f, R6 ;  /* 0x0000001fff057819 */ /* 0x000fe20000011406 */
[C---:B------:R-:W-:Y:S04]  /*dcb0*/  IMAD.WIDE.U32 R26, R24.reuse, R6, RZ ;  /* 0x00000006181a7225 */ /* 0x040fe800078e00ff */
[----:B------:R-:W-:Y:S01]  /*dcc0*/  IMAD R3, R24, R5, R3 ;  /* 0x0000000518037224 */ /* 0x000fe200078e0203 */
[----:B------:R-:W-:Y:S01]  /*dcd0*/  MOV R24, R28 ;  /* 0x0000001c00187202 */ /* 0x000fe20000000f00 */
[----:B------:R-:W-:Y:S02]  /*dce0*/  IMAD.IADD R25, R29, 0x1, R4 ;  /* 0x000000011d197824 */ /* 0x000fe400078e0204 */
[----:B------:R-:W-:Y:S02]  /*dcf0*/  IMAD.IADD R27, R27, 0x1, R3 ;  /* 0x000000011b1b7824 */ /* 0x000fe400078e0203 */
[----:B------:R-:W-:Y:S04]  /*dd00*/  IMAD.WIDE.U32 R24, R6, R22, R24 ;  /* 0x0000001606187225 */ /* 0x000fe800078e0018 */
[----:B------:R-:W-:Y:S01]  /*dd10*/  IMAD R6, R23, R6, RZ ;  /* 0x0000000617067224 */ /* 0x000fe200078e02ff */
[----:B------:R-:W-:Y:S01]  /*dd20*/  LEA R129, P1, R24, R129, 0x1 ;  /* 0x0000008118817211 */ /* 0x000fe200078208ff */
[----:B---3--:R-:W-:Y:S02]  /*dd30*/  IMAD R3, R17, R0, RZ ;  /* 0x0000000011037224 */ /* 0x008fe400078e02ff */
        /* <DEDUP_REMOVED lines=9> */
.L_x_2533:
[----:B------:R-:W2:Y:S01]  /*ddd0*/  LD.E R2, [R10.64+0x40] ;  /* 0x000040060a027980 */ /* 0x000ea2000c101900 */
[----:B------:R-:W-:Y:S02]  /*dde0*/  IMAD.MOV.U32 R4, RZ, RZ, R129 ;  /* 0x000000ffff047224 */ /* 0x000fe400078e0081 */
[----:B------:R-:W-:Y:S01]  /*ddf0*/  IMAD.MOV.U32 R5, RZ, RZ, R128 ;  /* 0x000000ffff057224 */ /* 0x000fe200078e0080 */
[----:B------:R-:W3:Y:S02]  /*de00*/  LD.E R0, [R10.64+0x38] ;  /* 0x000038060a007980 */ /* 0x000ee4000c101900 */
[----:B---3--:R-:W-:Y:S02]  /*de10*/  IMAD.U32 R0, R0, -0x40, RZ ;  /* 0xffffffc000007824 */ /* 0x008fe400078e00ff */
[----:B--2---:R-:W-:Y:S03]  /*de20*/  IMAD.U32 R2, R2, -0x40, RZ ;  /* 0xffffffc002027824 */ /* 0x004fe600078e00ff */
[----:B------:R-:W-:Y:S02]  /*de30*/  LEA R126, P0, R0, R126, 0x1 ;  /* 0x0000007e007e7211 */ /* 0x000fe400078008ff */
[----:B------:R-:W-:Y:S02]  /*de40*/  LEA R129, P1, R2, R4, 0x1 ;  /* 0x0000000402817211 */ /* 0x000fe400078208ff */
[----:B------:R-:W-:Y:S02]  /*de50*/  LEA.HI.X.SX32 R127, R0, R127, 0x1, P0 ;  /* 0x0000007f007f7211 */ /* 0x000fe400000f0eff */
[----:B------:R-:W-:Y:S04]  /*de60*/  LEA.HI.X.SX32 R128, R2, R5, 0x1, P1 ;  /* 0x0000000502807211 */ /* 0x000fe800008f0eff */
.L_x_2534:
[----:B------:R-:W-:Y:S05]  /*de70*/  BSYNC B0 ;  /* 0x0000000000007941 */ /* 0x000fea0003800000 */
.L_x_2532:
[----:B------:R-:W-:Y:S04]  /*de80*/  IADD3 R14, R14, -0x1, RZ ;  /* 0xffffffff0e0e7810 */ /* 0x000fe80007ffe0ff */
[----:B------:R-:W-:Y:S11]  /*de90*/  ISETP.GT.AND P0, PT, R14, R90, PT ;  /* 0x0000005a0e00720c */ /* 0x000ff60003f04270 */
[----:B------:R-:W-:Y:S02]  /*dea0*/  @!UPT UIADD3 URZ, URZ, URZ, URZ ;  /* 0x0000003f3f3ff290 */ /* 0x000fe4000fffe03f */
[----:B------:R-:W-:-:S05]  /*deb0*/  @P0 BRA `(.L_x_2535) ;  /* 0xffff504000000947 */ /* 0x000fca000383ffff */
.L_x_2417:
        /* <DEDUP_REMOVED lines=9> */
[----:B------:R-:W2:Y:S04]  /*df50*/  LD.E.64 R4, [R10.64+0xf0] ;  /* 0x0000f0060a047980 */ /* 0x000ea8000c101b00 */
[----:B------:R-:W3:Y:S04]  /*df60*/  LD.E.U8 R2, [R10.64+0x1b3] ;  /* 0x0001b3060a027980 */ /* 0x000ee8000c101100 */
[----:B------:R1:W5:Y:S04]  /*df70*/  LD.E.64 R36, [R10.64+0x148] ;  /* 0x000148060a247980 */ /* 0x000368000c101b00 */
[----:B------:R1:W5:Y:S01]  /*df80*/  LD.E.64 R16, [R10.64+0x150] ;  /* 0x000150060a107980 */ /* 0x000362000c101b00 */
[----:B--2---:R-:W-:-:S04]  /*df90*/  ISETP.NE.U32.AND P1, PT, R4, RZ, PT ;  /* 0x000000ff0400720c */ /* 0x004fc80003f25070 */
[----:B------:R-:W-:-:S13]  /*dfa0*/  ISETP.NE.AND.EX P1, PT, R5, RZ, PT, P1 ;  /* 0x000000ff0500720c */ /* 0x000fda0003f25310 */
[----:B------:R-:W-:-:S04]  /*dfb0*/  @P1 LEA R6, P0, R235, R4, 0x2 ;  /* 0x00000004eb061211 */ /* 0x000fc800078010ff */
[----:B------:R-:W-:Y:S01]  /*dfc0*/  @P1 LEA.HI.X R7, R235, R5, R60, 0x2, P0 ;  /* 0x00000005eb071211 */ /* 0x000fe200000f143c */
[----:B------:R-:W-:-:S06]  /*dfd0*/  IMAD.MOV.U32 R5, RZ, RZ, RZ ;  /* 0x000000ffff057224 */ /* 0x000fcc00078e00ff */
[----:B------:R2:W4:Y:S04]  /*dfe0*/  @P1 LD.E R5, [R6.64] ;  /* 0x0000000606051980 */ /* 0x000528000c101900 */
[----:B--2---:R1:W5:Y:S01]  /*dff0*/  LD.E R6, [R10.64+0xc0] ;  /* 0x0000c0060a067980 */ /* 0x004362000c101900 */
[----:B------:R-:W-:Y:S02]  /*e000*/  LEA.HI R7, R0, R0, RZ, 0x1 ;  /* 0x0000000000077211 */ /* 0x000fe400078f08ff */
[----:B------:R-:W-:Y:S02]  /*e010*/  IADD3 R3, P1, R3, R170, RZ ;  /* 0x000000aa03037210 */ /* 0x000fe40007f3e0ff */
[----:B------:R-:W-:Y:S02]  /*e020*/  SHF.R.S32.HI R7, RZ, 0x1, R7 ;  /* 0x00000001ff077819 */ /* 0x000fe40000011407 */
[----:B---3--:R-:W-:Y:S01]  /*e030*/  ISETP.NE.AND P4, PT, R2, RZ, PT ;  /* 0x000000ff0200720c */ /* 0x008fe20003f85270 */
[--C-:B------:R-:W-:Y:S01]  /*e040*/  IMAD.X R8, R8, 0x1, R173.reuse, P1 ;  /* 0x0000000108087824 */ /* 0x100fe200008e06ad */
[----:B-----5:R-:W-:Y:S01]  /*e050*/  LEA R64, P2, R170, R176, 0x1 ;  /* 0x000000b0aa407211 */ /* 0x020fe200078408ff */
[----:B------:R-:W-:Y:S01]  /*e060*/  IMAD.MOV.U32 R172, RZ, RZ, R170 ;  /* 0x000000ffffac7224 */ /* 0x000fe200078e00aa */
[----:B------:R-:W-:Y:S01]  /*e070*/  LEA R4, P0, R174, R170, 0x5 ;  /* 0x000000aaae047211 */ /* 0x000fe200078028ff */
[----:B------:R-:W-:Y:S01]  /*e080*/  IMAD R21, R166, R7, R62 ;  /* 0x00000007a6157224 */ /* 0x000fe200078e023e */
[----:B------:R-:W-:Y:S01]  /*e090*/  LEA R46, P1, R3, R176, 0x1 ;  /* 0x000000b0032e7211 */ /* 0x000fe200078208ff */
[----:B------:R-:W-:Y:S01]  /*e0a0*/  IMAD R14, R175, 0x30, RZ ;  /* 0x00000030af0e7824 */ /* 0x000fe200078e02ff */
[----:B------:R-:W-:Y:S01]  /*e0b0*/  LEA.HI.X R65, R170, R177, R173, 0x1, P2 ;  /* 0x000000b1aa417211 */ /* 0x000fe200010f0cad */
[----:B------:R-:W-:Y:S01]  /*e0c0*/  IMAD.IADD R62, R62, 0x1, R21 ;  /* 0x000000013e3e7824 */ /* 0x000fe200078e0215 */
[C---:B------:R-:W-:Y:S01]  /*e0d0*/  LEA.HI.X R15, R174.reuse, R173, R175, 0x5, P0 ;  /* 0x000000adae0f7211 */ /* 0x040fe200000f2caf */
[----:B------:R-:W-:Y:S01]  /*e0e0*/  IMAD.WIDE.U32 R172, R174, 0x30, R172 ;  /* 0x00000030aeac7825 */ /* 0x000fe200078e00ac */
[----:B------:R-:W-:-:S02]  /*e0f0*/  LEA.HI.X R47, R3, R177, R8, 0x1, P1 ;  /* 0x000000b1032f7211 */ /* 0x000fc400008f0c08 */
[-C--:B------:R-:W-:Y:S01]  /*e100*/  LEA R44, P0, R4, R176.reuse, 0x1 ;  /* 0x000000b0042c7211 */ /* 0x080fe200078008ff */
[----:B------:R-:W-:Y:S01]  /*e110*/  IMAD.IADD R8, R237, 0x1, -R54 ;  /* 0x00000001ed087824 */ /* 0x000fe200078e0a36 */
[----:B------:R-:W-:Y:S01]  /*e120*/  LEA R42, P1, R172, R176, 0x1 ;  /* 0x000000b0ac2a7211 */ /* 0x000fe200078208ff */
[----:B------:R-:W-:Y:S01]  /*e130*/  IMAD.IADD R14, R173, 0x1, R14 ;  /* 0x00000001ad0e7824 */ /* 0x000fe200078e020e */
[-C--:B------:R-:W-:Y:S02]  /*e140*/  LEA.HI.X R45, R4, R177.reuse, R15, 0x1, P0 ;  /* 0x000000b1042d7211 */ /* 0x080fe400000f0c0f */
[----:B------:R-:W-:Y:S01]  /*e150*/  ISETP.GE.AND P0, PT, R166, R8, PT ;  /* 0x00000008a600720c */ /* 0x000fe20003f06270 */
[----:B------:R-:W-:Y:S01]  /*e160*/  IMAD.SHL.U32 R15, R7, 0x10, RZ ;  /* 0x00000010070f7824 */ /* 0x000fe200078e00ff */
[----:B------:R-:W-:Y:S02]  /*e170*/  LEA.HI.X R43, R172, R177, R14, 0x1, P1 ;  /* 0x000000b1ac2b7211 */ /* 0x000fe400008f0c0e */
[----:B------:R-:W-:-:S02]  /*e180*/  ISETP.GT.AND P0, PT, R57, -0x8, !P0 ;  /* 0xfffffff83900780c */ /* 0x000fc40004704270 */
[----:B----4-:R-:W-:-:S05]  /*e190*/  IADD3 R5, R5, R61, R54 ;  /* 0x0000003d05057210 */ /* 0x010fca0007ffe036 */
[----:B------:R-:W-:-:S05]  /*e1a0*/  IMAD R2, R5, R7, RZ ;  /* 0x0000000705027224 */ /* 0x000fca00078e02ff */
[----:B------:R-:W-:Y:S02]  /*e1b0*/  SHF.R.S32.HI R3, RZ, 0x1f, R2 ;  /* 0x0000001fff037819 */ /* 0x000fe40000011402 */
[C---:B------:R-:W-:Y:S02]  /*e1c0*/  IADD3 R20, P3, R2.reuse, R21, RZ ;  /* 0x0000001502147210 */ /* 0x040fe40007f7e0ff */
[----:B------:R-:W-:Y:S02]  /*e1d0*/  IADD3 R2, P2, R2, R62, RZ ;  /* 0x0000003e02027210 */ /* 0x000fe40007f5e0ff */
[-C--:B------:R-:W-:Y:S02]  /*e1e0*/  LEA.HI.X.SX32 R21, R21, R3.reuse, 0x1, P3 ;  /* 0x0000000315157211 */ /* 0x080fe400018f0eff */
[----:B------:R-:W-:Y:S01]  /*e1f0*/  LEA.HI.X.SX32 R3, R62, R3, 0x1, P2 ;  /* 0x000000033e037211 */ /* 0x000fe200010f0eff */
[----:B------:R-:W-:Y:S05]  /*e200*/  @!P4 BRA `(.L_x_2538) ;  /* 0x000037a00000c947 */ /* 0x000fea0003800000 */
[----:B-1----:R-:W-:Y:S01]  /*e210*/  BSSY B2, `(.L_x_2539) ;  /* 0x00000da000027945 */ /* 0x002fe20003800000 */
[----:B------:R-:W-:Y:S05]  /*e220*/  @!P0 BRA `(.L_x_2540) ;  /* 0x00000d8000008947 */ /* 0x000fea0003800000 */
[----:B------:R-:W-:Y:S01]  /*e230*/  ISETP.GE.AND P2, PT, R18, R6, PT ;  /* 0x000000061200720c */ /* 0x000fe20003f46270 */
[C---:B------:R-:W-:Y:S01]  /*e240*/  IMAD.SHL.U32 R60, R20.reuse, 0x2, RZ ;  /* 0x00000002143c7824 */ /* 0x040fe200078e00ff */
[----:B------:R-:W-:Y:S01]  /*e250*/  SHF.L.U64.HI R2, R20, 0x1, R21 ;  /* 0x0000000114027819 */ /* 0x000fe20000010215 */
[----:B------:R-:W-:Y:S03]  /*e260*/  BSSY B1, `(.L_x_2541) ;  /* 0x0000037000017945 */ /* 0x000fe60003800000 */
[----:B------:R-:W-:-:S02]  /*e270*/  IADD3 R22, P1, R36, R60, RZ ;  /* 0x0000003c24167210 */ /* 0x000fc40007f3e0ff */
[----:B------:R-:W-:-:S03]  /*e280*/  IADD3 R60, P0, R16, R60, RZ ;  /* 0x0000003c103c7210 */ /* 0x000fc60007f1e0ff */
[--C-:B------:R-:W-:Y:S02]  /*e290*/  IMAD.X R23, R37, 0x1, R2.reuse, P1 ;  /* 0x0000000125177824 */ /* 0x100fe400008e0602 */
[----:B------:R1:W-:Y:S01]  /*e2a0*/  @P2 STS.128 [R239], RZ ;  /* 0x000000ffef002388 */ /* 0x0003e20000000c00 */
[----:B------:R-:W-:Y:S01]  /*e2b0*/  IMAD.X R61, R17, 0x1, R2, P0 ;  /* 0x00000001113d7824 */ /* 0x000fe200000e0602 */
[----:B------:R-:W-:Y:S05]  /*e2c0*/  @P2 BRA `(.L_x_2542) ;  /* 0x0000030000002947 */ /* 0x000fea0003800000 */
[----:B------:R2:W5:Y:S01]  /*e2d0*/  LD.E.128 R24, [R64.64] ;  /* 0x0000000640187980 */ /* 0x000562000c101d00 */
[----:B------:R-:W-:Y:S01]  /*e2e0*/  ISETP.GE.AND P0, PT, R18, R0, PT ;  /* 0x000000001200720c */ /* 0x000fe20003f06270 */
[----:B------:R-:W-:-:S12]  /*e2f0*/  BSSY B0, `(.L_x_2543) ;  /* 0x000002c000007945 */ /* 0x000fd80003800000 */
[----:B------:R-:W-:Y:S05]  /*e300*/  @P0 BRA `(.L_x_2544) ;  /* 0x000002a000000947 */ /* 0x000fea0003800000 */
[----:B------:R-:W3:Y:S04]  /*e310*/  LD.E.64 R2, [R60.64] ;  /* 0x000000063c027980 */ /* 0x000ee8000c101b00 */
[----:B------:R-:W4:Y:S01]  /*e320*/  LD.E.64 R4, [R22.64] ;  /* 0x0000000616047980 */ /* 0x000f22000c101b00 */
[C---:B-----5:R-:W-:Y:S01]  /*e330*/  IMAD.U32 R33, R27.reuse, 0x10000, RZ ;  /* 0x000100001b217824 */ /* 0x060fe200078e00ff */
[----:B------:R-:W-:Y:S02]  /*e340*/  LOP3.LUT R32, R27, 0xffff0000, RZ, 0xc0, !PT ;  /* 0xffff00001b207812 */ /* 0x000fe400078ec0ff */
[----:B------:R-:W-:Y:S02]  /*e350*/  LOP3.LUT R14, R25, 0xffff0000, RZ, 0xc0, !PT ;  /* 0xffff0000190e7812 */ /* 0x000fe400078ec0ff */
[----:B------:R-:W-:-:S02]  /*e360*/  SHF.L.U32 R34, R26, 0x10, RZ ;  /* 0x000000101a227819 */ /* 0x000fc400000006ff */
[----:B------:R-:W-:Y:S02]  /*e370*/  LOP3.LUT R38, R26, 0xffff0000, RZ, 0xc0, !PT ;  /* 0xffff00001a267812 */ /* 0x000fe400078ec0ff */
[----:B------:R-:W-:Y:S02]  /*e380*/  SHF.L.U32 R28, R25, 0x10, RZ ;  /* 0x00000010191c7819 */ /* 0x000fe400000006ff */
[C---:B------:R-:W-:Y:S02]  /*e390*/  LOP3.LUT R35, R24.reuse, 0xffff0000, RZ, 0xc0, !PT ;  /* 0xffff000018237812 */ /* 0x040fe400078ec0ff */
[----:B------:R-:W-:Y:S02]  /*e3a0*/  SHF.L.U32 R25, R24, 0x10, RZ ;  /* 0x0000001018197819 */ /* 0x000fe400000006ff */
[C---:B---3--:R-:W-:Y:S01]  /*e3b0*/  LOP3.LUT R27, R3.reuse, 0xffff0000, RZ, 0xc0, !PT ;  /* 0xffff0000031b7812 */ /* 0x048fe200078ec0ff */
[----:B------:R-:W-:Y:S01]  /*e3c0*/  IMAD.U32 R3, R3, 0x10000, RZ ;  /* 0x0001000003037824 */ /* 0x000fe200078e00ff */
[C---:B------:R-:W-:Y:S01]  /*e3d0*/  LOP3.LUT R29, R2.reuse, 0xffff0000, RZ, 0xc0, !PT ;  /* 0xffff0000021d7812 */ /* 0x040fe200078ec0ff */
[----:B------:R-:W-:Y:S01]  /*e3e0*/  IMAD.U32 R2, R2, 0x10000, RZ ;  /* 0x0001000002027824 */ /* 0x000fe200078e00ff */
[C---:B----4-:R-:W-:Y:S01]  /*e3f0*/  LOP3.LUT R30, R5.reuse, 0xffff0000, RZ, 0xc0, !PT ;  /* 0xffff0000051e7812 */ /* 0x050fe200078ec0ff */
[----:B------:R-:W-:Y:S01]  /*e400*/  FMUL.FTZ R26, R32, R27 ;  /* 0x0000001b201a7220 */ /* 0x000fe20000410000 */
[----:B------:R-:W-:Y:S01]  /*e410*/  LOP3.LUT R31, R4, 0xffff0000, RZ, 0xc0, !PT ;  /* 0xffff0000041f7812 */ /* 0x000fe200078ec0ff */
[----:B------:R-:W-:Y:S01]  /*e420*/  FMUL.FTZ R24, R14, R29 ;  /* 0x0000001d0e187220 */ /* 0x000fe20000410000 */
[----:B------:R-:W-:Y:S01]  /*e430*/  SHF.L.U32 R4, R4, 0x10, RZ ;  /* 0x0000001004047819 */ /* 0x000fe200000006ff */
[----:B------:R-:W-:Y:S01]  /*e440*/  FMUL.FTZ R32, R32, R30 ;  /* 0x0000001e20207220 */ /* 0x000fe20000410000 */
[----:B------:R-:W-:Y:S01]  /*e450*/  SHF.L.U32 R5, R5, 0x10, RZ ;  /* 0x0000001005057819 */ /* 0x000fe200000006ff */
[----:B------:R-:W-:-:S02]  /*e460*/  FMUL.FTZ R14, R14, R31 ;  /* 0x0000001f0e0e7220 */ /* 0x000fc40000410000 */
[----:B------:R-:W-:Y:S02]  /*e470*/  FFMA.FTZ R32, R33, R27, R32 ;  /* 0x0000001b21207223 */ /* 0x000fe40000010020 */
[C---:B------:R-:W-:Y:S02]  /*e480*/  FMUL.FTZ R27, R35.reuse, R2 ;  /* 0x00000002231b7220 */ /* 0x040fe40000410000 */
[----:B------:R-:W-:Y:S02]  /*e490*/  FMUL.FTZ R35, R35, R4 ;  /* 0x0000000423237220 */ /* 0x000fe40000410000 */
[C---:B------:R-:W-:Y:S02]  /*e4a0*/  FFMA.FTZ R24, R28.reuse, R31, -R24 ;  /* 0x0000001f1c187223 */ /* 0x040fe40000010818 */
[----:B------:R-:W-:Y:S02]  /*e4b0*/  FFMA.FTZ R14, R28, R29, R14 ;  /* 0x0000001d1c0e7223 */ /* 0x000fe4000001000e */
[----:B------:R-:W-:-:S02]  /*e4c0*/  FMUL.FTZ R28, R38, R3 ;  /* 0x00000003261c7220 */ /* 0x000fc40000410000 */
[-C--:B------:R-:W-:Y:S01]  /*e4d0*/  FMUL.FTZ R38, R38, R5.reuse ;  /* 0x0000000526267220 */ /* 0x080fe20000410000 */
[----:B------:R-:W-:Y:S01]  /*e4e0*/  F2FP.BF16.PACK_AB R24, R14, R24 ;  /* 0x000000180e18723e */ /* 0x000fe200000010ff */
[C---:B------:R-:W-:Y:S02]  /*e4f0*/  FFMA.FTZ R27, R25.reuse, R4, -R27 ;  /* 0x00000004191b7223 */ /* 0x040fe4000001081b */
[----:B------:R-:W-:Y:S01]  /*e500*/  FFMA.FTZ R35, R25, R2, R35 ;  /* 0x0000000219237223 */ /* 0x000fe20000010023 */
[----:B------:R-:W-:Y:S01]  /*e510*/  MOV R25, R24 ;  /* 0x0000001800197202 */ /* 0x000fe20000000f00 */
[----:B------:R-:W-:Y:S02]  /*e520*/  FFMA.FTZ R26, R33, R30, -R26 ;  /* 0x0000001e211a7223 */ /* 0x000fe4000001081a */
[C---:B------:R-:W-:Y:S01]  /*e530*/  FFMA.FTZ R28, R34.reuse, R5, -R28 ;  /* 0x00000005221c7223 */ /* 0x040fe2000001081c */
[----:B------:R-:W-:Y:S01]  /*e540*/  F2FP.BF16.PACK_AB R27, R35, R27 ;  /* 0x0000001b231b723e */ /* 0x000fe200000010ff */
[----:B------:R-:W-:Y:S01]  /*e550*/  FFMA.FTZ R38, R34, R3, R38 ;  /* 0x0000000322267223 */ /* 0x000fe20000010026 */
[----:B------:R-:W-:-:S03]  /*e560*/  F2FP.BF16.PACK_AB R26, R32, R26 ;  /* 0x0000001a201a723e */ /* 0x000fc600000010ff */
[----:B------:R-:W-:Y:S01]  /*e570*/  IMAD.MOV.U32 R24, RZ, RZ, R27 ;  /* 0x000000ffff187224 */ /* 0x000fe200078e001b */
[----:B------:R-:W-:Y:S02]  /*e580*/  F2FP.BF16.PACK_AB R28, R38, R28 ;  /* 0x0000001c261c723e */ /* 0x000fe400000010ff */
[----:B------:R-:W-:Y:S02]  /*e590*/  MOV R27, R26 ;  /* 0x0000001a001b7202 */ /* 0x000fe40000000f00 */
[----:B------:R-:W-:Y:S02]  /*e5a0*/  MOV R26, R28 ;  /* 0x0000001c001a7202 */ /* 0x000fe40000000f00 */
.L_x_2544:
[----:B------:R-:W-:Y:S05]  /*e5b0*/  BSYNC B0 ;  /* 0x0000000000007941 */ /* 0x000fea0003800000 */
.L_x_2543:
[----:B-----5:R3:W-:Y:S02]  /*e5c0*/  STS.128 [R239], R24 ;  /* 0x00000018ef007388 */ /* 0x0207e40000000c00 */
.L_x_2542:
[----:B------:R-:W-:Y:S05]  /*e5d0*/  BSYNC B1 ;  /* 0x0000000000017941 */ /* 0x000fea0003800000 */
.L_x_2541:
        /* <DEDUP_REMOVED lines=18> */
[C---:B--2---:R-:W-:Y:S01]  /*e700*/  LOP3.LUT R27, R3.reuse, 0xffff0000, RZ, 0xc0, !PT ;  /* 0xffff0000031b7812 */ /* 0x044fe200078ec0ff */
[----:B------:R-:W-:Y:S01]  /*e710*/  IMAD.U32 R3, R3, 0x10000, RZ ;  /* 0x0001000003037824 */ /* 0x000fe200078e00ff */
[C---:B------:R-:W-:Y:S01]  /*e720*/  LOP3.LUT R29, R2.reuse, 0xffff0000, RZ, 0xc0, !PT ;  /* 0xffff0000021d7812 */ /* 0x040fe200078ec0ff */
[----:B------:R-:W-:Y:S01]  /*e730*/  IMAD.U32 R2, R2, 0x10000, RZ ;  /* 0x0001000002027824 */ /* 0x000fe200078e00ff */
[C---:B---3--:R-:W-:Y:S01]  /*e740*/  LOP3.LUT R30, R5.reuse, 0xffff0000, RZ, 0xc0, !PT ;  /* 0xffff0000051e7812 */ /* 0x048fe200078ec0ff */
        /* <DEDUP_REMOVED lines=27> */
.L_x_2548:
[----:B------:R-:W-:Y:S05]  /*e900*/  BSYNC B0 ;  /* 0x0000000000007941 */ /* 0x000fea0003800000 */
.L_x_2547:
[----:B-----5:R1:W-:Y:S02]  /*e910*/  STS.128 [R239+0x2000], R24 ;  /* 0x00200018ef007388 */ /* 0x0203e40000000c00 */
.L_x_2546:
[----:B------:R-:W-:Y:S05]  /*e920*/  BSYNC B1 ;  /* 0x0000000000017941 */ /* 0x000fea0003800000 */
.L_x_2545:
        /* <DEDUP_REMOVED lines=22> */
[C---:B--2---:R-:W-:Y:S01]  /*ea90*/  LOP3.LUT R30, R5.reuse, 0xffff0000, RZ, 0xc0, !PT ;  /* 0xffff0000051e7812 */ /* 0x044fe200078ec0ff */
        /* <DEDUP_REMOVED lines=27> */
.L_x_2552:
[----:B------:R-:W-:Y:S05]  /*ec50*/  BSYNC B0 ;  /* 0x0000000000007941 */ /* 0x000fea0003800000 */
.L_x_2551:
[----:B-----5:R3:W-:Y:S02]  /*ec60*/  STS.128 [R239+0x4000], R24 ;  /* 0x00400018ef007388 */ /* 0x0207e40000000c00 */
.L_x_2550:
[----:B------:R-:W-:Y:S05]  /*ec70*/  BSYNC B1 ;  /* 0x0000000000017941 */ /* 0x000fea0003800000 */
.L_x_2549:
        /* <DEDUP_REMOVED lines=8> */
[----:B--2---:R1:W2:Y:S01]  /*ed00*/  LD.E.64 R4, [R22.64+0xc0] ;  /* 0x0000c00616047980 */ /* 0x0042a2000c101b00 */
[C---:B-----5:R-:W-:Y:S01]  /*ed10*/  IMAD.U32 R31, R27.reuse, 0x10000, RZ ;  /* 0x000100001b1f7824 */ /* 0x060fe200078e00ff */
[----:B------:R-:W-:Y:S02]  /*ed20*/  LOP3.LUT R30, R27, 0xffff0000, RZ, 0xc0, !PT ;  /* 0xffff00001b1e7812 */ /* 0x000fe400078ec0ff */
[----:B------:R-:W-:Y:S02]  /*ed30*/  LOP3.LUT R14, R25, 0xffff0000, RZ, 0xc0, !PT ;  /* 0xffff0000190e7812 */ /* 0x000fe400078ec0ff */
[----:B------:R-:W-:-:S02]  /*ed40*/  LOP3.LUT R33, R24, 0xffff0000, RZ, 0xc0, !PT ;  /* 0xffff000018217812 */ /* 0x000fc400078ec0ff */
[C---:B------:R-:W-:Y:S02]  /*ed50*/  SHF.L.U32 R32, R26.reuse, 0x10, RZ ;  /* 0x000000101a207819 */ /* 0x040fe400000006ff */
[----:B------:R-:W-:Y:S02]  /*ed60*/  LOP3.LUT R34, R26, 0xffff0000, RZ, 0xc0, !PT ;  /* 0xffff00001a227812 */ /* 0x000fe400078ec0ff */
[----:B-1----:R-:W-:Y:S02]  /*ed70*/  SHF.L.U32 R22, R25, 0x10, RZ ;  /* 0x0000001019167819 */ /* 0x002fe400000006ff */
[----:B------:R-:W-:Y:S02]  /*ed80*/  SHF.L.U32 R23, R24, 0x10, RZ ;  /* 0x0000001018177819 */ /* 0x000fe400000006ff */
[C---:B---3--:R-:W-:Y:S01]  /*ed90*/  LOP3.LUT R27, R2.reuse, 0xffff0000, RZ, 0xc0, !PT ;  /* 0xffff0000021b7812 */ /* 0x048fe200078ec0ff */
[----:B------:R-:W-:Y:S01]  /*eda0*/  IMAD.U32 R2, R2, 0x10000, RZ ;  /* 0x0001000002027824 */ /* 0x000fe200078e00ff */
[C---:B------:R-:W-:Y:S01]  /*edb0*/  LOP3.LUT R25, R3.reuse, 0xffff0000, RZ, 0xc0, !PT ;  /* 0xffff000003197812 */ /* 0x040fe200078ec0ff */
[----:B------:R-:W-:Y:S01]  /*edc0*/  IMAD.U32 R3, R3, 0x10000, RZ ;  /* 0x0001000003037824 */ /* 0x000fe200078e00ff */
[----:B--2---:R-:W-:Y:S01]  /*edd0*/  LOP3.LUT R29, R4, 0xffff0000, RZ, 0xc0, !PT ;  /* 0xffff0000041d7812 */ /* 0x004fe200078ec0ff */
[----:B------:R-:W-:Y:S01]  /*ede0*/  FMUL.FTZ R24, R14, R27 ;  /* 0x0000001b0e187220 */ /* 0x000fe20000410000 */
[C---:B------:R-:W-:Y:S01]  /*edf0*/  LOP3.LUT R28, R5.reuse, 0xffff0000, RZ, 0xc0, !PT ;  /* 0xffff0000051c7812 */ /* 0x040fe200078ec0ff */
[----:B------:R-:W-:Y:S01]  /*ee00*/  FMUL.FTZ R26, R30, R25 ;  /* 0x000000191e1a7220 */ /* 0x000fe20000410000 */
[----:B------:R-:W-:Y:S01]  /*ee10*/  SHF.L.U32 R4, R4, 0x10, RZ ;  /* 0x0000001004047819 */ /* 0x000fe200000006ff */
[----:B------:R-:W-:Y:S01]  /*ee20*/  FMUL.FTZ R14, R14, R29 ;  /* 0x0000001d0e0e7220 */ /* 0x000fe20000410000 */
[----:B------:R-:W-:Y:S01]  /*ee30*/  SHF.L.U32 R5, R5, 0x10, RZ ;  /* 0x0000001005057819 */ /* 0x000fe200000006ff */
[----:B------:R-:W-:-:S02]  /*ee40*/  FMUL.FTZ R30, R30, R28 ;  /* 0x0000001c1e1e7220 */ /* 0x000fc40000410000 */
        /* <DEDUP_REMOVED lines=14> */
[----:B------:R-:W-:-:S02]  /*ef30*/  F2FP.BF16.PACK_AB R22, R33, R22 ;  /* 0x000000162116723e */ /* 0x000fc400000010ff */
[----:B------:R-:W-:Y:S02]  /*ef40*/  MOV R27, R26 ;  /* 0x0000001a001b7202 */ /* 0x000fe40000000f00 */
[----:B------:R-:W-:Y:S02]  /*ef50*/  F2FP.BF16.PACK_AB R34, R34, R25 ;  /* 0x000000192222723e */ /* 0x000fe400000010ff */
[----:B------:R-:W-:Y:S01]  /*ef60*/  MOV R25, R24 ;  /* 0x0000001800197202 */ /* 0x000fe20000000f00 */
[----:B------:R-:W-:Y:S01]  /*ef70*/  IMAD.MOV.U32 R24, RZ, RZ, R22 ;  /* 0x000000ffff187224 */ /* 0x000fe200078e0016 */
[----:B------:R-:W-:Y:S02]  /*ef80*/  MOV R26, R34 ;  /* 0x00000022001a7202 */ /* 0x000fe40000000f00 */
.L_x_2554:
[----:B------:R-:W-:Y:S05]  /*ef90*/  BSYNC B0 ;  /* 0x0000000000007941 */ /* 0x000fea0003800000 */
.L_x_2553:
[----:B-----5:R3:W-:Y:S02]  /*efa0*/  STS.128 [R239+0x6000], R24 ;  /* 0x00600018ef007388 */ /* 0x0207e40000000c00 */
.L_x_2540:
[----:B------:R-:W-:Y:S05]  /*efb0*/  BSYNC B2 ;  /* 0x0000000000027941 */ /* 0x000fea0003800000 */
.L_x_2539:
[----:B------:R-:W-:Y:S01]  /*efc0*/  IADD3 R14, R166, 0x10, RZ ;  /* 0x00000010a60e7810 */ /* 0x000fe20007ffe0ff */
[----:B------:R-:W-:Y:S03]  /*efd0*/  BSSY B2, `(.L_x_2555) ;  /* 0x00000de000027945 */ /* 0x000fe60003800000 */
[----:B------:R-:W-:-:S04]  /*efe0*/  ISETP.GE.AND P0, PT, R14, R8, PT ;  /* 0x000000080e00720c */ /* 0x000fc80003f06270 */
[----:B------:R-:W-:-:S13]  /*eff0*/  ISETP.LT.OR P0, PT, R57, -0x87, P0 ;  /* 0xffffff793900780c */ /* 0x000fda0000701670 */
[----:B------:R-:W-:Y:S05]  /*f000*/  @P0 BRA `(.L_x_2556) ;  /* 0x00000da000000947 */ /* 0x000fea0003800000 */
[----:B------:R-:W-:Y:S01]  /*f010*/  ISETP.GE.AND P0, PT, R18, R6, PT ;  /* 0x000000061200720c */ /* 0x000fe20003f06270 */
[----:B------:R-:W-:Y:S01]  /*f020*/  BSSY B1, `(.L_x_2557) ;  /* 0x000003b000017945 */ /* 0x000fe20003800000 */
[----:B------:R-:W-:-:S04]  /*f030*/  IADD3 R2, P1, R15, R20, RZ ;  /* 0x000000140f027210 */ /* 0x000fc80007f3e0ff */
[----:B------:R-:W-:Y:S01]  /*f040*/  LEA.HI.X.SX32 R15, R15, R21, 0x1, P1 ;  /* 0x000000150f0f7211 */ /* 0x000fe200008f0eff */
[----:B------:R-:W-:-:S03]  /*f050*/  IMAD.SHL.U32 R30, R2, 0x2, RZ ;  /* 0x00000002021e7824 */ /* 0x000fc600078e00ff */
[----:B------:R-:W-:Y:S02]  /*f060*/  SHF.L.U64.HI R2, R2, 0x1, R15 ;  /* 0x0000000102027819 */ /* 0x000fe4000001020f */
[-C--:B------:R-:W-:Y:S01]  /*f070*/  IADD3 R22, P2, R36, R30.reuse, RZ ;  /* 0x0000001e24167210 */ /* 0x080fe20007f5e0ff */
[----:B------:R1:W-:Y:S01]  /*f080*/  @P0 STS.128 [R239+0x800], RZ ;  /* 0x000800ffef000388 */ /* 0x0003e20000000c00 */
[----:B------:R-:W-:-:S03]  /*f090*/  IADD3 R30, P1, R16, R30, RZ ;  /* 0x0000001e101e7210 */ /* 0x000fc60007f3e0ff */
[--C-:B------:R-:W-:Y:S02]  /*f0a0*/  IMAD.X R23, R37, 0x1, R2.reuse, P2 ;  /* 0x0000000125177824 */ /* 0x100fe400010e0602 */
[----:B------:R-:W-:Y:S01]  /*f0b0*/  IMAD.X R31, R17, 0x1, R2, P1 ;  /* 0x00000001111f7824 */ /* 0x000fe200008e0602 */
[----:B------:R-:W-:Y:S05]  /*f0c0*/  @P0 BRA `(.L_x_2558) ;  /* 0x0000030000000947 */ /* 0x000fea0003800000 */
[----:B-1-3--:R1:W5:Y:S01]  /*f0d0*/  LD.E.128 R24, [R46.64] ;  /* 0x000000062e187980 */ /* 0x00a362000c101d00 */
[----:B------:R-:W-:Y:S01]  /*f0e0*/  ISETP.GE.AND P0, PT, R18, R0, PT ;  /* 0x000000001200720c */ /* 0x000fe20003f06270 */
[----:B------:R-:W-:-:S12]  /*f0f0*/  BSSY B0, `(.L_x_2559) ;  /* 0x000002c000007945 */ /* 0x000fd80003800000 */
[----:B------:R-:W-:Y:S05]  /*f100*/  @P0 BRA `(.L_x_2560) ;  /* 0x000002a000000947 */ /* 0x000fea0003800000 */
[----:B------:R-:W3:Y:S04]  /*f110*/  LD.E.64 R2, [R30.64] ;  /* 0x000000061e027980 */ /* 0x000ee8000c101b00 */
[----:B--2---:R-:W2:Y:S01]  /*f120*/  LD.E.64 R4, [R22.64] ;  /* 0x0000000616047980 */ /* 0x004ea2000c101b00 */
        /* <DEDUP_REMOVED lines=32> */
[----:B------:R-:W-:Y:S01]  /*f330*/  FFMA.FTZ R28, R38, R5, -R28 ;  /* 0x00000005261c7223 */ /* 0x000fe2000001081c */
[----:B------:R-:W-:Y:S01]  /*f340*/  F2FP.BF16.PACK_AB R27, R60, R27 ;  /* 0x0000001b3c1b723e */ /* 0x000fe200000010ff */
[----:B------:R-:W-:Y:S01]  /*f350*/  FFMA.FTZ R61, R38, R3, R61 ;  /* 0x00000003263d7223 */ /* 0x000fe2000001003d */
[----:B------:R-:W-:-:S03]  /*f360*/  F2FP.BF16.PACK_AB R26, R34, R26 ;  /* 0x0000001a221a723e */ /* 0x000fc600000010ff */
[----:B------:R-:W-:Y:S01]  /*f370*/  IMAD.MOV.U32 R24, RZ, RZ, R27 ;  /* 0x000000ffff187224 */ /* 0x000fe200078e001b */
[----:B------:R-:W-:Y:S02]  /*f380*/  F2FP.BF16.PACK_AB R28, R61, R28 ;  /* 0x0000001c3d1c723e */ /* 0x000fe400000010ff */
[----:B------:R-:W-:Y:S02]  /*f390*/  MOV R27, R26 ;  /* 0x0000001a001b7202 */ /* 0x000fe40000000f00 */
[----:B------:R-:W-:Y:S02]  /*f3a0*/  MOV R26, R28 ;  /* 0x0000001c001a7202 */ /* 0x000fe40000000f00 */
.L_x_2560:
[----:B------:R-:W-:Y:S05]  /*f3b0*/  BSYNC B0 ;  /* 0x0000000000007941 */ /* 0x000fea0003800000 */
.L_x_2559:
[----:B-----5:R3:W-:Y:S02]  /*f3c0*/  STS.128 [R239+0x800], R24 ;  /* 0x00080018ef007388 */ /* 0x0207e40000000c00 */
.L_x_2558:
[----:B------:R-:W-:Y:S05]  /*f3d0*/  BSYNC B1 ;  /* 0x0000000000017941 */ /* 0x000fea0003800000 */
.L_x_2557:
        /* <DEDUP_REMOVED lines=50> */
.L_x_2564:
[----:B------:R-:W-:Y:S05]  /*f700*/  BSYNC B0 ;  /* 0x0000000000007941 */ /* 0x000fea0003800000 */
.L_x_2563:
[----:B-----5:R3:W-:Y:S02]  /*f710*/  STS.128 [R239+0x2800], R24 ;  /* 0x00280018ef007388 */ /* 0x0207e40000000c00 */
.L_x_2562:
[----:B------:R-:W-:Y:S05]  /*f720*/  BSYNC B1 ;  /* 0x0000000000017941 */ /* 0x000fea0003800000 */
.L_x_2561:
        /* <DEDUP_REMOVED lines=50> */
.L_x_2568:
[----:B------:R-:W-:Y:S05]  /*fa50*/  BSYNC B0 ;  /* 0x0000000000007941 */ /* 0x000fea0003800000 */
.L_x_2567:
[----:B-----5:R3:W-:Y:S02]  /*fa60*/  STS.128 [R239+0x4800], R24 ;  /* 0x00480018ef007388 */ /* 0x0207e40000000c00 */
.L_x_2566:
[----:B------:R-:W-:Y:S05]  /*fa70*/  BSYNC B1 ;  /* 0x0000000000017941 */ /* 0x000fea0003800000 */
.L_x_2565:
[----:B------:R-:W-:-:S13]  /*fa80*/  ISETP.GE.AND P0, PT, R9, R6, PT ;  /* 0x000000060900720c */ /* 0x000fda0003f06270 */
[----:B------:R1:W-:Y:S01]  /*fa90*/  @P0 STS.128 [R239+0x6800], RZ ;  /* 0x006800ffef000388 */ /* 0x0003e20000000c00 */
[----:B------:R-:W-:Y:S05]  /*faa0*/  @P0 BRA `(.L_x_2556) ;  /* 0x0000030000000947 */ /* 0x000fea0003800000 */
[----:B-1-3--:R1:W5:Y:S01]  /*fab0*/  LD.E.128 R24, [R46.64+0x180] ;  /* 0x000180062e187980 */ /* 0x00a362000c101d00 */
[----:B------:R-:W-:Y:S01]  /*fac0*/  ISETP.GE.AND P0, PT, R9, R0, PT ;  /* 0x000000000900720c */ /* 0x000fe20003f06270 */
[----:B------:R-:W-:-:S12]  /*fad0*/  BSSY B0, `(.L_x_2569) ;  /* 0x000002c000007945 */ /* 0x000fd80003800000 */
[----:B------:R-:W-:Y:S05]  /*fae0*/  @P0 BRA `(.L_x_2570) ;  /* 0x000002a000000947 */ /* 0x000fea0003800000 */
[----:B--2---:R3:W2:Y:S04]  /*faf0*/  LD.E.64 R2, [R30.64+0xc0] ;  /* 0x0000c0061e027980 */ /* 0x0046a8000c101b00 */
[----:B----4-:R1:W4:Y:S01]  /*fb00*/  LD.E.64 R4, [R22.64+0xc0] ;  /* 0x0000c00616047980 */ /* 0x010322000c101b00 */
[----:B-----5:R-:W-:Y:S02]  /*fb10*/  LOP3.LUT R15, R25, 0xffff0000, RZ, 0xc0, !PT ;  /* 0xffff0000190f7812 */ /* 0x020fe400078ec0ff */
[----:B------:R-:W-:Y:S02]  /*fb20*/  LOP3.LUT R33, R24, 0xffff0000, RZ, 0xc0, !PT ;  /* 0xffff000018217812 */ /* 0x000fe400078ec0ff */
[C---:B------:R-:W-:Y:S02]  /*fb30*/  SHF.L.U32 R32, R26.reuse, 0x10, RZ ;  /* 0x000000101a207819 */ /* 0x040fe400000006ff */
[----:B------:R-:W-:Y:S01]  /*fb40*/  LOP3.LUT R34, R26, 0xffff0000, RZ, 0xc0, !PT ;  /* 0xffff00001a227812 */ /* 0x000fe200078ec0ff */
[C---:B---3--:R-:W-:Y:S01]  /*fb50*/  IMAD.U32 R31, R27.reuse, 0x10000, RZ ;  /* 0x000100001b1f7824 */ /* 0x048fe200078e00ff */
[----:B------:R-:W-:-:S02]  /*fb60*/  LOP3.LUT R30, R27, 0xffff0000, RZ, 0xc0, !PT ;  /* 0xffff00001b1e7812 */ /* 0x000fc400078ec0ff */
[----:B-1----:R-:W-:Y:S02]  /*fb70*/  SHF.L.U32 R22, R25, 0x10, RZ ;  /* 0x0000001019167819 */ /* 0x002fe400000006ff */
[----:B------:R-:W-:Y:S02]  /*fb80*/  SHF.L.U32 R23, R24, 0x10, RZ ;  /* 0x0000001018177819 */ /* 0x000fe400000006ff */
[C---:B--2---:R-:W-:Y:S01]  /*fb90*/  LOP3.LUT R27, R2.reuse, 0xffff0000, RZ, 0xc0, !PT ;  /* 0xffff0000021b7812 */ /* 0x044fe200078ec0ff */
[----:B------:R-:W-:Y:S01]  /*fba0*/  IMAD.U32 R2, R2, 0x10000, RZ ;  /* 0x0001000002027824 */ /* 0x000fe200078e00ff */
[C---:B------:R-:W-:Y:S01]  /*fbb0*/  LOP3.LUT R25, R3.reuse, 0xffff0000, RZ, 0xc0, !PT ;  /* 0xffff000003197812 */ /* 0x040fe200078ec0ff */
[----:B------:R-:W-:Y:S01]  /*fbc0*/  IMAD.U32 R3, R3, 0x10000, RZ ;  /* 0x0001000003037824 */ /* 0x000fe200078e00ff */
[----:B----4-:R-:W-:Y:S01]  /*fbd0*/  LOP3.LUT R29, R4, 0xffff0000, RZ, 0xc0, !PT ;  /* 0xffff0000041d7812 */ /* 0x010fe200078ec0ff */
[----:B------:R-:W-:Y:S01]  /*fbe0*/  FMUL.FTZ R24, R15, R27 ;  /* 0x0000001b0f187220 */ /* 0x000fe20000410000 */
[----:B------:R-:W-:Y:S01]  /*fbf0*/  LOP3.LUT R28, R5, 0xffff0000, RZ, 0xc0, !PT ;  /* 0xffff0000051c7812 */ /* 0x000fe200078ec0ff */
        /* <DEDUP_REMOVED lines=25> */
.L_x_2570:
[----:B------:R-:W-:Y:S05]  /*fd90*/  BSYNC B0 ;  /* 0x0000000000007941 */ /* 0x000fea0003800000 */
.L_x_2569:
[----:B-----5:R3:W-:Y:S02]  /*fda0*/  STS.128 [R239+0x6800], R24 ;  /* 0x00680018ef007388 */ /* 0x0207e40000000c00 */
.L_x_2556:
[----:B------:R-:W-:Y:S05]  /*fdb0*/  BSYNC B2 ;  /* 0x0000000000027941 */ /* 0x000fea0003800000 */
.L_x_2555:
[----:B------:R-:W-:Y:S01]  /*fdc0*/  IADD3 R15, R166, 0x20, RZ ;  /* 0x00000020a60f7810 */ /* 0x000fe20007ffe0ff */
[----:B------:R-:W-:Y:S03]  /*fdd0*/  BSSY B2, `(.L_x_2571) ;  /* 0x00000dd000027945 */ /* 0x000fe60003800000 */
[----:B------:R-:W-:-:S04]  /*fde0*/  ISETP.GE.AND P0, PT, R15, R8, PT ;  /* 0x000000080f00720c */ /* 0x000fc80003f06270 */
[----:B------:R-:W-:-:S13]  /*fdf0*/  ISETP.LT.OR P0, PT, R57, -0x107, P0 ;  /* 0xfffffef93900780c */ /* 0x000fda0000701670 */
[----:B------:R-:W-:Y:S05]  /*fe00*/  @P0 BRA `(.L_x_2572) ;  /* 0x00000d9000000947 */ /* 0x000fea0003800000 */
[----:B------:R-:W-:Y:S01]  /*fe10*/  ISETP.GE.AND P0, PT, R18, R6, PT ;  /* 0x000000061200720c */ /* 0x000fe20003f06270 */
[----:B------:R-:W-:Y:S01]  /*fe20*/  IMAD.SHL.U32 R2, R7, 0x20, RZ ;  /* 0x0000002007027824 */ /* 0x000fe200078e00ff */
[----:B------:R-:W-:Y:S04]  /*fe30*/  BSSY B1, `(.L_x_2573) ;  /* 0x000003b000017945 */ /* 0x000fe80003800000 */
[----:B------:R-:W-:-:S04]  /*fe40*/  IADD3 R3, P1, R2, R20, RZ ;  /* 0x0000001402037210 */ /* 0x000fc80007f3e0ff */
[----:B------:R-:W-:Y:S01]  /*fe50*/  LEA.HI.X.SX32 R2, R2, R21, 0x1, P1 ;  /* 0x0000001502027211 */ /* 0x000fe200008f0eff */
[C---:B------:R-:W-:Y:S02]  /*fe60*/  IMAD.SHL.U32 R30, R3.reuse, 0x2, RZ ;  /* 0x00000002031e7824 */ /* 0x040fe400078e00ff */
[----:B------:R1:W-:Y:S01]  /*fe70*/  @P0 STS.128 [R239+0x1000], RZ ;  /* 0x001000ffef000388 */ /* 0x0003e20000000c00 */
[----:B------:R-:W-:Y:S02]  /*fe80*/  SHF.L.U64.HI R2, R3, 0x1, R2 ;  /* 0x0000000103027819 */ /* 0x000fe40000010202 */
[-C--:B------:R-:W-:Y:S02]  /*fe90*/  IADD3 R22, P2, R36, R30.reuse, RZ ;  /* 0x0000001e24167210 */ /* 0x080fe40007f5e0ff */
        /* <DEDUP_REMOVED lines=12> */
[C---:B------:R-:W-:Y:S02]  /*ff60*/  SHF.L.U32 R28, R25.reuse, 0x10, RZ ;  /* 0x00000010191c7819 */ /* 0x040fe400000006ff */
[----:B------:R-:W-:-:S02]  /*ff70*/  LOP3.LUT R25, R25, 0xffff0000, RZ, 0xc0, !PT ;  /* 0xffff000019197812 */ /* 0x000fc400078ec0ff */
[C---:B------:R-:W-:Y:S02]  /*ff80*/  SHF.L.U32 R46, R26.reuse, 0x10, RZ ;  /* 0x000000101a2e7819 */ /* 0x040fe400000006ff */
[----:B------:R-:W-:Y:S02]  /*ff90*/  LOP3.LUT R60, R26, 0xffff0000, RZ, 0xc0, !PT ;  /* 0xffff00001a3c7812 */ /* 0x000fe400078ec0ff */
        /* <DEDUP_REMOVED lines=20> */
[----:B------:R-:W-:Y:S01]  /*100e0*/  FMUL.FTZ R60, R60, R5 ;  /* 0x000000053c3c7220 */ /* 0x000fe20000410000 */
        /* <DEDUP_REMOVED lines=13> */
.L_x_2576:
[----:B------:R-:W-:Y:S05]  /*101c0*/  BSYNC B0 ;  /* 0x0000000000007941 */ /* 0x000fea0003800000 */
.L_x_2575:
[----:B-----5:R3:W-:Y:S02]  /*101d0*/  STS.128 [R239+0x1000], R24 ;  /* 0x00100018ef007388 */ /* 0x0207e40000000c00 */
.L_x_2574:
[----:B------:R-:W-:Y:S05]  /*101e0*/  BSYNC B1 ;  /* 0x0000000000017941 */ /* 0x000fea0003800000 */
.L_x_2573:
        /* <DEDUP_REMOVED lines=50> */
.L_x_2580:
[----:B------:R-:W-:Y:S05]  /*10510*/  BSYNC B0 ;  /* 0x0000000000007941 */ /* 0x000fea0003800000 */
.L_x_2579:
[----:B-----5:R3:W-:Y:S02]  /*10520*/  STS.128 [R239+0x3000], R24 ;  /* 0x00300018ef007388 */ /* 0x0207e40000000c00 */
.L_x_2578:
[----:B------:R-:W-:Y:S05]  /*10530*/  BSYNC B1 ;  /* 0x0000000000017941 */ /* 0x000fea0003800000 */
.L_x_2577:
        /* <DEDUP_REMOVED lines=50> */
.L_x_2584:
[----:B------:R-:W-:Y:S05]  /*10860*/  BSYNC B0 ;  /* 0x0000000000007941 */ /* 0x000fea0003800000 */
.L_x_2583:
[----:B-----5:R3:W-:Y:S02]  /*10870*/  STS.128 [R239+0x5000], R24 ;  /* 0x00500018ef007388 */ /* 0x0207e40000000c00 */
.L_x_2582:
[----:B------:R-:W-:Y:S05]  /*10880*/  BSYNC B1 ;  /* 0x0000000000017941 */ /* 0x000fea0003800000 */
.L_x_2581:
[----:B------:R-:W-:-:S13]  /*10890*/  ISETP.GE.AND P0, PT, R9, R6, PT ;  /* 0x000000060900720c */ /* 0x000fda0003f06270 */
[----:B------:R1:W-:Y:S01]  /*108a0*/  @P0 STS.128 [R239+0x7000], RZ ;  /* 0x007000ffef000388 */ /* 0x0003e20000000c00 */
[----:B------:R-:W-:Y:S05]  /*108b0*/  @P0 BRA `(.L_x_2572) ;  /* 0x000002e000000947 */ /* 0x000fea0003800000 */
[----:B-1----:R-:W5:Y:S01]  /*108c0*/  LD.E.128 R44, [R44.64+0x180] ;  /* 0x000180062c2c7980 */ /* 0x002f62000c101d00 */
[----:B------:R-:W-:Y:S01]  /*108d0*/  ISETP.GE.AND P0, PT, R9, R0, PT ;  /* 0x000000000900720c */ /* 0x000fe20003f06270 */
[----:B------:R-:W-:-:S12]  /*108e0*/  BSSY B0, `(.L_x_2585) ;  /* 0x000002a000007945 */ /* 0x000fd80003800000 */
[----:B------:R-:W-:Y:S05]  /*108f0*/  @P0 BRA `(.L_x_2586) ;  /* 0x0000028000000947 */ /* 0x000fea0003800000 */
[----:B--2---:R1:W2:Y:S04]  /*10900*/  LD.E.64 R2, [R30.64+0xc0] ;  /* 0x0000c0061e027980 */ /* 0x0042a8000c101b00 */
[----:B----4-:R3:W4:Y:S02]  /*10910*/  LD.E.64 R4, [R22.64+0xc0] ;  /* 0x0000c00616047980 */ /* 0x010724000c101b00 */
[----:B---3-5:R-:W-:Y:S02]  /*10920*/  SHF.L.U32 R24, R44, 0x10, RZ ;  /* 0x000000102c187819 */ /* 0x028fe400000006ff */
[----:B------:R-:W-:Y:S02]  /*10930*/  SHF.L.U32 R32, R46, 0x10, RZ ;  /* 0x000000102e207819 */ /* 0x000fe400000006ff */
[----:B------:R-:W-:-:S02]  /*10940*/  LOP3.LUT R44, R44, 0xffff0000, RZ, 0xc0, !PT ;  /* 0xffff00002c2c7812 */ /* 0x000fc400078ec0ff */
[----:B------:R-:W-:Y:S02]  /*10950*/  LOP3.LUT R46, R46, 0xffff0000, RZ, 0xc0, !PT ;  /* 0xffff00002e2e7812 */ /* 0x000fe400078ec0ff */
[C---:B-1----:R-:W-:Y:S01]  /*10960*/  LOP3.LUT R30, R47.reuse, 0xffff0000, RZ, 0xc0, !PT ;  /* 0xffff00002f1e7812 */ /* 0x042fe200078ec0ff */
[----:B------:R-:W-:Y:S01]  /*10970*/  IMAD.U32 R31, R47, 0x10000, RZ ;  /* 0x000100002f1f7824 */ /* 0x000fe200078e00ff */
[C---:B------:R-:W-:Y:S02]  /*10980*/  LOP3.LUT R22, R45.reuse, 0xffff0000, RZ, 0xc0, !PT ;  /* 0xffff00002d167812 */ /* 0x040fe400078ec0ff */
[----:B------:R-:W-:Y:S02]  /*10990*/  SHF.L.U32 R23, R45, 0x10, RZ ;  /* 0x000000102d177819 */ /* 0x000fe400000006ff */
[C---:B--2---:R-:W-:Y:S01]  /*109a0*/  LOP3.LUT R27, R2.reuse, 0xffff0000, RZ, 0xc0, !PT ;  /* 0xffff0000021b7812 */ /* 0x044fe200078ec0ff */
[----:B------:R-:W-:Y:S01]  /*109b0*/  IMAD.U32 R2, R2, 0x10000, RZ ;  /* 0x0001000002027824 */ /* 0x000fe200078e00ff */
[----:B------:R-:W-:-:S02]  /*109c0*/  LOP3.LUT R26, R3, 0xffff0000, RZ, 0xc0, !PT ;  /* 0xffff0000031a7812 */ /* 0x000fc400078ec0ff */
[----:B----4-:R-:W-:Y:S01]  /*109d0*/  LOP3.LUT R29, R4, 0xffff0000, RZ, 0xc0, !PT ;  /* 0xffff0000041d7812 */ /* 0x010fe200078ec0ff */
[----:B------:R-:W-:Y:S01]  /*109e0*/  FMUL.FTZ R25, R22, R27 ;  /* 0x0000001b16197220 */ /* 0x000fe20000410000 */
[----:B------:R-:W-:Y:S01]  /*109f0*/  LOP3.LUT R28, R5, 0xffff0000, RZ, 0xc0, !PT ;  /* 0xffff0000051c7812 */ /* 0x000fe200078ec0ff */
[----:B------:R-:W-:Y:S01]  /*10a00*/  FMUL.FTZ R33, R30, R26 ;  /* 0x0000001a1e217220 */ /* 0x000fe20000410000 */
[----:B------:R-:W-:Y:S01]  /*10a10*/  SHF.L.U32 R3, R3, 0x10, RZ ;  /* 0x0000001003037819 */ /* 0x000fe200000006ff */
[-C--:B------:R-:W-:Y:S01]  /*10a20*/  FMUL.FTZ R22, R22, R29.reuse ;  /* 0x0000001d16167220 */ /* 0x080fe20000410000 */
[----:B------:R-:W-:Y:S01]  /*10a30*/  SHF.L.U32 R4, R4, 0x10, RZ ;  /* 0x0000001004047819 */ /* 0x000fe200000006ff */
[----:B------:R-:W-:Y:S02]  /*10a40*/  FMUL.FTZ R30, R30, R28 ;  /* 0x0000001c1e1e7220 */ /* 0x000fe40000410000 */
[----:B------:R-:W-:Y:S02]  /*10a50*/  IMAD.U32 R5, R5, 0x10000, RZ ;  /* 0x0001000005057824 */ /* 0x000fe400078e00ff */
[----:B------:R-:W-:-:S02]  /*10a60*/  FFMA.FTZ R25, R23, R29, -R25 ;  /* 0x0000001d17197223 */ /* 0x000fc40000010819 */
[----:B------:R-:W-:Y:S02]  /*10a70*/  FFMA.FTZ R22, R23, R27, R22 ;  /* 0x0000001b17167223 */ /* 0x000fe40000010016 */
[C---:B------:R-:W-:Y:S02]  /*10a80*/  FFMA.FTZ R30, R31.reuse, R26, R30 ;  /* 0x0000001a1f1e7223 */ /* 0x040fe4000001001e */
[----:B------:R-:W-:Y:S01]  /*10a90*/  FMUL.FTZ R23, R44, R2 ;  /* 0x000000022c177220 */ /* 0x000fe20000410000 */
[----:B------:R-:W-:Y:S01]  /*10aa0*/  F2FP.BF16.PACK_AB R22, R22, R25 ;  /* 0x000000191616723e */ /* 0x000fe200000010ff */
[----:B------:R-:W-:Y:S02]  /*10ab0*/  FMUL.FTZ R26, R46, R3 ;  /* 0x000000032e1a7220 */ /* 0x000fe40000410000 */
[----:B------:R-:W-:Y:S01]  /*10ac0*/  FFMA.FTZ R33, R31, R28, -R33 ;  /* 0x0000001c1f217223 */ /* 0x000fe20000010821 */
[----:B------:R-:W-:Y:S01]  /*10ad0*/  MOV R45, R22 ;  /* 0x00000016002d7202 */ /* 0x000fe20000000f00 */
[----:B------:R-:W-:-:S02]  /*10ae0*/  FMUL.FTZ R44, R44, R4 ;  /* 0x000000042c2c7220 */ /* 0x000fc40000410000 */
[----:B------:R-:W-:Y:S01]  /*10af0*/  FMUL.FTZ R46, R46, R5 ;  /* 0x000000052e2e7220 */ /* 0x000fe20000410000 */
[----:B------:R-:W-:Y:S01]  /*10b00*/  F2FP.BF16.PACK_AB R30, R30, R33 ;  /* 0x000000211e1e723e */ /* 0x000fe200000010ff */
[C---:B------:R-:W-:Y:S02]  /*10b10*/  FFMA.FTZ R23, R24.reuse, R4, -R23 ;  /* 0x0000000418177223 */ /* 0x040fe40000010817 */
[----:B------:R-:W-:Y:S01]  /*10b20*/  FFMA.FTZ R44, R24, R2, R44 ;  /* 0x00000002182c7223 */ /* 0x000fe2000001002c */
[----:B------:R-:W-:Y:S01]  /*10b30*/  MOV R47, R30 ;  /* 0x0000001e002f7202 */ /* 0x000fe20000000f00 */
[C---:B------:R-:W-:Y:S02]  /*10b40*/  FFMA.FTZ R26, R32.reuse, R5, -R26 ;  /* 0x00000005201a7223 */ /* 0x040fe4000001081a */
[----:B------:R-:W-:Y:S01]  /*10b50*/  FFMA.FTZ R46, R32, R3, R46 ;  /* 0x00000003202e7223 */ /* 0x000fe2000001002e */
[----:B------:R-:W-:-:S04]  /*10b60*/  F2FP.BF16.PACK_AB R44, R44, R23 ;  /* 0x000000172c2c723e */ /* 0x000fc800000010ff */
[----:B------:R-:W-:Y:S02]  /*10b70*/  F2FP.BF16.PACK_AB R46, R46, R26 ;  /* 0x0000001a2e2e723e */ /* 0x000fe400000010ff */
.L_x_2586:
[----:B------:R-:W-:Y:S05]  /*10b80*/  BSYNC B0 ;  /* 0x0000000000007941 */ /* 0x000fea0003800000 */
.L_x_2585:
[----:B-----5:R1:W-:Y:S02]  /*10b90*/  STS.128 [R239+0x7000], R44 ;  /* 0x0070002cef007388 */ /* 0x0203e40000000c00 */
.L_x_2572:
[----:B------:R-:W-:Y:S05]  /*10ba0*/  BSYNC B2 ;  /* 0x0000000000027941 */ /* 0x000fea0003800000 */
.L_x_2571:
[----:B------:R-:W-:-:S04]  /*10bb0*/  IADD3 R4, R166, 0x30, RZ ;  /* 0x00000030a6047810 */ /* 0x000fc80007ffe0ff */
[----:B------:R-:W-:-:S04]  /*10bc0*/  ISETP.GE.AND P0, PT, R4, R8, PT ;  /* 0x000000080400720c */ /* 0x000fc80003f06270 */
[----:B------:R-:W-:-:S13]  /*10bd0*/  ISETP.LT.OR P0, PT, R57, -0x187, P0 ;  /* 0xfffffe793900780c */ /* 0x000fda0000701670 */
[----:B------:R-:W-:Y:S05]  /*10be0*/  @P0 BRA `(.L_x_2587) ;  /* 0x0000783000000947 */ /* 0x000fea0003800000 */
[----:B------:R-:W-:Y:S01]  /*10bf0*/  ISETP.GE.AND P0, PT, R18, R6, PT ;  /* 0x000000061200720c */ /* 0x000fe20003f06270 */
[----:B------:R-:W-:Y:S01]  /*10c00*/  IMAD R7, R7, 0x30, RZ ;  /* 0x0000003007077824 */ /* 0x000fe200078e02ff */
[----:B------:R-:W-:Y:S04]  /*10c10*/  BSSY B1, `(.L_x_2588) ;  /* 0x000003b000017945 */ /* 0x000fe80003800000 */
[----:B------:R-:W-:-:S04]  /*10c20*/  IADD3 R2, P1, R7, R20, RZ ;  /* 0x0000001407027210 */ /* 0x000fc80007f3e0ff */
[----:B------:R-:W-:Y:S01]  /*10c30*/  LEA.HI.X.SX32 R7, R7, R21, 0x1, P1 ;  /* 0x0000001507077211 */ /* 0x000fe200008f0eff */
[C---:B-1-3--:R-:W-:Y:S02]  /*10c40*/  IMAD.SHL.U32 R26, R2.reuse, 0x2, RZ ;  /* 0x00000002021a7824 */ /* 0x04afe400078e00ff */
[----:B------:R1:W-:Y:S01]  /*10c50*/  @P0 STS.128 [R239+0x1800], RZ ;  /* 0x001800ffef000388 */ /* 0x0003e20000000c00 */
[----:B------:R-:W-:Y:S02]  /*10c60*/  SHF.L.U64.HI R2, R2, 0x1, R7 ;  /* 0x0000000102027819 */ /* 0x000fe40000010207 */
[-C--:B------:R-:W-:Y:S02]  /*10c70*/  IADD3 R24, P2, R36, R26.reuse, RZ ;  /* 0x0000001a24187210 */ /* 0x080fe40007f5e0ff */
[----:B------:R-:W-:-:S03]  /*10c80*/  IADD3 R26, P1, R16, R26, RZ ;  /* 0x0000001a101a7210 */ /* 0x000fc60007f3e0ff */
[--C-:B------:R-:W-:Y:S02]  /*10c90*/  IMAD.X R25, R37, 0x1, R2.reuse, P2 ;  /* 0x0000000125197824 */ /* 0x100fe400010e0602 */
[----:B------:R-:W-:Y:S01]  /*10ca0*/  IMAD.X R27, R17, 0x1, R2, P1 ;  /* 0x00000001111b7824 */ /* 0x000fe200008e0602 */
        /* <DEDUP_REMOVED lines=12> */
[----:B------:R-:W-:Y:S02]  /*10d70*/  LOP3.LUT R28, R23, 0xffff0000, RZ, 0xc0, !PT ;  /* 0xffff0000171c7812 */ /* 0x000fe400078ec0ff */
[C---:B------:R-:W-:Y:S02]  /*10d80*/  SHF.L.U32 R30, R22.reuse, 0x10, RZ ;  /* 0x00000010161e7819 */ /* 0x040fe400000006ff */
[----:B------:R-:W-:Y:S02]  /*10d90*/  LOP3.LUT R32, R22, 0xffff0000, RZ, 0xc0, !PT ;  /* 0xffff000016207812 */ /* 0x000fe400078ec0ff */
[C---:B--2---:R-:W-:Y:S01]  /*10da0*/  LOP3.LUT R20, R2.reuse, 0xffff0000, RZ, 0xc0, !PT ;  /* 0xffff000002147812 */ /* 0x044fe200078ec0ff */
[----:B------:R-:W-:Y:S01]  /*10db0*/  IMAD.U32 R2, R2, 0x10000, RZ ;  /* 0x0001000002027824 */ /* 0x000fe200078e00ff */
[C---:B------:R-:W-:Y:S01]  /*10dc0*/  LOP3.LUT R19, R3.reuse, 0xffff0000, RZ, 0xc0, !PT ;  /* 0xffff000003137812 */ /* 0x040fe200078ec0ff */
[----:B------:R-:W-:Y:S01]  /*10dd0*/  IMAD.U32 R3, R3, 0x10000, RZ ;  /* 0x0001000003037824 */ /* 0x000fe200078e00ff */
[----:B---3--:R-:W-:Y:S01]  /*10de0*/  LOP3.LUT R23, R16, 0xffff0000, RZ, 0xc0, !PT ;  /* 0xffff000010177812 */ /* 0x008fe200078ec0ff */
        /* <DEDUP_REMOVED lines=21> */
[----:B------:R-:W-:Y:S01]  /*10f40*/  F2FP.BF16.PACK_AB R7, R31, R7 ;  /* 0x000000071f07723e */ /* 0x000fe200000010ff */
[----:B------:R-:W-:Y:S01]  /*10f50*/  IMAD.MOV.U32 R21, RZ, RZ, R5 ;  /* 0x000000ffff157224 */ /* 0x000fe200078e0005 */
[----:B------:R-:W-:-:S02]  /*10f60*/  MOV R23, R22 ;  /* 0x0000001600177202 */ /* 0x000fc40000000f00 */
[----:B------:R-:W-:Y:S02]  /*10f70*/  F2FP.BF16.PACK_AB R19, R32, R19 ;  /* 0x000000132013723e */ /* 0x000fe400000010ff */
[----:B------:R-:W-:Y:S02]  /*10f80*/  MOV R20, R7 ;  /* 0x0000000700147202 */ /* 0x000fe40000000f00 */
[----:B------:R-:W-:Y:S02]  /*10f90*/  MOV R22, R19 ;  /* 0x0000001300167202 */ /* 0x000fe40000000f00 */
.L_x_2591:
[----:B------:R-:W-:Y:S05]  /*10fa0*/  BSYNC B0 ;  /* 0x0000000000007941 */ /* 0x000fea0003800000 */
.L_x_2590:
[----:B-----5:R1:W-:Y:S02]  /*10fb0*/  STS.128 [R239+0x1800], R20 ;  /* 0x00180014ef007388 */ /* 0x0203e40000000c00 */
.L_x_2589:
[----:B------:R-:W-:Y:S05]  /*10fc0*/  BSYNC B1 ;  /* 0x0000000000017941 */ /* 0x000fea0003800000 */
.L_x_2588:
        /* <DEDUP_REMOVED lines=10> */
[----:B-----5:R-:W-:Y:S01]  /*11070*/  IMAD.U32 R28, R23, 0x10000, RZ ;  /* 0x00010000171c7824 */ /* 0x020fe200078e00ff */
[C---:B------:R-:W-:Y:S02]  /*11080*/  SHF.L.U32 R7, R21.reuse, 0x10, RZ ;  /* 0x0000001015077819 */ /* 0x040fe400000006ff */
[----:B------:R-:W-:Y:S02]  /*11090*/  LOP3.LUT R5, R21, 0xffff0000, RZ, 0xc0, !PT ;  /* 0xffff000015057812 */ /* 0x000fe400078ec0ff */
[----:B------:R-:W-:-:S02]  /*110a0*/  SHF.L.U32 R8, R20, 0x10, RZ ;  /* 0x0000001014087819 */ /* 0x000fc400000006ff */
[----:B------:R-:W-:Y:S02]  /*110b0*/  LOP3.LUT R30, R20, 0xffff0000, RZ, 0xc0, !PT ;  /* 0xffff0000141e7812 */ /* 0x000fe400078ec0ff */
[----:B------:R-:W-:Y:S02]  /*110c0*/  LOP3.LUT R23, R23, 0xffff0000, RZ, 0xc0, !PT ;  /* 0xffff000017177812 */ /* 0x000fe400078ec0ff */
[C---:B------:R-:W-:Y:S02]  /*110d0*/  SHF.L.U32 R29, R22.reuse, 0x10, RZ ;  /* 0x00000010161d7819 */ /* 0x040fe400000006ff */
[----:B------:R-:W-:Y:S02]  /*110e0*/  LOP3.LUT R31, R22, 0xffff0000, RZ, 0xc0, !PT ;  /* 0xffff0000161f7812 */ /* 0x000fe400078ec0ff */
        /* <DEDUP_REMOVED lines=32> */
.L_x_2595:
[----:B------:R-:W-:Y:S05]  /*112f0*/  BSYNC B0 ;  /* 0x0000000000007941 */ /* 0x000fea0003800000 */
.L_x_2594:
[----:B-----5:R1:W-:Y:S02]  /*11300*/  STS.128 [R239+0x3800], R20 ;  /* 0x00380014ef007388 */ /* 0x0203e40000000c00 */
.L_x_2593:
[----:B------:R-:W-:Y:S05]  /*11310*/  BSYNC B1 ;  /* 0x0000000000017941 */ /* 0x000fea0003800000 */
.L_x_2592:
[----:B------:R-:W-:Y:S01]  /*11320*/  ISETP.GE.AND P0, PT, R12, R6, PT ;  /* 0x000000060c00720c */ /* 0x000fe20003f06270 */
[----:B------:R-:W-:-:S12]  /*11330*/  BSSY B1, `(.L_x_2596) ;  /* 0x0000033000017945 */ /* 0x000fd80003800000 */
[----:B------:R1:W-:Y:S01]  /*11340*/  @P0 STS.128 [R239+0x5800], RZ ;  /* 0x005800ffef000388 */ /* 0x0003e20000000c00 */
[----:B------:R-:W-:Y:S05]  /*11350*/  @P0 BRA `(.L_x_2597) ;  /* 0x0000030000000947 */ /* 0x000fea0003800000 */
[----:B------:R1:W5:Y:S01]  /*11360*/  LD.E.128 R16, [R42.64+0x100] ;  /* 0x000100062a107980 */ /* 0x000362000c101d00 */
[----:B------:R-:W-:Y:S01]  /*11370*/  ISETP.GE.AND P0, PT, R12, R0, PT ;  /* 0x000000000c00720c */ /* 0x000fe20003f06270 */
[----:B------:R-:W-:-:S12]  /*11380*/  BSSY B0, `(.L_x_2598) ;  /* 0x000002c000007945 */ /* 0x000fd80003800000 */
[----:B------:R-:W-:Y:S05]  /*11390*/  @P0 BRA `(.L_x_2599) ;  /* 0x000002a000000947 */ /* 0x000fea0003800000 */
[----:B--2---:R-:W2:Y:S04]  /*113a0*/  LD.E.64 R2, [R26.64+0x80] ;  /* 0x000080061a027980 */ /* 0x004ea8000c101b00 */
[----:B---3--:R-:W3:Y:S01]  /*113b0*/  LD.E.64 R12, [R24.64+0x80] ;  /* 0x00008006180c7980 */ /* 0x008ee2000c101b00 */
[C---:B-1---5:R-:W-:Y:S01]  /*113c0*/  IMAD.U32 R23, R19.reuse, 0x10000, RZ ;  /* 0x0001000013177824 */ /* 0x062fe200078e00ff */
[----:B------:R-:W-:Y:S02]  /*113d0*/  LOP3.LUT R22, R19, 0xffff0000, RZ, 0xc0, !PT ;  /* 0xffff000013167812 */ /* 0x000fe400078ec0ff */
[C---:B------:R-:W-:Y:S02]  /*113e0*/  SHF.L.U32 R7, R17.reuse, 0x10, RZ ;  /* 0x0000001011077819 */ /* 0x040fe400000006ff */
[----:B------:R-:W-:-:S02]  /*113f0*/  LOP3.LUT R5, R17, 0xffff0000, RZ, 0xc0, !PT ;  /* 0xffff000011057812 */ /* 0x000fc400078ec0ff */
[C---:B------:R-:W-:Y:S02]  /*11400*/  SHF.L.U32 R8, R16.reuse, 0x10, RZ ;  /* 0x0000001010087819 */ /* 0x040fe400000006ff */
        /* <DEDUP_REMOVED lines=35> */
.L_x_2599:
[----:B------:R-:W-:Y:S05]  /*11640*/  BSYNC B0 ;  /* 0x0000000000007941 */ /* 0x000fea0003800000 */
.L_x_2598:
[----:B-----5:R1:W-:Y:S02]  /*11650*/  STS.128 [R239+0x5800], R16 ;  /* 0x00580010ef007388 */ /* 0x0203e40000000c00 */
.L_x_2597:
[----:B------:R-:W-:Y:S05]  /*11660*/  BSYNC B1 ;  /* 0x0000000000017941 */ /* 0x000fea0003800000 */
.L_x_2596:
[----:B------:R-:W-:-:S13]  /*11670*/  ISETP.GE.AND P0, PT, R9, R6, PT ;  /* 0x000000060900720c */ /* 0x000fda0003f06270 */
        /* <DEDUP_REMOVED lines=48> */
.L_x_2601:
[----:B------:R-:W-:Y:S05]  /*11980*/  BSYNC B0 ;  /* 0x0000000000007941 */ /* 0x000fea0003800000 */
.L_x_2600:
[----:B-----5:R1:W-:Y:S01]  /*11990*/  STS.128 [R239+0x7800], R16 ;  /* 0x00780010ef007388 */ /* 0x0203e20000000c00 */
[----:B------:R-:W-:Y:S05]  /*119a0*/  BRA `(.L_x_2587) ;  /* 0x00006a7000007947 */ /* 0x000fea0003800000 */
.L_x_2538:
        /* <DEDUP_REMOVED lines=19> */
[----:B------:R-:W3:Y:S03]  /*11ae0*/  LD.E.128 R20, [R20.64] ;  /* 0x0000000614147980 */ /* 0x000ee6000c101d00 */
[----:B------:R-:W-:Y:S01]  /*11af0*/  LEA.HI.X R25, R5, R17, R4, 0x1, P0 ;  /* 0x0000001105197211 */ /* 0x000fe200000f0c04 */
[----:B------:R-:W-:Y:S01]  /*11b00*/  IMAD.MOV.U32 R4, RZ, RZ, RZ ;  /* 0x000000ffff047224 */ /* 0x000fe200078e00ff */
[----:B------:R-:W-:-:S04]  /*11b10*/  @P1 IADD3 R4, -R7, RZ, RZ ;  /* 0x000000ff07041210 */ /* 0x000fc80007ffe1ff */
[C---:B------:R-:W-:Y:S01]  /*11b20*/  IADD3 R5, P0, R4.reuse, R2, RZ ;  /* 0x0000000204057210 */ /* 0x040fe20007f1e0ff */
[----:B------:R-:W4:Y:S03]  /*11b30*/  LD.E.128 R24, [R24.64] ;  /* 0x0000000618187980 */ /* 0x000f26000c101d00 */
        /* <DEDUP_REMOVED lines=19> */
[----:B----4-:R-:W-:Y:S01]  /*11c70*/  IMAD.U32 R66, R24, 0x10000, RZ ;  /* 0x0001000018427824 */ /* 0x010fe200078e00ff */
[C---:B------:R-:W-:Y:S01]  /*11c80*/  SHF.L.U32 R23, R25.reuse, 0x10, RZ ;  /* 0x0000001019177819 */ /* 0x040fe200000006ff */
[----:B------:R-:W-:Y:S01]  /*11c90*/  IMAD.U32 R68, R26, 0x10000, RZ ;  /* 0x000100001a447824 */ /* 0x000fe200078e00ff */
        /* <DEDUP_REMOVED lines=15> */
[----:B--2---:R-:W-:Y:S01]  /*11d90*/  LOP3.LUT R24, R28, 0xffff0000, RZ, 0xc0, !PT ;  /* 0xffff00001c187812 */ /* 0x004fe200078ec0ff */
[----:B------:R-:W-:Y:S02]  /*11da0*/  FMUL.FTZ R21, R21, R25 ;  /* 0x0000001915157220 */ /* 0x000fe40000410000 */
[----:B------:R-:W-:Y:S01]  /*11db0*/  FMUL.FTZ R20, R20, R23 ;  /* 0x0000001714147220 */ /* 0x000fe20000410000 */
[----:B------:R-:W-:Y:S01]  /*11dc0*/  SHF.L.U32 R23, R29, 0x10, RZ ;  /* 0x000000101d177819 */ /* 0x000fe200000006ff */
[----:B------:R-:W-:Y:S01]  /*11dd0*/  FMUL.FTZ R67, R67, R27 ;  /* 0x0000001b43437220 */ /* 0x000fe20000410000 */
[----:B------:R-:W-:Y:S01]  /*11de0*/  LOP3.LUT R27, R30, 0xffff0000, RZ, 0xc0, !PT ;  /* 0xffff00001e1b7812 */ /* 0x000fe200078ec0ff */
        /* <DEDUP_REMOVED lines=18> */
[----:B------:R-:W-:Y:S01]  /*11f10*/  FFMA.FTZ R30, R32, R30, R67 ;  /* 0x0000001e201e7223 */ /* 0x000fe20000010043 */
[----:B------:R-:W-:Y:S01]  /*11f20*/  F2FP.BF16.PACK_AB R4, R4, R20 ;  /* 0x000000140404723e */ /* 0x000fe200000010ff */
[----:B------:R-:W-:Y:S02]  /*11f30*/  IMAD.MOV.U32 R32, RZ, RZ, R5 ;  /* 0x000000ffff207224 */ /* 0x000fe400078e0005 */
[----:B------:R-:W-:Y:S01]  /*11f40*/  IMAD.MOV.U32 R34, RZ, RZ, R22 ;  /* 0x000000ffff227224 */ /* 0x000fe200078e0016 */
[----:B------:R-:W-:Y:S02]  /*11f50*/  F2FP.BF16.PACK_AB R21, R30, R21 ;  /* 0x000000151e15723e */ /* 0x000fe400000010ff */
[----:B------:R-:W-:-:S02]  /*11f60*/  MOV R33, R4 ;  /* 0x0000000400217202 */ /* 0x000fc40000000f00 */
[----:B------:R-:W-:Y:S02]  /*11f70*/  MOV R35, R21 ;  /* 0x0000001500237202 */ /* 0x000fe40000000f00 */
.L_x_2607:
[----:B------:R-:W-:Y:S05]  /*11f80*/  BSYNC B0 ;  /* 0x0000000000007941 */ /* 0x000fea0003800000 */
.L_x_2606:
[----:B-----5:R3:W-:Y:S02]  /*11f90*/  STS.128 [R239], R32 ;  /* 0x00000020ef007388 */ /* 0x0207e40000000c00 */
.L_x_2605:
[----:B------:R-:W-:Y:S05]  /*11fa0*/  BSYNC B1 ;  /* 0x0000000000017941 */ /* 0x000fea0003800000 */
.L_x_2604:
        /* <DEDUP_REMOVED lines=91> */
.L_x_2611:
[----:B------:R-:W-:Y:S05]  /*12560*/  BSYNC B0 ;  /* 0x0000000000007941 */ /* 0x000fea0003800000 */
.L_x_2610:
[----:B-----5:R1:W-:Y:S02]  /*12570*/  STS.128 [R239+0x2000], R32 ;  /* 0x00200020ef007388 */ /* 0x0203e40000000c00 */
.L_x_2609:
[----:B------:R-:W-:Y:S05]  /*12580*/  BSYNC B1 ;  /* 0x0000000000017941 */ /* 0x000fea0003800000 */
.L_x_2608:
        /* <DEDUP_REMOVED lines=17> */
[----:B------:R-:W3:Y:S03]  /*126a0*/  LD.E.128 R20, [R20.64+0x100] ;  /* 0x0001000614147980 */ /* 0x000ee6000c101d00 */
[----:B------:R-:W-:Y:S01]  /*126b0*/  LEA.HI.X R25, R5, R17, R4, 0x1, P0 ;  /* 0x0000001105197211 */ /* 0x000fe200000f0c04 */
[----:B------:R-:W-:Y:S01]  /*126c0*/  IMAD.MOV.U32 R4, RZ, RZ, RZ ;  /* 0x000000ffff047224 */ /* 0x000fe200078e00ff */
[----:B------:R-:W-:-:S04]  /*126d0*/  @P1 IADD3 R4, -R7, RZ, RZ ;  /* 0x000000ff07041210 */ /* 0x000fc80007ffe1ff */
[C---:B------:R-:W-:Y:S01]  /*126e0*/  IADD3 R5, P0, R4.reuse, R2, RZ ;  /* 0x0000000204057210 */ /* 0x040fe20007f1e0ff */
[----:B--2---:R-:W2:Y:S03]  /*126f0*/  LD.E.128 R24, [R24.64+0x100] ;  /* 0x0001000618187980 */ /* 0x004ea6000c101d00 */
        /* <DEDUP_REMOVED lines=68> */
.L_x_2615:
[----:B------:R-:W-:Y:S05]  /*12b40*/  BSYNC B0 ;  /* 0x0000000000007941 */ /* 0x000fea0003800000 */
.L_x_2614:
[----:B-----5:R3:W-:Y:S02]  /*12b50*/  STS.128 [R239+0x4000], R32 ;  /* 0x00400020ef007388 */ /* 0x0207e40000000c00 */
.L_x_2613:
[----:B------:R-:W-:Y:S05]  /*12b60*/  BSYNC B1 ;  /* 0x0000000000017941 */ /* 0x000fea0003800000 */
.L_x_2612:
        /* <DEDUP_REMOVED lines=40> */
[----:B-1----:R-:W-:Y:S01]  /*12df0*/  LOP3.LUT R65, R23, 0xffff0000, RZ, 0xc0, !PT ;  /* 0xffff000017417812 */ /* 0x002fe200078ec0ff */
        /* <DEDUP_REMOVED lines=49> */
.L_x_2617:
[----:B------:R-:W-:Y:S05]  /*13110*/  BSYNC B0 ;  /* 0x0000000000007941 */ /* 0x000fea0003800000 */
.L_x_2616:
[----:B-----5:R3:W-:Y:S02]  /*13120*/  STS.128 [R239+0x6000], R32 ;  /* 0x00600020ef007388 */ /* 0x0207e40000000c00 */
.L_x_2603:
[----:B------:R-:W-:Y:S05]  /*13130*/  BSYNC B2 ;  /* 0x0000000000027941 */ /* 0x000fea0003800000 */
.L_x_2602:
        /* <DEDUP_REMOVED lines=13> */
[-C--:B------:R-:W-:Y:S01]  /*13210*/  ISETP.GE.AND P0, PT, R18, R7.reuse, PT ;  /* 0x000000071200720c */ /* 0x080fe20003f06270 */
[----:B------:R-:W-:Y:S01]  /*13220*/  IMAD.MOV.U32 R21, RZ, RZ, RZ ;  /* 0x000000ffff157224 */ /* 0x000fe200078e00ff */
[C---:B------:R-:W-:Y:S02]  /*13230*/  IADD3 R5, P1, R15.reuse, R2, RZ ;  /* 0x000000020f057210 */ /* 0x040fe40007f3e0ff */
[----:B------:R-:W-:Y:S02]  /*13240*/  MOV R20, R7 ;  /* 0x0000000700147202 */ /* 0x000fe40000000f00 */
[----:B------:R-:W-:-:S07]  /*13250*/  LEA.HI.X.SX32 R4, R15, R3, 0x1, P1 ;  /* 0x000000030f047211 */ /* 0x000fce00008f0eff */
[--C-:B------:R-:W-:Y:S02]  /*13260*/  @P0 IMAD.MOV R21, RZ, RZ, -R7.reuse ;  /* 0x000000ffff150224 */ /* 0x100fe400078e0a07 */
[----:B------:R-:W-:Y:S02]  /*13270*/  IMAD.MOV.U32 R28, RZ, RZ, RZ ;  /* 0x000000ffff1c7224 */ /* 0x000fe400078e00ff */
[----:B------:R-:W-:Y:S01]  /*13280*/  @P0 IMAD.MOV R20, RZ, RZ, -R7 ;  /* 0x000000ffff140224 */ /* 0x000fe200078e0a07 */
[----:B------:R-:W-:-:S04]  /*13290*/  IADD3 R22, P1, R21, R5, RZ ;  /* 0x0000000515167210 */ /* 0x000fc80007f3e0ff */
[----:B------:R-:W-:Y:S02]  /*132a0*/  LEA.HI.X.SX32 R21, R21, R4, 0x1, P1 ;  /* 0x0000000415157211 */ /* 0x000fe400008f0eff */
[C---:B------:R-:W-:Y:S02]  /*132b0*/  LEA R24, P1, R22.reuse, R16, 0x1 ;  /* 0x0000001016187211 */ /* 0x040fe400078208ff */
[----:B------:R-:W-:Y:S02]  /*132c0*/  @P0 IADD3 R28, -R7, RZ, RZ ;  /* 0x000000ff071c0210 */ /* 0x000fe40007ffe1ff */
[----:B------:R-:W-:Y:S01]  /*132d0*/  LEA.HI.X R25, R22, R17, R21, 0x1, P1 ;  /* 0x0000001116197211 */ /* 0x000fe200008f0c15 */
[----:B------:R-:W-:Y:S01]  /*132e0*/  IMAD.WIDE R20, R20, 0x2, R46 ;  /* 0x0000000214147825 */ /* 0x000fe200078e022e */
[----:B------:R-:W-:-:S04]  /*132f0*/  IADD3 R5, P1, R28, R5, RZ ;  /* 0x000000051c057210 */ /* 0x000fc80007f3e0ff */
[----:B------:R-:W3:Y:S01]  /*13300*/  LD.E.128 R24, [R24.64] ;  /* 0x0000000618187980 */ /* 0x000ee2000c101d00 */
[----:B------:R-:W-:Y:S02]  /*13310*/  LEA.HI.X.SX32 R4, R28, R4, 0x1, P1 ;  /* 0x000000041c047211 */ /* 0x000fe400008f0eff */
[C---:B------:R-:W-:Y:S01]  /*13320*/  LEA R28, P1, R5.reuse, R36, 0x1 ;  /* 0x00000024051c7211 */ /* 0x040fe200078208ff */
[----:B--2---:R-:W2:Y:S03]  /*13330*/  LD.E.128 R20, [R20.64] ;  /* 0x0000000614147980 */ /* 0x004ea6000c101d00 */
[----:B------:R-:W-:-:S06]  /*13340*/  LEA.HI.X R29, R5, R37, R4, 0x1, P1 ;  /* 0x00000025051d7211 */ /* 0x000fcc00008f0c04 */
[----:B----4-:R-:W4:Y:S01]  /*13350*/  LD.E.128 R28, [R28.64] ;  /* 0x000000061c1c7980 */ /* 0x010f22000c101d00 */
[C---:B-----5:R-:W-:Y:S01]  /*13360*/  IMAD.U32 R38, R32.reuse, 0x10000, RZ ;  /* 0x0001000020267824 */ /* 0x060fe200078e00ff */
[----:B------:R-:W-:Y:S01]  /*13370*/  LOP3.LUT R5, R32, 0xffff0000, RZ, 0xc0, !PT ;  /* 0xffff000020057812 */ /* 0x000fe200078ec0ff */
[C---:B------:R-:W-:Y:S01]  /*13380*/  IMAD.U32 R61, R33.reuse, 0x10000, RZ ;  /* 0x00010000213d7824 */ /* 0x040fe200078e00ff */
[----:B------:R-:W-:Y:S01]  /*13390*/  LOP3.LUT R4, R33, 0xffff0000, RZ, 0xc0, !PT ;  /* 0xffff000021047812 */ /* 0x000fe200078ec0ff */
[C---:B------:R-:W-:Y:S01]  /*133a0*/  IMAD.U32 R62, R35.reuse, 0x10000, RZ ;  /* 0x00010000233e7824 */ /* 0x040fe200078e00ff */
[C---:B------:R-:W-:Y:S02]  /*133b0*/  SHF.L.U32 R60, R34.reuse, 0x10, RZ ;  /* 0x00000010223c7819 */ /* 0x040fe400000006ff */
[----:B------:R-:W-:Y:S02]  /*133c0*/  LOP3.LUT R33, R34, 0xffff0000, RZ, 0xc0, !PT ;  /* 0xffff000022217812 */ /* 0x000fe400078ec0ff */
[----:B------:R-:W-:Y:S01]  /*133d0*/  LOP3.LUT R32, R35, 0xffff0000, RZ, 0xc0, !PT ;  /* 0xffff000023207812 */ /* 0x000fe200078ec0ff */
[C---:B---3--:R-:W-:Y:S01]  /*133e0*/  IMAD.U32 R35, R24.reuse, 0x10000, RZ ;  /* 0x0001000018237824 */ /* 0x048fe200078e00ff */
[----:B------:R-:W-:Y:S01]  /*133f0*/  LOP3.LUT R34, R24, 0xffff0000, RZ, 0xc0, !PT ;  /* 0xffff000018227812 */ /* 0x000fe200078ec0ff */
[----:B------:R-:W-:Y:S01]  /*13400*/  IMAD.U32 R63, R26, 0x10000, RZ ;  /* 0x000100001a3f7824 */ /* 0x000fe200078e00ff */
[C---:B------:R-:W-:Y:S01]  /*13410*/  SHF.L.U32 R24, R25.reuse, 0x10, RZ ;  /* 0x0000001019187819 */ /* 0x040fe200000006ff */
[----:B--2---:R-:W-:Y:S01]  /*13420*/  IMAD.U32 R66, R20, 0x10000, RZ ;  /* 0x0001000014427824 */ /* 0x004fe200078e00ff */
[----:B------:R-:W-:Y:S01]  /*13430*/  LOP3.LUT R64, R25, 0xffff0000, RZ, 0xc0, !PT ;  /* 0xffff000019407812 */ /* 0x000fe200078ec0ff */
[----:B------:R-:W-:Y:S01]  /*13440*/  IMAD.U32 R67, R22, 0x10000, RZ ;  /* 0x0001000016437824 */ /* 0x000fe200078e00ff */
        /* <DEDUP_REMOVED lines=17> */
[----:B------:R-:W-:Y:S01]  /*13560*/  FMUL.FTZ R65, R65, R34 ;  /* 0x0000002241417220 */ /* 0x000fe20000410000 */
[C---:B----4-:R-:W-:Y:S01]  /*13570*/  LOP3.LUT R34, R29.reuse, 0xffff0000, RZ, 0xc0, !PT ;  /* 0xffff00001d227812 */ /* 0x050fe200078ec0ff */
[----:B------:R-:W-:Y:S01]  /*13580*/  FMUL.FTZ R20, R20, R24 ;  /* 0x0000001814147220 */ /* 0x000fe20000410000 */
[----:B------:R-:W-:Y:S01]  /*13590*/  SHF.L.U32 R24, R29, 0x10, RZ ;  /* 0x000000101d187819 */ /* 0x000fe200000006ff */
[----:B------:R-:W-:-:S02]  /*135a0*/  FMUL.FTZ R22, R22, R26 ;  /* 0x0000001a16167220 */ /* 0x000fc40000410000 */
[----:B------:R-:W-:Y:S01]  /*135b0*/  FMUL.FTZ R21, R21, R25 ;  /* 0x0000001915157220 */ /* 0x000fe20000410000 */
[C---:B------:R-:W-:Y:S01]  /*135c0*/  LOP3.LUT R25, R28.reuse, 0xffff0000, RZ, 0xc0, !PT ;  /* 0xffff00001c197812 */ /* 0x040fe200078ec0ff */
[----:B------:R-:W-:Y:S01]  /*135d0*/  IMAD.U32 R26, R28, 0x10000, RZ ;  /* 0x000100001c1a7824 */ /* 0x000fe200078e00ff */
[C---:B------:R-:W-:Y:S01]  /*135e0*/  LOP3.LUT R28, R30.reuse, 0xffff0000, RZ, 0xc0, !PT ;  /* 0xffff00001e1c7812 */ /* 0x040fe200078ec0ff */
[----:B------:R-:W-:Y:S01]  /*135f0*/  FMUL.FTZ R23, R23, R27 ;  /* 0x0000001b17177220 */ /* 0x000fe20000410000 */
[C---:B------:R-:W-:Y:S01]  /*13600*/  SHF.L.U32 R27, R31.reuse, 0x10, RZ ;  /* 0x000000101f1b7819 */ /* 0x040fe200000006ff */
[----:B------:R-:W-:Y:S01]  /*13610*/  IMAD.U32 R29, R30, 0x10000, RZ ;  /* 0x000100001e1d7824 */ /* 0x000fe200078e00ff */
[----:B------:R-:W-:Y:S01]  /*13620*/  LOP3.LUT R30, R31, 0xffff0000, RZ, 0xc0, !PT ;  /* 0xffff00001f1e7812 */ /* 0x000fe200078ec0ff */
[----:B------:R-:W-:Y:S02]  /*13630*/  FMUL.FTZ R66, R66, R35 ;  /* 0x0000002342427220 */ /* 0x000fe40000410000 */
        /* <DEDUP_REMOVED lines=18> */
.L_x_2623:
[----:B------:R-:W-:Y:S05]  /*13760*/  BSYNC B0 ;  /* 0x0000000000007941 */ /* 0x000fea0003800000 */
.L_x_2622:
[----:B-----5:R3:W-:Y:S02]  /*13770*/  STS.128 [R239+0x800], R32 ;  /* 0x00080020ef007388 */ /* 0x0207e40000000c00 */
.L_x_2621:
[----:B------:R-:W-:Y:S05]  /*13780*/  BSYNC B1 ;  /* 0x0000000000017941 */ /* 0x000fea0003800000 */
.L_x_2620:
        /* <DEDUP_REMOVED lines=8> */
[-C--:B------:R-:W-:Y:S01]  /*13810*/  ISETP.GE.AND P0, PT, R13, R7.reuse, PT ;  /* 0x000000070d00720c */ /* 0x080fe20003f06270 */
[----:B------:R-:W-:Y:S01]  /*13820*/  IMAD.MOV.U32 R21, RZ, RZ, RZ ;  /* 0x000000ffff157224 */ /* 0x000fe200078e00ff */
[----:B------:R-:W-:Y:S02]  /*13830*/  IADD3 R4, R15, 0x40, RZ ;  /* 0x000000400f047810 */ /* 0x000fe40007ffe0ff */
[----:B------:R-:W-:Y:S02]  /*13840*/  MOV R20, R7 ;  /* 0x0000000700147202 */ /* 0x000fe40000000f00 */
[----:B------:R-:W-:-:S04]  /*13850*/  IADD3 R5, P1, R4, R2, RZ ;  /* 0x0000000204057210 */ /* 0x000fc80007f3e0ff */
[----:B------:R-:W-:-:S03]  /*13860*/  LEA.HI.X.SX32 R4, R4, R3, 0x1, P1 ;  /* 0x0000000304047211 */ /* 0x000fc600008f0eff */
        /* <DEDUP_REMOVED lines=13> */
[----:B--2---:R-:W2:Y:S03]  /*13940*/  LD.E.128 R20, [R20.64+0x80] ;  /* 0x0000800614147980 */ /* 0x004ea6000c101d00 */
        /* <DEDUP_REMOVED lines=66> */
.L_x_2627:
[----:B------:R-:W-:Y:S05]  /*13d70*/  BSYNC B0 ;  /* 0x0000000000007941 */ /* 0x000fea0003800000 */
.L_x_2626:
[----:B-----5:R3:W-:Y:S02]  /*13d80*/  STS.128 [R239+0x2800], R32 ;  /* 0x00280020ef007388 */ /* 0x0207e40000000c00 */
.L_x_2625:
[----:B------:R-:W-:Y:S05]  /*13d90*/  BSYNC B1 ;  /* 0x0000000000017941 */ /* 0x000fea0003800000 */
.L_x_2624:
        /* <DEDUP_REMOVED lines=94> */
.L_x_2631:
[----:B------:R-:W-:Y:S05]  /*14380*/  BSYNC B0 ;  /* 0x0000000000007941 */ /* 0x000fea0003800000 */
.L_x_2630:
[----:B-----5:R3:W-:Y:S02]  /*14390*/  STS.128 [R239+0x4800], R32 ;  /* 0x00480020ef007388 */ /* 0x0207e40000000c00 */
.L_x_2629:
[----:B------:R-:W-:Y:S05]  /*143a0*/  BSYNC B1 ;  /* 0x0000000000017941 */ /* 0x000fea0003800000 */
.L_x_2628:
[----:B------:R-:W-:-:S13]  /*143b0*/  ISETP.GE.AND P0, PT, R9, R6, PT ;  /* 0x000000060900720c */ /* 0x000fda0003f06270 */
[----:B------:R1:W-:Y:S01]  /*143c0*/  @P0 STS.128 [R239+0x6800], RZ ;  /* 0x006800ffef000388 */ /* 0x0003e20000000c00 */
[----:B------:R-:W-:Y:S05]  /*143d0*/  @P0 BRA `(.L_x_2619) ;  /* 0x000005c000000947 */ /* 0x000fea0003800000 */
[----:B------:R1:W5:Y:S01]  /*143e0*/  LD.E.128 R20, [R46.64+0x180] ;  /* 0x000180062e147980 */ /* 0x000362000c101d00 */
        /* <DEDUP_REMOVED lines=10> */
[----:B------:R-:W-:-:S03]  /*14490*/  @P0 IMAD.MOV R15, RZ, RZ, -R7 ;  /* 0x000000ffff0f0224 */ /* 0x000fc600078e0a07 */
[----:B------:R-:W-:Y:S01]  /*144a0*/  IADD3 R25, P1, R24, R5, RZ ;  /* 0x0000000518197210 */ /* 0x000fe20007f3e0ff */
[----:B------:R-:W-:-:S03]  /*144b0*/  IMAD.WIDE R28, R15, 0x2, R46 ;  /* 0x000000020f1c7825 */ /* 0x000fc600078e022e */
[----:B------:R-:W-:Y:S01]  /*144c0*/  LEA.HI.X.SX32 R24, R24, R4, 0x1, P1 ;  /* 0x0000000418187211 */ /* 0x000fe200008f0eff */
[----:B------:R-:W-:Y:S01]  /*144d0*/  IMAD.MOV.U32 R15, RZ, RZ, RZ ;  /* 0x000000ffff0f7224 */ /* 0x000fe200078e00ff */
[----:B------:R-:W-:Y:S01]  /*144e0*/  LEA R26, P1, R25, R16, 0x1 ;  /* 0x00000010191a7211 */ /* 0x000fe200078208ff */
[----:B--2---:R-:W2:Y:S01]  /*144f0*/  LD.E.128 R28, [R28.64+0x180] ;  /* 0x000180061c1c7980 */ /* 0x004ea2000c101d00 */
[----:B------:R-:W-:Y:S02]  /*14500*/  @P0 IADD3 R15, -R7, RZ, RZ ;  /* 0x000000ff070f0210 */ /* 0x000fe40007ffe1ff */
[----:B------:R-:W-:Y:S02]  /*14510*/  LEA.HI.X R27, R25, R17, R24, 0x1, P1 ;  /* 0x00000011191b7211 */ /* 0x000fe400008f0c18 */
[----:B------:R-:W-:-:S04]  /*14520*/  IADD3 R5, P1, R15, R5, RZ ;  /* 0x000000050f057210 */ /* 0x000fc80007f3e0ff */
[----:B---3--:R-:W3:Y:S01]  /*14530*/  LD.E.128 R24, [R26.64] ;  /* 0x000000061a187980 */ /* 0x008ee2000c101d00 */
[----:B------:R-:W-:Y:S02]  /*14540*/  LEA.HI.X.SX32 R4, R15, R4, 0x1, P1 ;  /* 0x000000040f047211 */ /* 0x000fe400008f0eff */
[----:B-1----:R-:W-:-:S04]  /*14550*/  LEA R32, P1, R5, R36, 0x1 ;  /* 0x0000002405207211 */ /* 0x002fc800078208ff */
        /* <DEDUP_REMOVED lines=10> */
[----:B--2---:R-:W-:Y:S01]  /*14600*/  IMAD.U32 R63, R28, 0x10000, RZ ;  /* 0x000100001c3f7824 */ /* 0x004fe200078e00ff */
[----:B------:R-:W-:Y:S01]  /*14610*/  LOP3.LUT R65, R29, 0xffff0000, RZ, 0xc0, !PT ;  /* 0xffff00001d417812 */ /* 0x000fe200078ec0ff */
[----:B------:R-:W-:Y:S01]  /*14620*/  IMAD.U32 R64, R30, 0x10000, RZ ;  /* 0x000100001e407824 */ /* 0x000fe200078e00ff */
[----:B------:R-:W-:Y:S01]  /*14630*/  LOP3.LUT R28, R28, 0xffff0000, RZ, 0xc0, !PT ;  /* 0xffff00001c1c7812 */ /* 0x000fe200078ec0ff */
[C---:B---3--:R-:W-:Y:S01]  /*14640*/  IMAD.U32 R47, R24.reuse, 0x10000, RZ ;  /* 0x00010000182f7824 */ /* 0x048fe200078e00ff */
[----:B------:R-:W-:Y:S01]  /*14650*/  LOP3.LUT R23, R24, 0xffff0000, RZ, 0xc0, !PT ;  /* 0xffff000018177812 */ /* 0x000fe200078ec0ff */
[----:B------:R-:W-:Y:S01]  /*14660*/  IMAD.U32 R61, R26, 0x10000, RZ ;  /* 0x000100001a3d7824 */ /* 0x000fe200078e00ff */
[----:B------:R-:W-:-:S02]  /*14670*/  SHF.L.U32 R22, R25, 0x10, RZ ;  /* 0x0000001019167819 */ /* 0x000fc400000006ff */
[----:B------:R-:W-:Y:S02]  /*14680*/  LOP3.LUT R62, R25, 0xffff0000, RZ, 0xc0, !PT ;  /* 0xffff0000193e7812 */ /* 0x000fe400078ec0ff */
[----:B------:R-:W-:Y:S02]  /*14690*/  LOP3.LUT R25, R26, 0xffff0000, RZ, 0xc0, !PT ;  /* 0xffff00001a197812 */ /* 0x000fe400078ec0ff */
[C---:B------:R-:W-:Y:S02]  /*146a0*/  SHF.L.U32 R24, R27.reuse, 0x10, RZ ;  /* 0x000000101b187819 */ /* 0x040fe400000006ff */
[----:B------:R-:W-:Y:S02]  /*146b0*/  LOP3.LUT R26, R27, 0xffff0000, RZ, 0xc0, !PT ;  /* 0xffff00001b1a7812 */ /* 0x000fe400078ec0ff */
[----:B------:R-:W-:Y:S01]  /*146c0*/  SHF.L.U32 R27, R29, 0x10, RZ ;  /* 0x000000101d1b7819 */ /* 0x000fe200000006ff */
[----:B------:R-:W-:Y:S01]  /*146d0*/  @!P0 FADD.FTZ R23, -R23, -RZ ;  /* 0x800000ff17178221 */ /* 0x000fe20000010100 */
[C---:B------:R-:W-:Y:S01]  /*146e0*/  SHF.L.U32 R29, R31.reuse, 0x10, RZ ;  /* 0x000000101f1d7819 */ /* 0x040fe200000006ff */
[----:B------:R-:W-:Y:S01]  /*146f0*/  @!P0 FADD.FTZ R24, -R24, -RZ ;  /* 0x800000ff18188221 */ /* 0x000fe20000010100 */
[----:B------:R-:W-:Y:S01]  /*14700*/  LOP3.LUT R31, R31, 0xffff0000, RZ, 0xc0, !PT ;  /* 0xffff00001f1f7812 */ /* 0x000fe200078ec0ff */
[----:B------:R-:W-:Y:S01]  /*14710*/  @!P0 FADD.FTZ R22, -R22, -RZ ;  /* 0x800000ff16168221 */ /* 0x000fe20000010100 */
[----:B------:R-:W-:Y:S01]  /*14720*/  LOP3.LUT R30, R30, 0xffff0000, RZ, 0xc0, !PT ;  /* 0xffff00001e1e7812 */ /* 0x000fe200078ec0ff */
[----:B------:R-:W-:-:S02]  /*14730*/  @!P0 FADD.FTZ R26, -R26, -RZ ;  /* 0x800000ff1a1a8221 */ /* 0x000fc40000010100 */
[----:B------:R-:W-:Y:S02]  /*14740*/  @!P0 FADD.FTZ R25, -R25, -RZ ;  /* 0x800000ff19198221 */ /* 0x000fe40000010100 */
[----:B------:R-:W-:Y:S02]  /*14750*/  @!P0 FADD.FTZ R47, -R47, -RZ ;  /* 0x800000ff2f2f8221 */ /* 0x000fe40000010100 */
[----:B------:R-:W-:Y:S02]  /*14760*/  @!P0 FADD.FTZ R61, -R61, -RZ ;  /* 0x800000ff3d3d8221 */ /* 0x000fe40000010100 */
[----:B------:R-:W-:Y:S02]  /*14770*/  @!P0 FADD.FTZ R62, -R62, -RZ ;  /* 0x800000ff3e3e8221 */ /* 0x000fe40000010100 */
[----:B------:R-:W-:Y:S01]  /*14780*/  FMUL.FTZ R28, R28, R23 ;  /* 0x000000171c1c7220 */ /* 0x000fe20000410000 */
[----:B----4-:R-:W-:Y:S01]  /*14790*/  LOP3.LUT R23, R32, 0xffff0000, RZ, 0xc0, !PT ;  /* 0xffff000020177812 */ /* 0x010fe200078ec0ff */
[----:B------:R-:W-:-:S02]  /*147a0*/  FMUL.FTZ R29, R29, R24 ;  /* 0x000000181d1d7220 */ /* 0x000fc40000410000 */
        /* <DEDUP_REMOVED lines=19> */
[----:B------:R-:W-:Y:S02]  /*148e0*/  FFMA.FTZ R25, R60, R25, R29 ;  /* 0x000000193c197223 */ /* 0x000fe4000001001d */
[----:B------:R-:W-:Y:S01]  /*148f0*/  FFMA.FTZ R20, R20, R34, R31 ;  /* 0x0000002214147223 */ /* 0x000fe2000001001f */
[----:B------:R-:W-:Y:S02]  /*14900*/  F2FP.BF16.PACK_AB R5, R5, R15 ;  /* 0x0000000f0505723e */ /* 0x000fe400000010ff */
[----:B------:R-:W-:Y:S02]  /*14910*/  F2FP.BF16.PACK_AB R32, R21, R32 ;  /* 0x000000201520723e */ /* 0x000fe400000010ff */
[----:B------:R-:W-:-:S02]  /*14920*/  F2FP.BF16.PACK_AB R4, R4, R22 ;  /* 0x000000160404723e */ /* 0x000fc400000010ff */
[----:B------:R-:W-:Y:S01]  /*14930*/  F2FP.BF16.PACK_AB R25, R20, R25 ;  /* 0x000000191419723e */ /* 0x000fe200000010ff */
[----:B------:R-:W-:Y:S01]  /*14940*/  IMAD.MOV.U32 R20, RZ, RZ, R5 ;  /* 0x000000ffff147224 */ /* 0x000fe200078e0005 */
[----:B------:R-:W-:Y:S01]  /*14950*/  MOV R21, R4 ;  /* 0x0000000400157202 */ /* 0x000fe20000000f00 */
[----:B------:R-:W-:Y:S01]  /*14960*/  IMAD.MOV.U32 R22, RZ, RZ, R32 ;  /* 0x000000ffff167224 */ /* 0x000fe200078e0020 */
[----:B------:R-:W-:Y:S02]  /*14970*/  MOV R23, R25 ;  /* 0x0000001900177202 */ /* 0x000fe40000000f00 */
.L_x_2633:
[----:B------:R-:W-:Y:S05]  /*14980*/  BSYNC B0 ;  /* 0x0000000000007941 */ /* 0x000fea0003800000 */
.L_x_2632:
[----:B-----5:R1:W-:Y:S02]  /*14990*/  STS.128 [R239+0x6800], R20 ;  /* 0x00680014ef007388 */ /* 0x0203e40000000c00 */
.L_x_2619:
[----:B------:R-:W-:Y:S05]  /*149a0*/  BSYNC B2 ;  /* 0x0000000000027941 */ /* 0x000fea0003800000 */
.L_x_2618:
        /* <DEDUP_REMOVED lines=14> */
[----:B------:R-:W-:Y:S02]  /*14a90*/  IMAD.SHL.U32 R4, R7, 0x20, RZ ;  /* 0x0000002007047824 */ /* 0x000fe400078e00ff */
[----:B------:R-:W-:Y:S02]  /*14aa0*/  IMAD.MOV.U32 R21, RZ, RZ, RZ ;  /* 0x000000ffff157224 */ /* 0x000fe400078e00ff */
[----:B------:R-:W-:Y:S01]  /*14ab0*/  IMAD.MOV.U32 R20, RZ, RZ, R7 ;  /* 0x000000ffff147224 */ /* 0x000fe200078e0007 */
[----:B------:R-:W-:-:S04]  /*14ac0*/  IADD3 R5, P1, R4, R2, RZ ;  /* 0x0000000204057210 */ /* 0x000fc80007f3e0ff */
[----:B------:R-:W-:-:S03]  /*14ad0*/  LEA.HI.X.SX32 R4, R4, R3, 0x1, P1 ;  /* 0x0000000304047211 */ /* 0x000fc600008f0eff */
[----:B------:R-:W-:Y:S01]  /*14ae0*/  @P0 IADD3 R21, -R7, RZ, RZ ;  /* 0x000000ff07150210 */ /* 0x000fe20007ffe1ff */
[----:B------:R-:W-:-:S03]  /*14af0*/  @P0 IMAD.MOV R20, RZ, RZ, -R7 ;  /* 0x000000ffff140224 */ /* 0x000fc600078e0a07 */
[C---:B------:R-:W-:Y:S02]  /*14b00*/  IADD3 R22, P1, R21.reuse, R5, RZ ;  /* 0x0000000515167210 */ /* 0x040fe40007f3e0ff */
[----:B------:R-:W-:Y:S02]  /*14b10*/  MOV R28, RZ ;  /* 0x000000ff001c7202 */ /* 0x000fe40000000f00 */
[----:B------:R-:W-:Y:S02]  /*14b20*/  LEA.HI.X.SX32 R21, R21, R4, 0x1, P1 ;  /* 0x0000000415157211 */ /* 0x000fe400008f0eff */
[----:B------:R-:W-:Y:S01]  /*14b30*/  LEA R24, P1, R22, R16, 0x1 ;  /* 0x0000001016187211 */ /* 0x000fe200078208ff */
[----:B------:R-:W-:-:S03]  /*14b40*/  @P0 IMAD.MOV R28, RZ, RZ, -R7 ;  /* 0x000000ffff1c0224 */ /* 0x000fc600078e0a07 */
        /* <DEDUP_REMOVED lines=73> */
.L_x_2639:
[----:B------:R-:W-:Y:S05]  /*14fe0*/  BSYNC B0 ;  /* 0x0000000000007941 */ /* 0x000fea0003800000 */
.L_x_2638:
[----:B-----5:R3:W-:Y:S02]  /*14ff0*/  STS.128 [R239+0x1000], R32 ;  /* 0x00100020ef007388 */ /* 0x0207e40000000c00 */
.L_x_2637:
[----:B------:R-:W-:Y:S05]  /*15000*/  BSYNC B1 ;  /* 0x0000000000017941 */ /* 0x000fea0003800000 */
.L_x_2636:
        /* <DEDUP_REMOVED lines=10> */
[----:B------:R-:W-:Y:S02]  /*150b0*/  LEA R4, R7, 0x40, 0x5 ;  /* 0x0000004007047811 */ /* 0x000fe400078e28ff */
        /* <DEDUP_REMOVED lines=83> */
.L_x_2643:
[----:B------:R-:W-:Y:S05]  /*155f0*/  BSYNC B0 ;  /* 0x0000000000007941 */ /* 0x000fea0003800000 */
.L_x_2642:
[----:B-----5:R3:W-:Y:S02]  /*15600*/  STS.128 [R239+0x3000], R32 ;  /* 0x00300020ef007388 */ /* 0x0207e40000000c00 */
.L_x_2641:
[----:B------:R-:W-:Y:S05]  /*15610*/  BSYNC B1 ;  /* 0x0000000000017941 */ /* 0x000fea0003800000 */
.L_x_2640:
        /* <DEDUP_REMOVED lines=94> */
.L_x_2647:
[----:B------:R-:W-:Y:S05]  /*15c00*/  BSYNC B0 ;  /* 0x0000000000007941 */ /* 0x000fea0003800000 */
.L_x_2646:
[----:B-----5:R3:W-:Y:S02]  /*15c10*/  STS.128 [R239+0x5000], R32 ;  /* 0x00500020ef007388 */ /* 0x0207e40000000c00 */
.L_x_2645:
[----:B------:R-:W-:Y:S05]  /*15c20*/  BSYNC B1 ;  /* 0x0000000000017941 */ /* 0x000fea0003800000 */
.L_x_2644:
        /* <DEDUP_REMOVED lines=8> */
[----:B-1----:R-:W-:Y:S01]  /*15cb0*/  IMAD.MOV.U32 R20, RZ, RZ, RZ ;  /* 0x000000ffff147224 */ /* 0x002fe200078e00ff */
[----:B------:R-:W-:Y:S02]  /*15cc0*/  LEA R4, R7, 0xc0, 0x5 ;  /* 0x000000c007047811 */ /* 0x000fe400078e28ff */
[----:B------:R-:W-:Y:S02]  /*15cd0*/  MOV R28, R7 ;  /* 0x00000007001c7202 */ /* 0x000fe40000000f00 */
[----:B------:R-:W-:-:S04]  /*15ce0*/  IADD3 R5, P1, R4, R2, RZ ;  /* 0x0000000204057210 */ /* 0x000fc80007f3e0ff */
[----:B------:R-:W-:-:S03]  /*15cf0*/  LEA.HI.X.SX32 R4, R4, R3, 0x1, P1 ;  /* 0x0000000304047211 */ /* 0x000fc600008f0eff */
[--C-:B------:R-:W-:Y:S02]  /*15d00*/  @P0 IMAD.MOV R20, RZ, RZ, -R7.reuse ;  /* 0x000000ffff140224 */ /* 0x100fe400078e0a07 */
[----:B---3--:R-:W-:Y:S02]  /*15d10*/  IMAD.MOV.U32 R32, RZ, RZ, RZ ;  /* 0x000000ffff207224 */ /* 0x008fe400078e00ff */
[----:B------:R-:W-:Y:S01]  /*15d20*/  @P0 IMAD.MOV R28, RZ, RZ, -R7 ;  /* 0x000000ffff1c0224 */ /* 0x000fe200078e0a07 */
[----:B------:R-:W-:-:S04]  /*15d30*/  IADD3 R21, P1, R20, R5, RZ ;  /* 0x0000000514157210 */ /* 0x000fc80007f3e0ff */
[----:B------:R-:W-:Y:S02]  /*15d40*/  LEA.HI.X.SX32 R20, R20, R4, 0x1, P1 ;  /* 0x0000000414147211 */ /* 0x000fe400008f0eff */
[----:B------:R-:W-:Y:S02]  /*15d50*/  LEA R22, P1, R21, R16, 0x1 ;  /* 0x0000001015167211 */ /* 0x000fe400078208ff */
[----:B------:R-:W-:Y:S02]  /*15d60*/  @P0 IADD3 R32, -R7, RZ, RZ ;  /* 0x000000ff07200210 */ /* 0x000fe40007ffe1ff */
[----:B------:R-:W-:Y:S02]  /*15d70*/  LEA.HI.X R23, R21, R17, R20, 0x1, P1 ;  /* 0x0000001115177211 */ /* 0x000fe400008f0c14 */
[----:B------:R-:W-:Y:S01]  /*15d80*/  IADD3 R5, P1, R32, R5, RZ ;  /* 0x0000000520057210 */ /* 0x000fe20007f3e0ff */
[----:B------:R-:W-:-:S03]  /*15d90*/  IMAD.WIDE R28, R28, 0x2, R44 ;  /* 0x000000021c1c7825 */ /* 0x000fc600078e022c */
        /* <DEDUP_REMOVED lines=39> */
[----:B----4-:R-:W-:Y:S01]  /*16010*/  LOP3.LUT R26, R34, 0xffff0000, RZ, 0xc0, !PT ;  /* 0xffff0000221a7812 */ /* 0x010fe200078ec0ff */
[----:B------:R-:W-:-:S02]  /*16020*/  FMUL.FTZ R62, R62, R27 ;  /* 0x0000001b3e3e7220 */ /* 0x000fc40000410000 */
[----:B------:R-:W-:Y:S02]  /*16030*/  FMUL.FTZ R30, R30, R22 ;  /* 0x000000161e1e7220 */ /* 0x000fe40000410000 */
[----:B------:R-:W-:Y:S01]  /*16040*/  FMUL.FTZ R29, R29, R21 ;  /* 0x000000151d1d7220 */ /* 0x000fe20000410000 */
[----:B------:R-:W-:Y:S01]  /*16050*/  LOP3.LUT R21, R32, 0xffff0000, RZ, 0xc0, !PT ;  /* 0xffff000020157812 */ /* 0x000fe200078ec0ff */
[----:B------:R-:W-:Y:S01]  /*16060*/  FMUL.FTZ R28, R28, R20 ;  /* 0x000000141c1c7220 */ /* 0x000fe20000410000 */
[----:B------:R-:W-:Y:S01]  /*16070*/  SHF.L.U32 R20, R33, 0x10, RZ ;  /* 0x0000001021147819 */ /* 0x000fe200000006ff */
[----:B------:R-:W-:Y:S02]  /*16080*/  FMUL.FTZ R63, R63, R47 ;  /* 0x0000002f3f3f7220 */ /* 0x000fe40000410000 */
[----:B------:R-:W-:Y:S01]  /*16090*/  FMUL.FTZ R31, R31, R23 ;  /* 0x000000171f1f7220 */ /* 0x000fe20000410000 */
[----:B------:R-:W-:Y:S01]  /*160a0*/  SHF.L.U32 R23, R35, 0x10, RZ ;  /* 0x0000001023177819 */ /* 0x000fe200000006ff */
[----:B------:R-:W-:Y:S01]  /*160b0*/  IMAD.U32 R22, R32, 0x10000, RZ ;  /* 0x0001000020167824 */ /* 0x000fe200078e00ff */
[----:B------:R-:W-:Y:S01]  /*160c0*/  LOP3.LUT R32, R33, 0xffff0000, RZ, 0xc0, !PT ;  /* 0xffff000021207812 */ /* 0x000fe200078ec0ff */
[----:B------:R-:W-:Y:S01]  /*160d0*/  IMAD.U32 R27, R34, 0x10000, RZ ;  /* 0x00010000221b7824 */ /* 0x000fe200078e00ff */
[----:B------:R-:W-:Y:S01]  /*160e0*/  LOP3.LUT R34, R35, 0xffff0000, RZ, 0xc0, !PT ;  /* 0xffff000023227812 */ /* 0x000fe200078ec0ff */
        /* <DEDUP_REMOVED lines=10> */
[----:B------:R-:W-:Y:S01]  /*16190*/  FFMA.FTZ R24, R24, R34, R31 ;  /* 0x0000002218187223 */ /* 0x000fe2000001001f */
[----:B------:R-:W-:Y:S01]  /*161a0*/  F2FP.BF16.PACK_AB R4, R4, R20 ;  /* 0x000000140404723e */ /* 0x000fe200000010ff */
[----:B------:R-:W-:-:S03]  /*161b0*/  IMAD.MOV.U32 R26, RZ, RZ, R27 ;  /* 0x000000ffff1a7224 */ /* 0x000fc600078e001b */
[----:B------:R-:W-:Y:S01]  /*161c0*/  F2FP.BF16.PACK_AB R23, R24, R23 ;  /* 0x000000171817723e */ /* 0x000fe200000010ff */
[----:B------:R-:W-:Y:S01]  /*161d0*/  IMAD.MOV.U32 R24, RZ, RZ, R5 ;  /* 0x000000ffff187224 */ /* 0x000fe200078e0005 */
[----:B------:R-:W-:Y:S02]  /*161e0*/  MOV R25, R4 ;  /* 0x0000000400197202 */ /* 0x000fe40000000f00 */
[----:B------:R-:W-:Y:S02]  /*161f0*/  MOV R27, R23 ;  /* 0x00000017001b7202 */ /* 0x000fe40000000f00 */
.L_x_2649:
[----:B------:R-:W-:Y:S05]  /*16200*/  BSYNC B0 ;  /* 0x0000000000007941 */ /* 0x000fea0003800000 */
.L_x_2648:
[----:B-----5:R1:W-:Y:S02]  /*16210*/  STS.128 [R239+0x7000], R24 ;  /* 0x00700018ef007388 */ /* 0x0203e40000000c00 */
.L_x_2635:
[----:B------:R-:W-:Y:S05]  /*16220*/  BSYNC B2 ;  /* 0x0000000000027941 */ /* 0x000fea0003800000 */
.L_x_2634:
        /* <DEDUP_REMOVED lines=12> */
[-C--:B------:R-:W-:Y:S01]  /*162f0*/  ISETP.GE.AND P0, PT, R18, R7.reuse, PT ;  /* 0x000000071200720c */ /* 0x080fe20003f06270 */
[----:B------:R-:W-:Y:S01]  /*16300*/  IMAD R5, R7, 0x30, RZ ;  /* 0x0000003007057824 */ /* 0x000fe200078e02ff */
[----:B------:R-:W-:Y:S01]  /*16310*/  MOV R18, R7 ;  /* 0x0000000700127202 */ /* 0x000fe20000000f00 */
[----:B------:R-:W-:-:S03]  /*16320*/  IMAD.MOV.U32 R19, RZ, RZ, RZ ;  /* 0x000000ffff137224 */ /* 0x000fc600078e00ff */
[----:B------:R-:W-:-:S04]  /*16330*/  IADD3 R8, P1, R5, R2, RZ ;  /* 0x0000000205087210 */ /* 0x000fc80007f3e0ff */
[----:B------:R-:W-:-:S03]  /*16340*/  LEA.HI.X.SX32 R5, R5, R3, 0x1, P1 ;  /* 0x0000000305057211 */ /* 0x000fc600008f0eff */
[--C-:B------:R-:W-:Y:S02]  /*16350*/  @P0 IMAD.MOV R19, RZ, RZ, -R7.reuse ;  /* 0x000000ffff130224 */ /* 0x100fe400078e0a07 */
[----:B------:R-:W-:-:S03]  /*16360*/  @P0 IMAD.MOV R18, RZ, RZ, -R7 ;  /* 0x000000ffff120224 */ /* 0x000fc600078e0a07 */
[----:B------:R-:W-:-:S04]  /*16370*/  IADD3 R24, P1, R19, R8, RZ ;  /* 0x0000000813187210 */ /* 0x000fc80007f3e0ff */
[----:B------:R-:W-:Y:S02]  /*16380*/  LEA.HI.X.SX32 R19, R19, R5, 0x1, P1 ;  /* 0x0000000513137211 */ /* 0x000fe400008f0eff */
[----:B------:R-:W-:-:S04]  /*16390*/  LEA R28, P1, R24, R16, 0x1 ;  /* 0x00000010181c7211 */ /* 0x000fc800078208ff */
[----:B------:R-:W-:Y:S01]  /*163a0*/  LEA.HI.X R29, R24, R17, R19, 0x1, P1 ;  /* 0x00000011181d7211 */ /* 0x000fe200008f0c13 */
[----:B------:R-:W-:-:S04]  /*163b0*/  IMAD.WIDE R24, R18, 0x2, R42 ;  /* 0x0000000212187825 */ /* 0x000fc800078e022a */
[----:B------:R-:W-:Y:S01]  /*163c0*/  IMAD.MOV.U32 R18, RZ, RZ, RZ ;  /* 0x000000ffff127224 */ /* 0x000fe200078e00ff */
[----:B------:R-:W-:Y:S01]  /*163d0*/  @P0 IADD3 R18, -R7, RZ, RZ ;  /* 0x000000ff07120210 */ /* 0x000fe20007ffe1ff */
[----:B--2---:R-:W2:Y:S03]  /*163e0*/  LD.E.128 R28, [R28.64] ;  /* 0x000000061c1c7980 */ /* 0x004ea6000c101d00 */
        /* <DEDUP_REMOVED lines=14> */
[C---:B--2---:R-:W-:Y:S01]  /*164d0*/  IMAD.U32 R22, R29.reuse, 0x10000, RZ ;  /* 0x000100001d167824 */ /* 0x044fe200078e00ff */
[----:B------:R-:W-:-:S02]  /*164e0*/  LOP3.LUT R47, R29, 0xffff0000, RZ, 0xc0, !PT ;  /* 0xffff00001d2f7812 */ /* 0x000fc400078ec0ff */
[----:B------:R-:W-:Y:S01]  /*164f0*/  SHF.L.U32 R44, R28, 0x10, RZ ;  /* 0x000000101c2c7819 */ /* 0x000fe200000006ff */
[----:B------:R-:W-:Y:S01]  /*16500*/  @!P0 FADD.FTZ R22, -R22, -RZ ;  /* 0x800000ff16168221 */ /* 0x000fe20000010100 */
        /* <DEDUP_REMOVED lines=8> */
[C---:B---3--:R-:W-:Y:S01]  /*16590*/  SHF.L.U32 R60, R24.reuse, 0x10, RZ ;  /* 0x00000010183c7819 */ /* 0x048fe200000006ff */
        /* <DEDUP_REMOVED lines=8> */
[----:B------:R-:W-:Y:S01]  /*16620*/  @!P0 FADD.FTZ R44, -R44, -RZ ;  /* 0x800000ff2c2c8221 */ /* 0x000fe20000010100 */
[----:B------:R-:W-:Y:S01]  /*16630*/  LOP3.LUT R26, R26, 0xffff0000, RZ, 0xc0, !PT ;  /* 0xffff00001a1a7812 */ /* 0x000fe200078ec0ff */
[----:B------:R-:W-:Y:S01]  /*16640*/  FMUL.FTZ R31, R31, R23 ;  /* 0x000000171f1f7220 */ /* 0x000fe20000410000 */
[----:B----4-:R-:W-:Y:S01]  /*16650*/  LOP3.LUT R23, R32, 0xffff0000, RZ, 0xc0, !PT ;  /* 0xffff000020177812 */ /* 0x010fe200078ec0ff */
[----:B------:R-:W-:-:S02]  /*16660*/  FMUL.FTZ R24, R24, R22 ;  /* 0x0000001618187220 */ /* 0x000fc40000410000 */
[----:B------:R-:W-:Y:S01]  /*16670*/  FMUL.FTZ R25, R25, R28 ;  /* 0x0000001c19197220 */ /* 0x000fe20000410000 */
[----:B------:R-:W-:Y:S01]  /*16680*/  SHF.L.U32 R28, R32, 0x10, RZ ;  /* 0x00000010201c7819 */ /* 0x000fe200000006ff */
[----:B------:R-:W-:Y:S01]  /*16690*/  FMUL.FTZ R27, R27, R30 ;  /* 0x0000001e1b1b7220 */ /* 0x000fe20000410000 */
[----:B------:R-:W-:Y:S01]  /*166a0*/  SHF.L.U32 R32, R34, 0x10, RZ ;  /* 0x0000001022207819 */ /* 0x000fe200000006ff */
[C---:B------:R-:W-:Y:S01]  /*166b0*/  IMAD.U32 R22, R33.reuse, 0x10000, RZ ;  /* 0x0001000021167824 */ /* 0x040fe200078e00ff */
[----:B------:R-:W-:Y:S01]  /*166c0*/  LOP3.LUT R33, R33, 0xffff0000, RZ, 0xc0, !PT ;  /* 0xffff000021217812 */ /* 0x000fe200078ec0ff */
[----:B------:R-:W-:Y:S01]  /*166d0*/  FMUL.FTZ R62, R62, R47 ;  /* 0x0000002f3e3e7220 */ /* 0x000fe20000410000 */
[----:B------:R-:W-:Y:S01]  /*166e0*/  LOP3.LUT R30, R34, 0xffff0000, RZ, 0xc0, !PT ;  /* 0xffff0000221e7812 */ /* 0x000fe200078ec0ff */
[----:B------:R-:W-:Y:S01]  /*166f0*/  @!P0 FADD.FTZ R46, -R46, -RZ ;  /* 0x800000ff2e2e8221 */ /* 0x000fe20000010100 */
[----:B------:R-:W-:Y:S01]  /*16700*/  LOP3.LUT R34, R35, 0xffff0000, RZ, 0xc0, !PT ;  /* 0xffff000023227812 */ /* 0x000fe200078ec0ff */
[----:B------:R-:W-:-:S02]  /*16710*/  FMUL.FTZ R26, R26, R29 ;  /* 0x0000001d1a1a7220 */ /* 0x000fc40000410000 */
[----:B------:R-:W-:Y:S02]  /*16720*/  FMUL.FTZ R60, R60, R44 ;  /* 0x0000002c3c3c7220 */ /* 0x000fe40000410000 */
[----:B------:R-:W-:Y:S02]  /*16730*/  IMAD.U32 R29, R35, 0x10000, RZ ;  /* 0x00010000231d7824 */ /* 0x000fe400078e00ff */
[----:B------:R-:W-:Y:S02]  /*16740*/  FMUL.FTZ R61, R61, R46 ;  /* 0x0000002e3d3d7220 */ /* 0x000fe40000410000 */
        /* <DEDUP_REMOVED lines=8> */
[----:B------:R-:W-:Y:S02]  /*167d0*/  FFMA.FTZ R21, R21, R32, R61 ;  /* 0x0000002015157223 */ /* 0x000fe4000001003d */
[----:B------:R-:W-:Y:S01]  /*167e0*/  FFMA.FTZ R20, R20, R30, R26 ;  /* 0x0000001e14147223 */ /* 0x000fe2000001001a */
[----:B------:R-:W-:-:S04]  /*167f0*/  F2FP.BF16.PACK_AB R19, R19, R25 ;  /* 0x000000191313723e */ /* 0x000fc800000010ff */
[----:B------:R-:W-:Y:S01]  /*16800*/  F2FP.BF16.PACK_AB R22, R20, R21 ;  /* 0x000000151416723e */ /* 0x000fe200000010ff */
[----:B------:R-:W-:Y:S01]  /*16810*/  IMAD.MOV.U32 R21, RZ, RZ, R5 ;  /* 0x000000ffff157224 */ /* 0x000fe200078e0005 */
[----:B------:R-:W-:Y:S02]  /*16820*/  MOV R20, R8 ;  /* 0x0000000800147202 */ /* 0x000fe40000000f00 */
[----:B------:R-:W-:Y:S02]  /*16830*/  MOV R23, R19 ;  /* 0x0000001300177202 */ /* 0x000fe40000000f00 */
.L_x_2653:
[----:B------:R-:W-:Y:S05]  /*16840*/  BSYNC B0 ;  /* 0x0000000000007941 */ /* 0x000fea0003800000 */
.L_x_2652:
[----:B-----5:R1:W-:Y:S02]  /*16850*/  STS.128 [R239+0x1800], R20 ;  /* 0x00180014ef007388 */ /* 0x0203e40000000c00 */
.L_x_2651:
[----:B------:R-:W-:Y:S05]  /*16860*/  BSYNC B1 ;  /* 0x0000000000017941 */ /* 0x000fea0003800000 */
.L_x_2650:
        /* <DEDUP_REMOVED lines=9> */
[----:B------:R-:W-:Y:S02]  /*16900*/  IMAD.MOV.U32 R5, RZ, RZ, 0x30 ;  /* 0x00000030ff057424 */ /* 0x000fe400078e00ff */
[----:B------:R-:W-:Y:S02]  /*16910*/  IMAD.MOV.U32 R18, RZ, RZ, RZ ;  /* 0x000000ffff127224 */ /* 0x000fe400078e00ff */
[----:B------:R-:W-:Y:S02]  /*16920*/  IMAD R5, R7, R5, 0x40 ;  /* 0x0000004007057424 */ /* 0x000fe400078e0205 */
[----:B------:R-:W-:-:S03]  /*16930*/  IMAD.MOV.U32 R13, RZ, RZ, R7 ;  /* 0x000000ffff0d7224 */ /* 0x000fc600078e0007 */
[----:B------:R-:W-:-:S03]  /*16940*/  IADD3 R8, P1, R5, R2, RZ ;  /* 0x0000000205087210 */ /* 0x000fc60007f3e0ff */
[----:B------:R-:W-:Y:S01]  /*16950*/  @P0 IADD3 R18, -R7, RZ, RZ ;  /* 0x000000ff07120210 */ /* 0x000fe20007ffe1ff */
[----:B------:R-:W-:Y:S01]  /*16960*/  @P0 IMAD.MOV R13, RZ, RZ, -R7 ;  /* 0x000000ffff0d0224 */ /* 0x000fe200078e0a07 */
[----:B------:R-:W-:Y:S02]  /*16970*/  LEA.HI.X.SX32 R5, R5, R3, 0x1, P1 ;  /* 0x0000000305057211 */ /* 0x000fe400008f0eff */
[C---:B------:R-:W-:Y:S01]  /*16980*/  IADD3 R19, P1, R18.reuse, R8, RZ ;  /* 0x0000000812137210 */ /* 0x040fe20007f3e0ff */
[----:B------:R-:W-:Y:S01]  /*16990*/  IMAD.WIDE R24, R13, 0x2, R42 ;  /* 0x000000020d187825 */ /* 0x000fe200078e022a */
[----:B------:R-:W-:Y:S02]  /*169a0*/  MOV R13, RZ ;  /* 0x000000ff000d7202 */ /* 0x000fe40000000f00 */
[----:B------:R-:W-:Y:S01]  /*169b0*/  LEA.HI.X.SX32 R18, R18, R5, 0x1, P1 ;  /* 0x0000000512127211 */ /* 0x000fe200008f0eff */
[----:B------:R-:W-:Y:S01]  /*169c0*/  @P0 IMAD.MOV R13, RZ, RZ, -R7 ;  /* 0x000000ffff0d0224 */ /* 0x000fe200078e0a07 */
[C---:B------:R-:W-:Y:S01]  /*169d0*/  LEA R28, P1, R19.reuse, R16, 0x1 ;  /* 0x00000010131c7211 */ /* 0x040fe200078208ff */
[----:B--2---:R-:W2:Y:S03]  /*169e0*/  LD.E.128 R24, [R24.64+0x80] ;  /* 0x0000800618187980 */ /* 0x004ea6000c101d00 */
[----:B------:R-:W-:-:S02]  /*169f0*/  LEA.HI.X R29, R19, R17, R18, 0x1, P1 ;  /* 0x00000011131d7211 */ /* 0x000fc400008f0c12 */
[----:B------:R-:W-:-:S04]  /*16a00*/  IADD3 R8, P1, R13, R8, RZ ;  /* 0x000000080d087210 */ /* 0x000fc80007f3e0ff */
[----:B---3--:R-:W3:Y:S01]  /*16a10*/  LD.E.128 R28, [R28.64] ;  /* 0x000000061c1c7980 */ /* 0x008ee2000c101d00 */
[----:B------:R-:W-:Y:S02]  /*16a20*/  LEA.HI.X.SX32 R5, R13, R5, 0x1, P1 ;  /* 0x000000050d057211 */ /* 0x000fe400008f0eff */
[----:B------:R-:W-:-:S04]  /*16a30*/  LEA R32, P1, R8, R36, 0x1 ;  /* 0x0000002408207211 */ /* 0x000fc800078208ff */
[----:B------:R-:W-:-:S06]  /*16a40*/  LEA.HI.X R33, R8, R37, R5, 0x1, P1 ;  /* 0x0000002508217211 */ /* 0x000fcc00008f0c05 */
[----:B----4-:R-:W4:Y:S01]  /*16a50*/  LD.E.128 R32, [R32.64] ;  /* 0x0000000620207980 */ /* 0x010f22000c101d00 */
[C---:B-----5:R-:W-:Y:S02]  /*16a60*/  SHF.L.U32 R13, R20.reuse, 0x10, RZ ;  /* 0x00000010140d7819 */ /* 0x060fe400000006ff */
[----:B------:R-:W-:Y:S01]  /*16a70*/  LOP3.LUT R8, R20, 0xffff0000, RZ, 0xc0, !PT ;  /* 0xffff000014087812 */ /* 0x000fe200078ec0ff */
[C---:B------:R-:W-:Y:S01]  /*16a80*/  IMAD.U32 R44, R23.reuse, 0x10000, RZ ;  /* 0x00010000172c7824 */ /* 0x040fe200078e00ff */
[C---:B------:R-:W-:Y:S02]  /*16a90*/  SHF.L.U32 R20, R22.reuse, 0x10, RZ ;  /* 0x0000001016147819 */ /* 0x040fe400000006ff */
[----:B------:R-:W-:Y:S02]  /*16aa0*/  LOP3.LUT R19, R22, 0xffff0000, RZ, 0xc0, !PT ;  /* 0xffff000016137812 */ /* 0x000fe400078ec0ff */
[----:B------:R-:W-:Y:S02]  /*16ab0*/  LOP3.LUT R18, R23, 0xffff0000, RZ, 0xc0, !PT ;  /* 0xffff000017127812 */ /* 0x000fe400078ec0ff */
[C---:B------:R-:W-:Y:S01]  /*16ac0*/  LOP3.LUT R5, R21.reuse, 0xffff0000, RZ, 0xc0, !PT ;  /* 0xffff000015057812 */ /* 0x040fe200078ec0ff */
[----:B------:R-:W-:Y:S01]  /*16ad0*/  IMAD.U32 R21, R21, 0x10000, RZ ;  /* 0x0001000015157824 */ /* 0x000fe200078e00ff */
[----:B--2---:R-:W-:-:S02]  /*16ae0*/  SHF.L.U32 R47, R24, 0x10, RZ ;  /* 0x00000010182f7819 */ /* 0x004fc400000006ff */
[----:B------:R-:W-:Y:S01]  /*16af0*/  LOP3.LUT R61, R25, 0xffff0000, RZ, 0xc0, !PT ;  /* 0xffff0000193d7812 */ /* 0x000fe200078ec0ff */
[C---:B---3--:R-:W-:Y:S01]  /*16b00*/  IMAD.U32 R22, R29.reuse, 0x10000, RZ ;  /* 0x000100001d167824 */ /* 0x048fe200078e00ff */
[----:B------:R-:W-:Y:S02]  /*16b10*/  LOP3.LUT R46, R29, 0xffff0000, RZ, 0xc0, !PT ;  /* 0xffff00001d2e7812 */ /* 0x000fe400078ec0ff */
[C---:B------:R-:W-:Y:S02]  /*16b20*/  SHF.L.U32 R38, R28.reuse, 0x10, RZ ;  /* 0x000000101c267819 */ /* 0x040fe400000006ff */
[----:B------:R-:W-:Y:S01]  /*16b30*/  LOP3.LUT R23, R28, 0xffff0000, RZ, 0xc0, !PT ;  /* 0xffff00001c177812 */ /* 0x000fe200078ec0ff */
[----:B------:R-:W-:Y:S01]  /*16b40*/  IMAD.U32 R28, R31, 0x10000, RZ ;  /* 0x000100001f1c7824 */ /* 0x000fe200078e00ff */
[C---:B------:R-:W-:Y:S02]  /*16b50*/  SHF.L.U32 R45, R30.reuse, 0x10, RZ ;  /* 0x000000101e2d7819 */ /* 0x040fe400000006ff */
[----:B------:R-:W-:-:S02]  /*16b60*/  LOP3.LUT R29, R30, 0xffff0000, RZ, 0xc0, !PT ;  /* 0xffff00001e1d7812 */ /* 0x000fc400078ec0ff */
[----:B------:R-:W-:Y:S02]  /*16b70*/  LOP3.LUT R30, R31, 0xffff0000, RZ, 0xc0, !PT ;  /* 0xffff00001f1e7812 */ /* 0x000fe400078ec0ff */
[----:B------:R-:W-:Y:S01]  /*16b80*/  LOP3.LUT R31, R24, 0xffff0000, RZ, 0xc0, !PT ;  /* 0xffff0000181f7812 */ /* 0x000fe200078ec0ff */
[----:B------:R-:W-:Y:S02]  /*16b90*/  IMAD.U32 R24, R25, 0x10000, RZ ;  /* 0x0001000019187824 */ /* 0x000fe400078e00ff */
[C---:B------:R-:W-:Y:S01]  /*16ba0*/  IMAD.U32 R25, R27.reuse, 0x10000, RZ ;  /* 0x000100001b197824 */ /* 0x040fe200078e00ff */
[----:B------:R-:W-:Y:S01]  /*16bb0*/  LOP3.LUT R27, R27, 0xffff0000, RZ, 0xc0, !PT ;  /* 0xffff00001b1b7812 */ /* 0x000fe200078ec0ff */
[----:B------:R-:W-:Y:S01]  /*16bc0*/  @!P0 FADD.FTZ R23, -R23, -RZ ;  /* 0x800000ff17178221 */ /* 0x000fe20000010100 */
[----:B------:R-:W-:Y:S01]  /*16bd0*/  SHF.L.U32 R60, R26, 0x10, RZ ;  /* 0x000000101a3c7819 */ /* 0x000fe200000006ff */
[----:B------:R-:W-:Y:S01]  /*16be0*/  @!P0 FADD.FTZ R28, -R28, -RZ ;  /* 0x800000ff1c1c8221 */ /* 0x000fe20000010100 */
[----:B------:R-:W-:Y:S01]  /*16bf0*/  LOP3.LUT R26, R26, 0xffff0000, RZ, 0xc0, !PT ;  /* 0xffff00001a1a7812 */ /* 0x000fe200078ec0ff */
[----:B------:R-:W-:-:S02]  /*16c00*/  @!P0 FADD.FTZ R30, -R30, -RZ ;  /* 0x800000ff1e1e8221 */ /* 0x000fc40000010100 */
[----:B------:R-:W-:Y:S02]  /*16c10*/  @!P0 FADD.FTZ R45, -R45, -RZ ;  /* 0x800000ff2d2d8221 */ /* 0x000fe40000010100 */
[----:B------:R-:W-:Y:S02]  /*16c20*/  @!P0 FADD.FTZ R29, -R29, -RZ ;  /* 0x800000ff1d1d8221 */ /* 0x000fe40000010100 */
[----:B------:R-:W-:Y:S02]  /*16c30*/  @!P0 FADD.FTZ R38, -R38, -RZ ;  /* 0x800000ff26268221 */ /* 0x000fe40000010100 */
[----:B------:R-:W-:Y:S01]  /*16c40*/  FMUL.FTZ R31, R31, R23 ;  /* 0x000000171f1f7220 */ /* 0x000fe20000410000 */
[C---:B----4-:R-:W-:Y:S01]  /*16c50*/  LOP3.LUT R23, R32.reuse, 0xffff0000, RZ, 0xc0, !PT ;  /* 0xffff000020177812 */ /* 0x050fe200078ec0ff */
[----:B------:R-:W-:Y:S01]  /*16c60*/  FMUL.FTZ R25, R25, R28 ;  /* 0x0000001c19197220 */ /* 0x000fe20000410000 */
[----:B------:R-:W-:Y:S01]  /*16c70*/  SHF.L.U32 R28, R32, 0x10, RZ ;  /* 0x00000010201c7819 */ /* 0x000fe200000006ff */
[----:B------:R-:W-:Y:S01]  /*16c80*/  @!P0 FADD.FTZ R22, -R22, -RZ ;  /* 0x800000ff16168221 */ /* 0x000fe20000010100 */
[C---:B------:R-:W-:Y:S01]  /*16c90*/  SHF.L.U32 R32, R34.reuse, 0x10, RZ ;  /* 0x0000001022207819 */ /* 0x040fe200000006ff */
[----:B------:R-:W-:Y:S01]  /*16ca0*/  FMUL.FTZ R27, R27, R30 ;  /* 0x0000001e1b1b7220 */ /* 0x000fe20000410000 */
[----:B------:R-:W-:Y:S01]  /*16cb0*/  LOP3.LUT R30, R34, 0xffff0000, RZ, 0xc0, !PT ;  /* 0xffff0000221e7812 */ /* 0x000fe200078ec0ff */
[----:B------:R-:W-:Y:S01]  /*16cc0*/  FMUL.FTZ R60, R60, R45 ;  /* 0x0000002d3c3c7220 */ /* 0x000fe20000410000 */
[----:B------:R-:W-:Y:S01]  /*16cd0*/  LOP3.LUT R34, R35, 0xffff0000, RZ, 0xc0, !PT ;  /* 0xffff000023227812 */ /* 0x000fe200078ec0ff */
[----:B------:R-:W-:-:S02]  /*16ce0*/  FMUL.FTZ R26, R26, R29 ;  /* 0x0000001d1a1a7220 */ /* 0x000fc40000410000 */
[----:B------:R-:W-:Y:S02]  /*16cf0*/  @!P0 FADD.FTZ R46, -R46, -RZ ;  /* 0x800000ff2e2e8221 */ /* 0x000fe40000010100 */
[----:B------:R-:W-:Y:S02]  /*16d00*/  FMUL.FTZ R47, R47, R38 ;  /* 0x000000262f2f7220 */ /* 0x000fe40000410000 */
[----:B------:R-:W-:Y:S02]  /*16d10*/  IMAD.U32 R29, R35, 0x10000, RZ ;  /* 0x00010000231d7824 */ /* 0x000fe400078e00ff */
[----:B------:R-:W-:Y:S02]  /*16d20*/  FMUL.FTZ R24, R24, R22 ;  /* 0x0000001618187220 */ /* 0x000fe40000410000 */
[C---:B------:R-:W-:Y:S01]  /*16d30*/  IMAD.U32 R22, R33.reuse, 0x10000, RZ ;  /* 0x0001000021167824 */ /* 0x040fe200078e00ff */
[----:B------:R-:W-:Y:S01]  /*16d40*/  LOP3.LUT R33, R33, 0xffff0000, RZ, 0xc0, !PT ;  /* 0xffff000021217812 */ /* 0x000fe200078ec0ff */
[----:B------:R-:W-:-:S02]  /*16d50*/  FFMA.FTZ R20, R20, R32, R60 ;  /* 0x0000002014147223 */ /* 0x000fc4000001003c */
[----:B------:R-:W-:Y:S02]  /*16d60*/  FFMA.FTZ R19, R19, R30, R26 ;  /* 0x0000001e13137223 */ /* 0x000fe4000001001a */
[----:B------:R-:W-:Y:S02]  /*16d70*/  FMUL.FTZ R61, R61, R46 ;  /* 0x0000002e3d3d7220 */ /* 0x000fe40000410000 */
[----:B------:R-:W-:Y:S02]  /*16d80*/  FFMA.FTZ R13, R13, R28, R47 ;  /* 0x0000001c0d0d7223 */ /* 0x000fe4000001002f */
[----:B------:R-:W-:Y:S02]  /*16d90*/  FFMA.FTZ R8, R8, R23, R31 ;  /* 0x0000001708087223 */ /* 0x000fe4000001001f */
[----:B------:R-:W-:Y:S02]  /*16da0*/  FFMA.FTZ R25, R44, R29, R25 ;  /* 0x0000001d2c197223 */ /* 0x000fe40000010019 */
[----:B------:R-:W-:Y:S01]  /*16db0*/  FFMA.FTZ R18, R18, R34, R27 ;  /* 0x0000002212127223 */ /* 0x000fe2000001001b */
[----:B------:R-:W-:Y:S01]  /*16dc0*/  F2FP.BF16.PACK_AB R19, R19, R20 ;  /* 0x000000141313723e */ /* 0x000fe200000010ff */
[----:B------:R-:W-:Y:S01]  /*16dd0*/  FFMA.FTZ R21, R21, R22, R24 ;  /* 0x0000001615157223 */ /* 0x000fe20000010018 */
[----:B------:R-:W-:Y:S01]  /*16de0*/  F2FP.BF16.PACK_AB R8, R8, R13 ;  /* 0x0000000d0808723e */ /* 0x000fe200000010ff */
[----:B------:R-:W-:Y:S01]  /*16df0*/  FFMA.FTZ R5, R5, R33, R61 ;  /* 0x0000002105057223 */ /* 0x000fe2000001003d */
[----:B------:R-:W-:Y:S01]  /*16e00*/  F2FP.BF16.PACK_AB R18, R18, R25 ;  /* 0x000000191212723e */ /* 0x000fe200000010ff */
[----:B------:R-:W-:Y:S01]  /*16e10*/  IMAD.MOV.U32 R22, RZ, RZ, R19 ;  /* 0x000000ffff167224 */ /* 0x000fe200078e0013 */
[----:B------:R-:W-:-:S02]  /*16e20*/  MOV R20, R8 ;  /* 0x0000000800147202 */ /* 0x000fc40000000f00 */
[----:B------:R-:W-:Y:S02]  /*16e30*/  F2FP.BF16.PACK_AB R21, R5, R21 ;  /* 0x000000150515723e */ /* 0x000fe400000010ff */
[----:B------:R-:W-:Y:S02]  /*16e40*/  MOV R23, R18 ;  /* 0x0000001200177202 */ /* 0x000fe40000000f00 */
.L_x_2657:
[----:B------:R-:W-:Y:S05]  /*16e50*/  BSYNC B0 ;  /* 0x0000000000007941 */ /* 0x000fea0003800000 */
.L_x_2656:
[----:B-----5:R1:W-:Y:S02]  /*16e60*/  STS.128 [R239+0x3800], R20 ;  /* 0x00380014ef007388 */ /* 0x0203e40000000c00 */
.L_x_2655:
[----:B------:R-:W-:Y:S05]  /*16e70*/  BSYNC B1 ;  /* 0x0000000000017941 */ /* 0x000fea0003800000 */
.L_x_2654:
        /* <DEDUP_REMOVED lines=26> */
[----:B------:R-:W-:Y:S01]  /*17020*/  LEA.HI.X.SX32 R5, R12, R5, 0x1, P1 ;  /* 0x000000050c057211 */ /* 0x000fe200008f0eff */
[----:B---3--:R-:W3:Y:S01]  /*17030*/  LD.E.128 R28, [R28.64] ;  /* 0x000000061c1c7980 */ /* 0x008ee2000c101d00 */
        /* <DEDUP_REMOVED lines=11> */
[----:B--2---:R-:W-:Y:S01]  /*170f0*/  IMAD.U32 R46, R24, 0x10000, RZ ;  /* 0x00010000182e7824 */ /* 0x004fe200078e00ff */
[----:B------:R-:W-:Y:S01]  /*17100*/  LOP3.LUT R60, R25, 0xffff0000, RZ, 0xc0, !PT ;  /* 0xffff0000193c7812 */ /* 0x000fe200078ec0ff */
[C---:B------:R-:W-:Y:S01]  /*17110*/  IMAD.U32 R47, R26.reuse, 0x10000, RZ ;  /* 0x000100001a2f7824 */ /* 0x040fe200078e00ff */
[----:B------:R-:W-:Y:S02]  /*17120*/  LOP3.LUT R26, R26, 0xffff0000, RZ, 0xc0, !PT ;  /* 0xffff00001a1a7812 */ /* 0x000fe400078ec0ff */
[C---:B---3--:R-:W-:Y:S01]  /*17130*/  LOP3.LUT R22, R28.reuse, 0xffff0000, RZ, 0xc0, !PT ;  /* 0xffff00001c167812 */ /* 0x048fe200078ec0ff */
[----:B------:R-:W-:Y:S01]  /*17140*/  IMAD.U32 R23, R28, 0x10000, RZ ;  /* 0x000100001c177824 */ /* 0x000fe200078e00ff */
[C---:B------:R-:W-:Y:S01]  /*17150*/  SHF.L.U32 R21, R29.reuse, 0x10, RZ ;  /* 0x000000101d157819 */ /* 0x040fe200000006ff */
[----:B------:R-:W-:Y:S01]  /*17160*/  IMAD.U32 R44, R30, 0x10000, RZ ;  /* 0x000100001e2c7824 */ /* 0x000fe200078e00ff */
[----:B------:R-:W-:-:S02]  /*17170*/  LOP3.LUT R45, R29, 0xffff0000, RZ, 0xc0, !PT ;  /* 0xffff00001d2d7812 */ /* 0x000fc400078ec0ff */
[----:B------:R-:W-:Y:S02]  /*17180*/  LOP3.LUT R29, R30, 0xffff0000, RZ, 0xc0, !PT ;  /* 0xffff00001e1d7812 */ /* 0x000fe400078ec0ff */
[C---:B------:R-:W-:Y:S02]  /*17190*/  SHF.L.U32 R28, R31.reuse, 0x10, RZ ;  /* 0x000000101f1c7819 */ /* 0x040fe400000006ff */
[----:B------:R-:W-:Y:S02]  /*171a0*/  LOP3.LUT R30, R31, 0xffff0000, RZ, 0xc0, !PT ;  /* 0xffff00001f1e7812 */ /* 0x000fe400078ec0ff */
[----:B------:R-:W-:Y:S01]  /*171b0*/  LOP3.LUT R31, R24, 0xffff0000, RZ, 0xc0, !PT ;  /* 0xffff0000181f7812 */ /* 0x000fe200078ec0ff */
[----:B------:R-:W-:Y:S01]  /*171c0*/  @!P0 FADD.FTZ R23, -R23, -RZ ;  /* 0x800000ff17178221 */ /* 0x000fe20000010100 */
[----:B------:R-:W-:Y:S01]  /*171d0*/  SHF.L.U32 R24, R25, 0x10, RZ ;  /* 0x0000001019187819 */ /* 0x000fe200000006ff */
        /* <DEDUP_REMOVED lines=8> */
[----:B------:R-:W-:Y:S02]  /*17260*/  FMUL.FTZ R46, R46, R23 ;  /* 0x000000172e2e7220 */ /* 0x000fe40000410000 */
[----:B------:R-:W-:Y:S01]  /*17270*/  FMUL.FTZ R31, R31, R22 ;  /* 0x000000161f1f7220 */ /* 0x000fe20000410000 */
[----:B----4-:R-:W-:Y:S01]  /*17280*/  LOP3.LUT R22, R32, 0xffff0000, RZ, 0xc0, !PT ;  /* 0xffff000020167812 */ /* 0x010fe200078ec0ff */
[----:B------:R-:W-:-:S02]  /*17290*/  @!P0 FADD.FTZ R44, -R44, -RZ ;  /* 0x800000ff2c2c8221 */ /* 0x000fc40000010100 */
[----:B------:R-:W-:Y:S01]  /*172a0*/  FMUL.FTZ R24, R24, R21 ;  /* 0x0000001518187220 */ /* 0x000fe20000410000 */
[C---:B------:R-:W-:Y:S01]  /*172b0*/  SHF.L.U32 R21, R33.reuse, 0x10, RZ ;  /* 0x0000001021157819 */ /* 0x040fe200000006ff */
[----:B------:R-:W-:Y:S01]  /*172c0*/  IMAD.U32 R23, R32, 0x10000, RZ ;  /* 0x0001000020177824 */ /* 0x000fe200078e00ff */
[----:B------:R-:W-:Y:S01]  /*172d0*/  LOP3.LUT R32, R33, 0xffff0000, RZ, 0xc0, !PT ;  /* 0xffff000021207812 */ /* 0x000fe200078ec0ff */
[----:B------:R-:W-:Y:S01]  /*172e0*/  FMUL.FTZ R26, R26, R29 ;  /* 0x0000001d1a1a7220 */ /* 0x000fe20000410000 */
[----:B------:R-:W-:Y:S01]  /*172f0*/  LOP3.LUT R29, R34, 0xffff0000, RZ, 0xc0, !PT ;  /* 0xffff0000221d7812 */ /* 0x000fe200078ec0ff */
[----:B------:R-:W-:Y:S02]  /*17300*/  FMUL.FTZ R27, R27, R30 ;  /* 0x0000001e1b1b7220 */ /* 0x000fe40000410000 */
[----:B------:R-:W-:Y:S02]  /*17310*/  FMUL.FTZ R60, R60, R45 ;  /* 0x0000002d3c3c7220 */ /* 0x000fe40000410000 */
[----:B------:R-:W-:Y:S01]  /*17320*/  FMUL.FTZ R25, R25, R28 ;  /* 0x0000001c19197220 */ /* 0x000fe20000410000 */
[C---:B------:R-:W-:Y:S01]  /*17330*/  SHF.L.U32 R28, R35.reuse, 0x10, RZ ;  /* 0x00000010231c7819 */ /* 0x040fe200000006ff */
[----:B------:R-:W-:Y:S01]  /*17340*/  IMAD.U32 R30, R34, 0x10000, RZ ;  /* 0x00010000221e7824 */ /* 0x000fe200078e00ff */
[----:B------:R-:W-:Y:S01]  /*17350*/  LOP3.LUT R34, R35, 0xffff0000, RZ, 0xc0, !PT ;  /* 0xffff000023227812 */ /* 0x000fe200078ec0ff */
[----:B------:R-:W-:-:S02]  /*17360*/  FMUL.FTZ R47, R47, R44 ;  /* 0x0000002c2f2f7220 */ /* 0x000fc40000410000 */
[----:B------:R-:W-:Y:S02]  /*17370*/  FFMA.FTZ R20, R20, R21, R24 ;  /* 0x0000001514147223 */ /* 0x000fe40000010018 */
[----:B------:R-:W-:Y:S02]  /*17380*/  FFMA.FTZ R5, R5, R32, R60 ;  /* 0x0000002005057223 */ /* 0x000fe4000001003c */
[----:B------:R-:W-:Y:S02]  /*17390*/  FFMA.FTZ R19, R19, R30, R47 ;  /* 0x0000001e13137223 */ /* 0x000fe4000001002f */
[----:B------:R-:W-:Y:S02]  /*173a0*/  FFMA.FTZ R18, R18, R29, R26 ;  /* 0x0000001d12127223 */ /* 0x000fe4000001001a */
[----:B------:R-:W-:Y:S02]  /*173b0*/  FFMA.FTZ R12, R12, R23, R46 ;  /* 0x000000170c0c7223 */ /* 0x000fe4000001002e */
[----:B------:R-:W-:-:S02]  /*173c0*/  FFMA.FTZ R8, R8, R22, R31 ;  /* 0x0000001608087223 */ /* 0x000fc4000001001f */
[----:B------:R-:W-:Y:S02]  /*173d0*/  FFMA.FTZ R25, R38, R28, R25 ;  /* 0x0000001c26197223 */ /* 0x000fe40000010019 */
[----:B------:R-:W-:Y:S01]  /*173e0*/  FFMA.FTZ R13, R13, R34, R27 ;  /* 0x000000220d0d7223 */ /* 0x000fe2000001001b */
[----:B------:R-:W-:Y:S02]  /*173f0*/  F2FP.BF16.PACK_AB R20, R5, R20 ;  /* 0x000000140514723e */ /* 0x000fe400000010ff */
[----:B------:R-:W-:Y:S02]  /*17400*/  F2FP.BF16.PACK_AB R18, R18, R19 ;  /* 0x000000131212723e */ /* 0x000fe400000010ff */
[----:B------:R-:W-:Y:S02]  /*17410*/  F2FP.BF16.PACK_AB R8, R8, R12 ;  /* 0x0000000c0808723e */ /* 0x000fe400000010ff */
[----:B------:R-:W-:Y:S01]  /*17420*/  F2FP.BF16.PACK_AB R13, R13, R25 ;  /* 0x000000190d0d723e */ /* 0x000fe200000010ff */
[----:B------:R-:W-:Y:S01]  /*17430*/  IMAD.MOV.U32 R21, RZ, RZ, R20 ;  /* 0x000000ffff157224 */ /* 0x000fe200078e0014 */
[----:B------:R-:W-:Y:S01]  /*17440*/  MOV R20, R8 ;  /* 0x0000000800147202 */ /* 0x000fe20000000f00 */
[----:B------:R-:W-:Y:S01]  /*17450*/  IMAD.MOV.U32 R22, RZ, RZ, R18 ;  /* 0x000000ffff167224 */ /* 0x000fe200078e0012 */
[----:B------:R-:W-:-:S02]  /*17460*/  MOV R23, R13 ;  /* 0x0000000d00177202 */ /* 0x000fc40000000f00 */
.L_x_2661:
[----:B------:R-:W-:Y:S05]  /*17470*/  BSYNC B0 ;  /* 0x0000000000007941 */ /* 0x000fea0003800000 */
.L_x_2660:
[----:B-----5:R1:W-:Y:S02]  /*17480*/  STS.128 [R239+0x5800], R20 ;  /* 0x00580014ef007388 */ /* 0x0203e40000000c00 */
.L_x_2659:
[----:B------:R-:W-:Y:S05]  /*17490*/  BSYNC B1 ;  /* 0x0000000000017941 */ /* 0x000fea0003800000 */
.L_x_2658:
        /* <DEDUP_REMOVED lines=9> */
[-C--:B------:R-:W-:Y:S01]  /*17530*/  ISETP.GE.AND P0, PT, R9, R7.reuse, PT ;  /* 0x000000070900720c */ /* 0x080fe20003f06270 */
[----:B------:R-:W-:Y:S01]  /*17540*/  IMAD.MOV.U32 R5, RZ, RZ, 0x30 ;  /* 0x00000030ff057424 */ /* 0x000fe200078e00ff */
[----:B------:R-:W-:Y:S01]  /*17550*/  MOV R6, R7 ;  /* 0x0000000700067202 */ /* 0x000fe20000000f00 */
[----:B------:R-:W-:Y:S02]  /*17560*/  IMAD.MOV.U32 R0, RZ, RZ, RZ ;  /* 0x000000ffff007224 */ /* 0x000fe400078e00ff */
[----:B------:R-:W-:-:S05]  /*17570*/  IMAD R5, R7, R5, 0xc0 ;  /* 0x000000c007057424 */ /* 0x000fca00078e0205 */
[----:B------:R-:W-:-:S03]  /*17580*/  IADD3 R2, P1, R5, R2, RZ ;  /* 0x0000000205027210 */ /* 0x000fc60007f3e0ff */
[--C-:B------:R-:W-:Y:S01]  /*17590*/  @P0 IMAD.MOV R0, RZ, RZ, -R7.reuse ;  /* 0x000000ffff000224 */ /* 0x100fe200078e0a07 */
[----:B------:R-:W-:Y:S01]  /*175a0*/  LEA.HI.X.SX32 R3, R5, R3, 0x1, P1 ;  /* 0x0000000305037211 */ /* 0x000fe200008f0eff */
[----:B------:R-:W-:-:S03]  /*175b0*/  @P0 IMAD.MOV R6, RZ, RZ, -R7 ;  /* 0x000000ffff060224 */ /* 0x000fc600078e0a07 */
[----:B------:R-:W-:Y:S01]  /*175c0*/  IADD3 R5, P1, R0, R2, RZ ;  /* 0x0000000200057210 */ /* 0x000fe20007f3e0ff */
[----:B------:R-:W-:-:S03]  /*175d0*/  IMAD.WIDE R12, R6, 0x2, R12 ;  /* 0x00000002060c7825 */ /* 0x000fc600078e020c */
[----:B------:R-:W-:Y:S02]  /*175e0*/  LEA.HI.X.SX32 R0, R0, R3, 0x1, P1 ;  /* 0x0000000300007211 */ /* 0x000fe400008f0eff */
[C---:B------:R-:W-:Y:S01]  /*175f0*/  LEA R16, P1, R5.reuse, R16, 0x1 ;  /* 0x0000001005107211 */ /* 0x040fe200078208ff */
[----:B--2---:R-:W2:Y:S03]  /*17600*/  LD.E.128 R24, [R12.64] ;  /* 0x000000060c187980 */ /* 0x004ea6000c101d00 */
[----:B------:R-:W-:Y:S02]  /*17610*/  LEA.HI.X R17, R5, R17, R0, 0x1, P1 ;  /* 0x0000001105117211 */ /* 0x000fe400008f0c00 */
[----:B------:R-:W-:Y:S01]  /*17620*/  MOV R0, RZ ;  /* 0x000000ff00007202 */ /* 0x000fe20000000f00 */
[----:B------:R-:W-:-:S03]  /*17630*/  @P0 IMAD.MOV R0, RZ, RZ, -R7 ;  /* 0x000000ffff000224 */ /* 0x000fc600078e0a07 */
[----:B---3--:R-:W3:Y:S02]  /*17640*/  LD.E.128 R16, [R16.64] ;  /* 0x0000000610107980 */ /* 0x008ee4000c101d00 */
[----:B------:R-:W-:-:S04]  /*17650*/  IADD3 R2, P1, R0, R2, RZ ;  /* 0x0000000200027210 */ /* 0x000fc80007f3e0ff */
[----:B------:R-:W-:Y:S02]  /*17660*/  LEA.HI.X.SX32 R0, R0, R3, 0x1, P1 ;  /* 0x0000000300007211 */ /* 0x000fe400008f0eff */
[----:B------:R-:W-:-:S04]  /*17670*/  LEA R28, P1, R2, R36, 0x1 ;  /* 0x00000024021c7211 */ /* 0x000fc800078208ff */
[----:B------:R-:W-:-:S06]  /*17680*/  LEA.HI.X R29, R2, R37, R0, 0x1, P1 ;  /* 0x00000025021d7211 */ /* 0x000fcc00008f0c00 */
[----:B----4-:R-:W4:Y:S01]  /*17690*/  LD.E.128 R28, [R28.64] ;  /* 0x000000061c1c7980 */ /* 0x010f22000c101d00 */
[C---:B-----5:R-:W-:Y:S01]  /*176a0*/  IMAD.U32 R3, R20.reuse, 0x10000, RZ ;  /* 0x0001000014037824 */ /* 0x060fe200078e00ff */
[----:B------:R-:W-:Y:S01]  /*176b0*/  LOP3.LUT R2, R20, 0xffff0000, RZ, 0xc0, !PT ;  /* 0xffff000014027812 */ /* 0x000fe200078ec0ff */
[C---:B------:R-:W-:Y:S01]  /*176c0*/  IMAD.U32 R7, R22.reuse, 0x10000, RZ ;  /* 0x0001000016077824 */ /* 0x040fe200078e00ff */
[----:B------:R-:W-:Y:S02]  /*176d0*/  LOP3.LUT R6, R22, 0xffff0000, RZ, 0xc0, !PT ;  /* 0xffff000016067812 */ /* 0x000fe400078ec0ff */
[C---:B------:R-:W-:Y:S02]  /*176e0*/  LOP3.LUT R0, R21.reuse, 0xffff0000, RZ, 0xc0, !PT ;  /* 0xffff000015007812 */ /* 0x040fe400078ec0ff */
[----:B------:R-:W-:Y:S02]  /*176f0*/  SHF.L.U32 R20, R21, 0x10, RZ ;  /* 0x0000001015147819 */ /* 0x000fe400000006ff */
[----:B------:R-:W-:-:S02]  /*17700*/  LOP3.LUT R5, R23, 0xffff0000, RZ, 0xc0, !PT ;  /* 0xffff000017057812 */ /* 0x000fc400078ec0ff */
[----:B------:R-:W-:Y:S01]  /*17710*/  SHF.L.U32 R22, R23, 0x10, RZ ;  /* 0x0000001017167819 */ /* 0x000fe200000006ff */
[C---:B--2---:R-:W-:Y:S01]  /*17720*/  IMAD.U32 R12, R24.reuse, 0x10000, RZ ;  /* 0x00010000180c7824 */ /* 0x044fe200078e00ff */
        /* <DEDUP_REMOVED lines=21> */
[----:B------:R-:W-:-:S02]  /*17880*/  @!P0 FADD.FTZ R19, -R19, -RZ ;  /* 0x800000ff13138221 */ /* 0x000fc40000010100 */
[----:B------:R-:W-:Y:S02]  /*17890*/  @!P0 FADD.FTZ R33, -R33, -RZ ;  /* 0x800000ff21218221 */ /* 0x000fe40000010100 */
[----:B------:R-:W-:Y:S02]  /*178a0*/  FMUL.FTZ R12, R12, R26 ;  /* 0x0000001a0c0c7220 */ /* 0x000fe40000410000 */
[----:B------:R-:W-:Y:S01]  /*178b0*/  FMUL.FTZ R9, R9, R25 ;  /* 0x0000001909097220 */ /* 0x000fe20000410000 */
[----:B----4-:R-:W-:Y:S01]  /*178c0*/  LOP3.LUT R25, R30, 0xffff0000, RZ, 0xc0, !PT ;  /* 0xffff00001e197812 */ /* 0x010fe200078ec0ff */
[----:B------:R-:W-:Y:S02]  /*178d0*/  FMUL.FTZ R21, R21, R18 ;  /* 0x0000001215157220 */ /* 0x000fe40000410000 */
[----:B------:R-:W-:Y:S01]  /*178e0*/  FMUL.FTZ R13, R13, R17 ;  /* 0x000000110d0d7220 */ /* 0x000fe20000410000 */
[----:B------:R-:W-:Y:S01]  /*178f0*/  LOP3.LUT R17, R28, 0xffff0000, RZ, 0xc0, !PT ;  /* 0xffff00001c117812 */ /* 0x000fe200078ec0ff */
        /* <DEDUP_REMOVED lines=26> */
.L_x_2663:
[----:B------:R-:W-:Y:S05]  /*17aa0*/  BSYNC B0 ;  /* 0x0000000000007941 */ /* 0x000fea0003800000 */
.L_x_2662:
[----:B-----5:R1:W-:Y:S01]  /*17ab0*/  STS.128 [R239+0x7800], R20 ;  /* 0x00780014ef007388 */ /* 0x0203e20000000c00 */
[----:B------:R-:W-:Y:S05]  /*17ac0*/  BRA `(.L_x_2587) ;  /* 0x0000095000007947 */ /* 0x000fea0003800000 */
.L_x_2537:
[----:B------:R-:W-:Y:S01]  /*17ad0*/  IMAD.IADD R0, R237, 0x1, -R54 ;  /* 0x00000001ed007824 */ /* 0x000fe200078e0a36 */
[----:B------:R-:W-:Y:S01]  /*17ae0*/  BSSY B0, `(.L_x_2664) ;  /* 0x0000024000007945 */ /* 0x000fe20003800000 */
[-C--:B------:R-:W-:Y:S02]  /*17af0*/  ISETP.GE.AND P2, PT, R12, R63.reuse, PT ;  /* 0x0000003f0c00720c */ /* 0x080fe40003f46270 */
[-C--:B------:R-:W-:Y:S02]  /*17b00*/  ISETP.GE.AND P1, PT, R9, R63.reuse, PT ;  /* 0x0000003f0900720c */ /* 0x080fe40003f26270 */
        /* <DEDUP_REMOVED lines=33> */
.L_x_2665:
[----:B------:R-:W-:Y:S05]  /*17d20*/  BSYNC B0 ;  /* 0x0000000000007941 */ /* 0x000fea0003800000 */
.L_x_2664:
[----:B------:R-:W-:Y:S01]  /*17d30*/  IADD3 R14, R166, 0x10, RZ ;  /* 0x00000010a60e7810 */ /* 0x000fe20007ffe0ff */
[----:B------:R-:W-:Y:S03]  /*17d40*/  BSSY B0, `(.L_x_2666) ;  /* 0x0000023000007945 */ /* 0x000fe60003800000 */
[----:B------:R-:W-:-:S13]  /*17d50*/  ISETP.GE.AND P3, PT, R14, R0, PT ;  /* 0x000000000e00720c */ /* 0x000fda0003f66270 */
[----:B------:R-:W-:Y:S05]  /*17d60*/  @P3 BRA `(.L_x_2667) ;  /* 0x0000020000003947 */ /* 0x000fea0003800000 */
[----:B------:R-:W-:Y:S02]  /*17d70*/  ISETP.GE.AND P5, PT, R18, R63, PT ;  /* 0x0000003f1200720c */ /* 0x000fe40003fa6270 */
[----:B------:R-:W-:-:S04]  /*17d80*/  IADD3 R3, P3, R3, R170, RZ ;  /* 0x000000aa03037210 */ /* 0x000fc80007f7e0ff */
[CC--:B-1---5:R-:W-:Y:S01]  /*17d90*/  @!P0 LEA R6, P4, R3.reuse, R176.reuse, 0x1 ;  /* 0x000000b003068211 */ /* 0x0e2fe200078808ff */
        /* <DEDUP_REMOVED lines=29> */
.L_x_2667:
[----:B------:R-:W-:Y:S05]  /*17f70*/  BSYNC B0 ;  /* 0x0000000000007941 */ /* 0x000fea0003800000 */
.L_x_2666:
[----:B------:R-:W-:Y:S01]  /*17f80*/  IADD3 R15, R166, 0x20, RZ ;  /* 0x00000020a60f7810 */ /* 0x000fe20007ffe0ff */
[----:B------:R-:W-:Y:S03]  /*17f90*/  BSSY B0, `(.L_x_2668) ;  /* 0x0000023000007945 */ /* 0x000fe60003800000 */
[----:B------:R-:W-:-:S13]  /*17fa0*/  ISETP.GE.AND P3, PT, R15, R0, PT ;  /* 0x000000000f00720c */ /* 0x000fda0003f66270 */
[----:B------:R-:W-:Y:S05]  /*17fb0*/  @P3 BRA `(.L_x_2669) ;  /* 0x0000020000003947 */ /* 0x000fea0003800000 */
[----:B------:R-:W-:Y:S02]  /*17fc0*/  ISETP.GE.AND P5, PT, R18, R63, PT ;  /* 0x0000003f1200720c */ /* 0x000fe40003fa6270 */
[----:B--2---:R-:W-:-:S04]  /*17fd0*/  LEA R3, P3, R174, R170, 0x5 ;  /* 0x000000aaae037211 */ /* 0x004fc800078628ff */
[----:B------:R-:W-:Y:S02]  /*17fe0*/  LEA.HI.X R2, R174, R173, R175, 0x5, P3 ;  /* 0x000000adae027211 */ /* 0x000fe400018f2caf */
[CC--:B-1---5:R-:W-:Y:S02]  /*17ff0*/  @!P0 LEA R6, P4, R3.reuse, R176.reuse, 0x1 ;  /* 0x000000b003068211 */ /* 0x0e2fe400078808ff */
        /* <DEDUP_REMOVED lines=28> */
.L_x_2669:
[----:B------:R-:W-:Y:S05]  /*181c0*/  BSYNC B0 ;  /* 0x0000000000007941 */ /* 0x000fea0003800000 */
.L_x_2668:
[----:B-1----:R-:W-:-:S04]  /*181d0*/  IADD3 R4, R166, 0x30, RZ ;  /* 0x00000030a6047810 */ /* 0x002fc80007ffe0ff */
        /* <DEDUP_REMOVED lines=8> */
[CC--:B--2---:R-:W-:Y:S01]  /*18260*/  @!P2 LEA R2, P3, R174.reuse, R176.reuse, 0x1 ;  /* 0x000000b0ae02a211 */ /* 0x0c4fe200078608ff */
        /* <DEDUP_REMOVED lines=27> */
.L_x_2587:
[----:B------:R-:W-:Y:S05]  /*18420*/  BSYNC B3 ;  /* 0x0000000000037941 */ /* 0x000fea0003800000 */
.L_x_2536:
[----:B------:R-:W-:Y:S01]  /*18430*/  IADD3 R242, R165, -0x1, RZ ;  /* 0xffffffffa5f27810 */ /* 0x000fe20007ffe0ff */
[----:B------:R-:W-:Y:S01]  /*18440*/  BSSY B0, `(.L_x_2670) ;  /* 0x0000025000007945 */ /* 0x000fe20003800000 */
[----:B------:R-:W-:-:S03]  /*18450*/  LOP3.LUT R243, R59, 0xff, RZ, 0xc0, !PT ;  /* 0x000000ff3bf37812 */ /* 0x000fc600078ec0ff */
[----:B-12---:R-:W-:-:S04]  /*18460*/  IMAD.SHL.U32 R2, R242, 0x40, RZ ;  /* 0x00000040f2027824 */ /* 0x006fc800078e00ff */
[----:B------:R-:W-:-:S05]  /*18470*/  IMAD.IADD R0, R52, 0x1, -R2 ;  /* 0x0000000134007824 */ /* 0x000fca00078e0a02 */
[----:B------:R-:W-:-:S13]  /*18480*/  ISETP.GE.AND P0, PT, R166, R0, PT ;  /* 0x00000000a600720c */ /* 0x000fda0003f06270 */
[----:B------:R-:W-:Y:S05]  /*18490*/  @P0 BRA `(.L_x_2671) ;  /* 0x000001f000000947 */ /* 0x000fea0003800000 */
[C---:B------:R-:W-:Y:S02]  /*184a0*/  LOP3.LUT R3, R243.reuse, 0x1, RZ, 0xc0, !PT ;  /* 0x00000001f3037812 */ /* 0x040fe400078ec0ff */
[----:B------:R-:W-:Y:S02]  /*184b0*/  R2P PR, R243, 0xe ;  /* 0x0000000ef3007804 */ /* 0x000fe40000000000 */
[----:B------:R-:W-:-:S11]  /*184c0*/  ISETP.NE.U32.AND P0, PT, R3, 0x1, PT ;  /* 0x000000010300780c */ /* 0x000fd60003f05070 */
[----:B------:R-:W-:Y:S01]  /*184d0*/  @P1 IMAD.MOV.U32 R12, RZ, RZ, R232 ;  /* 0x000000ffff0c1224 */ /* 0x000fe200078e00e8 */
        /* <DEDUP_REMOVED lines=27> */
.L_x_2671:
[----:B------:R-:W-:Y:S05]  /*18690*/  BSYNC B0 ;  /* 0x0000000000007941 */ /* 0x000fea0003800000 */
.L_x_2670:
        /* <DEDUP_REMOVED lines=10> */
[C---:B--2---:R-:W-:Y:S02]  /*18740*/  @P4 LEA R12, P6, R5.reuse, R168, 0x1 ;  /* 0x000000a8050c4211 */ /* 0x044fe400078c08ff */
        /* <DEDUP_REMOVED lines=27> */
.L_x_2673:
[----:B------:R-:W-:Y:S05]  /*18900*/  BSYNC B0 ;  /* 0x0000000000007941 */ /* 0x000fea0003800000 */
.L_x_2672:
[----:B------:R-:W-:Y:S01]  /*18910*/  ISETP.GE.AND P0, PT, R15, R0, PT ;  /* 0x000000000f00720c */ /* 0x000fe20003f06270 */
[----:B------:R-:W-:-:S12]  /*18920*/  BSSY B0, `(.L_x_2674) ;  /* 0x0000027000007945 */ /* 0x000fd80003800000 */
[----:B------:R-:W-:Y:S05]  /*18930*/  @P0 BRA `(.L_x_2675) ;  /* 0x0000025000000947 */ /* 0x000fea0003800000 */
[C---:B------:R-:W-:Y:S02]  /*18940*/  LOP3.LUT R3, R243.reuse, 0x1, RZ, 0xc0, !PT ;  /* 0x00000001f3037812 */ /* 0x040fe400078ec0ff */
[----:B------:R-:W-:Y:S02]  /*18950*/  LOP3.LUT P4, RZ, R243, 0x2, RZ, 0xc0, !PT ;  /* 0x00000002f3ff7812 */ /* 0x000fe4000788c0ff */
[----:B------:R-:W-:Y:S01]  /*18960*/  ISETP.NE.U32.AND P5, PT, R3, 0x1, PT ;  /* 0x000000010300780c */ /* 0x000fe20003fa5070 */
[C---:B------:R-:W-:Y:S01]  /*18970*/  IMAD.SHL.U32 R3, R48.reuse, 0x20, RZ ;  /* 0x0000002030037824 */ /* 0x040fe200078e00ff */
        /* <DEDUP_REMOVED lines=33> */
.L_x_2675:
[----:B------:R-:W-:Y:S05]  /*18b90*/  BSYNC B0 ;  /* 0x0000000000007941 */ /* 0x000fea0003800000 */
.L_x_2674:
        /* <DEDUP_REMOVED lines=8> */
[C---:B------:R-:W-:Y:S01]  /*18c20*/  LOP3.LUT P3, RZ, R243.reuse, 0x4, RZ, 0xc0, !PT ;  /* 0x00000004f3ff7812 */ /* 0x040fe2000786c0ff */
[----:B------:R-:W-:Y:S01]  /*18c30*/  IMAD.WIDE.U32 R162, R48, 0x30, R162 ;  /* 0x0000003030a27825 */ /* 0x000fe200078e00a2 */
[----:B------:R-:W-:-:S03]  /*18c40*/  LOP3.LUT P1, RZ, R243, 0x8, RZ, 0xc0, !PT ;  /* 0x00000008f3ff7812 */ /* 0x000fc6000782c0ff */
[----:B------:R-:W-:-:S04]  /*18c50*/  IMAD.IADD R3, R163, 0x1, R3 ;  /* 0x00000001a3037824 */ /* 0x000fc800078e0203 */
[CC--:B-12---:R-:W-:Y:S02]  /*18c60*/  @P4 LEA R12, P6, R162.reuse, R168.reuse, 0x1 ;  /* 0x000000a8a20c4211 */ /* 0x0c6fe400078c08ff */
[----:B------:R-:W-:Y:S02]  /*18c70*/  @!P5 IMAD.MOV.U32 R6, RZ, RZ, R232 ;  /* 0x000000ffff06d224 */ /* 0x000fe400078e00e8 */
[----:B------:R-:W-:Y:S01]  /*18c80*/  @!P5 IMAD.MOV.U32 R7, RZ, RZ, R231 ;  /* 0x000000ffff07d224 */ /* 0x000fe200078e00e7 */
[CC--:B------:R-:W-:Y:S01]  /*18c90*/  @P3 LEA R8, P2, R162.reuse, R168.reuse, 0x1 ;  /* 0x000000a8a2083211 */ /* 0x0c0fe200078408ff */
[----:B------:R-:W-:Y:S01]  /*18ca0*/  @!P5 IMAD R49, R49, 0x60, RZ ;  /* 0x000000603131d824 */ /* 0x000fe200078e02ff */
[----:B------:R-:W-:Y:S01]  /*18cb0*/  @P1 LEA R16, P0, R162, R168, 0x1 ;  /* 0x000000a8a2101211 */ /* 0x000fe200078008ff */
[----:B------:R-:W-:Y:S01]  /*18cc0*/  @!P5 IMAD.WIDE.U32 R6, R48, 0x60, R6 ;  /* 0x000000603006d825 */ /* 0x000fe200078e0006 */
[CCC-:B------:R-:W-:Y:S02]  /*18cd0*/  @P4 LEA.HI.X R13, R162.reuse, R169.reuse, R3.reuse, 0x1, P6 ;  /* 0x000000a9a20d4211 */ /* 0x1c0fe400030f0c03 */
[CC--:B------:R-:W-:Y:S01]  /*18ce0*/  @P3 LEA.HI.X R9, R162.reuse, R169.reuse, R3, 0x1, P2 ;  /* 0x000000a9a2093211 */ /* 0x0c0fe200010f0c03 */
[----:B------:R-:W-:Y:S01]  /*18cf0*/  @!P5 IMAD.IADD R7, R49, 0x1, R7 ;  /* 0x000000013107d824 */ /* 0x000fe200078e0207 */
[----:B------:R-:W-:-:S04]  /*18d00*/  @P1 LEA.HI.X R17, R162, R169, R3, 0x1, P0 ;  /* 0x000000a9a2111211 */ /* 0x000fc800000f0c03 */
        /* <DEDUP_REMOVED lines=20> */
.L_x_2677:
[----:B------:R-:W-:Y:S05]  /*18e50*/  BSYNC B0 ;  /* 0x0000000000007941 */ /* 0x000fea0003800000 */
.L_x_2676:
[----:B------:R-:W0:Y:S04]  /*18e60*/  LDGDEPBAR ;  /* 0x00000000000079af */ /* 0x000e280000000000 */
[----:B-12---:R1:W5:Y:S04]  /*18e70*/  LD.E R9, [R10.64+0x184] ;  /* 0x000184060a097980 */ /* 0x006368000c101900 */
[----:B------:R1:W5:Y:S01]  /*18e80*/  LD.E R8, [R10.64+0x188] ;  /* 0x000188060a087980 */ /* 0x000362000c101900 */
[----:B------:R-:W-:Y:S01]  /*18e90*/  ISETP.GE.AND P0, PT, R166, R0, PT ;  /* 0x00000000a600720c */ /* 0x000fe20003f06270 */
[----:B------:R-:W-:Y:S01]  /*18ea0*/  IMAD.SHL.U32 R57, R57, 0x2, RZ ;  /* 0x0000000239397824 */ /* 0x000fe200078e00ff */
[----:B------:R-:W-:Y:S01]  /*18eb0*/  SHF.R.S32.HI R3, RZ, 0x1f, R58 ;  /* 0x0000001fff037819 */ /* 0x000fe2000001143a */
[----:B------:R-:W-:Y:S03]  /*18ec0*/  BSSY B0, `(.L_x_2678) ;  /* 0x000002a000007945 */ /* 0x000fe60003800000 */
[----:B------:R-:W-:-:S02]  /*18ed0*/  LEA.HI R36, R3, R58, RZ, 0x2 ;  /* 0x0000003a03247211 */ /* 0x000fc400078f10ff */
[----:B------:R-:W-:Y:S02]  /*18ee0*/  LOP3.LUT R3, R57, 0x6, RZ, 0xc0, !PT ;  /* 0x0000000639037812 */ /* 0x000fe400078ec0ff */
[----:B------:R-:W-:Y:S01]  /*18ef0*/  SHF.R.S32.HI R36, RZ, 0x2, R36 ;  /* 0x00000002ff247819 */ /* 0x000fe20000011424 */
[----:B------:R-:W-:-:S04]  /*18f00*/  DEPBAR.LE SB0, 0x0 ;  /* 0x000080000000791a */ /* 0x000fc80000000000 */
[----:B------:R-:W-:Y:S06]  /*18f10*/  BAR.SYNC.DEFER_BLOCKING 0x0 ;  /* 0x0000000000007b1d */ /* 0x000fec0000010000 */
        /* <DEDUP_REMOVED lines=29> */
[----:B--2---:R-:W-:Y:S01]  /*190f0*/  @P3 MOV R6, R189 ;  /* 0x000000bd00063202 */ /* 0x004fe20000000f00 */
[----:B------:R-:W-:-:S05]  /*19100*/  @P3 IMAD.MOV.U32 R7, RZ, RZ, R188 ;  /* 0x000000ffff073224 */ /* 0x000fca00078e00bc */
[----:B------:R-:W-:Y:S01]  /*19110*/  @!PT LDS RZ, [RZ] ;  /* 0x00000000fffff984 */ /* 0x000fe20000000800 */
[----:B------:R-:W-:Y:S01]  /*19120*/  @!PT LDS RZ, [RZ] ;  /* 0x00000000fffff984 */ /* 0x000fe20000000800 */
[----:B------:R-:W-:Y:S01]  /*19130*/  @!PT LDS RZ, [RZ] ;  /* 0x00000000fffff984 */ /* 0x000fe20000000800 */
[----:B------:R1:W-:Y:S04]  /*19140*/  @P3 LDGSTS.E.BYPASS.LTC128B.128 [R239+0x16000], [R6.64+0x180] ;  /* 0x1600018006ef3fae */ /* 0x0003e8000b901d46 */
[----:B------:R1:W-:Y:S02]  /*19150*/  @!P3 STS.128 [R239+0x16000], RZ ;  /* 0x016000ffef00b388 */ /* 0x0003e40000000c00 */
.L_x_2679:
[----:B------:R-:W-:Y:S05]  /*19160*/  BSYNC B0 ;  /* 0x0000000000007941 */ /* 0x000fea0003800000 */
.L_x_2678:
        /* <DEDUP_REMOVED lines=11> */
[----:B------:R-:W-:-:S07]  /*19220*/  LOP3.LUT P1, RZ, R243, 0x8, RZ, 0xc0, !PT ;  /* 0x00000008f3ff7812 */ /* 0x000fce000782c0ff */
[CC--:B-1----:R-:W-:Y:S02]  /*19230*/  @P5 LEA R16, P4, R226.reuse, R189.reuse, 0x1 ;  /* 0x000000bde2105211 */ /* 0x0c2fe400078808ff */
[CC--:B------:R-:W-:Y:S02]  /*19240*/  @!P6 LEA R18, P0, R226.reuse, R189.reuse, 0x1 ;  /* 0x000000bde212e211 */ /* 0x0c0fe400078008ff */
[CC--:B------:R-:W-:Y:S02]  /*19250*/  @P3 LEA R12, P2, R226.reuse, R189.reuse, 0x1 ;  /* 0x000000bde20c3211 */ /* 0x0c0fe400078408ff */
[CCC-:B------:R-:W-:Y:S02]  /*19260*/  @!P6 LEA.HI.X R19, R226.reuse, R188.reuse, R227.reuse, 0x1, P0 ;  /* 0x000000bce213e211 */ /* 0x1c0fe400000f0ce3 */
        /* <DEDUP_REMOVED lines=24> */
.L_x_2681:
[----:B------:R-:W-:Y:S05]  /*193f0*/  BSYNC B0 ;  /* 0x0000000000007941 */ /* 0x000fea0003800000 */
.L_x_2680:
        /* <DEDUP_REMOVED lines=13> */
[----:B-1----:R-:W-:-:S05]  /*194d0*/  SHF.L.U64.HI R6, R50, 0x5, R51 ;  /* 0x0000000532067819 */ /* 0x002fca0000010233 */
[CC--:B------:R-:W-:Y:S02]  /*194e0*/  @P5 LEA R16, P4, R5.reuse, R189.reuse, 0x1 ;  /* 0x000000bd05105211 */ /* 0x0c0fe400078808ff */
        /* <DEDUP_REMOVED lines=27> */
.L_x_2683:
[----:B------:R-:W-:Y:S05]  /*196a0*/  BSYNC B0 ;  /* 0x0000000000007941 */ /* 0x000fea0003800000 */
.L_x_2682:
[----:B------:R-:W-:Y:S01]  /*196b0*/  ISETP.GE.AND P0, PT, R4, R0, PT ;  /* 0x000000000400720c */ /* 0x000fe20003f06270 */
[----:B------:R-:W-:-:S12]  /*196c0*/  BSSY B0, `(.L_x_2684) ;  /* 0x0000035000007945 */ /* 0x000fd80003800000 */
[----:B------:R1:W-:Y:S04]  /*196d0*/  @P0 STS.128 [R239+0x11800], RZ ;  /* 0x011800ffef000388 */ /* 0x0003e80000000c00 */
[----:B------:R1:W-:Y:S04]  /*196e0*/  @P0 STS.128 [R239+0x13800], RZ ;  /* 0x013800ffef000388 */ /* 0x0003e80000000c00 */
[----:B------:R1:W-:Y:S04]  /*196f0*/  @P0 STS.128 [R239+0x15800], RZ ;  /* 0x015800ffef000388 */ /* 0x0003e80000000c00 */
[----:B------:R1:W-:Y:S01]  /*19700*/  @P0 STS.128 [R239+0x17800], RZ ;  /* 0x017800ffef000388 */ /* 0x0003e20000000c00 */
[----:B------:R-:W-:Y:S05]  /*19710*/  @P0 BRA `(.L_x_2685) ;  /* 0x000002f000000947 */ /* 0x000fea0003800000 */
[C---:B------:R-:W-:Y:S02]  /*19720*/  R2P PR, R243.reuse, 0xe ;  /* 0x0000000ef3007804 */ /* 0x040fe40000000000 */
[----:B------:R-:W-:-:S04]  /*19730*/  LOP3.LUT R0, R243, 0x1, RZ, 0xc0, !PT ;  /* 0x00000001f3007812 */ /* 0x000fc800078ec0ff */
[----:B------:R-:W-:-:S07]  /*19740*/  ISETP.NE.U32.AND P0, PT, R0, 0x1, PT ;  /* 0x000000010000780c */ /* 0x000fce0003f05070 */
[----:B-1----:R-:W-:Y:S01]  /*19750*/  @P1 MOV R12, R189 ;  /* 0x000000bd000c1202 */ /* 0x002fe20000000f00 */
[--C-:B------:R-:W-:Y:S01]  /*19760*/  @P2 IMAD.MOV.U32 R6, RZ, RZ, R189.reuse ;  /* 0x000000ffff062224 */ /* 0x100fe200078e00bd */
[-C--:B------:R-:W-:Y:S01]  /*19770*/  @P1 MOV R13, R188.reuse ;  /* 0x000000bc000d1202 */ /* 0x080fe20000000f00 */
[----:B------:R-:W-:Y:S01]  /*19780*/  @P3 IMAD.MOV.U32 R4, RZ, RZ, R189 ;  /* 0x000000ffff043224 */ /* 0x000fe200078e00bd */
[-C--:B------:R-:W-:Y:S01]  /*19790*/  @P2 MOV R7, R188.reuse ;  /* 0x000000bc00072202 */ /* 0x080fe20000000f00 */
[----:B------:R-:W-:Y:S01]  /*197a0*/  @P3 IMAD R0, R51, 0x60, RZ ;  /* 0x0000006033003824 */ /* 0x000fe200078e02ff */
[----:B------:R-:W-:Y:S01]  /*197b0*/  @P3 MOV R5, R188 ;  /* 0x000000bc00053202 */ /* 0x000fe20000000f00 */
[----:B------:R-:W-:-:S04]  /*197c0*/  @P1 IMAD.WIDE.U32 R14, R50, 0x60, R12 ;  /* 0x00000060320e1825 */ /* 0x000fc800078e000c */
[----:B------:R-:W-:-:S04]  /*197d0*/  @P2 IMAD.WIDE.U32 R12, R50, 0x60, R6 ;  /* 0x00000060320c2825 */ /* 0x000fc800078e0006 */
[----:B------:R-:W-:Y:S01]  /*197e0*/  @P3 IMAD.WIDE.U32 R6, R50, 0x60, R4 ;  /* 0x0000006032063825 */ /* 0x000fe200078e0004 */
[----:B------:R-:W-:-:S03]  /*197f0*/  @!P0 MOV R4, R189 ;  /* 0x000000bd00048202 */ /* 0x000fc60000000f00 */
[----:B------:R-:W-:Y:S02]  /*19800*/  @!P0 IMAD.MOV.U32 R5, RZ, RZ, R188 ;  /* 0x000000ffff058224 */ /* 0x000fe400078e00bc */
[----:B------:R-:W-:Y:S02]  /*19810*/  @P3 IMAD.IADD R0, R0, 0x1, R7 ;  /* 0x0000000100003824 */ /* 0x000fe400078e0207 */
[----:B------:R-:W-:-:S03]  /*19820*/  @!P0 IMAD.WIDE.U32 R16, R50, 0x60, R4 ;  /* 0x0000006032108825 */ /* 0x000fc600078e0004 */
[----:B------:R-:W-:Y:S01]  /*19830*/  @P3 MOV R7, R0 ;  /* 0x0000000000073202 */ /* 0x000fe20000000f00 */
[C---:B------:R-:W-:Y:S02]  /*19840*/  @P1 IMAD R5, R51.reuse, 0x60, RZ ;  /* 0x0000006033051824 */ /* 0x040fe400078e02ff */
[C---:B------:R-:W-:Y:S02]  /*19850*/  @P2 IMAD R4, R51.reuse, 0x60, RZ ;  /* 0x0000006033042824 */ /* 0x040fe400078e02ff */
[----:B------:R-:W-:Y:S01]  /*19860*/  @!P0 IMAD R51, R51, 0x60, RZ ;  /* 0x0000006033338824 */ /* 0x000fe200078e02ff */
[----:B------:R-:W-:Y:S02]  /*19870*/  @P1 IADD3 R5, R5, R15, RZ ;  /* 0x0000000f05051210 */ /* 0x000fe40007ffe0ff */
[----:B------:R-:W-:Y:S02]  /*19880*/  @P2 IADD3 R4, R4, R13, RZ ;  /* 0x0000000d04042210 */ /* 0x000fe40007ffe0ff */
[----:B------:R-:W-:-:S02]  /*19890*/  @!P0 IADD3 R17, R51, R17, RZ ;  /* 0x0000001133118210 */ /* 0x000fc40007ffe0ff */
[----:B------:R-:W-:Y:S01]  /*198a0*/  @P1 MOV R15, R5 ;  /* 0x00000005000f1202 */ /* 0x000fe20000000f00 */
[----:B------:R-:W-:Y:S01]  /*198b0*/  @P2 IMAD.MOV.U32 R5, RZ, RZ, R4 ;  /* 0x000000ffff052224 */ /* 0x000fe200078e0004 */
[----:B------:R-:W-:Y:S01]  /*198c0*/  @P2 MOV R4, R12 ;  /* 0x0000000c00042202 */ /* 0x000fe20000000f00 */
        /* <DEDUP_REMOVED lines=20> */
.L_x_2685:
[----:B------:R-:W-:Y:S05]  /*19a10*/  BSYNC B0 ;  /* 0x0000000000007941 */ /* 0x000fea0003800000 */
.L_x_2684:
[C---:B------:R-:W-:Y:S01]  /*19a20*/  IMAD.SHL.U32 R0, R55.reuse, 0x40, RZ ;  /* 0x0000004037007824 */ /* 0x040fe200078e00ff */
[----:B------:R-:W-:Y:S01]  /*19a30*/  R2P PR, R55, 0x6 ;  /* 0x0000000637007804 */ /* 0x000fe20000000000 */
[----:B------:R-:W-:Y:S01]  /*19a40*/  IMAD.SHL.U32 R166, R166, 0x8, RZ ;  /* 0x00000008a6a67824 */ /* 0x000fe200078e00ff */
[----:B------:R-:W0:Y:S01]  /*19a50*/  LDGDEPBAR ;  /* 0x00000000000079af */ /* 0x000e220000000000 */
[C---:B------:R-:W-:Y:S01]  /*19a60*/  IMAD R225, R53.reuse, 0x400, R41 ;  /* 0x0000040035e17824 */ /* 0x040fe200078e0229 */
[----:B------:R-:W-:Y:S01]  /*19a70*/  LOP3.LUT R0, R0, 0x1c0, RZ, 0xc0, !PT ;  /* 0x000001c000007812 */ /* 0x000fe200078ec0ff */
[----:B------:R-:W-:Y:S01]  /*19a80*/  IMAD R36, R53, 0x10, R36 ;  /* 0x0000001035247824 */ /* 0x000fe200078e0224 */
[----:B------:R-:W-:Y:S01]  /*19a90*/  ISETP.GT.AND P6, PT, R242, R230, PT ;  /* 0x000000e6f200720c */ /* 0x000fe20003fc4270 */
[----:B------:R-:W-:Y:S01]  /*19aa0*/  IMAD.SHL.U32 R225, R225, 0x2, RZ ;  /* 0x00000002e1e17824 */ /* 0x000fe200078e00ff */
[----:B------:R-:W-:Y:S01]  /*19ab0*/  LOP3.LUT R166, R0, 0x8, R166, 0xf8, !PT ;  /* 0x0000000800a67812 */ /* 0x000fe200078ef8a6 */
[----:B------:R-:W-:Y:S01]  /*19ac0*/  IMAD.IADD R36, R54, 0x1, R36 ;  /* 0x0000000136247824 */ /* 0x000fe200078e0224 */
[----:B------:R-:W-:Y:S01]  /*19ad0*/  SHF.R.U32.HI R224, RZ, 0x3, R0 ;  /* 0x00000003ffe07819 */ /* 0x000fe20000011600 */
[--C-:B------:R-:W-:Y:S01]  /*19ae0*/  IMAD R223, R40, 0x2, R225.reuse ;  /* 0x0000000228df7824 */ /* 0x100fe200078e02e1 */
[----:B-1----:R-:W-:Y:S01]  /*19af0*/  LDSM.16.M88.4 R4, [R225] ;  /* 0x00000000e104783b */ /* 0x002fe20000000200 */
[C---:B------:R-:W-:Y:S01]  /*19b00*/  IMAD R221, R39.reuse, 0x2, R225 ;  /* 0x0000000227dd7824 */ /* 0x040fe200078e02e1 */
[----:B------:R-:W-:Y:S01]  /*19b10*/  LOP3.LUT R224, R166, R224, RZ, 0x3c, !PT ;  /* 0x000000e0a6e07212 */ /* 0x000fe200078e3cff */
[----:B------:R-:W-:Y:S01]  /*19b20*/  IMAD R220, R39, 0x2, R223 ;  /* 0x0000000227dc7824 */ /* 0x000fe200078e02df */
[----:B------:R-:W-:Y:S01]  /*19b30*/  LDSM.16.M88.4 R48, [R223] ;  /* 0x00000000df30783b */ /* 0x000fe20000000200 */
[----:B-----5:R-:W-:Y:S01]  /*19b40*/  IADD3 R9, -R9, R52, -R237 ;  /* 0x0000003409097210 */ /* 0x020fe20007ffe9ed */
[----:B------:R-:W-:Y:S01]  /*19b50*/  BSSY B1, `(.L_x_2686) ;  /* 0x00001b8000017945 */ /* 0x000fe20003800000 */
[----:B------:R-:W-:Y:S01]  /*19b60*/  IMAD R224, R56, 0x200, R224 ;  /* 0x0000020038e07824 */ /* 0x000fe200078e02e0 */
[----:B------:R-:W-:Y:S01]  /*19b70*/  LDSM.16.M88.4 R28, [R221] ;  /* 0x00000000dd1c783b */ /* 0x000fe20000000200 */
[----:B------:R-:W-:Y:S01]  /*19b80*/  ISETP.NE.U32.AND P0, PT, R240, RZ, PT ;  /* 0x000000fff000720c */ /* 0x000fe20003f05070 */
[----:B------:R-:W-:-:S02]  /*19b90*/  IMAD.IADD R247, R36, 0x1, R9 ;  /* 0x0000000124f77824 */ /* 0x000fc400078e0209 */
[----:B------:R-:W-:Y:S01]  /*19ba0*/  IMAD.SHL.U32 R224, R224, 0x2, RZ ;  /* 0x00000002e0e07824 */ /* 0x000fe200078e00ff */
[----:B------:R-:W-:Y:S01]  /*19bb0*/  LDSM.16.M88.4 R88, [R220] ;  /* 0x00000000dc58783b */ /* 0x000fe20000000200 */
[----:B------:R-:W-:Y:S02]  /*19bc0*/  ISETP.NE.AND.EX P0, PT, R241, RZ, PT, P0 ;  /* 0x000000fff100720c */ /* 0x000fe40003f05300 */
[----:B------:R-:W-:Y:S01]  /*19bd0*/  IMNMX R247, RZ, R247, !PT ;  /* 0x000000f7fff77217 */ /* 0x000fe20007800200 */
[----:B---3--:R-:W1:Y:S01]  /*19be0*/  LDSM.16.M88.4 R64, [R224+0x8000] ;  /* 0x00800000e040783b */ /* 0x008e620000000200 */
[C---:B------:R-:W-:Y:S02]  /*19bf0*/  IADD3 R0, R224.reuse, 0x8000, RZ ;  /* 0x00008000e0007810 */ /* 0x040fe40007ffe0ff */
[----:B------:R-:W-:Y:S01]  /*19c00*/  IADD3 R222, R224, 0x8020, RZ ;  /* 0x00008020e0de7810 */ /* 0x000fe20007ffe0ff */
[----:B------:R-:W3:Y:S01]  /*19c10*/  LDSM.16.M88.4 R16, [R224+0x9000] ;  /* 0x00900000e010783b */ /* 0x000ee20000000200 */
[----:B------:R-:W-:Y:S01]  /*19c20*/  @P1 IADD3 R222, R0, -0x20, RZ ;  /* 0xffffffe000de1810 */ /* 0x000fe20007ffe0ff */
[----:B------:R-:W-:-:S02]  /*19c30*/  IMAD.MOV.U32 R0, RZ, RZ, 0x40 ;  /* 0x00000040ff007424 */ /* 0x000fc400078e00ff */
[----:B------:R-:W2:Y:S01]  /*19c40*/  LDSM.16.M88.4 R56, [R224+0x8800] ;  /* 0x00880000e038783b */ /* 0x000ea20000000200 */
[----:B------:R-:W-:Y:S02]  /*19c50*/  IADD3 R214, R222, 0x800, RZ ;  /* 0x00000800ded67810 */ /* 0x000fe40007ffe0ff */
[----:B------:R-:W-:Y:S01]  /*19c60*/  SEL R0, R0, 0xffffffc0, !P2 ;  /* 0xffffffc000007807 */ /* 0x000fe20005000000 */
[----:B------:R-:W4:Y:S01]  /*19c70*/  LDSM.16.M88.4 R32, [R224+0x9800] ;  /* 0x00980000e020783b */ /* 0x000f220000000200 */
[C---:B------:R-:W-:Y:S02]  /*19c80*/  IADD3 R213, R222.reuse, 0x1000, RZ ;  /* 0x00001000ded57810 */ /* 0x040fe40007ffe0ff */
[----:B------:R-:W-:Y:S01]  /*19c90*/  IADD3 R212, R222, 0x1800, RZ ;  /* 0x00001800ded47810 */ /* 0x000fe20007ffe0ff */
[----:B------:R-:W2:Y:S01]  /*19ca0*/  LDSM.16.M88.4 R80, [R222] ;  /* 0x00000000de50783b */ /* 0x000ea20000000200 */
[----:B------:R-:W-:Y:S01]  /*19cb0*/  IMAD.IADD R218, R224, 0x1, R0 ;  /* 0x00000001e0da7824 */ /* 0x000fe200078e0200 */
[----:B------:R-:W-:Y:S01]  /*19cc0*/  IADD3 R210, R222, 0x2000, RZ ;  /* 0x00002000ded27810 */ /* 0x000fe20007ffe0ff */
[----:B------:R-:W-:Y:S01]  /*19cd0*/  IMAD.IADD R211, R0, 0x1, R222 ;  /* 0x0000000100d37824 */ /* 0x000fe200078e02de */
[----:B------:R-:W2:Y:S01]  /*19ce0*/  LDSM.16.M88.4 R24, [R222+0x1000] ;  /* 0x00100000de18783b */ /* 0x000ea20000000200 */
[----:B------:R-:W-:-:S02]  /*19cf0*/  IADD3 R0, R52, 0x1, -R237 ;  /* 0x0000000134007810 */ /* 0x000fc40007ffe8ed */
[C---:B------:R-:W-:Y:S01]  /*19d00*/  IADD3 R209, R222.reuse, 0x2800, RZ ;  /* 0x00002800ded17810 */ /* 0x040fe20007ffe0ff */
[----:B------:R-:W2:Y:S01]  /*19d10*/  LDSM.16.M88.4 R76, [R222+0x800] ;  /* 0x00080000de4c783b */ /* 0x000ea20000000200 */
[----:B------:R-:W-:Y:S01]  /*19d20*/  IADD3 R208, R222, 0x3000, RZ ;  /* 0x00003000ded07810 */ /* 0x000fe20007ffe0ff */
[----:B------:R-:W-:Y:S01]  /*19d30*/  IMAD.IADD R8, R8, 0x1, R0 ;  /* 0x0000000108087824 */ /* 0x000fe200078e0200 */
[----:B------:R-:W-:Y:S01]  /*19d40*/  IADD3 R0, R36, 0x8, RZ ;  /* 0x0000000824007810 */ /* 0x000fe20007ffe0ff */
[----:B------:R-:W2:Y:S01]  /*19d50*/  LDSM.16.M88.4 R72, [R222+0x1800] ;  /* 0x00180000de48783b */ /* 0x000ea20000000200 */
[----:B------:R-:W-:Y:S01]  /*19d60*/  IADD3 R207, R222, 0x3800, RZ ;  /* 0x00003800decf7810 */ /* 0x000fe20007ffe0ff */
[----:B------:R-:W-:Y:S01]  /*19d70*/  IMAD.IADD R246, R36, 0x1, R8 ;  /* 0x0000000124f67824 */ /* 0x000fe200078e0208 */
[----:B------:R-:W-:Y:S01]  /*19d80*/  IADD3 R206, R222, 0x4000, RZ ;  /* 0x00004000dece7810 */ /* 0x000fe20007ffe0ff */
[----:B------:R-:W2:Y:S01]  /*19d90*/  LDSM.16.M88.4 R44, [R218+0x8000] ;  /* 0x00800000da2c783b */ /* 0x000ea20000000200 */
[--C-:B------:R-:W-:Y:S01]  /*19da0*/  IMAD.IADD R244, R8, 0x1, R0.reuse ;  /* 0x0000000108f47824 */ /* 0x100fe200078e0200 */
[----:B------:R-:W-:Y:S01]  /*19db0*/  IADD3 R205, R222, 0x4800, RZ ;  /* 0x00004800decd7810 */ /* 0x000fe20007ffe0ff */
[----:B------:R-:W-:Y:S01]  /*19dc0*/  IMAD.IADD R245, R9, 0x1, R0 ;  /* 0x0000000109f57824 */ /* 0x000fe200078e0200 */
[----:B------:R-:W-:Y:S01]  /*19dd0*/  LDSM.16.M88.4 R92, [R218+0x9800] ;  /* 0x00980000da5c783b */ /* 0x000fe20000000200 */
[----:B------:R-:W-:-:S02]  /*19de0*/  IMNMX R246, R246, R52, PT ;  /* 0x00000034f6f67217 */ /* 0x000fc40003800200 */
[----:B------:R-:W-:Y:S01]  /*19df0*/  IMNMX R244, R244, R52, PT ;  /* 0x00000034f4f47217 */ /* 0x000fe20003800200 */
[C---:B-1----:R-:W-:Y:S01]  /*19e00*/  HMMA.16816.F32.BF16 R68, R4.reuse, R64, RZ ;  /* 0x000000400444723c */ /* 0x042fe200000418ff */
[----:B------:R-:W-:Y:S01]  /*19e10*/  LDSM.16.M88.4 R84, [R211] ;  /* 0x00000000d354783b */ /* 0x000fe20000000200 */
[----:B------:R-:W-:Y:S02]  /*19e20*/  IMNMX R245, RZ, R245, !PT ;  /* 0x000000f5fff57217 */ /* 0x000fe40007800200 */
[C---:B------:R-:W-:Y:S02]  /*19e30*/  IADD3 R204, R222.reuse, 0x5000, RZ ;  /* 0x00005000decc7810 */ /* 0x040fe40007ffe0ff */
[C---:B------:R-:W-:Y:S02]  /*19e40*/  IADD3 R203, R222.reuse, 0x5800, RZ ;  /* 0x00005800decb7810 */ /* 0x040fe40007ffe0ff */
[----:B------:R-:W-:Y:S01]  /*19e50*/  HMMA.16816.F32.BF16 R64, R4, R66, RZ ;  /* 0x000000420440723c */ /* 0x000fe200000418ff */
[----:B------:R-:W-:-:S02]  /*19e60*/  IADD3 R202, R222, 0x6000, RZ ;  /* 0x00006000deca7810 */ /* 0x000fc40007ffe0ff */
[C---:B------:R-:W-:Y:S02]  /*19e70*/  IADD3 R201, R222.reuse, 0x6800, RZ ;  /* 0x00006800dec97810 */ /* 0x040fe40007ffe0ff */
[C---:B------:R-:W-:Y:S02]  /*19e80*/  IADD3 R200, R222.reuse, 0x7000, RZ ;  /* 0x00007000dec87810 */ /* 0x040fe40007ffe0ff */
[----:B------:R-:W-:Y:S01]  /*19e90*/  IADD3 R167, R222, 0x7800, RZ ;  /* 0x00007800dea77810 */ /* 0x000fe20007ffe0ff */
[C---:B---3--:R-:W-:Y:S08]  /*19ea0*/  HMMA.16816.F32.BF16 R20, R4.reuse, R16, RZ ;  /* 0x000000100414723c */ /* 0x048ff000000418ff */
[C---:B------:R-:W-:Y:S08]  /*19eb0*/  HMMA.16816.F32.BF16 R16, R4.reuse, R18, RZ ;  /* 0x000000120410723c */ /* 0x040ff000000418ff */
[C---:B--2---:R-:W-:Y:S08]  /*19ec0*/  HMMA.16816.F32.BF16 R60, R4.reuse, R56, RZ ;  /* 0x00000038043c723c */ /* 0x044ff000000418ff */
[C---:B------:R-:W-:Y:S08]  /*19ed0*/  HMMA.16816.F32.BF16 R56, R4.reuse, R58, RZ ;  /* 0x0000003a0438723c */ /* 0x040ff000000418ff */
[C---:B----4-:R-:W-:Y:S08]  /*19ee0*/  HMMA.16816.F32.BF16 R12, R4.reuse, R32, RZ ;  /* 0x00000020040c723c */ /* 0x050ff000000418ff */
[----:B------:R-:W-:Y:S01]  /*19ef0*/  HMMA.16816.F32.BF16 R4, R4, R34, RZ ;  /* 0x000000220404723c */ /* 0x000fe200000418ff */
[----:B------:R-:W1:Y:S07]  /*19f00*/  LDSM.16.M88.4 R32, [R218+0x8800] ;  /* 0x00880000da20783b */ /* 0x000e6e0000000200 */
[C---:B------:R-:W-:Y:S08]  /*19f10*/  HMMA.16816.F32.BF16 R68, R48.reuse, R80, R68 ;  /* 0x000000503044723c */ /* 0x040ff00000041844 */
[C---:B------:R-:W-:Y:S01]  /*19f20*/  HMMA.16816.F32.BF16 R64, R48.reuse, R82, R64 ;  /* 0x000000523040723c */ /* 0x040fe20000041840 */
[----:B------:R-:W-:Y:S07]  /*19f30*/  LDSM.16.M88.4 R80, [R211+0x800] ;  /* 0x00080000d350783b */ /* 0x000fee0000000200 */
[C---:B------:R-:W-:Y:S08]  /*19f40*/  HMMA.16816.F32.BF16 R20, R48.reuse, R24, R20 ;  /* 0x000000183014723c */ /* 0x040ff00000041814 */
[C---:B------:R-:W-:Y:S01]  /*19f50*/  HMMA.16816.F32.BF16 R16, R48.reuse, R26, R16 ;  /* 0x0000001a3010723c */ /* 0x040fe20000041810 */
[----:B------:R-:W2:Y:S07]  /*19f60*/  LDSM.16.M88.4 R24, [R218+0x9000] ;  /* 0x00900000da18783b */ /* 0x000eae0000000200 */
        /* <DEDUP_REMOVED lines=9> */
[----:B------:R-:W3:Y:S07]  /*1a000*/  LDSM.16.M88.4 R44, [R224+0xa000] ;  /* 0x00a00000e02c783b */ /* 0x000eee0000000200 */
[C---:B-1----:R-:W-:Y:S08]  /*1a010*/  HMMA.16816.F32.BF16 R60, R28.reuse, R32, R60 ;  /* 0x000000201c3c723c */ /* 0x042ff0000004183c */
[C---:B------:R-:W-:Y:S01]  /*1a020*/  HMMA.16816.F32.BF16 R56, R28.reuse, R34, R56 ;  /* 0x000000221c38723c */ /* 0x040fe20000041838 */
[----:B------:R-:W1:Y:S07]  /*1a030*/  LDSM.16.M88.4 R32, [R224+0xa800] ;  /* 0x00a80000e020783b */ /* 0x000e6e0000000200 */
[C---:B--2---:R-:W-:Y:S08]  /*1a040*/  HMMA.16816.F32.BF16 R20, R28.reuse, R24, R20 ;  /* 0x000000181c14723c */ /* 0x044ff00000041814 */
[C---:B------:R-:W-:Y:S01]  /*1a050*/  HMMA.16816.F32.BF16 R16, R28.reuse, R26, R16 ;  /* 0x0000001a1c10723c */ /* 0x040fe20000041810 */
[----:B------:R-:W2:Y:S07]  /*1a060*/  LDSM.16.M88.4 R24, [R224+0xb000] ;  /* 0x00b00000e018783b */ /* 0x000eae0000000200 */
[C---:B------:R-:W-:Y:S08]  /*1a070*/  HMMA.16816.F32.BF16 R12, R28.reuse, R92, R12 ;  /* 0x0000005c1c0c723c */ /* 0x040ff0000004180c */
[----:B------:R-:W-:Y:S01]  /*1a080*/  HMMA.16816.F32.BF16 R4, R28, R94, R4 ;  /* 0x0000005e1c04723c */ /* 0x000fe20000041804 */
[----:B------:R-:W1:Y:S07]  /*1a090*/  LDSM.16.M88.4 R28, [R224+0xb800] ;  /* 0x00b80000e01c783b */ /* 0x000e6e0000000200 */
[C---:B------:R-:W-:Y:S08]  /*1a0a0*/  HMMA.16816.F32.BF16 R68, R88.reuse, R84, R68 ;  /* 0x000000545844723c */ /* 0x040ff00000041844 */
[C---:B------:R-:W-:Y:S01]  /*1a0b0*/  HMMA.16816.F32.BF16 R64, R88.reuse, R86, R64 ;  /* 0x000000565840723c */ /* 0x040fe20000041840 */
[----:B------:R-:W-:Y:S07]  /*1a0c0*/  LDSM.16.M88.4 R84, [R222+0x3800] ;  /* 0x00380000de54783b */ /* 0x000fee0000000200 */
[C---:B------:R-:W-:Y:S08]  /*1a0d0*/  HMMA.16816.F32.BF16 R60, R88.reuse, R80, R60 ;  /* 0x00000050583c723c */ /* 0x040ff0000004183c */
[C---:B------:R-:W-:Y:S08]  /*1a0e0*/  HMMA.16816.F32.BF16 R56, R88.reuse, R82, R56 ;  /* 0x000000525838723c */ /* 0x040ff00000041838 */
[C---:B---3--:R-:W-:Y:S08]  /*1a0f0*/  HMMA.16816.F32.BF16 R20, R88.reuse, R76, R20 ;  /* 0x0000004c5814723c */ /* 0x048ff00000041814 */
[C---:B------:R-:W-:Y:S01]  /*1a100*/  HMMA.16816.F32.BF16 R16, R88.reuse, R78, R16 ;  /* 0x0000004e5810723c */ /* 0x040fe20000041810 */
[----:B------:R-:W-:Y:S07]  /*1a110*/  LDSM.16.M88.4 R76, [R221+0x2000] ;  /* 0x00200000dd4c783b */ /* 0x000fee0000000200 */
[C---:B----4-:R-:W-:Y:S08]  /*1a120*/  HMMA.16816.F32.BF16 R12, R88.reuse, R72, R12 ;  /* 0x00000048580c723c */ /* 0x050ff0000004180c */
[----:B------:R-:W-:Y:S01]  /*1a130*/  HMMA.16816.F32.BF16 R4, R88, R74, R4 ;  /* 0x0000004a5804723c */ /* 0x000fe20000041804 */
[----:B------:R-:W-:Y:S07]  /*1a140*/  LDSM.16.M88.4 R72, [R223+0x2000] ;  /* 0x00200000df48783b */ /* 0x000fee0000000200 */
        /* <DEDUP_REMOVED lines=9> */
[C---:B------:R-:W-:Y:S01]  /*1a1e0*/  HMMA.16816.F32.BF16 R80, R48.reuse, R28, R12 ;  /* 0x0000001c3050723c */ /* 0x040fe2000004180c */
[----:B------:R-:W4:Y:S07]  /*1a1f0*/  LDSM.16.M88.4 R12, [R218+0xa000] ;  /* 0x00a00000da0c783b */ /* 0x000f2e0000000200 */
[----:B------:R-:W-:Y:S01]  /*1a200*/  HMMA.16816.F32.BF16 R28, R48, R30, R4 ;  /* 0x0000001e301c723c */ /* 0x000fe20000041804 */
[----:B------:R-:W4:Y:S04]  /*1a210*/  LDSM.16.M88.4 R4, [R218+0xa800] ;  /* 0x00a80000da04783b */ /* 0x000f280000000200 */
[----:B------:R-:W-:Y:S03]  /*1a220*/  LDSM.16.M88.4 R48, [R211+0x2800] ;  /* 0x00280000d330783b */ /* 0x000fe60000000200 */
[C---:B---3--:R-:W-:Y:S08]  /*1a230*/  HMMA.16816.F32.BF16 R68, R72.reuse, R44, R68 ;  /* 0x0000002c4844723c */ /* 0x048ff00000041844 */
[C---:B------:R-:W-:Y:S01]  /*1a240*/  HMMA.16816.F32.BF16 R64, R72.reuse, R46, R64 ;  /* 0x0000002e4840723c */ /* 0x040fe20000041840 */
[----:B------:R-:W3:Y:S07]  /*1a250*/  LDSM.16.M88.4 R44, [R218+0xb000] ;  /* 0x00b00000da2c783b */ /* 0x000eee0000000200 */
[C---:B-1----:R-:W-:Y:S08]  /*1a260*/  HMMA.16816.F32.BF16 R60, R72.reuse, R32, R60 ;  /* 0x00000020483c723c */ /* 0x042ff0000004183c */
[C---:B------:R-:W-:Y:S01]  /*1a270*/  HMMA.16816.F32.BF16 R56, R72.reuse, R34, R56 ;  /* 0x000000224838723c */ /* 0x040fe20000041838 */
[----:B------:R-:W1:Y:S07]  /*1a280*/  LDSM.16.M88.4 R32, [R218+0xb800] ;  /* 0x00b80000da20783b */ /* 0x000e6e0000000200 */
[C---:B--2---:R-:W-:Y:S08]  /*1a290*/  HMMA.16816.F32.BF16 R20, R72.reuse, R24, R20 ;  /* 0x000000184814723c */ /* 0x044ff00000041814 */
[----:B------:R-:W-:Y:S01]  /*1a2a0*/  HMMA.16816.F32.BF16 R16, R72, R26, R16 ;  /* 0x0000001a4810723c */ /* 0x000fe20000041810 */
[----:B------:R-:W-:Y:S07]  /*1a2b0*/  LDSM.16.M88.4 R24, [R220+0x2000] ;  /* 0x00200000dc18783b */ /* 0x000fee0000000200 */
[C---:B----4-:R-:W-:Y:S08]  /*1a2c0*/  HMMA.16816.F32.BF16 R68, R76.reuse, R12, R68 ;  /* 0x0000000c4c44723c */ /* 0x050ff00000041844 */
[----:B------:R-:W-:Y:S01]  /*1a2d0*/  HMMA.16816.F32.BF16 R64, R76, R14, R64 ;  /* 0x0000000e4c40723c */ /* 0x000fe20000041840 */
[----:B------:R-:W2:Y:S07]  /*1a2e0*/  LDSM.16.M88.4 R12, [R211+0x2000] ;  /* 0x00200000d30c783b */ /* 0x000eae0000000200 */
[C---:B------:R-:W-:Y:S08]  /*1a2f0*/  HMMA.16816.F32.BF16 R80, R72.reuse, R84, R80 ;  /* 0x000000544850723c */ /* 0x040ff00000041850 */
[----:B------:R-:W-:Y:S01]  /*1a300*/  HMMA.16816.F32.BF16 R28, R72, R86, R28 ;  /* 0x00000056481c723c */ /* 0x000fe2000004181c */
[----:B------:R-:W-:Y:S04]  /*1a310*/  LDSM.16.M88.4 R72, [R218+0xd000] ;  /* 0x00d00000da48783b */ /* 0x000fe80000000200 */
[----:B------:R-:W-:Y:S03]  /*1a320*/  LDSM.16.M88.4 R84, [R220+0x4000] ;  /* 0x00400000dc54783b */ /* 0x000fe60000000200 */
[C---:B------:R-:W-:Y:S08]  /*1a330*/  HMMA.16816.F32.BF16 R60, R76.reuse, R4, R60 ;  /* 0x000000044c3c723c */ /* 0x040ff0000004183c */
[C---:B------:R-:W-:Y:S01]  /*1a340*/  HMMA.16816.F32.BF16 R56, R76.reuse, R6, R56 ;  /* 0x000000064c38723c */ /* 0x040fe20000041838 */
[----:B------:R-:W4:Y:S07]  /*1a350*/  LDSM.16.M88.4 R4, [R211+0x3000] ;  /* 0x00300000d304783b */ /* 0x000f2e0000000200 */
[C---:B---3--:R-:W-:Y:S08]  /*1a360*/  HMMA.16816.F32.BF16 R20, R76.reuse, R44, R20 ;  /* 0x0000002c4c14723c */ /* 0x048ff00000041814 */
[C---:B------:R-:W-:Y:S01]  /*1a370*/  HMMA.16816.F32.BF16 R16, R76.reuse, R46, R16 ;  /* 0x0000002e4c10723c */ /* 0x040fe20000041810 */
[----:B------:R-:W3:Y:S07]  /*1a380*/  LDSM.16.M88.4 R44, [R211+0x3800] ;  /* 0x00380000d32c783b */ /* 0x000eee0000000200 */
        /* <DEDUP_REMOVED lines=12> */
[----:B------:R-:W4:Y:S07]  /*1a450*/  LDSM.16.M88.4 R4, [R224+0xd800] ;  /* 0x00d80000e004783b */ /* 0x000f2e0000000200 */
[C---:B---3--:R-:W-:Y:S08]  /*1a460*/  HMMA.16816.F32.BF16 R80, R24.reuse, R44, R80 ;  /* 0x0000002c1850723c */ /* 0x048ff00000041850 */
        /* <DEDUP_REMOVED lines=11> */
[----:B------:R-:W3:Y:S07]  /*1a520*/  LDSM.16.M88.4 R48, [R222+0x5800] ;  /* 0x00580000de30783b */ /* 0x000eee0000000200 */
[C---:B----4-:R-:W-:Y:S08]  /*1a530*/  HMMA.16816.F32.BF16 R80, R32.reuse, R4, R80 ;  /* 0x000000042050723c */ /* 0x050ff00000041850 */
[----:B------:R-:W-:Y:S01]  /*1a540*/  HMMA.16816.F32.BF16 R76, R32, R6, R76 ;  /* 0x00000006204c723c */ /* 0x000fe2000004184c */
[----:B------:R-:W-:Y:S04]  /*1a550*/  LDSM.16.M88.4 R32, [R221+0x4000] ;  /* 0x00400000dd20783b */ /* 0x000fe80000000200 */
[----:B------:R-:W4:Y:S03]  /*1a560*/  LDSM.16.M88.4 R4, [R218+0xc000] ;  /* 0x00c00000da04783b */ /* 0x000f260000000200 */
[C---:B-1----:R-:W-:Y:S08]  /*1a570*/  HMMA.16816.F32.BF16 R68, R28.reuse, R24, R68 ;  /* 0x000000181c44723c */ /* 0x042ff00000041844 */
[C---:B------:R-:W-:Y:S01]  /*1a580*/  HMMA.16816.F32.BF16 R64, R28.reuse, R26, R64 ;  /* 0x0000001a1c40723c */ /* 0x040fe20000041840 */
[----:B------:R-:W1:Y:S07]  /*1a590*/  LDSM.16.M88.4 R24, [R218+0xc800] ;  /* 0x00c80000da18783b */ /* 0x000e6e0000000200 */
[C---:B--2---:R-:W-:Y:S08]  /*1a5a0*/  HMMA.16816.F32.BF16 R60, R28.reuse, R12, R60 ;  /* 0x0000000c1c3c723c */ /* 0x044ff0000004183c */
[C---:B------:R-:W-:Y:S01]  /*1a5b0*/  HMMA.16816.F32.BF16 R56, R28.reuse, R14, R56 ;  /* 0x0000000e1c38723c */ /* 0x040fe20000041838 */
[----:B------:R-:W2:Y:S07]  /*1a5c0*/  LDSM.16.M88.4 R12, [R218+0xd800] ;  /* 0x00d80000da0c783b */ /* 0x000eae0000000200 */
[C---:B------:R-:W-:Y:S01]  /*1a5d0*/  HMMA.16816.F32.BF16 R88, R28.reuse, R44, R20 ;  /* 0x0000002c1c58723c */ /* 0x040fe20000041814 */
[----:B------:R-:W1:Y:S07]  /*1a5e0*/  LDSM.16.M88.4 R20, [R211+0x4000] ;  /* 0x00400000d314783b */ /* 0x000e6e0000000200 */
        /* <DEDUP_REMOVED lines=9> */
[C---:B-1----:R-:W-:Y:S08]  /*1a680*/  HMMA.16816.F32.BF16 R60, R32.reuse, R24, R60 ;  /* 0x00000018203c723c */ /* 0x042ff0000004183c */
[C---:B------:R-:W-:Y:S01]  /*1a690*/  HMMA.16816.F32.BF16 R56, R32.reuse, R26, R56 ;  /* 0x0000001a2038723c */ /* 0x040fe20000041838 */
[----:B------:R-:W1:Y:S07]  /*1a6a0*/  LDSM.16.M88.4 R24, [R211+0x5000] ;  /* 0x00500000d318783b */ /* 0x000e6e0000000200 */
[C---:B------:R-:W-:Y:S08]  /*1a6b0*/  HMMA.16816.F32.BF16 R88, R32.reuse, R72, R88 ;  /* 0x000000482058723c */ /* 0x040ff00000041858 */
[C---:B------:R-:W-:Y:S01]  /*1a6c0*/  HMMA.16816.F32.BF16 R16, R32.reuse, R74, R16 ;  /* 0x0000004a2010723c */ /* 0x040fe20000041810 */
[----:B------:R-:W-:Y:S07]  /*1a6d0*/  LDSM.16.M88.4 R72, [R224+0xf800] ;  /* 0x00f80000e048783b */ /* 0x000fee0000000200 */
[C---:B--2---:R-:W-:Y:S08]  /*1a6e0*/  HMMA.16816.F32.BF16 R80, R32.reuse, R12, R80 ;  /* 0x0000000c2050723c */ /* 0x044ff00000041850 */
[----:B------:R-:W-:Y:S01]  /*1a6f0*/  HMMA.16816.F32.BF16 R76, R32, R14, R76 ;  /* 0x0000000e204c723c */ /* 0x000fe2000004184c */
[----:B------:R-:W2:Y:S04]  /*1a700*/  LDSM.16.M88.4 R12, [R211+0x5800] ;  /* 0x00580000d30c783b */ /* 0x000ea80000000200 */
[----:B------:R-:W4:Y:S03]  /*1a710*/  LDSM.16.M88.4 R32, [R225+0x6000] ;  /* 0x00600000e120783b */ /* 0x000f260000000200 */
[C---:B------:R-:W-:Y:S08]  /*1a720*/  HMMA.16816.F32.BF16 R68, R84.reuse, R20, R68 ;  /* 0x000000145444723c */ /* 0x040ff00000041844 */
[C---:B------:R-:W-:Y:S01]  /*1a730*/  HMMA.16816.F32.BF16 R64, R84.reuse, R22, R64 ;  /* 0x000000165440723c */ /* 0x040fe20000041840 */
[----:B------:R-:W4:Y:S07]  /*1a740*/  LDSM.16.M88.4 R20, [R224+0xe800] ;  /* 0x00e80000e014783b */ /* 0x000f2e0000000200 */
[C---:B---3--:R-:W-:Y:S08]  /*1a750*/  HMMA.16816.F32.BF16 R60, R84.reuse, R4, R60 ;  /* 0x00000004543c723c */ /* 0x048ff0000004183c */
[C---:B------:R-:W-:Y:S01]  /*1a760*/  HMMA.16816.F32.BF16 R56, R84.reuse, R6, R56 ;  /* 0x000000065438723c */ /* 0x040fe20000041838 */
[----:B------:R-:W3:Y:S07]  /*1a770*/  LDSM.16.M88.4 R4, [R222+0x6000] ;  /* 0x00600000de04783b */ /* 0x000eee0000000200 */
[C---:B-1----:R-:W-:Y:S08]  /*1a780*/  HMMA.16816.F32.BF16 R88, R84.reuse, R24, R88 ;  /* 0x000000185458723c */ /* 0x042ff00000041858 */
[C---:B------:R-:W-:Y:S01]  /*1a790*/  HMMA.16816.F32.BF16 R16, R84.reuse, R26, R16 ;  /* 0x0000001a5410723c */ /* 0x040fe20000041810 */
[----:B------:R-:W-:Y:S07]  /*1a7a0*/  LDSM.16.M88.4 R24, [R222+0x7800] ;  /* 0x00780000de18783b */ /* 0x000fee0000000200 */
[C---:B--2---:R-:W-:Y:S08]  /*1a7b0*/  HMMA.16816.F32.BF16 R80, R84.reuse, R12, R80 ;  /* 0x0000000c5450723c */ /* 0x044ff00000041850 */
[----:B------:R-:W-:Y:S01]  /*1a7c0*/  HMMA.16816.F32.BF16 R76, R84, R14, R76 ;  /* 0x0000000e544c723c */ /* 0x000fe2000004184c */
[----:B------:R-:W1:Y:S07]  /*1a7d0*/  LDSM.16.M88.4 R12, [R222+0x6800] ;  /* 0x00680000de0c783b */ /* 0x000e6e0000000200 */
[C---:B----4-:R-:W-:Y:S08]  /*1a7e0*/  HMMA.16816.F32.BF16 R68, R32.reuse, R28, R68 ;  /* 0x0000001c2044723c */ /* 0x050ff00000041844 */
[C---:B------:R-:W-:Y:S01]  /*1a7f0*/  HMMA.16816.F32.BF16 R64, R32.reuse, R30, R64 ;  /* 0x0000001e2040723c */ /* 0x040fe20000041840 */
[----:B------:R-:W-:Y:S07]  /*1a800*/  LDSM.16.M88.4 R28, [R218+0xe000] ;  /* 0x00e00000da1c783b */ /* 0x000fee0000000200 */
        /* <DEDUP_REMOVED lines=8> */
[----:B------:R-:W-:Y:S04]  /*1a890*/  LDSM.16.M88.4 R32, [R221+0x6000] ;  /* 0x00600000dd20783b */ /* 0x000fe80000000200 */
        /* <DEDUP_REMOVED lines=12> */
[----:B------:R-:W-:Y:S04]  /*1a960*/  LDSM.16.M88.4 R24, [R220+0x6000] ;  /* 0x00600000dc18783b */ /* 0x000fe80000000200 */
[----:B------:R-:W4:Y:S03]  /*1a970*/  LDSM.16.M88.4 R48, [R211+0x6000] ;  /* 0x00600000d330783b */ /* 0x000f260000000200 */
[C---:B---3--:R-:W-:Y:S08]  /*1a980*/  HMMA.16816.F32.BF16 R60, R32.reuse, R4, R60 ;  /* 0x00000004203c723c */ /* 0x048ff0000004183c */
[----:B------:R-:W-:Y:S01]  /*1a990*/  HMMA.16816.F32.BF16 R56, R32, R6, R56 ;  /* 0x000000062038723c */ /* 0x000fe20000041838 */
[----:B------:R-:W3:Y:S01]  /*1a9a0*/  LDSM.16.M88.4 R4, [R211+0x7800] ;  /* 0x00780000d304783b */ /* 0x000ee20000000200 */
[----:B------:R-:W-:-:S06]  /*1a9b0*/  DEPBAR.LE SB0, 0x0 ;  /* 0x000080000000791a */ /* 0x000fcc0000000000 */
[C---:B------:R-:W-:Y:S08]  /*1a9c0*/  HMMA.16816.F32.BF16 R68, R32.reuse, R28, R68 ;  /* 0x0000001c2044723c */ /* 0x040ff00000041844 */
[C---:B------:R-:W-:Y:S08]  /*1a9d0*/  HMMA.16816.F32.BF16 R64, R32.reuse, R30, R64 ;  /* 0x0000001e2040723c */ /* 0x040ff00000041840 */
[C---:B-1----:R-:W-:Y:S08]  /*1a9e0*/  HMMA.16816.F32.BF16 R88, R32.reuse, R12, R88 ;  /* 0x0000000c2058723c */ /* 0x042ff00000041858 */
[C---:B------:R-:W-:Y:S08]  /*1a9f0*/  HMMA.16816.F32.BF16 R16, R32.reuse, R14, R16 ;  /* 0x0000000e2010723c */ /* 0x040ff00000041810 */
[C---:B--2---:R-:W-:Y:S08]  /*1aa00*/  HMMA.16816.F32.BF16 R80, R32.reuse, R20, R80 ;  /* 0x000000142050723c */ /* 0x044ff00000041850 */
[----:B------:R-:W-:Y:S08]  /*1aa10*/  HMMA.16816.F32.BF16 R76, R32, R22, R76 ;  /* 0x00000016204c723c */ /* 0x000ff0000004184c */
[C---:B----4-:R-:W-:Y:S08]  /*1aa20*/  HMMA.16816.F32.BF16 R68, R24.reuse, R48, R68 ;  /* 0x000000301844723c */ /* 0x050ff00000041844 */
[C---:B------:R-:W-:Y:S08]  /*1aa30*/  HMMA.16816.F32.BF16 R64, R24.reuse, R50, R64 ;  /* 0x000000321840723c */ /* 0x040ff00000041840 */
[C---:B------:R-:W-:Y:S08]  /*1aa40*/  HMMA.16816.F32.BF16 R60, R24.reuse, R44, R60 ;  /* 0x0000002c183c723c */ /* 0x040ff0000004183c */
[C---:B------:R-:W-:Y:S08]  /*1aa50*/  HMMA.16816.F32.BF16 R56, R24.reuse, R46, R56 ;  /* 0x0000002e1838723c */ /* 0x040ff00000041838 */
[C---:B------:R-:W-:Y:S08]  /*1aa60*/  HMMA.16816.F32.BF16 R88, R24.reuse, R72, R88 ;  /* 0x000000481858723c */ /* 0x040ff00000041858 */
[C---:B------:R-:W-:Y:S08]  /*1aa70*/  HMMA.16816.F32.BF16 R16, R24.reuse, R74, R16 ;  /* 0x0000004a1810723c */ /* 0x040ff00000041810 */
[C---:B---3--:R-:W-:Y:S08]  /*1aa80*/  HMMA.16816.F32.BF16 R80, R24.reuse, R4, R80 ;  /* 0x000000041850723c */ /* 0x048ff00000041850 */
[----:B------:R-:W-:Y:S01]  /*1aa90*/  HMMA.16816.F32.BF16 R76, R24, R6, R76 ;  /* 0x00000006184c723c */ /* 0x000fe2000004184c */
[----:B------:R-:W-:Y:S06]  /*1aaa0*/  BAR.SYNC.DEFER_BLOCKING 0x0 ;  /* 0x0000000000007b1d */ /* 0x000fec0000010000 */
[----:B------:R-:W-:Y:S01]  /*1aab0*/  @!UPT UIADD3 URZ, URZ, URZ, URZ ;  /* 0x0000003f3f3ff290 */ /* 0x000fe2000fffe03f */
[----:B------:R-:W-:Y:S11]  /*1aac0*/  @!P6 BRA `(.L_x_2687) ;  /* 0x00000c000000e947 */ /* 0x000ff60003800000 */
[----:B------:R-:W-:Y:S01]  /*1aad0*/  BSSY B0, `(.L_x_2688) ;  /* 0x0000042000007945 */ /* 0x000fe20003800000 */
[----:B------:R-:W-:Y:S05]  /*1aae0*/  @!P0 BRA `(.L_x_2689) ;  /* 0x000003d000008947 */ /* 0x000fea0003800000 */
[----:B------:R-:W2:Y:S01]  /*1aaf0*/  LD.E R5, [R10.64+0x170] ;  /* 0x000170060a057980 */ /* 0x000ea2000c101900 */
[----:B------:R-:W-:-:S02]  /*1ab00*/  IADD3 R9, R2, -0x40, RZ ;  /* 0xffffffc002097810 */ /* 0x000fc40007ffe0ff */
[----:B------:R-:W-:Y:S02]  /*1ab10*/  IABS R6, R2 ;  /* 0x0000000200067213 */ /* 0x000fe40000000000 */
[----:B------:R-:W-:Y:S02]  /*1ab20*/  IABS R0, R9 ;  /* 0x0000000900007213 */ /* 0x000fe40000000000 */
[-C--:B--2---:R-:W-:Y:S02]  /*1ab30*/  IABS R7, R5.reuse ;  /* 0x0000000500077213 */ /* 0x084fe40000000000 */
[-C--:B------:R-:W-:Y:S02]  /*1ab40*/  IABS R4, R5.reuse ;  /* 0x0000000500047213 */ /* 0x080fe40000000000 */
[----:B------:R-:W1:Y:S01]  /*1ab50*/  I2F.RP R14, R7 ;  /* 0x00000007000e7306 */ /* 0x000e620000209400 */
[----:B------:R-:W-:Y:S02]  /*1ab60*/  LOP3.LUT R9, R9, R5, RZ, 0x3c, !PT ;  /* 0x0000000509097212 */ /* 0x000fe400078e3cff */
[----:B------:R-:W-:-:S02]  /*1ab70*/  IMAD.MOV R4, RZ, RZ, -R4 ;  /* 0x000000ffff047224 */ /* 0x000fc400078e0a04 */
[----:B------:R-:W-:-:S03]  /*1ab80*/  ISETP.GE.AND P1, PT, R9, RZ, PT ;  /* 0x000000ff0900720c */ /* 0x000fc60003f26270 */
        /* <DEDUP_REMOVED lines=8> */
[----:B------:R-:W-:Y:S02]  /*1ac10*/  IMAD R0, R8, R4, R0 ;  /* 0x0000000408007224 */ /* 0x000fe400078e0200 */
[----:B------:R-:W-:-:S03]  /*1ac20*/  IMAD.HI.U32 R12, R12, R6, RZ ;  /* 0x000000060c0c7227 */ /* 0x000fc600078e00ff */
[----:B------:R-:W-:Y:S01]  /*1ac30*/  ISETP.GT.U32.AND P2, PT, R7, R0, PT ;  /* 0x000000000700720c */ /* 0x000fe20003f44070 */
[----:B------:R-:W-:-:S05]  /*1ac40*/  IMAD R4, R12, R4, R6 ;  /* 0x000000040c047224 */ /* 0x000fca00078e0206 */
[----:B------:R-:W-:-:S07]  /*1ac50*/  ISETP.GT.U32.AND P3, PT, R7, R4, PT ;  /* 0x000000040700720c */ /* 0x000fce0003f64070 */
[----:B------:R-:W-:Y:S01]  /*1ac60*/  @!P2 IMAD.IADD R0, R0, 0x1, -R7 ;  /* 0x000000010000a824 */ /* 0x000fe200078e0a07 */
[----:B------:R-:W-:Y:S02]  /*1ac70*/  @!P2 IADD3 R8, R8, 0x1, RZ ;  /* 0x000000010808a810 */ /* 0x000fe40007ffe0ff */
[----:B------:R-:W-:Y:S02]  /*1ac80*/  ISETP.NE.AND P2, PT, R5, RZ, PT ;  /* 0x000000ff0500720c */ /* 0x000fe40003f45270 */
[-C--:B------:R-:W-:Y:S02]  /*1ac90*/  ISETP.GE.U32.AND P4, PT, R0, R7.reuse, PT ;  /* 0x000000070000720c */ /* 0x080fe40003f86070 */
[----:B------:R-:W-:Y:S02]  /*1aca0*/  @!P3 IADD3 R4, R4, -R7, RZ ;  /* 0x800000070404b210 */ /* 0x000fe40007ffe0ff */
[----:B------:R-:W-:Y:S02]  /*1acb0*/  LOP3.LUT R0, R2, R5, RZ, 0x3c, !PT ;  /* 0x0000000502007212 */ /* 0x000fe400078e3cff */
[----:B------:R-:W-:-:S02]  /*1acc0*/  ISETP.GE.U32.AND P5, PT, R4, R7, PT ;  /* 0x000000070400720c */ /* 0x000fc40003fa6070 */
[----:B------:R-:W-:Y:S02]  /*1acd0*/  @!P3 IADD3 R12, R12, 0x1, RZ ;  /* 0x000000010c0cb810 */ /* 0x000fe40007ffe0ff */
[----:B------:R-:W-:Y:S02]  /*1ace0*/  ISETP.GE.AND P3, PT, R0, RZ, PT ;  /* 0x000000ff0000720c */ /* 0x000fe40003f66270 */
[----:B------:R-:W-:Y:S02]  /*1acf0*/  LOP3.LUT R0, RZ, R5, RZ, 0x33, !PT ;  /* 0x00000005ff007212 */ /* 0x000fe400078e33ff */
[----:B------:R-:W-:-:S05]  /*1ad00*/  @P4 IADD3 R8, R8, 0x1, RZ ;  /* 0x0000000108084810 */ /* 0x000fca0007ffe0ff */
[----:B------:R-:W-:Y:S01]  /*1ad10*/  IMAD.MOV.U32 R4, RZ, RZ, R8 ;  /* 0x000000ffff047224 */ /* 0x000fe200078e0008 */
[----:B------:R-:W-:Y:S01]  /*1ad20*/  @P5 IADD3 R12, R12, 0x1, RZ ;  /* 0x000000010c0c5810 */ /* 0x000fe20007ffe0ff */
[----:B------:R-:W2:Y:S02]  /*1ad30*/  LD.E.64 R8, [R10.64+0x38] ;  /* 0x000038060a087980 */ /* 0x000ea4000c101b00 */
[----:B------:R-:W-:Y:S02]  /*1ad40*/  @!P1 IMAD.MOV R4, RZ, RZ, -R4 ;  /* 0x000000ffff049224 */ /* 0x000fe400078e0a04 */
[----:B------:R-:W-:-:S03]  /*1ad50*/  @!P3 IMAD.MOV R12, RZ, RZ, -R12 ;  /* 0x000000ffff0cb224 */ /* 0x000fc600078e0a0c */
[C---:B------:R-:W-:Y:S02]  /*1ad60*/  SEL R4, R0.reuse, R4, !P2 ;  /* 0x0000000400047207 */ /* 0x040fe40005000000 */
[----:B------:R-:W-:-:S03]  /*1ad70*/  SEL R0, R0, R12, !P2 ;  /* 0x0000000c00007207 */ /* 0x000fc60005000000 */
[----:B------:R-:W-:-:S04]  /*1ad80*/  IMAD.WIDE R6, R4, 0x4, R240 ;  /* 0x0000000404067825 */ /* 0x000fc800078e02f0 */
[C---:B------:R-:W-:Y:S02]  /*1ad90*/  IMAD.WIDE R12, R0.reuse, 0x4, R240 ;  /* 0x00000004000c7825 */ /* 0x040fe400078e02f0 */
[----:B------:R1:W3:Y:S04]  /*1ada0*/  LD.E R6, [R6.64] ;  /* 0x0000000606067980 */ /* 0x0002e8000c101900 */
[----:B-1----:R1:W3:Y:S04]  /*1adb0*/  LD.E R7, [R12.64] ;  /* 0x000000060c077980 */ /* 0x0022e8000c101900 */
[----:B-1----:R-:W4:Y:S01]  /*1adc0*/  LD.E.64 R12, [R10.64+0x20] ;  /* 0x000020060a0c7980 */ /* 0x002f22000c101b00 */
[----:B------:R-:W-:-:S05]  /*1add0*/  IADD3 R0, R0, -R4, RZ ;  /* 0x8000000400007210 */ /* 0x000fca0007ffe0ff */
[----:B------:R-:W-:-:S05]  /*1ade0*/  IMAD R5, R5, R0, -0x40 ;  /* 0xffffffc005057424 */ /* 0x000fca00078e0200 */
[----:B------:R-:W-:Y:S01]  /*1adf0*/  SHF.R.S32.HI R4, RZ, 0x1f, R5 ;  /* 0x0000001fff047819 */ /* 0x000fe20000011405 */
[-C--:B--2---:R-:W-:Y:S02]  /*1ae00*/  IMAD R0, R9, R5.reuse, RZ ;  /* 0x0000000509007224 */ /* 0x084fe400078e02ff */
[----:B------:R-:W-:-:S04]  /*1ae10*/  IMAD.WIDE.U32 R14, R8, R5, RZ ;  /* 0x00000005080e7225 */ /* 0x000fc800078e00ff */
[----:B------:R-:W-:-:S04]  /*1ae20*/  IMAD R4, R8, R4, R0 ;  /* 0x0000000408047224 */ /* 0x000fc800078e0200 */
[----:B------:R-:W-:Y:S02]  /*1ae30*/  IMAD.IADD R15, R15, 0x1, R4 ;  /* 0x000000010f0f7824 */ /* 0x000fe400078e0204 */
[----:B---3--:R-:W-:-:S05]  /*1ae40*/  IMAD.IADD R6, R6, 0x1, -R7 ;  /* 0x0000000106067824 */ /* 0x008fca00078e0a07 */
[----:B------:R-:W-:Y:S01]  /*1ae50*/  SHF.R.S32.HI R5, RZ, 0x1f, R6 ;  /* 0x0000001fff057819 */ /* 0x000fe20000011406 */
[----:B----4-:R-:W-:Y:S02]  /*1ae60*/  IMAD R0, R13, R6, RZ ;  /* 0x000000060d007224 */ /* 0x010fe400078e02ff */
[----:B------:R-:W-:-:S04]  /*1ae70*/  IMAD.WIDE.U32 R6, R6, R12, R14 ;  /* 0x0000000c06067225 */ /* 0x000fc800078e000e */
[----:B------:R-:W-:Y:S02]  /*1ae80*/  IMAD R0, R12, R5, R0 ;  /* 0x000000050c007224 */ /* 0x000fe400078e0200 */
[----:B------:R-:W-:-:S03]  /*1ae90*/  IMAD.MOV.U32 R5, RZ, RZ, R6 ;  /* 0x000000ffff057224 */ /* 0x000fc600078e0006 */
[----:B------:R-:W-:Y:S01]  /*1aea0*/  IADD3 R0, R7, R0, RZ ;  /* 0x0000000007007210 */ /* 0x000fe20007ffe0ff */
[----:B------:R-:W-:Y:S05]  /*1aeb0*/  BRA `(.L_x_2690) ;  /* 0x0000003000007947 */ /* 0x000fea0003800000 */
.L_x_2689:
[----:B------:R-:W2:Y:S02]  /*1aec0*/  LD.E R5, [R10.64+0x38] ;  /* 0x000038060a057980 */ /* 0x000ea4000c101900 */
[----:B--2---:R-:W-:-:S04]  /*1aed0*/  LEA R5, -R5, RZ, 0x6 ;  /* 0x000000ff05057211 */ /* 0x004fc800078e31ff */
[----:B------:R-:W-:Y:S02]  /*1aee0*/  SHF.R.S32.HI R0, RZ, 0x1f, R5 ;  /* 0x0000001fff007819 */ /* 0x000fe40000011405 */
.L_x_2690:
[----:B------:R-:W-:Y:S05]  /*1aef0*/  BSYNC B0 ;  /* 0x0000000000007941 */ /* 0x000fea0003800000 */
.L_x_2688:
[C---:B------:R-:W-:Y:S02]  /*1af00*/  LOP3.LUT P5, RZ, R243.reuse, 0x1, RZ, 0xc0, !PT ;  /* 0x00000001f3ff7812 */ /* 0x040fe400078ac0ff */
[----:B------:R-:W-:Y:S02]  /*1af10*/  LOP3.LUT P4, RZ, R243, 0x2, RZ, 0xc0, !PT ;  /* 0x00000002f3ff7812 */ /* 0x000fe4000788c0ff */
[C---:B------:R-:W-:Y:S02]  /*1af20*/  LEA R28, P2, R5.reuse, R232, 0x1 ;  /* 0x000000e8051c7211 */ /* 0x040fe400078408ff */
[----:B------:R-:W-:Y:S02]  /*1af30*/  IADD3 R4, P1, R5, R228, RZ ;  /* 0x000000e405047210 */ /* 0x000fe40007f3e0ff */
[----:B------:R-:W-:Y:S02]  /*1af40*/  LOP3.LUT P3, RZ, R243, 0x4, RZ, 0xc0, !PT ;  /* 0x00000004f3ff7812 */ /* 0x000fe4000786c0ff */
[----:B------:R-:W-:Y:S01]  /*1af50*/  LEA.HI.X R29, R5, R231, R0, 0x1, P2 ;  /* 0x000000e7051d7211 */ /* 0x000fe200010f0c00 */
[----:B------:R-:W-:Y:S01]  /*1af60*/  IMAD.X R0, R0, 0x1, R229, P1 ;  /* 0x0000000100007824 */ /* 0x000fe200008e06e5 */
[----:B------:R-:W-:-:S02]  /*1af70*/  LOP3.LUT P2, RZ, R243, 0x8, RZ, 0xc0, !PT ;  /* 0x00000008f3ff7812 */ /* 0x000fc4000784c0ff */
[CC--:B------:R-:W-:Y:S01]  /*1af80*/  @P5 LEA R26, P1, R4.reuse, R232.reuse, 0x1 ;  /* 0x000000e8041a5211 */ /* 0x0c0fe200078208ff */
[----:B------:R-:W-:Y:S01]  /*1af90*/  @P4 IMAD.MOV.U32 R5, RZ, RZ, R29 ;  /* 0x000000ffff054224 */ /* 0x000fe200078e001d */
[----:B------:R-:W-:Y:S01]  /*1afa0*/  @!PT LDS RZ, [RZ] ;  /* 0x00000000fffff984 */ /* 0x000fe20000000800 */
[----:B------:R-:W-:Y:S01]  /*1afb0*/  @!PT LDS RZ, [RZ] ;  /* 0x00000000fffff984 */ /* 0x000fe20000000800 */
[----:B------:R-:W-:Y:S01]  /*1afc0*/  @!PT LDS RZ, [RZ] ;  /* 0x00000000fffff984 */ /* 0x000fe20000000800 */
[----:B------:R1:W-:Y:S02]  /*1afd0*/  @P5 LDGSTS.E.BYPASS.LTC128B.128 [R239+0x8000], [R28.64] ;  /* 0x080000001cef5fae */ /* 0x0003e4000b901d46 */
[CCC-:B------:R-:W-:Y:S02]  /*1afe0*/  @P5 LEA.HI.X R27, R4.reuse, R231.reuse, R0.reuse, 0x1, P1 ;  /* 0x000000e7041b5211 */ /* 0x1c0fe400008f0c00 */
[C---:B------:R-:W-:Y:S01]  /*1aff0*/  @P4 LEA R22, P1, R4.reuse, R232, 0x1 ;  /* 0x000000e804164211 */ /* 0x040fe200078208ff */
[----:B------:R1:W-:Y:S03]  /*1b000*/  @!P5 STS.128 [R239+0x8000], RZ ;  /* 0x008000ffef00d388 */ /* 0x0003e60000000c00 */
[----:B------:R-:W-:-:S02]  /*1b010*/  @P4 LEA.HI.X R23, R4, R231, R0, 0x1, P1 ;  /* 0x000000e704174211 */ /* 0x000fc400008f0c00 */
[----:B------:R-:W-:-:S04]  /*1b020*/  @P3 LEA R20, P1, R4, R232, 0x1 ;  /* 0x000000e804143211 */ /* 0x000fc800078208ff */
[C---:B------:R-:W-:Y:S02]  /*1b030*/  @P3 LEA.HI.X R21, R4.reuse, R231, R0, 0x1, P1 ;  /* 0x000000e704153211 */ /* 0x040fe400008f0c00 */
[----:B------:R-:W-:-:S04]  /*1b040*/  @P2 LEA R14, P1, R4, R232, 0x1 ;  /* 0x000000e8040e2211 */ /* 0x000fc800078208ff */
[C---:B------:R-:W-:Y:S02]  /*1b050*/  @P2 LEA.HI.X R15, R4.reuse, R231, R0, 0x1, P1 ;  /* 0x000000e7040f2211 */ /* 0x040fe400008f0c00 */
[----:B------:R-:W-:-:S05]  /*1b060*/  IADD3 R4, P1, R4, R228, RZ ;  /* 0x000000e404047210 */ /* 0x000fca0007f3e0ff */
[----:B------:R-:W-:Y:S01]  /*1b070*/  IMAD.X R0, R0, 0x1, R229, P1 ;  /* 0x0000000100007824 */ /* 0x000fe200008e06e5 */
[----:B------:R-:W-:-:S04]  /*1b080*/  @P5 LEA R24, P1, R4, R232, 0x1 ;  /* 0x000000e804185211 */ /* 0x000fc800078208ff */
[C---:B------:R-:W-:Y:S02]  /*1b090*/  @P5 LEA.HI.X R25, R4.reuse, R231, R0, 0x1, P1 ;  /* 0x000000e704195211 */ /* 0x040fe400008f0c00 */
[----:B------:R-:W-:-:S04]  /*1b0a0*/  @P4 LEA R12, P1, R4, R232, 0x1 ;  /* 0x000000e8040c4211 */ /* 0x000fc800078208ff */
[C---:B------:R-:W-:Y:S02]  /*1b0b0*/  @P4 LEA.HI.X R13, R4.reuse, R231, R0, 0x1, P1 ;  /* 0x000000e7040d4211 */ /* 0x040fe400008f0c00 */
        /* <DEDUP_REMOVED lines=12> */
[----:B------:R-:W-:Y:S01]  /*1b180*/  @P2 LEA R36, P1, R4, R232, 0x1 ;  /* 0x000000e804242211 */ /* 0x000fe200078208ff */
[----:B------:R-:W-:-:S03]  /*1b190*/  IMAD.MOV.U32 R232, RZ, RZ, R28 ;  /* 0x000000ffffe87224 */ /* 0x000fc600078e001c */
[----:B------:R-:W-:Y:S01]  /*1b1a0*/  @P2 LEA.HI.X R37, R4, R231, R0, 0x1, P1 ;  /* 0x000000e704252211 */ /* 0x000fe200008f0c00 */
[----:B------:R-:W-:Y:S02]  /*1b1b0*/  @P4 IMAD.MOV.U32 R4, RZ, RZ, R28 ;  /* 0x000000ffff044224 */ /* 0x000fe400078e001c */
[----:B------:R-:W-:-:S03]  /*1b1c0*/  IMAD.MOV.U32 R231, RZ, RZ, R29 ;  /* 0x000000ffffe77224 */ /* 0x000fc600078e001d */
[----:B------:R-:W-:Y:S01]  /*1b1d0*/  @!PT LDS RZ, [RZ] ;  /* 0x00000000fffff984 */ /* 0x000fe20000000800 */
[----:B------:R-:W-:Y:S01]  /*1b1e0*/  @!PT LDS RZ, [RZ] ;  /* 0x00000000fffff984 */ /* 0x000fe20000000800 */
[----:B------:R-:W-:Y:S01]  /*1b1f0*/  @!PT LDS RZ, [RZ] ;  /* 0x00000000fffff984 */ /* 0x000fe20000000800 */
[----:B------:R2:W-:Y:S04]  /*1b200*/  @P4 LDGSTS.E.BYPASS.LTC128B.128 [R239+0xa000], [R4.64+0x80] ;  /* 0x0a00008004ef4fae */ /* 0x0005e8000b901d46 */
[----:B------:R1:W-:Y:S01]  /*1b210*/  @!P4 STS.128 [R239+0xa000], RZ ;  /* 0x00a000ffef00c388 */ /* 0x0003e20000000c00 */
[----:B--2---:R-:W-:Y:S02]  /*1b220*/  @P3 IMAD.MOV.U32 R4, RZ, RZ, R28 ;  /* 0x000000ffff043224 */ /* 0x004fe400078e001c */
[----:B------:R-:W-:-:S05]  /*1b230*/  @P3 IMAD.MOV.U32 R5, RZ, RZ, R29 ;  /* 0x000000ffff053224 */ /* 0x000fca00078e001d */
        /* <DEDUP_REMOVED lines=73> */
.L_x_2687:
[----:B------:R-:W-:Y:S05]  /*1b6d0*/  BSYNC B1 ;  /* 0x0000000000017941 */ /* 0x000fea0003800000 */
.L_x_2686:
[----:B-1----:R-:W2:Y:S01]  /*1b6e0*/  LD.E R33, [R10.64+0xdc] ;  /* 0x0000dc060a217980 */ /* 0x002ea2000c101900 */
[----:B------:R-:W-:-:S02]  /*1b6f0*/  IMAD.IADD R3, R2, 0x1, R3 ;  /* 0x0000000102037824 */ /* 0x000fc400078e0203 */
[----:B------:R-:W-:-:S03]  /*1b700*/  IMAD.SHL.U32 R219, R41, 0x2, RZ ;  /* 0x0000000229db7824 */ /* 0x000fc600078e00ff */
[C---:B------:R-:W-:Y:S01]  /*1b710*/  IADD3 R2, R3.reuse, 0x1, RZ ;  /* 0x0000000103027810 */ /* 0x040fe20007ffe0ff */
[--C-:B------:R-:W-:Y:S01]  /*1b720*/  IMAD R217, R40, 0x2, R219.reuse ;  /* 0x0000000228d97824 */ /* 0x100fe200078e02db */
[-C--:B------:R-:W-:Y:S01]  /*1b730*/  ISETP.GE.AND P3, PT, R3, R247.reuse, PT ;  /* 0x000000f70300720c */ /* 0x080fe20003f66270 */
[----:B------:R-:W-:Y:S01]  /*1b740*/  LDSM.16.MT88.4 R156, [R219+0x10000] ;  /* 0x01000000db9c783b */ /* 0x000fe20000004200 */
[C---:B------:R-:W-:Y:S01]  /*1b750*/  ISETP.GE.AND P5, PT, R2.reuse, R247, PT ;  /* 0x000000f70200720c */ /* 0x040fe20003fa6270 */
[----:B------:R-:W-:Y:S01]  /*1b760*/  IMAD R216, R39, 0x2, R219 ;  /* 0x0000000227d87824 */ /* 0x000fe200078e02db */
[C---:B------:R-:W-:Y:S01]  /*1b770*/  ISETP.GE.AND P1, PT, R2.reuse, R245, PT ;  /* 0x000000f50200720c */ /* 0x040fe20003f26270 */
[----:B------:R-:W-:Y:S01]  /*1b780*/  LDSM.16.MT88.4 R148, [R217+0x10000] ;  /* 0x01000000d994783b */ /* 0x000fe20000004200 */
[-C--:B------:R-:W-:Y:S01]  /*1b790*/  ISETP.GE.OR P3, PT, R3, R246.reuse, !P3 ;  /* 0x000000f60300720c */ /* 0x080fe20005f66670 */
[----:B------:R-:W-:Y:S01]  /*1b7a0*/  IMAD R215, R39, 0x2, R217 ;  /* 0x0000000227d77824 */ /* 0x000fe200078e02d9 */
[C---:B------:R-:W-:Y:S01]  /*1b7b0*/  ISETP.GE.OR P5, PT, R2.reuse, R246, !P5 ;  /* 0x000000f60200720c */ /* 0x040fe20006fa6670 */
[----:B------:R-:W-:Y:S01]  /*1b7c0*/  LDSM.16.MT88.4 R140, [R216+0x10000] ;  /* 0x01000000d88c783b */ /* 0x000fe20000004200 */
[----:B------:R-:W-:-:S02]  /*1b7d0*/  ISETP.GE.OR P1, PT, R2, R244, !P1 ;  /* 0x000000f40200720c */ /* 0x000fc40004f26670 */
[C---:B------:R-:W-:Y:S01]  /*1b7e0*/  IADD3 R0, R3.reuse, 0x8, RZ ;  /* 0x0000000803007810 */ /* 0x040fe20007ffe0ff */
[----:B------:R-:W-:Y:S01]  /*1b7f0*/  LDSM.16.MT88.4 R132, [R215+0x10000] ;  /* 0x01000000d784783b */ /* 0x000fe20000004200 */
[----:B------:R-:W-:Y:S02]  /*1b800*/  IADD3 R2, R3, 0x9, RZ ;  /* 0x0000000903027810 */ /* 0x000fe40007ffe0ff */
[----:B------:R-:W-:Y:S01]  /*1b810*/  FSEL R68, R68, -INF , !P3 ;  /* 0xff80000044447808 */ /* 0x000fe20005800000 */
[----:B------:R-:W-:Y:S01]  /*1b820*/  LDSM.16.MT88.4 R40, [R219+0x12000] ;  /* 0x01200000db28783b */ /* 0x000fe20000004200 */
[----:B------:R-:W-:Y:S02]  /*1b830*/  FSEL R69, R69, -INF , !P5 ;  /* 0xff80000045457808 */ /* 0x000fe40006800000 */
[----:B------:R-:W-:Y:S01]  /*1b840*/  FSEL R71, R71, -INF , !P1 ;  /* 0xff80000047477808 */ /* 0x000fe20004800000 */
[----:B------:R-:W-:Y:S01]  /*1b850*/  LDSM.16.MT88.4 R48, [R217+0x12000] ;  /* 0x01200000d930783b */ /* 0x000fe20000004200 */
[----:B------:R-:W-:-:S02]  /*1b860*/  ISETP.GE.AND P2, PT, R3, R245, PT ;  /* 0x000000f50300720c */ /* 0x000fc40003f46270 */
[C---:B------:R-:W-:Y:S01]  /*1b870*/  ISETP.GE.AND P4, PT, R0.reuse, R247, PT ;  /* 0x000000f70000720c */ /* 0x040fe20003f86270 */
[----:B------:R-:W-:Y:S01]  /*1b880*/  LDSM.16.MT88.4 R72, [R219+0x14000] ;  /* 0x01400000db48783b */ /* 0x000fe20000004200 */
[----:B------:R-:W-:Y:S02]  /*1b890*/  ISETP.GE.AND P3, PT, R0, R245, PT ;  /* 0x000000f50000720c */ /* 0x000fe40003f66270 */
[C---:B------:R-:W-:Y:S01]  /*1b8a0*/  ISETP.GE.AND P5, PT, R2.reuse, R247, PT ;  /* 0x000000f70200720c */ /* 0x040fe20003fa6270 */
[----:B------:R-:W-:Y:S01]  /*1b8b0*/  LDSM.16.MT88.4 R96, [R215+0x14000] ;  /* 0x01400000d760783b */ /* 0x000fe20000004200 */
[----:B------:R-:W-:Y:S02]  /*1b8c0*/  ISETP.GE.AND P1, PT, R2, R245, PT ;  /* 0x000000f50200720c */ /* 0x000fe40003f26270 */
[----:B------:R-:W-:Y:S01]  /*1b8d0*/  ISETP.GE.OR P2, PT, R3, R244, !P2 ;  /* 0x000000f40300720c */ /* 0x000fe20005746670 */
[----:B------:R-:W-:Y:S01]  /*1b8e0*/  LDSM.16.MT88.4 R104, [R219+0x16000] ;  /* 0x01600000db68783b */ /* 0x000fe20000004200 */
[----:B------:R-:W-:-:S02]  /*1b8f0*/  ISETP.GE.OR P4, PT, R0, R246, !P4 ;  /* 0x000000f60000720c */ /* 0x000fc40006786670 */
[----:B------:R-:W-:Y:S01]  /*1b900*/  ISETP.GE.OR P3, PT, R0, R244, !P3 ;  /* 0x000000f40000720c */ /* 0x000fe20005f66670 */
[----:B------:R-:W-:Y:S01]  /*1b910*/  LDSM.16.MT88.4 R112, [R217+0x16000] ;  /* 0x01600000d970783b */ /* 0x000fe20000004200 */
[C---:B------:R-:W-:Y:S02]  /*1b920*/  ISETP.GE.OR P5, PT, R2.reuse, R246, !P5 ;  /* 0x000000f60200720c */ /* 0x040fe40006fa6670 */
[----:B------:R-:W-:Y:S01]  /*1b930*/  ISETP.GE.OR P1, PT, R2, R244, !P1 ;  /* 0x000000f40200720c */ /* 0x000fe20004f26670 */
        /* <DEDUP_REMOVED lines=11> */
[----:B------:R-:W-:Y:S02]  /*1b9f0*/  ISETP.GE.AND P1, PT, R2, R245, PT ;  /* 0x000000f50200720c */ /* 0x000fe40003f26270 */
[C---:B------:R-:W-:Y:S02]  /*1ba00*/  ISETP.GE.OR P2, PT, R0.reuse, R246, !P2 ;  /* 0x000000f60000720c */ /* 0x040fe40005746670 */
[----:B------:R-:W-:Y:S02]  /*1ba10*/  ISETP.GE.OR P4, PT, R0, R244, !P4 ;  /* 0x000000f40000720c */ /* 0x000fe40006786670 */
[C---:B------:R-:W-:Y:S02]  /*1ba20*/  ISETP.GE.OR P5, PT, R2.reuse, R246, !P5 ;  /* 0x000000f60200720c */ /* 0x040fe40006fa6670 */
[----:B------:R-:W-:Y:S02]  /*1ba30*/  ISETP.GE.OR P1, PT, R2, R244, !P1 ;  /* 0x000000f40200720c */ /* 0x000fe40004f26670 */
[----:B------:R-:W-:-:S02]  /*1ba40*/  IADD3 R0, R3, 0x18, RZ ;  /* 0x0000001803007810 */ /* 0x000fc40007ffe0ff */
[----:B------:R-:W-:Y:S02]  /*1ba50*/  IADD3 R2, R3, 0x19, RZ ;  /* 0x0000001903027810 */ /* 0x000fe40007ffe0ff */
[----:B------:R-:W-:Y:S02]  /*1ba60*/  FSEL R6, R60, -INF , !P2 ;  /* 0xff8000003c067808 */ /* 0x000fe40005000000 */
[----:B------:R-:W-:Y:S02]  /*1ba70*/  FSEL R12, R62, -INF , !P4 ;  /* 0xff8000003e0c7808 */ /* 0x000fe40006000000 */
[----:B------:R-:W-:Y:S02]  /*1ba80*/  ISETP.GE.AND P2, PT, R0, R245, PT ;  /* 0x000000f50000720c */ /* 0x000fe40003f46270 */
[----:B------:R-:W-:Y:S02]  /*1ba90*/  ISETP.GE.AND P4, PT, R2, R247, PT ;  /* 0x000000f70200720c */ /* 0x000fe40003f86270 */
[----:B------:R-:W-:-:S02]  /*1baa0*/  FSEL R66, R66, -INF , !P3 ;  /* 0xff80000042427808 */ /* 0x000fc40005800000 */
[----:B------:R-:W-:Y:S02]  /*1bab0*/  ISETP.GE.AND P3, PT, R0, R247, PT ;  /* 0x000000f70000720c */ /* 0x000fe40003f66270 */
[----:B------:R-:W-:Y:S02]  /*1bac0*/  FSEL R9, R63, -INF , !P1 ;  /* 0xff8000003f097808 */ /* 0x000fe40004800000 */
[----:B------:R-:W-:Y:S02]  /*1bad0*/  ISETP.GE.AND P1, PT, R2, R245, PT ;  /* 0x000000f50200720c */ /* 0x000fe40003f26270 */
[----:B------:R-:W-:Y:S02]  /*1bae0*/  ISETP.GE.OR P2, PT, R0, R244, !P2 ;  /* 0x000000f40000720c */ /* 0x000fe40005746670 */
[----:B------:R-:W-:Y:S02]  /*1baf0*/  ISETP.GE.OR P4, PT, R2, R246, !P4 ;  /* 0x000000f60200720c */ /* 0x000fe40006786670 */
[----:B------:R-:W-:-:S02]  /*1bb00*/  IADD3 R13, R3, 0x21, RZ ;  /* 0x00000021030d7810 */ /* 0x000fc40007ffe0ff */
[----:B------:R-:W-:Y:S02]  /*1bb10*/  ISETP.GE.OR P3, PT, R0, R246, !P3 ;  /* 0x000000f60000720c */ /* 0x000fe40005f66670 */
[----:B------:R-:W-:Y:S02]  /*1bb20*/  IADD3 R0, R3, 0x20, RZ ;  /* 0x0000002003007810 */ /* 0x000fe40007ffe0ff */
[----:B------:R-:W-:Y:S02]  /*1bb30*/  ISETP.GE.OR P1, PT, R2, R244, !P1 ;  /* 0x000000f40200720c */ /* 0x000fe40004f26670 */
[----:B------:R-:W-:Y:S02]  /*1bb40*/  FSEL R8, R58, -INF , !P2 ;  /* 0xff8000003a087808 */ /* 0x000fe40005000000 */
[----:B------:R-:W-:Y:S02]  /*1bb50*/  FSEL R2, R57, -INF , !P4 ;  /* 0xff80000039027808 */ /* 0x000fe40006000000 */
[----:B------:R-:W-:-:S02]  /*1bb60*/  ISETP.GE.AND P4, PT, R13, R247, PT ;  /* 0x000000f70d00720c */ /* 0x000fc40003f86270 */
[----:B------:R-:W-:Y:S02]  /*1bb70*/  ISETP.GE.AND P2, PT, R13, R245, PT ;  /* 0x000000f50d00720c */ /* 0x000fe40003f46270 */
[----:B------:R-:W-:Y:S02]  /*1bb80*/  FSEL R5, R61, -INF , !P5 ;  /* 0xff8000003d057808 */ /* 0x000fe40006800000 */
[----:B------:R-:W-:Y:S02]  /*1bb90*/  FSEL R4, R56, -INF , !P3 ;  /* 0xff80000038047808 */ /* 0x000fe40005800000 */
[C---:B------:R-:W-:Y:S02]  /*1bba0*/  ISETP.GE.AND P5, PT, R0.reuse, R247, PT ;  /* 0x000000f70000720c */ /* 0x040fe40003fa6270 */
[----:B------:R-:W-:Y:S02]  /*1bbb0*/  ISETP.GE.AND P3, PT, R0, R245, PT ;  /* 0x000000f50000720c */ /* 0x000fe40003f66270 */
[----:B------:R-:W-:-:S02]  /*1bbc0*/  IADD3 R7, R3, 0x28, RZ ;  /* 0x0000002803077810 */ /* 0x000fc40007ffe0ff */
[C---:B------:R-:W-:Y:S02]  /*1bbd0*/  ISETP.GE.OR P4, PT, R13.reuse, R246, !P4 ;  /* 0x000000f60d00720c */ /* 0x040fe40006786670 */
[----:B------:R-:W-:Y:S02]  /*1bbe0*/  ISETP.GE.OR P2, PT, R13, R244, !P2 ;  /* 0x000000f40d00720c */ /* 0x000fe40005746670 */
[----:B------:R-:W-:Y:S02]  /*1bbf0*/  FMNMX.FTZ R13, R68, R69, !PT ;  /* 0x00000045440d7209 */ /* 0x000fe40007810000 */
[C---:B------:R-:W-:Y:S02]  /*1bc00*/  ISETP.GE.OR P5, PT, R0.reuse, R246, !P5 ;  /* 0x000000f60000720c */ /* 0x040fe40006fa6670 */
[----:B------:R-:W-:Y:S02]  /*1bc10*/  ISETP.GE.OR P3, PT, R0, R244, !P3 ;  /* 0x000000f40000720c */ /* 0x000fe40005f66670 */
[----:B------:R-:W-:-:S02]  /*1bc20*/  FSEL R0, R59, -INF , !P1 ;  /* 0xff8000003b007808 */ /* 0x000fc40004800000 */
[C---:B------:R-:W-:Y:S01]  /*1bc30*/  ISETP.GE.AND P1, PT, R7.reuse, R247, PT ;  /* 0x000000f70700720c */ /* 0x040fe20003f26270 */
[----:B------:R-:W-:Y:S01]  /*1bc40*/  LDSM.16.MT88.4 R56, [R216+0x12000] ;  /* 0x01200000d838783b */ /* 0x000fe20000004200 */
[----:B------:R-:W-:Y:S02]  /*1bc50*/  FMNMX.FTZ R13, R64, R13, !PT ;  /* 0x0000000d400d7209 */ /* 0x000fe40007810000 */
[----:B------:R-:W-:Y:S02]  /*1bc60*/  ISETP.GE.OR P1, PT, R7, R246, !P1 ;  /* 0x000000f60700720c */ /* 0x000fe40004f26670 */
[----:B------:R-:W-:Y:S02]  /*1bc70*/  IADD3 R14, R3, 0x30, RZ ;  /* 0x00000030030e7810 */ /* 0x000fe40007ffe0ff */
[----:B------:R-:W-:Y:S02]  /*1bc80*/  FMNMX.FTZ R13, R65, R13, !PT ;  /* 0x0000000d410d7209 */ /* 0x000fe40007810000 */
[----:B------:R-:W-:-:S02]  /*1bc90*/  FSEL R27, R90, -INF , !P3 ;  /* 0xff8000005a1b7808 */ /* 0x000fc40005800000 */
[----:B------:R-:W-:Y:S02]  /*1bca0*/  FSEL R31, R16, -INF , !P1 ;  /* 0xff800000101f7808 */ /* 0x000fe40004800000 */
[----:B------:R-:W-:Y:S02]  /*1bcb0*/  ISETP.GE.AND P3, PT, R14, R247, PT ;  /* 0x000000f70e00720c */ /* 0x000fe40003f66270 */
[----:B------:R-:W-:Y:S02]  /*1bcc0*/  FMNMX.FTZ R13, R6, R13, !PT ;  /* 0x0000000d060d7209 */ /* 0x000fe40007810000 */
[C---:B------:R-:W-:Y:S02]  /*1bcd0*/  ISETP.GE.AND P1, PT, R14.reuse, R245, PT ;  /* 0x000000f50e00720c */ /* 0x040fe40003f26270 */
[----:B------:R-:W-:Y:S02]  /*1bce0*/  FMNMX.FTZ R15, R5, R13, !PT ;  /* 0x0000000d050f7209 */ /* 0x000fe40007810000 */
[----:B------:R-:W-:-:S02]  /*1bcf0*/  ISETP.GE.OR P3, PT, R14, R246, !P3 ;  /* 0x000000f60e00720c */ /* 0x000fc40005f66670 */
[----:B------:R-:W-:Y:S02]  /*1bd00*/  ISETP.GE.OR P1, PT, R14, R244, !P1 ;  /* 0x000000f40e00720c */ /* 0x000fe40004f26670 */
[----:B------:R-:W-:Y:S02]  /*1bd10*/  FMNMX.FTZ R14, R70, R71, !PT ;  /* 0x00000047460e7209 */ /* 0x000fe40007810000 */
[----:B------:R-:W-:Y:S02]  /*1bd20*/  FSEL R180, R88, -INF , !P5 ;  /* 0xff80000058b47808 */ /* 0x000fe40006800000 */
[----:B------:R-:W-:Y:S02]  /*1bd30*/  ISETP.GE.AND P5, PT, R7, R245, PT ;  /* 0x000000f50700720c */ /* 0x000fe40003fa6270 */
[----:B------:R-:W-:Y:S02]  /*1bd40*/  FMNMX.FTZ R15, R4, R15, !PT ;  /* 0x0000000f040f7209 */ /* 0x000fe40007810000 */
[----:B------:R-:W-:-:S02]  /*1bd50*/  FMNMX.FTZ R14, R66, R14, !PT ;  /* 0x0000000e420e7209 */ /* 0x000fc40007810000 */
[----:B------:R-:W-:Y:S02]  /*1bd60*/  ISETP.GE.OR P5, PT, R7, R244, !P5 ;  /* 0x000000f40700720c */ /* 0x000fe40006fa6670 */
[----:B------:R-:W-:Y:S02]  /*1bd70*/  IADD3 R7, R3, 0x29, RZ ;  /* 0x0000002903077810 */ /* 0x000fe40007ffe0ff */
[----:B------:R-:W-:Y:S02]  /*1bd80*/  FMNMX.FTZ R15, R2, R15, !PT ;  /* 0x0000000f020f7209 */ /* 0x000fe40007810000 */
[----:B------:R-:W-:Y:S02]  /*1bd90*/  FMNMX.FTZ R14, R67, R14, !PT ;  /* 0x0000000e430e7209 */ /* 0x000fe40007810000 */
[----:B------:R-:W-:Y:S02]  /*1bda0*/  FSEL R179, R89, -INF , !P4 ;  /* 0xff80000059b37808 */ /* 0x000fe40006000000 */
[----:B------:R-:W-:-:S02]  /*1bdb0*/  ISETP.GE.AND P4, PT, R7, R247, PT ;  /* 0x000000f70700720c */ /* 0x000fc40003f86270 */
[----:B------:R-:W-:Y:S02]  /*1bdc0*/  FMNMX.FTZ R15, R180, R15, !PT ;  /* 0x0000000fb40f7209 */ /* 0x000fe40007810000 */
[----:B------:R-:W-:Y:S02]  /*1bdd0*/  FMNMX.FTZ R14, R12, R14, !PT ;  /* 0x0000000e0c0e7209 */ /* 0x000fe40007810000 */
[----:B------:R-:W-:Y:S02]  /*1bde0*/  FSEL R26, R91, -INF , !P2 ;  /* 0xff8000005b1a7808 */ /* 0x000fe40005000000 */
[C---:B------:R-:W-:Y:S01]  /*1bdf0*/  ISETP.GE.AND P2, PT, R7.reuse, R245, PT ;  /* 0x000000f50700720c */ /* 0x040fe20003f46270 */
[----:B------:R-:W-:Y:S01]  /*1be00*/  LDSM.16.MT88.4 R88, [R216+0x14000] ;  /* 0x01400000d858783b */ /* 0x000fe20000004200 */
[----:B------:R-:W-:Y:S02]  /*1be10*/  ISETP.GE.OR P4, PT, R7, R246, !P4 ;  /* 0x000000f60700720c */ /* 0x000fe40006786670 */
[----:B------:R-:W-:-:S02]  /*1be20*/  IADD3 R13, R3, 0x31, RZ ;  /* 0x00000031030d7810 */ /* 0x000fc40007ffe0ff */
[----:B------:R-:W-:Y:S02]  /*1be30*/  FMNMX.FTZ R15, R179, R15, !PT ;  /* 0x0000000fb30f7209 */ /* 0x000fe40007810000 */
[----:B------:R-:W-:Y:S02]  /*1be40*/  FMNMX.FTZ R14, R9, R14, !PT ;  /* 0x0000000e090e7209 */ /* 0x000fe40007810000 */
[----:B------:R-:W-:Y:S02]  /*1be50*/  ISETP.GE.OR P2, PT, R7, R244, !P2 ;  /* 0x000000f40700720c */ /* 0x000fe40005746670 */
[----:B------:R-:W-:Y:S02]  /*1be60*/  FSEL R25, R18, -INF , !P5 ;  /* 0xff80000012197808 */ /* 0x000fe40006800000 */
[----:B------:R-:W-:Y:S02]  /*1be70*/  IADD3 R7, R3, 0x38, RZ ;  /* 0x0000003803077810 */ /* 0x000fe40007ffe0ff */
[----:B------:R-:W-:-:S02]  /*1be80*/  ISETP.GE.AND P5, PT, R13, R247, PT ;  /* 0x000000f70d00720c */ /* 0x000fc40003fa6270 */
[----:B------:R-:W-:Y:S02]  /*1be90*/  FSEL R30, R17, -INF , !P4 ;  /* 0xff800000111e7808 */ /* 0x000fe40006000000 */
[----:B------:R-:W-:Y:S02]  /*1bea0*/  FMNMX.FTZ R15, R31, R15, !PT ;  /* 0x0000000f1f0f7209 */ /* 0x000fe40007810000 */
[----:B------:R-:W-:Y:S02]  /*1beb0*/  FMNMX.FTZ R14, R8, R14, !PT ;  /* 0x0000000e080e7209 */ /* 0x000fe40007810000 */
[----:B------:R-:W-:Y:S02]  /*1bec0*/  IADD3 R3, R3, 0x39, RZ ;  /* 0x0000003903037810 */ /* 0x000fe40007ffe0ff */
[----:B------:R-:W-:Y:S02]  /*1bed0*/  ISETP.GE.AND P4, PT, R7, R247, PT ;  /* 0x000000f70700720c */ /* 0x000fe40003f86270 */
[----:B------:R-:W-:-:S02]  /*1bee0*/  FSEL R29, R80, -INF , !P3 ;  /* 0xff800000501d7808 */ /* 0x000fc40005800000 */
[----:B------:R-:W-:Y:S02]  /*1bef0*/  ISETP.GE.OR P5, PT, R13, R246, !P5 ;  /* 0x000000f60d00720c */ /* 0x000fe40006fa6670 */
[----:B------:R-:W-:Y:S02]  /*1bf00*/  FMNMX.FTZ R15, R30, R15, !PT ;  /* 0x0000000f1e0f7209 */ /* 0x000fe40007810000 */
[----:B------:R-:W-:Y:S02]  /*1bf10*/  FMNMX.FTZ R14, R0, R14, !PT ;  /* 0x0000000e000e7209 */ /* 0x000fe40007810000 */
[----:B------:R-:W-:Y:S02]  /*1bf20*/  ISETP.GE.AND P3, PT, R3, R247, PT ;  /* 0x000000f70300720c */ /* 0x000fe40003f66270 */
[----:B------:R-:W-:Y:S02]  /*1bf30*/  ISETP.GE.OR P4, PT, R7, R246, !P4 ;  /* 0x000000f60700720c */ /* 0x000fe40006786670 */
[----:B------:R-:W-:-:S02]  /*1bf40*/  FSEL R28, R81, -INF , !P5 ;  /* 0xff800000511c7808 */ /* 0x000fc40006800000 */
[----:B------:R-:W-:Y:S02]  /*1bf50*/  FMNMX.FTZ R15, R29, R15, !PT ;  /* 0x0000000f1d0f7209 */ /* 0x000fe40007810000 */
[----:B------:R-:W-:Y:S02]  /*1bf60*/  FMNMX.FTZ R14, R27, R14, !PT ;  /* 0x0000000e1b0e7209 */ /* 0x000fe40007810000 */
[----:B------:R-:W-:Y:S02]  /*1bf70*/  ISETP.GE.OR P3, PT, R3, R246, !P3 ;  /* 0x000000f60300720c */ /* 0x000fe40005f66670 */
[----:B------:R-:W-:Y:S02]  /*1bf80*/  FSEL R191, R76, -INF , !P4 ;  /* 0xff8000004cbf7808 */ /* 0x000fe40006000000 */
[----:B------:R-:W-:Y:S02]  /*1bf90*/  FMNMX.FTZ R15, R28, R15, !PT ;  /* 0x0000000f1c0f7209 */ /* 0x000fe40007810000 */
[----:B------:R-:W-:-:S02]  /*1bfa0*/  FMNMX.FTZ R14, R26, R14, !PT ;  /* 0x0000000e1a0e7209 */ /* 0x000fc40007810000 */
[----:B------:R-:W-:Y:S02]  /*1bfb0*/  FSEL R190, R77, -INF , !P3 ;  /* 0xff8000004dbe7808 */ /* 0x000fe40005800000 */
[----:B------:R-:W-:Y:S02]  /*1bfc0*/  FMNMX.FTZ R16, R191, R15, !PT ;  /* 0x0000000fbf107209 */ /* 0x000fe40007810000 */
[----:B------:R-:W-:Y:S02]  /*1bfd0*/  ISETP.GE.AND P3, PT, R13, R245, PT ;  /* 0x000000f50d00720c */ /* 0x000fe40003f66270 */
[----:B------:R-:W-:Y:S02]  /*1bfe0*/  FSEL R24, R19, -INF , !P2 ;  /* 0xff80000013187808 */ /* 0x000fe40005000000 */
[----:B------:R-:W-:Y:S02]  /*1bff0*/  FMNMX.FTZ R15, R25, R14, !PT ;  /* 0x0000000e190f7209 */ /* 0x000fe40007810000 */
[----:B------:R-:W-:-:S02]  /*1c000*/  ISETP.GE.OR P3, PT, R13, R244, !P3 ;  /* 0x000000f40d00720c */ /* 0x000fc40005f66670 */
[C---:B------:R-:W-:Y:S02]  /*1c010*/  ISETP.GE.AND P2, PT, R7.reuse, R245, PT ;  /* 0x000000f50700720c */ /* 0x040fe40003f46270 */
[----:B------:R-:W-:Y:S02]  /*1c020*/  FSEL R184, R82, -INF , !P1 ;  /* 0xff80000052b87808 */ /* 0x000fe40004800000 */
[----:B------:R-:W-:Y:S02]  /*1c030*/  FMNMX.FTZ R13, R24, R15, !PT ;  /* 0x0000000f180d7209 */ /* 0x000fe40007810000 */
[----:B------:R-:W-:Y:S02]  /*1c040*/  ISETP.GE.OR P2, PT, R7, R244, !P2 ;  /* 0x000000f40700720c */ /* 0x000fe40005746670 */
[----:B------:R-:W-:Y:S02]  /*1c050*/  ISETP.GE.AND P1, PT, R3, R245, PT ;  /* 0x000000f50300720c */ /* 0x000fe40003f26270 */
[----:B------:R-:W-:-:S02]  /*1c060*/  FSEL R183, R83, -INF , !P3 ;  /* 0xff80000053b77808 */ /* 0x000fc40005800000 */
[----:B------:R-:W-:Y:S01]  /*1c070*/  FMNMX.FTZ R13, R184, R13, !PT ;  /* 0x0000000db80d7209 */ /* 0x000fe20007810000 */
[----:B------:R-:W-:Y:S01]  /*1c080*/  LDSM.16.MT88.4 R80, [R217+0x14000] ;  /* 0x01400000d950783b */ /* 0x000fe20000004200 */
[----:B------:R-:W-:Y:S02]  /*1c090*/  ISETP.GE.OR P1, PT, R3, R244, !P1 ;  /* 0x000000f40300720c */ /* 0x000fe40004f26670 */
[----:B------:R-:W-:Y:S02]  /*1c0a0*/  FSEL R35, R78, -INF , !P2 ;  /* 0xff8000004e237808 */ /* 0x000fe40005000000 */
[----:B------:R-:W-:Y:S02]  /*1c0b0*/  FMNMX.FTZ R13, R183, R13, !PT ;  /* 0x0000000db70d7209 */ /* 0x000fe40007810000 */
[----:B------:R-:W-:Y:S02]  /*1c0c0*/  FMNMX.FTZ R14, R190, R16, !PT ;  /* 0x00000010be0e7209 */ /* 0x000fe40007810000 */
[----:B------:R-:W-:Y:S01]  /*1c0d0*/  FSEL R34, R79, -INF , !P1 ;  /* 0xff8000004f227808 */ /* 0x000fe20004800000 */
[----:B------:R-:W-:Y:S01]  /*1c0e0*/  LDSM.16.MT88.4 R16, [R217+0x10800] ;  /* 0x01080000d910783b */ /* 0x000fe20000004200 */
[----:B------:R-:W-:-:S03]  /*1c0f0*/  FMNMX.FTZ R13, R35, R13, !PT ;  /* 0x0000000d230d7209 */ /* 0x000fc60007810000 */
[----:B------:R-:W1:Y:S01]  /*1c100*/  SHFL.BFLY PT, R7, R14, 0x2, 0x1f ;  /* 0x0c401f000e077f89 */ /* 0x000e6200000e0000 */
[----:B------:R-:W-:-:S05]  /*1c110*/  FMNMX.FTZ R13, R34, R13, !PT ;  /* 0x0000000d220d7209 */ /* 0x000fca0007810000 */
[----:B------:R-:W3:Y:S01]  /*1c120*/  SHFL.BFLY PT, R3, R13, 0x2, 0x1f ;  /* 0x0c401f000d037f89 */ /* 0x000ee200000e0000 */
[----:B-1----:R-:W-:-:S05]  /*1c130*/  FMNMX.FTZ R14, R14, R7, !PT ;  /* 0x000000070e0e7209 */ /* 0x002fca0007810000 */
[----:B------:R-:W1:Y:S01]  /*1c140*/  SHFL.BFLY PT, R164, R14, 0x1, 0x1f ;  /* 0x0c201f000ea47f89 */ /* 0x000e6200000e0000 */
[----:B---3--:R-:W-:-:S05]  /*1c150*/  FMNMX.FTZ R7, R13, R3, !PT ;  /* 0x000000030d077209 */ /* 0x008fca0007810000 */
[----:B------:R-:W3:Y:S01]  /*1c160*/  SHFL.BFLY PT, R3, R7, 0x1, 0x1f ;  /* 0x0c201f0007037f89 */ /* 0x000ee200000e0000 */
[----:B-1----:R-:W-:-:S04]  /*1c170*/  FMNMX.FTZ R164, R14, R164, !PT ;  /* 0x000000a40ea47209 */ /* 0x002fc80007810000 */
[----:B------:R-:W-:Y:S01]  /*1c180*/  FSETP.NEU.FTZ.AND P1, PT, R164, -INF , PT ;  /* 0xff800000a400780b */ /* 0x000fe20003f3d000 */
[----:B--2---:R-:W-:Y:S01]  /*1c190*/  FMUL.FTZ R187, R33, R164 ;  /* 0x000000a421bb7220 */ /* 0x004fe20000410000 */
[----:B---3--:R-:W-:-:S04]  /*1c1a0*/  FMNMX.FTZ R3, R7, R3, !PT ;  /* 0x0000000307037209 */ /* 0x008fc80007810000 */
[----:B------:R-:W-:Y:S01]  /*1c1b0*/  FSEL R187, R187, RZ, P1 ;  /* 0x000000ffbbbb7208 */ /* 0x000fe20000800000 */
[----:B------:R-:W-:Y:S01]  /*1c1c0*/  FMUL.FTZ R32, R33, R3 ;  /* 0x0000000321207220 */ /* 0x000fe20000410000 */
        /* <DEDUP_REMOVED lines=9> */
[-CC-:B------:R-:W-:Y:S02]  /*1c260*/  FFMA.FTZ R178, R66, R33.reuse, -R32.reuse ;  /* 0x0000002142b27223 */ /* 0x180fe40000010820 */
[-CC-:B------:R-:W-:Y:S01]  /*1c270*/  FFMA.FTZ R171, R67, R33.reuse, -R32.reuse ;  /* 0x0000002143ab7223 */ /* 0x180fe20000010820 */
[----:B------:R-:W1:Y:S01]  /*1c280*/  MUFU.EX2 R175, R175 ;  /* 0x000000af00af7308 */ /* 0x000e620000000800 */
[----:B------:R-:W2:Y:S01]  /*1c290*/  LDSM.16.MT88.4 R64, [R215+0x12000] ;  /* 0x01200000d740783b */ /* 0x000ea20000004200 */
[-CC-:B------:R-:W-:Y:S02]  /*1c2a0*/  FFMA.FTZ R172, R6, R33.reuse, -R187.reuse ;  /* 0x0000002106ac7223 */ /* 0x180fe400000108bb */
[-CC-:B------:R-:W-:Y:S02]  /*1c2b0*/  FFMA.FTZ R168, R5, R33.reuse, -R187.reuse ;  /* 0x0000002105a87223 */ /* 0x180fe400000108bb */
[-C--:B------:R-:W-:Y:S02]  /*1c2c0*/  FFMA.FTZ R166, R4, R33.reuse, -R187 ;  /* 0x0000002104a67223 */ /* 0x080fe400000108bb */
[----:B------:R-:W3:Y:S01]  /*1c2d0*/  LDSM.16.MT88.4 R4, [R215+0x16000] ;  /* 0x01600000d704783b */ /* 0x000ee20000004200 */
[----:B------:R-:W-:Y:S01]  /*1c2e0*/  MUFU.EX2 R174, R174 ;  /* 0x000000ae00ae7308 */ /* 0x000fe20000000800 */
[----:B------:R-:W-:-:S02]  /*1c2f0*/  FFMA.FTZ R170, R12, R33, -R32 ;  /* 0x000000210caa7223 */ /* 0x000fc40000010820 */
[----:B------:R-:W4:Y:S01]  /*1c300*/  LDSM.16.MT88.4 R12, [R216+0x10800] ;  /* 0x01080000d80c783b */ /* 0x000f220000004200 */
[-CC-:B------:R-:W-:Y:S02]  /*1c310*/  FFMA.FTZ R2, R2, R33.reuse, -R187.reuse ;  /* 0x0000002102027223 */ /* 0x180fe400000108bb */
[-CC-:B------:R-:W-:Y:S01]  /*1c320*/  FFMA.FTZ R9, R9, R33.reuse, -R32.reuse ;  /* 0x0000002109097223 */ /* 0x180fe20000010820 */
[----:B-1----:R-:W-:Y:S01]  /*1c330*/  F2FP.BF16.PACK_AB R128, R175, R176 ;  /* 0x000000b0af80723e */ /* 0x002fe200000010ff */
[----:B------:R-:W1:Y:S01]  /*1c340*/  MUFU.EX2 R169, R169 ;  /* 0x000000a900a97308 */ /* 0x000e620000000800 */
[-CC-:B------:R-:W-:Y:S02]  /*1c350*/  FFMA.FTZ R8, R8, R33.reuse, -R32.reuse ;  /* 0x0000002108087223 */ /* 0x180fe40000010820 */
[-C--:B------:R-:W-:Y:S02]  /*1c360*/  FFMA.FTZ R0, R0, R33.reuse, -R32 ;  /* 0x0000002100007223 */ /* 0x080fe40000010820 */
[----:B------:R-:W-:-:S02]  /*1c370*/  FFMA.FTZ R180, R180, R33, -R187 ;  /* 0x00000021b4b47223 */ /* 0x000fc400000108bb */
[-CC-:B------:R-:W-:Y:S01]  /*1c380*/  FFMA.FTZ R179, R179, R33.reuse, -R187.reuse ;  /* 0x00000021b3b37223 */ /* 0x180fe200000108bb */
[----:B------:R-:W-:Y:S01]  /*1c390*/  MUFU.EX2 R173, R173 ;  /* 0x000000ad00ad7308 */ /* 0x000fe20000000800 */
[-CC-:B------:R-:W-:Y:S02]  /*1c3a0*/  FFMA.FTZ R181, R31, R33.reuse, -R187.reuse ;  /* 0x000000211fb57223 */ /* 0x180fe400000108bb */
[-C--:B------:R-:W-:Y:S02]  /*1c3b0*/  FFMA.FTZ R182, R30, R33.reuse, -R187 ;  /* 0x000000211eb67223 */ /* 0x080fe400000108bb */
[-CC-:B------:R-:W-:Y:S02]  /*1c3c0*/  FFMA.FTZ R185, R27, R33.reuse, -R32.reuse ;  /* 0x000000211bb97223 */ /* 0x180fe40000010820 */
[-CC-:B------:R-:W-:Y:S01]  /*1c3d0*/  FFMA.FTZ R186, R26, R33.reuse, -R32.reuse ;  /* 0x000000211aba7223 */ /* 0x180fe20000010820 */
[----:B------:R-:W5:Y:S01]  /*1c3e0*/  MUFU.EX2 R177, R177 ;  /* 0x000000b100b17308 */ /* 0x000f620000000800 */
[----:B-1----:R-:W-:Y:S01]  /*1c3f0*/  F2FP.BF16.PACK_AB R130, R169, R174 ;  /* 0x000000aea982723e */ /* 0x002fe200000010ff */
[----:B------:R-:W-:-:S02]  /*1c400*/  FFMA.FTZ R192, R25, R33, -R32 ;  /* 0x0000002119c07223 */ /* 0x000fc40000010820 */
[-C--:B------:R-:W-:Y:S02]  /*1c410*/  FFMA.FTZ R193, R24, R33.reuse, -R32 ;  /* 0x0000002118c17223 */ /* 0x080fe40000010820 */
[-CC-:B------:R-:W-:Y:S01]  /*1c420*/  FFMA.FTZ R194, R29, R33.reuse, -R187.reuse ;  /* 0x000000211dc27223 */ /* 0x180fe200000108bb */
[----:B------:R-:W-:Y:S01]  /*1c430*/  LDSM.16.MT88.4 R24, [R215+0x15000] ;  /* 0x01500000d718783b */ /* 0x000fe20000004200 */
[----:B------:R-:W-:Y:S01]  /*1c440*/  MUFU.EX2 R178, R178 ;  /* 0x000000b200b27308 */ /* 0x000fe20000000800 */
[-CC-:B------:R-:W-:Y:S02]  /*1c450*/  FFMA.FTZ R195, R28, R33.reuse, -R187.reuse ;  /* 0x000000211cc37223 */ /* 0x180fe400000108bb */
[----:B------:R-:W-:Y:S01]  /*1c460*/  LDSM.16.MT88.4 R28, [R215+0x17000] ;  /* 0x01700000d71c783b */ /* 0x000fe20000004200 */
[-CC-:B------:R-:W-:Y:S02]  /*1c470*/  FFMA.FTZ R191, R191, R33.reuse, -R187.reuse ;  /* 0x00000021bfbf7223 */ /* 0x180fe400000108bb */
[----:B------:R-:W-:-:S02]  /*1c480*/  FFMA.FTZ R249, R190, R33, -R187 ;  /* 0x00000021bef97223 */ /* 0x000fc400000108bb */
[----:B------:R-:W1:Y:S01]  /*1c490*/  MUFU.EX2 R171, R171 ;  /* 0x000000ab00ab7308 */ /* 0x000e620000000800 */
[----:B-----5:R-:W-:Y:S01]  /*1c4a0*/  F2FP.BF16.PACK_AB R129, R177, R173 ;  /* 0x000000adb181723e */ /* 0x020fe200000010ff */
[-CC-:B------:R-:W-:Y:S02]  /*1c4b0*/  FFMA.FTZ R184, R184, R33.reuse, -R32.reuse ;  /* 0x00000021b8b87223 */ /* 0x180fe40000010820 */
[-CC-:B------:R-:W-:Y:S02]  /*1c4c0*/  FFMA.FTZ R183, R183, R33.reuse, -R32.reuse ;  /* 0x00000021b7b77223 */ /* 0x180fe40000010820 */
[-CC-:B------:R-:W-:Y:S02]  /*1c4d0*/  FFMA.FTZ R187, R35, R33.reuse, -R32.reuse ;  /* 0x0000002123bb7223 */ /* 0x180fe40000010820 */
[----:B------:R-:W-:Y:S01]  /*1c4e0*/  MUFU.EX2 R172, R172 ;  /* 0x000000ac00ac7308 */ /* 0x000fe20000000800 */
[----:B------:R-:W-:Y:S02]  /*1c4f0*/  FFMA.FTZ R248, R34, R33, -R32 ;  /* 0x0000002122f87223 */ /* 0x000fe40000010820 */
[----:B------:R-:W-:Y:S01]  /*1c500*/  FADD.FTZ R175, R176, R175 ;  /* 0x000000afb0af7221 */ /* 0x000fe20000010000 */
[----:B------:R-:W-:Y:S01]  /*1c510*/  LDSM.16.MT88.4 R32, [R219+0x13800] ;  /* 0x01380000db20783b */ /* 0x000fe20000004200 */
[----:B------:R-:W-:-:S02]  /*1c520*/  FADD.FTZ R173, R173, R177 ;  /* 0x000000b1adad7221 */ /* 0x000fc40000010000 */
[----:B------:R-:W-:Y:S01]  /*1c530*/  FADD.FTZ R174, R174, R175 ;  /* 0x000000afaeae7221 */ /* 0x000fe20000010000 */
[----:B-1----:R-:W-:Y:S01]  /*1c540*/  F2FP.BF16.PACK_AB R131, R171, R178 ;  /* 0x000000b2ab83723e */ /* 0x002fe200000010ff */
[----:B------:R-:W1:Y:S01]  /*1c550*/  MUFU.EX2 R168, R168 ;  /* 0x000000a800a87308 */ /* 0x000e620000000800 */
        /* <DEDUP_REMOVED lines=115> */
[----:B------:R-:W-:Y:S01]  /*1cc90*/  HMMA.16816.F32.BF16 R128, R4, R22, R128 ;  /* 0x000000160480723c */ /* 0x000fe20000041880 */
[----:B------:R-:W1:Y:S06]  /*1cca0*/  LDSM.16.MT88.4 R20, [R216+0x11000] ;  /* 0x01100000d814783b */ /* 0x000e6c0000004200 */
[----:B------:R-:W-:Y:S01]  /*1ccb0*/  F2FP.BF16.PACK_AB R4, R179, R180 ;  /* 0x000000b4b304723e */ /* 0x000fe200000010ff */
[----:B------:R-:W-:Y:S01]  /*1ccc0*/  FADD.FTZ R180, R180, R166 ;  /* 0x000000a6b4b47221 */ /* 0x000fe20000010000 */
[----:B------:R-:W-:-:S02]  /*1ccd0*/  F2FP.BF16.PACK_AB R6, R182, R181 ;  /* 0x000000b5b606723e */ /* 0x000fc400000010ff */
[C---:B--2---:R-:W-:Y:S01]  /*1cce0*/  F2FP.BF16.PACK_AB R5, R186.reuse, R185 ;  /* 0x000000b9ba05723e */ /* 0x044fe200000010ff */
[----:B------:R-:W-:Y:S01]  /*1ccf0*/  FADD.FTZ R185, R185, R8 ;  /* 0x00000008b9b97221 */ /* 0x000fe20000010000 */
[----:B------:R-:W-:Y:S01]  /*1cd00*/  F2FP.BF16.PACK_AB R7, R193, R192 ;  /* 0x000000c0c107723e */ /* 0x000fe200000010ff */
[----:B------:R-:W-:Y:S02]  /*1cd10*/  FADD.FTZ R180, R179, R180 ;  /* 0x000000b4b3b47221 */ /* 0x000fe40000010000 */
[----:B------:R-:W-:Y:S02]  /*1cd20*/  FADD.FTZ R185, R186, R185 ;  /* 0x000000b9bab97221 */ /* 0x000fe40000010000 */
[----:B------:R-:W-:Y:S02]  /*1cd30*/  FADD.FTZ R181, R181, R180 ;  /* 0x000000b4b5b57221 */ /* 0x000fe40000010000 */
[----:B---3--:R-:W-:Y:S01]  /*1cd40*/  HMMA.16816.F32.BF16 R160, R4, R16, R160 ;  /* 0x0000001004a0723c */ /* 0x008fe200000418a0 */
[----:B------:R-:W-:-:S02]  /*1cd50*/  FADD.FTZ R192, R192, R185 ;  /* 0x000000b9c0c07221 */ /* 0x000fc40000010000 */
[----:B------:R-:W-:Y:S02]  /*1cd60*/  FADD.FTZ R181, R182, R181 ;  /* 0x000000b5b6b57221 */ /* 0x000fe40000010000 */
[----:B------:R-:W-:Y:S02]  /*1cd70*/  FADD.FTZ R192, R193, R192 ;  /* 0x000000c0c1c07221 */ /* 0x000fe40000010000 */
[----:B------:R-:W-:Y:S01]  /*1cd80*/  FADD.FTZ R181, R194, R181 ;  /* 0x000000b5c2b57221 */ /* 0x000fe20000010000 */
[----:B------:R-:W-:Y:S01]  /*1cd90*/  HMMA.16816.F32.BF16 R156, R4, R18, R156 ;  /* 0x00000012049c723c */ /* 0x000fe2000004189c */
[----:B------:R-:W2:Y:S01]  /*1cda0*/  LDSM.16.MT88.4 R16, [R215+0x11000] ;  /* 0x01100000d710783b */ /* 0x000ea20000004200 */
[----:B------:R-:W-:Y:S02]  /*1cdb0*/  FADD.FTZ R192, R184, R192 ;  /* 0x000000c0b8c07221 */ /* 0x000fe40000010000 */
[----:B------:R-:W-:Y:S02]  /*1cdc0*/  FADD.FTZ R181, R195, R181 ;  /* 0x000000b5c3b57221 */ /* 0x000fe40000010000 */
[----:B------:R-:W-:-:S02]  /*1cdd0*/  FADD.FTZ R192, R183, R192 ;  /* 0x000000c0b7c07221 */ /* 0x000fc40000010000 */
[----:B----4-:R-:W-:Y:S01]  /*1cde0*/  HMMA.16816.F32.BF16 R152, R4, R12, R152 ;  /* 0x0000000c0498723c */ /* 0x010fe20000041898 */
[----:B------:R-:W-:Y:S02]  /*1cdf0*/  FADD.FTZ R181, R191, R181 ;  /* 0x000000b5bfb57221 */ /* 0x000fe40000010000 */
[----:B------:R-:W-:-:S05]  /*1ce00*/  FADD.FTZ R192, R187, R192 ;  /* 0x000000c0bbc07221 */ /* 0x000fca0000010000 */
        /* <DEDUP_REMOVED lines=16> */
[----:B------:R-:W-:Y:S07]  /*1cf10*/  LDSM.16.MT88.4 R24, [R219+0x11800] ;  /* 0x01180000db18783b */ /* 0x000fee0000004200 */
        /* <DEDUP_REMOVED lines=18> */
[----:B------:R-:W-:Y:S07]  /*1d040*/  LDSM.16.MT88.4 R20, [R217+0x11800] ;  /* 0x01180000d914783b */ /* 0x000fee0000004200 */
[C---:B------:R-:W-:Y:S01]  /*1d050*/  HMMA.16816.F32.BF16 R128, R4.reuse, R30, R128 ;  /* 0x0000001e0480723c */ /* 0x040fe20000041880 */
[----:B------:R-:W-:Y:S07]  /*1d060*/  LDSM.16.MT88.4 R28, [R217+0x13800] ;  /* 0x01380000d91c783b */ /* 0x000fee0000004200 */
[C---:B--2---:R-:W-:Y:S08]  /*1d070*/  HMMA.16816.F32.BF16 R108, R4.reuse, R16, R108 ;  /* 0x00000010046c723c */ /* 0x044ff0000004186c */
[C---:B------:R-:W-:Y:S01]  /*1d080*/  HMMA.16816.F32.BF16 R112, R4.reuse, R18, R112 ;  /* 0x000000120470723c */ /* 0x040fe20000041870 */
[----:B------:R-:W1:Y:S07]  /*1d090*/  LDSM.16.MT88.4 R16, [R216+0x11800] ;  /* 0x01180000d810783b */ /* 0x000e6e0000004200 */
[C---:B---3--:R-:W-:Y:S08]  /*1d0a0*/  HMMA.16816.F32.BF16 R116, R4.reuse, R12, R116 ;  /* 0x0000000c0474723c */ /* 0x048ff00000041874 */
[----:B------:R-:W-:Y:S01]  /*1d0b0*/  HMMA.16816.F32.BF16 R120, R4, R14, R120 ;  /* 0x0000000e0478723c */ /* 0x000fe20000041878 */
[----:B------:R-:W2:Y:S06]  /*1d0c0*/  LDSM.16.MT88.4 R12, [R215+0x11800] ;  /* 0x01180000d70c783b */ /* 0x000eac0000004200 */
[----:B------:R-:W-:-:S02]  /*1d0d0*/  F2FP.BF16.PACK_AB R4, R195, R194 ;  /* 0x000000c2c304723e */ /* 0x000fc400000010ff */
[C---:B------:R-:W-:Y:S01]  /*1d0e0*/  F2FP.BF16.PACK_AB R6, R249.reuse, R191 ;  /* 0x000000bff906723e */ /* 0x040fe200000010ff */
[----:B------:R-:W-:Y:S01]  /*1d0f0*/  FADD.FTZ R249, R249, R181 ;  /* 0x000000b5f9f97221 */ /* 0x000fe20000010000 */
[----:B------:R-:W-:Y:S02]  /*1d100*/  F2FP.BF16.PACK_AB R5, R183, R184 ;  /* 0x000000b8b705723e */ /* 0x000fe400000010ff */
[C---:B------:R-:W-:Y:S01]  /*1d110*/  F2FP.BF16.PACK_AB R7, R248.reuse, R187 ;  /* 0x000000bbf807723e */ /* 0x040fe200000010ff */
[----:B------:R-:W-:-:S06]  /*1d120*/  FADD.FTZ R248, R248, R192 ;  /* 0x000000c0f8f87221 */ /* 0x000fcc0000010000 */
        /* <DEDUP_REMOVED lines=38> */
[C---:B-1----:R-:W-:Y:S08]  /*1d390*/  HMMA.16816.F32.BF16 R116, R4.reuse, R16, R116 ;  /* 0x000000100474723c */ /* 0x042ff00000041874 */
[C---:B------:R-:W-:Y:S08]  /*1d3a0*/  HMMA.16816.F32.BF16 R120, R4.reuse, R18, R120 ;  /* 0x000000120478723c */ /* 0x040ff00000041878 */
[C---:B--2---:R-:W-:Y:S08]  /*1d3b0*/  HMMA.16816.F32.BF16 R124, R4.reuse, R12, R124 ;  /* 0x0000000c047c723c */ /* 0x044ff0000004187c */
[----:B------:R-:W-:Y:S01]  /*1d3c0*/  HMMA.16816.F32.BF16 R128, R4, R14, R128 ;  /* 0x0000000e0480723c */ /* 0x000fe20000041880 */
[----:B------:R-:W-:Y:S07]  /*1d3d0*/  @!UPT UIADD3 URZ, URZ, URZ, URZ ;  /* 0x0000003f3f3ff290 */ /* 0x000fee000fffe03f */
[----:B------:R-:W-:Y:S11]  /*1d3e0*/  @!P6 BRA `(.L_x_2691) ;  /* 0x00004be00000e947 */ /* 0x000ff60003800000 */
[----:B------:R-:W-:-:S04]  /*1d3f0*/  DEPBAR.LE SB0, 0x0 ;  /* 0x000080000000791a */ /* 0x000fc80000000000 */
[----:B------:R-:W-:Y:S01]  /*1d400*/  WARPSYNC 0xffffffff ;  /* 0xffffffff00007948 */ /* 0x000fe20003800000 */
[----:B------:R-:W-:Y:S01]  /*1d410*/  BSSY B0, `(.L_x_2692) ;  /* 0x0000046000007945 */ /* 0x000fe20003800000 */
[----:B------:R-:W-:Y:S01]  /*1d420*/  IADD3 R242, R165, -0x2, RZ ;  /* 0xfffffffea5f27810 */ /* 0x000fe20007ffe0ff */
[----:B------:R-:W-:Y:S06]  /*1d430*/  BAR.SYNC.DEFER_BLOCKING 0x0 ;  /* 0x0000000000007b1d */ /* 0x000fec0000010000 */
[----:B------:R-:W-:Y:S05]  /*1d440*/  @!P0 BRA `(.L_x_2693) ;  /* 0x000003e000008947 */ /* 0x000fea0003800000 */
[----:B------:R-:W-:Y:S02]  /*1d450*/  ULDC.64 UR4, c[0x0][0x118] ;  /* 0x0000460000047ab9 */ /* 0x000fe40000000a00 */
[----:B------:R-:W2:Y:S01]  /*1d460*/  LD.E R9, [R10.64+0x170] ;  /* 0x000170040a097980 */ /* 0x000ea2000c101900 */
[----:B------:R-:W-:-:S05]  /*1d470*/  IMAD.SHL.U32 R0, R242, 0x40, RZ ;  /* 0x00000040f2007824 */ /* 0x000fca00078e00ff */
[----:B------:R-:W-:Y:S02]  /*1d480*/  IABS R2, R0 ;  /* 0x0000000000027213 */ /* 0x000fe40000000000 */
[----:B------:R-:W-:-:S04]  /*1d490*/  IADD3 R12, R0, 0x40, RZ ;  /* 0x00000040000c7810 */ /* 0x000fc80007ffe0ff */
[----:B------:R-:W-:Y:S02]  /*1d4a0*/  IABS R5, R12 ;  /* 0x0000000c00057213 */ /* 0x000fe40000000000 */
[-C--:B--2---:R-:W-:Y:S02]  /*1d4b0*/  IABS R6, R9.reuse ;  /* 0x0000000900067213 */ /* 0x084fe40000000000 */
[-C--:B------:R-:W-:Y:S02]  /*1d4c0*/  IABS R4, R9.reuse ;  /* 0x0000000900047213 */ /* 0x080fe40000000000 */
[----:B------:R-:W1:Y:S01]  /*1d4d0*/  I2F.RP R14, R6 ;  /* 0x00000006000e7306 */ /* 0x000e620000209400 */
[-C--:B------:R-:W-:Y:S02]  /*1d4e0*/  LOP3.LUT R0, R0, R9.reuse, RZ, 0x3c, !PT ;  /* 0x0000000900007212 */ /* 0x080fe400078e3cff */
[----:B------:R-:W-:Y:S01]  /*1d4f0*/  IMAD.MOV R4, RZ, RZ, -R4 ;  /* 0x000000ffff047224 */ /* 0x000fe200078e0a04 */
[----:B------:R-:W-:-:S02]  /*1d500*/  LOP3.LUT R12, R12, R9, RZ, 0x3c, !PT ;  /* 0x000000090c0c7212 */ /* 0x000fc400078e3cff */
        /* <DEDUP_REMOVED lines=15> */
[-C--:B------:R-:W-:Y:S02]  /*1d600*/  @!P2 IADD3 R2, R2, -R6.reuse, RZ ;  /* 0x800000060202a210 */ /* 0x080fe40007ffe0ff */
[----:B------:R-:W-:Y:S02]  /*1d610*/  @!P2 IADD3 R7, R7, 0x1, RZ ;  /* 0x000000010707a810 */ /* 0x000fe40007ffe0ff */
[-C--:B------:R-:W-:Y:S02]  /*1d620*/  ISETP.GE.U32.AND P5, PT, R2, R6.reuse, PT ;  /* 0x000000060200720c */ /* 0x080fe40003fa6070 */
[----:B------:R-:W-:Y:S01]  /*1d630*/  @!P4 IMAD.IADD R4, R4, 0x1, -R6 ;  /* 0x000000010404c824 */ /* 0x000fe200078e0a06 */
[----:B------:R-:W-:Y:S02]  /*1d640*/  @!P4 IADD3 R8, R8, 0x1, RZ ;  /* 0x000000010808c810 */ /* 0x000fe40007ffe0ff */
[----:B------:R-:W-:Y:S02]  /*1d650*/  ISETP.NE.AND P2, PT, R9, RZ, PT ;  /* 0x000000ff0900720c */ /* 0x000fe40003f45270 */
[----:B------:R-:W-:-:S02]  /*1d660*/  ISETP.GE.U32.AND P6, PT, R4, R6, PT ;  /* 0x000000060400720c */ /* 0x000fc40003fc6070 */
[----:B------:R-:W-:-:S04]  /*1d670*/  LOP3.LUT R4, RZ, R9, RZ, 0x33, !PT ;  /* 0x00000009ff047212 */ /* 0x000fc800078e33ff */
[----:B------:R-:W-:-:S05]  /*1d680*/  @P5 IADD3 R7, R7, 0x1, RZ ;  /* 0x0000000107075810 */ /* 0x000fca0007ffe0ff */
[----:B------:R-:W-:Y:S02]  /*1d690*/  IMAD.MOV.U32 R5, RZ, RZ, R7 ;  /* 0x000000ffff057224 */ /* 0x000fe400078e0007 */
[----:B------:R-:W-:Y:S01]  /*1d6a0*/  @P6 IADD3 R8, R8, 0x1, RZ ;  /* 0x0000000108086810 */ /* 0x000fe20007ffe0ff */
[----:B------:R-:W2:Y:S01]  /*1d6b0*/  LD.E.64 R6, [R10.64+0x40] ;  /* 0x000040040a067980 */ /* 0x000ea2000c101b00 */
[----:B------:R-:W-:Y:S02]  /*1d6c0*/  @!P1 IMAD.MOV R5, RZ, RZ, -R5 ;  /* 0x000000ffff059224 */ /* 0x000fe400078e0a05 */
[----:B------:R-:W-:-:S03]  /*1d6d0*/  @!P3 IADD3 R8, -R8, RZ, RZ ;  /* 0x000000ff0808b210 */ /* 0x000fc60007ffe1ff */
[C---:B------:R-:W-:Y:S02]  /*1d6e0*/  SEL R5, R4.reuse, R5, !P2 ;  /* 0x0000000504057207 */ /* 0x040fe40005000000 */
[----:B------:R-:W-:-:S03]  /*1d6f0*/  SEL R4, R4, R8, !P2 ;  /* 0x0000000804047207 */ /* 0x000fc60005000000 */
[----:B------:R-:W-:-:S04]  /*1d700*/  IMAD.WIDE R14, R5, 0x4, R240 ;  /* 0x00000004050e7825 */ /* 0x000fc800078e02f0 */
[C---:B------:R-:W-:Y:S01]  /*1d710*/  IMAD.WIDE R12, R4.reuse, 0x4, R240 ;  /* 0x00000004040c7825 */ /* 0x040fe200078e02f0 */
[----:B------:R-:W3:Y:S04]  /*1d720*/  LD.E R0, [R14.64] ;  /* 0x000000040e007980 */ /* 0x000ee8000c101900 */
[----:B------:R1:W3:Y:S04]  /*1d730*/  LD.E R2, [R12.64] ;  /* 0x000000040c027980 */ /* 0x0002e8000c101900 */
[----:B-1----:R-:W4:Y:S01]  /*1d740*/  LD.E.64 R12, [R10.64+0x28] ;  /* 0x000028040a0c7980 */ /* 0x002f22000c101b00 */
[----:B------:R-:W-:-:S04]  /*1d750*/  IMAD.IADD R4, R4, 0x1, -R5 ;  /* 0x0000000104047824 */ /* 0x000fc800078e0a05 */
[----:B------:R-:W-:-:S05]  /*1d760*/  IMAD R9, R9, R4, -0x40 ;  /* 0xffffffc009097424 */ /* 0x000fca00078e0204 */
[----:B------:R-:W-:Y:S01]  /*1d770*/  SHF.R.S32.HI R5, RZ, 0x1f, R9 ;  /* 0x0000001fff057819 */ /* 0x000fe20000011409 */
[-C--:B--2---:R-:W-:Y:S02]  /*1d780*/  IMAD R4, R7, R9.reuse, RZ ;  /* 0x0000000907047224 */ /* 0x084fe400078e02ff */
[----:B------:R-:W-:-:S04]  /*1d790*/  IMAD.WIDE.U32 R8, R6, R9, RZ ;  /* 0x0000000906087225 */ /* 0x000fc800078e00ff */
[----:B------:R-:W-:-:S05]  /*1d7a0*/  IMAD R4, R6, R5, R4 ;  /* 0x0000000506047224 */ /* 0x000fca00078e0204 */
[----:B------:R-:W-:Y:S01]  /*1d7b0*/  IADD3 R9, R9, R4, RZ ;  /* 0x0000000409097210 */ /* 0x000fe20007ffe0ff */
[----:B---3--:R-:W-:-:S05]  /*1d7c0*/  IMAD.IADD R0, R0, 0x1, -R2 ;  /* 0x0000000100007824 */ /* 0x008fca00078e0a02 */
[----:B------:R-:W-:Y:S01]  /*1d7d0*/  SHF.R.S32.HI R5, RZ, 0x1f, R0 ;  /* 0x0000001fff057819 */ /* 0x000fe20000011400 */
[----:B----4-:R-:W-:-:S04]  /*1d7e0*/  IMAD R2, R13, R0, RZ ;  /* 0x000000000d027224 */ /* 0x010fc800078e02ff */
[----:B------:R-:W-:Y:S02]  /*1d7f0*/  IMAD R2, R12, R5, R2 ;  /* 0x000000050c027224 */ /* 0x000fe400078e0202 */
[----:B------:R-:W-:-:S04]  /*1d800*/  IMAD.WIDE.U32 R4, R0, R12, R8 ;  /* 0x0000000c00047225 */ /* 0x000fc800078e0008 */
[----:B------:R-:W-:Y:S01]  /*1d810*/  IMAD.IADD R2, R5, 0x1, R2 ;  /* 0x0000000105027824 */ /* 0x000fe200078e0202 */
[----:B------:R-:W-:Y:S05]  /*1d820*/  BRA `(.L_x_2694) ;  /* 0x0000004000007947 */ /* 0x000fea0003800000 */
.L_x_2693:
[----:B------:R-:W-:Y:S02]  /*1d830*/  ULDC.64 UR4, c[0x0][0x118] ;  /* 0x0000460000047ab9 */ /* 0x000fe40000000a00 */
[----:B------:R-:W2:Y:S02]  /*1d840*/  LD.E R4, [R10.64+0x40] ;  /* 0x000040040a047980 */ /* 0x000ea4000c101900 */
[----:B--2---:R-:W-:-:S04]  /*1d850*/  LEA R4, -R4, RZ, 0x6 ;  /* 0x000000ff04047211 */ /* 0x004fc800078e31ff */
[----:B------:R-:W-:Y:S02]  /*1d860*/  SHF.R.S32.HI R2, RZ, 0x1f, R4 ;  /* 0x0000001fff027819 */ /* 0x000fe40000011404 */
.L_x_2694:
[----:B------:R-:W-:Y:S05]  /*1d870*/  BSYNC B0 ;  /* 0x0000000000007941 */ /* 0x000fea0003800000 */
.L_x_2692:
[C---:B------:R-:W-:Y:S01]  /*1d880*/  LOP3.LUT P6, RZ, R243.reuse, 0x1, RZ, 0xc0, !PT ;  /* 0x00000001f3ff7812 */ /* 0x040fe200078cc0ff */
[----:B------:R-:W-:Y:S01]  /*1d890*/  ULDC.64 UR4, c[0x0][0x118] ;  /* 0x0000460000047ab9 */ /* 0x000fe20000000a00 */
[C---:B------:R-:W-:Y:S01]  /*1d8a0*/  LOP3.LUT P5, RZ, R243.reuse, 0x2, RZ, 0xc0, !PT ;  /* 0x00000002f3ff7812 */ /* 0x040fe200078ac0ff */
[----:B------:R-:W-:Y:S01]  /*1d8b0*/  BSSY B1, `(.L_x_2695) ;  /* 0x0000286000017945 */ /* 0x000fe20003800000 */
[C---:B------:R-:W-:Y:S02]  /*1d8c0*/  LOP3.LUT P4, RZ, R243.reuse, 0x4, RZ, 0xc0, !PT ;  /* 0x00000004f3ff7812 */ /* 0x040fe4000788c0ff */
[C---:B------:R-:W-:Y:S02]  /*1d8d0*/  LEA R8, P2, R4.reuse, R189, 0x1 ;  /* 0x000000bd04087211 */ /* 0x040fe400078408ff */
[----:B------:R-:W-:Y:S02]  /*1d8e0*/  IADD3 R0, P1, R4, R226, RZ ;  /* 0x000000e204007210 */ /* 0x000fe40007f3e0ff */
[----:B------:R-:W-:-:S02]  /*1d8f0*/  LOP3.LUT P3, RZ, R243, 0x8, RZ, 0xc0, !PT ;  /* 0x00000008f3ff7812 */ /* 0x000fc4000786c0ff */
[-C--:B------:R-:W-:Y:S01]  /*1d900*/  LEA.HI.X R9, R4, R188.reuse, R2, 0x1, P2 ;  /* 0x000000bc04097211 */ /* 0x080fe200010f0c02 */
[----:B------:R-:W-:Y:S01]  /*1d910*/  IMAD.X R2, R2, 0x1, R227, P1 ;  /* 0x0000000102027824 */ /* 0x000fe200008e06e3 */
[CC--:B------:R-:W-:Y:S02]  /*1d920*/  @P6 LEA R16, P2, R0.reuse, R189.reuse, 0x1 ;  /* 0x000000bd00106211 */ /* 0x0c0fe400078408ff */
[CC--:B------:R-:W-:Y:S01]  /*1d930*/  @P5 LEA R14, P1, R0.reuse, R189.reuse, 0x1 ;  /* 0x000000bd000e5211 */ /* 0x0c0fe200078208ff */
[----:B------:R-:W-:Y:S01]  /*1d940*/  @!PT LDS RZ, [RZ] ;  /* 0x00000000fffff984 */ /* 0x000fe20000000800 */
[----:B------:R-:W-:Y:S01]  /*1d950*/  @!PT LDS RZ, [RZ] ;  /* 0x00000000fffff984 */ /* 0x000fe20000000800 */
[----:B------:R-:W-:Y:S01]  /*1d960*/  @!PT LDS RZ, [RZ] ;  /* 0x00000000fffff984 */ /* 0x000fe20000000800 */
[----:B------:R1:W-:Y:S01]  /*1d970*/  @P6 LDGSTS.E.BYPASS.LTC128B.128 [R239+0x10000], [R8.64] ;  /* 0x1000000008ef6fae */ /* 0x0003e2000b901d44 */
[CCC-:B------:R-:W-:Y:S02]  /*1d980*/  @P6 LEA.HI.X R17, R0.reuse, R188.reuse, R2.reuse, 0x1, P2 ;  /* 0x000000bc00116211 */ /* 0x1c0fe400010f0c02 */
[C---:B------:R-:W-:Y:S01]  /*1d990*/  @P4 LEA R12, P2, R0.reuse, R189, 0x1 ;  /* 0x000000bd000c4211 */ /* 0x040fe200078408ff */
[----:B------:R-:W-:Y:S01]  /*1d9a0*/  @!P6 STS.128 [R239+0x10000], RZ ;  /* 0x010000ffef00e388 */ /* 0x000fe20000000c00 */
[----:B------:R-:W-:-:S02]  /*1d9b0*/  @P5 LEA.HI.X R15, R0, R188, R2, 0x1, P1 ;  /* 0x000000bc000f5211 */ /* 0x000fc400008f0c02 */
[C-C-:B------:R-:W-:Y:S01]  /*1d9c0*/  @P4 LEA.HI.X R13, R0.reuse, R188, R2.reuse, 0x1, P2 ;  /* 0x000000bc000d4211 */ /* 0x140fe200010f0c02 */
[----:B------:R-:W-:Y:S01]  /*1d9d0*/  @!PT LDS RZ, [RZ] ;  /* 0x00000000fffff984 */ /* 0x000fe20000000800 */
[----:B------:R-:W-:Y:S01]  /*1d9e0*/  @!PT LDS RZ, [RZ] ;  /* 0x00000000fffff984 */ /* 0x000fe20000000800 */
[----:B------:R-:W-:Y:S01]  /*1d9f0*/  @!PT LDS RZ, [RZ] ;  /* 0x00000000fffff984 */ /* 0x000fe20000000800 */
[----:B------:R1:W-:Y:S01]  /*1da00*/  @P5 LDGSTS.E.BYPASS.LTC128B.128 [R239+0x12000], [R8.64+0x80] ;  /* 0x1200008008ef5fae */ /* 0x0003e2000b901d44 */
[CC--:B------:R-:W-:Y:S02]  /*1da10*/  @P3 LEA R6, P1, R0.reuse, R189.reuse, 0x1 ;  /* 0x000000bd00063211 */ /* 0x0c0fe400078208ff */
[C---:B------:R-:W-:Y:S01]  /*1da20*/  IADD3 R4, P2, R0.reuse, R226, RZ ;  /* 0x000000e200047210 */ /* 0x040fe20007f5e0ff */
[----:B------:R-:W-:Y:S01]  /*1da30*/  @!P5 STS.128 [R239+0x12000], RZ ;  /* 0x012000ffef00d388 */ /* 0x000fe20000000c00 */
[-C--:B------:R-:W-:Y:S02]  /*1da40*/  @P3 LEA.HI.X R7, R0, R188.reuse, R2, 0x1, P1 ;  /* 0x000000bc00073211 */ /* 0x080fe400008f0c02 */
[-C--:B------:R-:W-:Y:S01]  /*1da50*/  @P5 LEA R22, P1, R4, R189.reuse, 0x1 ;  /* 0x000000bd04165211 */ /* 0x080fe200078208ff */
[----:B------:R-:W-:Y:S01]  /*1da60*/  IMAD.X R2, R2, 0x1, R227, P2 ;  /* 0x0000000102027824 */ /* 0x000fe200010e06e3 */
[CC--:B------:R-:W-:Y:S01]  /*1da70*/  @P6 LEA R24, P2, R4.reuse, R189.reuse, 0x1 ;  /* 0x000000bd04186211 */ /* 0x0c0fe200078408ff */
[----:B------:R-:W-:Y:S01]  /*1da80*/  @!PT LDS RZ, [RZ] ;  /* 0x00000000fffff984 */ /* 0x000fe20000000800 */
[----:B------:R-:W-:Y:S01]  /*1da90*/  @!PT LDS RZ, [RZ] ;  /* 0x00000000fffff984 */ /* 0x000fe20000000800 */
[----:B------:R-:W-:Y:S01]  /*1daa0*/  @!PT LDS RZ, [RZ] ;  /* 0x00000000fffff984 */ /* 0x000fe20000000800 */
[----:B------:R1:W-:Y:S03]  /*1dab0*/  @P4 LDGSTS.E.BYPASS.LTC128B.128 [R239+0x14000], [R8.64+0x100] ;  /* 0x1400010008ef4fae */ /* 0x0003e6000b901d44 */
[C---:B------:R-:W-:Y:S01]  /*1dac0*/  @P6 LEA.HI.X R25, R4.reuse, R188, R2, 0x1, P2 ;  /* 0x000000bc04196211 */ /* 0x040fe200010f0c02 */
[----:B------:R-:W-:Y:S01]  /*1dad0*/  @!P4 STS.128 [R239+0x14000], RZ ;  /* 0x014000ffef00c388 */ /* 0x000fe20000000c00 */
[----:B------:R-:W-:-:S02]  /*1dae0*/  @P4 LEA R20, P2, R4, R189, 0x1 ;  /* 0x000000bd04144211 */ /* 0x000fc400078408ff */
[CCC-:B------:R-:W-:Y:S01]  /*1daf0*/  @P5 LEA.HI.X R23, R4.reuse, R188.reuse, R2.reuse, 0x1, P1 ;  /* 0x000000bc04175211 */ /* 0x1c0fe200008f0c02 */
[----:B------:R-:W-:Y:S01]  /*1db00*/  @!PT LDS RZ, [RZ] ;  /* 0x00000000fffff984 */ /* 0x000fe20000000800 */
[----:B------:R-:W-:Y:S01]  /*1db10*/  @!PT LDS RZ, [RZ] ;  /* 0x00000000fffff984 */ /* 0x000fe20000000800 */
[----:B------:R-:W-:Y:S01]  /*1db20*/  @!PT LDS RZ, [RZ] ;  /* 0x00000000fffff984 */ /* 0x000fe20000000800 */
[----:B------:R1:W-:Y:S01]  /*1db30*/  @P3 LDGSTS.E.BYPASS.LTC128B.128 [R239+0x16000], [R8.64+0x180] ;  /* 0x1600018008ef3fae */ /* 0x0003e2000b901d44 */
[C-C-:B------:R-:W-:Y:S02]  /*1db40*/  @P4 LEA.HI.X R21, R4.reuse, R188, R2.reuse, 0x1, P2 ;  /* 0x000000bc04154211 */ /* 0x140fe400010f0c02 */
[CC--:B------:R-:W-:Y:S01]  /*1db50*/  @P3 LEA R18, P1, R4.reuse, R189.reuse, 0x1 ;  /* 0x000000bd04123211 */ /* 0x0c0fe200078208ff */
[----:B------:R-:W-:Y:S01]  /*1db60*/  @!P3 STS.128 [R239+0x16000], RZ ;  /* 0x016000ffef00b388 */ /* 0x000fe20000000c00 */
        /* <DEDUP_REMOVED lines=9> */
[----:B------:R-:W-:Y:S03]  /*1dc00*/  @!P6 STS.128 [R239+0x10800], RZ ;  /* 0x010800ffef00e388 */ /* 0x000fe60000000c00 */
[C---:B------:R-:W-:Y:S01]  /*1dc10*/  @P6 LEA.HI.X R29, R0.reuse, R188, R2, 0x1, P2 ;  /* 0x000000bc001d6211 */ /* 0x040fe200010f0c02 */
[----:B------:R-:W-:Y:S01]  /*1dc20*/  @!PT LDS RZ, [RZ] ;  /* 0x00000000fffff984 */ /* 0x000fe20000000800 */
[----:B------:R-:W-:Y:S01]  /*1dc30*/  @!PT LDS RZ, [RZ] ;  /* 0x00000000fffff984 */ /* 0x000fe20000000800 */
[----:B------:R-:W-:Y:S01]  /*1dc40*/  @!PT LDS RZ, [RZ] ;  /* 0x00000000fffff984 */ /* 0x000fe20000000800 */
[----:B------:R3:W-:Y:S01]  /*1dc50*/  @P5 LDGSTS.E.BYPASS.LTC128B.128 [R239+0x12800], [R14.64+0x80] ;  /* 0x128000800eef5fae */ /* 0x0007e2000b901d44 */
[----:B------:R-:W-:-:S02]  /*1dc60*/  @P4 LEA R4, P2, R0, R189, 0x1 ;  /* 0x000000bd00044211 */ /* 0x000fc400078408ff */
[CCC-:B------:R-:W-:Y:S01]  /*1dc70*/  @P5 LEA.HI.X R27, R0.reuse, R188.reuse, R2.reuse, 0x1, P1 ;  /* 0x000000bc001b5211 */ /* 0x1c0fe200008f0c02 */
[----:B------:R-:W-:Y:S01]  /*1dc80*/  @!P5 STS.128 [R239+0x12800], RZ ;  /* 0x012800ffef00d388 */ /* 0x000fe20000000c00 */
[C---:B------:R-:W-:Y:S02]  /*1dc90*/  @P3 LEA R30, P1, R0.reuse, R189, 0x1 ;  /* 0x000000bd001e3211 */ /* 0x040fe400078208ff */
[CCC-:B------:R-:W-:Y:S01]  /*1dca0*/  @P4 LEA.HI.X R5, R0.reuse, R188.reuse, R2.reuse, 0x1, P2 ;  /* 0x000000bc00054211 */ /* 0x1c0fe200010f0c02 */
[----:B------:R-:W-:Y:S01]  /*1dcb0*/  @!PT LDS RZ, [RZ] ;  /* 0x00000000fffff984 */ /* 0x000fe20000000800 */
[----:B------:R-:W-:Y:S01]  /*1dcc0*/  @!PT LDS RZ, [RZ] ;  /* 0x00000000fffff984 */ /* 0x000fe20000000800 */
[----:B------:R-:W-:Y:S01]  /*1dcd0*/  @!PT LDS RZ, [RZ] ;  /* 0x00000000fffff984 */ /* 0x000fe20000000800 */
[----:B------:R3:W-:Y:S01]  /*1dce0*/  @P4 LDGSTS.E.BYPASS.LTC128B.128 [R239+0x14800], [R12.64+0x100] ;  /* 0x148001000cef4fae */ /* 0x0007e2000b901d44 */
[----:B------:R-:W-:-:S03]  /*1dcf0*/  @P3 LEA.HI.X R31, R0, R188, R2, 0x1, P1 ;  /* 0x000000bc001f3211 */ /* 0x000fc600008f0c02 */
        /* <DEDUP_REMOVED lines=46> */
[----:B------:R-:W-:Y:S04]  /*1dfe0*/  LDSM.16.M88.4 R176, [R224+0x8800] ;  /* 0x00880000e0b0783b */ /* 0x000fe80000000200 */
[----:B------:R-:W-:Y:S04]  /*1dff0*/  LDSM.16.M88.4 R168, [R224+0x9000] ;  /* 0x00900000e0a8783b */ /* 0x000fe80000000200 */
[----:B-1----:R-:W-:Y:S04]  /*1e000*/  LDSM.16.M88.4 R20, [R224+0x9800] ;  /* 0x00980000e014783b */ /* 0x002fe80000000200 */
[----:B----4-:R-:W-:Y:S04]  /*1e010*/  LDSM.16.M88.4 R4, [R224+0x8000] ;  /* 0x00800000e004783b */ /* 0x010fe80000000200 */
[----:B------:R-:W-:Y:S04]  /*1e020*/  LDSM.16.M88.4 R184, [R223] ;  /* 0x00000000dfb8783b */ /* 0x000fe80000000200 */
[----:B--2---:R-:W3:Y:S04]  /*1e030*/  LDSM.16.M88.4 R28, [R225] ;  /* 0x00000000e11c783b */ /* 0x004ee80000000200 */
[----:B------:R-:W1:Y:S04]  /*1e040*/  LDSM.16.M88.4 R16, [R222] ;  /* 0x00000000de10783b */ /* 0x000e680000000200 */
[----:B------:R-:W2:Y:S04]  /*1e050*/  LDSM.16.M88.4 R196, [R214] ;  /* 0x00000000d6c4783b */ /* 0x000ea80000000200 */
[----:B------:R-:W4:Y:S04]  /*1e060*/  LDSM.16.M88.4 R188, [R212] ;  /* 0x00000000d4bc783b */ /* 0x000f280000000200 */
[----:B------:R-:W1:Y:S04]  /*1e070*/  LDSM.16.M88.4 R192, [R213] ;  /* 0x00000000d5c0783b */ /* 0x000e680000000200 */
[----:B-----5:R-:W-:Y:S04]  /*1e080*/  LDSM.16.M88.4 R24, [R221] ;  /* 0x00000000dd18783b */ /* 0x020fe80000000200 */
[----:B------:R-:W5:Y:S04]  /*1e090*/  S2R R0, SR_TID.X ;  /* 0x0000000000007919 */ /* 0x000f680000002100 */
[----:B------:R-:W0:Y:S01]  /*1e0a0*/  LDGDEPBAR ;  /* 0x00000000000079af */ /* 0x000e220000000000 */
[C---:B---3--:R-:W-:Y:S08]  /*1e0b0*/  HMMA.16816.F32.BF16 R12, R28.reuse, R4, RZ ;  /* 0x000000041c0c723c */ /* 0x048ff000000418ff */
[----:B------:R-:W-:Y:S01]  /*1e0c0*/  HMMA.16816.F32.BF16 R4, R28, R6, RZ ;  /* 0x000000061c04723c */ /* 0x000fe200000418ff */
[----:B-----5:R-:W-:-:S05]  /*1e0d0*/  IMAD.SHL.U32 R0, R0, 0x2, RZ ;  /* 0x0000000200007824 */ /* 0x020fca00078e00ff */
[----:B------:R-:W-:Y:S02]  /*1e0e0*/  LOP3.LUT R165, R0, 0x6, RZ, 0xc0, !PT ;  /* 0x0000000600a57812 */ /* 0x000fe400078ec0ff */
[----:B------:R-:W-:Y:S03]  /*1e0f0*/  HMMA.16816.F32.BF16 R180, R28, R176, RZ ;  /* 0x000000b01cb4723c */ /* 0x000fe600000418ff */
[----:B------:R-:W-:-:S05]  /*1e100*/  IMAD R165, R242, 0x40, R165 ;  /* 0x00000040f2a57824 */ /* 0x000fca00078e02a5 */
[C---:B------:R-:W-:Y:S01]  /*1e110*/  HMMA.16816.F32.BF16 R176, R28.reuse, R178, RZ ;  /* 0x000000b21cb0723c */ /* 0x040fe200000418ff */
[C---:B------:R-:W-:Y:S02]  /*1e120*/  IADD3 R166, R165.reuse, 0x1, RZ ;  /* 0x00000001a5a67810 */ /* 0x040fe40007ffe0ff */
[C---:B------:R-:W-:Y:S02]  /*1e130*/  ISETP.GE.AND P2, PT, R165.reuse, R247, PT ;  /* 0x000000f7a500720c */ /* 0x040fe40003f46270 */
[C---:B------:R-:W-:Y:S02]  /*1e140*/  ISETP.GE.AND P6, PT, R165.reuse, R245, PT ;  /* 0x000000f5a500720c */ /* 0x040fe40003fc6270 */
[----:B------:R-:W-:Y:S01]  /*1e150*/  ISETP.GE.AND P1, PT, R166, R247, PT ;  /* 0x000000f7a600720c */ /* 0x000fe20003f26270 */
[----:B------:R-:W-:Y:S01]  /*1e160*/  HMMA.16816.F32.BF16 R172, R28, R168, RZ ;  /* 0x000000a81cac723c */ /* 0x000fe200000418ff */
[C---:B------:R-:W-:Y:S02]  /*1e170*/  ISETP.GE.OR P2, PT, R165.reuse, R246, !P2 ;  /* 0x000000f6a500720c */ /* 0x040fe40005746670 */
[----:B------:R-:W-:-:S02]  /*1e180*/  ISETP.GE.OR P6, PT, R165, R244, !P6 ;  /* 0x000000f4a500720c */ /* 0x000fc400077c6670 */
[----:B------:R-:W-:-:S03]  /*1e190*/  ISETP.GE.OR P1, PT, R166, R246, !P1 ;  /* 0x000000f6a600720c */ /* 0x000fc60004f26670 */
[C---:B------:R-:W-:Y:S08]  /*1e1a0*/  HMMA.16816.F32.BF16 R168, R28.reuse, R170, RZ ;  /* 0x000000aa1ca8723c */ /* 0x040ff000000418ff */
[C---:B------:R-:W-:Y:S08]  /*1e1b0*/  HMMA.16816.F32.BF16 R32, R28.reuse, R20, RZ ;  /* 0x000000141c20723c */ /* 0x040ff000000418ff */
[----:B------:R-:W-:Y:S01]  /*1e1c0*/  HMMA.16816.F32.BF16 R28, R28, R22, RZ ;  /* 0x000000161c1c723c */ /* 0x000fe200000418ff */
[----:B------:R-:W3:Y:S07]  /*1e1d0*/  LDSM.16.M88.4 R20, [R218+0x8000] ;  /* 0x00800000da14783b */ /* 0x000eee0000000200 */
[C---:B-1----:R-:W-:Y:S08]  /*1e1e0*/  HMMA.16816.F32.BF16 R12, R184.reuse, R16, R12 ;  /* 0x00000010b80c723c */ /* 0x042ff0000004180c */
[C---:B------:R-:W-:Y:S01]  /*1e1f0*/  HMMA.16816.F32.BF16 R4, R184.reuse, R18, R4 ;  /* 0x00000012b804723c */ /* 0x040fe20000041804 */
[----:B------:R-:W1:Y:S07]  /*1e200*/  LDSM.16.M88.4 R16, [R218+0x8800] ;  /* 0x00880000da10783b */ /* 0x000e6e0000000200 */
[C---:B--2---:R-:W-:Y:S08]  /*1e210*/  HMMA.16816.F32.BF16 R180, R184.reuse, R196, R180 ;  /* 0x000000c4b8b4723c */ /* 0x044ff000000418b4 */
        /* <DEDUP_REMOVED lines=8> */
[----:B------:R-:W-:Y:S03]  /*1e2a0*/  LDSM.16.M88.4 R184, [R220] ;  /* 0x00000000dcb8783b */ /* 0x000fe60000000200 */
[C---:B---3--:R-:W-:Y:S08]  /*1e2b0*/  HMMA.16816.F32.BF16 R12, R24.reuse, R20, R12 ;  /* 0x00000014180c723c */ /* 0x048ff0000004180c */
[C---:B------:R-:W-:Y:S01]  /*1e2c0*/  HMMA.16816.F32.BF16 R4, R24.reuse, R22, R4 ;  /* 0x000000161804723c */ /* 0x040fe20000041804 */
[----:B------:R-:W3:Y:S07]  /*1e2d0*/  LDSM.16.M88.4 R20, [R211] ;  /* 0x00000000d314783b */ /* 0x000eee0000000200 */
[C---:B-1----:R-:W-:Y:S08]  /*1e2e0*/  HMMA.16816.F32.BF16 R180, R24.reuse, R16, R180 ;  /* 0x0000001018b4723c */ /* 0x042ff000000418b4 */
[C---:B------:R-:W-:Y:S01]  /*1e2f0*/  HMMA.16816.F32.BF16 R176, R24.reuse, R18, R176 ;  /* 0x0000001218b0723c */ /* 0x040fe200000418b0 */
[----:B------:R-:W1:Y:S07]  /*1e300*/  LDSM.16.M88.4 R16, [R211+0x800] ;  /* 0x00080000d310783b */ /* 0x000e6e0000000200 */
[C---:B--2---:R-:W-:Y:S08]  /*1e310*/  HMMA.16816.F32.BF16 R32, R24.reuse, R188, R32 ;  /* 0x000000bc1820723c */ /* 0x044ff00000041820 */
[C---:B------:R-:W-:Y:S01]  /*1e320*/  HMMA.16816.F32.BF16 R28, R24.reuse, R190, R28 ;  /* 0x000000be181c723c */ /* 0x040fe2000004181c */
[----:B------:R-:W2:Y:S07]  /*1e330*/  LDSM.16.M88.4 R188, [R211+0x1800] ;  /* 0x00180000d3bc783b */ /* 0x000eae0000000200 */
[C---:B----4-:R-:W-:Y:S08]  /*1e340*/  HMMA.16816.F32.BF16 R172, R24.reuse, R192, R172 ;  /* 0x000000c018ac723c */ /* 0x050ff000000418ac */
        /* <DEDUP_REMOVED lines=15> */
[----:B------:R-:W-:Y:S03]  /*1e440*/  LDSM.16.M88.4 R188, [R209] ;  /* 0x00000000d1bc783b */ /* 0x000fe60000000200 */
[C---:B---3--:R-:W-:Y:S08]  /*1e450*/  HMMA.16816.F32.BF16 R12, R20.reuse, R24, R12 ;  /* 0x00000018140c723c */ /* 0x048ff0000004180c */
[C---:B------:R-:W-:Y:S01]  /*1e460*/  HMMA.16816.F32.BF16 R4, R20.reuse, R26, R4 ;  /* 0x0000001a1404723c */ /* 0x040fe20000041804 */
[----:B------:R-:W-:Y:S07]  /*1e470*/  LDSM.16.M88.4 R24, [R210] ;  /* 0x00000000d218783b */ /* 0x000fee0000000200 */
        /* <DEDUP_REMOVED lines=8> */
[----:B------:R-:W2:Y:S04]  /*1e500*/  LDSM.16.M88.4 R184, [R208] ;  /* 0x00000000d0b8783b */ /* 0x000ea80000000200 */
[----:B------:R-:W3:Y:S03]  /*1e510*/  LDSM.16.M88.4 R20, [R207] ;  /* 0x00000000cf14783b */ /* 0x000ee60000000200 */
[C---:B-1----:R-:W-:Y:S08]  /*1e520*/  HMMA.16816.F32.BF16 R12, R16.reuse, R24, R12 ;  /* 0x00000018100c723c */ /* 0x042ff0000004180c */
[C---:B------:R-:W-:Y:S01]  /*1e530*/  HMMA.16816.F32.BF16 R4, R16.reuse, R26, R4 ;  /* 0x0000001a1004723c */ /* 0x040fe20000041804 */
[----:B------:R-:W1:Y:S07]  /*1e540*/  LDSM.16.M88.4 R24, [R221+0x2000] ;  /* 0x00200000dd18783b */ /* 0x000e6e0000000200 */
        /* <DEDUP_REMOVED lines=12> */
[----:B------:R-:W-:Y:S07]  /*1e610*/  LDSM.16.M88.4 R196, [R224+0xc800] ;  /* 0x00c80000e0c4783b */ /* 0x000fee0000000200 */
        /* <DEDUP_REMOVED lines=22> */
[----:B------:R-:W2:Y:S03]  /*1e780*/  LDSM.16.M88.4 R20, [R206] ;  /* 0x00000000ce14783b */ /* 0x000ea60000000200 */
[C---:B---3--:R-:W-:Y:S08]  /*1e790*/  HMMA.16816.F32.BF16 R12, R24.reuse, R16, R12 ;  /* 0x00000010180c723c */ /* 0x048ff0000004180c */
[C---:B------:R-:W-:Y:S01]  /*1e7a0*/  HMMA.16816.F32.BF16 R4, R24.reuse, R18, R4 ;  /* 0x000000121804723c */ /* 0x040fe20000041804 */
[----:B------:R-:W3:Y:S07]  /*1e7b0*/  LDSM.16.M88.4 R16, [R205] ;  /* 0x00000000cd10783b */ /* 0x000eee0000000200 */
[C---:B------:R-:W-:Y:S08]  /*1e7c0*/  HMMA.16816.F32.BF16 R180, R24.reuse, R196, R180 ;  /* 0x000000c418b4723c */ /* 0x040ff000000418b4 */
[C---:B------:R-:W-:Y:S01]  /*1e7d0*/  HMMA.16816.F32.BF16 R176, R24.reuse, R198, R176 ;  /* 0x000000c618b0723c */ /* 0x040fe200000418b0 */
[----:B------:R-:W5:Y:S07]  /*1e7e0*/  LDSM.16.M88.4 R196, [R204] ;  /* 0x00000000ccc4783b */ /* 0x000f6e0000000200 */
[C---:B-1----:R-:W-:Y:S08]  /*1e7f0*/  HMMA.16816.F32.BF16 R172, R24.reuse, R192, R172 ;  /* 0x000000c018ac723c */ /* 0x042ff000000418ac */
[C---:B------:R-:W-:Y:S01]  /*1e800*/  HMMA.16816.F32.BF16 R168, R24.reuse, R194, R168 ;  /* 0x000000c218a8723c */ /* 0x040fe200000418a8 */
[----:B------:R-:W1:Y:S07]  /*1e810*/  LDSM.16.M88.4 R192, [R203] ;  /* 0x00000000cbc0783b */ /* 0x000e6e0000000200 */
[C---:B----4-:R-:W-:Y:S08]  /*1e820*/  HMMA.16816.F32.BF16 R32, R24.reuse, R188, R32 ;  /* 0x000000bc1820723c */ /* 0x050ff00000041820 */
[----:B------:R-:W-:Y:S01]  /*1e830*/  HMMA.16816.F32.BF16 R28, R24, R190, R28 ;  /* 0x000000be181c723c */ /* 0x000fe2000004181c */
[----:B------:R-:W-:Y:S04]  /*1e840*/  LDSM.16.M88.4 R188, [R221+0x4000] ;  /* 0x00400000ddbc783b */ /* 0x000fe80000000200 */
[----:B------:R-:W4:Y:S03]  /*1e850*/  LDSM.16.M88.4 R24, [R218+0xc000] ;  /* 0x00c00000da18783b */ /* 0x000f260000000200 */
[C---:B--2---:R-:W-:Y:S08]  /*1e860*/  HMMA.16816.F32.BF16 R12, R184.reuse, R20, R12 ;  /* 0x00000014b80c723c */ /* 0x044ff0000004180c */
[C---:B------:R-:W-:Y:S01]  /*1e870*/  HMMA.16816.F32.BF16 R4, R184.reuse, R22, R4 ;  /* 0x00000016b804723c */ /* 0x040fe20000041804 */
[----:B------:R-:W2:Y:S07]  /*1e880*/  LDSM.16.M88.4 R20, [R218+0xc800] ;  /* 0x00c80000da14783b */ /* 0x000eae0000000200 */
[C---:B---3--:R-:W-:Y:S08]  /*1e890*/  HMMA.16816.F32.BF16 R180, R184.reuse, R16, R180 ;  /* 0x00000010b8b4723c */ /* 0x048ff000000418b4 */
[C---:B------:R-:W-:Y:S01]  /*1e8a0*/  HMMA.16816.F32.BF16 R176, R184.reuse, R18, R176 ;  /* 0x00000012b8b0723c */ /* 0x040fe200000418b0 */
[----:B------:R-:W3:Y:S07]  /*1e8b0*/  LDSM.16.M88.4 R16, [R218+0xd000] ;  /* 0x00d00000da10783b */ /* 0x000eee0000000200 */
[C---:B-----5:R-:W-:Y:S08]  /*1e8c0*/  HMMA.16816.F32.BF16 R172, R184.reuse, R196, R172 ;  /* 0x000000c4b8ac723c */ /* 0x060ff000000418ac */
[C---:B------:R-:W-:Y:S01]  /*1e8d0*/  HMMA.16816.F32.BF16 R168, R184.reuse, R198, R168 ;  /* 0x000000c6b8a8723c */ /* 0x040fe200000418a8 */
[----:B------:R-:W5:Y:S07]  /*1e8e0*/  LDSM.16.M88.4 R196, [R218+0xd800] ;  /* 0x00d80000dac4783b */ /* 0x000f6e0000000200 */
[C---:B-1----:R-:W-:Y:S08]  /*1e8f0*/  HMMA.16816.F32.BF16 R32, R184.reuse, R192, R32 ;  /* 0x000000c0b820723c */ /* 0x042ff00000041820 */
[----:B------:R-:W-:Y:S01]  /*1e900*/  HMMA.16816.F32.BF16 R28, R184, R194, R28 ;  /* 0x000000c2b81c723c */ /* 0x000fe2000004181c */
[----:B------:R-:W-:Y:S04]  /*1e910*/  LDSM.16.M88.4 R184, [R211+0x4000] ;  /* 0x00400000d3b8783b */ /* 0x000fe80000000200 */
[----:B------:R-:W-:Y:S03]  /*1e920*/  LDSM.16.M88.4 R192, [R211+0x5800] ;  /* 0x00580000d3c0783b */ /* 0x000fe60000000200 */
[C---:B----4-:R-:W-:Y:S08]  /*1e930*/  HMMA.16816.F32.BF16 R12, R188.reuse, R24, R12 ;  /* 0x00000018bc0c723c */ /* 0x050ff0000004180c */
[C---:B------:R-:W-:Y:S01]  /*1e940*/  HMMA.16816.F32.BF16 R4, R188.reuse, R26, R4 ;  /* 0x0000001abc04723c */ /* 0x040fe20000041804 */
[----:B------:R-:W1:Y:S07]  /*1e950*/  LDSM.16.M88.4 R24, [R220+0x4000] ;  /* 0x00400000dc18783b */ /* 0x000e6e0000000200 */
[C---:B--2---:R-:W-:Y:S08]  /*1e960*/  HMMA.16816.F32.BF16 R180, R188.reuse, R20, R180 ;  /* 0x00000014bcb4723c */ /* 0x044ff000000418b4 */
[C---:B------:R-:W-:Y:S01]  /*1e970*/  HMMA.16816.F32.BF16 R176, R188.reuse, R22, R176 ;  /* 0x00000016bcb0723c */ /* 0x040fe200000418b0 */
[----:B------:R-:W2:Y:S07]  /*1e980*/  LDSM.16.M88.4 R20, [R211+0x4800] ;  /* 0x00480000d314783b */ /* 0x000eae0000000200 */
[C---:B---3--:R-:W-:Y:S08]  /*1e990*/  HMMA.16816.F32.BF16 R172, R188.reuse, R16, R172 ;  /* 0x00000010bcac723c */ /* 0x048ff000000418ac */
[C---:B------:R-:W-:Y:S01]  /*1e9a0*/  HMMA.16816.F32.BF16 R168, R188.reuse, R18, R168 ;  /* 0x00000012bca8723c */ /* 0x040fe200000418a8 */
[----:B------:R-:W3:Y:S07]  /*1e9b0*/  LDSM.16.M88.4 R16, [R211+0x5000] ;  /* 0x00500000d310783b */ /* 0x000eee0000000200 */
[C---:B-----5:R-:W-:Y:S08]  /*1e9c0*/  HMMA.16816.F32.BF16 R32, R188.reuse, R196, R32 ;  /* 0x000000c4bc20723c */ /* 0x060ff00000041820 */
[----:B------:R-:W-:Y:S01]  /*1e9d0*/  HMMA.16816.F32.BF16 R28, R188, R198, R28 ;  /* 0x000000c6bc1c723c */ /* 0x000fe2000004181c */
[----:B------:R-:W-:Y:S04]  /*1e9e0*/  LDSM.16.M88.4 R188, [R224+0xe000] ;  /* 0x00e00000e0bc783b */ /* 0x000fe80000000200 */
[----:B------:R-:W-:Y:S03]  /*1e9f0*/  LDSM.16.M88.4 R196, [R221+0x6000] ;  /* 0x00600000ddc4783b */ /* 0x000fe60000000200 */
[C---:B-1----:R-:W-:Y:S08]  /*1ea00*/  HMMA.16816.F32.BF16 R12, R24.reuse, R184, R12 ;  /* 0x000000b8180c723c */ /* 0x042ff0000004180c */
[C---:B--2---:R-:W-:Y:S08]  /*1ea10*/  HMMA.16816.F32.BF16 R180, R24.reuse, R20, R180 ;  /* 0x0000001418b4723c */ /* 0x044ff000000418b4 */
[C---:B------:R-:W-:Y:S01]  /*1ea20*/  HMMA.16816.F32.BF16 R176, R24.reuse, R22, R176 ;  /* 0x0000001618b0723c */ /* 0x040fe200000418b0 */
[----:B------:R-:W-:Y:S07]  /*1ea30*/  LDSM.16.M88.4 R20, [R224+0xe800] ;  /* 0x00e80000e014783b */ /* 0x000fee0000000200 */
[C---:B---3--:R-:W-:Y:S08]  /*1ea40*/  HMMA.16816.F32.BF16 R172, R24.reuse, R16, R172 ;  /* 0x0000001018ac723c */ /* 0x048ff000000418ac */
[C---:B------:R-:W-:Y:S01]  /*1ea50*/  HMMA.16816.F32.BF16 R168, R24.reuse, R18, R168 ;  /* 0x0000001218a8723c */ /* 0x040fe200000418a8 */
[----:B------:R-:W1:Y:S07]  /*1ea60*/  LDSM.16.M88.4 R16, [R225+0x6000] ;  /* 0x00600000e110783b */ /* 0x000e6e0000000200 */
[C---:B------:R-:W-:Y:S01]  /*1ea70*/  HMMA.16816.F32.BF16 R4, R24.reuse, R186, R4 ;  /* 0x000000ba1804723c */ /* 0x040fe20000041804 */
[----:B------:R-:W2:Y:S07]  /*1ea80*/  LDSM.16.M88.4 R184, [R224+0xf000] ;  /* 0x00f00000e0b8783b */ /* 0x000eae0000000200 */
[C---:B------:R-:W-:Y:S08]  /*1ea90*/  HMMA.16816.F32.BF16 R32, R24.reuse, R192, R32 ;  /* 0x000000c01820723c */ /* 0x040ff00000041820 */
[----:B------:R-:W-:Y:S01]  /*1eaa0*/  HMMA.16816.F32.BF16 R28, R24, R194, R28 ;  /* 0x000000c2181c723c */ /* 0x000fe2000004181c */
[----:B------:R-:W3:Y:S04]  /*1eab0*/  LDSM.16.M88.4 R24, [R224+0xf800] ;  /* 0x00f80000e018783b */ /* 0x000ee80000000200 */
[----:B------:R-:W-:Y:S03]  /*1eac0*/  LDSM.16.M88.4 R192, [R202] ;  /* 0x00000000cac0783b */ /* 0x000fe60000000200 */
[C---:B-1----:R-:W-:Y:S08]  /*1ead0*/  HMMA.16816.F32.BF16 R180, R16.reuse, R20, R180 ;  /* 0x0000001410b4723c */ /* 0x042ff000000418b4 */
[C---:B------:R-:W-:Y:S01]  /*1eae0*/  HMMA.16816.F32.BF16 R176, R16.reuse, R22, R176 ;  /* 0x0000001610b0723c */ /* 0x040fe200000418b0 */
[----:B------:R-:W1:Y:S07]  /*1eaf0*/  LDSM.16.M88.4 R20, [R223+0x6000] ;  /* 0x00600000df14783b */ /* 0x000e6e0000000200 */
[C---:B------:R-:W-:Y:S08]  /*1eb00*/  HMMA.16816.F32.BF16 R12, R16.reuse, R188, R12 ;  /* 0x000000bc100c723c */ /* 0x040ff0000004180c */
[C---:B------:R-:W-:Y:S01]  /*1eb10*/  HMMA.16816.F32.BF16 R4, R16.reuse, R190, R4 ;  /* 0x000000be1004723c */ /* 0x040fe20000041804 */
[----:B------:R-:W4:Y:S07]  /*1eb20*/  LDSM.16.M88.4 R188, [R201] ;  /* 0x00000000c9bc783b */ /* 0x000f2e0000000200 */
[C---:B--2---:R-:W-:Y:S08]  /*1eb30*/  HMMA.16816.F32.BF16 R172, R16.reuse, R184, R172 ;  /* 0x000000b810ac723c */ /* 0x044ff000000418ac */
[C---:B------:R-:W-:Y:S01]  /*1eb40*/  HMMA.16816.F32.BF16 R168, R16.reuse, R186, R168 ;  /* 0x000000ba10a8723c */ /* 0x040fe200000418a8 */
[----:B------:R-:W2:Y:S07]  /*1eb50*/  LDSM.16.M88.4 R184, [R200] ;  /* 0x00000000c8b8783b */ /* 0x000eae0000000200 */
[C---:B---3--:R-:W-:Y:S08]  /*1eb60*/  HMMA.16816.F32.BF16 R32, R16.reuse, R24, R32 ;  /* 0x000000181020723c */ /* 0x048ff00000041820 */
[----:B------:R-:W-:Y:S01]  /*1eb70*/  HMMA.16816.F32.BF16 R28, R16, R26, R28 ;  /* 0x0000001a101c723c */ /* 0x000fe2000004181c */
[----:B------:R-:W3:Y:S04]  /*1eb80*/  LDSM.16.M88.4 R24, [R167] ;  /* 0x00000000a718783b */ /* 0x000ee80000000200 */
[----:B------:R-:W5:Y:S03]  /*1eb90*/  LDSM.16.M88.4 R16, [R218+0xe000] ;  /* 0x00e00000da10783b */ /* 0x000f660000000200 */
[C---:B-1----:R-:W-:Y:S08]  /*1eba0*/  HMMA.16816.F32.BF16 R12, R20.reuse, R192, R12 ;  /* 0x000000c0140c723c */ /* 0x042ff0000004180c */
[C---:B------:R-:W-:Y:S01]  /*1ebb0*/  HMMA.16816.F32.BF16 R4, R20.reuse, R194, R4 ;  /* 0x000000c21404723c */ /* 0x040fe20000041804 */
[----:B------:R-:W1:Y:S07]  /*1ebc0*/  LDSM.16.M88.4 R192, [R218+0xe800] ;  /* 0x00e80000dac0783b */ /* 0x000e6e0000000200 */
[C---:B----4-:R-:W-:Y:S08]  /*1ebd0*/  HMMA.16816.F32.BF16 R180, R20.reuse, R188, R180 ;  /* 0x000000bc14b4723c */ /* 0x050ff000000418b4 */
[C---:B------:R-:W-:Y:S01]  /*1ebe0*/  HMMA.16816.F32.BF16 R176, R20.reuse, R190, R176 ;  /* 0x000000be14b0723c */ /* 0x040fe200000418b0 */
[----:B------:R-:W4:Y:S07]  /*1ebf0*/  LDSM.16.M88.4 R188, [R218+0xf000] ;  /* 0x00f00000dabc783b */ /* 0x000f2e0000000200 */
[C---:B--2---:R-:W-:Y:S08]  /*1ec00*/  HMMA.16816.F32.BF16 R172, R20.reuse, R184, R172 ;  /* 0x000000b814ac723c */ /* 0x044ff000000418ac */
[C---:B------:R-:W-:Y:S01]  /*1ec10*/  HMMA.16816.F32.BF16 R168, R20.reuse, R186, R168 ;  /* 0x000000ba14a8723c */ /* 0x040fe200000418a8 */
[----:B------:R-:W-:Y:S07]  /*1ec20*/  LDSM.16.M88.4 R184, [R218+0xf800] ;  /* 0x00f80000dab8783b */ /* 0x000fee0000000200 */
[C---:B---3--:R-:W-:Y:S08]  /*1ec30*/  HMMA.16816.F32.BF16 R32, R20.reuse, R24, R32 ;  /* 0x000000181420723c */ /* 0x048ff00000041820 */
[----:B------:R-:W-:Y:S01]  /*1ec40*/  HMMA.16816.F32.BF16 R28, R20, R26, R28 ;  /* 0x0000001a141c723c */ /* 0x000fe2000004181c */
[----:B------:R-:W-:Y:S04]  /*1ec50*/  LDSM.16.M88.4 R24, [R220+0x6000] ;  /* 0x00600000dc18783b */ /* 0x000fe80000000200 */
[----:B------:R-:W2:Y:S03]  /*1ec60*/  LDSM.16.M88.4 R20, [R211+0x6000] ;  /* 0x00600000d314783b */ /* 0x000ea60000000200 */
[C---:B-----5:R-:W-:Y:S08]  /*1ec70*/  HMMA.16816.F32.BF16 R12, R196.reuse, R16, R12 ;  /* 0x00000010c40c723c */ /* 0x060ff0000004180c */
[C---:B------:R-:W-:Y:S01]  /*1ec80*/  HMMA.16816.F32.BF16 R4, R196.reuse, R18, R4 ;  /* 0x00000012c404723c */ /* 0x040fe20000041804 */
[----:B------:R-:W3:Y:S07]  /*1ec90*/  LDSM.16.M88.4 R16, [R211+0x6800] ;  /* 0x00680000d310783b */ /* 0x000eee0000000200 */
[C---:B-1----:R-:W-:Y:S08]  /*1eca0*/  HMMA.16816.F32.BF16 R180, R196.reuse, R192, R180 ;  /* 0x000000c0c4b4723c */ /* 0x042ff000000418b4 */
[C---:B------:R-:W-:Y:S08]  /*1ecb0*/  HMMA.16816.F32.BF16 R176, R196.reuse, R194, R176 ;  /* 0x000000c2c4b0723c */ /* 0x040ff000000418b0 */
[----:B----4-:R-:W-:Y:S07]  /*1ecc0*/  HMMA.16816.F32.BF16 R172, R196, R188, R172 ;  /* 0x000000bcc4ac723c */ /* 0x010fee00000418ac */
[----:B------:R-:W-:Y:S01]  /*1ecd0*/  IMAD.MOV.U32 R189, RZ, RZ, R8 ;  /* 0x000000ffffbd7224 */ /* 0x000fe200078e0008 */
[----:B--2---:R-:W-:Y:S01]  /*1ece0*/  HMMA.16816.F32.BF16 R12, R24, R20, R12 ;  /* 0x00000014180c723c */ /* 0x004fe2000004180c */
[----:B------:R-:W-:-:S07]  /*1ecf0*/  IMAD.MOV.U32 R188, RZ, RZ, R9 ;  /* 0x000000ffffbc7224 */ /* 0x000fce00078e0009 */
[C---:B------:R-:W-:Y:S01]  /*1ed00*/  HMMA.16816.F32.BF16 R4, R24.reuse, R22, R4 ;  /* 0x000000161804723c */ /* 0x040fe20000041804 */
[----:B------:R-:W1:Y:S07]  /*1ed10*/  LDSM.16.M88.4 R20, [R211+0x7000] ;  /* 0x00700000d314783b */ /* 0x000e6e0000000200 */
[C---:B---3--:R-:W-:Y:S07]  /*1ed20*/  HMMA.16816.F32.BF16 R180, R24.reuse, R16, R180 ;  /* 0x0000001018b4723c */ /* 0x048fee00000418b4 */
[----:B------:R-:W-:Y:S01]  /*1ed30*/  IADD3 R17, R165, 0x8, RZ ;  /* 0x00000008a5117810 */ /* 0x000fe20007ffe0ff */
[----:B------:R-:W-:Y:S01]  /*1ed40*/  HMMA.16816.F32.BF16 R176, R24, R18, R176 ;  /* 0x0000001218b0723c */ /* 0x000fe200000418b0 */
[----:B------:R-:W-:-:S02]  /*1ed50*/  FSEL R16, R12, -INF , !P2 ;  /* 0xff8000000c107808 */ /* 0x000fc40005000000 */
[----:B------:R-:W-:Y:S02]  /*1ed60*/  ISETP.GE.AND P2, PT, R166, R245, PT ;  /* 0x000000f5a600720c */ /* 0x000fe40003f46270 */
[----:B------:R-:W-:Y:S02]  /*1ed70*/  FSEL R0, R14, -INF , !P6 ;  /* 0xff8000000e007808 */ /* 0x000fe40007000000 */
[----:B------:R-:W-:Y:S01]  /*1ed80*/  FSEL R2, R13, -INF , !P1 ;  /* 0xff8000000d027808 */ /* 0x000fe20004800000 */
[----:B------:R-:W-:Y:S01]  /*1ed90*/  HMMA.16816.F32.BF16 R168, R196, R190, R168 ;  /* 0x000000bec4a8723c */ /* 0x000fe200000418a8 */
[C---:B------:R-:W-:Y:S02]  /*1eda0*/  ISETP.GE.AND P6, PT, R17.reuse, R247, PT ;  /* 0x000000f71100720c */ /* 0x040fe40003fc6270 */
[----:B------:R-:W-:Y:S02]  /*1edb0*/  ISETP.GE.AND P1, PT, R17, R245, PT ;  /* 0x000000f51100720c */ /* 0x000fe40003f26270 */
[----:B------:R-:W-:-:S02]  /*1edc0*/  ISETP.GE.OR P2, PT, R166, R244, !P2 ;  /* 0x000000f4a600720c */ /* 0x000fc40005746670 */
[----:B------:R-:W-:Y:S01]  /*1edd0*/  IADD3 R166, R165, 0x9, RZ ;  /* 0x00000009a5a67810 */ /* 0x000fe20007ffe0ff */
[C---:B------:R-:W-:Y:S01]  /*1ede0*/  HMMA.16816.F32.BF16 R32, R196.reuse, R184, R32 ;  /* 0x000000b8c420723c */ /* 0x040fe20000041820 */
[C---:B------:R-:W-:Y:S02]  /*1edf0*/  ISETP.GE.OR P6, PT, R17.reuse, R246, !P6 ;  /* 0x000000f61100720c */ /* 0x040fe400077c6670 */
[----:B------:R-:W-:Y:S02]  /*1ee00*/  ISETP.GE.OR P1, PT, R17, R244, !P1 ;  /* 0x000000f41100720c */ /* 0x000fe40004f26670 */
[----:B------:R-:W-:Y:S02]  /*1ee10*/  FSEL R17, R15, -INF , !P2 ;  /* 0xff8000000f117808 */ /* 0x000fe40005000000 */
[C---:B------:R-:W-:Y:S01]  /*1ee20*/  ISETP.GE.AND P2, PT, R166.reuse, R247, PT ;  /* 0x000000f7a600720c */ /* 0x040fe20003f46270 */
[----:B------:R-:W2:Y:S01]  /*1ee30*/  LDSM.16.M88.4 R12, [R211+0x7800] ;  /* 0x00780000d30c783b */ /* 0x000ea20000000200 */
[----:B------:R-:W-:Y:S01]  /*1ee40*/  IADD3 R18, R165, 0x10, RZ ;  /* 0x00000010a5127810 */ /* 0x000fe20007ffe0ff */
[----:B------:R-:W-:Y:S01]  /*1ee50*/  HMMA.16816.F32.BF16 R28, R196, R186, R28 ;  /* 0x000000bac41c723c */ /* 0x000fe2000004181c */
[----:B------:R-:W-:Y:S01]  /*1ee60*/  ISETP.GE.OR P2, PT, R166, R246, !P2 ;  /* 0x000000f6a600720c */ /* 0x000fe20005746670 */
[----:B------:R-:W-:-:S04]  /*1ee70*/  DEPBAR.LE SB0, 0x0 ;  /* 0x000080000000791a */ /* 0x000fc80000000000 */
[----:B------:R-:W-:Y:S02]  /*1ee80*/  FSEL R4, R4, -INF , !P6 ;  /* 0xff80000004047808 */ /* 0x000fe40007000000 */
[----:B------:R-:W-:Y:S01]  /*1ee90*/  FSEL R6, R6, -INF , !P1 ;  /* 0xff80000006067808 */ /* 0x000fe20004800000 */
[C---:B-1----:R-:W-:Y:S01]  /*1eea0*/  HMMA.16816.F32.BF16 R172, R24.reuse, R20, R172 ;  /* 0x0000001418ac723c */ /* 0x042fe200000418ac */
[----:B------:R-:W-:Y:S01]  /*1eeb0*/  FSEL R5, R5, -INF , !P2 ;  /* 0xff80000005057808 */ /* 0x000fe20005000000 */
[----:B------:R-:W-:Y:S01]  /*1eec0*/  BAR.SYNC.DEFER_BLOCKING 0x0 ;  /* 0x0000000000007b1d */ /* 0x000fe20000010000 */
[----:B------:R-:W-:Y:S02]  /*1eed0*/  ISETP.GE.AND P6, PT, R166, R245, PT ;  /* 0x000000f5a600720c */ /* 0x000fe40003fc6270 */
[C---:B------:R-:W-:Y:S02]  /*1eee0*/  ISETP.GE.AND P1, PT, R18.reuse, R247, PT ;  /* 0x000000f71200720c */ /* 0x040fe40003f26270 */
[----:B------:R-:W-:Y:S01]  /*1eef0*/  ISETP.GE.AND P2, PT, R18, R245, PT ;  /* 0x000000f51200720c */ /* 0x000fe20003f46270 */
[----:B------:R-:W-:Y:S01]  /*1ef00*/  HMMA.16816.F32.BF16 R168, R24, R22, R168 ;  /* 0x0000001618a8723c */ /* 0x000fe200000418a8 */
[----:B------:R-:W-:-:S02]  /*1ef10*/  ISETP.GE.OR P6, PT, R166, R244, !P6 ;  /* 0x000000f4a600720c */ /* 0x000fc400077c6670 */
[C---:B------:R-:W-:Y:S02]  /*1ef20*/  ISETP.GE.OR P1, PT, R18.reuse, R246, !P1 ;  /* 0x000000f61200720c */ /* 0x040fe40004f26670 */
[----:B------:R-:W-:Y:S02]  /*1ef30*/  ISETP.GE.OR P2, PT, R18, R244, !P2 ;  /* 0x000000f41200720c */ /* 0x000fe40005746670 */
[C---:B------:R-:W-:Y:S02]  /*1ef40*/  IADD3 R19, R165.reuse, 0x11, RZ ;  /* 0x00000011a5137810 */ /* 0x040fe40007ffe0ff */
[----:B------:R-:W-:Y:S02]  /*1ef50*/  IADD3 R18, R165, 0x18, RZ ;  /* 0x00000018a5127810 */ /* 0x000fe40007ffe0ff */
[----:B------:R-:W-:Y:S02]  /*1ef60*/  FSEL R7, R7, -INF , !P6 ;  /* 0xff80000007077808 */ /* 0x000fe40007000000 */
[----:B------:R-:W-:-:S02]  /*1ef70*/  FSEL R192, R180, -INF , !P1 ;  /* 0xff800000b4c07808 */ /* 0x000fc40004800000 */
[----:B------:R-:W-:Y:S02]  /*1ef80*/  FSEL R186, R182, -INF , !P2 ;  /* 0xff800000b6ba7808 */ /* 0x000fe40005000000 */
[C---:B------:R-:W-:Y:S02]  /*1ef90*/  ISETP.GE.AND P6, PT, R19.reuse, R247, PT ;  /* 0x000000f71300720c */ /* 0x040fe40003fc6270 */
[C---:B------:R-:W-:Y:S02]  /*1efa0*/  ISETP.GE.AND P1, PT, R19.reuse, R245, PT ;  /* 0x000000f51300720c */ /* 0x040fe40003f26270 */
[----:B------:R-:W-:Y:S01]  /*1efb0*/  ISETP.GE.AND P2, PT, R18, R247, PT ;  /* 0x000000f71200720c */ /* 0x000fe20003f46270 */
[----:B--2---:R-:W-:Y:S01]  /*1efc0*/  HMMA.16816.F32.BF16 R32, R24, R12, R32 ;  /* 0x0000000c1820723c */ /* 0x004fe20000041820 */
[C---:B------:R-:W-:Y:S02]  /*1efd0*/  ISETP.GE.OR P6, PT, R19.reuse, R246, !P6 ;  /* 0x000000f61300720c */ /* 0x040fe400077c6670 */
[----:B------:R-:W-:-:S02]  /*1efe0*/  ISETP.GE.OR P1, PT, R19, R244, !P1 ;  /* 0x000000f41300720c */ /* 0x000fc40004f26670 */
[----:B------:R-:W-:Y:S02]  /*1eff0*/  ISETP.GE.OR P2, PT, R18, R246, !P2 ;  /* 0x000000f61200720c */ /* 0x000fe40005746670 */
[----:B------:R-:W-:Y:S01]  /*1f000*/  IADD3 R19, R165, 0x19, RZ ;  /* 0x00000019a5137810 */ /* 0x000fe20007ffe0ff */
[----:B------:R-:W-:Y:S01]  /*1f010*/  HMMA.16816.F32.BF16 R28, R24, R14, R28 ;  /* 0x0000000e181c723c */ /* 0x000fe2000004181c */
[----:B------:R-:W-:Y:S02]  /*1f020*/  FSEL R191, R181, -INF , !P6 ;  /* 0xff800000b5bf7808 */ /* 0x000fe40007000000 */
[----:B------:R-:W-:Y:S02]  /*1f030*/  FSEL R185, R183, -INF , !P1 ;  /* 0xff800000b7b97808 */ /* 0x000fe40004800000 */
[----:B------:R-:W-:Y:S02]  /*1f040*/  FSEL R190, R176, -INF , !P2 ;  /* 0xff800000b0be7808 */ /* 0x000fe40005000000 */
[----:B------:R-:W-:-:S02]  /*1f050*/  ISETP.GE.AND P1, PT, R18, R245, PT ;  /* 0x000000f51200720c */ /* 0x000fc40003f26270 */
[C---:B------:R-:W-:Y:S02]  /*1f060*/  ISETP.GE.AND P6, PT, R19.reuse, R247, PT ;  /* 0x000000f71300720c */ /* 0x040fe40003fc6270 */
[C---:B------:R-:W-:Y:S02]  /*1f070*/  ISETP.GE.AND P2, PT, R19.reuse, R245, PT ;  /* 0x000000f51300720c */ /* 0x040fe40003f46270 */
[----:B------:R-:W-:Y:S02]  /*1f080*/  ISETP.GE.OR P1, PT, R18, R244, !P1 ;  /* 0x000000f41200720c */ /* 0x000fe40004f26670 */
[C---:B------:R-:W-:Y:S02]  /*1f090*/  ISETP.GE.OR P6, PT, R19.reuse, R246, !P6 ;  /* 0x000000f61300720c */ /* 0x040fe400077c6670 */
[----:B------:R-:W-:Y:S02]  /*1f0a0*/  ISETP.GE.OR P2, PT, R19, R244, !P2 ;  /* 0x000000f41300720c */ /* 0x000fe40005746670 */
[----:B------:R-:W-:-:S02]  /*1f0b0*/  IADD3 R19, R165, 0x20, RZ ;  /* 0x00000020a5137810 */ /* 0x000fc40007ffe0ff */
[----:B------:R-:W-:Y:S02]  /*1f0c0*/  FSEL R176, R178, -INF , !P1 ;  /* 0xff800000b2b07808 */ /* 0x000fe40004800000 */
[----:B------:R-:W-:Y:S02]  /*1f0d0*/  FSEL R187, R177, -INF , !P6 ;  /* 0xff800000b1bb7808 */ /* 0x000fe40007000000 */
[C---:B------:R-:W-:Y:S02]  /*1f0e0*/  ISETP.GE.AND P1, PT, R19.reuse, R247, PT ;  /* 0x000000f71300720c */ /* 0x040fe40003f26270 */
[C---:B------:R-:W-:Y:S02]  /*1f0f0*/  ISETP.GE.AND P6, PT, R19.reuse, R245, PT ;  /* 0x000000f51300720c */ /* 0x040fe40003fc6270 */
[C---:B------:R-:W-:Y:S02]  /*1f100*/  ISETP.GE.OR P1, PT, R19.reuse, R246, !P1 ;  /* 0x000000f61300720c */ /* 0x040fe40004f26670 */
[----:B------:R-:W-:-:S02]  /*1f110*/  ISETP.GE.OR P6, PT, R19, R244, !P6 ;  /* 0x000000f41300720c */ /* 0x000fc400077c6670 */
[C---:B------:R-:W-:Y:S02]  /*1f120*/  IADD3 R18, R165.reuse, 0x21, RZ ;  /* 0x00000021a5127810 */ /* 0x040fe40007ffe0ff */
[----:B------:R-:W-:Y:S02]  /*1f130*/  IADD3 R12, R165, 0x28, RZ ;  /* 0x00000028a50c7810 */ /* 0x000fe40007ffe0ff */
[----:B------:R-:W-:Y:S02]  /*1f140*/  FSEL R177, R179, -INF , !P2 ;  /* 0xff800000b3b17808 */ /* 0x000fe40005000000 */
[----:B------:R-:W-:Y:S02]  /*1f150*/  FSEL R183, R172, -INF , !P1 ;  /* 0xff800000acb77808 */ /* 0x000fe40004800000 */
[----:B------:R-:W-:Y:S02]  /*1f160*/  FSEL R180, R174, -INF , !P6 ;  /* 0xff800000aeb47808 */ /* 0x000fe40007000000 */
[----:B------:R-:W-:-:S02]  /*1f170*/  ISETP.GE.AND P2, PT, R18, R247, PT ;  /* 0x000000f71200720c */ /* 0x000fc40003f46270 */
[----:B------:R-:W-:Y:S02]  /*1f180*/  ISETP.GE.AND P1, PT, R18, R245, PT ;  /* 0x000000f51200720c */ /* 0x000fe40003f26270 */
[----:B------:R-:W-:Y:S02]  /*1f190*/  ISETP.GE.AND P6, PT, R12, R247, PT ;  /* 0x000000f70c00720c */ /* 0x000fe40003fc6270 */
[C---:B------:R-:W-:Y:S02]  /*1f1a0*/  ISETP.GE.OR P2, PT, R18.reuse, R246, !P2 ;  /* 0x000000f61200720c */ /* 0x040fe40005746670 */
[----:B------:R-:W-:Y:S02]  /*1f1b0*/  ISETP.GE.OR P1, PT, R18, R244, !P1 ;  /* 0x000000f41200720c */ /* 0x000fe40004f26670 */
[----:B------:R-:W-:Y:S02]  /*1f1c0*/  ISETP.GE.OR P6, PT, R12, R246, !P6 ;  /* 0x000000f60c00720c */ /* 0x000fe400077c6670 */
[----:B------:R-:W-:-:S02]  /*1f1d0*/  IADD3 R13, R165, 0x29, RZ ;  /* 0x00000029a50d7810 */ /* 0x000fc40007ffe0ff */
[----:B------:R-:W-:Y:S02]  /*1f1e0*/  FSEL R184, R173, -INF , !P2 ;  /* 0xff800000adb87808 */ /* 0x000fe40005000000 */
[----:B------:R-:W-:Y:S02]  /*1f1f0*/  FSEL R178, R175, -INF , !P1 ;  /* 0xff800000afb27808 */ /* 0x000fe40004800000 */
[----:B------:R-:W-:Y:S02]  /*1f200*/  FSEL R182, R168, -INF , !P6 ;  /* 0xff800000a8b67808 */ /* 0x000fe40007000000 */
[----:B------:R-:W-:Y:S02]  /*1f210*/  ISETP.GE.AND P2, PT, R12, R245, PT ;  /* 0x000000f50c00720c */ /* 0x000fe40003f46270 */
[C---:B------:R-:W-:Y:S02]  /*1f220*/  ISETP.GE.AND P1, PT, R13.reuse, R247, PT ;  /* 0x000000f70d00720c */ /* 0x040fe40003f26270 */
[----:B------:R-:W-:-:S02]  /*1f230*/  ISETP.GE.AND P6, PT, R13, R245, PT ;  /* 0x000000f50d00720c */ /* 0x000fc40003fc6270 */
[----:B------:R-:W-:Y:S02]  /*1f240*/  ISETP.GE.OR P2, PT, R12, R244, !P2 ;  /* 0x000000f40c00720c */ /* 0x000fe40005746670 */
[C---:B------:R-:W-:Y:S02]  /*1f250*/  ISETP.GE.OR P1, PT, R13.reuse, R246, !P1 ;  /* 0x000000f60d00720c */ /* 0x040fe40004f26670 */
[----:B------:R-:W-:Y:S02]  /*1f260*/  ISETP.GE.OR P6, PT, R13, R244, !P6 ;  /* 0x000000f40d00720c */ /* 0x000fe400077c6670 */
[C---:B------:R-:W-:Y:S02]  /*1f270*/  IADD3 R12, R165.reuse, 0x30, RZ ;  /* 0x00000030a50c7810 */ /* 0x040fe40007ffe0ff */
[----:B------:R-:W-:Y:S02]  /*1f280*/  IADD3 R13, R165, 0x31, RZ ;  /* 0x00000031a50d7810 */ /* 0x000fe40007ffe0ff */
[----:B------:R-:W-:-:S02]  /*1f290*/  FSEL R179, R170, -INF , !P2 ;  /* 0xff800000aab37808 */ /* 0x000fc40005000000 */
[----:B------:R-:W-:Y:S02]  /*1f2a0*/  FSEL R181, R169, -INF , !P1 ;  /* 0xff800000a9b57808 */ /* 0x000fe40004800000 */
[----:B------:R-:W-:Y:S02]  /*1f2b0*/  FSEL R27, R171, -INF , !P6 ;  /* 0xff800000ab1b7808 */ /* 0x000fe40007000000 */
[C---:B------:R-:W-:Y:S02]  /*1f2c0*/  ISETP.GE.AND P2, PT, R12.reuse, R247, PT ;  /* 0x000000f70c00720c */ /* 0x040fe40003f46270 */
[C---:B------:R-:W-:Y:S02]  /*1f2d0*/  ISETP.GE.AND P1, PT, R12.reuse, R245, PT ;  /* 0x000000f50c00720c */ /* 0x040fe40003f26270 */
[----:B------:R-:W-:Y:S02]  /*1f2e0*/  ISETP.GE.AND P6, PT, R13, R247, PT ;  /* 0x000000f70d00720c */ /* 0x000fe40003fc6270 */
[----:B------:R-:W-:-:S02]  /*1f2f0*/  ISETP.GE.OR P2, PT, R12, R246, !P2 ;  /* 0x000000f60c00720c */ /* 0x000fc40005746670 */
[----:B------:R-:W-:Y:S02]  /*1f300*/  ISETP.GE.OR P1, PT, R12, R244, !P1 ;  /* 0x000000f40c00720c */ /* 0x000fe40004f26670 */
[----:B------:R-:W-:Y:S02]  /*1f310*/  ISETP.GE.OR P6, PT, R13, R246, !P6 ;  /* 0x000000f60d00720c */ /* 0x000fe400077c6670 */
[----:B------:R-:W-:Y:S02]  /*1f320*/  IADD3 R12, R165, 0x38, RZ ;  /* 0x00000038a50c7810 */ /* 0x000fe40007ffe0ff */
[----:B------:R-:W-:Y:S02]  /*1f330*/  FSEL R25, R33, -INF , !P6 ;  /* 0xff80000021197808 */ /* 0x000fe40007000000 */
[----:B------:R-:W-:Y:S02]  /*1f340*/  ISETP.GE.AND P6, PT, R12, R245, PT ;  /* 0x000000f50c00720c */ /* 0x000fe40003fc6270 */
[----:B------:R-:W-:-:S02]  /*1f350*/  FSEL R26, R32, -INF , !P2 ;  /* 0xff800000201a7808 */ /* 0x000fc40005000000 */
[----:B------:R-:W-:Y:S02]  /*1f360*/  ISETP.GE.OR P6, PT, R12, R244, !P6 ;  /* 0x000000f40c00720c */ /* 0x000fe400077c6670 */
[----:B------:R-:W-:Y:S02]  /*1f370*/  FSEL R21, R34, -INF , !P1 ;  /* 0xff80000022157808 */ /* 0x000fe40004800000 */
[----:B------:R-:W-:Y:S02]  /*1f380*/  ISETP.GE.AND P2, PT, R13, R245, PT ;  /* 0x000000f50d00720c */ /* 0x000fe40003f46270 */
[----:B------:R-:W-:Y:S02]  /*1f390*/  ISETP.GE.AND P1, PT, R12, R247, PT ;  /* 0x000000f70c00720c */ /* 0x000fe40003f26270 */
[----:B------:R-:W-:Y:S02]  /*1f3a0*/  FSEL R166, R30, -INF , !P6 ;  /* 0xff8000001ea67808 */ /* 0x000fe40007000000 */
[----:B------:R-:W-:-:S02]  /*1f3b0*/  ISETP.GT.AND P6, PT, R242, R230, PT ;  /* 0x000000e6f200720c */ /* 0x000fc40003fc4270 */
[----:B------:R-:W-:Y:S02]  /*1f3c0*/  ISETP.GE.OR P2, PT, R13, R244, !P2 ;  /* 0x000000f40d00720c */ /* 0x000fe40005746670 */
[----:B------:R-:W-:Y:S02]  /*1f3d0*/  ISETP.GE.OR P1, PT, R12, R246, !P1 ;  /* 0x000000f60c00720c */ /* 0x000fe40004f26670 */
[----:B------:R-:W-:Y:S02]  /*1f3e0*/  IADD3 R165, R165, 0x39, RZ ;  /* 0x00000039a5a57810 */ /* 0x000fe40007ffe0ff */
[----:B------:R-:W-:Y:S02]  /*1f3f0*/  FSEL R20, R35, -INF , !P2 ;  /* 0xff80000023147808 */ /* 0x000fe40005000000 */
[----:B------:R-:W-:Y:S02]  /*1f400*/  FSEL R23, R28, -INF , !P1 ;  /* 0xff8000001c177808 */ /* 0x000fe40004800000 */
[----:B------:R-:W-:-:S02]  /*1f410*/  ISETP.GE.AND P2, PT, R165, R247, PT ;  /* 0x000000f7a500720c */ /* 0x000fc40003f46270 */
[C---:B------:R-:W-:Y:S02]  /*1f420*/  ISETP.GE.AND P1, PT, R165.reuse, R245, PT ;  /* 0x000000f5a500720c */ /* 0x040fe40003f26270 */
[C---:B------:R-:W-:Y:S02]  /*1f430*/  ISETP.GE.OR P2, PT, R165.reuse, R246, !P2 ;  /* 0x000000f6a500720c */ /* 0x040fe40005746670 */
[----:B------:R-:W-:Y:S02]  /*1f440*/  ISETP.GE.OR P1, PT, R165, R244, !P1 ;  /* 0x000000f4a500720c */ /* 0x000fe40004f26670 */
[----:B------:R-:W-:Y:S02]  /*1f450*/  FSEL R22, R29, -INF , !P2 ;  /* 0xff8000001d167808 */ /* 0x000fe40005000000 */
[----:B------:R-:W-:Y:S01]  /*1f460*/  FSEL R165, R31, -INF , !P1 ;  /* 0xff8000001fa57808 */ /* 0x000fe20004800000 */
[----:B------:R-:W-:Y:S05]  /*1f470*/  @!P6 BRA `(.L_x_2696) ;  /* 0x00000c900000e947 */ /* 0x000fea0003800000 */
[----:B------:R-:W-:Y:S01]  /*1f480*/  BSSY B0, `(.L_x_2697) ;  /* 0x0000046000007945 */ /* 0x000fe20003800000 */
[----:B------:R-:W-:Y:S05]  /*1f490*/  @!P0 BRA `(.L_x_2698) ;  /* 0x0000040000008947 */ /* 0x000fea0003800000 */
[----:B------:R-:W-:Y:S02]  /*1f4a0*/  ULDC.64 UR4, c[0x0][0x118] ;  /* 0x0000460000047ab9 */ /* 0x000fe40000000a00 */
[----:B------:R-:W2:Y:S01]  /*1f4b0*/  LD.E R24, [R10.64+0x170] ;  /* 0x000170040a187980 */ /* 0x000ea2000c101900 */
[----:B------:R-:W-:-:S05]  /*1f4c0*/  IMAD.SHL.U32 R9, R242, 0x40, RZ ;  /* 0x00000040f2097824 */ /* 0x000fca00078e00ff */
[----:B------:R-:W-:Y:S02]  /*1f4d0*/  IABS R13, R9 ;  /* 0x00000009000d7213 */ /* 0x000fe40000000000 */
[----:B------:R-:W-:-:S04]  /*1f4e0*/  IADD3 R15, R9, -0x40, RZ ;  /* 0xffffffc0090f7810 */ /* 0x000fc80007ffe0ff */
[----:B------:R-:W-:Y:S02]  /*1f4f0*/  IABS R8, R15 ;  /* 0x0000000f00087213 */ /* 0x000fe40000000000 */
[-C--:B--2---:R-:W-:Y:S02]  /*1f500*/  IABS R14, R24.reuse ;  /* 0x00000018000e7213 */ /* 0x084fe40000000000 */
[-C--:B------:R-:W-:Y:S02]  /*1f510*/  IABS R12, R24.reuse ;  /* 0x00000018000c7213 */ /* 0x080fe40000000000 */
[----:B------:R-:W1:Y:S01]  /*1f520*/  I2F.RP R28, R14 ;  /* 0x0000000e001c7306 */ /* 0x000e620000209400 */
[----:B------:R-:W-:Y:S02]  /*1f530*/  LOP3.LUT R9, R9, R24, RZ, 0x3c, !PT ;  /* 0x0000001809097212 */ /* 0x000fe400078e3cff */
[----:B------:R-:W-:Y:S02]  /*1f540*/  IADD3 R12, RZ, -R12, RZ ;  /* 0x8000000cff0c7210 */ /* 0x000fe40007ffe0ff */
[----:B------:R-:W-:-:S03]  /*1f550*/  LOP3.LUT R15, R15, R24, RZ, 0x3c, !PT ;  /* 0x000000180f0f7212 */ /* 0x000fc600078e3cff */
        /* <DEDUP_REMOVED lines=14> */
[----:B------:R-:W-:-:S04]  /*1f640*/  @!P2 IADD3 R18, R18, 0x1, RZ ;  /* 0x000000011212a810 */ /* 0x000fc80007ffe0ff */
[-C--:B------:R-:W-:Y:S01]  /*1f650*/  ISETP.GE.U32.AND P1, PT, R13, R14.reuse, PT ;  /* 0x0000000e0d00720c */ /* 0x080fe20003f26070 */
[----:B------:R-:W-:Y:S01]  /*1f660*/  @!P0 IMAD.IADD R8, R8, 0x1, -R14 ;  /* 0x0000000108088824 */ /* 0x000fe200078e0a0e */
[----:B------:R-:W-:Y:S02]  /*1f670*/  @!P0 IADD3 R19, R19, 0x1, RZ ;  /* 0x0000000113138810 */ /* 0x000fe40007ffe0ff */
[----:B------:R-:W-:Y:S02]  /*1f680*/  ISETP.GE.AND P0, PT, R15, RZ, PT ;  /* 0x000000ff0f00720c */ /* 0x000fe40003f06270 */
[----:B------:R-:W-:Y:S02]  /*1f690*/  ISETP.GE.U32.AND P2, PT, R8, R14, PT ;  /* 0x0000000e0800720c */ /* 0x000fe40003f46070 */
[----:B------:R-:W-:Y:S01]  /*1f6a0*/  LOP3.LUT R8, RZ, R24, RZ, 0x33, !PT ;  /* 0x00000018ff087212 */ /* 0x000fe200078e33ff */
[----:B------:R-:W2:Y:S04]  /*1f6b0*/  LD.E.64 R14, [R10.64+0x38] ;  /* 0x000038040a0e7980 */ /* 0x000ea8000c101b00 */
[----:B------:R-:W-:-:S02]  /*1f6c0*/  @P1 IADD3 R18, R18, 0x1, RZ ;  /* 0x0000000112121810 */ /* 0x000fc40007ffe0ff */
[----:B------:R-:W-:-:S03]  /*1f6d0*/  ISETP.GE.AND P1, PT, R9, RZ, PT ;  /* 0x000000ff0900720c */ /* 0x000fc60003f26270 */
[----:B------:R-:W-:Y:S01]  /*1f6e0*/  IMAD.MOV.U32 R12, RZ, RZ, R18 ;  /* 0x000000ffff0c7224 */ /* 0x000fe200078e0012 */
[----:B------:R-:W-:Y:S02]  /*1f6f0*/  @P2 IADD3 R19, R19, 0x1, RZ ;  /* 0x0000000113132810 */ /* 0x000fe40007ffe0ff */
[----:B------:R-:W-:Y:S02]  /*1f700*/  ISETP.NE.AND P2, PT, R24, RZ, PT ;  /* 0x000000ff1800720c */ /* 0x000fe40003f45270 */
[----:B------:R-:W-:-:S05]  /*1f710*/  MOV R13, R19 ;  /* 0x00000013000d7202 */ /* 0x000fca0000000f00 */
[----:B------:R-:W-:Y:S02]  /*1f720*/  @!P1 IMAD.MOV R12, RZ, RZ, -R12 ;  /* 0x000000ffff0c9224 */ /* 0x000fe400078e0a0c */
[----:B------:R-:W-:-:S03]  /*1f730*/  @!P0 IMAD.MOV R13, RZ, RZ, -R13 ;  /* 0x000000ffff0d8224 */ /* 0x000fc600078e0a0d */
[C---:B------:R-:W-:Y:S02]  /*1f740*/  SEL R12, R8.reuse, R12, !P2 ;  /* 0x0000000c080c7207 */ /* 0x040fe40005000000 */
[----:B------:R-:W-:-:S03]  /*1f750*/  SEL R13, R8, R13, !P2 ;  /* 0x0000000d080d7207 */ /* 0x000fc60005000000 */
[----:B------:R-:W-:-:S04]  /*1f760*/  IMAD.WIDE R8, R12, 0x4, R240 ;  /* 0x000000040c087825 */ /* 0x000fc800078e02f0 */
[----:B------:R-:W-:Y:S02]  /*1f770*/  IMAD.WIDE R18, R13, 0x4, R240 ;  /* 0x000000040d127825 */ /* 0x000fe400078e02f0 */
        /* <DEDUP_REMOVED lines=12> */
[----:B----4-:R-:W-:-:S04]  /*1f840*/  IMAD R9, R19, R8, RZ ;  /* 0x0000000813097224 */ /* 0x010fc800078e02ff */
[----:B------:R-:W-:Y:S02]  /*1f850*/  IMAD R9, R18, R13, R9 ;  /* 0x0000000d12097224 */ /* 0x000fe400078e0209 */
[----:B------:R-:W-:-:S04]  /*1f860*/  IMAD.WIDE.U32 R18, R8, R18, R28 ;  /* 0x0000001208127225 */ /* 0x000fc800078e001c */
[----:B------:R-:W-:Y:S01]  /*1f870*/  IMAD.MOV.U32 R15, RZ, RZ, R18 ;  /* 0x000000ffff0f7224 */ /* 0x000fe200078e0012 */
[----:B------:R-:W-:Y:S01]  /*1f880*/  IADD3 R14, R19, R9, RZ ;  /* 0x00000009130e7210 */ /* 0x000fe20007ffe0ff */
[----:B------:R-:W-:Y:S05]  /*1f890*/  BRA `(.L_x_2699) ;  /* 0x0000004000007947 */ /* 0x000fea0003800000 */
.L_x_2698:
[----:B------:R-:W-:Y:S02]  /*1f8a0*/  ULDC.64 UR4, c[0x0][0x118] ;  /* 0x0000460000047ab9 */ /* 0x000fe40000000a00 */
[----:B------:R-:W2:Y:S02]  /*1f8b0*/  LD.E R15, [R10.64+0x38] ;  /* 0x000038040a0f7980 */ /* 0x000ea4000c101900 */
[----:B--2---:R-:W-:-:S04]  /*1f8c0*/  LEA R15, -R15, RZ, 0x6 ;  /* 0x000000ff0f0f7211 */ /* 0x004fc800078e31ff */
[----:B------:R-:W-:Y:S02]  /*1f8d0*/  SHF.R.S32.HI R14, RZ, 0x1f, R15 ;  /* 0x0000001fff0e7819 */ /* 0x000fe4000001140f */
.L_x_2699:
[----:B------:R-:W-:Y:S05]  /*1f8e0*/  BSYNC B0 ;  /* 0x0000000000007941 */ /* 0x000fea0003800000 */
.L_x_2697:
[C---:B------:R-:W-:Y:S01]  /*1f8f0*/  @P5 IADD3 R9, P0, R15.reuse, R228, RZ ;  /* 0x000000e40f095210 */ /* 0x040fe20007f1e0ff */
[----:B------:R-:W-:Y:S01]  /*1f900*/  ULDC.64 UR4, c[0x0][0x118] ;  /* 0x0000460000047ab9 */ /* 0x000fe20000000a00 */
[-C--:B------:R-:W-:Y:S02]  /*1f910*/  LEA R34, P1, R15, R232.reuse, 0x1 ;  /* 0x000000e80f227211 */ /* 0x080fe400078208ff */
[----:B------:R-:W-:Y:S01]  /*1f920*/  LOP3.LUT R13, R243, 0x1, RZ, 0xc0, !PT ;  /* 0x00000001f30d7812 */ /* 0x000fe200078ec0ff */
[----:B------:R-:W-:Y:S01]  /*1f930*/  @P5 IMAD.X R8, R14, 0x1, R229, P0 ;  /* 0x000000010e085824 */ /* 0x000fe200000e06e5 */
[----:B------:R-:W-:Y:S02]  /*1f940*/  LEA.HI.X R35, R15, R231, R14, 0x1, P1 ;  /* 0x000000e70f237211 */ /* 0x000fe400008f0c0e */
[----:B------:R-:W-:Y:S02]  /*1f950*/  @P5 LEA R30, P1, R9, R232, 0x1 ;  /* 0x000000e8091e5211 */ /* 0x000fe400078208ff */
[----:B------:R-:W-:-:S02]  /*1f960*/  @P4 IADD3 R12, P0, R15, R228, RZ ;  /* 0x000000e40f0c4210 */ /* 0x000fc40007f1e0ff */
[-C--:B------:R-:W-:Y:S02]  /*1f970*/  @P5 LEA.HI.X R31, R9, R231.reuse, R8, 0x1, P1 ;  /* 0x000000e7091f5211 */ /* 0x080fe400008f0c08 */
[----:B------:R-:W-:Y:S01]  /*1f980*/  @P4 LEA R28, P1, R12, R232, 0x1 ;  /* 0x000000e80c1c4211 */ /* 0x000fe200078208ff */
[--C-:B------:R-:W-:Y:S01]  /*1f990*/  @P4 IMAD.X R8, R14, 0x1, R229.reuse, P0 ;  /* 0x000000010e084824 */ /* 0x100fe200000e06e5 */
[-C--:B------:R-:W-:Y:S02]  /*1f9a0*/  @P3 IADD3 R9, P0, R15, R228.reuse, RZ ;  /* 0x000000e40f093210 */ /* 0x080fe40007f1e0ff */
[----:B------:R-:W-:Y:S02]  /*1f9b0*/  ISETP.NE.U32.AND P2, PT, R13, 0x1, PT ;  /* 0x000000010d00780c */ /* 0x000fe40003f45070 */
[----:B------:R-:W-:Y:S01]  /*1f9c0*/  @P4 LEA.HI.X R29, R12, R231, R8, 0x1, P1 ;  /* 0x000000e70c1d4211 */ /* 0x000fe200008f0c08 */
[----:B------:R-:W-:Y:S01]  /*1f9d0*/  @P3 IMAD.X R8, R14, 0x1, R229, P0 ;  /* 0x000000010e083824 */ /* 0x000fe200000e06e5 */
[----:B------:R-:W-:-:S04]  /*1f9e0*/  IADD3 R13, P1, P0, R228, R228, R15 ;  /* 0x000000e4e40d7210 */ /* 0x000fc8000783e00f */
[----:B------:R-:W-:Y:S02]  /*1f9f0*/  IADD3.X R12, R229, R229, R14, P1, P0 ;  /* 0x000000e5e50c7210 */ /* 0x000fe40000fe040e */
[----:B------:R-:W-:-:S03]  /*1fa00*/  @P3 LEA R18, P0, R9, R232, 0x1 ;  /* 0x000000e809123211 */ /* 0x000fc600078008ff */
[-C--:B------:R-:W-:Y:S01]  /*1fa10*/  @!P2 LEA R32, P1, R13, R232.reuse, 0x1 ;  /* 0x000000e80d20a211 */ /* 0x080fe200078208ff */
[----:B------:R-:W-:Y:S01]  /*1fa20*/  @!PT LDS RZ, [RZ] ;  /* 0x00000000fffff984 */ /* 0x000fe20000000800 */
[----:B------:R-:W-:Y:S01]  /*1fa30*/  @!PT LDS RZ, [RZ] ;  /* 0x00000000fffff984 */ /* 0x000fe20000000800 */
[----:B------:R-:W-:Y:S01]  /*1fa40*/  @!PT LDS RZ, [RZ] ;  /* 0x00000000fffff984 */ /* 0x000fe20000000800 */
[----:B------:R1:W-:Y:S01]  /*1fa50*/  @!P2 LDGSTS.E.BYPASS.LTC128B.128 [R239+0x8000], [R34.64] ;  /* 0x0800000022efafae */ /* 0x0003e2000b901d44 */
[-C--:B------:R-:W-:Y:S01]  /*1fa60*/  @P3 LEA.HI.X R19, R9, R231.reuse, R8, 0x1, P0 ;  /* 0x000000e709133211 */ /* 0x080fe200000f0c08 */
[----:B------:R-:W-:Y:S01]  /*1fa70*/  @P5 IMAD.MOV.U32 R9, RZ, RZ, R35 ;  /* 0x000000ffff095224 */ /* 0x000fe200078e0023 */
[CC--:B------:R-:W-:Y:S01]  /*1fa80*/  @P5 LEA R172, P0, R13.reuse, R232.reuse, 0x1 ;  /* 0x000000e80dac5211 */ /* 0x0c0fe200078008ff */
[----:B------:R1:W-:Y:S01]  /*1fa90*/  @P2 STS.128 [R239+0x8000], RZ ;  /* 0x008000ffef002388 */ /* 0x0003e20000000c00 */
[CCC-:B------:R-:W-:Y:S02]  /*1faa0*/  @!P2 LEA.HI.X R33, R13.reuse, R231.reuse, R12.reuse, 0x1, P1 ;  /* 0x000000e70d21a211 */ /* 0x1c0fe400008f0c0c */
[C---:B------:R-:W-:Y:S02]  /*1fab0*/  @P5 LEA.HI.X R173, R13.reuse, R231, R12, 0x1, P0 ;  /* 0x000000e70dad5211 */ /* 0x040fe400000f0c0c */
[----:B------:R-:W-:-:S02]  /*1fac0*/  @P4 LEA R170, P1, R13, R232, 0x1 ;  /* 0x000000e80daa4211 */ /* 0x000fc400078208ff */
[C---:B------:R-:W-:Y:S02]  /*1fad0*/  @P3 LEA R168, P0, R13.reuse, R232, 0x1 ;  /* 0x000000e80da83211 */ /* 0x040fe400078008ff */
[CCC-:B------:R-:W-:Y:S02]  /*1fae0*/  @P4 LEA.HI.X R171, R13.reuse, R231.reuse, R12.reuse, 0x1, P1 ;  /* 0x000000e70dab4211 */ /* 0x1c0fe400008f0c0c */
[C---:B------:R-:W-:Y:S02]  /*1faf0*/  @P3 LEA.HI.X R169, R13.reuse, R231, R12, 0x1, P0 ;  /* 0x000000e70da93211 */ /* 0x040fe400000f0c0c */
[-C--:B------:R-:W-:Y:S02]  /*1fb00*/  IADD3 R8, P1, R13, R228.reuse, RZ ;  /* 0x000000e40d087210 */ /* 0x080fe40007f3e0ff */
[----:B------:R-:W-:-:S03]  /*1fb10*/  @!P2 IADD3 R15, P0, R15, R228, RZ ;  /* 0x000000e40f0fa210 */ /* 0x000fc60007f1e0ff */
[--C-:B------:R-:W-:Y:S01]  /*1fb20*/  IMAD.X R12, R12, 0x1, R229.reuse, P1 ;  /* 0x000000010c0c7824 */ /* 0x100fe200008e06e5 */
[-C--:B------:R-:W-:Y:S01]  /*1fb30*/  @!P2 LEA R198, P1, R8, R232.reuse, 0x1 ;  /* 0x000000e808c6a211 */ /* 0x080fe200078208ff */
[----:B------:R-:W-:Y:S01]  /*1fb40*/  @!P2 IMAD.X R14, R14, 0x1, R229, P0 ;  /* 0x000000010e0ea824 */ /* 0x000fe200000e06e5 */
[CC--:B------:R-:W-:Y:S02]  /*1fb50*/  @P5 LEA R196, P0, R8.reuse, R232.reuse, 0x1 ;  /* 0x000000e808c45211 */ /* 0x0c0fe400078008ff */
[CCC-:B------:R-:W-:Y:S02]  /*1fb60*/  @!P2 LEA.HI.X R199, R8.reuse, R231.reuse, R12.reuse, 0x1, P1 ;  /* 0x000000e708c7a211 */ /* 0x1c0fe400008f0c0c */
[C---:B------:R-:W-:Y:S02]  /*1fb70*/  @P5 LEA.HI.X R197, R8.reuse, R231, R12, 0x1, P0 ;  /* 0x000000e708c55211 */ /* 0x040fe400000f0c0c */
[CC--:B------:R-:W-:Y:S02]  /*1fb80*/  @P4 LEA R194, P1, R8.reuse, R232.reuse, 0x1 ;  /* 0x000000e808c24211 */ /* 0x0c0fe400078208ff */
[----:B------:R-:W-:-:S02]  /*1fb90*/  @P3 LEA R174, P0, R8, R232, 0x1 ;  /* 0x000000e808ae3211 */ /* 0x000fc400078008ff */
[CCC-:B------:R-:W-:Y:S02]  /*1fba0*/  @P4 LEA.HI.X R195, R8.reuse, R231.reuse, R12.reuse, 0x1, P1 ;  /* 0x000000e708c34211 */ /* 0x1c0fe400008f0c0c */
[----:B------:R-:W-:Y:S01]  /*1fbb0*/  @P3 LEA.HI.X R175, R8, R231, R12, 0x1, P0 ;  /* 0x000000e708af3211 */ /* 0x000fe200000f0c0c */
[--C-:B------:R-:W-:Y:S01]  /*1fbc0*/  @P5 IMAD.MOV.U32 R8, RZ, RZ, R34.reuse ;  /* 0x000000ffff085224 */ /* 0x100fe200078e0022 */
[----:B------:R-:W-:Y:S01]  /*1fbd0*/  @!P2 LEA R250, P1, R15, R232, 0x1 ;  /* 0x000000e80ffaa211 */ /* 0x000fe200078208ff */
[----:B------:R-:W-:-:S03]  /*1fbe0*/  IMAD.MOV.U32 R232, RZ, RZ, R34 ;  /* 0x000000ffffe87224 */ /* 0x000fc600078e0022 */
[----:B------:R-:W-:Y:S01]  /*1fbf0*/  @!PT LDS RZ, [RZ] ;  /* 0x00000000fffff984 */ /* 0x000fe20000000800 */
[----:B------:R-:W-:Y:S01]  /*1fc00*/  @!PT LDS RZ, [RZ] ;  /* 0x00000000fffff984 */ /* 0x000fe20000000800 */
[----:B------:R-:W-:Y:S01]  /*1fc10*/  @!PT LDS RZ, [RZ] ;  /* 0x00000000fffff984 */ /* 0x000fe20000000800 */
[----:B------:R2:W-:Y:S01]  /*1fc20*/  @P5 LDGSTS.E.BYPASS.LTC128B.128 [R239+0xa000], [R8.64+0x80] ;  /* 0x0a00008008ef5fae */ /* 0x0005e2000b901d44 */
[----:B------:R-:W-:Y:S01]  /*1fc30*/  @!P2 LEA.HI.X R251, R15, R231, R14, 0x1, P1 ;  /* 0x000000e70ffba211 */ /* 0x000fe200008f0c0e */
[--C-:B------:R-:W-:Y:S02]  /*1fc40*/  IMAD.MOV.U32 R231, RZ, RZ, R35.reuse ;  /* 0x000000ffffe77224 */ /* 0x100fe400078e0023 */
        /* <DEDUP_REMOVED lines=76> */
.L_x_2696:
[----:B------:R-:W-:Y:S05]  /*20110*/  BSYNC B1 ;  /* 0x0000000000017941 */ /* 0x000fea0003800000 */
.L_x_2695:
[----:B------:R-:W-:Y:S01]  /*20120*/  ULDC.64 UR4, c[0x0][0x118] ;  /* 0x0000460000047ab9 */ /* 0x000fe20000000a00 */
[----:B------:R-:W-:Y:S04]  /*20130*/  LDSM.16.MT88.4 R12, [R216+0x10000] ;  /* 0x01000000d80c783b */ /* 0x000fe80000004200 */
[----:B-1----:R1:W2:Y:S02]  /*20140*/  LD.E R169, [R10.64+0xdc] ;  /* 0x0000dc040aa97980 */ /* 0x0022a4000c101900 */
[----:B-1----:R-:W-:-:S02]  /*20150*/  FMNMX.FTZ R11, R164, R16, !PT ;  /* 0x00000010a40b7209 */ /* 0x002fc40007810000 */
        /* <DEDUP_REMOVED lines=30> */
[----:B------:R-:W-:-:S03]  /*20340*/  FMNMX.FTZ R10, R165, R10, !PT ;  /* 0x0000000aa50a7209 */ /* 0x000fc60007810000 */
[----:B------:R-:W1:Y:S04]  /*20350*/  SHFL.BFLY PT, R9, R11, 0x2, 0x1f ;  /* 0x0c401f000b097f89 */ /* 0x000e6800000e0000 */
[----:B------:R-:W3:Y:S01]  /*20360*/  SHFL.BFLY PT, R8, R10, 0x2, 0x1f ;  /* 0x0c401f000a087f89 */ /* 0x000ee200000e0000 */
[----:B-1----:R-:W-:Y:S02]  /*20370*/  FMNMX.FTZ R9, R11, R9, !PT ;  /* 0x000000090b097209 */ /* 0x002fe40007810000 */
[----:B---3--:R-:W-:-:S03]  /*20380*/  FMNMX.FTZ R8, R10, R8, !PT ;  /* 0x000000080a087209 */ /* 0x008fc60007810000 */
[----:B------:R-:W1:Y:S04]  /*20390*/  SHFL.BFLY PT, R34, R9, 0x1, 0x1f ;  /* 0x0c201f0009227f89 */ /* 0x000e6800000e0000 */
[----:B------:R-:W3:Y:S01]  /*203a0*/  SHFL.BFLY PT, R33, R8, 0x1, 0x1f ;  /* 0x0c201f0008217f89 */ /* 0x000ee200000e0000 */
[----:B-1----:R-:W-:-:S04]  /*203b0*/  FMNMX.FTZ R34, R9, R34, !PT ;  /* 0x0000002209227209 */ /* 0x002fc80007810000 */
[----:B------:R-:W-:Y:S02]  /*203c0*/  FSETP.NEU.FTZ.AND P1, PT, R34, -INF , PT ;  /* 0xff8000002200780b */ /* 0x000fe40003f3d000 */
[----:B---3--:R-:W-:Y:S02]  /*203d0*/  FMNMX.FTZ R33, R8, R33, !PT ;  /* 0x0000002108217209 */ /* 0x008fe40007810000 */
[----:B------:R-:W1:Y:S02]  /*203e0*/  LDSM.16.MT88.4 R8, [R219+0x10000] ;  /* 0x01000000db08783b */ /* 0x000e640000004200 */
[----:B------:R-:W-:Y:S01]  /*203f0*/  FSETP.NEU.FTZ.AND P0, PT, R33, -INF , PT ;  /* 0xff8000002100780b */ /* 0x000fe20003f1d000 */
[C---:B--2---:R-:W-:Y:S02]  /*20400*/  FMUL.FTZ R24, R169.reuse, R34 ;  /* 0x00000022a9187220 */ /* 0x044fe40000410000 */
[----:B------:R-:W-:-:S03]  /*20410*/  FMUL.FTZ R168, R169, R33 ;  /* 0x00000021a9a87220 */ /* 0x000fc60000410000 */
[----:B------:R-:W-:Y:S02]  /*20420*/  FSEL R24, R24, RZ, P1 ;  /* 0x000000ff18187208 */ /* 0x000fe40000800000 */
[----:B------:R-:W-:-:S03]  /*20430*/  FSEL R168, R168, RZ, P0 ;  /* 0x000000ffa8a87208 */ /* 0x000fc60000000000 */
[-CC-:B------:R-:W-:Y:S01]  /*20440*/  FFMA.FTZ R29, R5, R169.reuse, -R24.reuse ;  /* 0x000000a9051d7223 */ /* 0x180fe20000010818 */
[----:B------:R-:W-:Y:S01]  /*20450*/  FSEL R5, R33, RZ, P0 ;  /* 0x000000ff21057208 */ /* 0x000fe20000000000 */
[-CC-:B------:R-:W-:Y:S01]  /*20460*/  FFMA.FTZ R30, R4, R169.reuse, -R24.reuse ;  /* 0x000000a9041e7223 */ /* 0x180fe20000010818 */
[----:B------:R-:W-:Y:S01]  /*20470*/  FSEL R4, R34, RZ, P1 ;  /* 0x000000ff22047208 */ /* 0x000fe20000800000 */
[-CC-:B------:R-:W-:Y:S02]  /*20480*/  FFMA.FTZ R31, R2, R169.reuse, -R24.reuse ;  /* 0x000000a9021f7223 */ /* 0x180fe40000010818 */
[-C--:B------:R-:W-:Y:S01]  /*20490*/  FFMA.FTZ R32, R16, R169.reuse, -R24 ;  /* 0x000000a910207223 */ /* 0x080fe20000010818 */
[----:B------:R-:W-:Y:S01]  /*204a0*/  MUFU.EX2 R29, R29 ;  /* 0x0000001d001d7308 */ /* 0x000fe20000000800 */
[----:B------:R-:W-:Y:S02]  /*204b0*/  FFMA.FTZ R2, R17, R169, -R168 ;  /* 0x000000a911027223 */ /* 0x000fe400000108a8 */
[----:B------:R-:W-:Y:S01]  /*204c0*/  FADD.FTZ R5, R3, -R5 ;  /* 0x8000000503057221 */ /* 0x000fe20000010000 */
[----:B------:R-:W2:Y:S01]  /*204d0*/  LDSM.16.MT88.4 R16, [R217+0x10000] ;  /* 0x01000000d910783b */ /* 0x000ea20000004200 */
[----:B------:R-:W-:-:S02]  /*204e0*/  FADD.FTZ R4, R164, -R4 ;  /* 0x80000004a4047221 */ /* 0x000fc40000010000 */
[-CC-:B------:R-:W-:Y:S01]  /*204f0*/  FFMA.FTZ R28, R0, R169.reuse, -R168.reuse ;  /* 0x000000a9001c7223 */ /* 0x180fe200000108a8 */
[----:B------:R-:W-:Y:S01]  /*20500*/  MUFU.EX2 R32, R32 ;  /* 0x0000002000207308 */ /* 0x000fe20000000800 */
[-CC-:B------:R-:W-:Y:S02]  /*20510*/  FFMA.FTZ R0, R6, R169.reuse, -R168.reuse ;  /* 0x000000a906007223 */ /* 0x180fe400000108a8 */
[----:B------:R-:W-:Y:S02]  /*20520*/  FFMA.FTZ R35, R7, R169, -R168 ;  /* 0x000000a907237223 */ /* 0x000fe400000108a8 */
[C---:B------:R-:W-:Y:S02]  /*20530*/  FMUL.FTZ R3, R169.reuse, R5 ;  /* 0x00000005a9037220 */ /* 0x040fe40000410000 */
[----:B------:R-:W-:Y:S01]  /*20540*/  FMUL.FTZ R4, R169, R4 ;  /* 0x00000004a9047220 */ /* 0x000fe20000410000 */
[----:B------:R-:W-:Y:S01]  /*20550*/  MUFU.EX2 R31, R31 ;  /* 0x0000001f001f7308 */ /* 0x000fe20000000800 */
[----:B------:R-:W-:-:S02]  /*20560*/  FFMA.FTZ R170, R192, R169, -R24 ;  /* 0x000000a9c0aa7223 */ /* 0x000fc40000010818 */
[-CC-:B------:R-:W-:Y:S02]  /*20570*/  FFMA.FTZ R171, R191, R169.reuse, -R24.reuse ;  /* 0x000000a9bfab7223 */ /* 0x180fe40000010818 */
[-CC-:B------:R-:W-:Y:S02]  /*20580*/  FFMA.FTZ R172, R190, R169.reuse, -R24.reuse ;  /* 0x000000a9beac7223 */ /* 0x180fe40000010818 */
[-C--:B------:R-:W-:Y:S01]  /*20590*/  FFMA.FTZ R173, R187, R169.reuse, -R24 ;  /* 0x000000a9bbad7223 */ /* 0x080fe20000010818 */
[----:B------:R-:W3:Y:S01]  /*205a0*/  MUFU.EX2 R30, R30 ;  /* 0x0000001e001e7308 */ /* 0x000ee20000000800 */
[-CC-:B------:R-:W-:Y:S02]  /*205b0*/  FFMA.FTZ R174, R186, R169.reuse, -R168.reuse ;  /* 0x000000a9baae7223 */ /* 0x180fe400000108a8 */
[-CC-:B------:R-:W-:Y:S02]  /*205c0*/  FFMA.FTZ R175, R176, R169.reuse, -R168.reuse ;  /* 0x000000a9b0af7223 */ /* 0x180fe400000108a8 */
[----:B------:R-:W-:-:S02]  /*205d0*/  FFMA.FTZ R177, R177, R169, -R168 ;  /* 0x000000a9b1b17223 */ /* 0x000fc400000108a8 */
[-C--:B------:R-:W-:Y:S01]  /*205e0*/  FFMA.FTZ R185, R185, R169.reuse, -R168 ;  /* 0x000000a9b9b97223 */ /* 0x080fe200000108a8 */
[----:B------:R-:W-:Y:S01]  /*205f0*/  MUFU.EX2 R28, R28 ;  /* 0x0000001c001c7308 */ /* 0x000fe20000000800 */
[-CC-:B------:R-:W-:Y:S02]  /*20600*/  FFMA.FTZ R183, R183, R169.reuse, -R24.reuse ;  /* 0x000000a9b7b77223 */ /* 0x180fe40000010818 */
[-CC-:B------:R-:W-:Y:S02]  /*20610*/  FFMA.FTZ R184, R184, R169.reuse, -R24.reuse ;  /* 0x000000a9b8b87223 */ /* 0x180fe40000010818 */
[-CC-:B------:R-:W-:Y:S02]  /*20620*/  FFMA.FTZ R182, R182, R169.reuse, -R24.reuse ;  /* 0x000000a9b6b67223 */ /* 0x180fe40000010818 */
[-C--:B------:R-:W-:Y:S01]  /*20630*/  FFMA.FTZ R181, R181, R169.reuse, -R24 ;  /* 0x000000a9b5b57223 */ /* 0x080fe20000010818 */
[----:B------:R-:W4:Y:S01]  /*20640*/  MUFU.EX2 R2, R2 ;  /* 0x0000000200027308 */ /* 0x000f220000000800 */
[----:B---3--:R-:W-:Y:S01]  /*20650*/  F2FP.BF16.PACK_AB R6, R29, R30 ;  /* 0x0000001e1d06723e */ /* 0x008fe200000010ff */
[----:B------:R-:W-:-:S02]  /*20660*/  FFMA.FTZ R180, R180, R169, -R168 ;  /* 0x000000a9b4b47223 */ /* 0x000fc400000108a8 */
[-CC-:B------:R-:W-:Y:S02]  /*20670*/  FFMA.FTZ R186, R26, R169.reuse, -R24.reuse ;  /* 0x000000a91aba7223 */ /* 0x180fe40000010818 */
[-CC-:B------:R-:W-:Y:S02]  /*20680*/  FFMA.FTZ R187, R25, R169.reuse, -R24.reuse ;  /* 0x000000a919bb7223 */ /* 0x180fe40000010818 */
[----:B------:R-:W-:Y:S01]  /*20690*/  MUFU.EX2 R0, R0 ;  /* 0x0000000000007308 */ /* 0x000fe20000000800 */
[-CC-:B------:R-:W-:Y:S02]  /*206a0*/  FFMA.FTZ R190, R23, R169.reuse, -R24.reuse ;  /* 0x000000a917be7223 */ /* 0x180fe40000010818 */
[-C--:B------:R-:W-:Y:S02]  /*206b0*/  FFMA.FTZ R191, R22, R169.reuse, -R24 ;  /* 0x000000a916bf7223 */ /* 0x080fe40000010818 */
[-CC-:B------:R-:W-:Y:S02]  /*206c0*/  FFMA.FTZ R192, R21, R169.reuse, -R168.reuse ;  /* 0x000000a915c07223 */ /* 0x180fe400000108a8 */
[-CC-:B------:R-:W-:Y:S01]  /*206d0*/  FFMA.FTZ R193, R20, R169.reuse, -R168.reuse ;  /* 0x000000a914c17223 */ /* 0x180fe200000108a8 */
[----:B------:R-:W3:Y:S01]  /*206e0*/  MUFU.EX2 R35, R35 ;  /* 0x0000002300237308 */ /* 0x000ee20000000800 */
[----:B----4-:R-:W-:Y:S01]  /*206f0*/  F2FP.BF16.PACK_AB R5, R2, R28 ;  /* 0x0000001c0205723e */ /* 0x010fe200000010ff */
[-CC-:B------:R-:W-:Y:S01]  /*20700*/  FFMA.FTZ R166, R166, R169.reuse, -R168.reuse ;  /* 0x000000a9a6a67223 */ /* 0x180fe200000108a8 */
[----:B------:R-:W-:Y:S01]  /*20710*/  LDSM.16.MT88.4 R20, [R217+0x11800] ;  /* 0x01180000d914783b */ /* 0x000fe20000004200 */
[----:B------:R-:W-:-:S04]  /*20720*/  FFMA.FTZ R165, R165, R169, -R168 ;  /* 0x000000a9a5a57223 */ /* 0x000fc800000108a8 */
[----:B------:R4:W5:Y:S08]  /*20730*/  MUFU.EX2 R164, R4 ;  /* 0x0000000400a47308 */ /* 0x0009700000000800 */
[----:B------:R-:W1:Y:S01]  /*20740*/  MUFU.EX2 R3, R3 ;  /* 0x0000000300037308 */ /* 0x000e620000000800 */
[----:B---3--:R-:W-:Y:S02]  /*20750*/  F2FP.BF16.PACK_AB R7, R35, R0 ;  /* 0x000000002307723e */ /* 0x008fe400000010ff */
[----:B----4-:R-:W-:Y:S01]  /*20760*/  F2FP.BF16.PACK_AB R4, R31, R32 ;  /* 0x000000201f04723e */ /* 0x010fe200000010ff */
[----:B-----5:R-:W-:-:S04]  /*20770*/  FMUL.FTZ R160, R160, R164 ;  /* 0x000000a4a0a07220 */ /* 0x020fc80000410000 */
[----:B------:R-:W-:Y:S01]  /*20780*/  MUFU.EX2 R170, R170 ;  /* 0x000000aa00aa7308 */ /* 0x000fe20000000800 */
[-C--:B------:R-:W-:Y:S02]  /*20790*/  FMUL.FTZ R161, R161, R164.reuse ;  /* 0x000000a4a1a17220 */ /* 0x080fe40000410000 */
[-C--:B------:R-:W-:Y:S02]  /*207a0*/  FMUL.FTZ R156, R156, R164.reuse ;  /* 0x000000a49c9c7220 */ /* 0x080fe40000410000 */
[----:B------:R-:W-:Y:S02]  /*207b0*/  FMUL.FTZ R157, R157, R164 ;  /* 0x000000a49d9d7220 */ /* 0x000fe40000410000 */
[-C--:B-1----:R-:W-:Y:S01]  /*207c0*/  FMUL.FTZ R162, R162, R3.reuse ;  /* 0x00000003a2a27220 */ /* 0x082fe20000410000 */
[----:B------:R-:W1:Y:S01]  /*207d0*/  MUFU.EX2 R171, R171 ;  /* 0x000000ab00ab7308 */ /* 0x000e620000000800 */
        /* <DEDUP_REMOVED lines=11> */
[----:B------:R-:W-:Y:S01]  /*20890*/  FMUL.FTZ R149, R149, R164 ;  /* 0x000000a495957220 */ /* 0x000fe20000410000 */
[----:B------:R-:W3:Y:S01]  /*208a0*/  LDSM.16.MT88.4 R8, [R215+0x10000] ;  /* 0x01000000d708783b */ /* 0x000ee20000004200 */
[-C--:B------:R-:W-:Y:S01]  /*208b0*/  FMUL.FTZ R150, R150, R3.reuse ;  /* 0x0000000396967220 */ /* 0x080fe20000410000 */
[----:B------:R-:W-:Y:S01]  /*208c0*/  MUFU.EX2 R173, R173 ;  /* 0x000000ad00ad7308 */ /* 0x000fe20000000800 */
[----:B------:R-:W-:-:S02]  /*208d0*/  FMUL.FTZ R151, R151, R3 ;  /* 0x0000000397977220 */ /* 0x000fc40000410000 */
[-C--:B------:R-:W-:Y:S01]  /*208e0*/  FMUL.FTZ R144, R144, R164.reuse ;  /* 0x000000a490907220 */ /* 0x080fe20000410000 */
[C---:B--2---:R-:W-:Y:S01]  /*208f0*/  HMMA.16816.F32.BF16 R152, R4.reuse, R16, R152 ;  /* 0x000000100498723c */ /* 0x044fe20000041898 */
[-C--:B------:R-:W-:Y:S02]  /*20900*/  FMUL.FTZ R145, R145, R164.reuse ;  /* 0x000000a491917220 */ /* 0x080fe40000410000 */
[-C--:B------:R-:W-:Y:S01]  /*20910*/  FMUL.FTZ R146, R146, R3.reuse ;  /* 0x0000000392927220 */ /* 0x080fe20000410000 */
[----:B------:R-:W-:Y:S01]  /*20920*/  MUFU.EX2 R174, R174 ;  /* 0x000000ae00ae7308 */ /* 0x000fe20000000800 */
[----:B------:R-:W-:Y:S02]  /*20930*/  FMUL.FTZ R147, R147, R3 ;  /* 0x0000000393937220 */ /* 0x000fe40000410000 */
[-C--:B------:R-:W-:Y:S01]  /*20940*/  FMUL.FTZ R140, R140, R164.reuse ;  /* 0x000000a48c8c7220 */ /* 0x080fe20000410000 */
[----:B------:R-:W-:Y:S01]  /*20950*/  HMMA.16816.F32.BF16 R148, R4, R18, R148 ;  /* 0x000000120494723c */ /* 0x000fe20000041894 */
[----:B------:R-:W2:Y:S01]  /*20960*/  LDSM.16.MT88.4 R16, [R219+0x12000] ;  /* 0x01200000db10783b */ /* 0x000ea20000004200 */
[----:B------:R-:W-:-:S02]  /*20970*/  FMUL.FTZ R141, R141, R164 ;  /* 0x000000a48d8d7220 */ /* 0x000fc40000410000 */
[-C--:B------:R-:W-:Y:S01]  /*20980*/  FMUL.FTZ R142, R142, R3.reuse ;  /* 0x000000038e8e7220 */ /* 0x080fe20000410000 */
[----:B------:R4:W5:Y:S01]  /*20990*/  MUFU.EX2 R176, R185 ;  /* 0x000000b900b07308 */ /* 0x0009620000000800 */
[-C--:B------:R-:W-:Y:S02]  /*209a0*/  FMUL.FTZ R143, R143, R3.reuse ;  /* 0x000000038f8f7220 */ /* 0x080fe40000410000 */
[-C--:B------:R-:W-:Y:S01]  /*209b0*/  FMUL.FTZ R136, R136, R164.reuse ;  /* 0x000000a488887220 */ /* 0x080fe20000410000 */
[----:B------:R-:W-:Y:S01]  /*209c0*/  HMMA.16816.F32.BF16 R144, R4, R12, R144 ;  /* 0x0000000c0490723c */ /* 0x000fe20000041890 */
[----:B------:R-:W-:Y:S02]  /*209d0*/  FMUL.FTZ R137, R137, R164 ;  /* 0x000000a489897220 */ /* 0x000fe40000410000 */
[-C--:B------:R-:W-:Y:S01]  /*209e0*/  FMUL.FTZ R138, R138, R3.reuse ;  /* 0x000000038a8a7220 */ /* 0x080fe20000410000 */
[----:B------:R-:W-:Y:S01]  /*209f0*/  MUFU.EX2 R175, R175 ;  /* 0x000000af00af7308 */ /* 0x000fe20000000800 */
[----:B------:R-:W-:-:S02]  /*20a00*/  FMUL.FTZ R139, R139, R3 ;  /* 0x000000038b8b7220 */ /* 0x000fc40000410000 */
[-C--:B------:R-:W-:Y:S01]  /*20a10*/  FMUL.FTZ R132, R132, R164.reuse ;  /* 0x000000a484847220 */ /* 0x080fe20000410000 */
[C---:B------:R-:W-:Y:S01]  /*20a20*/  HMMA.16816.F32.BF16 R140, R4.reuse, R14, R140 ;  /* 0x0000000e048c723c */ /* 0x040fe2000004188c */
[-C--:B------:R-:W-:Y:S01]  /*20a30*/  FMUL.FTZ R133, R133, R164.reuse ;  /* 0x000000a485857220 */ /* 0x080fe20000410000 */
[----:B------:R-:W1:Y:S01]  /*20a40*/  LDSM.16.MT88.4 R12, [R217+0x12000] ;  /* 0x01200000d90c783b */ /* 0x000e620000004200 */
[-C--:B------:R-:W-:Y:S01]  /*20a50*/  FMUL.FTZ R134, R134, R3.reuse ;  /* 0x0000000386867220 */ /* 0x080fe20000410000 */
[----:B------:R-:W1:Y:S01]  /*20a60*/  MUFU.EX2 R177, R177 ;  /* 0x000000b100b17308 */ /* 0x000e620000000800 */
[----:B------:R-:W-:Y:S02]  /*20a70*/  FMUL.FTZ R135, R135, R3 ;  /* 0x0000000387877220 */ /* 0x000fe40000410000 */
[-C--:B------:R-:W-:Y:S01]  /*20a80*/  FMUL.FTZ R36, R36, R164.reuse ;  /* 0x000000a424247220 */ /* 0x080fe20000410000 */
[----:B---3--:R-:W-:Y:S01]  /*20a90*/  HMMA.16816.F32.BF16 R136, R4, R8, R136 ;  /* 0x000000080488723c */ /* 0x008fe20000041888 */
[----:B------:R-:W-:-:S02]  /*20aa0*/  FMUL.FTZ R37, R37, R164 ;  /* 0x000000a425257220 */ /* 0x000fc40000410000 */
[-C--:B------:R-:W-:Y:S01]  /*20ab0*/  FMUL.FTZ R38, R38, R3.reuse ;  /* 0x0000000326267220 */ /* 0x080fe20000410000 */
[----:B------:R-:W3:Y:S01]  /*20ac0*/  MUFU.EX2 R183, R183 ;  /* 0x000000b700b77308 */ /* 0x000ee20000000800 */
[-C--:B------:R-:W-:Y:S02]  /*20ad0*/  FMUL.FTZ R39, R39, R3.reuse ;  /* 0x0000000327277220 */ /* 0x080fe40000410000 */
[-C--:B------:R-:W-:Y:S01]  /*20ae0*/  FMUL.FTZ R40, R40, R164.reuse ;  /* 0x000000a428287220 */ /* 0x080fe20000410000 */
[----:B------:R-:W-:Y:S01]  /*20af0*/  HMMA.16816.F32.BF16 R132, R4, R10, R132 ;  /* 0x0000000a0484723c */ /* 0x000fe20000041884 */
[----:B------:R-:W3:Y:S01]  /*20b00*/  LDSM.16.MT88.4 R8, [R216+0x12000] ;  /* 0x01200000d808783b */ /* 0x000ee20000004200 */
[----:B------:R-:W-:Y:S02]  /*20b10*/  FMUL.FTZ R41, R41, R164 ;  /* 0x000000a429297220 */ /* 0x000fe40000410000 */
[-C--:B------:R-:W-:Y:S01]  /*20b20*/  FMUL.FTZ R42, R42, R3.reuse ;  /* 0x000000032a2a7220 */ /* 0x080fe20000410000 */
[----:B------:R-:W-:Y:S01]  /*20b30*/  MUFU.EX2 R184, R184 ;  /* 0x000000b800b87308 */ /* 0x000fe20000000800 */
[----:B------:R-:W-:-:S02]  /*20b40*/  FMUL.FTZ R43, R43, R3 ;  /* 0x000000032b2b7220 */ /* 0x000fc40000410000 */
[C---:B--2---:R-:W-:Y:S01]  /*20b50*/  HMMA.16816.F32.BF16 R36, R4.reuse, R16, R36 ;  /* 0x000000100424723c */ /* 0x044fe20000041824 */
[-C--:B------:R-:W-:Y:S02]  /*20b60*/  FMUL.FTZ R44, R44, R164.reuse ;  /* 0x000000a42c2c7220 */ /* 0x080fe40000410000 */
[-C--:B------:R-:W-:Y:S02]  /*20b70*/  FMUL.FTZ R45, R45, R164.reuse ;  /* 0x000000a42d2d7220 */ /* 0x080fe40000410000 */
[-C--:B------:R-:W-:Y:S01]  /*20b80*/  FMUL.FTZ R46, R46, R3.reuse ;  /* 0x000000032e2e7220 */ /* 0x080fe20000410000 */
[----:B------:R-:W-:Y:S01]  /*20b90*/  MUFU.EX2 R182, R182 ;  /* 0x000000b600b67308 */ /* 0x000fe20000000800 */
        /* <DEDUP_REMOVED lines=8> */
[C---:B-1----:R-:W-:Y:S01]  /*20c20*/  HMMA.16816.F32.BF16 R44, R4.reuse, R12, R44 ;  /* 0x0000000c042c723c */ /* 0x042fe2000004182c */
[-C--:B------:R-:W-:Y:S02]  /*20c30*/  FMUL.FTZ R52, R52, R164.reuse ;  /* 0x000000a434347220 */ /* 0x080fe40000410000 */
[-C--:B------:R-:W-:Y:S02]  /*20c40*/  FMUL.FTZ R53, R53, R164.reuse ;  /* 0x000000a435357220 */ /* 0x080fe40000410000 */
[-C--:B------:R-:W-:Y:S01]  /*20c50*/  FMUL.FTZ R54, R54, R3.reuse ;  /* 0x0000000336367220 */ /* 0x080fe20000410000 */
[----:B------:R-:W1:Y:S01]  /*20c60*/  MUFU.EX2 R180, R180 ;  /* 0x000000b400b47308 */ /* 0x000e620000000800 */
[----:B------:R-:W-:Y:S01]  /*20c70*/  FMUL.FTZ R55, R55, R3 ;  /* 0x0000000337377220 */ /* 0x000fe20000410000 */
[----:B------:R-:W-:Y:S01]  /*20c80*/  HMMA.16816.F32.BF16 R48, R4, R14, R48 ;  /* 0x0000000e0430723c */ /* 0x000fe20000041830 */
[-C--:B------:R-:W-:Y:S01]  /*20c90*/  FMUL.FTZ R56, R56, R164.reuse ;  /* 0x000000a438387220 */ /* 0x080fe20000410000 */
[----:B------:R-:W1:Y:S01]  /*20ca0*/  LDSM.16.MT88.4 R12, [R219+0x14000] ;  /* 0x01400000db0c783b */ /* 0x000e620000004200 */
[----:B------:R-:W-:-:S02]  /*20cb0*/  FMUL.FTZ R57, R57, R164 ;  /* 0x000000a439397220 */ /* 0x000fc40000410000 */
[-C--:B------:R-:W-:Y:S01]  /*20cc0*/  FMUL.FTZ R58, R58, R3.reuse ;  /* 0x000000033a3a7220 */ /* 0x080fe20000410000 */
[----:B------:R-:W-:Y:S01]  /*20cd0*/  MUFU.EX2 R186, R186 ;  /* 0x000000ba00ba7308 */ /* 0x000fe20000000800 */
[-C--:B------:R-:W-:Y:S01]  /*20ce0*/  FMUL.FTZ R59, R59, R3.reuse ;  /* 0x000000033b3b7220 */ /* 0x080fe20000410000 */
[C---:B---3--:R-:W-:Y:S01]  /*20cf0*/  HMMA.16816.F32.BF16 R52, R4.reuse, R8, R52 ;  /* 0x000000080434723c */ /* 0x048fe20000041834 */
[-C--:B------:R-:W-:Y:S02]  /*20d00*/  FMUL.FTZ R60, R60, R164.reuse ;  /* 0x000000a43c3c7220 */ /* 0x080fe40000410000 */
[-C--:B------:R-:W-:Y:S02]  /*20d10*/  FMUL.FTZ R61, R61, R164.reuse ;  /* 0x000000a43d3d7220 */ /* 0x080fe40000410000 */
[-C--:B------:R-:W-:Y:S01]  /*20d20*/  FMUL.FTZ R62, R62, R3.reuse ;  /* 0x000000033e3e7220 */ /* 0x080fe20000410000 */
[----:B------:R-:W-:Y:S01]  /*20d30*/  MUFU.EX2 R187, R187 ;  /* 0x000000bb00bb7308 */ /* 0x000fe20000000800 */
[----:B------:R-:W-:Y:S01]  /*20d40*/  FMUL.FTZ R63, R63, R3 ;  /* 0x000000033f3f7220 */ /* 0x000fe20000410000 */
[----:B------:R-:W-:Y:S01]  /*20d50*/  HMMA.16816.F32.BF16 R56, R4, R10, R56 ;  /* 0x0000000a0438723c */ /* 0x000fe20000041838 */
[-C--:B------:R-:W-:Y:S01]  /*20d60*/  FMUL.FTZ R64, R64, R164.reuse ;  /* 0x000000a440407220 */ /* 0x080fe20000410000 */
[----:B------:R-:W3:Y:S01]  /*20d70*/  LDSM.16.MT88.4 R8, [R217+0x14000] ;  /* 0x01400000d908783b */ /* 0x000ee20000004200 */
[----:B------:R-:W-:-:S02]  /*20d80*/  FMUL.FTZ R65, R65, R164 ;  /* 0x000000a441417220 */ /* 0x000fc40000410000 */
[-C--:B------:R-:W-:Y:S01]  /*20d90*/  FMUL.FTZ R66, R66, R3.reuse ;  /* 0x0000000342427220 */ /* 0x080fe20000410000 */
[----:B------:R-:W-:Y:S01]  /*20da0*/  MUFU.EX2 R190, R190 ;  /* 0x000000be00be7308 */ /* 0x000fe20000000800 */
[-C--:B------:R-:W-:Y:S01]  /*20db0*/  FMUL.FTZ R67, R67, R3.reuse ;  /* 0x0000000343437220 */ /* 0x080fe20000410000 */
        /* <DEDUP_REMOVED lines=12> */
[-C--:B------:R-:W-:Y:S02]  /*20e80*/  FMUL.FTZ R75, R75, R3.reuse ;  /* 0x000000034b4b7220 */ /* 0x080fe40000410000 */
[-C--:B------:R-:W-:Y:S01]  /*20e90*/  FMUL.FTZ R76, R76, R164.reuse ;  /* 0x000000a44c4c7220 */ /* 0x080fe20000410000 */
[----:B-1----:R-:W-:Y:S01]  /*20ea0*/  HMMA.16816.F32.BF16 R68, R4, R12, R68 ;  /* 0x0000000c0444723c */ /* 0x002fe20000041844 */
        /* <DEDUP_REMOVED lines=9> */
[----:B------:R-:W-:Y:S01]  /*20f40*/  MUFU.EX2 R166, R166 ;  /* 0x000000a600a67308 */ /* 0x000fe20000000800 */
[----:B------:R-:W-:Y:S02]  /*20f50*/  FMUL.FTZ R83, R83, R3 ;  /* 0x0000000353537220 */ /* 0x000fe40000410000 */
[-C--:B------:R-:W-:Y:S01]  /*20f60*/  FMUL.FTZ R84, R84, R164.reuse ;  /* 0x000000a454547220 */ /* 0x080fe20000410000 */
[----:B---3--:R-:W-:Y:S01]  /*20f70*/  HMMA.16816.F32.BF16 R76, R4, R8, R76 ;  /* 0x00000008044c723c */ /* 0x008fe2000004184c */
[----:B------:R-:W-:-:S02]  /*20f80*/  FMUL.FTZ R85, R85, R164 ;  /* 0x000000a455557220 */ /* 0x000fc40000410000 */
[-C--:B------:R-:W-:Y:S01]  /*20f90*/  FMUL.FTZ R86, R86, R3.reuse ;  /* 0x0000000356567220 */ /* 0x080fe20000410000 */
[----:B------:R-:W-:Y:S01]  /*20fa0*/  MUFU.EX2 R165, R165 ;  /* 0x000000a500a57308 */ /* 0x000fe20000000800 */
[-C--:B------:R-:W-:Y:S02]  /*20fb0*/  FMUL.FTZ R87, R87, R3.reuse ;  /* 0x0000000357577220 */ /* 0x080fe40000410000 */
[-C--:B------:R-:W-:Y:S01]  /*20fc0*/  FMUL.FTZ R88, R88, R164.reuse ;  /* 0x000000a458587220 */ /* 0x080fe20000410000 */
[----:B------:R-:W-:Y:S01]  /*20fd0*/  HMMA.16816.F32.BF16 R80, R4, R10, R80 ;  /* 0x0000000a0450723c */ /* 0x000fe20000041850 */
[----:B------:R-:W3:Y:S01]  /*20fe0*/  LDSM.16.MT88.4 R8, [R219+0x16000] ;  /* 0x01600000db08783b */ /* 0x000ee20000004200 */
        /* <DEDUP_REMOVED lines=13> */
[-C--:B------:R-:W-:Y:S02]  /*210c0*/  FMUL.FTZ R99, R99, R3.reuse ;  /* 0x0000000363637220 */ /* 0x080fe40000410000 */
[-C--:B------:R-:W-:Y:S01]  /*210d0*/  FMUL.FTZ R100, R100, R164.reuse ;  /* 0x000000a464647220 */ /* 0x080fe20000410000 */
[----:B-1----:R-:W-:Y:S01]  /*210e0*/  HMMA.16816.F32.BF16 R92, R4, R12, R92 ;  /* 0x0000000c045c723c */ /* 0x002fe2000004185c */
[----:B------:R-:W-:Y:S02]  /*210f0*/  FMUL.FTZ R101, R101, R164 ;  /* 0x000000a465657220 */ /* 0x000fe40000410000 */
[----:B------:R-:W-:-:S02]  /*21100*/  FMUL.FTZ R102, R102, R3 ;  /* 0x0000000366667220 */ /* 0x000fc40000410000 */
[-C--:B------:R-:W-:Y:S02]  /*21110*/  FMUL.FTZ R103, R103, R3.reuse ;  /* 0x0000000367677220 */ /* 0x080fe40000410000 */
[-C--:B------:R-:W-:Y:S01]  /*21120*/  FMUL.FTZ R104, R104, R164.reuse ;  /* 0x000000a468687220 */ /* 0x080fe20000410000 */
[C---:B------:R-:W-:Y:S01]  /*21130*/  HMMA.16816.F32.BF16 R96, R4.reuse, R14, R96 ;  /* 0x0000000e0460723c */ /* 0x040fe20000041860 */
[-C--:B------:R-:W-:Y:S01]  /*21140*/  FMUL.FTZ R105, R105, R164.reuse ;  /* 0x000000a469697220 */ /* 0x080fe20000410000 */
[----:B------:R-:W1:Y:S01]  /*21150*/  LDSM.16.MT88.4 R12, [R216+0x16000] ;  /* 0x01600000d80c783b */ /* 0x000e620000004200 */
[-C--:B------:R-:W-:Y:S02]  /*21160*/  FMUL.FTZ R106, R106, R3.reuse ;  /* 0x000000036a6a7220 */ /* 0x080fe40000410000 */
[----:B------:R-:W-:Y:S02]  /*21170*/  FMUL.FTZ R107, R107, R3 ;  /* 0x000000036b6b7220 */ /* 0x000fe40000410000 */
[-C--:B------:R-:W-:Y:S01]  /*21180*/  FMUL.FTZ R108, R108, R164.reuse ;  /* 0x000000a46c6c7220 */ /* 0x080fe20000410000 */
[----:B---3--:R-:W-:Y:S01]  /*21190*/  HMMA.16816.F32.BF16 R100, R4, R8, R100 ;  /* 0x000000080464723c */ /* 0x008fe20000041864 */
[----:B------:R-:W-:-:S02]  /*211a0*/  FMUL.FTZ R109, R109, R164 ;  /* 0x000000a46d6d7220 */ /* 0x000fc40000410000 */
[-C--:B------:R-:W-:Y:S02]  /*211b0*/  FMUL.FTZ R110, R110, R3.reuse ;  /* 0x000000036e6e7220 */ /* 0x080fe40000410000 */
[-C--:B------:R-:W-:Y:S02]  /*211c0*/  FMUL.FTZ R111, R111, R3.reuse ;  /* 0x000000036f6f7220 */ /* 0x080fe40000410000 */
[-C--:B------:R-:W-:Y:S01]  /*211d0*/  FMUL.FTZ R112, R112, R164.reuse ;  /* 0x000000a470707220 */ /* 0x080fe20000410000 */
[----:B------:R-:W-:Y:S01]  /*211e0*/  HMMA.16816.F32.BF16 R104, R4, R10, R104 ;  /* 0x0000000a0468723c */ /* 0x000fe20000041868 */
[----:B------:R-:W-:Y:S01]  /*211f0*/  FMUL.FTZ R113, R113, R164 ;  /* 0x000000a471717220 */ /* 0x000fe20000410000 */
[----:B------:R-:W3:Y:S01]  /*21200*/  LDSM.16.MT88.4 R8, [R215+0x16000] ;  /* 0x01600000d708783b */ /* 0x000ee20000004200 */
[-C--:B------:R-:W-:Y:S02]  /*21210*/  FMUL.FTZ R114, R114, R3.reuse ;  /* 0x0000000372727220 */ /* 0x080fe40000410000 */
[----:B------:R-:W-:-:S02]  /*21220*/  FMUL.FTZ R115, R115, R3 ;  /* 0x0000000373737220 */ /* 0x000fc40000410000 */
[-C--:B------:R-:W-:Y:S01]  /*21230*/  FMUL.FTZ R116, R116, R164.reuse ;  /* 0x000000a474747220 */ /* 0x080fe20000410000 */
[C---:B--2---:R-:W-:Y:S01]  /*21240*/  HMMA.16816.F32.BF16 R108, R4.reuse, R16, R108 ;  /* 0x00000010046c723c */ /* 0x044fe2000004186c */
[-C--:B------:R-:W-:Y:S02]  /*21250*/  FMUL.FTZ R117, R117, R164.reuse ;  /* 0x000000a475757220 */ /* 0x080fe40000410000 */
[-C--:B------:R-:W-:Y:S02]  /*21260*/  FMUL.FTZ R118, R118, R3.reuse ;  /* 0x0000000376767220 */ /* 0x080fe40000410000 */
[----:B------:R-:W-:Y:S02]  /*21270*/  FMUL.FTZ R119, R119, R3 ;  /* 0x0000000377777220 */ /* 0x000fe40000410000 */
[-C--:B------:R-:W-:Y:S01]  /*21280*/  FMUL.FTZ R120, R120, R164.reuse ;  /* 0x000000a478787220 */ /* 0x080fe20000410000 */
[----:B------:R-:W-:Y:S01]  /*21290*/  HMMA.16816.F32.BF16 R112, R4, R18, R112 ;  /* 0x000000120470723c */ /* 0x000fe20000041870 */
[----:B------:R-:W2:Y:S01]  /*212a0*/  LDSM.16.MT88.4 R16, [R219+0x10800] ;  /* 0x01080000db10783b */ /* 0x000ea20000004200 */
[----:B------:R-:W-:-:S02]  /*212b0*/  FMUL.FTZ R121, R121, R164 ;  /* 0x000000a479797220 */ /* 0x000fc40000410000 */
[-C--:B------:R-:W-:Y:S02]  /*212c0*/  FMUL.FTZ R122, R122, R3.reuse ;  /* 0x000000037a7a7220 */ /* 0x080fe40000410000 */
[-C--:B------:R-:W-:Y:S02]  /*212d0*/  FMUL.FTZ R123, R123, R3.reuse ;  /* 0x000000037b7b7220 */ /* 0x080fe40000410000 */
[-C--:B------:R-:W-:Y:S02]  /*212e0*/  FMUL.FTZ R124, R124, R164.reuse ;  /* 0x000000a47c7c7220 */ /* 0x080fe40000410000 */
[----:B------:R-:W-:Y:S01]  /*212f0*/  FMUL.FTZ R125, R125, R164 ;  /* 0x000000a47d7d7220 */ /* 0x000fe20000410000 */
[----:B-1----:R-:W-:Y:S01]  /*21300*/  HMMA.16816.F32.BF16 R116, R4, R12, R116 ;  /* 0x0000000c0474723c */ /* 0x002fe20000041874 */
[-C--:B------:R-:W-:Y:S02]  /*21310*/  FMUL.FTZ R126, R126, R3.reuse ;  /* 0x000000037e7e7220 */ /* 0x080fe40000410000 */
[----:B------:R-:W-:-:S02]  /*21320*/  FMUL.FTZ R127, R127, R3 ;  /* 0x000000037f7f7220 */ /* 0x000fc40000410000 */
[-C--:B------:R-:W-:Y:S02]  /*21330*/  FMUL.FTZ R128, R128, R164.reuse ;  /* 0x000000a480807220 */ /* 0x080fe40000410000 */
[----:B------:R-:W-:Y:S01]  /*21340*/  FMUL.FTZ R129, R129, R164 ;  /* 0x000000a481817220 */ /* 0x000fe20000410000 */
[C---:B------:R-:W-:Y:S01]  /*21350*/  HMMA.16816.F32.BF16 R120, R4.reuse, R14, R120 ;  /* 0x0000000e0478723c */ /* 0x040fe20000041878 */
[-C--:B------:R-:W-:Y:S01]  /*21360*/  FMUL.FTZ R130, R130, R3.reuse ;  /* 0x0000000382827220 */ /* 0x080fe20000410000 */
[----:B------:R-:W1:Y:S01]  /*21370*/  LDSM.16.MT88.4 R12, [R217+0x10800] ;  /* 0x01080000d90c783b */ /* 0x000e620000004200 */
[----:B------:R-:W-:Y:S02]  /*21380*/  FMUL.FTZ R131, R131, R3 ;  /* 0x0000000383837220 */ /* 0x000fe40000410000 */
[-CC-:B----4-:R-:W-:Y:S02]  /*21390*/  FFMA.FTZ R185, R178, R169.reuse, -R168.reuse ;  /* 0x000000a9b2b97223 */ /* 0x190fe400000108a8 */
[-CC-:B------:R-:W-:Y:S01]  /*213a0*/  FFMA.FTZ R178, R179, R169.reuse, -R168.reuse ;  /* 0x000000a9b3b27223 */ /* 0x180fe200000108a8 */
[----:B---3--:R-:W-:Y:S01]  /*213b0*/  HMMA.16816.F32.BF16 R124, R4, R8, R124 ;  /* 0x00000008047c723c */ /* 0x008fe2000004187c */
[----:B------:R-:W-:-:S02]  /*213c0*/  FFMA.FTZ R179, R27, R169, -R168 ;  /* 0x000000a91bb37223 */ /* 0x000fc400000108a8 */
[----:B------:R-:W3:Y:S01]  /*213d0*/  MUFU.EX2 R185, R185 ;  /* 0x000000b900b97308 */ /* 0x000ee20000000800 */
[----:B------:R-:W-:Y:S01]  /*213e0*/  LDSM.16.MT88.4 R24, [R219+0x11800] ;  /* 0x01180000db18783b */ /* 0x000fe20000004200 */
[----:B------:R-:W-:Y:S01]  /*213f0*/  FFMA.FTZ R32, R249, R164, R32 ;  /* 0x000000a4f9207223 */ /* 0x000fe20000010020 */
[----:B------:R-:W-:Y:S01]  /*21400*/  MOV R164, R34 ;  /* 0x0000002200a47202 */ /* 0x000fe20000000f00 */
[----:B------:R-:W-:Y:S01]  /*21410*/  FFMA.FTZ R3, R248, R3, R28 ;  /* 0x00000003f8037223 */ /* 0x000fe2000001001c */
[----:B------:R-:W-:Y:S01]  /*21420*/  HMMA.16816.F32.BF16 R128, R4, R10, R128 ;  /* 0x0000000a0480723c */ /* 0x000fe20000041880 */
[----:B------:R-:W4:Y:S01]  /*21430*/  LDSM.16.MT88.4 R8, [R216+0x10800] ;  /* 0x01080000d808783b */ /* 0x000f220000004200 */
[----:B------:R-:W-:Y:S01]  /*21440*/  FADD.FTZ R31, R31, R32 ;  /* 0x000000201f1f7221 */ /* 0x000fe20000010000 */
[----:B------:R-:W-:Y:S01]  /*21450*/  MUFU.EX2 R178, R178 ;  /* 0x000000b200b27308 */ /* 0x000fe20000000800 */
[----:B------:R-:W-:Y:S01]  /*21460*/  FADD.FTZ R2, R2, R3 ;  /* 0x0000000302027221 */ /* 0x000fe20000010000 */
[----:B------:R-:W-:Y:S01]  /*21470*/  MOV R3, R33 ;  /* 0x0000002100037202 */ /* 0x000fe20000000f00 */
[----:B------:R-:W-:Y:S01]  /*21480*/  FADD.FTZ R31, R30, R31 ;  /* 0x0000001f1e1f7221 */ /* 0x000fe20000010000 */
[----:B------:R-:W-:Y:S01]  /*21490*/  F2FP.BF16.PACK_AB R4, R171, R170 ;  /* 0x000000aaab04723e */ /* 0x000fe200000010ff */
[----:B------:R-:W-:Y:S01]  /*214a0*/  FADD.FTZ R2, R0, R2 ;  /* 0x0000000200027221 */ /* 0x000fe20000010000 */
[----:B-----5:R-:W-:Y:S01]  /*214b0*/  F2FP.BF16.PACK_AB R5, R176, R174 ;  /* 0x000000aeb005723e */ /* 0x020fe200000010ff */
[----:B------:R-:W-:Y:S01]  /*214c0*/  FADD.FTZ R29, R29, R31 ;  /* 0x0000001f1d1d7221 */ /* 0x000fe20000010000 */
[----:B------:R-:W-:Y:S01]  /*214d0*/  F2FP.BF16.PACK_AB R6, R173, R172 ;  /* 0x000000acad06723e */ /* 0x000fe200000010ff */
[----:B------:R-:W5:Y:S01]  /*214e0*/  MUFU.EX2 R179, R179 ;  /* 0x000000b300b37308 */ /* 0x000f620000000800 */
[----:B------:R-:W-:Y:S01]  /*214f0*/  F2FP.BF16.PACK_AB R7, R177, R175 ;  /* 0x000000afb107723e */ /* 0x000fe200000010ff */
[----:B------:R-:W-:-:S02]  /*21500*/  FADD.FTZ R35, R35, R2 ;  /* 0x0000000223237221 */ /* 0x000fc40000010000 */
[----:B------:R-:W-:Y:S02]  /*21510*/  FADD.FTZ R29, R170, R29 ;  /* 0x0000001daa1d7221 */ /* 0x000fe40000010000 */
[----:B------:R-:W-:Y:S02]  /*21520*/  FADD.FTZ R35, R174, R35 ;  /* 0x00000023ae237221 */ /* 0x000fe40000010000 */
[C---:B--2---:R-:W-:Y:S01]  /*21530*/  HMMA.16816.F32.BF16 R160, R4.reuse, R16, R160 ;  /* 0x0000001004a0723c */ /* 0x044fe200000418a0 */
[----:B------:R-:W-:Y:S02]  /*21540*/  FADD.FTZ R171, R171, R29 ;  /* 0x0000001dabab7221 */ /* 0x000fe40000010000 */
[----:B------:R-:W-:Y:S02]  /*21550*/  FADD.FTZ R176, R176, R35 ;  /* 0x00000023b0b07221 */ /* 0x000fe40000010000 */
[----:B------:R-:W-:Y:S02]  /*21560*/  FADD.FTZ R171, R172, R171 ;  /* 0x000000abacab7221 */ /* 0x000fe40000010000 */
[----:B------:R-:W-:Y:S01]  /*21570*/  FADD.FTZ R176, R175, R176 ;  /* 0x000000b0afb07221 */ /* 0x000fe20000010000 */
[----:B------:R-:W-:Y:S01]  /*21580*/  HMMA.16816.F32.BF16 R156, R4, R18, R156 ;  /* 0x00000012049c723c */ /* 0x000fe2000004189c */
[----:B------:R-:W2:Y:S01]  /*21590*/  LDSM.16.MT88.4 R16, [R215+0x10800] ;  /* 0x01080000d710783b */ /* 0x000ea20000004200 */
[----:B------:R-:W-:-:S02]  /*215a0*/  FADD.FTZ R173, R173, R171 ;  /* 0x000000abadad7221 */ /* 0x000fc40000010000 */
[----:B------:R-:W-:Y:S02]  /*215b0*/  FADD.FTZ R177, R177, R176 ;  /* 0x000000b0b1b17221 */ /* 0x000fe40000010000 */
[----:B------:R-:W-:Y:S02]  /*215c0*/  FADD.FTZ R173, R183, R173 ;  /* 0x000000adb7ad7221 */ /* 0x000fe40000010000 */
[----:B-1----:R-:W-:Y:S01]  /*215d0*/  HMMA.16816.F32.BF16 R152, R4, R12, R152 ;  /* 0x0000000c0498723c */ /* 0x002fe20000041898 */
[----:B------:R-:W-:-:S07]  /*215e0*/  FADD.FTZ R177, R180, R177 ;  /* 0x000000b1b4b17221 */ /* 0x000fce0000010000 */
        /* <DEDUP_REMOVED lines=42> */
[----:B------:R-:W-:Y:S01]  /*21890*/  HMMA.16816.F32.BF16 R128, R4, R18, R128 ;  /* 0x000000120480723c */ /* 0x000fe20000041880 */
[----:B------:R-:W2:Y:S06]  /*218a0*/  LDSM.16.MT88.4 R16, [R216+0x11000] ;  /* 0x01100000d810783b */ /* 0x000eac0000004200 */
[C---:B------:R-:W-:Y:S01]  /*218b0*/  F2FP.BF16.PACK_AB R4, R184.reuse, R183 ;  /* 0x000000b7b804723e */ /* 0x040fe200000010ff */
[----:B------:R-:W-:Y:S01]  /*218c0*/  FADD.FTZ R184, R184, R173 ;  /* 0x000000adb8b87221 */ /* 0x000fe20000010000 */
[C---:B---3--:R-:W-:Y:S01]  /*218d0*/  F2FP.BF16.PACK_AB R5, R185.reuse, R180 ;  /* 0x000000b4b905723e */ /* 0x048fe200000010ff */
[----:B------:R-:W-:Y:S01]  /*218e0*/  FADD.FTZ R185, R185, R177 ;  /* 0x000000b1b9b97221 */ /* 0x000fe20000010000 */
[----:B------:R-:W-:Y:S01]  /*218f0*/  F2FP.BF16.PACK_AB R6, R181, R182 ;  /* 0x000000b6b506723e */ /* 0x000fe200000010ff */
[----:B------:R-:W-:Y:S01]  /*21900*/  FADD.FTZ R184, R182, R184 ;  /* 0x000000b8b6b87221 */ /* 0x000fe20000010000 */
[----:B-----5:R-:W-:Y:S01]  /*21910*/  F2FP.BF16.PACK_AB R7, R179, R178 ;  /* 0x000000b2b307723e */ /* 0x020fe200000010ff */
        /* <DEDUP_REMOVED lines=13> */
[----:B----4-:R-:W-:Y:S01]  /*219f0*/  HMMA.16816.F32.BF16 R152, R4, R8, R152 ;  /* 0x000000080498723c */ /* 0x010fe20000041898 */
[----:B------:R-:W-:-:S07]  /*21a00*/  FADD.FTZ R248, R165, R179 ;  /* 0x000000b3a5f87221 */ /* 0x000fce0000010000 */
[C---:B--2---:R-:W-:Y:S08]  /*21a10*/  HMMA.16816.F32.BF16 R144, R4.reuse, R16, R144 ;  /* 0x000000100490723c */ /* 0x044ff00000041890 */
[C---:B------:R-:W-:Y:S01]  /*21a20*/  HMMA.16816.F32.BF16 R140, R4.reuse, R18, R140 ;  /* 0x00000012048c723c */ /* 0x040fe2000004188c */
[----:B------:R-:W2:Y:S07]  /*21a30*/  LDSM.16.MT88.4 R16, [R217+0x13000] ;  /* 0x01300000d910783b */ /* 0x000eae0000004200 */
        /* <DEDUP_REMOVED lines=37> */
[----:B------:R-:W-:Y:S07]  /*21c90*/  LDSM.16.MT88.4 R8, [R219+0x13800] ;  /* 0x01380000db08783b */ /* 0x000fee0000004200 */
[C---:B-1----:R-:W-:Y:S08]  /*21ca0*/  HMMA.16816.F32.BF16 R124, R4.reuse, R12, R124 ;  /* 0x0000000c047c723c */ /* 0x042ff0000004187c */
[----:B------:R-:W-:Y:S01]  /*21cb0*/  HMMA.16816.F32.BF16 R128, R4, R14, R128 ;  /* 0x0000000e0480723c */ /* 0x000fe20000041880 */
[----:B------:R-:W1:Y:S06]  /*21cc0*/  LDSM.16.MT88.4 R12, [R215+0x11800] ;  /* 0x01180000d70c783b */ /* 0x000e6c0000004200 */
[----:B------:R-:W-:-:S02]  /*21cd0*/  F2FP.BF16.PACK_AB R4, R187, R186 ;  /* 0x000000babb04723e */ /* 0x000fc400000010ff */
[----:B------:R-:W-:Y:S02]  /*21ce0*/  F2FP.BF16.PACK_AB R5, R193, R192 ;  /* 0x000000c0c105723e */ /* 0x000fe400000010ff */
[----:B------:R-:W-:Y:S02]  /*21cf0*/  F2FP.BF16.PACK_AB R6, R191, R190 ;  /* 0x000000bebf06723e */ /* 0x000fe400000010ff */
[----:B------:R-:W-:-:S07]  /*21d00*/  F2FP.BF16.PACK_AB R7, R165, R166 ;  /* 0x000000a6a507723e */ /* 0x000fce00000010ff */
[C---:B--2---:R-:W-:Y:S08]  /*21d10*/  HMMA.16816.F32.BF16 R144, R4.reuse, R16, R144 ;  /* 0x000000100490723c */ /* 0x044ff00000041890 */
[C---:B------:R-:W-:Y:S01]  /*21d20*/  HMMA.16816.F32.BF16 R140, R4.reuse, R18, R140 ;  /* 0x00000012048c723c */ /* 0x040fe2000004188c */
[----:B------:R-:W2:Y:S07]  /*21d30*/  LDSM.16.MT88.4 R16, [R215+0x13800] ;  /* 0x01380000d710783b */ /* 0x000eae0000004200 */
[C---:B------:R-:W-:Y:S08]  /*21d40*/  HMMA.16816.F32.BF16 R160, R4.reuse, R24, R160 ;  /* 0x0000001804a0723c */ /* 0x040ff000000418a0 */
        /* <DEDUP_REMOVED lines=8> */
[C---:B------:R-:W-:Y:S08]  /*21dd0*/  HMMA.16816.F32.BF16 R36, R4.reuse, R8, R36 ;  /* 0x000000080424723c */ /* 0x040ff00000041824 */
[C---:B------:R-:W-:Y:S01]  /*21de0*/  HMMA.16816.F32.BF16 R40, R4.reuse, R10, R40 ;  /* 0x0000000a0428723c */ /* 0x040fe20000041828 */
[----:B------:R-:W5:Y:S07]  /*21df0*/  LDSM.16.MT88.4 R8, [R217+0x15800] ;  /* 0x01580000d908783b */ /* 0x000f6e0000004200 */
        /* <DEDUP_REMOVED lines=12> */
[C---:B-----5:R-:W-:Y:S08]  /*21ec0*/  HMMA.16816.F32.BF16 R76, R4.reuse, R8, R76 ;  /* 0x00000008044c723c */ /* 0x060ff0000004184c */
[C---:B------:R-:W-:Y:S01]  /*21ed0*/  HMMA.16816.F32.BF16 R80, R4.reuse, R10, R80 ;  /* 0x0000000a0450723c */ /* 0x040fe20000041850 */
[----:B------:R-:W5:Y:S07]  /*21ee0*/  LDSM.16.MT88.4 R8, [R216+0x17800] ;  /* 0x01780000d808783b */ /* 0x000f6e0000004200 */
[C---:B--2---:R-:W-:Y:S08]  /*21ef0*/  HMMA.16816.F32.BF16 R100, R4.reuse, R16, R100 ;  /* 0x000000100464723c */ /* 0x044ff00000041864 */
[C---:B------:R-:W-:Y:S01]  /*21f00*/  HMMA.16816.F32.BF16 R104, R4.reuse, R18, R104 ;  /* 0x000000120468723c */ /* 0x040fe20000041868 */
[----:B------:R-:W2:Y:S07]  /*21f10*/  LDSM.16.MT88.4 R16, [R215+0x17800] ;  /* 0x01780000d710783b */ /* 0x000eae0000004200 */
[C---:B---3--:R-:W-:Y:S08]  /*21f20*/  HMMA.16816.F32.BF16 R84, R4.reuse, R24, R84 ;  /* 0x000000180454723c */ /* 0x048ff00000041854 */
[C---:B------:R-:W-:Y:S08]  /*21f30*/  HMMA.16816.F32.BF16 R88, R4.reuse, R26, R88 ;  /* 0x0000001a0458723c */ /* 0x040ff00000041858 */
[C---:B----4-:R-:W-:Y:S08]  /*21f40*/  HMMA.16816.F32.BF16 R92, R4.reuse, R20, R92 ;  /* 0x00000014045c723c */ /* 0x050ff0000004185c */
[C---:B------:R-:W-:Y:S08]  /*21f50*/  HMMA.16816.F32.BF16 R96, R4.reuse, R22, R96 ;  /* 0x000000160460723c */ /* 0x040ff00000041860 */
[C---:B-1----:R-:W-:Y:S08]  /*21f60*/  HMMA.16816.F32.BF16 R108, R4.reuse, R12, R108 ;  /* 0x0000000c046c723c */ /* 0x042ff0000004186c */
[C---:B------:R-:W-:Y:S08]  /*21f70*/  HMMA.16816.F32.BF16 R112, R4.reuse, R14, R112 ;  /* 0x0000000e0470723c */ /* 0x040ff00000041870 */
[C---:B-----5:R-:W-:Y:S08]  /*21f80*/  HMMA.16816.F32.BF16 R116, R4.reuse, R8, R116 ;  /* 0x000000080474723c */ /* 0x060ff00000041874 */
[C---:B------:R-:W-:Y:S08]  /*21f90*/  HMMA.16816.F32.BF16 R120, R4.reuse, R10, R120 ;  /* 0x0000000a0478723c */ /* 0x040ff00000041878 */
[C---:B--2---:R-:W-:Y:S08]  /*21fa0*/  HMMA.16816.F32.BF16 R124, R4.reuse, R16, R124 ;  /* 0x00000010047c723c */ /* 0x044ff0000004187c */
[----:B------:R-:W-:Y:S11]  /*21fb0*/  HMMA.16816.F32.BF16 R128, R4, R18, R128 ;  /* 0x000000120480723c */ /* 0x000ff60000041880 */
[----:B------:R-:W-:Y:S08]  /*21fc0*/  @!UPT UIADD3 URZ, URZ, URZ, URZ ;  /* 0x0000003f3f3ff290 */ /* 0x000ff0000fffe03f */
.L_x_2691:
[----:B------:R-:W-:Y:S05]  /*21fd0*/  @!P6 BRA `(.L_x_2700) ;  /* 0x000050000000e947 */ /* 0x000fea0003800000 */
[----:B------:R-:W-:Y:S02]  /*21fe0*/  MOV R0, R3 ;  /* 0x0000000300007202 */ /* 0x000fe40000000f00 */
[----:B------:R-:W-:-:S02]  /*21ff0*/  MOV R2, R164 ;  /* 0x000000a400027202 */ /* 0x000fc40000000f00 */
.L_x_2709:
[----:B------:R-:W-:Y:S01]  /*22000*/  ULDC.64 UR4, c[0x0][0x40] ;  /* 0x0000100000047ab9 */ /* 0x000fe20000000a00 */
[----:B------:R-:W-:Y:S04]  /*22010*/  DEPBAR.LE SB0, 0x0 ;  /* 0x000080000000791a */ /* 0x000fe80000000000 */
[----:B------:R-:W-:Y:S01]  /*22020*/  ISETP.NE.U32.AND P0, PT, R240, RZ, PT ;  /* 0x000000fff000720c */ /* 0x000fe20003f05070 */
[----:B------:R-:W-:Y:S01]  /*22030*/  UIADD3 UR4, UP0, UR4, 0x160, URZ ;  /* 0x0000016004047890 */ /* 0x000fe2000ff1e03f */
[----:B------:R-:W-:Y:S02]  /*22040*/  IADD3 R242, R242, -0x1, RZ ;  /* 0xfffffffff2f27810 */ /* 0x000fe40007ffe0ff */
        /* <DEDUP_REMOVED lines=8> */
[----:B------:R-:W-:Y:S01]  /*220d0*/  IMAD.SHL.U32 R3, R242, 0x40, RZ ;  /* 0x00000040f2037824 */ /* 0x000fe200078e00ff */
[----:B------:R-:W-:Y:S02]  /*220e0*/  ULDC.64 UR4, c[0x0][0x118] ;  /* 0x0000460000047ab9 */ /* 0x000fe40000000a00 */
[----:B------:R-:W2:Y:S02]  /*220f0*/  LD.E R10, [R164.64+0x170] ;  /* 0x00017004a40a7980 */ /* 0x000ea4000c101900 */
[C---:B------:R-:W-:Y:S02]  /*22100*/  IADD3 R11, R3.reuse, 0x40, RZ ;  /* 0x00000040030b7810 */ /* 0x040fe40007ffe0ff */
[----:B------:R-:W-:Y:S01]  /*22110*/  IABS R4, R3 ;  /* 0x0000000300047213 */ /* 0x000fe20000000000 */
[----:B------:R-:W3:Y:S01]  /*22120*/  LD.E.64 R14, [R164.64+0x28] ;  /* 0x00002804a40e7980 */ /* 0x000ee2000c101b00 */
[----:B------:R-:W-:Y:S02]  /*22130*/  IABS R6, R11 ;  /* 0x0000000b00067213 */ /* 0x000fe40000000000 */
[-C--:B--2---:R-:W-:Y:S02]  /*22140*/  IABS R7, R10.reuse ;  /* 0x0000000a00077213 */ /* 0x084fe40000000000 */
[-C--:B------:R-:W-:Y:S02]  /*22150*/  IABS R5, R10.reuse ;  /* 0x0000000a00057213 */ /* 0x080fe40000000000 */
[----:B------:R-:W1:Y:S01]  /*22160*/  I2F.RP R8, R7 ;  /* 0x0000000700087306 */ /* 0x000e620000209400 */
[-C--:B------:R-:W-:Y:S02]  /*22170*/  LOP3.LUT R3, R3, R10.reuse, RZ, 0x3c, !PT ;  /* 0x0000000a03037212 */ /* 0x080fe400078e3cff */
[----:B------:R-:W-:Y:S01]  /*22180*/  IMAD.MOV R5, RZ, RZ, -R5 ;  /* 0x000000ffff057224 */ /* 0x000fe200078e0a05 */
[-C--:B------:R-:W-:Y:S02]  /*22190*/  LOP3.LUT R11, R11, R10.reuse, RZ, 0x3c, !PT ;  /* 0x0000000a0b0b7212 */ /* 0x080fe400078e3cff */
[----:B------:R-:W-:Y:S02]  /*221a0*/  ISETP.GE.AND P0, PT, R3, RZ, PT ;  /* 0x000000ff0300720c */ /* 0x000fe40003f06270 */
[----:B------:R-:W-:Y:S02]  /*221b0*/  ISETP.GE.AND P2, PT, R11, RZ, PT ;  /* 0x000000ff0b00720c */ /* 0x000fe40003f46270 */
[----:B------:R-:W-:Y:S01]  /*221c0*/  LOP3.LUT R3, RZ, R10, RZ, 0x33, !PT ;  /* 0x0000000aff037212 */ /* 0x000fe200078e33ff */
[----:B-1----:R-:W1:Y:S02]  /*221d0*/  MUFU.RCP R8, R8 ;  /* 0x0000000800087308 */ /* 0x002e640000001000 */
[----:B-1----:R-:W-:Y:S08]  /*221e0*/  IADD3 R8, R8, 0xffffffe, RZ ;  /* 0x0ffffffe08087810 */ /* 0x002ff00007ffe0ff */
[----:B------:R-:W1:Y:S02]  /*221f0*/  F2I.FTZ.U32.TRUNC.NTZ R9, R8 ;  /* 0x0000000800097305 */ /* 0x000e64000021f000 */
[--C-:B-1----:R-:W-:Y:S02]  /*22200*/  IMAD.MOV R12, RZ, RZ, -R9.reuse ;  /* 0x000000ffff0c7224 */ /* 0x102fe400078e0a09 */
[----:B------:R-:W-:Y:S02]  /*22210*/  IMAD.MOV.U32 R8, RZ, RZ, RZ ;  /* 0x000000ffff087224 */ /* 0x000fe400078e00ff */
        /* <DEDUP_REMOVED lines=15> */
[----:B------:R-:W-:Y:S09]  /*22310*/  ISETP.NE.AND P1, PT, R10, RZ, PT ;  /* 0x000000ff0a00720c */ /* 0x000ff20003f25270 */
[----:B------:R-:W-:Y:S02]  /*22320*/  @P4 IADD3 R8, R8, 0x1, RZ ;  /* 0x0000000108084810 */ /* 0x000fe40007ffe0ff */
[----:B------:R-:W-:Y:S03]  /*22330*/  @P5 IADD3 R9, R9, 0x1, RZ ;  /* 0x0000000109095810 */ /* 0x000fe60007ffe0ff */
[----:B------:R-:W-:Y:S02]  /*22340*/  @!P0 IMAD.MOV R8, RZ, RZ, -R8 ;  /* 0x000000ffff088224 */ /* 0x000fe400078e0a08 */
[----:B------:R-:W-:Y:S03]  /*22350*/  @!P2 IMAD.MOV R9, RZ, RZ, -R9 ;  /* 0x000000ffff09a224 */ /* 0x000fe600078e0a09 */
[C---:B------:R-:W-:Y:S02]  /*22360*/  SEL R8, R3.reuse, R8, !P1 ;  /* 0x0000000803087207 */ /* 0x040fe40004800000 */
[----:B------:R-:W-:Y:S02]  /*22370*/  SEL R9, R3, R9, !P1 ;  /* 0x0000000903097207 */ /* 0x000fe40004800000 */
[CC--:B------:R-:W-:Y:S02]  /*22380*/  LEA R6, P1, R8.reuse, R240.reuse, 0x2 ;  /* 0x000000f008067211 */ /* 0x0c0fe400078210ff */
[C---:B------:R-:W-:Y:S02]  /*22390*/  LEA R4, P0, R9.reuse, R240, 0x2 ;  /* 0x000000f009047211 */ /* 0x040fe400078010ff */
[-C--:B------:R-:W-:Y:S01]  /*223a0*/  LEA.HI.X.SX32 R7, R8, R241.reuse, 0x2, P1 ;  /* 0x000000f108077211 */ /* 0x080fe200008f16ff */
[C---:B------:R-:W-:Y:S01]  /*223b0*/  IMAD.IADD R8, R9.reuse, 0x1, -R8 ;  /* 0x0000000109087824 */ /* 0x040fe200078e0a08 */
[----:B------:R-:W-:Y:S03]  /*223c0*/  LEA.HI.X.SX32 R5, R9, R241, 0x2, P0 ;  /* 0x000000f109057211 */ /* 0x000fe600000f16ff */
[----:B------:R-:W-:Y:S01]  /*223d0*/  IMAD R10, R10, R8, -0x40 ;  /* 0xffffffc00a0a7424 */ /* 0x000fe200078e0208 */
[----:B------:R1:W4:Y:S04]  /*223e0*/  LD.E R3, [R6.64] ;  /* 0x0000000406037980 */ /* 0x000328000c101900 */
[----:B------:R2:W4:Y:S01]  /*223f0*/  LD.E R4, [R4.64] ;  /* 0x0000000404047980 */ /* 0x000522000c101900 */
[----:B-1----:R-:W-:Y:S01]  /*22400*/  SHF.R.S32.HI R6, RZ, 0x1f, R10 ;  /* 0x0000001fff067819 */ /* 0x002fe2000001140a */
        /* <DEDUP_REMOVED lines=8> */
[----:B------:R-:W-:Y:S02]  /*22490*/  IMAD R4, R14, R5, R4 ;  /* 0x000000050e047224 */ /* 0x000fe400078e0204 */
[----:B------:R-:W-:Y:S02]  /*224a0*/  IMAD.MOV.U32 R7, RZ, RZ, R10 ;  /* 0x000000ffff077224 */ /* 0x000fe400078e000a */
[----:B------:R-:W-:Y:S01]  /*224b0*/  IMAD.IADD R3, R11, 0x1, R4 ;  /* 0x000000010b037824 */ /* 0x000fe200078e0204 */
[----:B------:R-:W-:-:S05]  /*224c0*/  BRA `(.L_x_2703) ;  /* 0x0000004000007947 */ /* 0x000fca0003800000 */
.L_x_2702:
[----:B------:R-:W-:Y:S02]  /*224d0*/  ULDC.64 UR4, c[0x0][0x118] ;  /* 0x0000460000047ab9 */ /* 0x000fe40000000a00 */
[----:B------:R-:W2:Y:S02]  /*224e0*/  LD.E R7, [R164.64+0x40] ;  /* 0x00004004a4077980 */ /* 0x000ea4000c101900 */
[----:B--2---:R-:W-:Y:S04]  /*224f0*/  LEA R7, -R7, RZ, 0x6 ;  /* 0x000000ff07077211 */ /* 0x004fe800078e31ff */
[----:B------:R-:W-:Y:S02]  /*22500*/  SHF.R.S32.HI R3, RZ, 0x1f, R7 ;  /* 0x0000001fff037819 */ /* 0x000fe40000011407 */
.L_x_2703:
[----:B------:R-:W-:Y:S05]  /*22510*/  BSYNC B0 ;  /* 0x0000000000007941 */ /* 0x000fea0003800000 */
.L_x_2701:
[----:B------:R-:W-:Y:S01]  /*22520*/  LOP3.LUT P6, RZ, R243, 0x1, RZ, 0xc0, !PT ;  /* 0x00000001f3ff7812 */ /* 0x000fe200078cc0ff */
[----:B------:R-:W-:Y:S01]  /*22530*/  ULDC.64 UR4, c[0x0][0x118] ;  /* 0x0000460000047ab9 */ /* 0x000fe20000000a00 */
[-C--:B------:R-:W-:Y:S01]  /*22540*/  LEA R250, P0, R7, R189.reuse, 0x1 ;  /* 0x000000bd07fa7211 */ /* 0x080fe200078008ff */
[----:B------:R-:W-:Y:S01]  /*22550*/  BSSY B1, `(.L_x_2704) ;  /* 0x0000209000017945 */ /* 0x000fe20003800000 */
[----:B------:R-:W-:Y:S02]  /*22560*/  LOP3.LUT P5, RZ, R243, 0x2, RZ, 0xc0, !PT ;  /* 0x00000002f3ff7812 */ /* 0x000fe400078ac0ff */
[----:B------:R-:W-:Y:S02]  /*22570*/  LEA.HI.X R251, R7, R188, R3, 0x1, P0 ;  /* 0x000000bc07fb7211 */ /* 0x000fe400000f0c03 */
[C---:B------:R-:W-:Y:S02]  /*22580*/  LOP3.LUT P4, RZ, R243.reuse, 0x4, RZ, 0xc0, !PT ;  /* 0x00000004f3ff7812 */ /* 0x040fe4000788c0ff */
[----:B------:R-:W-:Y:S02]  /*22590*/  LOP3.LUT P3, RZ, R243, 0x8, RZ, 0xc0, !PT ;  /* 0x00000008f3ff7812 */ /* 0x000fe4000786c0ff */
[-C--:B------:R-:W-:Y:S01]  /*225a0*/  IADD3 R6, P1, R7, R226.reuse, RZ ;  /* 0x000000e207067210 */ /* 0x080fe20007f3e0ff */
[----:B------:R-:W-:Y:S01]  /*225b0*/  @!PT LDS RZ, [RZ] ;  /* 0x00000000fffff984 */ /* 0x000fe20000000800 */
[----:B------:R-:W-:Y:S01]  /*225c0*/  @!PT LDS RZ, [RZ] ;  /* 0x00000000fffff984 */ /* 0x000fe20000000800 */
[----:B------:R-:W-:Y:S01]  /*225d0*/  @!PT LDS RZ, [RZ] ;  /* 0x00000000fffff984 */ /* 0x000fe20000000800 */
[----:B------:R1:W-:Y:S03]  /*225e0*/  @P6 LDGSTS.E.BYPASS.LTC128B.128 [R239+0x10000], [R250.64] ;  /* 0x10000000faef6fae */ /* 0x0003e6000b901d44 */
[C---:B------:R-:W-:Y:S01]  /*225f0*/  IADD3 R4, P2, R6.reuse, R226, RZ ;  /* 0x000000e206047210 */ /* 0x040fe20007f5e0ff */
[----:B------:R-:W-:Y:S01]  /*22600*/  @!P6 STS.128 [R239+0x10000], RZ ;  /* 0x010000ffef00e388 */ /* 0x000fe20000000c00 */
[--C-:B------:R-:W-:Y:S01]  /*22610*/  IMAD.X R5, R3, 0x1, R227.reuse, P1 ;  /* 0x0000000103057824 */ /* 0x100fe200008e06e3 */
[CC--:B------:R-:W-:Y:S02]  /*22620*/  @P6 LEA R16, P1, R6.reuse, R189.reuse, 0x1 ;  /* 0x000000bd06106211 */ /* 0x0c0fe400078208ff */
[----:B------:R-:W-:Y:S01]  /*22630*/  @!PT LDS RZ, [RZ] ;  /* 0x00000000fffff984 */ /* 0x000fe20000000800 */
[----:B------:R-:W-:Y:S01]  /*22640*/  @!PT LDS RZ, [RZ] ;  /* 0x00000000fffff984 */ /* 0x000fe20000000800 */
[----:B------:R-:W-:Y:S01]  /*22650*/  @!PT LDS RZ, [RZ] ;  /* 0x00000000fffff984 */ /* 0x000fe20000000800 */
[----:B------:R1:W-:Y:S01]  /*22660*/  @P5 LDGSTS.E.BYPASS.LTC128B.128 [R239+0x12000], [R250.64+0x80] ;  /* 0x12000080faef5fae */ /* 0x0003e2000b901d44 */
[CC--:B------:R-:W-:Y:S01]  /*22670*/  @P5 LEA R12, P0, R6.reuse, R189.reuse, 0x1 ;  /* 0x000000bd060c5211 */ /* 0x0c0fe200078008ff */
[----:B------:R-:W-:Y:S01]  /*22680*/  IMAD.X R3, R5, 0x1, R227, P2 ;  /* 0x0000000105037824 */ /* 0x000fe200010e06e3 */
[CCC-:B------:R-:W-:Y:S01]  /*22690*/  @P6 LEA.HI.X R17, R6.reuse, R188.reuse, R5.reuse, 0x1, P1 ;  /* 0x000000bc06116211 */ /* 0x1c0fe200008f0c05 */
[----:B------:R-:W-:Y:S01]  /*226a0*/  @!P5 STS.128 [R239+0x12000], RZ ;  /* 0x012000ffef00d388 */ /* 0x000fe20000000c00 */
        /* <DEDUP_REMOVED lines=8> */
[----:B------:R-:W-:Y:S01]  /*22730*/  @!P4 STS.128 [R239+0x14000], RZ ;  /* 0x014000ffef00c388 */ /* 0x000fe20000000c00 */
        /* <DEDUP_REMOVED lines=9> */
[CCC-:B------:R-:W-:Y:S02]  /*227d0*/  @P5 LEA.HI.X R21, R4.reuse, R188.reuse, R3.reuse, 0x1, P2 ;  /* 0x000000bc04155211 */ /* 0x1c0fe400010f0c03 */
[CC--:B------:R-:W-:Y:S01]  /*227e0*/  @P4 LEA R18, P1, R4.reuse, R189.reuse, 0x1 ;  /* 0x000000bd04124211 */ /* 0x0c0fe200078208ff */
[----:B------:R-:W-:Y:S01]  /*227f0*/  @!PT LDS RZ, [RZ] ;  /* 0x00000000fffff984 */ /* 0x000fe20000000800 */
[----:B------:R-:W-:Y:S01]  /*22800*/  @!PT LDS RZ, [RZ] ;  /* 0x00000000fffff984 */ /* 0x000fe20000000800 */
[----:B------:R-:W-:Y:S01]  /*22810*/  @!PT LDS RZ, [RZ] ;  /* 0x00000000fffff984 */ /* 0x000fe20000000800 */
[----:B------:R2:W-:Y:S01]  /*22820*/  @P6 LDGSTS.E.BYPASS.LTC128B.128 [R239+0x10800], [R16.64] ;  /* 0x1080000010ef6fae */ /* 0x0005e2000b901d44 */
[CC--:B------:R-:W-:Y:S02]  /*22830*/  @P3 LEA R6, P0, R4.reuse, R189.reuse, 0x1 ;  /* 0x000000bd04063211 */ /* 0x0c0fe400078008ff */
[C-C-:B------:R-:W-:Y:S01]  /*22840*/  @P4 LEA.HI.X R19, R4.reuse, R188, R3.reuse, 0x1, P1 ;  /* 0x000000bc04134211 */ /* 0x140fe200008f0c03 */
[----:B------:R-:W-:Y:S01]  /*22850*/  @!P6 STS.128 [R239+0x10800], RZ ;  /* 0x010800ffef00e388 */ /* 0x000fe20000000c00 */
[C---:B------:R-:W-:Y:S02]  /*22860*/  IADD3 R5, P2, R4.reuse, R226, RZ ;  /* 0x000000e204057210 */ /* 0x040fe40007f5e0ff */
[-C--:B------:R-:W-:Y:S01]  /*22870*/  @P3 LEA.HI.X R7, R4, R188.reuse, R3, 0x1, P0 ;  /* 0x000000bc04073211 */ /* 0x080fe200000f0c03 */
[----:B------:R-:W-:Y:S01]  /*22880*/  @!PT LDS RZ, [RZ] ;  /* 0x00000000fffff984 */ /* 0x000fe20000000800 */
[----:B------:R-:W-:Y:S01]  /*22890*/  @!PT LDS RZ, [RZ] ;  /* 0x00000000fffff984 */ /* 0x000fe20000000800 */
[----:B------:R-:W-:Y:S01]  /*228a0*/  @!PT LDS RZ, [RZ] ;  /* 0x00000000fffff984 */ /* 0x000fe20000000800 */
[----:B------:R3:W-:Y:S01]  /*228b0*/  @P5 LDGSTS.E.BYPASS.LTC128B.128 [R239+0x12800], [R12.64+0x80] ;  /* 0x128000800cef5fae */ /* 0x0007e2000b901d44 */
[-C--:B------:R-:W-:Y:S01]  /*228c0*/  @P6 LEA R26, P0, R5, R189.reuse, 0x1 ;  /* 0x000000bd051a6211 */ /* 0x080fe200078008ff */
[----:B------:R-:W-:Y:S01]  /*228d0*/  IMAD.X R3, R3, 0x1, R227, P2 ;  /* 0x0000000103037824 */ /* 0x000fe200010e06e3 */
[CC--:B------:R-:W-:Y:S01]  /*228e0*/  @P5 LEA R24, P2, R5.reuse, R189.reuse, 0x1 ;  /* 0x000000bd05185211 */ /* 0x0c0fe200078408ff */
[----:B------:R-:W-:Y:S01]  /*228f0*/  @!P5 STS.128 [R239+0x12800], RZ ;  /* 0x012800ffef00d388 */ /* 0x000fe20000000c00 */
[CC--:B------:R-:W-:Y:S02]  /*22900*/  @P4 LEA R22, P1, R5.reuse, R189.reuse, 0x1 ;  /* 0x000000bd05164211 */ /* 0x0c0fe400078208ff */
[CCC-:B------:R-:W-:Y:S01]  /*22910*/  @P6 LEA.HI.X R27, R5.reuse, R188.reuse, R3.reuse, 0x1, P0 ;  /* 0x000000bc051b6211 */ /* 0x1c0fe200000f0c03 */
[----:B------:R-:W-:Y:S01]  /*22920*/  @!PT LDS RZ, [RZ] ;  /* 0x00000000fffff984 */ /* 0x000fe20000000800 */
[----:B------:R-:W-:Y:S01]  /*22930*/  @!PT LDS RZ, [RZ] ;  /* 0x00000000fffff984 */ /* 0x000fe20000000800 */
[----:B------:R-:W-:Y:S01]  /*22940*/  @!PT LDS RZ, [RZ] ;  /* 0x00000000fffff984 */ /* 0x000fe20000000800 */
[----:B------:R4:W-:Y:S01]  /*22950*/  @P4 LDGSTS.E.BYPASS.LTC128B.128 [R239+0x14800], [R10.64+0x100] ;  /* 0x148001000aef4fae */ /* 0x0009e2000b901d44 */
[CCC-:B------:R-:W-:Y:S02]  /*22960*/  @P5 LEA.HI.X R25, R5.reuse, R188.reuse, R3.reuse, 0x1, P2 ;  /* 0x000000bc05195211 */ /* 0x1c0fe400010f0c03 */
[CCC-:B------:R-:W-:Y:S01]  /*22970*/  @P4 LEA.HI.X R23, R5.reuse, R188.reuse, R3.reuse, 0x1, P1 ;  /* 0x000000bc05174211 */ /* 0x1c0fe200008f0c03 */
[----:B------:R-:W-:Y:S01]  /*22980*/  @!P4 STS.128 [R239+0x14800], RZ ;  /* 0x014800ffef00c388 */ /* 0x000fe20000000c00 */
[C---:B------:R-:W-:Y:S03]  /*22990*/  @P3 LEA R4, P0, R5.reuse, R189, 0x1 ;  /* 0x000000bd05043211 */ /* 0x040fe600078008ff */
[----:B------:R-:W-:Y:S01]  /*229a0*/  @!PT LDS RZ, [RZ] ;  /* 0x00000000fffff984 */ /* 0x000fe20000000800 */
[----:B------:R-:W-:Y:S01]  /*229b0*/  @!PT LDS RZ, [RZ] ;  /* 0x00000000fffff984 */ /* 0x000fe20000000800 */
[----:B------:R-:W-:Y:S01]  /*229c0*/  @!PT LDS RZ, [RZ] ;  /* 0x00000000fffff984 */ /* 0x000fe20000000800 */
[----:B------:R4:W-:Y:S01]  /*229d0*/  @P3 LDGSTS.E.BYPASS.LTC128B.128 [R239+0x16800], [R8.64+0x180] ;  /* 0x1680018008ef3fae */ /* 0x0009e2000b901d44 */
[----:B------:R-:W-:Y:S02]  /*229e0*/  @P3 LEA.HI.X R5, R5, R188, R3, 0x1, P0 ;  /* 0x000000bc05053211 */ /* 0x000fe400000f0c03 */
[----:B------:R-:W-:Y:S01]  /*229f0*/  ISETP.GT.AND P0, PT, R242, R230, PT ;  /* 0x000000e6f200720c */ /* 0x000fe20003f04270 */
        /* <DEDUP_REMOVED lines=55> */
[C---:B------:R-:W-:Y:S08]  /*22d70*/  HMMA.16816.F32.BF16 R8, R32.reuse, R10, RZ ;  /* 0x0000000a2008723c */ /* 0x040ff000000418ff */
        /* <DEDUP_REMOVED lines=9> */
[----:B------:R-:W2:Y:S07]  /*22e10*/  LDSM.16.M88.4 R176, [R218+0x9000] ;  /* 0x00900000dab0783b */ /* 0x000eae0000000200 */
[C---:B------:R-:W-:Y:S08]  /*22e20*/  HMMA.16816.F32.BF16 R12, R172.reuse, R180, R12 ;  /* 0x000000b4ac0c723c */ /* 0x040ff0000004180c */
[C---:B------:R-:W-:Y:S01]  /*22e30*/  HMMA.16816.F32.BF16 R16, R172.reuse, R182, R16 ;  /* 0x000000b6ac10723c */ /* 0x040fe20000041810 */
[----:B------:R-:W4:Y:S07]  /*22e40*/  LDSM.16.M88.4 R180, [R218+0x9800] ;  /* 0x00980000dab4783b */ /* 0x000f2e0000000200 */
[C---:B------:R-:W-:Y:S08]  /*22e50*/  HMMA.16816.F32.BF16 R20, R172.reuse, R184, R20 ;  /* 0x000000b8ac14723c */ /* 0x040ff00000041814 */
[C---:B------:R-:W-:Y:S01]  /*22e60*/  HMMA.16816.F32.BF16 R24, R172.reuse, R186, R24 ;  /* 0x000000baac18723c */ /* 0x040fe20000041818 */
[----:B------:R-:W-:Y:S07]  /*22e70*/  LDSM.16.M88.4 R184, [R211] ;  /* 0x00000000d3b8783b */ /* 0x000fee0000000200 */
[C---:B------:R-:W-:Y:S08]  /*22e80*/  HMMA.16816.F32.BF16 R28, R172.reuse, R188, R28 ;  /* 0x000000bcac1c723c */ /* 0x040ff0000004181c */
[----:B------:R-:W-:Y:S01]  /*22e90*/  HMMA.16816.F32.BF16 R32, R172, R190, R32 ;  /* 0x000000beac20723c */ /* 0x000fe20000041820 */
[----:B------:R-:W5:Y:S04]  /*22ea0*/  LDSM.16.M88.4 R172, [R220] ;  /* 0x00000000dcac783b */ /* 0x000f680000000200 */
[----:B------:R-:W4:Y:S03]  /*22eb0*/  LDSM.16.M88.4 R188, [R211+0x800] ;  /* 0x00080000d3bc783b */ /* 0x000f260000000200 */
        /* <DEDUP_REMOVED lines=11> */
[----:B------:R-:W2:Y:S04]  /*22f70*/  LDSM.16.M88.4 R180, [R224+0xa000] ;  /* 0x00a00000e0b4783b */ /* 0x000ea80000000200 */
[----:B------:R-:W4:Y:S03]  /*22f80*/  LDSM.16.M88.4 R192, [R224+0xa800] ;  /* 0x00a80000e0c0783b */ /* 0x000f260000000200 */
[C---:B-----5:R-:W-:Y:S08]  /*22f90*/  HMMA.16816.F32.BF16 R4, R172.reuse, R184, R4 ;  /* 0x000000b8ac04723c */ /* 0x060ff00000041804 */
[C---:B------:R-:W-:Y:S01]  /*22fa0*/  HMMA.16816.F32.BF16 R8, R172.reuse, R186, R8 ;  /* 0x000000baac08723c */ /* 0x040fe20000041808 */
[----:B------:R-:W5:Y:S07]  /*22fb0*/  LDSM.16.M88.4 R184, [R224+0xb000] ;  /* 0x00b00000e0b8783b */ /* 0x000f6e0000000200 */
[C---:B------:R-:W-:Y:S08]  /*22fc0*/  HMMA.16816.F32.BF16 R12, R172.reuse, R188, R12 ;  /* 0x000000bcac0c723c */ /* 0x040ff0000004180c */
[C---:B------:R-:W-:Y:S01]  /*22fd0*/  HMMA.16816.F32.BF16 R16, R172.reuse, R190, R16 ;  /* 0x000000beac10723c */ /* 0x040fe20000041810 */
[----:B------:R-:W-:Y:S07]  /*22fe0*/  LDSM.16.M88.4 R188, [R210] ;  /* 0x00000000d2bc783b */ /* 0x000fee0000000200 */
[C---:B---3--:R-:W-:Y:S08]  /*22ff0*/  HMMA.16816.F32.BF16 R20, R172.reuse, R196, R20 ;  /* 0x000000c4ac14723c */ /* 0x048ff00000041814 */
[C---:B------:R-:W-:Y:S01]  /*23000*/  HMMA.16816.F32.BF16 R24, R172.reuse, R198, R24 ;  /* 0x000000c6ac18723c */ /* 0x040fe20000041818 */
[----:B------:R-:W-:Y:S07]  /*23010*/  LDSM.16.M88.4 R196, [R209] ;  /* 0x00000000d1c4783b */ /* 0x000fee0000000200 */
[C---:B-1----:R-:W-:Y:S08]  /*23020*/  HMMA.16816.F32.BF16 R28, R172.reuse, R168, R28 ;  /* 0x000000a8ac1c723c */ /* 0x042ff0000004181c */
[----:B------:R-:W-:Y:S01]  /*23030*/  HMMA.16816.F32.BF16 R32, R172, R170, R32 ;  /* 0x000000aaac20723c */ /* 0x000fe20000041820 */
[----:B------:R-:W1:Y:S04]  /*23040*/  LDSM.16.M88.4 R168, [R224+0xb800] ;  /* 0x00b80000e0a8783b */ /* 0x000e680000000200 */
[----:B------:R-:W3:Y:S03]  /*23050*/  LDSM.16.M88.4 R172, [R223+0x2000] ;  /* 0x00200000dfac783b */ /* 0x000ee60000000200 */
[C---:B--2---:R-:W-:Y:S08]  /*23060*/  HMMA.16816.F32.BF16 R4, R176.reuse, R180, R4 ;  /* 0x000000b4b004723c */ /* 0x044ff00000041804 */
[C---:B------:R-:W-:Y:S01]  /*23070*/  HMMA.16816.F32.BF16 R8, R176.reuse, R182, R8 ;  /* 0x000000b6b008723c */ /* 0x040fe20000041808 */
[----:B------:R-:W2:Y:S07]  /*23080*/  LDSM.16.M88.4 R180, [R208] ;  /* 0x00000000d0b4783b */ /* 0x000eae0000000200 */
[C---:B----4-:R-:W-:Y:S08]  /*23090*/  HMMA.16816.F32.BF16 R12, R176.reuse, R192, R12 ;  /* 0x000000c0b00c723c */ /* 0x050ff0000004180c */
[C---:B------:R-:W-:Y:S01]  /*230a0*/  HMMA.16816.F32.BF16 R16, R176.reuse, R194, R16 ;  /* 0x000000c2b010723c */ /* 0x040fe20000041810 */
[----:B------:R-:W4:Y:S07]  /*230b0*/  LDSM.16.M88.4 R192, [R207] ;  /* 0x00000000cfc0783b */ /* 0x000f2e0000000200 */
[C---:B-----5:R-:W-:Y:S08]  /*230c0*/  HMMA.16816.F32.BF16 R20, R176.reuse, R184, R20 ;  /* 0x000000b8b014723c */ /* 0x060ff00000041814 */
[C---:B------:R-:W-:Y:S01]  /*230d0*/  HMMA.16816.F32.BF16 R24, R176.reuse, R186, R24 ;  /* 0x000000bab018723c */ /* 0x040fe20000041818 */
[----:B------:R-:W-:Y:S07]  /*230e0*/  LDSM.16.M88.4 R184, [R218+0xa800] ;  /* 0x00a80000dab8783b */ /* 0x000fee0000000200 */
[C---:B-1----:R-:W-:Y:S08]  /*230f0*/  HMMA.16816.F32.BF16 R28, R176.reuse, R168, R28 ;  /* 0x000000a8b01c723c */ /* 0x042ff0000004181c */
[----:B------:R-:W-:Y:S01]  /*23100*/  HMMA.16816.F32.BF16 R32, R176, R170, R32 ;  /* 0x000000aab020723c */ /* 0x000fe20000041820 */
[----:B------:R-:W-:Y:S04]  /*23110*/  LDSM.16.M88.4 R168, [R221+0x2000] ;  /* 0x00200000dda8783b */ /* 0x000fe80000000200 */
[----:B------:R-:W1:Y:S03]  /*23120*/  LDSM.16.M88.4 R176, [R218+0xa000] ;  /* 0x00a00000dab0783b */ /* 0x000e660000000200 */
[C---:B---3--:R-:W-:Y:S08]  /*23130*/  HMMA.16816.F32.BF16 R4, R172.reuse, R188, R4 ;  /* 0x000000bcac04723c */ /* 0x048ff00000041804 */
[C---:B------:R-:W-:Y:S01]  /*23140*/  HMMA.16816.F32.BF16 R8, R172.reuse, R190, R8 ;  /* 0x000000beac08723c */ /* 0x040fe20000041808 */
[----:B------:R-:W3:Y:S07]  /*23150*/  LDSM.16.M88.4 R188, [R218+0xb000] ;  /* 0x00b00000dabc783b */ /* 0x000eee0000000200 */
[C---:B------:R-:W-:Y:S08]  /*23160*/  HMMA.16816.F32.BF16 R12, R172.reuse, R196, R12 ;  /* 0x000000c4ac0c723c */ /* 0x040ff0000004180c */
[C---:B------:R-:W-:Y:S01]  /*23170*/  HMMA.16816.F32.BF16 R16, R172.reuse, R198, R16 ;  /* 0x000000c6ac10723c */ /* 0x040fe20000041810 */
[----:B------:R-:W5:Y:S07]  /*23180*/  LDSM.16.M88.4 R196, [R218+0xb800] ;  /* 0x00b80000dac4783b */ /* 0x000f6e0000000200 */
[C---:B--2---:R-:W-:Y:S08]  /*23190*/  HMMA.16816.F32.BF16 R20, R172.reuse, R180, R20 ;  /* 0x000000b4ac14723c */ /* 0x044ff00000041814 */
[C---:B------:R-:W-:Y:S01]  /*231a0*/  HMMA.16816.F32.BF16 R24, R172.reuse, R182, R24 ;  /* 0x000000b6ac18723c */ /* 0x040fe20000041818 */
[----:B------:R-:W-:Y:S07]  /*231b0*/  LDSM.16.M88.4 R180, [R211+0x2000] ;  /* 0x00200000d3b4783b */ /* 0x000fee0000000200 */
[C---:B----4-:R-:W-:Y:S08]  /*231c0*/  HMMA.16816.F32.BF16 R28, R172.reuse, R192, R28 ;  /* 0x000000c0ac1c723c */ /* 0x050ff0000004181c */
[----:B------:R-:W-:Y:S01]  /*231d0*/  HMMA.16816.F32.BF16 R32, R172, R194, R32 ;  /* 0x000000c2ac20723c */ /* 0x000fe20000041820 */
[----:B------:R-:W2:Y:S04]  /*231e0*/  LDSM.16.M88.4 R172, [R220+0x2000] ;  /* 0x00200000dcac783b */ /* 0x000ea80000000200 */
[----:B------:R-:W4:Y:S03]  /*231f0*/  LDSM.16.M88.4 R192, [R211+0x2800] ;  /* 0x00280000d3c0783b */ /* 0x000f260000000200 */
[C---:B-1----:R-:W-:Y:S08]  /*23200*/  HMMA.16816.F32.BF16 R4, R168.reuse, R176, R4 ;  /* 0x000000b0a804723c */ /* 0x042ff00000041804 */
[C---:B------:R-:W-:Y:S01]  /*23210*/  HMMA.16816.F32.BF16 R8, R168.reuse, R178, R8 ;  /* 0x000000b2a808723c */ /* 0x040fe20000041808 */
[----:B------:R-:W1:Y:S07]  /*23220*/  LDSM.16.M88.4 R176, [R211+0x3000] ;  /* 0x00300000d3b0783b */ /* 0x000e6e0000000200 */
[C---:B------:R-:W-:Y:S08]  /*23230*/  HMMA.16816.F32.BF16 R12, R168.reuse, R184, R12 ;  /* 0x000000b8a80c723c */ /* 0x040ff0000004180c */
[C---:B------:R-:W-:Y:S01]  /*23240*/  HMMA.16816.F32.BF16 R16, R168.reuse, R186, R16 ;  /* 0x000000baa810723c */ /* 0x040fe20000041810 */
[----:B------:R-:W-:Y:S07]  /*23250*/  LDSM.16.M88.4 R184, [R225+0x4000] ;  /* 0x00400000e1b8783b */ /* 0x000fee0000000200 */
[C---:B---3--:R-:W-:Y:S08]  /*23260*/  HMMA.16816.F32.BF16 R20, R168.reuse, R188, R20 ;  /* 0x000000bca814723c */ /* 0x048ff00000041814 */
[C---:B------:R-:W-:Y:S01]  /*23270*/  HMMA.16816.F32.BF16 R24, R168.reuse, R190, R24 ;  /* 0x000000bea818723c */ /* 0x040fe20000041818 */
[----:B------:R-:W-:Y:S07]  /*23280*/  LDSM.16.M88.4 R188, [R224+0xc000] ;  /* 0x00c00000e0bc783b */ /* 0x000fee0000000200 */
[C---:B-----5:R-:W-:Y:S08]  /*23290*/  HMMA.16816.F32.BF16 R28, R168.reuse, R196, R28 ;  /* 0x000000c4a81c723c */ /* 0x060ff0000004181c */
[----:B------:R-:W-:Y:S01]  /*232a0*/  HMMA.16816.F32.BF16 R32, R168, R198, R32 ;  /* 0x000000c6a820723c */ /* 0x000fe20000041820 */
[----:B------:R-:W3:Y:S04]  /*232b0*/  LDSM.16.M88.4 R168, [R211+0x3800] ;  /* 0x00380000d3a8783b */ /* 0x000ee80000000200 */
[----:B------:R-:W5:Y:S03]  /*232c0*/  LDSM.16.M88.4 R196, [R224+0xc800] ;  /* 0x00c80000e0c4783b */ /* 0x000f660000000200 */
[C---:B--2---:R-:W-:Y:S08]  /*232d0*/  HMMA.16816.F32.BF16 R4, R172.reuse, R180, R4 ;  /* 0x000000b4ac04723c */ /* 0x044ff00000041804 */
[C---:B------:R-:W-:Y:S01]  /*232e0*/  HMMA.16816.F32.BF16 R8, R172.reuse, R182, R8 ;  /* 0x000000b6ac08723c */ /* 0x040fe20000041808 */
[----:B------:R-:W2:Y:S07]  /*232f0*/  LDSM.16.M88.4 R180, [R224+0xd000] ;  /* 0x00d00000e0b4783b */ /* 0x000eae0000000200 */
[C---:B----4-:R-:W-:Y:S08]  /*23300*/  HMMA.16816.F32.BF16 R12, R172.reuse, R192, R12 ;  /* 0x000000c0ac0c723c */ /* 0x050ff0000004180c */
[C---:B------:R-:W-:Y:S01]  /*23310*/  HMMA.16816.F32.BF16 R16, R172.reuse, R194, R16 ;  /* 0x000000c2ac10723c */ /* 0x040fe20000041810 */
[----:B------:R-:W4:Y:S07]  /*23320*/  LDSM.16.M88.4 R192, [R224+0xd800] ;  /* 0x00d80000e0c0783b */ /* 0x000f2e0000000200 */
[C---:B-1----:R-:W-:Y:S08]  /*23330*/  HMMA.16816.F32.BF16 R20, R172.reuse, R176, R20 ;  /* 0x000000b0ac14723c */ /* 0x042ff00000041814 */
[C---:B------:R-:W-:Y:S01]  /*23340*/  HMMA.16816.F32.BF16 R24, R172.reuse, R178, R24 ;  /* 0x000000b2ac18723c */ /* 0x040fe20000041818 */
[----:B------:R-:W-:Y:S07]  /*23350*/  LDSM.16.M88.4 R176, [R205] ;  /* 0x00000000cdb0783b */ /* 0x000fee0000000200 */
[C---:B---3--:R-:W-:Y:S08]  /*23360*/  HMMA.16816.F32.BF16 R28, R172.reuse, R168, R28 ;  /* 0x000000a8ac1c723c */ /* 0x048ff0000004181c */
[----:B------:R-:W-:Y:S01]  /*23370*/  HMMA.16816.F32.BF16 R32, R172, R170, R32 ;  /* 0x000000aaac20723c */ /* 0x000fe20000041820 */
[----:B------:R-:W-:Y:S04]  /*23380*/  LDSM.16.M88.4 R168, [R223+0x4000] ;  /* 0x00400000dfa8783b */ /* 0x000fe80000000200 */
[----:B------:R-:W1:Y:S03]  /*23390*/  LDSM.16.M88.4 R172, [R206] ;  /* 0x00000000ceac783b */ /* 0x000e660000000200 */
[C---:B------:R-:W-:Y:S08]  /*233a0*/  HMMA.16816.F32.BF16 R4, R184.reuse, R188, R4 ;  /* 0x000000bcb804723c */ /* 0x040ff00000041804 */
[C---:B------:R-:W-:Y:S01]  /*233b0*/  HMMA.16816.F32.BF16 R8, R184.reuse, R190, R8 ;  /* 0x000000beb808723c */ /* 0x040fe20000041808 */
[----:B------:R-:W3:Y:S07]  /*233c0*/  LDSM.16.M88.4 R188, [R204] ;  /* 0x00000000ccbc783b */ /* 0x000eee0000000200 */
[C---:B-----5:R-:W-:Y:S08]  /*233d0*/  HMMA.16816.F32.BF16 R12, R184.reuse, R196, R12 ;  /* 0x000000c4b80c723c */ /* 0x060ff0000004180c */
[C---:B------:R-:W-:Y:S01]  /*233e0*/  HMMA.16816.F32.BF16 R16, R184.reuse, R198, R16 ;  /* 0x000000c6b810723c */ /* 0x040fe20000041810 */
[----:B------:R-:W5:Y:S07]  /*233f0*/  LDSM.16.M88.4 R196, [R203] ;  /* 0x00000000cbc4783b */ /* 0x000f6e0000000200 */
        /* <DEDUP_REMOVED lines=28> */
[----:B------:R-:W-:Y:S07]  /*235c0*/  LDSM.16.M88.4 R172, [R224+0xe000] ;  /* 0x00e00000e0ac783b */ /* 0x000fee0000000200 */
[C---:B---3--:R-:W-:Y:S08]  /*235d0*/  HMMA.16816.F32.BF16 R28, R180.reuse, R168, R28 ;  /* 0x000000a8b41c723c */ /* 0x048ff0000004181c */
[----:B------:R-:W-:Y:S01]  /*235e0*/  HMMA.16816.F32.BF16 R32, R180, R170, R32 ;  /* 0x000000aab420723c */ /* 0x000fe20000041820 */
[----:B------:R-:W1:Y:S04]  /*235f0*/  LDSM.16.M88.4 R168, [R225+0x6000] ;  /* 0x00600000e1a8783b */ /* 0x000e680000000200 */
[----:B------:R-:W3:Y:S03]  /*23600*/  LDSM.16.M88.4 R180, [R224+0xe800] ;  /* 0x00e80000e0b4783b */ /* 0x000ee60000000200 */
[C---:B------:R-:W-:Y:S08]  /*23610*/  HMMA.16816.F32.BF16 R4, R176.reuse, R188, R4 ;  /* 0x000000bcb004723c */ /* 0x040ff00000041804 */
[C---:B------:R-:W-:Y:S01]  /*23620*/  HMMA.16816.F32.BF16 R8, R176.reuse, R190, R8 ;  /* 0x000000beb008723c */ /* 0x040fe20000041808 */
[----:B------:R-:W1:Y:S07]  /*23630*/  LDSM.16.M88.4 R188, [R224+0xf000] ;  /* 0x00f00000e0bc783b */ /* 0x000e6e0000000200 */
[C---:B-----5:R-:W-:Y:S08]  /*23640*/  HMMA.16816.F32.BF16 R12, R176.reuse, R196, R12 ;  /* 0x000000c4b00c723c */ /* 0x060ff0000004180c */
[C---:B------:R-:W-:Y:S01]  /*23650*/  HMMA.16816.F32.BF16 R16, R176.reuse, R198, R16 ;  /* 0x000000c6b010723c */ /* 0x040fe20000041810 */
[----:B------:R-:W5:Y:S07]  /*23660*/  LDSM.16.M88.4 R196, [R224+0xf800] ;  /* 0x00f80000e0c4783b */ /* 0x000f6e0000000200 */
[C---:B--2---:R-:W-:Y:S08]  /*23670*/  HMMA.16816.F32.BF16 R20, R176.reuse, R184, R20 ;  /* 0x000000b8b014723c */ /* 0x044ff00000041814 */
[C---:B------:R-:W-:Y:S01]  /*23680*/  HMMA.16816.F32.BF16 R24, R176.reuse, R186, R24 ;  /* 0x000000bab018723c */ /* 0x040fe20000041818 */
[----:B------:R-:W-:Y:S07]  /*23690*/  LDSM.16.M88.4 R184, [R202] ;  /* 0x00000000cab8783b */ /* 0x000fee0000000200 */
[C---:B----4-:R-:W-:Y:S08]  /*236a0*/  HMMA.16816.F32.BF16 R28, R176.reuse, R192, R28 ;  /* 0x000000c0b01c723c */ /* 0x050ff0000004181c */
[----:B------:R-:W-:Y:S01]  /*236b0*/  HMMA.16816.F32.BF16 R32, R176, R194, R32 ;  /* 0x000000c2b020723c */ /* 0x000fe20000041820 */
[----:B------:R-:W2:Y:S04]  /*236c0*/  LDSM.16.M88.4 R176, [R223+0x6000] ;  /* 0x00600000dfb0783b */ /* 0x000ea80000000200 */
[----:B------:R-:W4:Y:S03]  /*236d0*/  LDSM.16.M88.4 R192, [R201] ;  /* 0x00000000c9c0783b */ /* 0x000f260000000200 */
[C---:B-1----:R-:W-:Y:S08]  /*236e0*/  HMMA.16816.F32.BF16 R4, R168.reuse, R172, R4 ;  /* 0x000000aca804723c */ /* 0x042ff00000041804 */
[C---:B------:R-:W-:Y:S01]  /*236f0*/  HMMA.16816.F32.BF16 R8, R168.reuse, R174, R8 ;  /* 0x000000aea808723c */ /* 0x040fe20000041808 */
[----:B------:R-:W1:Y:S07]  /*23700*/  LDSM.16.M88.4 R172, [R200] ;  /* 0x00000000c8ac783b */ /* 0x000e6e0000000200 */
[C---:B---3--:R-:W-:Y:S08]  /*23710*/  HMMA.16816.F32.BF16 R12, R168.reuse, R180, R12 ;  /* 0x000000b4a80c723c */ /* 0x048ff0000004180c */
[C---:B------:R-:W-:Y:S01]  /*23720*/  HMMA.16816.F32.BF16 R16, R168.reuse, R182, R16 ;  /* 0x000000b6a810723c */ /* 0x040fe20000041810 */
[----:B------:R-:W-:Y:S07]  /*23730*/  LDSM.16.M88.4 R180, [R221+0x6000] ;  /* 0x00600000ddb4783b */ /* 0x000fee0000000200 */
[C---:B------:R-:W-:Y:S08]  /*23740*/  HMMA.16816.F32.BF16 R20, R168.reuse, R188, R20 ;  /* 0x000000bca814723c */ /* 0x040ff00000041814 */
[C---:B------:R-:W-:Y:S01]  /*23750*/  HMMA.16816.F32.BF16 R24, R168.reuse, R190, R24 ;  /* 0x000000bea818723c */ /* 0x040fe20000041818 */
[----:B------:R-:W-:Y:S07]  /*23760*/  LDSM.16.M88.4 R188, [R218+0xe000] ;  /* 0x00e00000dabc783b */ /* 0x000fee0000000200 */
[C---:B-----5:R-:W-:Y:S08]  /*23770*/  HMMA.16816.F32.BF16 R28, R168.reuse, R196, R28 ;  /* 0x000000c4a81c723c */ /* 0x060ff0000004181c */
[----:B------:R-:W-:Y:S01]  /*23780*/  HMMA.16816.F32.BF16 R32, R168, R198, R32 ;  /* 0x000000c6a820723c */ /* 0x000fe20000041820 */
[----:B------:R-:W3:Y:S04]  /*23790*/  LDSM.16.M88.4 R168, [R167] ;  /* 0x00000000a7a8783b */ /* 0x000ee80000000200 */
        /* <DEDUP_REMOVED lines=19> */
[----:B------:R-:W5:Y:S01]  /*238d0*/  LDSM.16.M88.4 R196, [R211+0x7800] ;  /* 0x00780000d3c4783b */ /* 0x000f620000000200 */
[----:B------:R-:W-:Y:S04]  /*238e0*/  DEPBAR.LE SB0, 0x0 ;  /* 0x000080000000791a */ /* 0x000fe80000000000 */
[----:B------:R-:W-:Y:S02]  /*238f0*/  BAR.SYNC.DEFER_BLOCKING 0x0 ;  /* 0x0000000000007b1d */ /* 0x000fe40000010000 */
[C---:B--2---:R-:W-:Y:S08]  /*23900*/  HMMA.16816.F32.BF16 R20, R180.reuse, R184, R20 ;  /* 0x000000b8b414723c */ /* 0x044ff00000041814 */
[C---:B------:R-:W-:Y:S08]  /*23910*/  HMMA.16816.F32.BF16 R24, R180.reuse, R186, R24 ;  /* 0x000000bab418723c */ /* 0x040ff00000041818 */
[C---:B----4-:R-:W-:Y:S08]  /*23920*/  HMMA.16816.F32.BF16 R28, R180.reuse, R192, R28 ;  /* 0x000000c0b41c723c */ /* 0x050ff0000004181c */
[----:B------:R-:W-:Y:S08]  /*23930*/  HMMA.16816.F32.BF16 R32, R180, R194, R32 ;  /* 0x000000c2b420723c */ /* 0x000ff00000041820 */
[C---:B-1----:R-:W-:Y:S08]  /*23940*/  HMMA.16816.F32.BF16 R4, R168.reuse, R172, R4 ;  /* 0x000000aca804723c */ /* 0x042ff00000041804 */
[C---:B------:R-:W-:Y:S08]  /*23950*/  HMMA.16816.F32.BF16 R8, R168.reuse, R174, R8 ;  /* 0x000000aea808723c */ /* 0x040ff00000041808 */
[C---:B---3--:R-:W-:Y:S08]  /*23960*/  HMMA.16816.F32.BF16 R12, R168.reuse, R176, R12 ;  /* 0x000000b0a80c723c */ /* 0x048ff0000004180c */
[C---:B------:R-:W-:Y:S08]  /*23970*/  HMMA.16816.F32.BF16 R16, R168.reuse, R178, R16 ;  /* 0x000000b2a810723c */ /* 0x040ff00000041810 */
[C---:B------:R-:W-:Y:S07]  /*23980*/  HMMA.16816.F32.BF16 R20, R168.reuse, R188, R20 ;  /* 0x000000bca814723c */ /* 0x040fee0000041814 */
[----:B------:R-:W-:Y:S01]  /*23990*/  IMAD.MOV.U32 R189, RZ, RZ, R250 ;  /* 0x000000ffffbd7224 */ /* 0x000fe200078e00fa */
[C---:B------:R-:W-:Y:S04]  /*239a0*/  HMMA.16816.F32.BF16 R24, R168.reuse, R190, R24 ;  /* 0x000000bea818723c */ /* 0x040fe80000041818 */
[----:B------:R-:W-:Y:S04]  /*239b0*/  IMAD.MOV.U32 R188, RZ, RZ, R251 ;  /* 0x000000ffffbc7224 */ /* 0x000fe800078e00fb */
[C---:B-----5:R-:W-:Y:S08]  /*239c0*/  HMMA.16816.F32.BF16 R28, R168.reuse, R196, R28 ;  /* 0x000000c4a81c723c */ /* 0x060ff0000004181c */
[----:B------:R-:W-:Y:S01]  /*239d0*/  HMMA.16816.F32.BF16 R32, R168, R198, R32 ;  /* 0x000000c6a820723c */ /* 0x000fe20000041820 */
[----:B------:R-:W-:Y:S07]  /*239e0*/  @!UPT UIADD3 URZ, URZ, URZ, URZ ;  /* 0x0000003f3f3ff290 */ /* 0x000fee000fffe03f */
        /* <DEDUP_REMOVED lines=8> */
[----:B------:R-:W2:Y:S02]  /*23a70*/  LD.E R174, [R164.64+0x170] ;  /* 0x00017004a4ae7980 */ /* 0x000ea4000c101900 */
[C---:B------:R-:W-:Y:S02]  /*23a80*/  IADD3 R172, R166.reuse, -0x40, RZ ;  /* 0xffffffc0a6ac7810 */ /* 0x040fe40007ffe0ff */
[----:B------:R-:W-:Y:S02]  /*23a90*/  IABS R3, R166 ;  /* 0x000000a600037213 */ /* 0x000fe40000000000 */
[----:B------:R-:W-:Y:S02]  /*23aa0*/  IABS R168, R172 ;  /* 0x000000ac00a87213 */ /* 0x000fe40000000000 */
[-C--:B--2---:R-:W-:Y:S02]  /*23ab0*/  IABS R170, R174.reuse ;  /* 0x000000ae00aa7213 */ /* 0x084fe40000000000 */
[-C--:B------:R-:W-:Y:S02]  /*23ac0*/  IABS R169, R174.reuse ;  /* 0x000000ae00a97213 */ /* 0x080fe40000000000 */
[----:B------:R-:W1:Y:S01]  /*23ad0*/  I2F.RP R176, R170 ;  /* 0x000000aa00b07306 */ /* 0x000e620000209400 */
[-C--:B------:R-:W-:Y:S02]  /*23ae0*/  LOP3.LUT R166, R166, R174.reuse, RZ, 0x3c, !PT ;  /* 0x000000aea6a67212 */ /* 0x080fe400078e3cff */
[----:B------:R-:W-:Y:S01]  /*23af0*/  IMAD.MOV R169, RZ, RZ, -R169 ;  /* 0x000000ffffa97224 */ /* 0x000fe200078e0aa9 */
[----:B------:R-:W-:Y:S06]  /*23b00*/  LOP3.LUT R172, R172, R174, RZ, 0x3c, !PT ;  /* 0x000000aeacac7212 */ /* 0x000fec00078e3cff */
[----:B-1----:R-:W1:Y:S02]  /*23b10*/  MUFU.RCP R176, R176 ;  /* 0x000000b000b07308 */ /* 0x002e640000001000 */
[----:B-1----:R-:W-:Y:S08]  /*23b20*/  IADD3 R176, R176, 0xffffffe, RZ ;  /* 0x0ffffffeb0b07810 */ /* 0x002ff00007ffe0ff */
[----:B------:R-:W1:Y:S02]  /*23b30*/  F2I.FTZ.U32.TRUNC.NTZ R177, R176 ;  /* 0x000000b000b17305 */ /* 0x000e64000021f000 */
[--C-:B-1----:R-:W-:Y:S02]  /*23b40*/  IMAD.MOV R173, RZ, RZ, -R177.reuse ;  /* 0x000000ffffad7224 */ /* 0x102fe400078e0ab1 */
[----:B------:R-:W-:Y:S02]  /*23b50*/  IMAD.MOV.U32 R176, RZ, RZ, RZ ;  /* 0x000000ffffb07224 */ /* 0x000fe400078e00ff */
[----:B------:R-:W-:Y:S04]  /*23b60*/  IMAD R173, R173, R170, RZ ;  /* 0x000000aaadad7224 */ /* 0x000fe800078e02ff */
[----:B------:R-:W-:Y:S06]  /*23b70*/  IMAD.HI.U32 R173, R177, R173, R176 ;  /* 0x000000adb1ad7227 */ /* 0x000fec00078e00b0 */
[----:B------:R-:W-:Y:S04]  /*23b80*/  IMAD.HI.U32 R171, R173, R168, RZ ;  /* 0x000000a8adab7227 */ /* 0x000fe800078e00ff */
[----:B------:R-:W-:Y:S02]  /*23b90*/  IMAD R168, R171, R169, R168 ;  /* 0x000000a9aba87224 */ /* 0x000fe400078e02a8 */
[----:B------:R-:W-:Y:S03]  /*23ba0*/  IMAD.HI.U32 R173, R173, R3, RZ ;  /* 0x00000003adad7227 */ /* 0x000fe600078e00ff */
[C---:B------:R-:W-:Y:S01]  /*23bb0*/  ISETP.GT.U32.AND P2, PT, R170.reuse, R168, PT ;  /* 0x000000a8aa00720c */ /* 0x040fe20003f44070 */
        /* <DEDUP_REMOVED lines=16> */
[----:B------:R-:W2:Y:S01]  /*23cc0*/  LD.E.64 R170, [R164.64+0x38] ;  /* 0x00003804a4aa7980 */ /* 0x000ea2000c101b00 */
[----:B------:R-:W-:Y:S01]  /*23cd0*/  @!P1 IMAD.MOV R173, RZ, RZ, -R173 ;  /* 0x000000ffffad9224 */ /* 0x000fe200078e0aad */
[CC--:B------:R-:W-:Y:S04]  /*23ce0*/  LEA R178, P1, R168.reuse, R240.reuse, 0x2 ;  /* 0x000000f0a8b27211 */ /* 0x0c0fe800078210ff */
[----:B------:R-:W-:Y:S02]  /*23cf0*/  SEL R173, R3, R173, !P2 ;  /* 0x000000ad03ad7207 */ /* 0x000fe40005000000 */
[-C--:B------:R-:W-:Y:S02]  /*23d00*/  LEA.HI.X.SX32 R179, R168, R241.reuse, 0x2, P1 ;  /* 0x000000f1a8b37211 */ /* 0x080fe400008f16ff */
[C---:B------:R-:W-:Y:S01]  /*23d10*/  LEA R176, P0, R173.reuse, R240, 0x2 ;  /* 0x000000f0adb07211 */ /* 0x040fe200078010ff */
[C---:B------:R-:W-:Y:S02]  /*23d20*/  IMAD.IADD R168, R173.reuse, 0x1, -R168 ;  /* 0x00000001ada87824 */ /* 0x040fe400078e0aa8 */
[----:B------:R-:W3:Y:S01]  /*23d30*/  LD.E R3, [R178.64] ;  /* 0x00000004b2037980 */ /* 0x000ee2000c101900 */
[----:B------:R-:W-:Y:S01]  /*23d40*/  LEA.HI.X.SX32 R177, R173, R241, 0x2, P0 ;  /* 0x000000f1adb17211 */ /* 0x000fe200000f16ff */
[----:B------:R-:W-:Y:S04]  /*23d50*/  IMAD R174, R174, R168, -0x40 ;  /* 0xffffffc0aeae7424 */ /* 0x000fe800078e02a8 */
[----:B------:R1:W3:Y:S01]  /*23d60*/  LD.E R166, [R176.64] ;  /* 0x00000004b0a67980 */ /* 0x0002e2000c101900 */
[----:B------:R-:W-:Y:S03]  /*23d70*/  SHF.R.S32.HI R169, RZ, 0x1f, R174 ;  /* 0x0000001fffa97819 */ /* 0x000fe600000114ae */
[----:B-1----:R-:W4:Y:S01]  /*23d80*/  LD.E.64 R176, [R164.64+0x20] ;  /* 0x00002004a4b07980 */ /* 0x002f22000c101b00 */
[-C--:B--2---:R-:W-:Y:S02]  /*23d90*/  IMAD R168, R171, R174.reuse, RZ ;  /* 0x000000aeaba87224 */ /* 0x084fe400078e02ff */
[C---:B------:R-:W-:Y:S04]  /*23da0*/  IMAD.WIDE.U32 R174, R170.reuse, R174, RZ ;  /* 0x000000aeaaae7225 */ /* 0x040fe800078e00ff */
[----:B------:R-:W-:Y:S02]  /*23db0*/  IMAD R168, R170, R169, R168 ;  /* 0x000000a9aaa87224 */ /* 0x000fe400078e02a8 */
[----:B------:R-:W-:Y:S02]  /*23dc0*/  IMAD.MOV.U32 R170, RZ, RZ, R174 ;  /* 0x000000ffffaa7224 */ /* 0x000fe400078e00ae */
[----:B------:R-:W-:Y:S02]  /*23dd0*/  IMAD.IADD R171, R175, 0x1, R168 ;  /* 0x00000001afab7824 */ /* 0x000fe400078e02a8 */
[----:B---3--:R-:W-:Y:S05]  /*23de0*/  IMAD.IADD R3, R3, 0x1, -R166 ;  /* 0x0000000103037824 */ /* 0x008fea00078e0aa6 */
[----:B------:R-:W-:Y:S01]  /*23df0*/  SHF.R.S32.HI R168, RZ, 0x1f, R3 ;  /* 0x0000001fffa87819 */ /* 0x000fe20000011403 */
[----:B----4-:R-:W-:Y:S02]  /*23e00*/  IMAD R166, R177, R3, RZ ;  /* 0x00000003b1a67224 */ /* 0x010fe400078e02ff */
[----:B------:R-:W-:Y:S04]  /*23e10*/  IMAD.WIDE.U32 R170, R3, R176, R170 ;  /* 0x000000b003aa7225 */ /* 0x000fe800078e00aa */
[----:B------:R-:W-:Y:S04]  /*23e20*/  IMAD R166, R176, R168, R166 ;  /* 0x000000a8b0a67224 */ /* 0x000fe800078e02a6 */
[----:B------:R-:W-:Y:S01]  /*23e30*/  IMAD.IADD R3, R171, 0x1, R166 ;  /* 0x00000001ab037824 */ /* 0x000fe200078e02a6 */
[----:B------:R-:W-:-:S05]  /*23e40*/  BRA `(.L_x_2708) ;  /* 0x0000004000007947 */ /* 0x000fca0003800000 */
.L_x_2707:
[----:B------:R-:W-:Y:S02]  /*23e50*/  ULDC.64 UR4, c[0x0][0x118] ;  /* 0x0000460000047ab9 */ /* 0x000fe40000000a00 */
[----:B------:R-:W2:Y:S02]  /*23e60*/  LD.E R170, [R164.64+0x38] ;  /* 0x00003804a4aa7980 */ /* 0x000ea4000c101900 */
[----:B--2---:R-:W-:Y:S04]  /*23e70*/  LEA R170, -R170, RZ, 0x6 ;  /* 0x000000ffaaaa7211 */ /* 0x004fe800078e31ff */
[----:B------:R-:W-:Y:S02]  /*23e80*/  SHF.R.S32.HI R3, RZ, 0x1f, R170 ;  /* 0x0000001fff037819 */ /* 0x000fe400000114aa */
.L_x_2708:
[----:B------:R-:W-:Y:S05]  /*23e90*/  BSYNC B0 ;  /* 0x0000000000007941 */ /* 0x000fea0003800000 */
.L_x_2706:
[C---:B------:R-:W-:Y:S01]  /*23ea0*/  LEA R180, P0, R170.reuse, R232, 0x1 ;  /* 0x000000e8aab47211 */ /* 0x040fe200078008ff */
[----:B------:R-:W-:Y:S01]  /*23eb0*/  ULDC.64 UR4, c[0x0][0x118] ;  /* 0x0000460000047ab9 */ /* 0x000fe20000000a00 */
[C---:B------:R-:W-:Y:S02]  /*23ec0*/  IADD3 R169, P1, R170.reuse, R228, RZ ;  /* 0x000000e4aaa97210 */ /* 0x040fe40007f3e0ff */
[-C--:B------:R-:W-:Y:S02]  /*23ed0*/  LEA.HI.X R181, R170, R231.reuse, R3, 0x1, P0 ;  /* 0x000000e7aab57211 */ /* 0x080fe400000f0c03 */
[-C--:B------:R-:W-:Y:S01]  /*23ee0*/  @P5 LEA R174, P0, R169, R232.reuse, 0x1 ;  /* 0x000000e8a9ae5211 */ /* 0x080fe200078008ff */
        /* <DEDUP_REMOVED lines=37> */
[CC--:B------:R-:W-:Y:S02]  /*24140*/  @P3 LEA.HI.X R183, R166.reuse, R231.reuse, R3, 0x1, P0 ;  /* 0x000000e7a6b73211 */ /* 0x0c0fe400000f0c03 */
[----:B------:R-:W-:Y:S01]  /*24150*/  IADD3 R168, P2, R166, R228, RZ ;  /* 0x000000e4a6a87210 */ /* 0x000fe20007f5e0ff */
[----:B------:R-:W-:Y:S01]  /*24160*/  @!PT LDS RZ, [RZ] ;  /* 0x00000000fffff984 */ /* 0x000fe20000000800 */
[----:B------:R-:W-:Y:S01]  /*24170*/  @!PT LDS RZ, [RZ] ;  /* 0x00000000fffff984 */ /* 0x000fe20000000800 */
[----:B------:R-:W-:Y:S01]  /*24180*/  @!PT LDS RZ, [RZ] ;  /* 0x00000000fffff984 */ /* 0x000fe20000000800 */
[----:B------:R1:W-:Y:S03]  /*24190*/  @P6 LDGSTS.E.BYPASS.LTC128B.128 [R239+0x8800], [R178.64] ;  /* 0x08800000b2ef6fae */ /* 0x0003e6000b901d44 */
[CC--:B------:R-:W-:Y:S01]  /*241a0*/  @P6 LEA R194, P0, R168.reuse, R232.reuse, 0x1 ;  /* 0x000000e8a8c26211 */ /* 0x0c0fe200078008ff */
        /* <DEDUP_REMOVED lines=11> */
[CCC-:B------:R-:W-:Y:S01]  /*24260*/  @P4 LEA.HI.X R191, R168.reuse, R231.reuse, R3.reuse, 0x1, P1 ;  /* 0x000000e7a8bf4211 */ /* 0x1c0fe200008f0c03 */
        /* <DEDUP_REMOVED lines=55> */
.L_x_2705:
[----:B------:R-:W-:Y:S05]  /*245e0*/  BSYNC B1 ;  /* 0x0000000000017941 */ /* 0x000fea0003800000 */
.L_x_2704:
[----:B------:R-:W-:Y:S01]  /*245f0*/  ULDC.64 UR4, c[0x0][0x118] ;  /* 0x0000460000047ab9 */ /* 0x000fe20000000a00 */
[----:B------:R-:W2:Y:S08]  /*24600*/  S2R R3, SR_TID.X ;  /* 0x0000000000037919 */ /* 0x000eb00000002100 */
[----:B------:R3:W4:Y:S01]  /*24610*/  LD.E R165, [R164.64+0xdc] ;  /* 0x0000dc04a4a57980 */ /* 0x000722000c101900 */
[----:B--2---:R-:W-:Y:S04]  /*24620*/  SHF.L.U32 R3, R3, 0x1, RZ ;  /* 0x0000000103037819 */ /* 0x004fe800000006ff */
[----:B------:R-:W-:Y:S04]  /*24630*/  LOP3.LUT R3, R3, 0x6, RZ, 0xc0, !PT ;  /* 0x0000000603037812 */ /* 0x000fe800078ec0ff */
[----:B------:R-:W-:Y:S04]  /*24640*/  LEA R3, R242, R3, 0x6 ;  /* 0x00000003f2037211 */ /* 0x000fe800078e30ff */
[C---:B---3--:R-:W-:Y:S02]  /*24650*/  IADD3 R164, R3.reuse, 0x1, RZ ;  /* 0x0000000103a47810 */ /* 0x048fe40007ffe0ff */
[CC--:B------:R-:W-:Y:S02]  /*24660*/  ISETP.GE.AND P2, PT, R3.reuse, R247.reuse, PT ;  /* 0x000000f70300720c */ /* 0x0c0fe40003f46270 */
[C---:B------:R-:W-:Y:S02]  /*24670*/  ISETP.GE.AND P6, PT, R164.reuse, R247, PT ;  /* 0x000000f7a400720c */ /* 0x040fe40003fc6270 */
[C---:B------:R-:W-:Y:S02]  /*24680*/  ISETP.GE.AND P1, PT, R164.reuse, R245, PT ;  /* 0x000000f5a400720c */ /* 0x040fe40003f26270 */
[CC--:B------:R-:W-:Y:S02]  /*24690*/  ISETP.GE.OR P2, PT, R3.reuse, R246.reuse, !P2 ;  /* 0x000000f60300720c */ /* 0x0c0fe40005746670 */
[C---:B------:R-:W-:Y:S02]  /*246a0*/  ISETP.GE.OR P6, PT, R164.reuse, R246, !P6 ;  /* 0x000000f6a400720c */ /* 0x040fe400077c6670 */
[----:B------:R-:W-:Y:S02]  /*246b0*/  ISETP.GE.OR P1, PT, R164, R244, !P1 ;  /* 0x000000f4a400720c */ /* 0x000fe40004f26670 */
[C---:B------:R-:W-:Y:S02]  /*246c0*/  IADD3 R164, R3.reuse, 0x9, RZ ;  /* 0x0000000903a47810 */ /* 0x040fe40007ffe0ff */
[C---:B------:R-:W-:Y:S02]  /*246d0*/  IADD3 R166, R3.reuse, 0x8, RZ ;  /* 0x0000000803a67810 */ /* 0x040fe40007ffe0ff */
[----:B------:R-:W-:Y:S02]  /*246e0*/  FSEL R168, R4, -INF , !P2 ;  /* 0xff80000004a87808 */ /* 0x000fe40005000000 */
[C---:B------:R-:W-:Y:S02]  /*246f0*/  ISETP.GE.AND P5, PT, R164.reuse, R247, PT ;  /* 0x000000f7a400720c */ /* 0x040fe40003fa6270 */
[-C--:B------:R-:W-:Y:S02]  /*24700*/  ISETP.GE.AND P2, PT, R164, R245.reuse, PT ;  /* 0x000000f5a400720c */ /* 0x080fe40003f46270 */
[C---:B------:R-:W-:Y:S02]  /*24710*/  ISETP.GE.AND P3, PT, R3.reuse, R245, PT ;  /* 0x000000f50300720c */ /* 0x040fe40003f66270 */
[-C--:B------:R-:W-:Y:S02]  /*24720*/  ISETP.GE.AND P0, PT, R166, R247.reuse, PT ;  /* 0x000000f7a600720c */ /* 0x080fe40003f06270 */
[C---:B------:R-:W-:Y:S02]  /*24730*/  ISETP.GE.OR P5, PT, R164.reuse, R246, !P5 ;  /* 0x000000f6a400720c */ /* 0x040fe40006fa6670 */
[----:B------:R-:W-:Y:S02]  /*24740*/  ISETP.GE.OR P2, PT, R164, R244, !P2 ;  /* 0x000000f4a400720c */ /* 0x000fe40005746670 */
[C---:B------:R-:W-:Y:S02]  /*24750*/  IADD3 R164, R3.reuse, 0x10, RZ ;  /* 0x0000001003a47810 */ /* 0x040fe40007ffe0ff */
[----:B------:R-:W-:Y:S02]  /*24760*/  ISETP.GE.OR P0, PT, R166, R246, !P0 ;  /* 0x000000f6a600720c */ /* 0x000fe40004706670 */
[C---:B------:R-:W-:Y:S02]  /*24770*/  ISETP.GE.OR P3, PT, R3.reuse, R244, !P3 ;  /* 0x000000f40300720c */ /* 0x040fe40005f66670 */
[----:B------:R-:W-:Y:S02]  /*24780*/  IADD3 R4, R3, 0x11, RZ ;  /* 0x0000001103047810 */ /* 0x000fe40007ffe0ff */
[----:B------:R-:W-:Y:S02]  /*24790*/  FSEL R7, R7, -INF , !P1 ;  /* 0xff80000007077808 */ /* 0x000fe40004800000 */
[----:B------:R-:W-:Y:S02]  /*247a0*/  ISETP.GE.AND P1, PT, R164, R247, PT ;  /* 0x000000f7a400720c */ /* 0x000fe40003f26270 */
[----:B------:R-:W-:Y:S02]  /*247b0*/  FSEL R8, R8, -INF , !P0 ;  /* 0xff80000008087808 */ /* 0x000fe40004000000 */
[----:B------:R-:W-:Y:S02]  /*247c0*/  FSEL R6, R6, -INF , !P3 ;  /* 0xff80000006067808 */ /* 0x000fe40005800000 */
[CC--:B------:R-:W-:Y:S02]  /*247d0*/  ISETP.GE.AND P3, PT, R164.reuse, R245.reuse, PT ;  /* 0x000000f5a400720c */ /* 0x0c0fe40003f66270 */
[----:B------:R-:W-:Y:S02]  /*247e0*/  ISETP.GE.OR P1, PT, R164, R246, !P1 ;  /* 0x000000f6a400720c */ /* 0x000fe40004f26670 */
[----:B------:R-:W-:Y:S02]  /*247f0*/  ISETP.GE.AND P0, PT, R4, R245, PT ;  /* 0x000000f50400720c */ /* 0x000fe40003f06270 */
[-C--:B------:R-:W-:Y:S02]  /*24800*/  ISETP.GE.OR P3, PT, R164, R244.reuse, !P3 ;  /* 0x000000f4a400720c */ /* 0x080fe40005f66670 */
[----:B------:R-:W-:Y:S02]  /*24810*/  FSEL R198, R12, -INF , !P1 ;  /* 0xff8000000cc67808 */ /* 0x000fe40004800000 */
[----:B------:R-:W-:Y:S02]  /*24820*/  IADD3 R12, R3, 0x20, RZ ;  /* 0x00000020030c7810 */ /* 0x000fe40007ffe0ff */
[----:B------:R-:W-:Y:S02]  /*24830*/  ISETP.GE.OR P0, PT, R4, R244, !P0 ;  /* 0x000000f40400720c */ /* 0x000fe40004706670 */
[----:B------:R-:W-:Y:S02]  /*24840*/  FSEL R5, R5, -INF , !P6 ;  /* 0xff80000005057808 */ /* 0x000fe40007000000 */
[----:B------:R-:W-:Y:S02]  /*24850*/  FSEL R252, R14, -INF , !P3 ;  /* 0xff8000000efc7808 */ /* 0x000fe40005800000 */
[----:B------:R-:W-:Y:S02]  /*24860*/  FSEL R15, R15, -INF , !P0 ;  /* 0xff8000000f0f7808 */ /* 0x000fe40004000000 */
[C---:B------:R-:W-:Y:S02]  /*24870*/  ISETP.GE.AND P0, PT, R12.reuse, R247, PT ;  /* 0x000000f70c00720c */ /* 0x040fe40003f06270 */
[----:B------:R-:W-:Y:S02]  /*24880*/  ISETP.GE.AND P3, PT, R12, R245, PT ;  /* 0x000000f50c00720c */ /* 0x000fe40003f66270 */
[-C--:B------:R-:W-:Y:S02]  /*24890*/  ISETP.GE.AND P6, PT, R4, R247.reuse, PT ;  /* 0x000000f70400720c */ /* 0x080fe40003fc6270 */
[C---:B------:R-:W-:Y:S02]  /*248a0*/  IADD3 R164, R3.reuse, 0x18, RZ ;  /* 0x0000001803a47810 */ /* 0x040fe40007ffe0ff */
[C---:B------:R-:W-:Y:S02]  /*248b0*/  ISETP.GE.OR P0, PT, R12.reuse, R246, !P0 ;  /* 0x000000f60c00720c */ /* 0x040fe40004706670 */
[----:B------:R-:W-:Y:S02]  /*248c0*/  ISETP.GE.OR P3, PT, R12, R244, !P3 ;  /* 0x000000f40c00720c */ /* 0x000fe40005f66670 */
[----:B------:R-:W-:Y:S02]  /*248d0*/  FMNMX.FTZ R12, R168, R2, !PT ;  /* 0x00000002a80c7209 */ /* 0x000fe40007810000 */
[----:B------:R-:W-:Y:S02]  /*248e0*/  ISETP.GE.OR P6, PT, R4, R246, !P6 ;  /* 0x000000f60400720c */ /* 0x000fe400077c6670 */
[----:B------:R-:W-:Y:S02]  /*248f0*/  IADD3 R4, R3, 0x19, RZ ;  /* 0x0000001903047810 */ /* 0x000fe40007ffe0ff */
[----:B------:R-:W-:Y:S02]  /*24900*/  FSEL R9, R9, -INF , !P5 ;  /* 0xff80000009097808 */ /* 0x000fe40006800000 */
[----:B------:R-:W-:Y:S02]  /*24910*/  FSEL R11, R11, -INF , !P2 ;  /* 0xff8000000b0b7808 */ /* 0x000fe40005000000 */
[----:B------:R-:W-:Y:S02]  /*24920*/  ISETP.GE.AND P2, PT, R164, R247, PT ;  /* 0x000000f7a400720c */ /* 0x000fe40003f46270 */
[----:B------:R-:W-:Y:S02]  /*24930*/  ISETP.GE.AND P4, PT, R166, R245, PT ;  /* 0x000000f5a600720c */ /* 0x000fe40003f86270 */
[----:B------:R-:W-:Y:S02]  /*24940*/  FMNMX.FTZ R12, R5, R12, !PT ;  /* 0x0000000c050c7209 */ /* 0x000fe40007810000 */
[C---:B------:R-:W-:Y:S02]  /*24950*/  ISETP.GE.AND P5, PT, R4.reuse, R247, PT ;  /* 0x000000f70400720c */ /* 0x040fe40003fa6270 */
[-C--:B------:R-:W-:Y:S02]  /*24960*/  ISETP.GE.AND P1, PT, R4, R245.reuse, PT ;  /* 0x000000f50400720c */ /* 0x080fe40003f26270 */
[----:B------:R-:W-:Y:S02]  /*24970*/  ISETP.GE.OR P2, PT, R164, R246, !P2 ;  /* 0x000000f6a400720c */ /* 0x000fe40005746670 */
[----:B------:R-:W-:Y:S02]  /*24980*/  FMNMX.FTZ R12, R8, R12, !PT ;  /* 0x0000000c080c7209 */ /* 0x000fe40007810000 */
[----:B------:R-:W-:Y:S02]  /*24990*/  ISETP.GE.OR P4, PT, R166, R244, !P4 ;  /* 0x000000f4a600720c */ /* 0x000fe40006786670 */
[C---:B------:R-:W-:Y:S02]  /*249a0*/  ISETP.GE.OR P5, PT, R4.reuse, R246, !P5 ;  /* 0x000000f60400720c */ /* 0x040fe40006fa6670 */
[----:B------:R-:W-:Y:S02]  /*249b0*/  ISETP.GE.OR P1, PT, R4, R244, !P1 ;  /* 0x000000f40400720c */ /* 0x000fe40004f26670 */
[----:B------:R-:W-:Y:S02]  /*249c0*/  IADD3 R4, R3, 0x21, RZ ;  /* 0x0000002103047810 */ /* 0x000fe40007ffe0ff */
[----:B------:R-:W-:Y:S02]  /*249d0*/  FSEL R10, R10, -INF , !P4 ;  /* 0xff8000000a0a7808 */ /* 0x000fe40006000000 */
[----:B------:R-:W-:Y:S02]  /*249e0*/  ISETP.GE.AND P4, PT, R164, R245, PT ;  /* 0x000000f5a400720c */ /* 0x000fe40003f86270 */
[----:B------:R-:W-:Y:S02]  /*249f0*/  FMNMX.FTZ R12, R9, R12, !PT ;  /* 0x0000000c090c7209 */ /* 0x000fe40007810000 */
[----:B------:R-:W-:Y:S02]  /*24a00*/  FSEL R199, R13, -INF , !P6 ;  /* 0xff8000000dc77808 */ /* 0x000fe40007000000 */
[----:B------:R-:W-:Y:S02]  /*24a10*/  ISETP.GE.AND P6, PT, R4, R247, PT ;  /* 0x000000f70400720c */ /* 0x000fe40003fc6270 */
[----:B------:R-:W-:Y:S02]  /*24a20*/  FSEL R250, R16, -INF , !P2 ;  /* 0xff80000010fa7808 */ /* 0x000fe40005000000 */
[----:B------:R-:W-:Y:S02]  /*24a30*/  ISETP.GE.AND P2, PT, R4, R245, PT ;  /* 0x000000f50400720c */ /* 0x000fe40003f46270 */
[----:B------:R-:W-:Y:S02]  /*24a40*/  ISETP.GE.OR P4, PT, R164, R244, !P4 ;  /* 0x000000f4a400720c */ /* 0x000fe40006786670 */
[C---:B------:R-:W-:Y:S02]  /*24a50*/  ISETP.GE.OR P6, PT, R4.reuse, R246, !P6 ;  /* 0x000000f60400720c */ /* 0x040fe400077c6670 */
[----:B------:R-:W-:Y:S02]  /*24a60*/  ISETP.GE.OR P2, PT, R4, R244, !P2 ;  /* 0x000000f40400720c */ /* 0x000fe40005746670 */
[----:B------:R-:W-:Y:S02]  /*24a70*/  FMNMX.FTZ R14, R198, R12, !PT ;  /* 0x0000000cc60e7209 */ /* 0x000fe40007810000 */
[----:B------:R-:W-:Y:S02]  /*24a80*/  IADD3 R4, R3, 0x28, RZ ;  /* 0x0000002803047810 */ /* 0x000fe40007ffe0ff */
[----:B------:R-:W-:Y:S02]  /*24a90*/  FSEL R13, R18, -INF , !P4 ;  /* 0xff800000120d7808 */ /* 0x000fe40006000000 */
[----:B------:R-:W-:Y:S01]  /*24aa0*/  FSEL R251, R17, -INF , !P5 ;  /* 0xff80000011fb7808 */ /* 0x000fe20006800000 */
[----:B------:R-:W-:Y:S01]  /*24ab0*/  IMAD.MOV.U32 R17, RZ, RZ, R15 ;  /* 0x000000ffff117224 */ /* 0x000fe200078e000f */
[----:B------:R-:W-:Y:S02]  /*24ac0*/  ISETP.GE.AND P5, PT, R4, R247, PT ;  /* 0x000000f70400720c */ /* 0x000fe40003fa6270 */
[----:B------:R-:W-:Y:S02]  /*24ad0*/  FMNMX.FTZ R14, R199, R14, !PT ;  /* 0x0000000ec70e7209 */ /* 0x000fe40007810000 */
[----:B------:R-:W-:Y:S02]  /*24ae0*/  FMNMX.FTZ R15, R6, R0, !PT ;  /* 0x00000000060f7209 */ /* 0x000fe40007810000 */
[----:B------:R-:W-:Y:S02]  /*24af0*/  ISETP.GE.OR P5, PT, R4, R246, !P5 ;  /* 0x000000f60400720c */ /* 0x000fe40006fa6670 */
[----:B------:R-:W-:Y:S02]  /*24b00*/  FSEL R16, R19, -INF , !P1 ;  /* 0xff80000013107808 */ /* 0x000fe40004800000 */
[----:B------:R-:W-:Y:S02]  /*24b10*/  MOV R19, R13 ;  /* 0x0000000d00137202 */ /* 0x000fe40000000f00 */
[----:B------:R-:W-:Y:S02]  /*24b20*/  IADD3 R13, R3, 0x29, RZ ;  /* 0x00000029030d7810 */ /* 0x000fe40007ffe0ff */
[----:B------:R-:W-:Y:S02]  /*24b30*/  FMNMX.FTZ R14, R250, R14, !PT ;  /* 0x0000000efa0e7209 */ /* 0x000fe40007810000 */
[----:B------:R-:W-:Y:S02]  /*24b40*/  FMNMX.FTZ R15, R7, R15, !PT ;  /* 0x0000000f070f7209 */ /* 0x000fe40007810000 */
[----:B------:R-:W-:Y:S02]  /*24b50*/  FSEL R18, R20, -INF , !P0 ;  /* 0xff80000014127808 */ /* 0x000fe40004000000 */
[----:B-1----:R-:W-:Y:S02]  /*24b60*/  FSEL R186, R24, -INF , !P5 ;  /* 0xff80000018ba7808 */ /* 0x002fe40006800000 */
[----:B------:R-:W-:Y:S02]  /*24b70*/  MOV R24, R16 ;  /* 0x0000001000187202 */ /* 0x000fe40000000f00 */
[C---:B------:R-:W-:Y:S02]  /*24b80*/  ISETP.GE.AND P4, PT, R13.reuse, R247, PT ;  /* 0x000000f70d00720c */ /* 0x040fe40003f86270 */
[----:B------:R-:W-:Y:S02]  /*24b90*/  ISETP.GE.AND P0, PT, R13, R245, PT ;  /* 0x000000f50d00720c */ /* 0x000fe40003f06270 */
[----:B------:R-:W-:Y:S02]  /*24ba0*/  FMNMX.FTZ R16, R251, R14, !PT ;  /* 0x0000000efb107209 */ /* 0x000fe40007810000 */
[----:B------:R-:W-:Y:S02]  /*24bb0*/  FMNMX.FTZ R14, R10, R15, !PT ;  /* 0x0000000f0a0e7209 */ /* 0x000fe40007810000 */
[----:B------:R-:W-:Y:S02]  /*24bc0*/  FSEL R187, R21, -INF , !P6 ;  /* 0xff80000015bb7808 */ /* 0x000fe40007000000 */
[----:B------:R-:W-:Y:S02]  /*24bd0*/  FMNMX.FTZ R14, R11, R14, !PT ;  /* 0x0000000e0b0e7209 */ /* 0x000fe40007810000 */
[C---:B------:R-:W-:Y:S02]  /*24be0*/  ISETP.GE.OR P4, PT, R13.reuse, R246, !P4 ;  /* 0x000000f60d00720c */ /* 0x040fe40006786670 */
[----:B------:R-:W-:Y:S02]  /*24bf0*/  ISETP.GE.OR P0, PT, R13, R244, !P0 ;  /* 0x000000f40d00720c */ /* 0x000fe40004706670 */
[C---:B------:R-:W-:Y:S02]  /*24c00*/  IADD3 R13, R3.reuse, 0x30, RZ ;  /* 0x00000030030d7810 */ /* 0x040fe40007ffe0ff */
[----:B------:R-:W-:Y:S02]  /*24c10*/  FMNMX.FTZ R15, R18, R16, !PT ;  /* 0x00000010120f7209 */ /* 0x000fe40007810000 */
[----:B------:R-:W-:Y:S02]  /*24c20*/  IADD3 R12, R3, 0x31, RZ ;  /* 0x00000031030c7810 */ /* 0x000fe40007ffe0ff */
[----:B------:R-:W-:Y:S02]  /*24c30*/  ISETP.GE.AND P6, PT, R13, R247, PT ;  /* 0x000000f70d00720c */ /* 0x000fe40003fc6270 */
[----:B------:R-:W-:Y:S02]  /*24c40*/  FMNMX.FTZ R15, R187, R15, !PT ;  /* 0x0000000fbb0f7209 */ /* 0x000fe40007810000 */
[----:B------:R-:W-:Y:S02]  /*24c50*/  FMNMX.FTZ R14, R252, R14, !PT ;  /* 0x0000000efc0e7209 */ /* 0x000fe40007810000 */
[----:B------:R-:W-:Y:S02]  /*24c60*/  ISETP.GE.AND P1, PT, R4, R245, PT ;  /* 0x000000f50400720c */ /* 0x000fe40003f26270 */
[----:B------:R-:W-:Y:S02]  /*24c70*/  ISETP.GE.AND P5, PT, R12, R247, PT ;  /* 0x000000f70c00720c */ /* 0x000fe40003fa6270 */
[----:B------:R-:W-:Y:S02]  /*24c80*/  ISETP.GE.OR P6, PT, R13, R246, !P6 ;  /* 0x000000f60d00720c */ /* 0x000fe400077c6670 */
[----:B------:R-:W-:Y:S02]  /*24c90*/  FSEL R185, R25, -INF , !P4 ;  /* 0xff80000019b97808 */ /* 0x000fe40006000000 */
[----:B------:R-:W-:Y:S02]  /*24ca0*/  ISETP.GE.OR P1, PT, R4, R244, !P1 ;  /* 0x000000f40400720c */ /* 0x000fe40004f26670 */
[----:B------:R-:W-:Y:S02]  /*24cb0*/  IADD3 R4, R3, 0x38, RZ ;  /* 0x0000003803047810 */ /* 0x000fe40007ffe0ff */
[----:B------:R-:W-:Y:S02]  /*24cc0*/  FMNMX.FTZ R15, R186, R15, !PT ;  /* 0x0000000fba0f7209 */ /* 0x000fe40007810000 */
[----:B------:R-:W-:Y:S02]  /*24cd0*/  FMNMX.FTZ R14, R17, R14, !PT ;  /* 0x0000000e110e7209 */ /* 0x000fe40007810000 */
[----:B------:R-:W-:Y:S02]  /*24ce0*/  FSEL R180, R28, -INF , !P6 ;  /* 0xff8000001cb47808 */ /* 0x000fe40007000000 */
[----:B------:R-:W-:Y:S02]  /*24cf0*/  ISETP.GE.OR P5, PT, R12, R246, !P5 ;  /* 0x000000f60c00720c */ /* 0x000fe40006fa6670 */
[----:B------:R-:W-:Y:S02]  /*24d00*/  FMNMX.FTZ R14, R19, R14, !PT ;  /* 0x0000000e130e7209 */ /* 0x000fe40007810000 */
[----:B------:R-:W-:Y:S02]  /*24d10*/  FMNMX.FTZ R15, R185, R15, !PT ;  /* 0x0000000fb90f7209 */ /* 0x000fe40007810000 */
[----:B------:R-:W-:Y:S02]  /*24d20*/  ISETP.GE.AND P4, PT, R4, R247, PT ;  /* 0x000000f70400720c */ /* 0x000fe40003f86270 */
[----:B------:R-:W-:Y:S02]  /*24d30*/  FSEL R178, R29, -INF , !P5 ;  /* 0xff8000001db27808 */ /* 0x000fe40006800000 */
[----:B------:R-:W-:Y:S02]  /*24d40*/  FSEL R184, R22, -INF , !P3 ;  /* 0xff80000016b87808 */ /* 0x000fe40005800000 */
[----:B------:R-:W-:Y:S02]  /*24d50*/  FMNMX.FTZ R15, R180, R15, !PT ;  /* 0x0000000fb40f7209 */ /* 0x000fe40007810000 */
[----:B------:R-:W-:Y:S02]  /*24d60*/  FMNMX.FTZ R14, R24, R14, !PT ;  /* 0x0000000e180e7209 */ /* 0x000fe40007810000 */
[----:B------:R-:W-:Y:S02]  /*24d70*/  ISETP.GE.OR P4, PT, R4, R246, !P4 ;  /* 0x000000f60400720c */ /* 0x000fe40006786670 */
[----:B------:R-:W-:Y:S02]  /*24d80*/  FSEL R183, R23, -INF , !P2 ;  /* 0xff80000017b77808 */ /* 0x000fe40005000000 */
[----:B------:R-:W-:Y:S01]  /*24d90*/  FSEL R177, R32, -INF , !P4 ;  /* 0xff80000020b17808 */ /* 0x000fe20006000000 */
[----:B------:R-:W-:Y:S01]  /*24da0*/  LDSM.16.MT88.4 R20, [R217+0x10000] ;  /* 0x01000000d914783b */ /* 0x000fe20000004200 */
[----:B------:R-:W-:Y:S02]  /*24db0*/  FMNMX.FTZ R15, R178, R15, !PT ;  /* 0x0000000fb20f7209 */ /* 0x000fe40007810000 */
[----:B------:R-:W-:Y:S02]  /*24dc0*/  FMNMX.FTZ R14, R184, R14, !PT ;  /* 0x0000000eb80e7209 */ /* 0x000fe40007810000 */
[----:B------:R-:W-:Y:S02]  /*24dd0*/  FMNMX.FTZ R16, R177, R15, !PT ;  /* 0x0000000fb1107209 */ /* 0x000fe40007810000 */
[-C--:B------:R-:W-:Y:S02]  /*24de0*/  ISETP.GE.AND P2, PT, R13, R245.reuse, PT ;  /* 0x000000f50d00720c */ /* 0x080fe40003f46270 */
        /* <DEDUP_REMOVED lines=25> */
[----:B------:R-:W1:Y:S03]  /*24f80*/  SHFL.BFLY PT, R13, R14, 0x2, 0x1f ;  /* 0x0c401f000e0d7f89 */ /* 0x000e6600000e0000 */
[----:B------:R-:W-:Y:S05]  /*24f90*/  FMNMX.FTZ R3, R166, R3, !PT ;  /* 0x00000003a6037209 */ /* 0x000fea0007810000 */
[----:B------:R-:W2:Y:S01]  /*24fa0*/  SHFL.BFLY PT, R4, R3, 0x2, 0x1f ;  /* 0x0c401f0003047f89 */ /* 0x000ea200000e0000 */
[----:B-1----:R-:W-:Y:S07]  /*24fb0*/  FMNMX.FTZ R13, R14, R13, !PT ;  /* 0x0000000d0e0d7209 */ /* 0x002fee0007810000 */
[----:B------:R-:W1:Y:S01]  /*24fc0*/  SHFL.BFLY PT, R164, R13, 0x1, 0x1f ;  /* 0x0c201f000da47f89 */ /* 0x000e6200000e0000 */
[----:B--2---:R-:W-:Y:S07]  /*24fd0*/  FMNMX.FTZ R4, R3, R4, !PT ;  /* 0x0000000403047209 */ /* 0x004fee0007810000 */
[----:B------:R-:W2:Y:S01]  /*24fe0*/  SHFL.BFLY PT, R3, R4, 0x1, 0x1f ;  /* 0x0c201f0004037f89 */ /* 0x000ea200000e0000 */
[----:B-1----:R-:W-:Y:S07]  /*24ff0*/  FMNMX.FTZ R164, R13, R164, !PT ;  /* 0x000000a40da47209 */ /* 0x002fee0007810000 */
[----:B------:R-:W1:Y:S01]  /*25000*/  LDSM.16.MT88.4 R12, [R219+0x10000] ;  /* 0x01000000db0c783b */ /* 0x000e620000004200 */
[----:B------:R-:W-:Y:S01]  /*25010*/  FSETP.NEU.FTZ.AND P1, PT, R164, -INF , PT ;  /* 0xff800000a400780b */ /* 0x000fe20003f3d000 */
[----:B----4-:R-:W-:Y:S01]  /*25020*/  FMUL.FTZ R179, R165, R164 ;  /* 0x000000a4a5b37220 */ /* 0x010fe20000410000 */
[----:B--2---:R-:W-:Y:S02]  /*25030*/  FMNMX.FTZ R3, R4, R3, !PT ;  /* 0x0000000304037209 */ /* 0x004fe40007810000 */
[----:B------:R-:W-:Y:S02]  /*25040*/  FSEL R4, R164, RZ, P1 ;  /* 0x000000ffa4047208 */ /* 0x000fe40000800000 */
[----:B------:R-:W-:Y:S01]  /*25050*/  FSETP.NEU.FTZ.AND P0, PT, R3, -INF , PT ;  /* 0xff8000000300780b */ /* 0x000fe20003f1d000 */
[----:B------:R-:W-:Y:S01]  /*25060*/  FMUL.FTZ R172, R165, R3 ;  /* 0x00000003a5ac7220 */ /* 0x000fe20000410000 */
[----:B------:R-:W-:Y:S01]  /*25070*/  FSEL R179, R179, RZ, P1 ;  /* 0x000000ffb3b37208 */ /* 0x000fe20000800000 */
[----:B------:R-:W-:Y:S01]  /*25080*/  FADD.FTZ R2, -R4, R2 ;  /* 0x0000000204027221 */ /* 0x000fe20000010100 */
[----:B------:R-:W-:Y:S02]  /*25090*/  FSEL R4, R3, RZ, P0 ;  /* 0x000000ff03047208 */ /* 0x000fe40000000000 */
[----:B------:R-:W-:Y:S01]  /*250a0*/  FSEL R172, R172, RZ, P0 ;  /* 0x000000ffacac7208 */ /* 0x000fe20000000000 */
[-CC-:B------:R-:W-:Y:S01]  /*250b0*/  FFMA.FTZ R191, R168, R165.reuse, -R179.reuse ;  /* 0x000000a5a8bf7223 */ /* 0x180fe200000108b3 */
[----:B------:R-:W-:Y:S01]  /*250c0*/  ISETP.GT.AND P0, PT, R242, R230, PT ;  /* 0x000000e6f200720c */ /* 0x000fe20003f04270 */
[----:B------:R-:W-:Y:S02]  /*250d0*/  FADD.FTZ R0, -R4, R0 ;  /* 0x0000000004007221 */ /* 0x000fe40000010100 */
[-CC-:B------:R-:W-:Y:S02]  /*250e0*/  FFMA.FTZ R190, R5, R165.reuse, -R179.reuse ;  /* 0x000000a505be7223 */ /* 0x180fe400000108b3 */
[-CC-:B------:R-:W-:Y:S01]  /*250f0*/  FFMA.FTZ R197, R8, R165.reuse, -R179.reuse ;  /* 0x000000a508c57223 */ /* 0x180fe200000108b3 */
[----:B------:R-:W-:Y:S01]  /*25100*/  MUFU.EX2 R191, R191 ;  /* 0x000000bf00bf7308 */ /* 0x000fe20000000800 */
[-CC-:B------:R-:W-:Y:S02]  /*25110*/  FFMA.FTZ R196, R9, R165.reuse, -R179.reuse ;  /* 0x000000a509c47223 */ /* 0x180fe400000108b3 */
[-CC-:B------:R-:W-:Y:S02]  /*25120*/  FFMA.FTZ R195, R6, R165.reuse, -R172.reuse ;  /* 0x000000a506c37223 */ /* 0x180fe400000108ac */
[-CC-:B------:R-:W-:Y:S02]  /*25130*/  FFMA.FTZ R194, R7, R165.reuse, -R172.reuse ;  /* 0x000000a507c27223 */ /* 0x180fe400000108ac */
[-CC-:B------:R-:W-:Y:S02]  /*25140*/  FFMA.FTZ R193, R10, R165.reuse, -R172.reuse ;  /* 0x000000a50ac17223 */ /* 0x180fe400000108ac */
[-CC-:B------:R-:W-:Y:S01]  /*25150*/  FFMA.FTZ R192, R11, R165.reuse, -R172.reuse ;  /* 0x000000a50bc07223 */ /* 0x180fe200000108ac */
[----:B------:R-:W2:Y:S01]  /*25160*/  MUFU.EX2 R190, R190 ;  /* 0x000000be00be7308 */ /* 0x000ea20000000800 */
[C---:B------:R-:W-:Y:S02]  /*25170*/  FMUL.FTZ R2, R165.reuse, R2 ;  /* 0x00000002a5027220 */ /* 0x040fe40000410000 */
[----:B------:R-:W-:Y:S02]  /*25180*/  FMUL.FTZ R0, R165, R0 ;  /* 0x00000000a5007220 */ /* 0x000fe40000410000 */
[-CC-:B------:R-:W-:Y:S02]  /*25190*/  FFMA.FTZ R180, R180, R165.reuse, -R179.reuse ;  /* 0x000000a5b4b47223 */ /* 0x180fe400000108b3 */
[-CC-:B------:R-:W-:Y:S02]  /*251a0*/  FFMA.FTZ R178, R178, R165.reuse, -R179.reuse ;  /* 0x000000a5b2b27223 */ /* 0x180fe400000108b3 */
[-CC-:B------:R-:W-:Y:S01]  /*251b0*/  FFMA.FTZ R177, R177, R165.reuse, -R179.reuse ;  /* 0x000000a5b1b17223 */ /* 0x180fe200000108b3 */
[----:B------:R-:W3:Y:S01]  /*251c0*/  MUFU.EX2 R2, R2 ;  /* 0x0000000200027308 */ /* 0x000ee20000000800 */
[-CC-:B------:R-:W-:Y:S02]  /*251d0*/  FFMA.FTZ R174, R174, R165.reuse, -R172.reuse ;  /* 0x000000a5aeae7223 */ /* 0x180fe400000108ac */
[-CC-:B------:R-:W-:Y:S02]  /*251e0*/  FFMA.FTZ R175, R175, R165.reuse, -R172.reuse ;  /* 0x000000a5afaf7223 */ /* 0x180fe400000108ac */
[-CC-:B------:R-:W-:Y:S02]  /*251f0*/  FFMA.FTZ R173, R173, R165.reuse, -R172.reuse ;  /* 0x000000a5adad7223 */ /* 0x180fe400000108ac */
[-CC-:B------:R-:W-:Y:S02]  /*25200*/  FFMA.FTZ R198, R198, R165.reuse, -R179.reuse ;  /* 0x000000a5c6c67223 */ /* 0x180fe400000108b3 */
[-CC-:B------:R-:W-:Y:S01]  /*25210*/  FFMA.FTZ R199, R199, R165.reuse, -R179.reuse ;  /* 0x000000a5c7c77223 */ /* 0x180fe200000108b3 */
[----:B------:R-:W4:Y:S01]  /*25220*/  MUFU.EX2 R0, R0 ;  /* 0x0000000000007308 */ /* 0x000f220000000800 */
[-CC-:B------:R-:W-:Y:S02]  /*25230*/  FFMA.FTZ R250, R250, R165.reuse, -R179.reuse ;  /* 0x000000a5fafa7223 */ /* 0x180fe400000108b3 */
[--C-:B------:R-:W-:Y:S01]  /*25240*/  FFMA.FTZ R251, R251, R165, -R179.reuse ;  /* 0x000000a5fbfb7223 */ /* 0x100fe200000108b3 */
[----:B--2---:R-:W-:Y:S01]  /*25250*/  F2FP.BF16.PACK_AB R168, R190, R191 ;  /* 0x000000bfbea8723e */ /* 0x004fe200000010ff */
[-CC-:B------:R-:W-:Y:S02]  /*25260*/  FFMA.FTZ R252, R252, R165.reuse, -R172.reuse ;  /* 0x000000a5fcfc7223 */ /* 0x180fe400000108ac */
[-C--:B------:R-:W-:Y:S02]  /*25270*/  FFMA.FTZ R184, R184, R165.reuse, -R172 ;  /* 0x000000a5b8b87223 */ /* 0x080fe400000108ac */
[-CC-:B------:R-:W-:Y:S01]  /*25280*/  FFMA.FTZ R187, R187, R165.reuse, -R179.reuse ;  /* 0x000000a5bbbb7223 */ /* 0x180fe200000108b3 */
[----:B------:R-:W-:Y:S01]  /*25290*/  MUFU.EX2 R197, R197 ;  /* 0x000000c500c57308 */ /* 0x000fe20000000800 */
[-CC-:B------:R-:W-:Y:S02]  /*252a0*/  FFMA.FTZ R186, R186, R165.reuse, -R179.reuse ;  /* 0x000000a5baba7223 */ /* 0x180fe400000108b3 */
[----:B------:R-:W-:Y:S02]  /*252b0*/  FFMA.FTZ R185, R185, R165, -R179 ;  /* 0x000000a5b9b97223 */ /* 0x000fe400000108b3 */
[C---:B---3--:R-:W-:Y:S01]  /*252c0*/  FMUL.FTZ R4, R2.reuse, R160 ;  /* 0x000000a002047220 */ /* 0x048fe20000410000 */
[----:B------:R-:W-:Y:S01]  /*252d0*/  MOV R160, R18 ;  /* 0x0000001200a07202 */ /* 0x000fe20000000f00 */
[C---:B------:R-:W-:Y:S02]  /*252e0*/  FMUL.FTZ R5, R2.reuse, R161 ;  /* 0x000000a102057220 */ /* 0x040fe40000410000 */
[C---:B------:R-:W-:Y:S01]  /*252f0*/  FMUL.FTZ R8, R2.reuse, R156 ;  /* 0x0000009c02087220 */ /* 0x040fe20000410000 */
[----:B------:R-:W2:Y:S01]  /*25300*/  MUFU.EX2 R196, R196 ;  /* 0x000000c400c47308 */ /* 0x000ea20000000800 */
[C---:B------:R-:W-:Y:S02]  /*25310*/  FMUL.FTZ R9, R2.reuse, R157 ;  /* 0x0000009d02097220 */ /* 0x040fe40000410000 */
[----:B------:R-:W-:Y:S02]  /*25320*/  FMUL.FTZ R16, R2, R148 ;  /* 0x0000009402107220 */ /* 0x000fe40000410000 */
[C---:B----4-:R-:W-:Y:S01]  /*25330*/  FMUL.FTZ R6, R0.reuse, R162 ;  /* 0x000000a200067220 */ /* 0x050fe20000410000 */
[----:B------:R-:W-:Y:S01]  /*25340*/  MOV R162, R19 ;  /* 0x0000001300a27202 */ /* 0x000fe20000000f00 */
[C---:B------:R-:W-:Y:S02]  /*25350*/  FMUL.FTZ R7, R0.reuse, R163 ;  /* 0x000000a300077220 */ /* 0x040fe40000410000 */
[C---:B------:R-:W-:Y:S01]  /*25360*/  FMUL.FTZ R10, R0.reuse, R158 ;  /* 0x0000009e000a7220 */ /* 0x040fe20000410000 */
[----:B------:R-:W-:Y:S01]  /*25370*/  MUFU.EX2 R195, R195 ;  /* 0x000000c300c37308 */ /* 0x000fe20000000800 */
[C---:B------:R-:W-:Y:S02]  /*25380*/  FMUL.FTZ R11, R0.reuse, R159 ;  /* 0x0000009f000b7220 */ /* 0x040fe40000410000 */
[----:B------:R-:W-:Y:S01]  /*25390*/  IMAD.MOV.U32 R163, RZ, RZ, R17 ;  /* 0x000000ffffa37224 */ /* 0x000fe200078e0011 */
[----:B------:R-:W-:Y:S01]  /*253a0*/  LDSM.16.MT88.4 R156, [R217+0x12800] ;  /* 0x01280000d99c783b */ /* 0x000fe20000004200 */
[----:B------:R-:W-:Y:S02]  /*253b0*/  FMUL.FTZ R19, R0, R151 ;  /* 0x0000009700137220 */ /* 0x000fe40000410000 */
[----:B------:R-:W-:Y:S02]  /*253c0*/  FMUL.FTZ R17, R2, R149 ;  /* 0x0000009502117220 */ /* 0x000fe40000410000 */
[----:B------:R-:W-:Y:S01]  /*253d0*/  FMUL.FTZ R18, R0, R150 ;  /* 0x0000009600127220 */ /* 0x000fe20000410000 */
[----:B------:R-:W3:Y:S01]  /*253e0*/  MUFU.EX2 R194, R194 ;  /* 0x000000c200c27308 */ /* 0x000ee20000000800 */
[----:B------:R-:W-:Y:S02]  /*253f0*/  IMAD.MOV.U32 R161, RZ, RZ, R24 ;  /* 0x000000ffffa17224 */ /* 0x000fe400078e0018 */
[----:B------:R-:W-:Y:S01]  /*25400*/  FMUL.FTZ R24, R2, R140 ;  /* 0x0000008c02187220 */ /* 0x000fe20000410000 */
[----:B--2---:R-:W-:Y:S01]  /*25410*/  F2FP.BF16.PACK_AB R170, R196, R197 ;  /* 0x000000c5c4aa723e */ /* 0x004fe200000010ff */
        /* <DEDUP_REMOVED lines=10> */
[----:B------:R-:W2:Y:S01]  /*254c0*/  MUFU.EX2 R192, R192 ;  /* 0x000000c000c07308 */ /* 0x000ea20000000800 */
[----:B------:R-:W-:Y:S01]  /*254d0*/  LDSM.16.MT88.4 R132, [R216+0x12000] ;  /* 0x01200000d884783b */ /* 0x000fe20000004200 */
[----:B------:R-:W-:Y:S01]  /*254e0*/  FMUL.FTZ R37, R2, R37 ;  /* 0x0000002502257220 */ /* 0x000fe20000410000 */
[----:B---3--:R-:W-:Y:S01]  /*254f0*/  F2FP.BF16.PACK_AB R169, R194, R195 ;  /* 0x000000c3c2a9723e */ /* 0x008fe200000010ff */
        /* <DEDUP_REMOVED lines=21> */
[----:B------:R-:W-:Y:S03]  /*25650*/  MUFU.EX2 R251, R251 ;  /* 0x000000fb00fb7308 */ /* 0x000fe60000000800 */
[C---:B------:R-:W-:Y:S02]  /*25660*/  FMUL.FTZ R13, R2.reuse, R153 ;  /* 0x00000099020d7220 */ /* 0x040fe40000410000 */
[----:B------:R-:W-:Y:S02]  /*25670*/  FMUL.FTZ R52, R2, R52 ;  /* 0x0000003402347220 */ /* 0x000fe40000410000 */
[C---:B------:R-:W-:Y:S03]  /*25680*/  FMUL.FTZ R14, R0.reuse, R154 ;  /* 0x0000009a000e7220 */ /* 0x040fe60000410000 */
[----:B------:R-:W-:Y:S01]  /*25690*/  MUFU.EX2 R252, R252 ;  /* 0x000000fc00fc7308 */ /* 0x000fe20000000800 */
[----:B------:R-:W-:Y:S02]  /*256a0*/  FMUL.FTZ R15, R0, R155 ;  /* 0x0000009b000f7220 */ /* 0x000fe40000410000 */
[----:B------:R-:W1:Y:S01]  /*256b0*/  LDSM.16.MT88.4 R152, [R215+0x10000] ;  /* 0x01000000d798783b */ /* 0x000e620000004200 */
        /* <DEDUP_REMOVED lines=11> */
[----:B------:R-:W2:Y:S01]  /*25770*/  LDSM.16.MT88.4 R144, [R219+0x12000] ;  /* 0x01200000db90783b */ /* 0x000ea20000004200 */
        /* <DEDUP_REMOVED lines=22> */
[C---:B--2---:R-:W-:Y:S04]  /*258e0*/  HMMA.16816.F32.BF16 R36, R168.reuse, R144, R36 ;  /* 0x00000090a824723c */ /* 0x044fe80000041824 */
        /* <DEDUP_REMOVED lines=68> */
[C---:B------:R-:W-:Y:S04]  /*25d30*/  FMUL.FTZ R112, R2.reuse, R112 ;  /* 0x0000007002707220 */ /* 0x040fe80000410000 */
[----:B------:R-:W-:Y:S01]  /*25d40*/  FMUL.FTZ R113, R2, R113 ;  /* 0x0000007102717220 */ /* 0x000fe20000410000 */
[C---:B----4-:R-:W-:Y:S03]  /*25d50*/  HMMA.16816.F32.BF16 R108, R168.reuse, R140, R108 ;  /* 0x0000008ca86c723c */ /* 0x050fe6000004186c */
[C---:B------:R-:W-:Y:S02]  /*25d60*/  FMUL.FTZ R114, R0.reuse, R114 ;  /* 0x0000007200727220 */ /* 0x040fe40000410000 */
[----:B------:R-:W-:Y:S02]  /*25d70*/  FMUL.FTZ R115, R0, R115 ;  /* 0x0000007300737220 */ /* 0x000fe40000410000 */
[--C-:B------:R-:W-:Y:S02]  /*25d80*/  FFMA.FTZ R140, R163, R165, -R172.reuse ;  /* 0x000000a5a38c7223 */ /* 0x100fe400000108ac */
[C---:B------:R-:W-:Y:S02]  /*25d90*/  FMUL.FTZ R116, R2.reuse, R116 ;  /* 0x0000007402747220 */ /* 0x040fe40000410000 */
[----:B------:R4:W5:Y:S01]  /*25da0*/  MUFU.EX2 R148, R140 ;  /* 0x0000008c00947308 */ /* 0x0009620000000800 */
[C---:B------:R-:W-:Y:S03]  /*25db0*/  HMMA.16816.F32.BF16 R112, R168.reuse, R142, R112 ;  /* 0x0000008ea870723c */ /* 0x040fe60000041870 */
[----:B------:R-:W-:Y:S02]  /*25dc0*/  FMUL.FTZ R117, R2, R117 ;  /* 0x0000007502757220 */ /* 0x000fe40000410000 */
[C---:B------:R-:W-:Y:S02]  /*25dd0*/  FMUL.FTZ R118, R0.reuse, R118 ;  /* 0x0000007600767220 */ /* 0x040fe40000410000 */
[----:B------:R-:W-:Y:S02]  /*25de0*/  FMUL.FTZ R119, R0, R119 ;  /* 0x0000007700777220 */ /* 0x000fe40000410000 */
[C---:B------:R-:W-:Y:S03]  /*25df0*/  FMUL.FTZ R120, R2.reuse, R120 ;  /* 0x0000007802787220 */ /* 0x040fe60000410000 */
[----:B------:R-:W-:Y:S02]  /*25e00*/  FMUL.FTZ R121, R2, R121 ;  /* 0x0000007902797220 */ /* 0x000fe40000410000 */
[C---:B-1----:R-:W-:Y:S03]  /*25e10*/  HMMA.16816.F32.BF16 R116, R168.reuse, R136, R116 ;  /* 0x00000088a874723c */ /* 0x042fe60000041874 */
[C---:B------:R-:W-:Y:S02]  /*25e20*/  FMUL.FTZ R122, R0.reuse, R122 ;  /* 0x0000007a007a7220 */ /* 0x040fe40000410000 */
[----:B------:R-:W-:Y:S02]  /*25e30*/  FMUL.FTZ R123, R0, R123 ;  /* 0x0000007b007b7220 */ /* 0x000fe40000410000 */
[-CC-:B------:R-:W-:Y:S02]  /*25e40*/  FFMA.FTZ R136, R161, R165.reuse, -R172.reuse ;  /* 0x000000a5a1887223 */ /* 0x180fe400000108ac */
[--C-:B----4-:R-:W-:Y:S02]  /*25e50*/  FFMA.FTZ R140, R162, R165, -R172.reuse ;  /* 0x000000a5a28c7223 */ /* 0x110fe400000108ac */
[----:B------:R1:W4:Y:S01]  /*25e60*/  MUFU.EX2 R150, R136 ;  /* 0x0000008800967308 */ /* 0x0003220000000800 */
[C---:B------:R-:W-:Y:S03]  /*25e70*/  HMMA.16816.F32.BF16 R120, R168.reuse, R138, R120 ;  /* 0x0000008aa878723c */ /* 0x040fe60000041878 */
[C---:B------:R-:W-:Y:S02]  /*25e80*/  FMUL.FTZ R124, R2.reuse, R124 ;  /* 0x0000007c027c7220 */ /* 0x040fe40000410000 */
[----:B------:R-:W-:Y:S02]  /*25e90*/  FMUL.FTZ R125, R2, R125 ;  /* 0x0000007d027d7220 */ /* 0x000fe40000410000 */
[C---:B------:R-:W-:Y:S02]  /*25ea0*/  FMUL.FTZ R126, R0.reuse, R126 ;  /* 0x0000007e007e7220 */ /* 0x040fe40000410000 */
[----:B------:R4:W4:Y:S03]  /*25eb0*/  MUFU.EX2 R149, R140 ;  /* 0x0000008c00957308 */ /* 0x0009260000000800 */
[----:B------:R-:W-:Y:S02]  /*25ec0*/  FMUL.FTZ R127, R0, R127 ;  /* 0x0000007f007f7220 */ /* 0x000fe40000410000 */
[-CC-:B------:R-:W-:Y:S02]  /*25ed0*/  FFMA.FTZ R183, R183, R165.reuse, -R172.reuse ;  /* 0x000000a5b7b77223 */ /* 0x180fe400000108ac */
[-CC-:B------:R-:W-:Y:S02]  /*25ee0*/  FFMA.FTZ R182, R182, R165.reuse, -R172.reuse ;  /* 0x000000a5b6b67223 */ /* 0x180fe400000108ac */
[--C-:B------:R-:W-:Y:S01]  /*25ef0*/  FFMA.FTZ R181, R181, R165, -R172.reuse ;  /* 0x000000a5b5b57223 */ /* 0x100fe200000108ac */
[C---:B--2---:R-:W-:Y:S03]  /*25f00*/  HMMA.16816.F32.BF16 R124, R168.reuse, R132, R124 ;  /* 0x00000084a87c723c */ /* 0x044fe6000004187c */
[C---:B------:R-:W-:Y:S01]  /*25f10*/  FMUL.FTZ R128, R2.reuse, R128 ;  /* 0x0000008002807220 */ /* 0x040fe20000410000 */
[----:B-1----:R-:W-:Y:S01]  /*25f20*/  LDSM.16.MT88.4 R136, [R217+0x10800] ;  /* 0x01080000d988783b */ /* 0x002fe20000004200 */
[----:B------:R-:W-:Y:S01]  /*25f30*/  FMUL.FTZ R129, R2, R129 ;  /* 0x0000008102817220 */ /* 0x000fe20000410000 */
[----:B------:R-:W-:Y:S01]  /*25f40*/  MUFU.EX2 R182, R182 ;  /* 0x000000b600b67308 */ /* 0x000fe20000000800 */
[C---:B------:R-:W-:Y:S01]  /*25f50*/  FMUL.FTZ R130, R0.reuse, R130 ;  /* 0x0000008200827220 */ /* 0x040fe20000410000 */
[----:B---3--:R-:W-:Y:S01]  /*25f60*/  F2FP.BF16.PACK_AB R132, R199, R198 ;  /* 0x000000c6c784723e */ /* 0x008fe200000010ff */
[----:B------:R-:W-:Y:S03]  /*25f70*/  FMUL.FTZ R131, R0, R131 ;  /* 0x0000008300837220 */ /* 0x000fe60000410000 */
[----:B------:R-:W-:Y:S01]  /*25f80*/  FFMA.FTZ R172, R166, R165, -R172 ;  /* 0x000000a5a6ac7223 */ /* 0x000fe200000108ac */
[----:B----4-:R-:W1:Y:S01]  /*25f90*/  LDSM.16.MT88.4 R140, [R219+0x10800] ;  /* 0x01080000db8c783b */ /* 0x010e620000004200 */
[----:B------:R-:W-:Y:S02]  /*25fa0*/  FFMA.FTZ R191, R2, R249, R191 ;  /* 0x000000f902bf7223 */ /* 0x000fe400000100bf */
[----:B------:R-:W-:Y:S03]  /*25fb0*/  HMMA.16816.F32.BF16 R128, R168, R134, R128 ;  /* 0x00000086a880723c */ /* 0x000fe60000041880 */
[----:B------:R-:W-:Y:S02]  /*25fc0*/  FFMA.FTZ R195, R0, R248, R195 ;  /* 0x000000f800c37223 */ /* 0x000fe400000100c3 */
[----:B------:R-:W-:Y:S02]  /*25fd0*/  FADD.FTZ R191, R190, R191 ;  /* 0x000000bfbebf7221 */ /* 0x000fe40000010000 */
[----:B-----5:R-:W-:Y:S01]  /*25fe0*/  IMAD.MOV.U32 R169, RZ, RZ, R148 ;  /* 0x000000ffffa97224 */ /* 0x020fe200078e0094 */
[----:B------:R-:W-:Y:S01]  /*25ff0*/  MOV R171, R150 ;  /* 0x0000009600ab7202 */ /* 0x000fe20000000f00 */
[----:B------:R-:W-:Y:S03]  /*26000*/  FADD.FTZ R195, R194, R195 ;  /* 0x000000c3c2c37221 */ /* 0x000fe60000010000 */
[----:B------:R-:W-:Y:S01]  /*26010*/  MOV R168, R149 ;  /* 0x0000009500a87202 */ /* 0x000fe20000000f00 */
[----:B------:R-:W-:Y:S01]  /*26020*/  FADD.FTZ R191, R197, R191 ;  /* 0x000000bfc5bf7221 */ /* 0x000fe20000010000 */
[----:B------:R-:W-:Y:S01]  /*26030*/  F2FP.BF16.PACK_AB R134, R251, R250 ;  /* 0x000000fafb86723e */ /* 0x000fe200000010ff */
[----:B------:R-:W2:Y:S01]  /*26040*/  LDSM.16.MT88.4 R148, [R215+0x10800] ;  /* 0x01080000d794783b */ /* 0x000ea20000004200 */
[----:B------:R-:W-:Y:S01]  /*26050*/  F2FP.BF16.PACK_AB R133, R169, R252 ;  /* 0x000000fca985723e */ /* 0x000fe200000010ff */
[----:B------:R-:W-:Y:S01]  /*26060*/  FADD.FTZ R195, R193, R195 ;  /* 0x000000c3c1c37221 */ /* 0x000fe20000010000 */
[----:B------:R-:W-:Y:S01]  /*26070*/  F2FP.BF16.PACK_AB R135, R171, R168 ;  /* 0x000000a8ab87723e */ /* 0x000fe200000010ff */
[----:B------:R-:W-:Y:S01]  /*26080*/  FADD.FTZ R196, R196, R191 ;  /* 0x000000bfc4c47221 */ /* 0x000fe20000010000 */
[----:B------:R-:W-:Y:S01]  /*26090*/  MOV R170, R160 ;  /* 0x000000a000aa7202 */ /* 0x000fe20000000f00 */
[----:B------:R-:W-:Y:S02]  /*260a0*/  FADD.FTZ R192, R192, R195 ;  /* 0x000000c3c0c07221 */ /* 0x000fe40000010000 */
[----:B------:R-:W-:Y:S01]  /*260b0*/  LDSM.16.MT88.4 R160, [R217+0x14800] ;  /* 0x01480000d9a0783b */ /* 0x000fe20000004200 */
[----:B------:R-:W-:Y:S02]  /*260c0*/  FADD.FTZ R196, R198, R196 ;  /* 0x000000c4c6c47221 */ /* 0x000fe40000010000 */
[----:B------:R-:W-:Y:S02]  /*260d0*/  FADD.FTZ R0, R252, R192 ;  /* 0x000000c0fc007221 */ /* 0x000fe40000010000 */
[----:B------:R-:W-:Y:S04]  /*260e0*/  FADD.FTZ R199, R199, R196 ;  /* 0x000000c4c7c77221 */ /* 0x000fe80000010000 */
[----:B------:R-:W-:Y:S04]  /*260f0*/  FADD.FTZ R199, R250, R199 ;  /* 0x000000c7fac77221 */ /* 0x000fe80000010000 */
[----:B------:R-:W-:Y:S01]  /*26100*/  FADD.FTZ R251, R251, R199 ;  /* 0x000000c7fbfb7221 */ /* 0x000fe20000010000 */
[C---:B-1----:R-:W-:Y:S08]  /*26110*/  HMMA.16816.F32.BF16 R4, R132.reuse, R140, R4 ;  /* 0x0000008c8404723c */ /* 0x042ff00000041804 */
        /* <DEDUP_REMOVED lines=8> */
[C---:B--2---:R-:W-:Y:S08]  /*261a0*/  HMMA.16816.F32.BF16 R28, R132.reuse, R148, R28 ;  /* 0x00000094841c723c */ /* 0x044ff0000004181c */
[C---:B------:R-:W-:Y:S01]  /*261b0*/  HMMA.16816.F32.BF16 R32, R132.reuse, R150, R32 ;  /* 0x000000968420723c */ /* 0x040fe20000041820 */
[----:B------:R-:W2:Y:S07]  /*261c0*/  LDSM.16.MT88.4 R148, [R216+0x14800] ;  /* 0x01480000d894783b */ /* 0x000eae0000004200 */
[C---:B------:R-:W-:Y:S01]  /*261d0*/  HMMA.16816.F32.BF16 R36, R132.reuse, R152, R36 ;  /* 0x000000988424723c */ /* 0x040fe20000041824 */
[----:B------:R-:W-:Y:S07]  /*261e0*/  MUFU.EX2 R153, R187 ;  /* 0x000000bb00997308 */ /* 0x000fee0000000800 */
[C---:B------:R-:W-:Y:S03]  /*261f0*/  HMMA.16816.F32.BF16 R40, R132.reuse, R154, R40 ;  /* 0x0000009a8428723c */ /* 0x040fe60000041828 */
[----:B------:R-:W5:Y:S05]  /*26200*/  MUFU.EX2 R152, R186 ;  /* 0x000000ba00987308 */ /* 0x000f6a0000000800 */
[C---:B------:R-:W-:Y:S05]  /*26210*/  HMMA.16816.F32.BF16 R44, R132.reuse, R156, R44 ;  /* 0x0000009c842c723c */ /* 0x040fea000004182c */
[----:B------:R-:W-:Y:S02]  /*26220*/  MUFU.EX2 R187, R174 ;  /* 0x000000ae00bb7308 */ /* 0x000fe40000000800 */
[----:B------:R-:W-:Y:S01]  /*26230*/  MOV R157, R171 ;  /* 0x000000ab009d7202 */ /* 0x000fe20000000f00 */
[C---:B------:R-:W-:Y:S07]  /*26240*/  HMMA.16816.F32.BF16 R48, R132.reuse, R158, R48 ;  /* 0x0000009e8430723c */ /* 0x040fee0000041830 */
[----:B------:R-:W-:Y:S01]  /*26250*/  MUFU.EX2 R171, R184 ;  /* 0x000000b800ab7308 */ /* 0x000fe20000000800 */
[C---:B-1----:R-:W-:Y:S08]  /*26260*/  HMMA.16816.F32.BF16 R52, R132.reuse, R140, R52 ;  /* 0x0000008c8434723c */ /* 0x042ff00000041834 */
[C---:B------:R-:W-:Y:S01]  /*26270*/  HMMA.16816.F32.BF16 R56, R132.reuse, R142, R56 ;  /* 0x0000008e8438723c */ /* 0x040fe20000041838 */
[----:B------:R-:W1:Y:S01]  /*26280*/  LDSM.16.MT88.4 R140, [R215+0x14800] ;  /* 0x01480000d78c783b */ /* 0x000e620000004200 */
[----:B------:R5:W-:Y:S06]  /*26290*/  MUFU.EX2 R184, R183 ;  /* 0x000000b700b87308 */ /* 0x000bec0000000800 */
[C---:B---3--:R-:W-:Y:S07]  /*262a0*/  HMMA.16816.F32.BF16 R60, R132.reuse, R136, R60 ;  /* 0x00000088843c723c */ /* 0x048fee000004183c */
[-CC-:B------:R-:W-:Y:S01]  /*262b0*/  FFMA.FTZ R136, R170, R165.reuse, -R179.reuse ;  /* 0x000000a5aa887223 */ /* 0x180fe200000108b3 */
[C---:B------:R-:W-:Y:S01]  /*262c0*/  HMMA.16816.F32.BF16 R64, R132.reuse, R138, R64 ;  /* 0x0000008a8440723c */ /* 0x040fe20000041840 */
[----:B------:R3:W-:Y:S03]  /*262d0*/  MUFU.EX2 R170, R181 ;  /* 0x000000b500aa7308 */ /* 0x0007e60000000800 */
[----:B------:R-:W-:Y:S04]  /*262e0*/  FFMA.FTZ R179, R176, R165, -R179 ;  /* 0x000000a5b0b37223 */ /* 0x000fe800000108b3 */
[C---:B----4-:R-:W-:Y:S03]  /*262f0*/  HMMA.16816.F32.BF16 R68, R132.reuse, R144, R68 ;  /* 0x000000908444723c */ /* 0x050fe60000041844 */
[----:B------:R-:W4:Y:S01]  /*26300*/  MUFU.EX2 R154, R136 ;  /* 0x00000088009a7308 */ /* 0x000f220000000800 */
[----:B-----5:R-:W-:Y:S04]  /*26310*/  MOV R183, R152 ;  /* 0x0000009800b77202 */ /* 0x020fe80000000f00 */
[C---:B------:R-:W-:Y:S01]  /*26320*/  HMMA.16816.F32.BF16 R72, R132.reuse, R146, R72 ;  /* 0x000000928448723c */ /* 0x040fe20000041848 */
[----:B------:R-:W-:Y:S04]  /*26330*/  LDSM.16.MT88.4 R144, [R217+0x16800] ;  /* 0x01680000d990783b */ /* 0x000fe80000004200 */
[----:B------:R-:W-:Y:S03]  /*26340*/  MUFU.EX2 R165, R172 ;  /* 0x000000ac00a57308 */ /* 0x000fe60000000800 */
[C---:B------:R-:W-:Y:S04]  /*26350*/  HMMA.16816.F32.BF16 R76, R132.reuse, R160, R76 ;  /* 0x000000a0844c723c */ /* 0x040fe8000004184c */
[----:B---3--:R-:W-:Y:S02]  /*26360*/  IMAD.MOV.U32 R181, RZ, RZ, R157 ;  /* 0x000000ffffb57224 */ /* 0x008fe400078e009d */
[----:B------:R-:W-:Y:S01]  /*26370*/  LDSM.16.MT88.4 R156, [R216+0x13000] ;  /* 0x01300000d89c783b */ /* 0x000fe20000004200 */
[----:B------:R-:W-:Y:S01]  /*26380*/  MUFU.EX2 R160, R177 ;  /* 0x000000b100a07308 */ /* 0x000fe20000000800 */
[C---:B------:R-:W-:Y:S04]  /*26390*/  HMMA.16816.F32.BF16 R80, R132.reuse, R162, R80 ;  /* 0x000000a28450723c */ /* 0x040fe80000041850 */
[----:B----4-:R-:W-:Y:S02]  /*263a0*/  IMAD.MOV.U32 R186, RZ, RZ, R154 ;  /* 0x000000ffffba7224 */ /* 0x010fe400078e009a */
[----:B------:R-:W3:Y:S02]  /*263b0*/  LDSM.16.MT88.4 R136, [R219+0x16800] ;  /* 0x01680000db88783b */ /* 0x000ee40000004200 */
[C---:B--2---:R-:W-:Y:S01]  /*263c0*/  HMMA.16816.F32.BF16 R84, R132.reuse, R148, R84 ;  /* 0x000000948454723c */ /* 0x044fe20000041854 */
[----:B------:R-:W-:Y:S07]  /*263d0*/  MUFU.EX2 R162, R178 ;  /* 0x000000b200a27308 */ /* 0x000fee0000000800 */
[C---:B------:R-:W-:Y:S01]  /*263e0*/  HMMA.16816.F32.BF16 R88, R132.reuse, R150, R88 ;  /* 0x000000968458723c */ /* 0x040fe20000041858 */
[----:B------:R-:W2:Y:S02]  /*263f0*/  LDSM.16.MT88.4 R148, [R216+0x16800] ;  /* 0x01680000d894783b */ /* 0x000ea40000004200 */
[----:B------:R-:W-:Y:S05]  /*26400*/  MUFU.EX2 R163, R173 ;  /* 0x000000ad00a37308 */ /* 0x000fea0000000800 */
[C---:B-1----:R-:W-:Y:S05]  /*26410*/  HMMA.16816.F32.BF16 R92, R132.reuse, R140, R92 ;  /* 0x0000008c845c723c */ /* 0x042fea000004185c */
[----:B------:R1:W4:Y:S03]  /*26420*/  MUFU.EX2 R161, R185 ;  /* 0x000000b900a17308 */ /* 0x0003260000000800 */
[C---:B------:R-:W-:Y:S01]  /*26430*/  HMMA.16816.F32.BF16 R96, R132.reuse, R142, R96 ;  /* 0x0000008e8460723c */ /* 0x040fe20000041860 */
[----:B------:R-:W5:Y:S07]  /*26440*/  LDSM.16.MT88.4 R140, [R215+0x16800] ;  /* 0x01680000d78c783b */ /* 0x000f6e0000004200 */
[C---:B---3--:R-:W-:Y:S04]  /*26450*/  HMMA.16816.F32.BF16 R100, R132.reuse, R136, R100 ;  /* 0x000000888464723c */ /* 0x048fe80000041864 */
[----:B-1----:R-:W-:Y:S04]  /*26460*/  MOV R185, R153 ;  /* 0x0000009900b97202 */ /* 0x002fe80000000f00 */
[C---:B------:R-:W-:Y:S01]  /*26470*/  HMMA.16816.F32.BF16 R104, R132.reuse, R138, R104 ;  /* 0x0000008a8468723c */ /* 0x040fe20000041868 */
[----:B------:R-:W1:Y:S07]  /*26480*/  LDSM.16.MT88.4 R136, [R219+0x11000] ;  /* 0x01100000db88783b */ /* 0x000e6e0000004200 */
[C---:B------:R-:W-:Y:S01]  /*26490*/  HMMA.16816.F32.BF16 R108, R132.reuse, R144, R108 ;  /* 0x00000090846c723c */ /* 0x040fe2000004186c */
[----:B------:R-:W3:Y:S07]  /*264a0*/  LDSM.16.MT88.4 R152, [R217+0x11000] ;  /* 0x01100000d998783b */ /* 0x000eee0000004200 */
[C---:B------:R-:W-:Y:S01]  /*264b0*/  HMMA.16816.F32.BF16 R112, R132.reuse, R146, R112 ;  /* 0x000000928470723c */ /* 0x040fe20000041870 */
[----:B------:R-:W1:Y:S07]  /*264c0*/  LDSM.16.MT88.4 R144, [R216+0x11000] ;  /* 0x01100000d890783b */ /* 0x000e6e0000004200 */
[C---:B--2---:R-:W-:Y:S08]  /*264d0*/  HMMA.16816.F32.BF16 R116, R132.reuse, R148, R116 ;  /* 0x000000948474723c */ /* 0x044ff00000041874 */
[C---:B------:R-:W-:Y:S01]  /*264e0*/  HMMA.16816.F32.BF16 R120, R132.reuse, R150, R120 ;  /* 0x000000968478723c */ /* 0x040fe20000041878 */
[----:B------:R-:W2:Y:S07]  /*264f0*/  LDSM.16.MT88.4 R148, [R215+0x11000] ;  /* 0x01100000d794783b */ /* 0x000eae0000004200 */
[C---:B-----5:R-:W-:Y:S08]  /*26500*/  HMMA.16816.F32.BF16 R124, R132.reuse, R140, R124 ;  /* 0x0000008c847c723c */ /* 0x060ff0000004187c */
[----:B------:R-:W-:Y:S01]  /*26510*/  HMMA.16816.F32.BF16 R128, R132, R142, R128 ;  /* 0x0000008e8480723c */ /* 0x000fe20000041880 */
[----:B------:R-:W-:Y:S06]  /*26520*/  LDSM.16.MT88.4 R140, [R217+0x13000] ;  /* 0x01300000d98c783b */ /* 0x000fec0000004200 */
[----:B------:R-:W-:Y:S02]  /*26530*/  F2FP.BF16.PACK_AB R132, R185, R186 ;  /* 0x000000bab984723e */ /* 0x000fe400000010ff */
[----:B----4-:R-:W-:Y:S03]  /*26540*/  F2FP.BF16.PACK_AB R134, R161, R183 ;  /* 0x000000b7a186723e */ /* 0x010fe600000010ff */
[----:B------:R-:W-:Y:S02]  /*26550*/  F2FP.BF16.PACK_AB R133, R184, R171 ;  /* 0x000000abb885723e */ /* 0x000fe400000010ff */
[----:B------:R-:W-:Y:S07]  /*26560*/  F2FP.BF16.PACK_AB R135, R170, R182 ;  /* 0x000000b6aa87723e */ /* 0x000fee00000010ff */
        /* <DEDUP_REMOVED lines=17> */
[----:B------:R-:W5:Y:S07]  /*26680*/  LDSM.16.MT88.4 R140, [R215+0x15000] ;  /* 0x01500000d78c783b */ /* 0x000f6e0000004200 */
[C---:B------:R-:W-:Y:S08]  /*26690*/  HMMA.16816.F32.BF16 R52, R132.reuse, R156, R52 ;  /* 0x0000009c8434723c */ /* 0x040ff00000041834 */
[C---:B------:R-:W-:Y:S01]  /*266a0*/  HMMA.16816.F32.BF16 R56, R132.reuse, R158, R56 ;  /* 0x0000009e8438723c */ /* 0x040fe20000041838 */
[----:B------:R-:W-:Y:S07]  /*266b0*/  LDSM.16.MT88.4 R156, [R219+0x11800] ;  /* 0x01180000db9c783b */ /* 0x000fee0000004200 */
[C---:B---3--:R-:W-:Y:S07]  /*266c0*/  HMMA.16816.F32.BF16 R60, R132.reuse, R152, R60 ;  /* 0x00000098843c723c */ /* 0x048fee000004183c */
[----:B------:R-:W-:Y:S01]  /*266d0*/  MOV R153, R168 ;  /* 0x000000a800997202 */ /* 0x000fe20000000f00 */
[C---:B------:R-:W-:Y:S01]  /*266e0*/  HMMA.16816.F32.BF16 R64, R132.reuse, R154, R64 ;  /* 0x0000009a8440723c */ /* 0x040fe20000041840 */
[----:B------:R3:W1:Y:S03]  /*266f0*/  MUFU.EX2 R155, R179 ;  /* 0x000000b3009b7308 */ /* 0x0006660000000800 */
[----:B------:R-:W-:Y:S03]  /*26700*/  MOV R152, R169 ;  /* 0x000000a900987202 */ /* 0x000fe60000000f00 */
[----:B------:R-:W-:Y:S01]  /*26710*/  MOV R154, R182 ;  /* 0x000000b6009a7202 */ /* 0x000fe20000000f00 */
[C---:B----4-:R-:W-:Y:S03]  /*26720*/  HMMA.16816.F32.BF16 R68, R132.reuse, R144, R68 ;  /* 0x000000908444723c */ /* 0x050fe60000041844 */
[----:B------:R-:W-:Y:S05]  /*26730*/  MUFU.EX2 R168, R180 ;  /* 0x000000b400a87308 */ /* 0x000fea0000000800 */
[C---:B------:R-:W-:Y:S01]  /*26740*/  HMMA.16816.F32.BF16 R72, R132.reuse, R146, R72 ;  /* 0x000000928448723c */ /* 0x040fe20000041848 */
[----:B------:R-:W4:Y:S04]  /*26750*/  LDSM.16.MT88.4 R144, [R219+0x17000] ;  /* 0x01700000db90783b */ /* 0x000f280000004200 */
[----:B------:R5:W4:Y:S03]  /*26760*/  MUFU.EX2 R169, R175 ;  /* 0x000000af00a97308 */ /* 0x000b260000000800 */
[C---:B--2---:R-:W-:Y:S01]  /*26770*/  HMMA.16816.F32.BF16 R76, R132.reuse, R148, R76 ;  /* 0x00000094844c723c */ /* 0x044fe2000004184c */
[----:B---3--:R-:W-:Y:S03]  /*26780*/  LDSM.16.MT88.4 R176, [R215+0x11800] ;  /* 0x01180000d7b0783b */ /* 0x008fe60000004200 */
[----:B-1----:R-:W-:Y:S01]  /*26790*/  IMAD.MOV.U32 R166, RZ, RZ, R155 ;  /* 0x000000ffffa67224 */ /* 0x002fe200078e009b */
[----:B------:R-:W-:Y:S03]  /*267a0*/  MOV R155, R183 ;  /* 0x000000b7009b7202 */ /* 0x000fe60000000f00 */
[C---:B------:R-:W-:Y:S01]  /*267b0*/  HMMA.16816.F32.BF16 R80, R132.reuse, R150, R80 ;  /* 0x000000968450723c */ /* 0x040fe20000041850 */
[----:B------:R-:W1:Y:S07]  /*267c0*/  LDSM.16.MT88.4 R148, [R217+0x17000] ;  /* 0x01700000d994783b */ /* 0x000e6e0000004200 */
[C---:B------:R-:W-:Y:S01]  /*267d0*/  HMMA.16816.F32.BF16 R84, R132.reuse, R136, R84 ;  /* 0x000000888454723c */ /* 0x040fe20000041854 */
[----:B-----5:R-:W-:Y:S07]  /*267e0*/  LDSM.16.MT88.4 R172, [R216+0x11800] ;  /* 0x01180000d8ac783b */ /* 0x020fee0000004200 */
[C---:B------:R-:W-:Y:S01]  /*267f0*/  HMMA.16816.F32.BF16 R88, R132.reuse, R138, R88 ;  /* 0x0000008a8458723c */ /* 0x040fe20000041858 */
[----:B------:R-:W2:Y:S07]  /*26800*/  LDSM.16.MT88.4 R136, [R216+0x17000] ;  /* 0x01700000d888783b */ /* 0x000eae0000004200 */
[C---:B------:R-:W-:Y:S08]  /*26810*/  HMMA.16816.F32.BF16 R92, R132.reuse, R140, R92 ;  /* 0x0000008c845c723c */ /* 0x040ff0000004185c */
[C---:B------:R-:W-:Y:S01]  /*26820*/  HMMA.16816.F32.BF16 R96, R132.reuse, R142, R96 ;  /* 0x0000008e8460723c */ /* 0x040fe20000041860 */
[----:B------:R-:W3:Y:S07]  /*26830*/  LDSM.16.MT88.4 R140, [R215+0x17000] ;  /* 0x01700000d78c783b */ /* 0x000eee0000004200 */
[C---:B----4-:R-:W-:Y:S07]  /*26840*/  HMMA.16816.F32.BF16 R100, R132.reuse, R144, R100 ;  /* 0x000000908464723c */ /* 0x050fee0000041864 */
[----:B------:R-:W-:Y:S01]  /*26850*/  MOV R145, R152 ;  /* 0x0000009800917202 */ /* 0x000fe20000000f00 */
[C---:B------:R-:W-:Y:S04]  /*26860*/  HMMA.16816.F32.BF16 R104, R132.reuse, R146, R104 ;  /* 0x000000928468723c */ /* 0x040fe80000041868 */
[----:B------:R-:W-:Y:S01]  /*26870*/  IMAD.MOV.U32 R152, RZ, RZ, R184 ;  /* 0x000000ffff987224 */ /* 0x000fe200078e00b8 */
[----:B------:R-:W-:Y:S02]  /*26880*/  MOV R144, R153 ;  /* 0x0000009900907202 */ /* 0x000fe40000000f00 */
[----:B------:R-:W-:Y:S01]  /*26890*/  MOV R153, R185 ;  /* 0x000000b900997202 */ /* 0x000fe20000000f00 */
[C---:B-1----:R-:W-:Y:S04]  /*268a0*/  HMMA.16816.F32.BF16 R108, R132.reuse, R148, R108 ;  /* 0x00000094846c723c */ /* 0x042fe8000004186c */
[----:B------:R-:W-:Y:S01]  /*268b0*/  IMAD.MOV.U32 R147, RZ, RZ, R181 ;  /* 0x000000ffff937224 */ /* 0x000fe200078e00b5 */
[----:B------:R-:W-:Y:S01]  /*268c0*/  MOV R146, R186 ;  /* 0x000000ba00927202 */ /* 0x000fe20000000f00 */
[----:B------:R-:W-:Y:S02]  /*268d0*/  LDSM.16.MT88.4 R180, [R219+0x13800] ;  /* 0x01380000dbb4783b */ /* 0x000fe40000004200 */
[C---:B------:R-:W-:Y:S06]  /*268e0*/  HMMA.16816.F32.BF16 R112, R132.reuse, R150, R112 ;  /* 0x000000968470723c */ /* 0x040fec0000041870 */
[----:B------:R-:W1:Y:S02]  /*268f0*/  LDSM.16.MT88.4 R148, [R217+0x11800] ;  /* 0x01180000d994783b */ /* 0x000e640000004200 */
[C---:B--2---:R-:W-:Y:S07]  /*26900*/  HMMA.16816.F32.BF16 R116, R132.reuse, R136, R116 ;  /* 0x000000888474723c */ /* 0x044fee0000041874 */
[----:B------:R-:W-:Y:S01]  /*26910*/  IMAD.MOV.U32 R136, RZ, RZ, R187 ;  /* 0x000000ffff887224 */ /* 0x000fe200078e00bb */
[C---:B------:R-:W-:Y:S01]  /*26920*/  HMMA.16816.F32.BF16 R120, R132.reuse, R138, R120 ;  /* 0x0000008a8478723c */ /* 0x040fe20000041878 */
[----:B------:R-:W2:Y:S03]  /*26930*/  LDSM.16.MT88.4 R184, [R217+0x13800] ;  /* 0x01380000d9b8783b */ /* 0x000ea60000004200 */
[----:B------:R-:W-:Y:S03]  /*26940*/  MOV R137, R162 ;  /* 0x000000a200897202 */ /* 0x000fe60000000f00 */
[----:B------:R-:W-:Y:S01]  /*26950*/  IMAD.MOV.U32 R139, RZ, RZ, R160 ;  /* 0x000000ffff8b7224 */ /* 0x000fe200078e00a0 */
[C---:B---3--:R-:W-:Y:S04]  /*26960*/  HMMA.16816.F32.BF16 R124, R132.reuse, R140, R124 ;  /* 0x0000008c847c723c */ /* 0x048fe8000004187c */
[----:B------:R-:W-:Y:S03]  /*26970*/  MOV R138, R163 ;  /* 0x000000a3008a7202 */ /* 0x000fe60000000f00 */
[----:B------:R-:W-:Y:S01]  /*26980*/  MOV R141, R171 ;  /* 0x000000ab008d7202 */ /* 0x000fe20000000f00 */
[----:B------:R-:W-:Y:S04]  /*26990*/  HMMA.16816.F32.BF16 R128, R132, R142, R128 ;  /* 0x0000008e8480723c */ /* 0x000fe80000041880 */
[----:B------:R-:W-:Y:S02]  /*269a0*/  F2FP.BF16.PACK_AB R171, R165, R138 ;  /* 0x0000008aa5ab723e */ /* 0x000fe400000010ff */
[----:B------:R-:W-:Y:S01]  /*269b0*/  MOV R140, R161 ;  /* 0x000000a1008c7202 */ /* 0x000fe20000000f00 */
[----:B------:R-:W-:Y:S01]  /*269c0*/  IMAD.MOV.U32 R143, RZ, RZ, R170 ;  /* 0x000000ffff8f7224 */ /* 0x000fe200078e00aa */
[----:B------:R-:W-:Y:S04]  /*269d0*/  MOV R134, R169 ;  /* 0x000000a900867202 */ /* 0x000fe80000000f00 */
[----:B------:R-:W-:Y:S02]  /*269e0*/  MOV R135, R168 ;  /* 0x000000a800877202 */ /* 0x000fe40000000f00 */
[----:B------:R-:W-:Y:S02]  /*269f0*/  F2FP.BF16.PACK_AB R170, R166, R139 ;  /* 0x0000008ba6aa723e */ /* 0x000fe400000010ff */
[----:B------:R-:W-:Y:S02]  /*26a00*/  F2FP.BF16.PACK_AB R168, R137, R135 ;  /* 0x0000008789a8723e */ /* 0x000fe400000010ff */
[----:B------:R-:W-:Y:S07]  /*26a10*/  F2FP.BF16.PACK_AB R169, R136, R134 ;  /* 0x0000008688a9723e */ /* 0x000fee00000010ff */
[C---:B------:R-:W-:Y:S01]  /*26a20*/  HMMA.16816.F32.BF16 R160, R168.reuse, R156, R4 ;  /* 0x0000009ca8a0723c */ /* 0x040fe20000041804 */
[----:B------:R-:W3:Y:S07]  /*26a30*/  LDSM.16.MT88.4 R4, [R216+0x13800] ;  /* 0x01380000d804783b */ /* 0x000eee0000004200 */
[C---:B------:R-:W-:Y:S07]  /*26a40*/  HMMA.16816.F32.BF16 R156, R168.reuse, R158, R8 ;  /* 0x0000009ea89c723c */ /* 0x040fee0000041808 */
[----:B------:R-:W-:Y:S01]  /*26a50*/  IMAD.MOV.U32 R8, RZ, RZ, R154 ;  /* 0x000000ffff087224 */ /* 0x000fe200078e009a */
[----:B------:R-:W-:Y:S01]  /*26a60*/  MOV R9, R155 ;  /* 0x0000009b00097202 */ /* 0x000fe20000000f00 */
[----:B------:R-:W-:Y:S03]  /*26a70*/  IMAD.MOV.U32 R11, RZ, RZ, R153 ;  /* 0x000000ffff0b7224 */ /* 0x000fe600078e0099 */
[----:B------:R-:W-:Y:S02]  /*26a80*/  MOV R10, R152 ;  /* 0x00000098000a7202 */ /* 0x000fe40000000f00 */
[C---:B-1----:R-:W-:Y:S07]  /*26a90*/  HMMA.16816.F32.BF16 R152, R168.reuse, R148, R12 ;  /* 0x00000094a898723c */ /* 0x042fee000004180c */
[----:B------:R-:W-:Y:S01]  /*26aa0*/  MOV R15, R146 ;  /* 0x00000092000f7202 */ /* 0x000fe20000000f00 */
[C---:B------:R-:W-:Y:S04]  /*26ab0*/  HMMA.16816.F32.BF16 R148, R168.reuse, R150, R16 ;  /* 0x00000096a894723c */ /* 0x040fe80000041810 */
[----:B------:R-:W-:Y:S01]  /*26ac0*/  MOV R12, R143 ;  /* 0x0000008f000c7202 */ /* 0x000fe20000000f00 */
[----:B------:R-:W-:Y:S01]  /*26ad0*/  IMAD.MOV.U32 R14, RZ, RZ, R141 ;  /* 0x000000ffff0e7224 */ /* 0x000fe200078e008d */
[----:B------:R-:W-:Y:S01]  /*26ae0*/  MOV R13, R140 ;  /* 0x0000008c000d7202 */ /* 0x000fe20000000f00 */
[----:B------:R-:W-:Y:S01]  /*26af0*/  IMAD.MOV.U32 R19, RZ, RZ, R145 ;  /* 0x000000ffff137224 */ /* 0x000fe200078e0091 */
[----:B------:R-:W-:Y:S04]  /*26b00*/  MOV R17, R147 ;  /* 0x0000009300117202 */ /* 0x000fe80000000f00 */
[----:B------:R-:W-:Y:S02]  /*26b10*/  MOV R18, R144 ;  /* 0x0000009000127202 */ /* 0x000fe40000000f00 */
[C---:B------:R-:W-:Y:S01]  /*26b20*/  HMMA.16816.F32.BF16 R144, R168.reuse, R172, R20 ;  /* 0x000000aca890723c */ /* 0x040fe20000041814 */
[----:B------:R-:W-:Y:S06]  /*26b30*/  LDSM.16.MT88.4 R20, [R216+0x15800] ;  /* 0x01580000d814783b */ /* 0x000fec0000004200 */
[----:B------:R-:W-:Y:S01]  /*26b40*/  MOV R173, R138 ;  /* 0x0000008a00ad7202 */ /* 0x000fe20000000f00 */
[C---:B------:R-:W-:Y:S01]  /*26b50*/  HMMA.16816.F32.BF16 R140, R168.reuse, R174, R24 ;  /* 0x000000aea88c723c */ /* 0x040fe20000041818 */
[----:B------:R-:W-:Y:S03]  /*26b60*/  LDSM.16.MT88.4 R24, [R215+0x15800] ;  /* 0x01580000d718783b */ /* 0x000fe60000004200 */
[----:B------:R-:W-:Y:S03]  /*26b70*/  MOV R172, R139 ;  /* 0x0000008b00ac7202 */ /* 0x000fe60000000f00 */
[----:B------:R-:W-:Y:S01]  /*26b80*/  MOV R175, R136 ;  /* 0x0000008800af7202 */ /* 0x000fe20000000f00 */
[----:B------:R-:W-:Y:S02]  /*26b90*/  IMAD.MOV.U32 R174, RZ, RZ, R137 ;  /* 0x000000ffffae7224 */ /* 0x000fe400078e0089 */
[C---:B------:R-:W-:Y:S01]  /*26ba0*/  HMMA.16816.F32.BF16 R136, R168.reuse, R176, R28 ;  /* 0x000000b0a888723c */ /* 0x040fe2000004181c */
[----:B------:R-:W-:Y:S06]  /*26bb0*/  LDSM.16.MT88.4 R28, [R219+0x17800] ;  /* 0x01780000db1c783b */ /* 0x000fec0000004200 */
[----:B------:R-:W-:Y:S02]  /*26bc0*/  MOV R177, R134 ;  /* 0x0000008600b17202 */ /* 0x000fe40000000f00 */
[----:B------:R-:W-:Y:S02]  /*26bd0*/  MOV R176, R135 ;  /* 0x0000008700b07202 */ /* 0x000fe40000000f00 */
[C---:B------:R-:W-:Y:S07]  /*26be0*/  HMMA.16816.F32.BF16 R132, R168.reuse, R178, R32 ;  /* 0x000000b2a884723c */ /* 0x040fee0000041820 */
[----:B------:R-:W-:Y:S01]  /*26bf0*/  MOV R33, R8 ;  /* 0x0000000800217202 */ /* 0x000fe20000000f00 */
[C---:B------:R-:W-:Y:S04]  /*26c00*/  HMMA.16816.F32.BF16 R36, R168.reuse, R180, R36 ;  /* 0x000000b4a824723c */ /* 0x040fe80000041824 */
[----:B------:R-:W-:Y:S01]  /*26c10*/  MOV R32, R9 ;  /* 0x0000000900207202 */ /* 0x000fe20000000f00 */
[----:B------:R-:W-:Y:S01]  /*26c20*/  IMAD.MOV.U32 R178, RZ, RZ, R11 ;  /* 0x000000ffffb27224 */ /* 0x000fe200078e000b */
[----:B------:R-:W-:Y:S01]  /*26c30*/  MOV R179, R10 ;  /* 0x0000000a00b37202 */ /* 0x000fe20000000f00 */
[----:B------:R-:W-:Y:S01]  /*26c40*/  IMAD.MOV.U32 R34, RZ, RZ, R13 ;  /* 0x000000ffff227224 */ /* 0x000fe200078e000d */
[C---:B------:R-:W-:Y:S01]  /*26c50*/  HMMA.16816.F32.BF16 R40, R168.reuse, R182, R40 ;  /* 0x000000b6a828723c */ /* 0x040fe20000041828 */
[----:B------:R-:W1:Y:S03]  /*26c60*/  LDSM.16.MT88.4 R8, [R215+0x13800] ;  /* 0x01380000d708783b */ /* 0x000e660000004200 */
[----:B------:R-:W-:Y:S02]  /*26c70*/  MOV R35, R12 ;  /* 0x0000000c00237202 */ /* 0x000fe40000000f00 */
[----:B------:R-:W-:Y:S01]  /*26c80*/  MOV R181, R14 ;  /* 0x0000000e00b57202 */ /* 0x000fe20000000f00 */
[----:B------:R-:W-:Y:S01]  /*26c90*/  IMAD.MOV.U32 R182, RZ, RZ, R18 ;  /* 0x000000ffffb67224 */ /* 0x000fe200078e0012 */
[C---:B--2---:R-:W-:Y:S04]  /*26ca0*/  HMMA.16816.F32.BF16 R44, R168.reuse, R184, R44 ;  /* 0x000000b8a82c723c */ /* 0x044fe8000004182c */
[----:B------:R-:W-:Y:S02]  /*26cb0*/  MOV R180, R15 ;  /* 0x0000000f00b47202 */ /* 0x000fe40000000f00 */
[----:B------:R-:W2:Y:S01]  /*26cc0*/  LDSM.16.MT88.4 R12, [R219+0x15800] ;  /* 0x01580000db0c783b */ /* 0x000ea20000004200 */
[----:B------:R-:W-:Y:S01]  /*26cd0*/  MOV R183, R17 ;  /* 0x0000001100b77202 */ /* 0x000fe20000000f00 */
[C---:B------:R-:W-:Y:S04]  /*26ce0*/  HMMA.16816.F32.BF16 R48, R168.reuse, R186, R48 ;  /* 0x000000baa830723c */ /* 0x040fe80000041830 */
[----:B------:R-:W-:Y:S01]  /*26cf0*/  MOV R185, R19 ;  /* 0x0000001300b97202 */ /* 0x000fe20000000f00 */
[----:B------:R-:W-:Y:S01]  /*26d00*/  FADD.FTZ R251, R180, R251 ;  /* 0x000000fbb4fb7221 */ /* 0x000fe20000010000 */
[----:B------:R-:W4:Y:S02]  /*26d10*/  LDSM.16.MT88.4 R16, [R217+0x15800] ;  /* 0x01580000d910783b */ /* 0x000f240000004200 */
[C---:B---3--:R-:W-:Y:S04]  /*26d20*/  HMMA.16816.F32.BF16 R52, R168.reuse, R4, R52 ;  /* 0x00000004a834723c */ /* 0x048fe80000041834 */
[----:B------:R-:W-:Y:S04]  /*26d30*/  FADD.FTZ R0, R185, R0 ;  /* 0x00000000b9007221 */ /* 0x000fe80000010000 */
[C---:B------:R-:W-:Y:S01]  /*26d40*/  HMMA.16816.F32.BF16 R56, R168.reuse, R6, R56 ;  /* 0x00000006a838723c */ /* 0x040fe20000041838 */
[----:B------:R-:W3:Y:S03]  /*26d50*/  LDSM.16.MT88.4 R4, [R217+0x17800] ;  /* 0x01780000d904783b */ /* 0x000ee60000004200 */
[----:B------:R-:W-:Y:S04]  /*26d60*/  FADD.FTZ R0, R182, R0 ;  /* 0x00000000b6007221 */ /* 0x000fe80000010000 */
[----:B------:R-:W-:Y:S01]  /*26d70*/  FADD.FTZ R0, R183, R0 ;  /* 0x00000000b7007221 */ /* 0x000fe20000010000 */
[C---:B-1----:R-:W-:Y:S03]  /*26d80*/  HMMA.16816.F32.BF16 R60, R168.reuse, R8, R60 ;  /* 0x00000008a83c723c */ /* 0x042fe6000004183c */
[----:B------:R-:W-:Y:S02]  /*26d90*/  FADD.FTZ R2, R181, R0 ;  /* 0x00000000b5027221 */ /* 0x000fe40000010000 */
[----:B------:R-:W-:Y:S02]  /*26da0*/  FADD.FTZ R0, R178, R251 ;  /* 0x000000fbb2007221 */ /* 0x000fe40000010000 */
[----:B------:R-:W-:Y:S01]  /*26db0*/  FADD.FTZ R2, R179, R2 ;  /* 0x00000002b3027221 */ /* 0x000fe20000010000 */
[C---:B------:R-:W-:Y:S01]  /*26dc0*/  HMMA.16816.F32.BF16 R64, R168.reuse, R10, R64 ;  /* 0x0000000aa840723c */ /* 0x040fe20000041840 */
[----:B------:R-:W1:Y:S03]  /*26dd0*/  LDSM.16.MT88.4 R8, [R216+0x17800] ;  /* 0x01780000d808783b */ /* 0x000e660000004200 */
[----:B------:R-:W-:Y:S02]  /*26de0*/  FADD.FTZ R0, R32, R0 ;  /* 0x0000000020007221 */ /* 0x000fe40000010000 */
[----:B------:R-:W-:Y:S02]  /*26df0*/  FADD.FTZ R2, R33, R2 ;  /* 0x0000000221027221 */ /* 0x000fe40000010000 */
[C---:B--2---:R-:W-:Y:S04]  /*26e00*/  HMMA.16816.F32.BF16 R68, R168.reuse, R12, R68 ;  /* 0x0000000ca844723c */ /* 0x044fe80000041844 */
[----:B------:R-:W-:Y:S02]  /*26e10*/  FADD.FTZ R0, R34, R0 ;  /* 0x0000000022007221 */ /* 0x000fe40000010000 */
[----:B------:R-:W-:Y:S02]  /*26e20*/  FADD.FTZ R2, R35, R2 ;  /* 0x0000000223027221 */ /* 0x000fe40000010000 */
[C---:B------:R-:W-:Y:S01]  /*26e30*/  HMMA.16816.F32.BF16 R72, R168.reuse, R14, R72 ;  /* 0x0000000ea848723c */ /* 0x040fe20000041848 */
[----:B------:R-:W2:Y:S03]  /*26e40*/  LDSM.16.MT88.4 R12, [R215+0x17800] ;  /* 0x01780000d70c783b */ /* 0x000ea60000004200 */
[----:B------:R-:W-:Y:S02]  /*26e50*/  FADD.FTZ R0, R176, R0 ;  /* 0x00000000b0007221 */ /* 0x000fe40000010000 */
[----:B------:R-:W-:Y:S02]  /*26e60*/  FADD.FTZ R2, R177, R2 ;  /* 0x00000002b1027221 */ /* 0x000fe40000010000 */
[C---:B----4-:R-:W-:Y:S04]  /*26e70*/  HMMA.16816.F32.BF16 R76, R168.reuse, R16, R76 ;  /* 0x00000010a84c723c */ /* 0x050fe8000004184c */
[----:B------:R-:W-:Y:S02]  /*26e80*/  FADD.FTZ R0, R174, R0 ;  /* 0x00000000ae007221 */ /* 0x000fe40000010000 */
[----:B------:R-:W-:Y:S02]  /*26e90*/  FADD.FTZ R2, R175, R2 ;  /* 0x00000002af027221 */ /* 0x000fe40000010000 */
[C---:B------:R-:W-:Y:S04]  /*26ea0*/  HMMA.16816.F32.BF16 R80, R168.reuse, R18, R80 ;  /* 0x00000012a850723c */ /* 0x040fe80000041850 */
[----:B------:R-:W-:Y:S02]  /*26eb0*/  FADD.FTZ R0, R172, R0 ;  /* 0x00000000ac007221 */ /* 0x000fe40000010000 */
[----:B------:R-:W-:Y:S02]  /*26ec0*/  FADD.FTZ R2, R173, R2 ;  /* 0x00000002ad027221 */ /* 0x000fe40000010000 */
[C---:B------:R-:W-:Y:S04]  /*26ed0*/  HMMA.16816.F32.BF16 R84, R168.reuse, R20, R84 ;  /* 0x00000014a854723c */ /* 0x040fe80000041854 */
[----:B------:R-:W-:Y:S01]  /*26ee0*/  FADD.FTZ R249, R166, R0 ;  /* 0x00000000a6f97221 */ /* 0x000fe20000010000 */
[----:B------:R-:W-:Y:S01]  /*26ef0*/  MOV R0, R3 ;  /* 0x0000000300007202 */ /* 0x000fe20000000f00 */
[----:B------:R-:W-:Y:S01]  /*26f00*/  FADD.FTZ R248, R165, R2 ;  /* 0x00000002a5f87221 */ /* 0x000fe20000010000 */
[----:B------:R-:W-:Y:S01]  /*26f10*/  MOV R2, R164 ;  /* 0x000000a400027202 */ /* 0x000fe20000000f00 */
[C---:B------:R-:W-:Y:S08]  /*26f20*/  HMMA.16816.F32.BF16 R88, R168.reuse, R22, R88 ;  /* 0x00000016a858723c */ /* 0x040ff00000041858 */
[C---:B------:R-:W-:Y:S08]  /*26f30*/  HMMA.16816.F32.BF16 R92, R168.reuse, R24, R92 ;  /* 0x00000018a85c723c */ /* 0x040ff0000004185c */
[C---:B------:R-:W-:Y:S08]  /*26f40*/  HMMA.16816.F32.BF16 R96, R168.reuse, R26, R96 ;  /* 0x0000001aa860723c */ /* 0x040ff00000041860 */
[C---:B------:R-:W-:Y:S08]  /*26f50*/  HMMA.16816.F32.BF16 R100, R168.reuse, R28, R100 ;  /* 0x0000001ca864723c */ /* 0x040ff00000041864 */
[C---:B------:R-:W-:Y:S08]  /*26f60*/  HMMA.16816.F32.BF16 R104, R168.reuse, R30, R104 ;  /* 0x0000001ea868723c */ /* 0x040ff00000041868 */
[C---:B---3--:R-:W-:Y:S08]  /*26f70*/  HMMA.16816.F32.BF16 R108, R168.reuse, R4, R108 ;  /* 0x00000004a86c723c */ /* 0x048ff0000004186c */
[C---:B------:R-:W-:Y:S08]  /*26f80*/  HMMA.16816.F32.BF16 R112, R168.reuse, R6, R112 ;  /* 0x00000006a870723c */ /* 0x040ff00000041870 */
[C---:B-1----:R-:W-:Y:S08]  /*26f90*/  HMMA.16816.F32.BF16 R116, R168.reuse, R8, R116 ;  /* 0x00000008a874723c */ /* 0x042ff00000041874 */
[C---:B------:R-:W-:Y:S08]  /*26fa0*/  HMMA.16816.F32.BF16 R120, R168.reuse, R10, R120 ;  /* 0x0000000aa878723c */ /* 0x040ff00000041878 */
[C---:B--2---:R-:W-:Y:S08]  /*26fb0*/  HMMA.16816.F32.BF16 R124, R168.reuse, R12, R124 ;  /* 0x0000000ca87c723c */ /* 0x044ff0000004187c */
[----:B------:R-:W-:Y:S01]  /*26fc0*/  HMMA.16816.F32.BF16 R128, R168, R14, R128 ;  /* 0x0000000ea880723c */ /* 0x000fe20000041880 */
[----:B------:R-:W-:-:S07]  /*26fd0*/  @P0 BRA `(.L_x_2709) ;  /* 0xffffb02000000947 */ /* 0x000fce000383ffff */
.L_x_2700:
        /* <DEDUP_REMOVED lines=11> */
.L_x_2723:
[----:B--23--:R-:W-:Y:S01]  /*27090*/  FADD.FTZ R249, R6, R249 ;  /* 0x000000f906f97221 */ /* 0x00cfe20000010000 */
[----:B------:R-:W-:Y:S05]  /*270a0*/  BRA.DIV ~URZ, `(.L_x_2711) ;  /* 0x000020f27f007947 */ /* 0x000fea000b800000 */
[----:B------:R-:W2:Y:S04]  /*270b0*/  SHFL.BFLY PT, R4, R248, 0x2, 0x1f ;  /* 0x0c401f00f8047f89 */ /* 0x000ea800000e0000 */
[----:B------:R-:W3:Y:S01]  /*270c0*/  SHFL.BFLY PT, R0, R249, 0x1, 0x1f ;  /* 0x0c201f00f9007f89 */ /* 0x000ee200000e0000 */
[----:B--2---:R-:W-:Y:S02]  /*270d0*/  FADD.FTZ R248, R4, R248 ;  /* 0x000000f804f87221 */ /* 0x004fe40000010000 */
[----:B---3--:R-:W-:-:S03]  /*270e0*/  FADD.FTZ R249, R249, R0 ;  /* 0x00000000f9f97221 */ /* 0x008fc60000010000 */
[----:B------:R2:W3:Y:S04]  /*270f0*/  SHFL.BFLY PT, R6, R248, 0x1, 0x1f ;  /* 0x0c201f00f8067f89 */ /* 0x0004e800000e0000 */
.L_x_2724:
[----:B------:R-:W4:Y:S01]  /*27100*/  S2R R5, SR_TID.X ;  /* 0x0000000000057919 */ /* 0x000f220000002100 */
[----:B---3--:R-:W-:Y:S01]  /*27110*/  FADD.FTZ R6, R6, R248 ;  /* 0x000000f806067221 */ /* 0x008fe20000010000 */
[----:B------:R-:W-:Y:S01]  /*27120*/  FSETP.NE.FTZ.AND P4, PT, R249, RZ, PT ;  /* 0x000000fff900720b */ /* 0x000fe20003f95000 */
[----:B------:R-:W-:Y:S01]  /*27130*/  ULDC.64 UR4, c[0x0][0x118] ;  /* 0x0000460000047ab9 */ /* 0x000fe20000000a00 */
[----:B------:R-:W-:Y:S02]  /*27140*/  MOV R0, 0x3f800000 ;  /* 0x3f80000000007802 */ /* 0x000fe40000000f00 */
[----:B------:R-:W-:Y:S02]  /*27150*/  FSETP.NE.FTZ.AND P3, PT, R6, RZ, PT ;  /* 0x000000ff0600720b */ /* 0x000fe40003f75000 */
[----:B------:R-:W-:-:S07]  /*27160*/  MOV R4, 0x3f800000 ;  /* 0x3f80000000047802 */ /* 0x000fce0000000f00 */
[----:B------:R-:W3:Y:S08]  /*27170*/  @P4 MUFU.RCP R0, R249 ;  /* 0x000000f900004308 */ /* 0x000ef00000001000 */
[----:B------:R-:W1:Y:S01]  /*27180*/  @P3 MUFU.RCP R4, R6 ;  /* 0x0000000600043308 */ /* 0x000e620000001000 */
[----:B----4-:R-:W-:-:S04]  /*27190*/  SHF.R.S32.HI R7, RZ, 0x1f, R5 ;  /* 0x0000001fff077819 */ /* 0x010fc80000011405 */
[----:B------:R-:W-:Y:S01]  /*271a0*/  LEA.HI R10, R7, R5, RZ, 0x2 ;  /* 0x00000005070a7211 */ /* 0x000fe200078f10ff */
[----:B---3--:R-:W-:-:S03]  /*271b0*/  FMUL.FTZ R160, R0, R160 ;  /* 0x000000a000a07220 */ /* 0x008fc60000410000 */
[--C-:B------:R-:W-:Y:S01]  /*271c0*/  SHF.R.S32.HI R12, RZ, 0x2, R10.reuse ;  /* 0x00000002ff0c7819 */ /* 0x100fe2000001140a */
[C---:B------:R-:W-:Y:S01]  /*271d0*/  FMUL.FTZ R161, R0.reuse, R161 ;  /* 0x000000a100a17220 */ /* 0x040fe20000410000 */
[----:B------:R-:W-:Y:S01]  /*271e0*/  SHF.R.S32.HI R11, RZ, 0x1f, R10 ;  /* 0x0000001fff0b7819 */ /* 0x000fe2000001140a */
[----:B------:R-:W-:Y:S01]  /*271f0*/  FMUL.FTZ R156, R0, R156 ;  /* 0x0000009c009c7220 */ /* 0x000fe20000410000 */
[----:B------:R-:W-:Y:S01]  /*27200*/  LOP3.LUT R10, R10, 0x3ffffffc, RZ, 0xc0, !PT ;  /* 0x3ffffffc0a0a7812 */ /* 0x000fe200078ec0ff */
[----:B------:R-:W-:Y:S01]  /*27210*/  FMUL.FTZ R157, R0, R157 ;  /* 0x0000009d009d7220 */ /* 0x000fe20000410000 */
[----:B------:R-:W-:Y:S01]  /*27220*/  LEA.HI R11, R11, R12, RZ, 0x3 ;  /* 0x0000000c0b0b7211 */ /* 0x000fe200078f18ff */
[----:B-1----:R-:W-:Y:S01]  /*27230*/  FMUL.FTZ R163, R4, R163 ;  /* 0x000000a304a37220 */ /* 0x002fe20000410000 */
        /* <DEDUP_REMOVED lines=17> */
[----:B------:R-:W-:Y:S01]  /*27350*/  FMUL.FTZ R149, R0, R149 ;  /* 0x0000009500957220 */ /* 0x000fe20000410000 */
[----:B------:R-:W-:Y:S01]  /*27360*/  LEA R10, R13, R10, 0x9 ;  /* 0x0000000a0d0a7211 */ /* 0x000fe200078e48ff */
[----:B------:R-:W-:Y:S01]  /*27370*/  FMUL.FTZ R151, R4, R151 ;  /* 0x0000009704977220 */ /* 0x000fe20000410000 */
[----:B------:R-:W-:Y:S01]  /*27380*/  LEA.HI R14, R14, R14, RZ, 0x1d ;  /* 0x0000000e0e0e7211 */ /* 0x000fe200078fe8ff */
[----:B------:R-:W-:Y:S01]  /*27390*/  FMUL.FTZ R150, R4, R150 ;  /* 0x0000009604967220 */ /* 0x000fe20000410000 */
[----:B------:R-:W-:Y:S01]  /*273a0*/  ISETP.NE.U32.AND P0, PT, R15, 0x1, PT ;  /* 0x000000010f00780c */ /* 0x000fe20003f05070 */
[----:B------:R-:W-:Y:S01]  /*273b0*/  FMUL.FTZ R144, R0, R144 ;  /* 0x0000009000907220 */ /* 0x000fe20000410000 */
[----:B------:R-:W-:Y:S01]  /*273c0*/  LEA R10, R10, R14, 0x1 ;  /* 0x0000000e0a0a7211 */ /* 0x000fe200078e08ff */
[----:B------:R-:W-:Y:S01]  /*273d0*/  FMUL.FTZ R145, R0, R145 ;  /* 0x0000009100917220 */ /* 0x000fe20000410000 */
[----:B------:R-:W-:Y:S01]  /*273e0*/  R2P PR, R12, 0x6 ;  /* 0x000000060c007804 */ /* 0x000fe20000000000 */
[----:B------:R-:W-:Y:S01]  /*273f0*/  FMUL.FTZ R147, R4, R147 ;  /* 0x0000009304937220 */ /* 0x000fe20000410000 */
[----:B------:R-:W-:Y:S01]  /*27400*/  SHF.L.U32 R10, R10, 0x1, RZ ;  /* 0x000000010a0a7819 */ /* 0x000fe200000006ff */
[----:B------:R-:W-:Y:S01]  /*27410*/  FMUL.FTZ R146, R4, R146 ;  /* 0x0000009204927220 */ /* 0x000fe20000410000 */
[----:B------:R-:W-:Y:S01]  /*27420*/  MOV R12, 0x20 ;  /* 0x00000020000c7802 */ /* 0x000fe20000000f00 */
[C---:B------:R-:W-:Y:S01]  /*27430*/  FMUL.FTZ R140, R0.reuse, R140 ;  /* 0x0000008c008c7220 */ /* 0x040fe20000410000 */
[----:B------:R-:W-:Y:S01]  /*27440*/  MOV R15, 0x40 ;  /* 0x00000040000f7802 */ /* 0x000fe20000000f00 */
[----:B------:R-:W-:Y:S01]  /*27450*/  FMUL.FTZ R141, R0, R141 ;  /* 0x0000008d008d7220 */ /* 0x000fe20000410000 */
[----:B------:R-:W-:Y:S01]  /*27460*/  IADD3 R14, R10, -0x10, RZ ;  /* 0xfffffff00a0e7810 */ /* 0x000fe20007ffe0ff */
[----:B------:R-:W-:Y:S01]  /*27470*/  FMUL.FTZ R143, R4, R143 ;  /* 0x0000008f048f7220 */ /* 0x000fe20000410000 */
[----:B------:R-:W-:Y:S01]  /*27480*/  SEL R12, R12, 0xffffffe0, !P1 ;  /* 0xffffffe00c0c7807 */ /* 0x000fe20004800000 */
[----:B------:R-:W-:Y:S01]  /*27490*/  FMUL.FTZ R142, R4, R142 ;  /* 0x0000008e048e7220 */ /* 0x000fe20000410000 */
[----:B------:R-:W-:Y:S01]  /*274a0*/  @P0 IADD3 R14, R10, 0x10, RZ ;  /* 0x000000100a0e0810 */ /* 0x000fe20007ffe0ff */
[C---:B------:R-:W-:Y:S01]  /*274b0*/  FMUL.FTZ R136, R0.reuse, R136 ;  /* 0x0000008800887220 */ /* 0x040fe20000410000 */
[----:B------:R-:W-:Y:S01]  /*274c0*/  F2FP.BF16.PACK_AB R162, R163, R162 ;  /* 0x000000a2a3a2723e */ /* 0x000fe200000010ff */
[----:B------:R-:W-:Y:S01]  /*274d0*/  FMUL.FTZ R137, R0, R137 ;  /* 0x0000008900897220 */ /* 0x000fe20000410000 */
[----:B------:R-:W-:Y:S01]  /*274e0*/  SEL R15, R15, 0xffffffc0, !P2 ;  /* 0xffffffc00f0f7807 */ /* 0x000fe20005000000 */
[C---:B------:R-:W-:Y:S01]  /*274f0*/  FMUL.FTZ R139, R4.reuse, R139 ;  /* 0x0000008b048b7220 */ /* 0x040fe20000410000 */
[----:B------:R-:W-:Y:S01]  /*27500*/  F2FP.BF16.PACK_AB R156, R157, R156 ;  /* 0x0000009c9d9c723e */ /* 0x000fe200000010ff */
[----:B------:R-:W-:Y:S01]  /*27510*/  FMUL.FTZ R138, R4, R138 ;  /* 0x0000008a048a7220 */ /* 0x000fe20000410000 */
[----:B------:R-:W-:Y:S01]  /*27520*/  F2FP.BF16.PACK_AB R158, R159, R158 ;  /* 0x0000009e9f9e723e */ /* 0x000fe200000010ff */
[C---:B------:R-:W-:Y:S01]  /*27530*/  FMUL.FTZ R132, R0.reuse, R132 ;  /* 0x0000008400847220 */ /* 0x040fe20000410000 */
[----:B------:R-:W-:Y:S01]  /*27540*/  F2FP.BF16.PACK_AB R152, R153, R152 ;  /* 0x000000989998723e */ /* 0x000fe200000010ff */
[----:B------:R-:W-:Y:S01]  /*27550*/  FMUL.FTZ R133, R0, R133 ;  /* 0x0000008500857220 */ /* 0x000fe20000410000 */
[----:B------:R-:W-:Y:S01]  /*27560*/  F2FP.BF16.PACK_AB R154, R155, R154 ;  /* 0x0000009a9b9a723e */ /* 0x000fe200000010ff */
[----:B------:R-:W-:Y:S01]  /*27570*/  FMUL.FTZ R135, R4, R135 ;  /* 0x0000008704877220 */ /* 0x000fe20000410000 */
[----:B------:R-:W-:Y:S01]  /*27580*/  IADD3 R16, R10, R12, RZ ;  /* 0x0000000c0a107210 */ /* 0x000fe20007ffe0ff */
[----:B------:R-:W-:Y:S01]  /*27590*/  FMUL.FTZ R134, R4, R134 ;  /* 0x0000008604867220 */ /* 0x000fe20000410000 */
[----:B------:R-:W-:Y:S01]  /*275a0*/  F2FP.BF16.PACK_AB R148, R149, R148 ;  /* 0x000000949594723e */ /* 0x000fe200000010ff */
[C---:B------:R-:W-:Y:S01]  /*275b0*/  FMUL.FTZ R36, R0.reuse, R36 ;  /* 0x0000002400247220 */ /* 0x040fe20000410000 */
[----:B------:R-:W-:Y:S01]  /*275c0*/  F2FP.BF16.PACK_AB R150, R151, R150 ;  /* 0x000000969796723e */ /* 0x000fe200000010ff */
[----:B------:R-:W-:Y:S01]  /*275d0*/  FMUL.FTZ R37, R0, R37 ;  /* 0x0000002500257220 */ /* 0x000fe20000410000 */
[----:B------:R-:W-:Y:S01]  /*275e0*/  IADD3 R12, R12, R14, RZ ;  /* 0x0000000e0c0c7210 */ /* 0x000fe20007ffe0ff */
        /* <DEDUP_REMOVED lines=11> */
[----:B------:R-:W-:Y:S01]  /*276a0*/  STS [R10], R160 ;  /* 0x000000a00a007388 */ /* 0x000fe20000000800 */
[C---:B------:R-:W-:Y:S01]  /*276b0*/  FMUL.FTZ R44, R0.reuse, R44 ;  /* 0x0000002c002c7220 */ /* 0x040fe20000410000 */
[----:B------:R-:W-:Y:S01]  /*276c0*/  IADD3 R18, R15, R14, RZ ;  /* 0x0000000e0f127210 */ /* 0x000fe20007ffe0ff */
[----:B------:R-:W-:Y:S01]  /*276d0*/  FMUL.FTZ R45, R0, R45 ;  /* 0x0000002d002d7220 */ /* 0x000fe20000410000 */
[----:B------:R-:W-:Y:S01]  /*276e0*/  STS [R10+0x400], R162 ;  /* 0x000400a20a007388 */ /* 0x000fe20000000800 */
[C---:B------:R-:W-:Y:S01]  /*276f0*/  FMUL.FTZ R47, R4.reuse, R47 ;  /* 0x0000002f042f7220 */ /* 0x040fe20000410000 */
[----:B------:R-:W-:Y:S01]  /*27700*/  F2FP.BF16.PACK_AB R136, R137, R136 ;  /* 0x000000888988723e */ /* 0x000fe200000010ff */
        /* <DEDUP_REMOVED lines=11> */
[----:B------:R-:W-:Y:S01]  /*277c0*/  F2FP.BF16.PACK_AB R134, R135, R134 ;  /* 0x000000868786723e */ /* 0x000fe200000010ff */
[----:B------:R-:W-:Y:S01]  /*277d0*/  FMUL.FTZ R53, R0, R53 ;  /* 0x0000003500357220 */ /* 0x000fe20000410000 */
[----:B------:R-:W-:Y:S01]  /*277e0*/  STS [R16], R152 ;  /* 0x0000009810007388 */ /* 0x000fe20000000800 */
[----:B------:R-:W-:Y:S01]  /*277f0*/  FMUL.FTZ R55, R4, R55 ;  /* 0x0000003704377220 */ /* 0x000fe20000410000 */
        /* <DEDUP_REMOVED lines=141> */
[C---:B------:R-:W-:Y:S01]  /*280d0*/  FMUL.FTZ R125, R0.reuse, R125 ;  /* 0x0000007d007d7220 */ /* 0x040fe20000410000 */
[----:B------:R-:W-:Y:S01]  /*280e0*/  F2FP.BF16.PACK_AB R106, R107, R106 ;  /* 0x0000006a6b6a723e */ /* 0x000fe200000010ff */
[----:B------:R-:W-:Y:S01]  /*280f0*/  FMUL.FTZ R128, R0, R128 ;  /* 0x0000008000807220 */ /* 0x000fe20000410000 */
[----:B------:R-:W-:Y:S01]  /*28100*/  STS [R17+0x4000], R84 ;  /* 0x0040005411007388 */ /* 0x000fe20000000800 */
[C---:B------:R-:W-:Y:S01]  /*28110*/  FMUL.FTZ R127, R4.reuse, R127 ;  /* 0x0000007f047f7220 */ /* 0x040fe20000410000 */
[----:B------:R-:W-:Y:S01]  /*28120*/  F2FP.BF16.PACK_AB R108, R109, R108 ;  /* 0x0000006c6d6c723e */ /* 0x000fe200000010ff */
[C---:B------:R-:W-:Y:S01]  /*28130*/  FMUL.FTZ R126, R4.reuse, R126 ;  /* 0x0000007e047e7220 */ /* 0x040fe20000410000 */
[----:B------:R-:W-:Y:S01]  /*28140*/  STS [R17+0x4400], R86 ;  /* 0x0044005611007388 */ /* 0x000fe20000000800 */
[----:B------:R-:W-:Y:S01]  /*28150*/  FMUL.FTZ R131, R4, R131 ;  /* 0x0000008304837220 */ /* 0x000fe20000410000 */
[----:B------:R-:W-:Y:S01]  /*28160*/  F2FP.BF16.PACK_AB R110, R111, R110 ;  /* 0x0000006e6f6e723e */ /* 0x000fe200000010ff */
[----:B------:R-:W-:Y:S01]  /*28170*/  FMUL.FTZ R0, R0, R129 ;  /* 0x0000008100007220 */ /* 0x000fe20000410000 */
[----:B------:R-:W-:Y:S01]  /*28180*/  STS [R18+0x4000], R88 ;  /* 0x0040005812007388 */ /* 0x000fe20000000800 */
[----:B------:R-:W-:Y:S01]  /*28190*/  FMUL.FTZ R4, R4, R130 ;  /* 0x0000008204047220 */ /* 0x000fe20000410000 */
[----:B------:R-:W-:-:S02]  /*281a0*/  F2FP.BF16.PACK_AB R112, R113, R112 ;  /* 0x000000707170723e */ /* 0x000fc400000010ff */
[----:B------:R-:W-:Y:S01]  /*281b0*/  STS [R18+0x4400], R90 ;  /* 0x0044005a12007388 */ /* 0x000fe20000000800 */
[----:B------:R-:W-:Y:S02]  /*281c0*/  F2FP.BF16.PACK_AB R114, R115, R114 ;  /* 0x000000727372723e */ /* 0x000fe400000010ff */
[----:B------:R-:W-:Y:S01]  /*281d0*/  F2FP.BF16.PACK_AB R116, R117, R116 ;  /* 0x000000747574723e */ /* 0x000fe200000010ff */
[----:B------:R-:W-:Y:S01]  /*281e0*/  STS [R19+0x4000], R92 ;  /* 0x0040005c13007388 */ /* 0x000fe20000000800 */
[----:B------:R-:W-:Y:S02]  /*281f0*/  F2FP.BF16.PACK_AB R118, R119, R118 ;  /* 0x000000767776723e */ /* 0x000fe400000010ff */
[----:B------:R-:W-:Y:S01]  /*28200*/  F2FP.BF16.PACK_AB R120, R121, R120 ;  /* 0x000000787978723e */ /* 0x000fe200000010ff */
[----:B------:R-:W-:Y:S01]  /*28210*/  STS [R19+0x4400], R94 ;  /* 0x0044005e13007388 */ /* 0x000fe20000000800 */
[----:B------:R-:W-:Y:S02]  /*28220*/  F2FP.BF16.PACK_AB R122, R123, R122 ;  /* 0x0000007a7b7a723e */ /* 0x000fe400000010ff */
[----:B------:R-:W-:Y:S01]  /*28230*/  ISETP.NE.AND P0, PT, R238, -0x1, PT ;  /* 0xffffffffee00780c */ /* 0x000fe20003f05270 */
[----:B------:R-:W-:Y:S01]  /*28240*/  STS [R15+0x4000], R96 ;  /* 0x004000600f007388 */ /* 0x000fe20000000800 */
[----:B------:R-:W-:-:S02]  /*28250*/  F2FP.BF16.PACK_AB R124, R125, R124 ;  /* 0x0000007c7d7c723e */ /* 0x000fc400000010ff */
[----:B------:R-:W-:Y:S01]  /*28260*/  F2FP.BF16.PACK_AB R126, R127, R126 ;  /* 0x0000007e7f7e723e */ /* 0x000fe200000010ff */
[----:B------:R-:W-:Y:S01]  /*28270*/  STS [R15+0x4400], R98 ;  /* 0x004400620f007388 */ /* 0x000fe20000000800 */
[----:B------:R-:W-:Y:S02]  /*28280*/  F2FP.BF16.PACK_AB R0, R0, R128 ;  /* 0x000000800000723e */ /* 0x000fe400000010ff */
        /* <DEDUP_REMOVED lines=15> */
[----:B------:R3:W-:Y:S04]  /*28380*/  STS [R15+0x6000], R0 ;  /* 0x006000000f007388 */ /* 0x0007e80000000800 */
[----:B------:R4:W-:Y:S04]  /*28390*/  STS [R15+0x6400], R4 ;  /* 0x006400040f007388 */ /* 0x0009e80000000800 */
[----:B-12---:R-:W2:Y:S04]  /*283a0*/  @!P0 LD.E.64 R16, [R8.64+0x80] ;  /* 0x0000800408108980 */ /* 0x006ea8000c101b00 */
[----:B------:R-:W2:Y:S01]  /*283b0*/  LD.E.64 R82, [R8.64+0x88] ;  /* 0x0000880408527980 */ /* 0x000ea2000c101b00 */
[----:B------:R-:W1:Y:S01]  /*283c0*/  @P3 MUFU.LG2 R14, R6 ;  /* 0x00000006000e3308 */ /* 0x000e620000000c00 */
[----:B------:R-:W-:Y:S02]  /*283d0*/  BSSY B0, `(.L_x_2712) ;  /* 0x0000022000007945 */ /* 0x000fe40003800000 */
[----:B------:R2:W5:Y:S04]  /*283e0*/  LD.E.64 R80, [R8.64+0x90] ;  /* 0x0000900408507980 */ /* 0x000568000c101b00 */
[----:B---3--:R-:W3:Y:S01]  /*283f0*/  LD.E.U8 R0, [R8.64+0x1c8] ;  /* 0x0001c80408007980 */ /* 0x008ee2000c101100 */
[----:B----4-:R-:W4:Y:S01]  /*28400*/  @P4 MUFU.LG2 R15, R249 ;  /* 0x000000f9000f4308 */ /* 0x010f220000000c00 */
[----:B------:R-:W-:Y:S01]  /*28410*/  @!P0 SHF.R.S32.HI R4, RZ, 0x1f, R235 ;  /* 0x0000001fff048819 */ /* 0x000fe200000114eb */
[----:B-1----:R-:W-:Y:S01]  /*28420*/  @P3 FMUL.FTZ R14, R14, 0.69314718246459960938 ;  /* 0x3f3172180e0e3820 */ /* 0x002fe20000410000 */
[----:B------:R-:W-:-:S02]  /*28430*/  MOV R6, 0x7f800000 ;  /* 0x7f80000000067802 */ /* 0x000fc40000000f00 */
[----:B------:R-:W-:Y:S01]  /*28440*/  MOV R10, 0x7f800000 ;  /* 0x7f800000000a7802 */ /* 0x000fe20000000f00 */
[----:B-----5:R-:W-:Y:S02]  /*28450*/  @P3 FFMA.FTZ R10, R3, R2, R14 ;  /* 0x00000002030a3223 */ /* 0x020fe4000001000e */
[----:B----4-:R-:W-:-:S04]  /*28460*/  @P4 FMUL.FTZ R15, R15, 0.69314718246459960938 ;  /* 0x3f3172180f0f4820 */ /* 0x010fc80000410000 */
[----:B------:R-:W-:Y:S02]  /*28470*/  @P4 FFMA.FTZ R6, R164, R2, R15 ;  /* 0x00000002a4064223 */ /* 0x000fe4000001000f */
[----:B--2---:R-:W-:-:S04]  /*28480*/  @!P0 IMAD R12, R17, R235, RZ ;  /* 0x000000eb110c8224 */ /* 0x004fc800078e02ff */
[----:B------:R-:W-:Y:S02]  /*28490*/  @!P0 IMAD R12, R16, R4, R12 ;  /* 0x00000004100c8224 */ /* 0x000fe400078e020c */
[----:B------:R-:W-:Y:S01]  /*284a0*/  @P0 IMAD.WIDE.U32 R18, R82, R238, RZ ;  /* 0x000000ee52120225 */ /* 0x000fe200078e00ff */
[----:B---3--:R-:W-:-:S03]  /*284b0*/  ISETP.NE.AND P1, PT, R0, RZ, PT ;  /* 0x000000ff0000720c */ /* 0x008fc60003f25270 */
[----:B------:R-:W-:Y:S02]  /*284c0*/  @P0 IMAD R0, R83, R238, RZ ;  /* 0x000000ee53000224 */ /* 0x000fe400078e02ff */
[----:B------:R-:W-:Y:S01]  /*284d0*/  @!P0 IMAD.WIDE.U32 R16, R16, R235, RZ ;  /* 0x000000eb10108225 */ /* 0x000fe200078e00ff */
[----:B------:R-:W-:Y:S02]  /*284e0*/  @P0 MOV R4, R18 ;  /* 0x0000001200040202 */ /* 0x000fe40000000f00 */
[----:B------:R-:W-:Y:S02]  /*284f0*/  @P0 IADD3 R0, R19, R0, RZ ;  /* 0x0000000013000210 */ /* 0x000fe40007ffe0ff */
        /* <DEDUP_REMOVED lines=10> */
.L_x_2713:
[----:B------:R-:W-:Y:S02]  /*285a0*/  ULDC.64 UR4, c[0x0][0x118] ;  /* 0x0000460000047ab9 */ /* 0x000fe40000000a00 */
[----:B------:R-:W2:Y:S04]  /*285b0*/  LD.E R2, [R8.64+0x60] ;  /* 0x0000600408027980 */ /* 0x000ea8000c101900 */
[----:B------:R-:W3:Y:S01]  /*285c0*/  LD.E R238, [R8.64+0xb4] ;  /* 0x0000b40408ee7980 */ /* 0x000ee2000c101900 */
[----:B--2---:R-:W-:-:S04]  /*285d0*/  IMAD R2, R2, R235, R234 ;  /* 0x000000eb02027224 */ /* 0x004fc800078e02ea */
[----:B---3--:R-:W-:Y:S02]  /*285e0*/  IMAD R238, R238, R2, RZ ;  /* 0x00000002eeee7224 */ /* 0x008fe400078e02ff */
.L_x_2714:
[----:B------:R-:W-:Y:S05]  /*285f0*/  BSYNC B0 ;  /* 0x0000000000007941 */ /* 0x000fea0003800000 */
.L_x_2712:
        /* <DEDUP_REMOVED lines=9> */
[----:B------:R-:W-:Y:S01]  /*28690*/  LEA.HI R14, R14, R13, RZ, 0x2 ;  /* 0x0000000d0e0e7211 */ /* 0x000fe200078f10ff */
[----:B------:R-:W2:Y:S02]  /*286a0*/  S2R R2, SR_TID.X ;  /* 0x0000000000027919 */ /* 0x000ea40000002100 */
[----:B------:R-:W-:Y:S02]  /*286b0*/  LOP3.LUT P0, RZ, R12, 0x3, RZ, 0xc0, !PT ;  /* 0x000000030cff7812 */ /* 0x000fe4000780c0ff */
[----:B------:R-:W-:Y:S01]  /*286c0*/  LOP3.LUT R14, R14, 0xffffffc, RZ, 0xc0, !PT ;  /* 0x0ffffffc0e0e7812 */ /* 0x000fe200078ec0ff */
[----:B------:R1:W3:Y:S04]  /*286d0*/  LDS.128 R72, [R239] ;  /* 0x00000000ef487984 */ /* 0x0002e80000000c00 */
[----:B------:R1:W4:Y:S01]  /*286e0*/  LDS.128 R68, [R239+0x800] ;  /* 0x00080000ef447984 */ /* 0x0003220000000c00 */
[----:B--2---:R-:W-:-:S03]  /*286f0*/  SHF.R.S32.HI R15, RZ, 0x1f, R2 ;  /* 0x0000001fff0f7819 */ /* 0x004fc60000011402 */
[----:B------:R1:W2:Y:S01]  /*28700*/  LDS.128 R64, [R239+0x1000] ;  /* 0x00100000ef407984 */ /* 0x0002a20000000c00 */
[----:B------:R-:W-:-:S03]  /*28710*/  LEA.HI R3, R15, R2, RZ, 0x5 ;  /* 0x000000020f037211 */ /* 0x000fc600078f28ff */
[----:B------:R1:W1:Y:S01]  /*28720*/  LDS.128 R60, [R239+0x1800] ;  /* 0x00180000ef3c7984 */ /* 0x0002620000000c00 */
[----:B------:R-:W-:-:S03]  /*28730*/  LOP3.LUT R3, R3, 0xffffffe0, RZ, 0xc0, !PT ;  /* 0xffffffe003037812 */ /* 0x000fc600078ec0ff */
[----:B------:R1:W1:Y:S02]  /*28740*/  LDS.128 R56, [R239+0x2000] ;  /* 0x00200000ef387984 */ /* 0x0002640000000c00 */
[----:B------:R-:W-:Y:S02]  /*28750*/  IMAD.IADD R3, R2, 0x1, -R3 ;  /* 0x0000000102037824 */ /* 0x000fe400078e0a03 */
[----:B------:R1:W1:Y:S04]  /*28760*/  LDS.128 R52, [R239+0x2800] ;  /* 0x00280000ef347984 */ /* 0x0002680000000c00 */
[----:B------:R1:W1:Y:S01]  /*28770*/  LDS.128 R48, [R239+0x3000] ;  /* 0x00300000ef307984 */ /* 0x0002620000000c00 */
[----:B------:R-:W-:-:S03]  /*28780*/  SHF.R.S32.HI R11, RZ, 0x1f, R3 ;  /* 0x0000001fff0b7819 */ /* 0x000fc60000011403 */
[----:B------:R1:W1:Y:S01]  /*28790*/  LDS.128 R44, [R239+0x3800] ;  /* 0x00380000ef2c7984 */ /* 0x0002620000000c00 */
[----:B------:R-:W-:Y:S01]  /*287a0*/  LEA.HI R11, R11, R3, RZ, 0x2 ;  /* 0x000000030b0b7211 */ /* 0x000fe200078f10ff */
[----:B------:R-:W-:Y:S02]  /*287b0*/  IMAD.IADD R3, R13, 0x1, -R14 ;  /* 0x000000010d037824 */ /* 0x000fe400078e0a0e */
[----:B------:R1:W1:Y:S01]  /*287c0*/  LDS.128 R40, [R239+0x4000] ;  /* 0x00400000ef287984 */ /* 0x0002620000000c00 */
[----:B------:R-:W-:-:S03]  /*287d0*/  SHF.R.S32.HI R11, RZ, 0x2, R11 ;  /* 0x00000002ff0b7819 */ /* 0x000fc6000001140b */
[----:B------:R1:W1:Y:S02]  /*287e0*/  LDS.128 R36, [R239+0x4800] ;  /* 0x00480000ef247984 */ /* 0x0002640000000c00 */
[----:B------:R-:W-:Y:S02]  /*287f0*/  IMAD R3, R3, 0x10, R11 ;  /* 0x0000001003037824 */ /* 0x000fe400078e020b */
        /* <DEDUP_REMOVED lines=13> */
[CC--:B------:R-:W-:Y:S02]  /*288d0*/  ISETP.GE.AND P2, PT, R3.reuse, R11.reuse, PT ;  /* 0x0000000b0300720c */ /* 0x0c0fe40003f46270 */
[----:B------:R-:W-:Y:S02]  /*288e0*/  ISETP.GE.AND P1, PT, R14, R11, PT ;  /* 0x0000000b0e00720c */ /* 0x000fe40003f26270 */
[----:B------:R-:W-:Y:S02]  /*288f0*/  LEA.HI.X.SX32 R13, R3, R13, 0x1, P0 ;  /* 0x0000000d030d7211 */ /* 0x000fe400000f0eff */
[----:B-----5:R-:W-:-:S04]  /*28900*/  LEA R86, P0, R12, R86, 0x2 ;  /* 0x000000560c567211 */ /* 0x020fc800078010ff */
[----:B------:R-:W-:-:S05]  /*28910*/  LEA.HI.X R87, R12, R87, R13, 0x2, P0 ;  /* 0x000000570c577211 */ /* 0x000fca00000f140d */
[----:B------:R2:W-:Y:S04]  /*28920*/  @!P2 ST.E [R86.64], R6 ;  /* 0x000000065600a985 */ /* 0x0005e8000c101904 */
[----:B------:R2:W-:Y:S02]  /*28930*/  @!P1 ST.E [R86.64+0x20], R10 ;  /* 0x0000200a56009985 */ /* 0x0005e4000c101904 */
.L_x_2716:
[----:B--234-:R-:W-:Y:S05]  /*28940*/  BSYNC B0 ;  /* 0x0000000000007941 */ /* 0x01cfea0003800000 */
.L_x_2715:
[----:B------:R-:W-:Y:S01]  /*28950*/  LEA.HI R3, R7, R5, RZ, 0x3 ;  /* 0x0000000507037211 */ /* 0x000fe200078f18ff */
[----:B------:R-:W-:Y:S01]  /*28960*/  ULDC.64 UR4, c[0x0][0x118] ;  /* 0x0000460000047ab9 */ /* 0x000fe20000000a00 */
[----:B------:R-:W-:Y:S01]  /*28970*/  IMAD.SHL.U32 R236, R236, 0x40, RZ ;  /* 0x00000040ecec7824 */ /* 0x000fe200078e00ff */
[----:B------:R-:W-:Y:S01]  /*28980*/  LEA.HI R15, R15, R2, RZ, 0x3 ;  /* 0x000000020f0f7211 */ /* 0x000fe200078f18ff */
[----:B-1----:R1:W5:Y:S01]  /*28990*/  LD.E R8, [R8.64+0xc0] ;  /* 0x0000c00408087980 */ /* 0x002362000c101900 */
[----:B------:R-:W-:Y:S01]  /*289a0*/  LOP3.LUT R3, R3, 0xfffffff8, RZ, 0xc0, !PT ;  /* 0xfffffff803037812 */ /* 0x000fe200078ec0ff */
[----:B------:R-:W-:Y:S01]  /*289b0*/  BSSY B0, `(.L_x_2717) ;  /* 0x000002a000007945 */ /* 0x000fe20003800000 */
[----:B------:R-:W-:-:S03]  /*289c0*/  SHF.R.S32.HI R6, RZ, 0x1f, R236 ;  /* 0x0000001fff067819 */ /* 0x000fc600000114ec */
[----:B------:R-:W-:Y:S02]  /*289d0*/  IMAD.IADD R3, R5, 0x1, -R3 ;  /* 0x0000000105037824 */ /* 0x000fe400078e0a03 */
[----:B------:R-:W-:Y:S02]  /*289e0*/  IMAD R5, R83, R236, RZ ;  /* 0x000000ec53057224 */ /* 0x000fe400078e02ff */
[----:B------:R-:W-:Y:S01]  /*289f0*/  IMAD.SHL.U32 R10, R3, 0x8, RZ ;  /* 0x00000008030a7824 */ /* 0x000fe200078e00ff */
[----:B------:R-:W-:Y:S01]  /*28a00*/  LOP3.LUT R3, R15, 0xfffffff8, RZ, 0xc0, !PT ;  /* 0xfffffff80f037812 */ /* 0x000fe200078ec0ff */
[----:B------:R-:W-:Y:S01]  /*28a10*/  IMAD R5, R82, R6, R5 ;  /* 0x0000000652057224 */ /* 0x000fe200078e0205 */
[----:B------:R-:W-:Y:S02]  /*28a20*/  SHF.R.S32.HI R15, RZ, 0x3, R15 ;  /* 0x00000003ff0f7819 */ /* 0x000fe4000001140f */
[----:B------:R-:W-:Y:S01]  /*28a30*/  SHF.R.S32.HI R11, RZ, 0x1f, R10 ;  /* 0x0000001fff0b7819 */ /* 0x000fe2000001140a */
[----:B------:R-:W-:-:S02]  /*28a40*/  IMAD.IADD R3, R2, 0x1, -R3 ;  /* 0x0000000102037824 */ /* 0x000fc400078e0a03 */
[----:B------:R-:W-:Y:S02]  /*28a50*/  IMAD R2, R81, R234, RZ ;  /* 0x000000ea51027224 */ /* 0x000fe400078e02ff */
[----:B------:R-:W-:-:S04]  /*28a60*/  IMAD.WIDE.U32 R12, R82, R236, R10 ;  /* 0x000000ec520c7225 */ /* 0x000fc800078e000a */
[----:B------:R-:W-:Y:S01]  /*28a70*/  IMAD.IADD R236, R237, 0x1, -R236 ;  /* 0x00000001edec7824 */ /* 0x000fe200078e0aec */
[----:B------:R-:W-:Y:S01]  /*28a80*/  IADD3 R6, P0, R4, R12, RZ ;  /* 0x0000000c04067210 */ /* 0x000fe20007f1e0ff */
[----:B------:R-:W-:Y:S01]  /*28a90*/  IMAD.SHL.U32 R3, R3, 0x8, RZ ;  /* 0x0000000803037824 */ /* 0x000fe200078e00ff */
[----:B------:R-:W-:Y:S02]  /*28aa0*/  SHF.R.S32.HI R4, RZ, 0x1f, R234 ;  /* 0x0000001fff047819 */ /* 0x000fe400000114ea */
[----:B------:R-:W-:Y:S02]  /*28ab0*/  IADD3.X R7, R0, R13, R5, P0, !PT ;  /* 0x0000000d00077210 */ /* 0x000fe400007fe405 */
[----:B------:R-:W-:Y:S01]  /*28ac0*/  ISETP.GE.AND P0, PT, R15, R236, PT ;  /* 0x000000ec0f00720c */ /* 0x000fe20003f06270 */
[C---:B------:R-:W-:Y:S01]  /*28ad0*/  IMAD R2, R80.reuse, R4, R2 ;  /* 0x0000000450027224 */ /* 0x040fe200078e0202 */
[C---:B------:R-:W-:Y:S01]  /*28ae0*/  IADD3 R5, R3.reuse, 0x80, RZ ;  /* 0x0000008003057810 */ /* 0x040fe20007ffe0ff */
[----:B------:R-:W-:Y:S01]  /*28af0*/  IMAD.WIDE.U32 R80, R80, R234, R6 ;  /* 0x000000ea50507225 */ /* 0x000fe200078e0006 */
[----:B------:R-:W-:-:S02]  /*28b00*/  IADD3 R0, R3, 0x40, RZ ;  /* 0x0000004003007810 */ /* 0x000fc40007ffe0ff */
[----:B------:R-:W-:Y:S01]  /*28b10*/  SHF.R.S32.HI R4, RZ, 0x1f, R15 ;  /* 0x0000001fff047819 */ /* 0x000fe2000001140f */
[----:B------:R-:W-:Y:S01]  /*28b20*/  IMAD.IADD R13, R81, 0x1, R2 ;  /* 0x00000001510d7824 */ /* 0x000fe200078e0202 */
[----:B------:R-:W-:-:S05]  /*28b30*/  IADD3 R3, R3, 0xc0, RZ ;  /* 0x000000c003037810 */ /* 0x000fca0007ffe0ff */
[----:B------:R-:W-:Y:S05]  /*28b40*/  @P0 BRA `(.L_x_2718) ;  /* 0x0000010000000947 */ /* 0x000fea0003800000 */
[----:B-1----:R-:W-:Y:S01]  /*28b50*/  IMAD R2, R83, R15, RZ ;  /* 0x0000000f53027224 */ /* 0x002fe200078e02ff */
[-C--:B-----5:R-:W-:Y:S01]  /*28b60*/  ISETP.GE.AND P4, PT, R10, R8.reuse, PT ;  /* 0x000000080a00720c */ /* 0x0a0fe20003f86270 */
[----:B------:R-:W-:Y:S01]  /*28b70*/  IMAD.MOV.U32 R12, RZ, RZ, R80 ;  /* 0x000000ffff0c7224 */ /* 0x000fe200078e0050 */
[----:B------:R-:W-:Y:S01]  /*28b80*/  ISETP.GE.AND P3, PT, R0, R8, PT ;  /* 0x000000080000720c */ /* 0x000fe20003f66270 */
[----:B------:R-:W-:Y:S01]  /*28b90*/  IMAD R2, R82, R4, R2 ;  /* 0x0000000452027224 */ /* 0x000fe200078e0202 */
[----:B------:R-:W-:Y:S01]  /*28ba0*/  ISETP.GE.AND P2, PT, R5, R8, PT ;  /* 0x000000080500720c */ /* 0x000fe20003f46270 */
[----:B------:R-:W-:Y:S01]  /*28bb0*/  IMAD.WIDE.U32 R6, R15, R82, R12 ;  /* 0x000000520f067225 */ /* 0x000fe200078e000c */
[----:B------:R-:W-:Y:S01]  /*28bc0*/  ISETP.GE.AND P1, PT, R3, R8, PT ;  /* 0x000000080300720c */ /* 0x000fe20003f26270 */
[----:B------:R-:W-:Y:S02]  /*28bd0*/  ULDC.64 UR4, c[0x0][0x118] ;  /* 0x0000460000047ab9 */ /* 0x000fe40000000a00 */
[----:B------:R-:W-:Y:S01]  /*28be0*/  IMAD.IADD R2, R7, 0x1, R2 ;  /* 0x0000000107027824 */ /* 0x000fe200078e0202 */
[----:B------:R-:W-:-:S04]  /*28bf0*/  LEA R86, P0, R6, R84, 0x1 ;  /* 0x0000005406567211 */ /* 0x000fc800078008ff */
[----:B------:R-:W-:-:S05]  /*28c00*/  LEA.HI.X R87, R6, R85, R2, 0x1, P0 ;  /* 0x0000005506577211 */ /* 0x000fca00000f0c02 */
[----:B------:R1:W-:Y:S04]  /*28c10*/  @!P4 ST.E.128 [R86.64], R72 ;  /* 0x000000485600c985 */ /* 0x0003e8000c101d04 */
[----:B------:R1:W-:Y:S04]  /*28c20*/  @!P3 ST.E.128 [R86.64+0x80], R56 ;  /* 0x000080385600b985 */ /* 0x0003e8000c101d04 */
[----:B------:R1:W-:Y:S04]  /*28c30*/  @!P2 ST.E.128 [R86.64+0x100], R40 ;  /* 0x000100285600a985 */ /* 0x0003e8000c101d04 */
[----:B------:R1:W-:Y:S02]  /*28c40*/  @!P1 ST.E.128 [R86.64+0x180], R24 ;  /* 0x0001801856009985 */ /* 0x0003e4000c101d04 */
.L_x_2718:
[----:B-1----:R-:W-:Y:S05]  /*28c50*/  BSYNC B0 ;  /* 0x0000000000007941 */ /* 0x002fea0003800000 */
.L_x_2717:
[----:B------:R-:W-:Y:S01]  /*28c60*/  IADD3 R2, R15, 0x10, RZ ;  /* 0x000000100f027810 */ /* 0x000fe20007ffe0ff */
        /* <DEDUP_REMOVED lines=9> */
[----:B------:R-:W-:Y:S01]  /*28d00*/  ISETP.GE.AND P1, PT, R5, R8, PT ;  /* 0x000000080500720c */ /* 0x000fe20003f26270 */
[----:B------:R-:W-:Y:S01]  /*28d10*/  IMAD.WIDE.U32 R24, R82, R6, R24 ;  /* 0x0000000652187225 */ /* 0x000fe200078e0018 */
[----:B------:R-:W-:Y:S01]  /*28d20*/  ISETP.GE.AND P0, PT, R3, R8, PT ;  /* 0x000000080300720c */ /* 0x000fe20003f06270 */
[----:B------:R-:W-:Y:S02]  /*28d30*/  ULDC.64 UR4, c[0x0][0x118] ;  /* 0x0000460000047ab9 */ /* 0x000fe40000000a00 */
[----:B------:R-:W-:-:S04]  /*28d40*/  IMAD R2, R2, R82, RZ ;  /* 0x0000005202027224 */ /* 0x000fc800078e02ff */
[----:B------:R-:W-:Y:S01]  /*28d50*/  IMAD R2, R83, R6, R2 ;  /* 0x0000000653027224 */ /* 0x000fe200078e0202 */
[----:B------:R-:W-:-:S03]  /*28d60*/  LEA R6, P4, R24, R84, 0x1 ;  /* 0x0000005418067211 */ /* 0x000fc600078808ff */
[----:B------:R-:W-:-:S05]  /*28d70*/  IMAD.IADD R2, R25, 0x1, R2 ;  /* 0x0000000119027824 */ /* 0x000fca00078e0202 */
[----:B------:R-:W-:-:S05]  /*28d80*/  LEA.HI.X R7, R24, R85, R2, 0x1, P4 ;  /* 0x0000005518077211 */ /* 0x000fca00020f0c02 */
[----:B------:R1:W-:Y:S04]  /*28d90*/  @!P3 ST.E.128 [R6.64], R68 ;  /* 0x000000440600b985 */ /* 0x0003e8000c101d04 */
[----:B------:R1:W-:Y:S04]  /*28da0*/  @!P2 ST.E.128 [R6.64+0x80], R52 ;  /* 0x000080340600a985 */ /* 0x0003e8000c101d04 */
[----:B------:R1:W-:Y:S04]  /*28db0*/  @!P1 ST.E.128 [R6.64+0x100], R36 ;  /* 0x0001002406009985 */ /* 0x0003e8000c101d04 */
[----:B------:R1:W-:Y:S02]  /*28dc0*/  @!P0 ST.E.128 [R6.64+0x180], R20 ;  /* 0x0001801406008985 */ /* 0x0003e4000c101d04 */
.L_x_2720:
[----:B------:R-:W-:Y:S05]  /*28dd0*/  BSYNC B0 ;  /* 0x0000000000007941 */ /* 0x000fea0003800000 */
.L_x_2719:
        /* <DEDUP_REMOVED lines=23> */
.L_x_2722:
[----:B------:R-:W-:Y:S05]  /*28f50*/  BSYNC B0 ;  /* 0x0000000000007941 */ /* 0x000fea0003800000 */
.L_x_2721:
[----:B------:R-:W-:Y:S01]  /*28f60*/  IADD3 R2, R15, 0x30, RZ ;  /* 0x000000300f027810 */ /* 0x000fe20007ffe0ff */
[----:B-1----:R-:W-:-:S02]  /*28f70*/  IMAD.MOV.U32 R6, RZ, RZ, R233 ;  /* 0x000000ffff067224 */ /* 0x002fc400078e00e9 */
[----:B------:R-:W-:Y:S01]  /*28f80*/  IMAD.MOV.U32 R7, RZ, RZ, 0x0 ;  /* 0x00000000ff077424 */ /* 0x000fe200078e00ff */
[----:B------:R-:W-:-:S13]  /*28f90*/  ISETP.GE.AND P0, PT, R2, R236, PT ;  /* 0x000000ec0200720c */ /* 0x000fda0003f06270 */
[----:B------:R-:W-:Y:S05]  /*28fa0*/  @P0 RET.REL.NODEC R6 `(_ZN5flash24flash_fwd_splitkv_kernelI23Flash_fwd_kernel_traitsILi256ELi64ELi64ELi4ELb0ELb0EN7cutlass10bfloat16_tE19Flash_kernel_traitsILi256ELi64ELi64ELi4ES3_EELb0ELb1ELb0ELb0ELb0ELb0ELb0ELb1EEEvNS_16Flash_fwd_paramsE) ;  /* 0xfffd705006000950 */ /* 0x000fea0003c3ffff */
[----:B------:R-:W-:Y:S01]  /*28fb0*/  IADD3 R15, P0, R15, 0x30, RZ ;  /* 0x000000300f0f7810 */ /* 0x000fe20007f1e0ff */
[----:B------:R-:W-:Y:S01]  /*28fc0*/  IMAD.MOV.U32 R6, RZ, RZ, R80 ;  /* 0x000000ffff067224 */ /* 0x000fe200078e0050 */
[-C--:B-----5:R-:W-:Y:S01]  /*28fd0*/  ISETP.GE.AND P2, PT, R10, R8.reuse, PT ;  /* 0x000000080a00720c */ /* 0x0a0fe20003f46270 */
[----:B------:R-:W-:Y:S01]  /*28fe0*/  IMAD.MOV.U32 R7, RZ, RZ, R13 ;  /* 0x000000ffff077224 */ /* 0x000fe200078e000d */
[----:B------:R-:W-:Y:S01]  /*28ff0*/  ULDC.64 UR4, c[0x0][0x118] ;  /* 0x0000460000047ab9 */ /* 0x000fe20000000a00 */
[----:B------:R-:W-:Y:S01]  /*29000*/  IMAD.X R4, RZ, RZ, R4, P0 ;  /* 0x000000ffff047224 */ /* 0x000fe200000e0604 */
[-C--:B------:R-:W-:Y:S01]  /*29010*/  ISETP.GE.AND P0, PT, R5, R8.reuse, PT ;  /* 0x000000080500720c */ /* 0x080fe20003f06270 */
[----:B------:R-:W-:Y:S01]  /*29020*/  IMAD.WIDE.U32 R6, R82, R15, R6 ;  /* 0x0000000f52067225 */ /* 0x000fe200078e0006 */
[----:B------:R-:W-:-:S03]  /*29030*/  ISETP.GE.AND P1, PT, R0, R8, PT ;  /* 0x000000080000720c */ /* 0x000fc60003f26270 */
[----:B------:R-:W-:Y:S01]  /*29040*/  IMAD R4, R4, R82, RZ ;  /* 0x0000005204047224 */ /* 0x000fe200078e02ff */
[----:B------:R-:W-:Y:S01]  /*29050*/  LEA R10, P3, R6, R84, 0x1 ;  /* 0x00000054060a7211 */ /* 0x000fe200078608ff */
[----:B------:R-:W-:Y:S02]  /*29060*/  IMAD.MOV.U32 R2, RZ, RZ, R233 ;  /* 0x000000ffff027224 */ /* 0x000fe400078e00e9 */
[----:B------:R-:W-:-:S05]  /*29070*/  IMAD R4, R83, R15, R4 ;  /* 0x0000000f53047224 */ /* 0x000fca00078e0204 */
[----:B------:R-:W-:-:S04]  /*29080*/  IADD3 R4, R7, R4, RZ ;  /* 0x0000000407047210 */ /* 0x000fc80007ffe0ff */
[----:B------:R-:W-:-:S05]  /*29090*/  LEA.HI.X R11, R6, R85, R4, 0x1, P3 ;  /* 0x00000055060b7211 */ /* 0x000fca00018f0c04 */
[----:B------:R1:W-:Y:S01]  /*290a0*/  @!P0 ST.E.128 [R10.64+0x100], R28 ;  /* 0x0001001c0a008985 */ /* 0x0003e2000c101d04 */
[----:B------:R-:W-:Y:S02]  /*290b0*/  ISETP.GE.AND P0, PT, R3, R8, PT ;  /* 0x000000080300720c */ /* 0x000fe40003f06270 */
[----:B------:R-:W-:Y:S01]  /*290c0*/  MOV R3, 0x0 ;  /* 0x0000000000037802 */ /* 0x000fe20000000f00 */
[----:B------:R1:W-:Y:S04]  /*290d0*/  @!P2 ST.E.128 [R10.64], R60 ;  /* 0x0000003c0a00a985 */ /* 0x0003e8000c101d04 */
[----:B------:R1:W-:Y:S06]  /*290e0*/  @!P1 ST.E.128 [R10.64+0x80], R44 ;  /* 0x0000802c0a009985 */ /* 0x0003ec000c101d04 */
[----:B------:R-:W-:Y:S05]  /*290f0*/  @P0 RET.REL.NODEC R2 `(_ZN5flash24flash_fwd_splitkv_kernelI23Flash_fwd_kernel_traitsILi256ELi64ELi64ELi4ELb0ELb0EN7cutlass10bfloat16_tE19Flash_kernel_traitsILi256ELi64ELi64ELi4ES3_EELb0ELb1ELb0ELb0ELb0ELb0ELb0ELb1EEEvNS_16Flash_fwd_paramsE) ;  /* 0xfffd6f0002000950 */ /* 0x000fea0003c3ffff */
[----:B------:R-:W-:Y:S01]  /*29100*/  MOV R2, R233 ;  /* 0x000000e900027202 */ /* 0x000fe20000000f00 */
[----:B------:R-:W-:Y:S01]  /*29110*/  ULDC.64 UR4, c[0x0][0x118] ;  /* 0x0000460000047ab9 */ /* 0x000fe20000000a00 */
[----:B------:R-:W-:Y:S01]  /*29120*/  MOV R3, 0x0 ;  /* 0x0000000000037802 */ /* 0x000fe20000000f00 */
[----:B------:R2:W-:Y:S03]  /*29130*/  ST.E.128 [R10.64+0x180], R76 ;  /* 0x0001804c0a007985 */ /* 0x0005e6000c101d04 */
[----:B------:R-:W-:Y:S05]  /*29140*/  RET.REL.NODEC R2 `(_ZN5flash24flash_fwd_splitkv_kernelI23Flash_fwd_kernel_traitsILi256ELi64ELi64ELi4ELb0ELb0EN7cutlass10bfloat16_tE19Flash_kernel_traitsILi256ELi64ELi64ELi4ES3_EELb0ELb1ELb0ELb0ELb0ELb0ELb0ELb1EEEvNS_16Flash_fwd_paramsE) ;  /* 0xfffd6eb002007950 */ /* 0x000fea0003c3ffff */
.L_x_2710:
[----:B------:R-:W-:Y:S01]  /*29150*/  IMAD.MOV.U32 R7, RZ, RZ, R249 ;  /* 0x000000ffff077224 */ /* 0x000fe200078e00f9 */
[----:B------:R-:W-:-:S02]  /*29160*/  MOV R6, 0x2 ;  /* 0x0000000200067802 */ /* 0x000fc40000000f00 */
[----:B------:R-:W-:Y:S02]  /*29170*/  MOV R4, 0x29190 ;  /* 0x0002919000047802 */ /* 0x000fe40000000f00 */
[----:B-1---5:R-:W-:Y:S05]  /*29180*/  CALL.REL.NOINC `($__internal_18_$__cuda_sm70_shflsync_bfly_p) ;  /* 0x0000010000007944 */ /* 0x022fea0003c00000 */
[----:B-12---:R-:W-:Y:S05]  /*29190*/  BRA `(.L_x_2723) ;  /* 0xffffdef000007947 */ /* 0x006fea000383ffff */
.L_x_2711:
[----:B------:R-:W-:Y:S01]  /*291a0*/  IMAD.MOV.U32 R7, RZ, RZ, R249 ;  /* 0x000000ffff077224 */ /* 0x000fe200078e00f9 */
[----:B------:R-:W-:Y:S02]  /*291b0*/  MOV R6, 0x1 ;  /* 0x0000000100067802 */ /* 0x000fe40000000f00 */
[----:B------:R-:W-:Y:S02]  /*291c0*/  MOV R4, 0x291e0 ;  /* 0x000291e000047802 */ /* 0x000fe40000000f00 */
[----:B-1---5:R-:W-:Y:S05]  /*291d0*/  CALL.REL.NOINC `($__internal_18_$__cuda_sm70_shflsync_bfly_p) ;  /* 0x000000b000007944 */ /* 0x022fea0003c00000 */
[----:B--2---:R-:W-:Y:S01]  /*291e0*/  FADD.FTZ R249, R249, R6 ;  /* 0x00000006f9f97221 */ /* 0x004fe20000010000 */
[----:B-1----:R-:W-:Y:S02]  /*291f0*/  MOV R7, R248 ;  /* 0x000000f800077202 */ /* 0x002fe40000000f00 */
[----:B------:R-:W-:Y:S02]  /*29200*/  MOV R6, 0x2 ;  /* 0x0000000200067802 */ /* 0x000fe40000000f00 */
[----:B------:R-:W-:Y:S02]  /*29210*/  MOV R4, 0x29230 ;  /* 0x0002923000047802 */ /* 0x000fe40000000f00 */
[----:B------:R-:W-:Y:S05]  /*29220*/  CALL.REL.NOINC `($__internal_18_$__cuda_sm70_shflsync_bfly_p) ;  /* 0x0000006000007944 */ /* 0x000fea0003c00000 */
[----:B--2---:R-:W-:Y:S01]  /*29230*/  FADD.FTZ R248, R248, R6 ;  /* 0x00000006f8f87221 */ /* 0x004fe20000010000 */
[----:B------:R-:W-:Y:S02]  /*29240*/  MOV R6, 0x1 ;  /* 0x0000000100067802 */ /* 0x000fe40000000f00 */
[----:B------:R-:W-:-:S02]  /*29250*/  MOV R4, 0x29280 ;  /* 0x0002928000047802 */ /* 0x000fc40000000f00 */
[----:B-1----:R-:W-:Y:S02]  /*29260*/  MOV R7, R248 ;  /* 0x000000f800077202 */ /* 0x002fe40000000f00 */
[----:B------:R-:W-:Y:S05]  /*29270*/  CALL.REL.NOINC `($__internal_18_$__cuda_sm70_shflsync_bfly_p) ;  /* 0x0000001000007944 */ /* 0x000fea0003c00000 */
[----:B-12---:R-:W-:Y:S05]  /*29280*/  BRA `(.L_x_2724) ;  /* 0xffffde7000007947 */ /* 0x006fea000383ffff */
        .weak           $__internal_18_$__cuda_sm70_shflsync_bfly_p
        .type           $__internal_18_$__cuda_sm70_shflsync_bfly_p,@function
        .size           $__internal_18_$__cuda_sm70_shflsync_bfly_p,(.L_x_8881 - $__internal_18_$__cuda_sm70_shflsync_bfly_p)
$__internal_18_$__cuda_sm70_shflsync_bfly_p:
[----:B------:R-:W-:Y:S01]  /*29290*/  MOV R10, R4 ;  /* 0x00000004000a7202 */ /* 0x000fe20000000f00 */
[----:B------:R-:W-:Y:S04]  /*292a0*/  WARPSYNC R0 ;  /* 0x0000000000007348 */ /* 0x000fe80003800000 */
[----:B------:R-:W-:Y:S01]  /*292b0*/  MOV R11, 0x0 ;  /* 0x00000000000b7802 */ /* 0x000fe20000000f00 */
[----:B------:R1:W2:Y:S03]  /*292c0*/  SHFL.BFLY PT, R6, R7, R6, R5 ;  /* 0x0c00000607067389 */ /* 0x0002a600000e0005 */
[----:B------:R-:W-:Y:S05]  /*292d0*/  RET.REL.NODEC R10 `(_ZN5flash24flash_fwd_splitkv_kernelI23Flash_fwd_kernel_traitsILi256ELi64ELi64ELi4ELb0ELb0EN7cutlass10bfloat16_tE19Flash_kernel_traitsILi256ELi64ELi64ELi4ES3_EELb0ELb1ELb0ELb0ELb0ELb0ELb0ELb1EEEvNS_16Flash_fwd_paramsE) ;  /* 0xfffd6d200a007950 */ /* 0x000fea0003c3ffff */
.L_x_2725:
        /* <DEDUP_REMOVED lines=10> */
.L_x_8881:


//--------------------- .text._ZN5flash24flash_fwd_splitkv_kernelI23Flash_fwd_kernel_traitsILi256ELi64ELi64ELi4ELb0ELb0EN7cutlass10bfloat16_tE19Flash_kernel_traitsILi256ELi64ELi64ELi4ES3_EELb0ELb1ELb0ELb0ELb0ELb1ELb0ELb1EEEvNS_16Flash_fwd_paramsE --------------------------
	.section	.text._ZN5flash24flash_fwd_splitkv_kernelI23Flash_fwd_kernel_traitsILi256ELi64ELi64ELi4ELb0ELb0EN7cutlass10bfloat16_tE19Flash_kernel_traitsILi256ELi64ELi64ELi4ES3_EELb0ELb1ELb0ELb0ELb0ELb1ELb0ELb1EEEvNS_16Flash_fwd_paramsE,"ax",@progbits
	.sectioninfo	@"SHI_REGISTERS=255"
	.align	128
        .global         _ZN5flash24flash_fwd_splitkv_kernelI23Flash_fwd_kernel_traitsILi256ELi64ELi64ELi4ELb0ELb0EN7cutlass10bfloat16_tE19Flash_kernel_traitsILi256ELi64ELi64ELi4ES3_EELb0ELb1ELb0ELb0ELb0ELb1ELb0ELb1EEEvNS_16Flash_fwd_paramsE
        .type           _ZN5flash24flash_fwd_splitkv_kernelI23Flash_fwd_kernel_traitsILi256ELi64ELi64ELi4ELb0ELb0EN7cutlass10bfloat16_tE19Flash_kernel_traitsILi256ELi64ELi64ELi4ES3_EELb0ELb1ELb0ELb0ELb0ELb1ELb0ELb1EEEvNS_16Flash_fwd_paramsE,@function
        .size           _ZN5flash24flash_fwd_splitkv_kernelI23Flash_fwd_kernel_traitsILi256ELi64ELi64ELi4ELb0ELb0EN7cutlass10bfloat16_tE19Flash_kernel_traitsILi256ELi64ELi64ELi4ES3_EELb0ELb1ELb0ELb0ELb0ELb1ELb0ELb1EEEvNS_16Flash_fwd_paramsE,(.L_x_8883 - _ZN5flash24flash_fwd_splitkv_kernelI23Flash_fwd_kernel_traitsILi256ELi64ELi64ELi4ELb0ELb0EN7cutlass10bfloat16_tE19Flash_kernel_traitsILi256ELi64ELi64ELi4ES3_EELb0ELb1ELb0ELb0ELb0ELb1ELb0ELb1EEEvNS_16Flash_fwd_paramsE)
        .other          _ZN5flash24flash_fwd_splitkv_kernelI23Flash_fwd_kernel_traitsILi256ELi64ELi64ELi4ELb0ELb0EN7cutlass10bfloat16_tE19Flash_kernel_traitsILi256ELi64ELi64ELi4ES3_EELb0ELb1ELb0ELb0ELb0ELb1ELb0ELb1EEEvNS_16Flash_fwd_paramsE,@"STO_CUDA_ENTRY STV_DEFAULT"
_ZN5flash24flash_fwd_splitkv_kernelI23Flash_fwd_kernel_traitsILi256ELi64ELi64ELi4ELb0ELb0EN7cutlass10bfloat16_tE19Flash_kernel_traitsILi256ELi64ELi64ELi4ES3_EELb0ELb1ELb0ELb0ELb0ELb1ELb0ELb1EEEvNS_16Flash_fwd_paramsE:
.text._ZN5flash24flash_fwd_splitkv_kernelI23Flash_fwd_kernel_traitsILi256ELi64ELi64ELi4ELb0ELb0EN7cutlass10bfloat16_tE19Flash_kernel_traitsILi256ELi64ELi64ELi4ES3_EELb0ELb1ELb0ELb0ELb0ELb1ELb0ELb1EEEvNS_16Flash_fwd_paramsE:
        /* <DEDUP_REMOVED lines=9> */
[----:B-123--:R-:W-:Y:S05]  /*0090*/  CALL.REL.NOINC `($_ZN5flash24flash_fwd_splitkv_kernelI23Flash_fwd_kernel_traitsILi256ELi64ELi64ELi4ELb0ELb0EN7cutlass10bfloat16_tE19Flash_kernel_traitsILi256ELi64ELi64ELi4ES3_EELb0ELb1ELb0ELb0ELb0ELb1ELb0ELb1EEEvNS_16Flash_fwd_paramsE$_ZN5flash30compute_attn_1rowblock_splitkvI23Flash_fwd_kernel_traitsILi256ELi64ELi64ELi4ELb0ELb0EN7cutlass10bfloat16_tE19Flash_kernel_traitsILi256ELi64ELi64ELi4ES3_EELb0ELb1ELb0ELb0ELb0ELb1ELb0ELb1ENS_16Flash_fwd_paramsEEEvRKT8_iiiii) ;  /* 0x0000002000007944 */ /* 0x00efea0003c00000 */
[----:B------:R-:W-:Y:S05]  /*00a0*/  BSYNC B4 ;  /* 0x0000000000047941 */ /* 0x000fea0003800000 */
.L_x_2726:
[----:B------:R-:W-:Y:S05]  /*00b0*/  EXIT ;  /* 0x000000000000794d */ /* 0x000fea0003800000 */
        .type           $_ZN5flash24flash_fwd_splitkv_kernelI23Flash_fwd_kernel_traitsILi256ELi64ELi64ELi4ELb0ELb0EN7cutlass10bfloat16_tE19Flash_kernel_traitsILi256ELi64ELi64ELi4ES3_EELb0ELb1ELb0ELb0ELb0ELb1ELb0ELb1EEEvNS_16Flash_fwd_paramsE$_ZN5flash30compute_attn_1rowblock_splitkvI23Flash_fwd_kernel_traitsILi256ELi64ELi64ELi4ELb0ELb0EN7cutlass10bfloat16_tE19Flash_kernel_traitsILi256ELi64ELi64ELi4ES3_EELb0ELb1ELb0ELb0ELb0ELb1ELb0ELb1ENS_16Flash_fwd_paramsEEEvRKT8_iiiii,@function
        .size           $_ZN5flash24flash_fwd_splitkv_kernelI23Flash_fwd_kernel_traitsILi256ELi64ELi64ELi4ELb0ELb0EN7cutlass10bfloat16_tE19Flash_kernel_traitsILi256ELi64ELi64ELi4ES3_EELb0ELb1ELb0ELb0ELb0ELb1ELb0ELb1EEEvNS_16Flash_fwd_paramsE$_ZN5flash30compute_attn_1rowblock_splitkvI23Flash_fwd_kernel_traitsILi256ELi64ELi64ELi4ELb0ELb0EN7cutlass10bfloat16_tE19Flash_kernel_traitsILi256ELi64ELi64ELi4ES3_EELb0ELb1ELb0ELb0ELb0ELb1ELb0ELb1ENS_16Flash_fwd_paramsEEEvRKT8_iiiii,($__internal_19_$__cuda_sm70_shflsync_bfly_p - $_ZN5flash24flash_fwd_splitkv_kernelI23Flash_fwd_kernel_traitsILi256ELi64ELi64ELi4ELb0ELb0EN7cutlass10bfloat16_tE19Flash_kernel_traitsILi256ELi64ELi64ELi4ES3_EELb0ELb1ELb0ELb0ELb0ELb1ELb0ELb1EEEvNS_16Flash_fwd_paramsE$_ZN5flash30compute_attn_1rowblock_splitkvI23Flash_fwd_kernel_traitsILi256ELi64ELi64ELi4ELb0ELb0EN7cutlass10bfloat16_tE19Flash_kernel_traitsILi256ELi64ELi64ELi4ES3_EELb0ELb1ELb0ELb0ELb0ELb1ELb0ELb1ENS_16Flash_fwd_paramsEEEvRKT8_iiiii)
$_ZN5flash24flash_fwd_splitkv_kernelI23Flash_fwd_kernel_traitsILi256ELi64ELi64ELi4ELb0ELb0EN7cutlass10bfloat16_tE19Flash_kernel_traitsILi256ELi64ELi64ELi4ES3_EELb0ELb1ELb0ELb0ELb0ELb1ELb0ELb1EEEvNS_16Flash_fwd_paramsE$_ZN5flash30compute_attn_1rowblock_splitkvI23Flash_fwd_kernel_traitsILi256ELi64ELi64ELi4ELb0ELb0EN7cutlass10bfloat16_tE19Flash_kernel_traitsILi256ELi64ELi64ELi4ES3_EELb0ELb1ELb0ELb0ELb0ELb1ELb0ELb1ENS_16Flash_fwd_paramsEEEvRKT8_iiiii:
        /* <DEDUP_REMOVED lines=20> */
.L_x_2728:
[----:B------:R-:W-:Y:S05]  /*0200*/  BSYNC B0 ;  /* 0x0000000000007941 */ /* 0x000fea0003800000 */
.L_x_2727:
        /* <DEDUP_REMOVED lines=17> */
.L_x_2730:
[----:B------:R4:W5:Y:S02]  /*0320*/  LD.E R61, [R10.64+0xb8] ;  /* 0x0000b8060a3d7980 */ /* 0x000964000c101900 */
.L_x_2731:
[----:B------:R-:W-:Y:S05]  /*0330*/  BSYNC B0 ;  /* 0x0000000000007941 */ /* 0x000fea0003800000 */
.L_x_2729:
        /* <DEDUP_REMOVED lines=10> */
.L_x_2733:
[----:B------:R-:W2:Y:S01]  /*03e0*/  LD.E.64 R2, [R10.64+0x108] ;  /* 0x000108060a027980 */ /* 0x000ea2000c101b00 */
[----:B------:R-:W-:Y:S01]  /*03f0*/  BSSY B0, `(.L_x_2735) ;  /* 0x0000006000007945 */ /* 0x000fe20003800000 */
[----:B------:R-:W-:Y:S01]  /*0400*/  IMAD.MOV.U32 R52, RZ, RZ, RZ ;  /* 0x000000ffff347224 */ /* 0x000fe200078e00ff */
[----:B--2---:R-:W-:-:S04]  /*0410*/  ISETP.NE.U32.AND P0, PT, R2, RZ, PT ;  /* 0x000000ff0200720c */ /* 0x004fc80003f05070 */
[----:B------:R-:W-:-:S13]  /*0420*/  ISETP.NE.AND.EX P0, PT, R3, RZ, PT, P0 ;  /* 0x000000ff0300720c */ /* 0x000fda0003f05300 */
[----:B------:R-:W-:Y:S05]  /*0430*/  @!P0 BRA `(.L_x_2736) ;  /* 0x0000001000008947 */ /* 0x000fea0003800000 */
[----:B------:R2:W5:Y:S02]  /*0440*/  LD.E R52, [R10.64+0xbc] ;  /* 0x0000bc060a347980 */ /* 0x000564000c101900 */
.L_x_2736:
[----:B------:R-:W-:Y:S05]  /*0450*/  BSYNC B0 ;  /* 0x0000000000007941 */ /* 0x000fea0003800000 */
.L_x_2735:
[----:B-----5:R-:W-:Y:S02]  /*0460*/  IADD3 R52, R61, R52, RZ ;  /* 0x000000343d347210 */ /* 0x020fe40007ffe0ff */
.L_x_2734:
[----:B------:R-:W-:Y:S05]  /*0470*/  BSYNC B1 ;  /* 0x0000000000017941 */ /* 0x000fea0003800000 */
.L_x_2732:
[----:B------:R-:W-:Y:S01]  /*0480*/  IMAD.SHL.U32 R54, R236, 0x40, RZ ;  /* 0x00000040ec367824 */ /* 0x000fe200078e00ff */
[----:B------:R-:W-:Y:S01]  /*0490*/  MOV R2, R233 ;  /* 0x000000e900027202 */ /* 0x000fe20000000f00 */
[----:B------:R-:W-:-:S03]  /*04a0*/  IMAD.MOV.U32 R3, RZ, RZ, 0x0 ;  /* 0x00000000ff037424 */ /* 0x000fc600078e00ff */
[----:B------:R-:W-:-:S13]  /*04b0*/  ISETP.GT.AND P0, PT, R237, R54, PT ;  /* 0x00000036ed00720c */ /* 0x000fda0003f04270 */
[----:B------:R-:W-:Y:S05]  /*04c0*/  @!P0 RET.REL.NODEC R2 `(_ZN5flash24flash_fwd_splitkv_kernelI23Flash_fwd_kernel_traitsILi256ELi64ELi64ELi4ELb0ELb0EN7cutlass10bfloat16_tE19Flash_kernel_traitsILi256ELi64ELi64ELi4ES3_EELb0ELb1ELb0ELb0ELb0ELb1ELb0ELb1EEEvNS_16Flash_fwd_paramsE) ;  /* 0xfffffb3002008950 */ /* 0x000fea0003c3ffff */
        /* <DEDUP_REMOVED lines=88> */
.L_x_2739:
[----:B------:R-:W-:Y:S05]  /*0a50*/  BSYNC B0 ;  /* 0x0000000000007941 */ /* 0x000fea0003800000 */
.L_x_2738:
        /* <DEDUP_REMOVED lines=22> */
.L_x_2741:
[----:B------:R-:W-:Y:S05]  /*0bc0*/  BSYNC B0 ;  /* 0x0000000000007941 */ /* 0x000fea0003800000 */
.L_x_2740:
        /* <DEDUP_REMOVED lines=22> */
.L_x_2743:
[----:B------:R-:W-:Y:S05]  /*0d30*/  BSYNC B0 ;  /* 0x0000000000007941 */ /* 0x000fea0003800000 */
.L_x_2742:
        /* <DEDUP_REMOVED lines=21> */
.L_x_2745:
[----:B------:R-:W-:Y:S05]  /*0e90*/  BSYNC B0 ;  /* 0x0000000000007941 */ /* 0x000fea0003800000 */
.L_x_2744:
        /* <DEDUP_REMOVED lines=17> */
[----:B----4-:R-:W-:Y:S05]  /*0fb0*/  @P4 RET.REL.NODEC R4 `(_ZN5flash24flash_fwd_splitkv_kernelI23Flash_fwd_kernel_traitsILi256ELi64ELi64ELi4ELb0ELb0EN7cutlass10bfloat16_tE19Flash_kernel_traitsILi256ELi64ELi64ELi4ES3_EELb0ELb1ELb0ELb0ELb0ELb1ELb0ELb1EEEvNS_16Flash_fwd_paramsE) ;  /* 0xfffff04004004950 */ /* 0x010fea0003c3ffff */
[----:B------:R-:W-:-:S05]  /*0fc0*/  MOV R0, 0x7f800000 ;  /* 0x7f80000000007802 */ /* 0x000fca0000000f00 */
[----:B------:R2:W-:Y:S02]  /*0fd0*/  ST.E [R2.64+0xc0], R0 ;  /* 0x0000c00002007985 */ /* 0x0005e4000c101906 */
[----:B--2---:R-:W-:Y:S02]  /*0fe0*/  MOV R2, R233 ;  /* 0x000000e900027202 */ /* 0x004fe40000000f00 */
[----:B------:R-:W-:-:S04]  /*0ff0*/  MOV R3, 0x0 ;  /* 0x0000000000037802 */ /* 0x000fc80000000f00 */
[----:B------:R-:W-:Y:S05]  /*1000*/  RET.REL.NODEC R2 `(_ZN5flash24flash_fwd_splitkv_kernelI23Flash_fwd_kernel_traitsILi256ELi64ELi64ELi4ELb0ELb0EN7cutlass10bfloat16_tE19Flash_kernel_traitsILi256ELi64ELi64ELi4ES3_EELb0ELb1ELb0ELb0ELb0ELb1ELb0ELb1EEEvNS_16Flash_fwd_paramsE) ;  /* 0xffffeff002007950 */ /* 0x000fea0003c3ffff */
.L_x_2737:
        /* <DEDUP_REMOVED lines=109> */
.L_x_2747:
        /* <DEDUP_REMOVED lines=81> */
.L_x_2748:
[----:B-1----:R-:W-:Y:S05]  /*1bf0*/  BSYNC B0 ;  /* 0x0000000000007941 */ /* 0x002fea0003800000 */
.L_x_2746:
        /* <DEDUP_REMOVED lines=304> */
.L_x_2867:
        /* <DEDUP_REMOVED lines=31> */
.L_x_2751:
[----:B------:R-:W-:Y:S05]  /*30f0*/  BSYNC B0 ;  /* 0x0000000000007941 */ /* 0x000fea0003800000 */
.L_x_2750:
        /* <DEDUP_REMOVED lines=21> */
.L_x_2753:
[----:B------:R-:W-:Y:S05]  /*3250*/  BSYNC B0 ;  /* 0x0000000000007941 */ /* 0x000fea0003800000 */
.L_x_2752:
        /* <DEDUP_REMOVED lines=21> */
.L_x_2755:
[----:B------:R-:W-:Y:S05]  /*33b0*/  BSYNC B0 ;  /* 0x0000000000007941 */ /* 0x000fea0003800000 */
.L_x_2754:
        /* <DEDUP_REMOVED lines=21> */
.L_x_2757:
[----:B------:R-:W-:Y:S05]  /*3510*/  BSYNC B0 ;  /* 0x0000000000007941 */ /* 0x000fea0003800000 */
.L_x_2756:
        /* <DEDUP_REMOVED lines=66> */
.L_x_2764:
[----:B------:R-:W-:Y:S05]  /*3940*/  BSYNC B0 ;  /* 0x0000000000007941 */ /* 0x000fea0003800000 */
.L_x_2763:
        /* <DEDUP_REMOVED lines=51> */
.L_x_2766:
[----:B------:R-:W-:Y:S05]  /*3c80*/  BSYNC B0 ;  /* 0x0000000000007941 */ /* 0x000fea0003800000 */
.L_x_2765:
        /* <DEDUP_REMOVED lines=51> */
.L_x_2768:
[----:B------:R-:W-:Y:S05]  /*3fc0*/  BSYNC B0 ;  /* 0x0000000000007941 */ /* 0x000fea0003800000 */
.L_x_2767:
        /* <DEDUP_REMOVED lines=50> */
.L_x_2762:
[----:B------:R-:W-:Y:S05]  /*42f0*/  BSYNC B1 ;  /* 0x0000000000017941 */ /* 0x000fea0003800000 */
.L_x_2761:
        /* <DEDUP_REMOVED lines=63> */
.L_x_2772:
[----:B------:R-:W-:Y:S05]  /*46f0*/  BSYNC B0 ;  /* 0x0000000000007941 */ /* 0x000fea0003800000 */
.L_x_2771:
        /* <DEDUP_REMOVED lines=53> */
.L_x_2774:
[----:B------:R-:W-:Y:S05]  /*4a50*/  BSYNC B0 ;  /* 0x0000000000007941 */ /* 0x000fea0003800000 */
.L_x_2773:
        /* <DEDUP_REMOVED lines=53> */
.L_x_2776:
[----:B------:R-:W-:Y:S05]  /*4db0*/  BSYNC B0 ;  /* 0x0000000000007941 */ /* 0x000fea0003800000 */
.L_x_2775:
        /* <DEDUP_REMOVED lines=52> */
.L_x_2770:
[----:B------:R-:W-:Y:S05]  /*5100*/  BSYNC B1 ;  /* 0x0000000000017941 */ /* 0x000fea0003800000 */
.L_x_2769:
        /* <DEDUP_REMOVED lines=63> */
.L_x_2780:
[----:B------:R-:W-:Y:S05]  /*5500*/  BSYNC B0 ;  /* 0x0000000000007941 */ /* 0x000fea0003800000 */
.L_x_2779:
        /* <DEDUP_REMOVED lines=53> */
.L_x_2782:
[----:B------:R-:W-:Y:S05]  /*5860*/  BSYNC B0 ;  /* 0x0000000000007941 */ /* 0x000fea0003800000 */
.L_x_2781:
        /* <DEDUP_REMOVED lines=53> */
.L_x_2784:
[----:B------:R-:W-:Y:S05]  /*5bc0*/  BSYNC B0 ;  /* 0x0000000000007941 */ /* 0x000fea0003800000 */
.L_x_2783:
        /* <DEDUP_REMOVED lines=52> */
.L_x_2778:
[----:B------:R-:W-:Y:S05]  /*5f10*/  BSYNC B1 ;  /* 0x0000000000017941 */ /* 0x000fea0003800000 */
.L_x_2777:
        /* <DEDUP_REMOVED lines=67> */
.L_x_2788:
[----:B------:R-:W-:Y:S05]  /*6350*/  BSYNC B0 ;  /* 0x0000000000007941 */ /* 0x000fea0003800000 */
.L_x_2787:
        /* <DEDUP_REMOVED lines=53> */
.L_x_2790:
[----:B------:R-:W-:Y:S05]  /*66b0*/  BSYNC B0 ;  /* 0x0000000000007941 */ /* 0x000fea0003800000 */
.L_x_2789:
        /* <DEDUP_REMOVED lines=53> */
.L_x_2792:
[----:B------:R-:W-:Y:S05]  /*6a10*/  BSYNC B0 ;  /* 0x0000000000007941 */ /* 0x000fea0003800000 */
.L_x_2791:
        /* <DEDUP_REMOVED lines=52> */
.L_x_2786:
[----:B------:R-:W-:Y:S05]  /*6d60*/  BSYNC B1 ;  /* 0x0000000000017941 */ /* 0x000fea0003800000 */
.L_x_2785:
[----:B------:R-:W2:Y:S02]  /*6d70*/  LD.E R0, [R10.64+0xd0] ;  /* 0x0000d0060a007980 */ /* 0x000ea4000c101900 */
[----:B--2---:R-:W-:Y:S05]  /*6d80*/  IMAD.U32 R0, R0, -0x20, RZ ;  /* 0xffffffe000007824 */ /* 0x004fea00078e00ff */
[C---:B------:R-:W-:Y:S02]  /*6d90*/  LEA R20, P1, R0.reuse, R20, 0x1 ;  /* 0x0000001400147211 */ /* 0x040fe400078208ff */
[C---:B------:R-:W-:Y:S02]  /*6da0*/  LEA R42, P0, R0.reuse, R42, 0x1 ;  /* 0x0000002a002a7211 */ /* 0x040fe400078008ff */
[C---:B------:R-:W-:Y:S02]  /*6db0*/  LEA.HI.X.SX32 R21, R0.reuse, R21, 0x1, P1 ;  /* 0x0000001500157211 */ /* 0x040fe400008f0eff */
[----:B------:R-:W-:Y:S01]  /*6dc0*/  LEA.HI.X.SX32 R43, R0, R43, 0x1, P0 ;  /* 0x0000002b002b7211 */ /* 0x000fe200000f0eff */
[----:B------:R-:W-:-:S05]  /*6dd0*/  BRA `(.L_x_2793) ;  /* 0x00006a3000007947 */ /* 0x000fca0003800000 */
.L_x_2760:
        /* <DEDUP_REMOVED lines=94> */
.L_x_2799:
[----:B------:R-:W-:Y:S05]  /*73c0*/  BSYNC B0 ;  /* 0x0000000000007941 */ /* 0x000fea0003800000 */
.L_x_2798:
[----:B-----5:R2:W-:Y:S02]  /*73d0*/  ST.E.128 [R126.64], R24 ;  /* 0x000000187e007985 */ /* 0x0205e4000c101d06 */
.L_x_2797:
[----:B------:R-:W-:Y:S05]  /*73e0*/  BSYNC B1 ;  /* 0x0000000000017941 */ /* 0x000fea0003800000 */
.L_x_2796:
        /* <DEDUP_REMOVED lines=92> */
.L_x_2803:
[----:B------:R-:W-:Y:S05]  /*79b0*/  BSYNC B0 ;  /* 0x0000000000007941 */ /* 0x000fea0003800000 */
.L_x_2802:
[----:B-----5:R2:W-:Y:S02]  /*79c0*/  ST.E.128 [R126.64+0x80], R24 ;  /* 0x000080187e007985 */ /* 0x0205e4000c101d06 */
.L_x_2801:
[----:B------:R-:W-:Y:S05]  /*79d0*/  BSYNC B1 ;  /* 0x0000000000017941 */ /* 0x000fea0003800000 */
.L_x_2800:
        /* <DEDUP_REMOVED lines=92> */
.L_x_2807:
[----:B------:R-:W-:Y:S05]  /*7fa0*/  BSYNC B0 ;  /* 0x0000000000007941 */ /* 0x000fea0003800000 */
.L_x_2806:
[----:B-----5:R2:W-:Y:S02]  /*7fb0*/  ST.E.128 [R126.64+0x100], R24 ;  /* 0x000100187e007985 */ /* 0x0205e4000c101d06 */
.L_x_2805:
[----:B------:R-:W-:Y:S05]  /*7fc0*/  BSYNC B1 ;  /* 0x0000000000017941 */ /* 0x000fea0003800000 */
.L_x_2804:
        /* <DEDUP_REMOVED lines=91> */
.L_x_2809:
[----:B------:R-:W-:Y:S05]  /*8580*/  BSYNC B0 ;  /* 0x0000000000007941 */ /* 0x000fea0003800000 */
.L_x_2808:
[----:B-----5:R2:W-:Y:S02]  /*8590*/  ST.E.128 [R126.64+0x180], R24 ;  /* 0x000180187e007985 */ /* 0x0205e4000c101d06 */
.L_x_2795:
[----:B------:R-:W-:Y:S05]  /*85a0*/  BSYNC B2 ;  /* 0x0000000000027941 */ /* 0x000fea0003800000 */
.L_x_2794:
        /* <DEDUP_REMOVED lines=97> */
.L_x_2815:
[----:B------:R-:W-:Y:S05]  /*8bc0*/  BSYNC B0 ;  /* 0x0000000000007941 */ /* 0x000fea0003800000 */
.L_x_2814:
[C---:B------:R-:W-:Y:S04]  /*8bd0*/  LEA R2, P0, R228.reuse, R126, 0x1 ;  /* 0x0000007ee4027211 */ /* 0x040fe800078008ff */
[----:B------:R-:W-:Y:S05]  /*8be0*/  LEA.HI.X R3, R228, R127, R229, 0x1, P0 ;  /* 0x0000007fe4037211 */ /* 0x000fea00000f0ce5 */
[----:B-----5:R2:W-:Y:S04]  /*8bf0*/  ST.E.128 [R2.64], R24 ;  /* 0x0000001802007985 */ /* 0x0205e8000c101d06 */
.L_x_2813:
[----:B------:R-:W-:Y:S05]  /*8c00*/  BSYNC B1 ;  /* 0x0000000000017941 */ /* 0x000fea0003800000 */
.L_x_2812:
        /* <DEDUP_REMOVED lines=92> */
.L_x_2819:
[----:B------:R-:W-:Y:S05]  /*91d0*/  BSYNC B0 ;  /* 0x0000000000007941 */ /* 0x000fea0003800000 */
.L_x_2818:
[C---:B------:R-:W-:Y:S04]  /*91e0*/  LEA R2, P0, R87.reuse, R126, 0x1 ;  /* 0x0000007e57027211 */ /* 0x040fe800078008ff */
[----:B------:R-:W-:Y:S05]  /*91f0*/  LEA.HI.X R3, R87, R127, R86, 0x1, P0 ;  /* 0x0000007f57037211 */ /* 0x000fea00000f0c56 */
[----:B-----5:R2:W-:Y:S04]  /*9200*/  ST.E.128 [R2.64], R24 ;  /* 0x0000001802007985 */ /* 0x0205e8000c101d06 */
.L_x_2817:
[----:B------:R-:W-:Y:S05]  /*9210*/  BSYNC B1 ;  /* 0x0000000000017941 */ /* 0x000fea0003800000 */
.L_x_2816:
        /* <DEDUP_REMOVED lines=92> */
.L_x_2823:
[----:B------:R-:W-:Y:S05]  /*97e0*/  BSYNC B0 ;  /* 0x0000000000007941 */ /* 0x000fea0003800000 */
.L_x_2822:
[C---:B------:R-:W-:Y:S04]  /*97f0*/  LEA R2, P0, R83.reuse, R126, 0x1 ;  /* 0x0000007e53027211 */ /* 0x040fe800078008ff */
[----:B------:R-:W-:Y:S05]  /*9800*/  LEA.HI.X R3, R83, R127, R82, 0x1, P0 ;  /* 0x0000007f53037211 */ /* 0x000fea00000f0c52 */
[----:B-----5:R2:W-:Y:S04]  /*9810*/  ST.E.128 [R2.64], R24 ;  /* 0x0000001802007985 */ /* 0x0205e8000c101d06 */
.L_x_2821:
[----:B------:R-:W-:Y:S05]  /*9820*/  BSYNC B1 ;  /* 0x0000000000017941 */ /* 0x000fea0003800000 */
.L_x_2820:
        /* <DEDUP_REMOVED lines=91> */
.L_x_2825:
[----:B------:R-:W-:Y:S05]  /*9de0*/  BSYNC B0 ;  /* 0x0000000000007941 */ /* 0x000fea0003800000 */
.L_x_2824:
[C---:B------:R-:W-:Y:S04]  /*9df0*/  LEA R2, P0, R77.reuse, R126, 0x1 ;  /* 0x0000007e4d027211 */ /* 0x040fe800078008ff */
[----:B------:R-:W-:Y:S05]  /*9e00*/  LEA.HI.X R3, R77, R127, R76, 0x1, P0 ;  /* 0x0000007f4d037211 */ /* 0x000fea00000f0c4c */
[----:B-----5:R2:W-:Y:S04]  /*9e10*/  ST.E.128 [R2.64], R24 ;  /* 0x0000001802007985 */ /* 0x0205e8000c101d06 */
.L_x_2811:
[----:B------:R-:W-:Y:S05]  /*9e20*/  BSYNC B2 ;  /* 0x0000000000027941 */ /* 0x000fea0003800000 */
.L_x_2810:
        /* <DEDUP_REMOVED lines=97> */
.L_x_2831:
[----:B------:R-:W-:Y:S05]  /*a440*/  BSYNC B0 ;  /* 0x0000000000007941 */ /* 0x000fea0003800000 */
.L_x_2830:
[C---:B------:R-:W-:Y:S04]  /*a450*/  LEA R2, P0, R88.reuse, R126, 0x1 ;  /* 0x0000007e58027211 */ /* 0x040fe800078008ff */
[----:B------:R-:W-:Y:S05]  /*a460*/  LEA.HI.X R3, R88, R127, R89, 0x1, P0 ;  /* 0x0000007f58037211 */ /* 0x000fea00000f0c59 */
[----:B-----5:R2:W-:Y:S04]  /*a470*/  ST.E.128 [R2.64], R24 ;  /* 0x0000001802007985 */ /* 0x0205e8000c101d06 */
.L_x_2829:
[----:B------:R-:W-:Y:S05]  /*a480*/  BSYNC B1 ;  /* 0x0000000000017941 */ /* 0x000fea0003800000 */
.L_x_2828:
        /* <DEDUP_REMOVED lines=92> */
.L_x_2835:
[----:B------:R-:W-:Y:S05]  /*aa50*/  BSYNC B0 ;  /* 0x0000000000007941 */ /* 0x000fea0003800000 */
.L_x_2834:
[C---:B------:R-:W-:Y:S04]  /*aa60*/  LEA R2, P0, R85.reuse, R126, 0x1 ;  /* 0x0000007e55027211 */ /* 0x040fe800078008ff */
[----:B------:R-:W-:Y:S05]  /*aa70*/  LEA.HI.X R3, R85, R127, R84, 0x1, P0 ;  /* 0x0000007f55037211 */ /* 0x000fea00000f0c54 */
[----:B-----5:R2:W-:Y:S04]  /*aa80*/  ST.E.128 [R2.64], R24 ;  /* 0x0000001802007985 */ /* 0x0205e8000c101d06 */
.L_x_2833:
[----:B------:R-:W-:Y:S05]  /*aa90*/  BSYNC B1 ;  /* 0x0000000000017941 */ /* 0x000fea0003800000 */
.L_x_2832:
        /* <DEDUP_REMOVED lines=92> */
.L_x_2839:
[----:B------:R-:W-:Y:S05]  /*b060*/  BSYNC B0 ;  /* 0x0000000000007941 */ /* 0x000fea0003800000 */
.L_x_2838:
[C---:B------:R-:W-:Y:S04]  /*b070*/  LEA R2, P0, R81.reuse, R126, 0x1 ;  /* 0x0000007e51027211 */ /* 0x040fe800078008ff */
[----:B------:R-:W-:Y:S05]  /*b080*/  LEA.HI.X R3, R81, R127, R80, 0x1, P0 ;  /* 0x0000007f51037211 */ /* 0x000fea00000f0c50 */
[----:B-----5:R2:W-:Y:S04]  /*b090*/  ST.E.128 [R2.64], R24 ;  /* 0x0000001802007985 */ /* 0x0205e8000c101d06 */
.L_x_2837:
[----:B------:R-:W-:Y:S05]  /*b0a0*/  BSYNC B1 ;  /* 0x0000000000017941 */ /* 0x000fea0003800000 */
.L_x_2836:
        /* <DEDUP_REMOVED lines=91> */
.L_x_2841:
[----:B------:R-:W-:Y:S05]  /*b660*/  BSYNC B0 ;  /* 0x0000000000007941 */ /* 0x000fea0003800000 */
.L_x_2840:
[C---:B------:R-:W-:Y:S04]  /*b670*/  LEA R2, P0, R75.reuse, R126, 0x1 ;  /* 0x0000007e4b027211 */ /* 0x040fe800078008ff */
[----:B------:R-:W-:Y:S05]  /*b680*/  LEA.HI.X R3, R75, R127, R74, 0x1, P0 ;  /* 0x0000007f4b037211 */ /* 0x000fea00000f0c4a */
[----:B-----5:R2:W-:Y:S04]  /*b690*/  ST.E.128 [R2.64], R24 ;  /* 0x0000001802007985 */ /* 0x0205e8000c101d06 */
.L_x_2827:
[----:B------:R-:W-:Y:S05]  /*b6a0*/  BSYNC B2 ;  /* 0x0000000000027941 */ /* 0x000fea0003800000 */
.L_x_2826:
        /* <DEDUP_REMOVED lines=100> */
.L_x_2847:
[----:B------:R-:W-:Y:S05]  /*bcf0*/  BSYNC B0 ;  /* 0x0000000000007941 */ /* 0x000fea0003800000 */
.L_x_2846:
[----:B------:R-:W-:Y:S02]  /*bd00*/  IMAD R0, R49, 0x60, RZ ;  /* 0x0000006031007824 */ /* 0x000fe400078e02ff */
[----:B------:R-:W-:Y:S05]  /*bd10*/  IMAD.WIDE.U32 R2, R48, 0x60, R126 ;  /* 0x0000006030027825 */ /* 0x000fea00078e007e */
[----:B------:R-:W-:Y:S05]  /*bd20*/  IADD3 R3, R3, R0, RZ ;  /* 0x0000000003037210 */ /* 0x000fea0007ffe0ff */
[----:B-----5:R2:W-:Y:S02]  /*bd30*/  ST.E.128 [R2.64], R24 ;  /* 0x0000001802007985 */ /* 0x0205e4000c101d06 */
.L_x_2845:
[----:B------:R-:W-:Y:S05]  /*bd40*/  BSYNC B1 ;  /* 0x0000000000017941 */ /* 0x000fea0003800000 */
.L_x_2844:
        /* <DEDUP_REMOVED lines=92> */
.L_x_2851:
[----:B------:R-:W-:Y:S05]  /*c310*/  BSYNC B0 ;  /* 0x0000000000007941 */ /* 0x000fea0003800000 */
.L_x_2850:
[C---:B------:R-:W-:Y:S04]  /*c320*/  LEA R2, P0, R79.reuse, R126, 0x1 ;  /* 0x0000007e4f027211 */ /* 0x040fe800078008ff */
[----:B------:R-:W-:Y:S05]  /*c330*/  LEA.HI.X R3, R79, R127, R78, 0x1, P0 ;  /* 0x0000007f4f037211 */ /* 0x000fea00000f0c4e */
[----:B-----5:R2:W-:Y:S04]  /*c340*/  ST.E.128 [R2.64], R24 ;  /* 0x0000001802007985 */ /* 0x0205e8000c101d06 */
.L_x_2849:
[----:B------:R-:W-:Y:S05]  /*c350*/  BSYNC B1 ;  /* 0x0000000000017941 */ /* 0x000fea0003800000 */
.L_x_2848:
        /* <DEDUP_REMOVED lines=92> */
.L_x_2855:
[----:B------:R-:W-:Y:S05]  /*c920*/  BSYNC B0 ;  /* 0x0000000000007941 */ /* 0x000fea0003800000 */
.L_x_2854:
[C---:B------:R-:W-:Y:S04]  /*c930*/  LEA R2, P0, R73.reuse, R126, 0x1 ;  /* 0x0000007e49027211 */ /* 0x040fe800078008ff */
[----:B------:R-:W-:Y:S05]  /*c940*/  LEA.HI.X R3, R73, R127, R72, 0x1, P0 ;  /* 0x0000007f49037211 */ /* 0x000fea00000f0c48 */
[----:B-----5:R2:W-:Y:S04]  /*c950*/  ST.E.128 [R2.64], R24 ;  /* 0x0000001802007985 */ /* 0x0205e8000c101d06 */
.L_x_2853:
[----:B------:R-:W-:Y:S05]  /*c960*/  BSYNC B1 ;  /* 0x0000000000017941 */ /* 0x000fea0003800000 */
.L_x_2852:
        /* <DEDUP_REMOVED lines=91> */
.L_x_2857:
[----:B------:R-:W-:Y:S05]  /*cf20*/  BSYNC B0 ;  /* 0x0000000000007941 */ /* 0x000fea0003800000 */
.L_x_2856:
[C---:B------:R-:W-:Y:S04]  /*cf30*/  LEA R2, P0, R71.reuse, R126, 0x1 ;  /* 0x0000007e47027211 */ /* 0x040fe800078008ff */
[----:B------:R-:W-:Y:S05]  /*cf40*/  LEA.HI.X R3, R71, R127, R70, 0x1, P0 ;  /* 0x0000007f47037211 */ /* 0x000fea00000f0c46 */
[----:B-----5:R2:W-:Y:S04]  /*cf50*/  ST.E.128 [R2.64], R24 ;  /* 0x0000001802007985 */ /* 0x0205e8000c101d06 */
.L_x_2843:
[----:B------:R-:W-:Y:S05]  /*cf60*/  BSYNC B2 ;  /* 0x0000000000027941 */ /* 0x000fea0003800000 */
.L_x_2842:
        /* <DEDUP_REMOVED lines=11> */
.L_x_2759:
        /* <DEDUP_REMOVED lines=22> */
.L_x_2859:
[----:B------:R-:W-:Y:S05]  /*d180*/  BSYNC B0 ;  /* 0x0000000000007941 */ /* 0x000fea0003800000 */
.L_x_2858:
        /* <DEDUP_REMOVED lines=33> */
.L_x_2861:
[----:B------:R-:W-:Y:S05]  /*d3a0*/  BSYNC B0 ;  /* 0x0000000000007941 */ /* 0x000fea0003800000 */
.L_x_2860:
        /* <DEDUP_REMOVED lines=33> */
.L_x_2863:
[----:B------:R-:W-:Y:S05]  /*d5c0*/  BSYNC B0 ;  /* 0x0000000000007941 */ /* 0x000fea0003800000 */
.L_x_2862:
        /* <DEDUP_REMOVED lines=36> */
.L_x_2793:
[----:B------:R-:W-:Y:S05]  /*d810*/  BSYNC B3 ;  /* 0x0000000000037941 */ /* 0x000fea0003800000 */
.L_x_2758:
        /* <DEDUP_REMOVED lines=91> */
.L_x_2865:
        /* <DEDUP_REMOVED lines=10> */
.L_x_2866:
[----:B------:R-:W-:Y:S05]  /*de70*/  BSYNC B0 ;  /* 0x0000000000007941 */ /* 0x000fea0003800000 */
.L_x_2864:
[----:B------:R-:W-:Y:S04]  /*de80*/  IADD3 R14, R14, -0x1, RZ ;  /* 0xffffffff0e0e7810 */ /* 0x000fe80007ffe0ff */
[----:B------:R-:W-:Y:S11]  /*de90*/  ISETP.GT.AND P0, PT, R14, R90, PT ;  /* 0x0000005a0e00720c */ /* 0x000ff60003f04270 */
[----:B------:R-:W-:Y:S02]  /*dea0*/  @!UPT UIADD3 URZ, URZ, URZ, URZ ;  /* 0x0000003f3f3ff290 */ /* 0x000fe4000fffe03f */
[----:B------:R-:W-:-:S05]  /*deb0*/  @P0 BRA `(.L_x_2867) ;  /* 0xffff504000000947 */ /* 0x000fca000383ffff */
.L_x_2749:
        /* <DEDUP_REMOVED lines=111> */
.L_x_2876:
[----:B------:R-:W-:Y:S05]  /*e5b0*/  BSYNC B0 ;  /* 0x0000000000007941 */ /* 0x000fea0003800000 */
.L_x_2875:
[----:B-----5:R3:W-:Y:S02]  /*e5c0*/  STS.128 [R239], R24 ;  /* 0x00000018ef007388 */ /* 0x0207e40000000c00 */
.L_x_2874:
[----:B------:R-:W-:Y:S05]  /*e5d0*/  BSYNC B1 ;  /* 0x0000000000017941 */ /* 0x000fea0003800000 */
.L_x_2873:
        /* <DEDUP_REMOVED lines=50> */
.L_x_2880:
[----:B------:R-:W-:Y:S05]  /*e900*/  BSYNC B0 ;  /* 0x0000000000007941 */ /* 0x000fea0003800000 */
.L_x_2879:
[----:B-----5:R1:W-:Y:S02]  /*e910*/  STS.128 [R239+0x2000], R24 ;  /* 0x00200018ef007388 */ /* 0x0203e40000000c00 */
.L_x_2878:
[----:B------:R-:W-:Y:S05]  /*e920*/  BSYNC B1 ;  /* 0x0000000000017941 */ /* 0x000fea0003800000 */
.L_x_2877:
        /* <DEDUP_REMOVED lines=50> */
.L_x_2884:
[----:B------:R-:W-:Y:S05]  /*ec50*/  BSYNC B0 ;  /* 0x0000000000007941 */ /* 0x000fea0003800000 */
.L_x_2883:
[----:B-----5:R3:W-:Y:S02]  /*ec60*/  STS.128 [R239+0x4000], R24 ;  /* 0x00400018ef007388 */ /* 0x0207e40000000c00 */
.L_x_2882:
[----:B------:R-:W-:Y:S05]  /*ec70*/  BSYNC B1 ;  /* 0x0000000000017941 */ /* 0x000fea0003800000 */
.L_x_2881:
        /* <DEDUP_REMOVED lines=49> */
.L_x_2886:
[----:B------:R-:W-:Y:S05]  /*ef90*/  BSYNC B0 ;  /* 0x0000000000007941 */ /* 0x000fea0003800000 */
.L_x_2885:
[----:B-----5:R3:W-:Y:S02]  /*efa0*/  STS.128 [R239+0x6000], R24 ;  /* 0x00600018ef007388 */ /* 0x0207e40000000c00 */
.L_x_2872:
[----:B------:R-:W-:Y:S05]  /*efb0*/  BSYNC B2 ;  /* 0x0000000000027941 */ /* 0x000fea0003800000 */
.L_x_2871:
        /* <DEDUP_REMOVED lines=63> */
.L_x_2892:
[----:B------:R-:W-:Y:S05]  /*f3b0*/  BSYNC B0 ;  /* 0x0000000000007941 */ /* 0x000fea0003800000 */
.L_x_2891:
[----:B-----5:R3:W-:Y:S02]  /*f3c0*/  STS.128 [R239+0x800], R24 ;  /* 0x00080018ef007388 */ /* 0x0207e40000000c00 */
.L_x_2890:
[----:B------:R-:W-:Y:S05]  /*f3d0*/  BSYNC B1 ;  /* 0x0000000000017941 */ /* 0x000fea0003800000 */
.L_x_2889:
        /* <DEDUP_REMOVED lines=50> */
.L_x_2896:
[----:B------:R-:W-:Y:S05]  /*f700*/  BSYNC B0 ;  /* 0x0000000000007941 */ /* 0x000fea0003800000 */
.L_x_2895:
[----:B-----5:R3:W-:Y:S02]  /*f710*/  STS.128 [R239+0x2800], R24 ;  /* 0x00280018ef007388 */ /* 0x0207e40000000c00 */
.L_x_2894:
[----:B------:R-:W-:Y:S05]  /*f720*/  BSYNC B1 ;  /* 0x0000000000017941 */ /* 0x000fea0003800000 */
.L_x_2893:
        /* <DEDUP_REMOVED lines=50> */
.L_x_2900:
[----:B------:R-:W-:Y:S05]  /*fa50*/  BSYNC B0 ;  /* 0x0000000000007941 */ /* 0x000fea0003800000 */
.L_x_2899:
[----:B-----5:R3:W-:Y:S02]  /*fa60*/  STS.128 [R239+0x4800], R24 ;  /* 0x00480018ef007388 */ /* 0x0207e40000000c00 */
.L_x_2898:
[----:B------:R-:W-:Y:S05]  /*fa70*/  BSYNC B1 ;  /* 0x0000000000017941 */ /* 0x000fea0003800000 */
.L_x_2897:
        /* <DEDUP_REMOVED lines=49> */
.L_x_2902:
[----:B------:R-:W-:Y:S05]  /*fd90*/  BSYNC B0 ;  /* 0x0000000000007941 */ /* 0x000fea0003800000 */
.L_x_2901:
[----:B-----5:R3:W-:Y:S02]  /*fda0*/  STS.128 [R239+0x6800], R24 ;  /* 0x00680018ef007388 */ /* 0x0207e40000000c00 */
.L_x_2888:
[----:B------:R-:W-:Y:S05]  /*fdb0*/  BSYNC B2 ;  /* 0x0000000000027941 */ /* 0x000fea0003800000 */
.L_x_2887:
        /* <DEDUP_REMOVED lines=64> */
.L_x_2908:
[----:B------:R-:W-:Y:S05]  /*101c0*/  BSYNC B0 ;  /* 0x0000000000007941 */ /* 0x000fea0003800000 */
.L_x_2907:
[----:B-----5:R3:W-:Y:S02]  /*101d0*/  STS.128 [R239+0x1000], R24 ;  /* 0x00100018ef007388 */ /* 0x0207e40000000c00 */
.L_x_2906:
[----:B------:R-:W-:Y:S05]  /*101e0*/  BSYNC B1 ;  /* 0x0000000000017941 */ /* 0x000fea0003800000 */
.L_x_2905:
        /* <DEDUP_REMOVED lines=50> */
.L_x_2912:
[----:B------:R-:W-:Y:S05]  /*10510*/  BSYNC B0 ;  /* 0x0000000000007941 */ /* 0x000fea0003800000 */
.L_x_2911:
[----:B-----5:R3:W-:Y:S02]  /*10520*/  STS.128 [R239+0x3000], R24 ;  /* 0x00300018ef007388 */ /* 0x0207e40000000c00 */
.L_x_2910:
[----:B------:R-:W-:Y:S05]  /*10530*/  BSYNC B1 ;  /* 0x0000000000017941 */ /* 0x000fea0003800000 */
.L_x_2909:
        /* <DEDUP_REMOVED lines=50> */
.L_x_2916:
[----:B------:R-:W-:Y:S05]  /*10860*/  BSYNC B0 ;  /* 0x0000000000007941 */ /* 0x000fea0003800000 */
.L_x_2915:
[----:B-----5:R3:W-:Y:S02]  /*10870*/  STS.128 [R239+0x5000], R24 ;  /* 0x00500018ef007388 */ /* 0x0207e40000000c00 */
.L_x_2914:
[----:B------:R-:W-:Y:S05]  /*10880*/  BSYNC B1 ;  /* 0x0000000000017941 */ /* 0x000fea0003800000 */
.L_x_2913:
        /* <DEDUP_REMOVED lines=47> */
.L_x_2918:
[----:B------:R-:W-:Y:S05]  /*10b80*/  BSYNC B0 ;  /* 0x0000000000007941 */ /* 0x000fea0003800000 */
.L_x_2917:
[----:B-----5:R1:W-:Y:S02]  /*10b90*/  STS.128 [R239+0x7000], R44 ;  /* 0x0070002cef007388 */ /* 0x0203e40000000c00 */
.L_x_2904:
[----:B------:R-:W-:Y:S05]  /*10ba0*/  BSYNC B2 ;  /* 0x0000000000027941 */ /* 0x000fea0003800000 */
.L_x_2903:
        /* <DEDUP_REMOVED lines=63> */
.L_x_2923:
[----:B------:R-:W-:Y:S05]  /*10fa0*/  BSYNC B0 ;  /* 0x0000000000007941 */ /* 0x000fea0003800000 */
.L_x_2922:
[----:B-----5:R1:W-:Y:S02]  /*10fb0*/  STS.128 [R239+0x1800], R20 ;  /* 0x00180014ef007388 */ /* 0x0203e40000000c00 */
.L_x_2921:
[----:B------:R-:W-:Y:S05]  /*10fc0*/  BSYNC B1 ;  /* 0x0000000000017941 */ /* 0x000fea0003800000 */
.L_x_2920:
        /* <DEDUP_REMOVED lines=50> */
.L_x_2927:
[----:B------:R-:W-:Y:S05]  /*112f0*/  BSYNC B0 ;  /* 0x0000000000007941 */ /* 0x000fea0003800000 */
.L_x_2926:
[----:B-----5:R1:W-:Y:S02]  /*11300*/  STS.128 [R239+0x3800], R20 ;  /* 0x00380014ef007388 */ /* 0x0203e40000000c00 */
.L_x_2925:
[----:B------:R-:W-:Y:S05]  /*11310*/  BSYNC B1 ;  /* 0x0000000000017941 */ /* 0x000fea0003800000 */
.L_x_2924:
        /* <DEDUP_REMOVED lines=50> */
.L_x_2931:
[----:B------:R-:W-:Y:S05]  /*11640*/  BSYNC B0 ;  /* 0x0000000000007941 */ /* 0x000fea0003800000 */
.L_x_2930:
[----:B-----5:R1:W-:Y:S02]  /*11650*/  STS.128 [R239+0x5800], R16 ;  /* 0x00580010ef007388 */ /* 0x0203e40000000c00 */
.L_x_2929:
[----:B------:R-:W-:Y:S05]  /*11660*/  BSYNC B1 ;  /* 0x0000000000017941 */ /* 0x000fea0003800000 */
.L_x_2928:
        /* <DEDUP_REMOVED lines=49> */
.L_x_2933:
[----:B------:R-:W-:Y:S05]  /*11980*/  BSYNC B0 ;  /* 0x0000000000007941 */ /* 0x000fea0003800000 */
.L_x_2932:
[----:B-----5:R1:W-:Y:S01]  /*11990*/  STS.128 [R239+0x7800], R16 ;  /* 0x00780010ef007388 */ /* 0x0203e20000000c00 */
[----:B------:R-:W-:Y:S05]  /*119a0*/  BRA `(.L_x_2919) ;  /* 0x00006a7000007947 */ /* 0x000fea0003800000 */
.L_x_2870:
        /* <DEDUP_REMOVED lines=93> */
.L_x_2939:
[----:B------:R-:W-:Y:S05]  /*11f80*/  BSYNC B0 ;  /* 0x0000000000007941 */ /* 0x000fea0003800000 */
.L_x_2938:
[----:B-----5:R3:W-:Y:S02]  /*11f90*/  STS.128 [R239], R32 ;  /* 0x00000020ef007388 */ /* 0x0207e40000000c00 */
.L_x_2937:
[----:B------:R-:W-:Y:S05]  /*11fa0*/  BSYNC B1 ;  /* 0x0000000000017941 */ /* 0x000fea0003800000 */
.L_x_2936:
        /* <DEDUP_REMOVED lines=91> */
.L_x_2943:
[----:B------:R-:W-:Y:S05]  /*12560*/  BSYNC B0 ;  /* 0x0000000000007941 */ /* 0x000fea0003800000 */
.L_x_2942:
[----:B-----5:R1:W-:Y:S02]  /*12570*/  STS.128 [R239+0x2000], R32 ;  /* 0x00200020ef007388 */ /* 0x0203e40000000c00 */
.L_x_2941:
[----:B------:R-:W-:Y:S05]  /*12580*/  BSYNC B1 ;  /* 0x0000000000017941 */ /* 0x000fea0003800000 */
.L_x_2940:
        /* <DEDUP_REMOVED lines=91> */
.L_x_2947:
[----:B------:R-:W-:Y:S05]  /*12b40*/  BSYNC B0 ;  /* 0x0000000000007941 */ /* 0x000fea0003800000 */
.L_x_2946:
[----:B-----5:R3:W-:Y:S02]  /*12b50*/  STS.128 [R239+0x4000], R32 ;  /* 0x00400020ef007388 */ /* 0x0207e40000000c00 */
.L_x_2945:
[----:B------:R-:W-:Y:S05]  /*12b60*/  BSYNC B1 ;  /* 0x0000000000017941 */ /* 0x000fea0003800000 */
.L_x_2944:
        /* <DEDUP_REMOVED lines=90> */
.L_x_2949:
[----:B------:R-:W-:Y:S05]  /*13110*/  BSYNC B0 ;  /* 0x0000000000007941 */ /* 0x000fea0003800000 */
.L_x_2948:
[----:B-----5:R3:W-:Y:S02]  /*13120*/  STS.128 [R239+0x6000], R32 ;  /* 0x00600020ef007388 */ /* 0x0207e40000000c00 */
.L_x_2935:
[----:B------:R-:W-:Y:S05]  /*13130*/  BSYNC B2 ;  /* 0x0000000000027941 */ /* 0x000fea0003800000 */
.L_x_2934:
        /* <DEDUP_REMOVED lines=98> */
.L_x_2955:
[----:B------:R-:W-:Y:S05]  /*13760*/  BSYNC B0 ;  /* 0x0000000000007941 */ /* 0x000fea0003800000 */
.L_x_2954:
[----:B-----5:R3:W-:Y:S02]  /*13770*/  STS.128 [R239+0x800], R32 ;  /* 0x00080020ef007388 */ /* 0x0207e40000000c00 */
.L_x_2953:
[----:B------:R-:W-:Y:S05]  /*13780*/  BSYNC B1 ;  /* 0x0000000000017941 */ /* 0x000fea0003800000 */
.L_x_2952:
        /* <DEDUP_REMOVED lines=94> */
.L_x_2959:
[----:B------:R-:W-:Y:S05]  /*13d70*/  BSYNC B0 ;  /* 0x0000000000007941 */ /* 0x000fea0003800000 */
.L_x_2958:
[----:B-----5:R3:W-:Y:S02]  /*13d80*/  STS.128 [R239+0x2800], R32 ;  /* 0x00280020ef007388 */ /* 0x0207e40000000c00 */
.L_x_2957:
[----:B------:R-:W-:Y:S05]  /*13d90*/  BSYNC B1 ;  /* 0x0000000000017941 */ /* 0x000fea0003800000 */
.L_x_2956:
        /* <DEDUP_REMOVED lines=94> */
.L_x_2963:
[----:B------:R-:W-:Y:S05]  /*14380*/  BSYNC B0 ;  /* 0x0000000000007941 */ /* 0x000fea0003800000 */
.L_x_2962:
[----:B-----5:R3:W-:Y:S02]  /*14390*/  STS.128 [R239+0x4800], R32 ;  /* 0x00480020ef007388 */ /* 0x0207e40000000c00 */
.L_x_2961:
[----:B------:R-:W-:Y:S05]  /*143a0*/  BSYNC B1 ;  /* 0x0000000000017941 */ /* 0x000fea0003800000 */
.L_x_2960:
        /* <DEDUP_REMOVED lines=93> */
.L_x_2965:
[----:B------:R-:W-:Y:S05]  /*14980*/  BSYNC B0 ;  /* 0x0000000000007941 */ /* 0x000fea0003800000 */
.L_x_2964:
[----:B-----5:R1:W-:Y:S02]  /*14990*/  STS.128 [R239+0x6800], R20 ;  /* 0x00680014ef007388 */ /* 0x0203e40000000c00 */
.L_x_2951:
[----:B------:R-:W-:Y:S05]  /*149a0*/  BSYNC B2 ;  /* 0x0000000000027941 */ /* 0x000fea0003800000 */
.L_x_2950:
        /* <DEDUP_REMOVED lines=99> */
.L_x_2971:
[----:B------:R-:W-:Y:S05]  /*14fe0*/  BSYNC B0 ;  /* 0x0000000000007941 */ /* 0x000fea0003800000 */
.L_x_2970:
[----:B-----5:R3:W-:Y:S02]  /*14ff0*/  STS.128 [R239+0x1000], R32 ;  /* 0x00100020ef007388 */ /* 0x0207e40000000c00 */
.L_x_2969:
[----:B------:R-:W-:Y:S05]  /*15000*/  BSYNC B1 ;  /* 0x0000000000017941 */ /* 0x000fea0003800000 */
.L_x_2968:
        /* <DEDUP_REMOVED lines=94> */
.L_x_2975:
[----:B------:R-:W-:Y:S05]  /*155f0*/  BSYNC B0 ;  /* 0x0000000000007941 */ /* 0x000fea0003800000 */
.L_x_2974:
[----:B-----5:R3:W-:Y:S02]  /*15600*/  STS.128 [R239+0x3000], R32 ;  /* 0x00300020ef007388 */ /* 0x0207e40000000c00 */
.L_x_2973:
[----:B------:R-:W-:Y:S05]  /*15610*/  BSYNC B1 ;  /* 0x0000000000017941 */ /* 0x000fea0003800000 */
.L_x_2972:
        /* <DEDUP_REMOVED lines=94> */
.L_x_2979:
[----:B------:R-:W-:Y:S05]  /*15c00*/  BSYNC B0 ;  /* 0x0000000000007941 */ /* 0x000fea0003800000 */
.L_x_2978:
[----:B-----5:R3:W-:Y:S02]  /*15c10*/  STS.128 [R239+0x5000], R32 ;  /* 0x00500020ef007388 */ /* 0x0207e40000000c00 */
.L_x_2977:
[----:B------:R-:W-:Y:S05]  /*15c20*/  BSYNC B1 ;  /* 0x0000000000017941 */ /* 0x000fea0003800000 */
.L_x_2976:
        /* <DEDUP_REMOVED lines=93> */
.L_x_2981:
[----:B------:R-:W-:Y:S05]  /*16200*/  BSYNC B0 ;  /* 0x0000000000007941 */ /* 0x000fea0003800000 */
.L_x_2980:
[----:B-----5:R1:W-:Y:S02]  /*16210*/  STS.128 [R239+0x7000], R24 ;  /* 0x00700018ef007388 */ /* 0x0203e40000000c00 */
.L_x_2967:
[----:B------:R-:W-:Y:S05]  /*16220*/  BSYNC B2 ;  /* 0x0000000000027941 */ /* 0x000fea0003800000 */
.L_x_2966:
        /* <DEDUP_REMOVED lines=97> */
.L_x_2985:
[----:B------:R-:W-:Y:S05]  /*16840*/  BSYNC B0 ;  /* 0x0000000000007941 */ /* 0x000fea0003800000 */
.L_x_2984:
[----:B-----5:R1:W-:Y:S02]  /*16850*/  STS.128 [R239+0x1800], R20 ;  /* 0x00180014ef007388 */ /* 0x0203e40000000c00 */
.L_x_2983:
[----:B------:R-:W-:Y:S05]  /*16860*/  BSYNC B1 ;  /* 0x0000000000017941 */ /* 0x000fea0003800000 */
.L_x_2982:
        /* <DEDUP_REMOVED lines=94> */
.L_x_2989:
[----:B------:R-:W-:Y:S05]  /*16e50*/  BSYNC B0 ;  /* 0x0000000000007941 */ /* 0x000fea0003800000 */
.L_x_2988:
[----:B-----5:R1:W-:Y:S02]  /*16e60*/  STS.128 [R239+0x3800], R20 ;  /* 0x00380014ef007388 */ /* 0x0203e40000000c00 */
.L_x_2987:
[----:B------:R-:W-:Y:S05]  /*16e70*/  BSYNC B1 ;  /* 0x0000000000017941 */ /* 0x000fea0003800000 */
.L_x_2986:
        /* <DEDUP_REMOVED lines=95> */
.L_x_2993:
[----:B------:R-:W-:Y:S05]  /*17470*/  BSYNC B0 ;  /* 0x0000000000007941 */ /* 0x000fea0003800000 */
.L_x_2992:
[----:B-----5:R1:W-:Y:S02]  /*17480*/  STS.128 [R239+0x5800], R20 ;  /* 0x00580014ef007388 */ /* 0x0203e40000000c00 */
.L_x_2991:
[----:B------:R-:W-:Y:S05]  /*17490*/  BSYNC B1 ;  /* 0x0000000000017941 */ /* 0x000fea0003800000 */
.L_x_2990:
        /* <DEDUP_REMOVED lines=96> */
.L_x_2995:
[----:B------:R-:W-:Y:S05]  /*17aa0*/  BSYNC B0 ;  /* 0x0000000000007941 */ /* 0x000fea0003800000 */
.L_x_2994:
[----:B-----5:R1:W-:Y:S01]  /*17ab0*/  STS.128 [R239+0x7800], R20 ;  /* 0x00780014ef007388 */ /* 0x0203e20000000c00 */
[----:B------:R-:W-:Y:S05]  /*17ac0*/  BRA `(.L_x_2919) ;  /* 0x0000095000007947 */ /* 0x000fea0003800000 */
.L_x_2869:
        /* <DEDUP_REMOVED lines=37> */
.L_x_2997:
[----:B------:R-:W-:Y:S05]  /*17d20*/  BSYNC B0 ;  /* 0x0000000000007941 */ /* 0x000fea0003800000 */
.L_x_2996:
        /* <DEDUP_REMOVED lines=36> */
.L_x_2999:
[----:B------:R-:W-:Y:S05]  /*17f70*/  BSYNC B0 ;  /* 0x0000000000007941 */ /* 0x000fea0003800000 */
.L_x_2998:
        /* <DEDUP_REMOVED lines=36> */
.L_x_3001:
[----:B------:R-:W-:Y:S05]  /*181c0*/  BSYNC B0 ;  /* 0x0000000000007941 */ /* 0x000fea0003800000 */
.L_x_3000:
        /* <DEDUP_REMOVED lines=37> */
.L_x_2919:
[----:B------:R-:W-:Y:S05]  /*18420*/  BSYNC B3 ;  /* 0x0000000000037941 */ /* 0x000fea0003800000 */
.L_x_2868:
        /* <DEDUP_REMOVED lines=38> */
.L_x_3003:
[----:B------:R-:W-:Y:S05]  /*18690*/  BSYNC B0 ;  /* 0x0000000000007941 */ /* 0x000fea0003800000 */
.L_x_3002:
        /* <DEDUP_REMOVED lines=38> */
.L_x_3005:
[----:B------:R-:W-:Y:S05]  /*18900*/  BSYNC B0 ;  /* 0x0000000000007941 */ /* 0x000fea0003800000 */
.L_x_3004:
        /* <DEDUP_REMOVED lines=40> */
.L_x_3007:
[----:B------:R-:W-:Y:S05]  /*18b90*/  BSYNC B0 ;  /* 0x0000000000007941 */ /* 0x000fea0003800000 */
.L_x_3006:
        /* <DEDUP_REMOVED lines=43> */
.L_x_3009:
[----:B------:R-:W-:Y:S05]  /*18e50*/  BSYNC B0 ;  /* 0x0000000000007941 */ /* 0x000fea0003800000 */
.L_x_3008:
        /* <DEDUP_REMOVED lines=48> */
.L_x_3011:
[----:B------:R-:W-:Y:S05]  /*19160*/  BSYNC B0 ;  /* 0x0000000000007941 */ /* 0x000fea0003800000 */
.L_x_3010:
        /* <DEDUP_REMOVED lines=40> */
.L_x_3013:
[----:B------:R-:W-:Y:S05]  /*193f0*/  BSYNC B0 ;  /* 0x0000000000007941 */ /* 0x000fea0003800000 */
.L_x_3012:
        /* <DEDUP_REMOVED lines=42> */
.L_x_3015:
[----:B------:R-:W-:Y:S05]  /*196a0*/  BSYNC B0 ;  /* 0x0000000000007941 */ /* 0x000fea0003800000 */
.L_x_3014:
        /* <DEDUP_REMOVED lines=54> */
.L_x_3017:
[----:B------:R-:W-:Y:S05]  /*19a10*/  BSYNC B0 ;  /* 0x0000000000007941 */ /* 0x000fea0003800000 */
.L_x_3016:
[----:B------:R-:W-:Y:S01]  /*19a20*/  IMAD.SHL.U32 R0, R55, 0x40, RZ ;  /* 0x0000004037007824 */ /* 0x000fe200078e00ff */
[----:B------:R-:W-:Y:S01]  /*19a30*/  SHF.L.U32 R166, R166, 0x3, RZ ;  /* 0x00000003a6a67819 */ /* 0x000fe200000006ff */
[----:B------:R-:W-:Y:S01]  /*19a40*/  IMAD R225, R53, 0x400, R41 ;  /* 0x0000040035e17824 */ /* 0x000fe200078e0229 */
[----:B------:R-:W-:Y:S01]  /*19a50*/  R2P PR, R55, 0x6 ;  /* 0x0000000637007804 */ /* 0x000fe20000000000 */
[----:B------:R-:W0:Y:S01]  /*19a60*/  LDGDEPBAR ;  /* 0x00000000000079af */ /* 0x000e220000000000 */
[----:B------:R-:W-:Y:S01]  /*19a70*/  LOP3.LUT R0, R0, 0x1c0, RZ, 0xc0, !PT ;  /* 0x000001c000007812 */ /* 0x000fe200078ec0ff */
[----:B------:R-:W-:-:S03]  /*19a80*/  IMAD.SHL.U32 R225, R225, 0x2, RZ ;  /* 0x00000002e1e17824 */ /* 0x000fc600078e00ff */
[----:B------:R-:W-:Y:S01]  /*19a90*/  LOP3.LUT R166, R0, 0x8, R166, 0xf8, !PT ;  /* 0x0000000800a67812 */ /* 0x000fe200078ef8a6 */
[--C-:B------:R-:W-:Y:S01]  /*19aa0*/  IMAD R223, R40, 0x2, R225.reuse ;  /* 0x0000000228df7824 */ /* 0x100fe200078e02e1 */
[----:B------:R-:W-:Y:S01]  /*19ab0*/  SHF.R.U32.HI R224, RZ, 0x3, R0 ;  /* 0x00000003ffe07819 */ /* 0x000fe20000011600 */
[----:B---3--:R-:W-:Y:S01]  /*19ac0*/  LDSM.16.M88.4 R24, [R225] ;  /* 0x00000000e118783b */ /* 0x008fe20000000200 */
[C---:B------:R-:W-:Y:S02]  /*19ad0*/  IMAD R221, R39.reuse, 0x2, R225 ;  /* 0x0000000227dd7824 */ /* 0x040fe400078e02e1 */
[----:B------:R-:W-:Y:S01]  /*19ae0*/  LOP3.LUT R224, R166, R224, RZ, 0x3c, !PT ;  /* 0x000000e0a6e07212 */ /* 0x000fe200078e3cff */
[----:B------:R-:W-:Y:S01]  /*19af0*/  LDSM.16.M88.4 R44, [R223] ;  /* 0x00000000df2c783b */ /* 0x000fe20000000200 */
[----:B------:R-:W-:Y:S02]  /*19b00*/  IMAD R220, R39, 0x2, R223 ;  /* 0x0000000227dc7824 */ /* 0x000fe400078e02df */
[----:B------:R-:W-:Y:S01]  /*19b10*/  LEA R224, R56, R224, 0x9 ;  /* 0x000000e038e07211 */ /* 0x000fe200078e48ff */
[----:B------:R-:W-:Y:S03]  /*19b20*/  LDSM.16.M88.4 R68, [R221] ;  /* 0x00000000dd44783b */ /* 0x000fe60000000200 */
[----:B------:R-:W-:Y:S01]  /*19b30*/  SHF.L.U32 R224, R224, 0x1, RZ ;  /* 0x00000001e0e07819 */ /* 0x000fe200000006ff */
[----:B------:R-:W-:Y:S03]  /*19b40*/  LDSM.16.M88.4 R48, [R220] ;  /* 0x00000000dc30783b */ /* 0x000fe60000000200 */
[C---:B------:R-:W-:Y:S01]  /*19b50*/  IADD3 R0, R224.reuse, 0x8000, RZ ;  /* 0x00008000e0007810 */ /* 0x040fe20007ffe0ff */
[----:B-1----:R-:W1:Y:S01]  /*19b60*/  LDSM.16.M88.4 R16, [R224+0x8000] ;  /* 0x00800000e010783b */ /* 0x002e620000000200 */
[----:B------:R-:W-:-:S02]  /*19b70*/  IADD3 R222, R224, 0x8020, RZ ;  /* 0x00008020e0de7810 */ /* 0x000fc40007ffe0ff */
[----:B------:R-:W-:Y:S01]  /*19b80*/  @P1 IADD3 R222, R0, -0x20, RZ ;  /* 0xffffffe000de1810 */ /* 0x000fe20007ffe0ff */
[----:B------:R-:W3:Y:S01]  /*19b90*/  LDSM.16.M88.4 R56, [R224+0x8800] ;  /* 0x00880000e038783b */ /* 0x000ee20000000200 */
[----:B------:R-:W-:-:S03]  /*19ba0*/  MOV R0, 0x40 ;  /* 0x0000004000007802 */ /* 0x000fc60000000f00 */
[----:B------:R-:W2:Y:S01]  /*19bb0*/  LDSM.16.M88.4 R76, [R224+0x9000] ;  /* 0x00900000e04c783b */ /* 0x000ea20000000200 */
[----:B------:R-:W-:-:S03]  /*19bc0*/  SEL R0, R0, 0xffffffc0, !P2 ;  /* 0xffffffc000007807 */ /* 0x000fc60005000000 */
[----:B------:R-:W2:Y:S01]  /*19bd0*/  LDSM.16.M88.4 R28, [R224+0x9800] ;  /* 0x00980000e01c783b */ /* 0x000ea20000000200 */
[----:B------:R-:W-:Y:S02]  /*19be0*/  IADD3 R218, R224, R0, RZ ;  /* 0x00000000e0da7210 */ /* 0x000fe40007ffe0ff */
[----:B------:R-:W-:Y:S01]  /*19bf0*/  IADD3 R211, R0, R222, RZ ;  /* 0x000000de00d37210 */ /* 0x000fe20007ffe0ff */
[----:B------:R-:W2:Y:S04]  /*19c00*/  LDSM.16.M88.4 R4, [R222] ;  /* 0x00000000de04783b */ /* 0x000ea80000000200 */
[----:B------:R-:W2:Y:S04]  /*19c10*/  LDSM.16.M88.4 R92, [R222+0x800] ;  /* 0x00080000de5c783b */ /* 0x000ea80000000200 */
[----:B------:R-:W2:Y:S04]  /*19c20*/  LDSM.16.M88.4 R88, [R222+0x1000] ;  /* 0x00100000de58783b */ /* 0x000ea80000000200 */
[----:B------:R-:W2:Y:S04]  /*19c30*/  LDSM.16.M88.4 R84, [R222+0x1800] ;  /* 0x00180000de54783b */ /* 0x000ea80000000200 */
[----:B------:R-:W2:Y:S04]  /*19c40*/  LDSM.16.M88.4 R12, [R218+0x8000] ;  /* 0x00800000da0c783b */ /* 0x000ea80000000200 */
[----:B------:R-:W2:Y:S01]  /*19c50*/  LDSM.16.M88.4 R64, [R218+0x8800] ;  /* 0x00880000da40783b */ /* 0x000ea20000000200 */
[C---:B-1---5:R-:W-:Y:S03]  /*19c60*/  HMMA.16816.F32.BF16 R20, R24.reuse, R16, RZ ;  /* 0x000000101814723c */ /* 0x062fe600000418ff */
[----:B------:R-:W1:Y:S04]  /*19c70*/  LDSM.16.M88.4 R60, [R218+0x9000] ;  /* 0x00900000da3c783b */ /* 0x000e680000000200 */
[----:B------:R-:W4:Y:S01]  /*19c80*/  LD.E R0, [R10.64+0x18c] ;  /* 0x00018c060a007980 */ /* 0x000f22000c101900 */
[C---:B------:R-:W-:Y:S03]  /*19c90*/  HMMA.16816.F32.BF16 R16, R24.reuse, R18, RZ ;  /* 0x000000121810723c */ /* 0x040fe600000418ff */
[----:B------:R-:W-:Y:S04]  /*19ca0*/  LDSM.16.M88.4 R100, [R211+0x4800] ;  /* 0x00480000d364783b */ /* 0x000fe80000000200 */
[----:B------:R-:W-:Y:S01]  /*19cb0*/  LDSM.16.M88.4 R96, [R224+0xe800] ;  /* 0x00e80000e060783b */ /* 0x000fe20000000200 */
[C---:B---3--:R-:W-:Y:S08]  /*19cc0*/  HMMA.16816.F32.BF16 R32, R24.reuse, R56, RZ ;  /* 0x000000381820723c */ /* 0x048ff000000418ff */
[C---:B--2---:R-:W-:Y:S08]  /*19cd0*/  HMMA.16816.F32.BF16 R80, R24.reuse, R76, RZ ;  /* 0x0000004c1850723c */ /* 0x044ff000000418ff */
[C---:B------:R-:W-:Y:S08]  /*19ce0*/  HMMA.16816.F32.BF16 R56, R24.reuse, R58, RZ ;  /* 0x0000003a1838723c */ /* 0x040ff000000418ff */
[C---:B------:R-:W-:Y:S08]  /*19cf0*/  HMMA.16816.F32.BF16 R76, R24.reuse, R78, RZ ;  /* 0x0000004e184c723c */ /* 0x040ff000000418ff */
[C---:B------:R-:W-:Y:S08]  /*19d00*/  HMMA.16816.F32.BF16 R72, R24.reuse, R28, RZ ;  /* 0x0000001c1848723c */ /* 0x040ff000000418ff */
[----:B------:R-:W-:Y:S01]  /*19d10*/  HMMA.16816.F32.BF16 R24, R24, R30, RZ ;  /* 0x0000001e1818723c */ /* 0x000fe200000418ff */
[----:B------:R-:W2:Y:S07]  /*19d20*/  LDSM.16.M88.4 R28, [R218+0x9800] ;  /* 0x00980000da1c783b */ /* 0x000eae0000000200 */
[C---:B------:R-:W-:Y:S08]  /*19d30*/  HMMA.16816.F32.BF16 R20, R44.reuse, R4, R20 ;  /* 0x000000042c14723c */ /* 0x040ff00000041814 */
[C---:B------:R-:W-:Y:S01]  /*19d40*/  HMMA.16816.F32.BF16 R16, R44.reuse, R6, R16 ;  /* 0x000000062c10723c */ /* 0x040fe20000041810 */
[----:B------:R-:W3:Y:S07]  /*19d50*/  LDSM.16.M88.4 R4, [R211] ;  /* 0x00000000d304783b */ /* 0x000eee0000000200 */
        /* <DEDUP_REMOVED lines=10> */
[C---:B------:R-:W-:Y:S08]  /*19e00*/  HMMA.16816.F32.BF16 R20, R68.reuse, R12, R20 ;  /* 0x0000000c4414723c */ /* 0x040ff00000041814 */
[C---:B------:R-:W-:Y:S01]  /*19e10*/  HMMA.16816.F32.BF16 R16, R68.reuse, R14, R16 ;  /* 0x0000000e4410723c */ /* 0x040fe20000041810 */
[----:B------:R-:W3:Y:S07]  /*19e20*/  LDSM.16.M88.4 R12, [R211+0x1000] ;  /* 0x00100000d30c783b */ /* 0x000eee0000000200 */
[C---:B------:R-:W-:Y:S08]  /*19e30*/  HMMA.16816.F32.BF16 R32, R68.reuse, R64, R32 ;  /* 0x000000404420723c */ /* 0x040ff00000041820 */
[C---:B------:R-:W-:Y:S01]  /*19e40*/  HMMA.16816.F32.BF16 R56, R68.reuse, R66, R56 ;  /* 0x000000424438723c */ /* 0x040fe20000041838 */
[----:B------:R-:W-:Y:S07]  /*19e50*/  LDSM.16.M88.4 R64, [R211+0x1800] ;  /* 0x00180000d340783b */ /* 0x000fee0000000200 */
[C---:B-1----:R-:W-:Y:S08]  /*19e60*/  HMMA.16816.F32.BF16 R80, R68.reuse, R60, R80 ;  /* 0x0000003c4450723c */ /* 0x042ff00000041850 */
[C---:B------:R-:W-:Y:S01]  /*19e70*/  HMMA.16816.F32.BF16 R76, R68.reuse, R62, R76 ;  /* 0x0000003e444c723c */ /* 0x040fe2000004184c */
[----:B------:R-:W-:Y:S07]  /*19e80*/  LDSM.16.M88.4 R60, [R222+0x2800] ;  /* 0x00280000de3c783b */ /* 0x000fee0000000200 */
[C---:B--2---:R-:W-:Y:S08]  /*19e90*/  HMMA.16816.F32.BF16 R72, R68.reuse, R28, R72 ;  /* 0x0000001c4448723c */ /* 0x044ff00000041848 */
[----:B------:R-:W-:Y:S01]  /*19ea0*/  HMMA.16816.F32.BF16 R68, R68, R30, R24 ;  /* 0x0000001e4444723c */ /* 0x000fe20000041818 */
[----:B------:R-:W1:Y:S04]  /*19eb0*/  LDSM.16.M88.4 R28, [R224+0xa000] ;  /* 0x00a00000e01c783b */ /* 0x000e680000000200 */
[----:B------:R-:W2:Y:S03]  /*19ec0*/  LDSM.16.M88.4 R24, [R224+0xa800] ;  /* 0x00a80000e018783b */ /* 0x000ea60000000200 */
[C---:B---3--:R-:W-:Y:S08]  /*19ed0*/  HMMA.16816.F32.BF16 R20, R48.reuse, R4, R20 ;  /* 0x000000043014723c */ /* 0x048ff00000041814 */
[C---:B------:R-:W-:Y:S01]  /*19ee0*/  HMMA.16816.F32.BF16 R16, R48.reuse, R6, R16 ;  /* 0x000000063010723c */ /* 0x040fe20000041810 */
[----:B------:R-:W3:Y:S07]  /*19ef0*/  LDSM.16.M88.4 R4, [R224+0xb000] ;  /* 0x00b00000e004783b */ /* 0x000eee0000000200 */
[C---:B------:R-:W-:Y:S08]  /*19f00*/  HMMA.16816.F32.BF16 R32, R48.reuse, R44, R32 ;  /* 0x0000002c3020723c */ /* 0x040ff00000041820 */
[C---:B------:R-:W-:Y:S01]  /*19f10*/  HMMA.16816.F32.BF16 R56, R48.reuse, R46, R56 ;  /* 0x0000002e3038723c */ /* 0x040fe20000041838 */
[----:B------:R-:W-:Y:S07]  /*19f20*/  LDSM.16.M88.4 R44, [R223+0x2000] ;  /* 0x00200000df2c783b */ /* 0x000fee0000000200 */
[C---:B------:R-:W-:Y:S08]  /*19f30*/  HMMA.16816.F32.BF16 R80, R48.reuse, R12, R80 ;  /* 0x0000000c3050723c */ /* 0x040ff00000041850 */
[----:B------:R-:W-:Y:S01]  /*19f40*/  HMMA.16816.F32.BF16 R76, R48, R14, R76 ;  /* 0x0000000e304c723c */ /* 0x000fe2000004184c */
[----:B------:R-:W3:Y:S07]  /*19f50*/  LDSM.16.M88.4 R12, [R222+0x2000] ;  /* 0x00200000de0c783b */ /* 0x000eee0000000200 */
[C---:B-1----:R-:W-:Y:S08]  /*19f60*/  HMMA.16816.F32.BF16 R20, R84.reuse, R28, R20 ;  /* 0x0000001c5414723c */ /* 0x042ff00000041814 */
[----:B------:R-:W-:Y:S01]  /*19f70*/  HMMA.16816.F32.BF16 R16, R84, R30, R16 ;  /* 0x0000001e5410723c */ /* 0x000fe20000041810 */
[----:B------:R-:W-:Y:S07]  /*19f80*/  LDSM.16.M88.4 R28, [R218+0xa800] ;  /* 0x00a80000da1c783b */ /* 0x000fee0000000200 */
[C---:B------:R-:W-:Y:S08]  /*19f90*/  HMMA.16816.F32.BF16 R72, R48.reuse, R64, R72 ;  /* 0x000000403048723c */ /* 0x040ff00000041848 */
[----:B------:R-:W-:Y:S01]  /*19fa0*/  HMMA.16816.F32.BF16 R68, R48, R66, R68 ;  /* 0x000000423044723c */ /* 0x000fe20000041844 */
[----:B------:R-:W1:Y:S04]  /*19fb0*/  LDSM.16.M88.4 R64, [R222+0x3000] ;  /* 0x00300000de40783b */ /* 0x000e680000000200 */
[----:B------:R-:W-:Y:S03]  /*19fc0*/  LDSM.16.M88.4 R48, [R222+0x3800] ;  /* 0x00380000de30783b */ /* 0x000fe60000000200 */
[C---:B--2---:R-:W-:Y:S08]  /*19fd0*/  HMMA.16816.F32.BF16 R32, R84.reuse, R24, R32 ;  /* 0x000000185420723c */ /* 0x044ff00000041820 */
[C---:B------:R-:W-:Y:S01]  /*19fe0*/  HMMA.16816.F32.BF16 R56, R84.reuse, R26, R56 ;  /* 0x0000001a5438723c */ /* 0x040fe20000041838 */
[----:B------:R-:W-:Y:S07]  /*19ff0*/  LDSM.16.M88.4 R24, [R218+0xa000] ;  /* 0x00a00000da18783b */ /* 0x000fee0000000200 */
[C---:B---3--:R-:W-:Y:S08]  /*1a000*/  HMMA.16816.F32.BF16 R80, R84.reuse, R4, R80 ;  /* 0x000000045450723c */ /* 0x048ff00000041850 */
[----:B------:R-:W-:Y:S01]  /*1a010*/  HMMA.16816.F32.BF16 R76, R84, R6, R76 ;  /* 0x00000006544c723c */ /* 0x000fe2000004184c */
[----:B------:R-:W2:Y:S07]  /*1a020*/  LDSM.16.M88.4 R4, [R221+0x2000] ;  /* 0x00200000dd04783b */ /* 0x000eae0000000200 */
[C---:B------:R-:W-:Y:S08]  /*1a030*/  HMMA.16816.F32.BF16 R20, R44.reuse, R12, R20 ;  /* 0x0000000c2c14723c */ /* 0x040ff00000041814 */
[----:B------:R-:W-:Y:S01]  /*1a040*/  HMMA.16816.F32.BF16 R16, R44, R14, R16 ;  /* 0x0000000e2c10723c */ /* 0x000fe20000041810 */
[----:B------:R-:W3:Y:S07]  /*1a050*/  LDSM.16.M88.4 R12, [R218+0xb000] ;  /* 0x00b00000da0c783b */ /* 0x000eee0000000200 */
        /* <DEDUP_REMOVED lines=9> */
[----:B------:R-:W-:Y:S07]  /*1a0f0*/  LDSM.16.M88.4 R64, [R211+0x2800] ;  /* 0x00280000d340783b */ /* 0x000fee0000000200 */
[C---:B--2---:R-:W-:Y:S08]  /*1a100*/  HMMA.16816.F32.BF16 R20, R4.reuse, R24, R20 ;  /* 0x000000180414723c */ /* 0x044ff00000041814 */
[----:B------:R-:W-:Y:S01]  /*1a110*/  HMMA.16816.F32.BF16 R16, R4, R26, R16 ;  /* 0x0000001a0410723c */ /* 0x000fe20000041810 */
[----:B------:R-:W1:Y:S07]  /*1a120*/  LDSM.16.M88.4 R24, [R220+0x2000] ;  /* 0x00200000dc18783b */ /* 0x000e6e0000000200 */
[C---:B------:R-:W-:Y:S08]  /*1a130*/  HMMA.16816.F32.BF16 R72, R44.reuse, R48, R72 ;  /* 0x000000302c48723c */ /* 0x040ff00000041848 */
[----:B------:R-:W-:Y:S01]  /*1a140*/  HMMA.16816.F32.BF16 R68, R44, R50, R68 ;  /* 0x000000322c44723c */ /* 0x000fe20000041844 */
[----:B------:R-:W2:Y:S04]  /*1a150*/  LDSM.16.M88.4 R48, [R211+0x3000] ;  /* 0x00300000d330783b */ /* 0x000ea80000000200 */
[----:B------:R-:W-:Y:S03]  /*1a160*/  LDSM.16.M88.4 R44, [R225+0x4000] ;  /* 0x00400000e12c783b */ /* 0x000fe60000000200 */
        /* <DEDUP_REMOVED lines=8> */
[----:B------:R-:W3:Y:S04]  /*1a1f0*/  LDSM.16.M88.4 R4, [R224+0xc800] ;  /* 0x00c80000e004783b */ /* 0x000ee80000000200 */
[----:B------:R-:W-:Y:S03]  /*1a200*/  LDSM.16.M88.4 R60, [R224+0xd000] ;  /* 0x00d00000e03c783b */ /* 0x000fe60000000200 */
[C---:B-1----:R-:W-:Y:S08]  /*1a210*/  HMMA.16816.F32.BF16 R20, R24.reuse, R84, R20 ;  /* 0x000000541814723c */ /* 0x042ff00000041814 */
[C---:B------:R-:W-:Y:S01]  /*1a220*/  HMMA.16816.F32.BF16 R16, R24.reuse, R86, R16 ;  /* 0x000000561810723c */ /* 0x040fe20000041810 */
[----:B------:R-:W-:Y:S07]  /*1a230*/  LDSM.16.M88.4 R84, [R211+0x4000] ;  /* 0x00400000d354783b */ /* 0x000fee0000000200 */
[C---:B------:R-:W-:Y:S08]  /*1a240*/  HMMA.16816.F32.BF16 R32, R24.reuse, R64, R32 ;  /* 0x000000401820723c */ /* 0x040ff00000041820 */
[C---:B------:R-:W-:Y:S01]  /*1a250*/  HMMA.16816.F32.BF16 R56, R24.reuse, R66, R56 ;  /* 0x000000421838723c */ /* 0x040fe20000041838 */
[----:B------:R-:W-:Y:S07]  /*1a260*/  LDSM.16.M88.4 R64, [R224+0xd800] ;  /* 0x00d80000e040783b */ /* 0x000fee0000000200 */
[C---:B--2---:R-:W-:Y:S08]  /*1a270*/  HMMA.16816.F32.BF16 R80, R24.reuse, R48, R80 ;  /* 0x000000301850723c */ /* 0x044ff00000041850 */
[----:B------:R-:W-:Y:S01]  /*1a280*/  HMMA.16816.F32.BF16 R76, R24, R50, R76 ;  /* 0x00000032184c723c */ /* 0x000fe2000004184c */
[----:B------:R-:W1:Y:S07]  /*1a290*/  LDSM.16.M88.4 R48, [R223+0x4000] ;  /* 0x00400000df30783b */ /* 0x000e6e0000000200 */
[C---:B---3--:R-:W-:Y:S08]  /*1a2a0*/  HMMA.16816.F32.BF16 R20, R44.reuse, R12, R20 ;  /* 0x0000000c2c14723c */ /* 0x048ff00000041814 */
[C---:B------:R-:W-:Y:S01]  /*1a2b0*/  HMMA.16816.F32.BF16 R16, R44.reuse, R14, R16 ;  /* 0x0000000e2c10723c */ /* 0x040fe20000041810 */
[----:B------:R-:W-:Y:S07]  /*1a2c0*/  LDSM.16.M88.4 R12, [R218+0xc000] ;  /* 0x00c00000da0c783b */ /* 0x000fee0000000200 */
[C---:B------:R-:W-:Y:S08]  /*1a2d0*/  HMMA.16816.F32.BF16 R32, R44.reuse, R4, R32 ;  /* 0x000000042c20723c */ /* 0x040ff00000041820 */
[----:B------:R-:W-:Y:S01]  /*1a2e0*/  HMMA.16816.F32.BF16 R56, R44, R6, R56 ;  /* 0x000000062c38723c */ /* 0x000fe20000041838 */
[----:B------:R-:W2:Y:S07]  /*1a2f0*/  LDSM.16.M88.4 R4, [R221+0x4000] ;  /* 0x00400000dd04783b */ /* 0x000eae0000000200 */
[C---:B------:R-:W-:Y:S08]  /*1a300*/  HMMA.16816.F32.BF16 R72, R24.reuse, R28, R72 ;  /* 0x0000001c1848723c */ /* 0x040ff00000041848 */
[----:B------:R-:W-:Y:S01]  /*1a310*/  HMMA.16816.F32.BF16 R68, R24, R30, R68 ;  /* 0x0000001e1844723c */ /* 0x000fe20000041844 */
[----:B------:R-:W3:Y:S04]  /*1a320*/  LDSM.16.M88.4 R28, [R222+0x4800] ;  /* 0x00480000de1c783b */ /* 0x000ee80000000200 */
[----:B------:R-:W3:Y:S03]  /*1a330*/  LDSM.16.M88.4 R24, [R222+0x5000] ;  /* 0x00500000de18783b */ /* 0x000ee60000000200 */
[C---:B-1----:R-:W-:Y:S08]  /*1a340*/  HMMA.16816.F32.BF16 R20, R48.reuse, R88, R20 ;  /* 0x000000583014723c */ /* 0x042ff00000041814 */
[----:B------:R-:W-:Y:S01]  /*1a350*/  HMMA.16816.F32.BF16 R16, R48, R90, R16 ;  /* 0x0000005a3010723c */ /* 0x000fe20000041810 */
[----:B------:R-:W-:Y:S07]  /*1a360*/  LDSM.16.M88.4 R88, [R211+0x5000] ;  /* 0x00500000d358783b */ /* 0x000fee0000000200 */
[C---:B------:R-:W-:Y:S08]  /*1a370*/  HMMA.16816.F32.BF16 R80, R44.reuse, R60, R80 ;  /* 0x0000003c2c50723c */ /* 0x040ff00000041850 */
[----:B------:R-:W-:Y:S01]  /*1a380*/  HMMA.16816.F32.BF16 R76, R44, R62, R76 ;  /* 0x0000003e2c4c723c */ /* 0x000fe2000004184c */
[----:B------:R-:W1:Y:S07]  /*1a390*/  LDSM.16.M88.4 R60, [R222+0x5800] ;  /* 0x00580000de3c783b */ /* 0x000e6e0000000200 */
[----:B--2---:R-:W-:Y:S08]  /*1a3a0*/  HMMA.16816.F32.BF16 R20, R4, R12, R20 ;  /* 0x0000000c0414723c */ /* 0x004ff00000041814 */
[C---:B------:R-:W-:Y:S08]  /*1a3b0*/  HMMA.16816.F32.BF16 R72, R44.reuse, R64, R72 ;  /* 0x000000402c48723c */ /* 0x040ff00000041848 */
[----:B------:R-:W-:Y:S01]  /*1a3c0*/  HMMA.16816.F32.BF16 R68, R44, R66, R68 ;  /* 0x000000422c44723c */ /* 0x000fe20000041844 */
[----:B------:R-:W-:Y:S04]  /*1a3d0*/  LDSM.16.M88.4 R64, [R225+0x6000] ;  /* 0x00600000e140783b */ /* 0x000fe80000000200 */
[----:B------:R-:W2:Y:S03]  /*1a3e0*/  LDSM.16.M88.4 R44, [R224+0xe000] ;  /* 0x00e00000e02c783b */ /* 0x000ea60000000200 */
[----:B------:R-:W-:Y:S01]  /*1a3f0*/  HMMA.16816.F32.BF16 R16, R4, R14, R16 ;  /* 0x0000000e0410723c */ /* 0x000fe20000041810 */
[----:B------:R-:W-:Y:S07]  /*1a400*/  LDSM.16.M88.4 R12, [R218+0xd800] ;  /* 0x00d80000da0c783b */ /* 0x000fee0000000200 */
[C---:B---3--:R-:W-:Y:S08]  /*1a410*/  HMMA.16816.F32.BF16 R32, R48.reuse, R28, R32 ;  /* 0x0000001c3020723c */ /* 0x048ff00000041820 */
[C---:B------:R-:W-:Y:S01]  /*1a420*/  HMMA.16816.F32.BF16 R56, R48.reuse, R30, R56 ;  /* 0x0000001e3038723c */ /* 0x040fe20000041838 */
[----:B------:R-:W3:Y:S07]  /*1a430*/  LDSM.16.M88.4 R28, [R218+0xc800] ;  /* 0x00c80000da1c783b */ /* 0x000eee0000000200 */
[C---:B------:R-:W-:Y:S08]  /*1a440*/  HMMA.16816.F32.BF16 R80, R48.reuse, R24, R80 ;  /* 0x000000183050723c */ /* 0x040ff00000041850 */
[----:B------:R-:W-:Y:S01]  /*1a450*/  HMMA.16816.F32.BF16 R76, R48, R26, R76 ;  /* 0x0000001a304c723c */ /* 0x000fe2000004184c */
[----:B------:R-:W3:Y:S07]  /*1a460*/  LDSM.16.M88.4 R24, [R218+0xd000] ;  /* 0x00d00000da18783b */ /* 0x000eee0000000200 */
[----:B------:R-:W-:Y:S08]  /*1a470*/  HMMA.16816.F32.BF16 R20, R92, R84, R20 ;  /* 0x000000545c14723c */ /* 0x000ff00000041814 */
[C---:B-1----:R-:W-:Y:S08]  /*1a480*/  HMMA.16816.F32.BF16 R72, R48.reuse, R60, R72 ;  /* 0x0000003c3048723c */ /* 0x042ff00000041848 */
[----:B------:R-:W-:Y:S01]  /*1a490*/  HMMA.16816.F32.BF16 R68, R48, R62, R68 ;  /* 0x0000003e3044723c */ /* 0x000fe20000041844 */
[----:B------:R-:W-:Y:S04]  /*1a4a0*/  LDSM.16.M88.4 R48, [R223+0x6000] ;  /* 0x00600000df30783b */ /* 0x000fe80000000200 */
[----:B------:R-:W1:Y:S03]  /*1a4b0*/  LDSM.16.M88.4 R60, [R222+0x6000] ;  /* 0x00600000de3c783b */ /* 0x000e660000000200 */
[----:B------:R-:W-:Y:S01]  /*1a4c0*/  HMMA.16816.F32.BF16 R16, R92, R86, R16 ;  /* 0x000000565c10723c */ /* 0x000fe20000041810 */
[----:B------:R-:W-:Y:S07]  /*1a4d0*/  LDSM.16.M88.4 R84, [R211+0x5800] ;  /* 0x00580000d354783b */ /* 0x000fee0000000200 */
[----:B--2---:R-:W-:Y:S08]  /*1a4e0*/  HMMA.16816.F32.BF16 R20, R64, R44, R20 ;  /* 0x0000002c4014723c */ /* 0x004ff00000041814 */
[C---:B---3--:R-:W-:Y:S08]  /*1a4f0*/  HMMA.16816.F32.BF16 R32, R4.reuse, R28, R32 ;  /* 0x0000001c0420723c */ /* 0x048ff00000041820 */
[C---:B------:R-:W-:Y:S01]  /*1a500*/  HMMA.16816.F32.BF16 R56, R4.reuse, R30, R56 ;  /* 0x0000001e0438723c */ /* 0x040fe20000041838 */
[----:B------:R-:W-:Y:S07]  /*1a510*/  LDSM.16.M88.4 R28, [R221+0x6000] ;  /* 0x00600000dd1c783b */ /* 0x000fee0000000200 */
[C---:B------:R-:W-:Y:S08]  /*1a520*/  HMMA.16816.F32.BF16 R80, R4.reuse, R24, R80 ;  /* 0x000000180450723c */ /* 0x040ff00000041850 */
[----:B------:R-:W-:Y:S01]  /*1a530*/  HMMA.16816.F32.BF16 R76, R4, R26, R76 ;  /* 0x0000001a044c723c */ /* 0x000fe2000004184c */
[----:B------:R-:W2:Y:S07]  /*1a540*/  LDSM.16.M88.4 R24, [R218+0xe000] ;  /* 0x00e00000da18783b */ /* 0x000eae0000000200 */
[----:B------:R-:W-:Y:S01]  /*1a550*/  HMMA.16816.F32.BF16 R16, R64, R46, R16 ;  /* 0x0000002e4010723c */ /* 0x000fe20000041810 */
[----:B------:R-:W-:Y:S07]  /*1a560*/  LDSM.16.M88.4 R44, [R222+0x6800] ;  /* 0x00680000de2c783b */ /* 0x000fee0000000200 */
[----:B-1----:R-:W-:Y:S08]  /*1a570*/  HMMA.16816.F32.BF16 R20, R48, R60, R20 ;  /* 0x0000003c3014723c */ /* 0x002ff00000041814 */
[C---:B------:R-:W-:Y:S08]  /*1a580*/  HMMA.16816.F32.BF16 R72, R4.reuse, R12, R72 ;  /* 0x0000000c0448723c */ /* 0x040ff00000041848 */
[----:B------:R-:W-:Y:S01]  /*1a590*/  HMMA.16816.F32.BF16 R68, R4, R14, R68 ;  /* 0x0000000e0444723c */ /* 0x000fe20000041844 */
[----:B------:R-:W-:Y:S04]  /*1a5a0*/  LDSM.16.M88.4 R12, [R220+0x6000] ;  /* 0x00600000dc0c783b */ /* 0x000fe80000000200 */
[----:B------:R-:W1:Y:S03]  /*1a5b0*/  LDSM.16.M88.4 R4, [R211+0x6000] ;  /* 0x00600000d304783b */ /* 0x000e660000000200 */
[----:B------:R-:W-:Y:S01]  /*1a5c0*/  HMMA.16816.F32.BF16 R16, R48, R62, R16 ;  /* 0x0000003e3010723c */ /* 0x000fe20000041810 */
[----:B------:R-:W3:Y:S07]  /*1a5d0*/  LDSM.16.M88.4 R60, [R224+0xf000] ;  /* 0x00f00000e03c783b */ /* 0x000eee0000000200 */
[----:B--2---:R-:W-:Y:S08]  /*1a5e0*/  HMMA.16816.F32.BF16 R20, R28, R24, R20 ;  /* 0x000000181c14723c */ /* 0x004ff00000041814 */
[C---:B------:R-:W-:Y:S08]  /*1a5f0*/  HMMA.16816.F32.BF16 R32, R92.reuse, R100, R32 ;  /* 0x000000645c20723c */ /* 0x040ff00000041820 */
[C---:B------:R-:W-:Y:S08]  /*1a600*/  HMMA.16816.F32.BF16 R56, R92.reuse, R102, R56 ;  /* 0x000000665c38723c */ /* 0x040ff00000041838 */
[----:B------:R-:W-:Y:S01]  /*1a610*/  HMMA.16816.F32.BF16 R100, R92, R88, R80 ;  /* 0x000000585c64723c */ /* 0x000fe20000041850 */
[----:B------:R-:W-:Y:S07]  /*1a620*/  LDSM.16.M88.4 R80, [R218+0xe800] ;  /* 0x00e80000da50783b */ /* 0x000fee0000000200 */
[----:B------:R-:W-:Y:S01]  /*1a630*/  HMMA.16816.F32.BF16 R16, R28, R26, R16 ;  /* 0x0000001a1c10723c */ /* 0x000fe20000041810 */
[----:B------:R-:W2:Y:S07]  /*1a640*/  LDSM.16.M88.4 R24, [R222+0x7000] ;  /* 0x00700000de18783b */ /* 0x000eae0000000200 */
[----:B-1----:R-:W-:Y:S08]  /*1a650*/  HMMA.16816.F32.BF16 R20, R12, R4, R20 ;  /* 0x000000040c14723c */ /* 0x002ff00000041814 */
[----:B------:R-:W-:Y:S01]  /*1a660*/  HMMA.16816.F32.BF16 R76, R92, R90, R76 ;  /* 0x0000005a5c4c723c */ /* 0x000fe2000004184c */
[----:B------:R-:W1:Y:S07]  /*1a670*/  LDSM.16.M88.4 R88, [R224+0xf800] ;  /* 0x00f80000e058783b */ /* 0x000e6e0000000200 */
[----:B---3--:R-:W-:Y:S08]  /*1a680*/  HMMA.16816.F32.BF16 R100, R64, R60, R100 ;  /* 0x0000003c4064723c */ /* 0x008ff00000041864 */
[----:B------:R-:W-:Y:S01]  /*1a690*/  HMMA.16816.F32.BF16 R72, R92, R84, R72 ;  /* 0x000000545c48723c */ /* 0x000fe20000041848 */
[----:B----4-:R-:W-:-:S02]  /*1a6a0*/  FMUL.FTZ R20, R20, R0 ;  /* 0x0000000014147220 */ /* 0x010fc40000410000 */
[-C--:B------:R-:W-:Y:S02]  /*1a6b0*/  FMUL.FTZ R21, R21, R0.reuse ;  /* 0x0000000015157220 */ /* 0x080fe40000410000 */
[----:B------:R-:W-:-:S03]  /*1a6c0*/  FMUL.FTZ R22, R22, R0 ;  /* 0x0000000016167220 */ /* 0x000fc60000410000 */
[----:B------:R-:W-:Y:S01]  /*1a6d0*/  HMMA.16816.F32.BF16 R84, R92, R86, R68 ;  /* 0x000000565c54723c */ /* 0x000fe20000041844 */
[----:B------:R-:W3:Y:S01]  /*1a6e0*/  MUFU.TANH R37, R20 ;  /* 0x0000001400257308 */ /* 0x000ee20000002400 */
[----:B------:R-:W-:Y:S06]  /*1a6f0*/  LDSM.16.M88.4 R68, [R211+0x6800] ;  /* 0x00680000d344783b */ /* 0x000fec0000000200 */
[----:B------:R-:W-:Y:S01]  /*1a700*/  HMMA.16816.F32.BF16 R16, R12, R6, R16 ;  /* 0x000000060c10723c */ /* 0x000fe20000041810 */
[----:B------:R-:W4:Y:S01]  /*1a710*/  MUFU.TANH R38, R21 ;  /* 0x0000001500267308 */ /* 0x000f220000002400 */
[----:B------:R-:W-:Y:S06]  /*1a720*/  LDSM.16.M88.4 R4, [R218+0xf000] ;  /* 0x00f00000da04783b */ /* 0x000fec0000000200 */
[----:B------:R-:W-:Y:S08]  /*1a730*/  HMMA.16816.F32.BF16 R76, R64, R62, R76 ;  /* 0x0000003e404c723c */ /* 0x000ff0000004184c */
[----:B--2---:R-:W-:Y:S01]  /*1a740*/  HMMA.16816.F32.BF16 R100, R48, R24, R100 ;  /* 0x000000183064723c */ /* 0x004fe20000041864 */
[----:B------:R2:W1:Y:S06]  /*1a750*/  MUFU.TANH R24, R22 ;  /* 0x0000001600187308 */ /* 0x00046c0000002400 */
[----:B------:R-:W-:-:S02]  /*1a760*/  FMUL.FTZ R25, R23, R0 ;  /* 0x0000000017197220 */ /* 0x000fc40000410000 */
[----:B--2---:R-:W2:Y:S01]  /*1a770*/  LDSM.16.M88.4 R20, [R222+0x7800] ;  /* 0x00780000de14783b */ /* 0x004ea20000000200 */
[----:B------:R-:W-:Y:S01]  /*1a780*/  HMMA.16816.F32.BF16 R32, R64, R96, R32 ;  /* 0x000000604020723c */ /* 0x000fe20000041820 */
[-C--:B------:R-:W-:Y:S02]  /*1a790*/  FMUL.FTZ R16, R16, R0.reuse ;  /* 0x0000000010107220 */ /* 0x080fe40000410000 */
[-C--:B------:R-:W-:Y:S02]  /*1a7a0*/  FMUL.FTZ R17, R17, R0.reuse ;  /* 0x0000000011117220 */ /* 0x080fe40000410000 */
[----:B------:R-:W-:-:S03]  /*1a7b0*/  FMUL.FTZ R18, R18, R0 ;  /* 0x0000000012127220 */ /* 0x000fc60000410000 */
[----:B------:R-:W-:Y:S01]  /*1a7c0*/  HMMA.16816.F32.BF16 R56, R64, R98, R56 ;  /* 0x000000624038723c */ /* 0x000fe20000041838 */
[----:B------:R-:W-:-:S07]  /*1a7d0*/  FMUL.FTZ R19, R19, R0 ;  /* 0x0000000013137220 */ /* 0x000fce0000410000 */
[C---:B-1----:R-:W-:Y:S01]  /*1a7e0*/  HMMA.16816.F32.BF16 R72, R64.reuse, R88, R72 ;  /* 0x000000584048723c */ /* 0x042fe20000041848 */
[----:B------:R-:W1:Y:S07]  /*1a7f0*/  MUFU.TANH R42, R16 ;  /* 0x00000010002a7308 */ /* 0x000e6e0000002400 */
[----:B------:R-:W-:Y:S01]  /*1a800*/  HMMA.16816.F32.BF16 R84, R64, R90, R84 ;  /* 0x0000005a4054723c */ /* 0x000fe20000041854 */
[----:B------:R-:W1:Y:S07]  /*1a810*/  MUFU.TANH R43, R17 ;  /* 0x00000011002b7308 */ /* 0x000e6e0000002400 */
[C---:B------:R-:W-:Y:S01]  /*1a820*/  HMMA.16816.F32.BF16 R76, R48.reuse, R26, R76 ;  /* 0x0000001a304c723c */ /* 0x040fe2000004184c */
[----:B------:R-:W1:Y:S08]  /*1a830*/  MUFU.TANH R26, R18 ;  /* 0x00000012001a7308 */ /* 0x000e700000002400 */
[----:B------:R1:W1:Y:S01]  /*1a840*/  MUFU.TANH R27, R19 ;  /* 0x00000013001b7308 */ /* 0x0002620000002400 */
[C---:B------:R-:W-:Y:S01]  /*1a850*/  HMMA.16816.F32.BF16 R32, R48.reuse, R44, R32 ;  /* 0x0000002c3020723c */ /* 0x040fe20000041820 */
[----:B-1----:R-:W1:Y:S07]  /*1a860*/  LDSM.16.M88.4 R16, [R218+0xf800] ;  /* 0x00f80000da10783b */ /* 0x002e6e0000000200 */
[C---:B------:R-:W-:Y:S01]  /*1a870*/  HMMA.16816.F32.BF16 R56, R48.reuse, R46, R56 ;  /* 0x0000002e3038723c */ /* 0x040fe20000041838 */
[----:B------:R-:W1:Y:S07]  /*1a880*/  LDSM.16.M88.4 R44, [R211+0x7000] ;  /* 0x00700000d32c783b */ /* 0x000e6e0000000200 */
[C---:B--2---:R-:W-:Y:S08]  /*1a890*/  HMMA.16816.F32.BF16 R72, R48.reuse, R20, R72 ;  /* 0x000000143048723c */ /* 0x044ff00000041848 */
[----:B------:R-:W-:Y:S08]  /*1a8a0*/  HMMA.16816.F32.BF16 R84, R48, R22, R84 ;  /* 0x000000163054723c */ /* 0x000ff00000041854 */
[C---:B------:R-:W-:Y:S08]  /*1a8b0*/  HMMA.16816.F32.BF16 R100, R28.reuse, R4, R100 ;  /* 0x000000041c64723c */ /* 0x040ff00000041864 */
[----:B------:R-:W-:Y:S01]  /*1a8c0*/  HMMA.16816.F32.BF16 R76, R28, R6, R76 ;  /* 0x000000061c4c723c */ /* 0x000fe2000004184c */
[----:B------:R-:W2:Y:S01]  /*1a8d0*/  LDSM.16.M88.4 R4, [R211+0x7800] ;  /* 0x00780000d304783b */ /* 0x000ea20000000200 */
[----:B------:R-:W-:Y:S01]  /*1a8e0*/  IMAD R36, R53, 0x10, R36 ;  /* 0x0000001035247824 */ /* 0x000fe200078e0224 */
[----:B------:R-:W-:Y:S01]  /*1a8f0*/  ISETP.GT.AND P6, PT, R242, R230, PT ;  /* 0x000000e6f200720c */ /* 0x000fe20003fc4270 */
[----:B------:R-:W1:Y:S01]  /*1a900*/  MUFU.TANH R25, R25 ;  /* 0x0000001900197308 */ /* 0x000e620000002400 */
[----:B------:R-:W-:Y:S01]  /*1a910*/  IADD3 R9, -R9, R52, -R237 ;  /* 0x0000003409097210 */ /* 0x000fe20007ffe9ed */
[----:B------:R-:W-:-:S04]  /*1a920*/  DEPBAR.LE SB0, 0x0 ;  /* 0x000080000000791a */ /* 0x000fc80000000000 */
[C---:B------:R-:W-:Y:S08]  /*1a930*/  HMMA.16816.F32.BF16 R32, R28.reuse, R80, R32 ;  /* 0x000000501c20723c */ /* 0x040ff00000041820 */
[C---:B------:R-:W-:Y:S08]  /*1a940*/  HMMA.16816.F32.BF16 R56, R28.reuse, R82, R56 ;  /* 0x000000521c38723c */ /* 0x040ff00000041838 */
[C---:B-1----:R-:W-:Y:S08]  /*1a950*/  HMMA.16816.F32.BF16 R72, R28.reuse, R16, R72 ;  /* 0x000000101c48723c */ /* 0x042ff00000041848 */
[----:B------:R-:W-:Y:S08]  /*1a960*/  HMMA.16816.F32.BF16 R84, R28, R18, R84 ;  /* 0x000000121c54723c */ /* 0x000ff00000041854 */
[C---:B------:R-:W-:Y:S08]  /*1a970*/  HMMA.16816.F32.BF16 R32, R12.reuse, R68, R32 ;  /* 0x000000440c20723c */ /* 0x040ff00000041820 */
[C---:B------:R-:W-:Y:S08]  /*1a980*/  HMMA.16816.F32.BF16 R56, R12.reuse, R70, R56 ;  /* 0x000000460c38723c */ /* 0x040ff00000041838 */
[C---:B------:R-:W-:Y:S08]  /*1a990*/  HMMA.16816.F32.BF16 R100, R12.reuse, R44, R100 ;  /* 0x0000002c0c64723c */ /* 0x040ff00000041864 */
[C---:B------:R-:W-:Y:S08]  /*1a9a0*/  HMMA.16816.F32.BF16 R76, R12.reuse, R46, R76 ;  /* 0x0000002e0c4c723c */ /* 0x040ff0000004184c */
[C---:B--2---:R-:W-:Y:S08]  /*1a9b0*/  HMMA.16816.F32.BF16 R72, R12.reuse, R4, R72 ;  /* 0x000000040c48723c */ /* 0x044ff00000041848 */
[----:B------:R-:W-:Y:S01]  /*1a9c0*/  HMMA.16816.F32.BF16 R84, R12, R6, R84 ;  /* 0x000000060c54723c */ /* 0x000fe20000041854 */
[----:B------:R-:W-:Y:S01]  /*1a9d0*/  FMUL.FTZ R20, R34, R0 ;  /* 0x0000000022147220 */ /* 0x000fe20000410000 */
[----:B------:R-:W-:Y:S01]  /*1a9e0*/  IADD3 R54, R54, R36, RZ ;  /* 0x0000002436367210 */ /* 0x000fe20007ffe0ff */
[----:B------:R-:W-:-:S02]  /*1a9f0*/  FMUL.FTZ R21, R35, R0 ;  /* 0x0000000023157220 */ /* 0x000fc40000410000 */
[-C--:B------:R-:W-:Y:S02]  /*1aa00*/  FMUL.FTZ R32, R32, R0.reuse ;  /* 0x0000000020207220 */ /* 0x080fe40000410000 */
[-C--:B------:R-:W-:Y:S02]  /*1aa10*/  FMUL.FTZ R35, R56, R0.reuse ;  /* 0x0000000038237220 */ /* 0x080fe40000410000 */
[-C--:B------:R-:W-:Y:S02]  /*1aa20*/  FMUL.FTZ R34, R57, R0.reuse ;  /* 0x0000000039227220 */ /* 0x080fe40000410000 */
[-C--:B------:R-:W-:Y:S02]  /*1aa30*/  FMUL.FTZ R22, R58, R0.reuse ;  /* 0x000000003a167220 */ /* 0x080fe40000410000 */
[-C--:B------:R-:W-:Y:S02]  /*1aa40*/  FMUL.FTZ R16, R59, R0.reuse ;  /* 0x000000003b107220 */ /* 0x080fe40000410000 */
        /* <DEDUP_REMOVED lines=9> */
[-C--:B------:R-:W-:Y:S01]  /*1aae0*/  FMUL.FTZ R36, R87, R0.reuse ;  /* 0x0000000057247220 */ /* 0x080fe20000410000 */
[----:B------:R-:W-:Y:S01]  /*1aaf0*/  IADD3 R4, R52, 0x1, -R237 ;  /* 0x0000000134047810 */ /* 0x000fe20007ffe8ed */
[-C--:B------:R-:W-:Y:S02]  /*1ab00*/  FMUL.FTZ R33, R33, R0.reuse ;  /* 0x0000000021217220 */ /* 0x080fe40000410000 */
[-C--:B------:R-:W-:Y:S02]  /*1ab10*/  FMUL.FTZ R100, R100, R0.reuse ;  /* 0x0000000064647220 */ /* 0x080fe40000410000 */
[----:B------:R-:W-:-:S02]  /*1ab20*/  FMUL.FTZ R101, R101, R0 ;  /* 0x0000000065657220 */ /* 0x000fc40000410000 */
[-C--:B------:R-:W-:Y:S02]  /*1ab30*/  FMUL.FTZ R74, R74, R0.reuse ;  /* 0x000000004a4a7220 */ /* 0x080fe40000410000 */
[-C--:B------:R-:W-:Y:S02]  /*1ab40*/  FMUL.FTZ R75, R75, R0.reuse ;  /* 0x000000004b4b7220 */ /* 0x080fe40000410000 */
[-C--:B------:R-:W-:Y:S02]  /*1ab50*/  FMUL.FTZ R84, R84, R0.reuse ;  /* 0x0000000054547220 */ /* 0x080fe40000410000 */
[----:B------:R-:W-:Y:S01]  /*1ab60*/  FMUL.FTZ R85, R85, R0 ;  /* 0x0000000055557220 */ /* 0x000fe20000410000 */
[----:B------:R-:W1:Y:S01]  /*1ab70*/  MUFU.TANH R32, R32 ;  /* 0x0000002000207308 */ /* 0x000e620000002400 */
[----:B------:R-:W-:Y:S01]  /*1ab80*/  IMAD.IADD R8, R8, 0x1, R4 ;  /* 0x0000000108087824 */ /* 0x000fe200078e0204 */
[----:B------:R-:W-:-:S06]  /*1ab90*/  IADD3 R245, R54, 0x8, RZ ;  /* 0x0000000836f57810 */ /* 0x000fcc0007ffe0ff */
[----:B------:R2:W1:Y:S01]  /*1aba0*/  MUFU.TANH R55, R33 ;  /* 0x0000002100377308 */ /* 0x0004620000002400 */
[----:B------:R-:W-:-:S07]  /*1abb0*/  IADD3 R244, R8, R245, RZ ;  /* 0x000000f508f47210 */ /* 0x000fce0007ffe0ff */
[----:B------:R-:W1:Y:S01]  /*1abc0*/  MUFU.TANH R20, R20 ;  /* 0x0000001400147308 */ /* 0x000e620000002400 */
[----:B------:R-:W-:-:S07]  /*1abd0*/  IMAD.IADD R246, R54, 0x1, R8 ;  /* 0x0000000136f67824 */ /* 0x000fce00078e0208 */
[----:B------:R-:W1:Y:S01]  /*1abe0*/  MUFU.TANH R21, R21 ;  /* 0x0000001500157308 */ /* 0x000e620000002400 */
[----:B------:R-:W-:-:S07]  /*1abf0*/  IMAD.IADD R245, R9, 0x1, R245 ;  /* 0x0000000109f57824 */ /* 0x000fce00078e02f5 */
[----:B------:R-:W1:Y:S08]  /*1ac00*/  MUFU.TANH R35, R35 ;  /* 0x0000002300237308 */ /* 0x000e700000002400 */
[----:B------:R-:W1:Y:S08]  /*1ac10*/  MUFU.TANH R34, R34 ;  /* 0x0000002200227308 */ /* 0x000e700000002400 */
[----:B------:R-:W1:Y:S08]  /*1ac20*/  MUFU.TANH R22, R22 ;  /* 0x0000001600167308 */ /* 0x000e700000002400 */
[----:B------:R-:W1:Y:S08]  /*1ac30*/  MUFU.TANH R16, R16 ;  /* 0x0000001000107308 */ /* 0x000e700000002400 */
[----:B------:R2:W1:Y:S08]  /*1ac40*/  MUFU.TANH R180, R100 ;  /* 0x0000006400b47308 */ /* 0x0004700000002400 */
[----:B------:R2:W1:Y:S08]  /*1ac50*/  MUFU.TANH R179, R101 ;  /* 0x0000006500b37308 */ /* 0x0004700000002400 */
[----:B------:R-:W1:Y:S08]  /*1ac60*/  MUFU.TANH R17, R17 ;  /* 0x0000001100117308 */ /* 0x000e700000002400 */
[----:B------:R-:W1:Y:S08]  /*1ac70*/  MUFU.TANH R18, R18 ;  /* 0x0000001200127308 */ /* 0x000e700000002400 */
[----:B------:R-:W1:Y:S08]  /*1ac80*/  MUFU.TANH R31, R31 ;  /* 0x0000001f001f7308 */ /* 0x000e700000002400 */
[----:B------:R-:W1:Y:S08]  /*1ac90*/  MUFU.TANH R30, R30 ;  /* 0x0000001e001e7308 */ /* 0x000e700000002400 */
[----:B------:R-:W1:Y:S08]  /*1aca0*/  MUFU.TANH R23, R23 ;  /* 0x0000001700177308 */ /* 0x000e700000002400 */
[----:B------:R-:W1:Y:S08]  /*1acb0*/  MUFU.TANH R19, R19 ;  /* 0x0000001300137308 */ /* 0x000e700000002400 */
[----:B------:R-:W1:Y:S08]  /*1acc0*/  MUFU.TANH R29, R29 ;  /* 0x0000001d001d7308 */ /* 0x000e700000002400 */
[----:B------:R-:W1:Y:S08]  /*1acd0*/  MUFU.TANH R28, R28 ;  /* 0x0000001c001c7308 */ /* 0x000e700000002400 */
[----:B------:R2:W1:Y:S08]  /*1ace0*/  MUFU.TANH R184, R74 ;  /* 0x0000004a00b87308 */ /* 0x0004700000002400 */
[----:B------:R2:W1:Y:S08]  /*1acf0*/  MUFU.TANH R183, R75 ;  /* 0x0000004b00b77308 */ /* 0x0004700000002400 */
[----:B------:R2:W1:Y:S08]  /*1ad00*/  MUFU.TANH R191, R84 ;  /* 0x0000005400bf7308 */ /* 0x0004700000002400 */
[----:B------:R2:W1:Y:S08]  /*1ad10*/  MUFU.TANH R190, R85 ;  /* 0x0000005500be7308 */ /* 0x0004700000002400 */
[----:B------:R-:W1:Y:S08]  /*1ad20*/  MUFU.TANH R44, R44 ;  /* 0x0000002c002c7308 */ /* 0x000e700000002400 */
[----:B------:R-:W1:Y:S01]  /*1ad30*/  MUFU.TANH R36, R36 ;  /* 0x0000002400247308 */ /* 0x000e620000002400 */
[----:B------:R-:W-:Y:S01]  /*1ad40*/  IADD3 R247, R54, R9, RZ ;  /* 0x0000000936f77210 */ /* 0x000fe20007ffe0ff */
[----:B------:R-:W-:Y:S01]  /*1ad50*/  BSSY B1, `(.L_x_3018) ;  /* 0x00000d8000017945 */ /* 0x000fe20003800000 */
[----:B------:R-:W-:-:S02]  /*1ad60*/  ISETP.NE.U32.AND P0, PT, R240, RZ, PT ;  /* 0x000000fff000720c */ /* 0x000fc40003f05070 */
[-C--:B------:R-:W-:Y:S02]  /*1ad70*/  IMNMX R246, R246, R52.reuse, PT ;  /* 0x00000034f6f67217 */ /* 0x080fe40003800200 */
[----:B------:R-:W-:Y:S02]  /*1ad80*/  IMNMX R244, R244, R52, PT ;  /* 0x00000034f4f47217 */ /* 0x000fe40003800200 */
[----:B------:R-:W-:Y:S02]  /*1ad90*/  ISETP.NE.AND.EX P0, PT, R241, RZ, PT, P0 ;  /* 0x000000fff100720c */ /* 0x000fe40003f05300 */
[----:B------:R-:W-:Y:S02]  /*1ada0*/  IMNMX R247, RZ, R247, !PT ;  /* 0x000000f7fff77217 */ /* 0x000fe40007800200 */
[----:B------:R-:W-:Y:S02]  /*1adb0*/  IMNMX R245, RZ, R245, !PT ;  /* 0x000000f5fff57217 */ /* 0x000fe40007800200 */
        /* <DEDUP_REMOVED lines=14> */
[----:B------:R-:W-:Y:S01]  /*1aea0*/  IADD3 R167, R222, 0x7800, RZ ;  /* 0x00007800dea77810 */ /* 0x000fe20007ffe0ff */
[----:B------:R-:W-:Y:S06]  /*1aeb0*/  BAR.SYNC.DEFER_BLOCKING 0x0 ;  /* 0x0000000000007b1d */ /* 0x000fec0000010000 */
[----:B------:R-:W-:Y:S05]  /*1aec0*/  @!P6 BRA `(.L_x_3019) ;  /* 0x00000c000000e947 */ /* 0x000fea0003800000 */
[----:B-1234-:R-:W-:Y:S01]  /*1aed0*/  BSSY B0, `(.L_x_3020) ;  /* 0x0000042000007945 */ /* 0x01efe20003800000 */
        /* <DEDUP_REMOVED lines=62> */
.L_x_3021:
[----:B------:R-:W2:Y:S02]  /*1b2c0*/  LD.E R5, [R10.64+0x38] ;  /* 0x000038060a057980 */ /* 0x000ea4000c101900 */
[----:B--2---:R-:W-:-:S04]  /*1b2d0*/  LEA R5, -R5, RZ, 0x6 ;  /* 0x000000ff05057211 */ /* 0x004fc800078e31ff */
[----:B------:R-:W-:Y:S02]  /*1b2e0*/  SHF.R.S32.HI R0, RZ, 0x1f, R5 ;  /* 0x0000001fff007819 */ /* 0x000fe40000011405 */
.L_x_3022:
[----:B------:R-:W-:Y:S05]  /*1b2f0*/  BSYNC B0 ;  /* 0x0000000000007941 */ /* 0x000fea0003800000 */
.L_x_3020:
        /* <DEDUP_REMOVED lines=125> */
.L_x_3019:
[----:B-1234-:R-:W-:Y:S05]  /*1bad0*/  BSYNC B1 ;  /* 0x0000000000017941 */ /* 0x01efea0003800000 */
.L_x_3018:
[----:B------:R-:W2:Y:S01]  /*1bae0*/  LD.E R33, [R10.64+0xdc] ;  /* 0x0000dc060a217980 */ /* 0x000ea2000c101900 */
        /* <DEDUP_REMOVED lines=8> */
[-C--:B------:R-:W-:Y:S01]  /*1bb70*/  ISETP.GE.AND P2, PT, R2, R245.reuse, PT ;  /* 0x000000f50200720c */ /* 0x080fe20003f46270 */
[----:B------:R-:W-:Y:S01]  /*1bb80*/  LDSM.16.MT88.4 R148, [R217+0x10000] ;  /* 0x01000000d994783b */ /* 0x000fe20000004200 */
[----:B------:R-:W-:Y:S01]  /*1bb90*/  ISETP.GE.AND P5, PT, R3, R245, PT ;  /* 0x000000f50300720c */ /* 0x000fe20003fa6270 */
[----:B------:R-:W-:Y:S01]  /*1bba0*/  IMAD R215, R39, 0x2, R217 ;  /* 0x0000000227d77824 */ /* 0x000fe200078e02d9 */
[C---:B------:R-:W-:Y:S01]  /*1bbb0*/  ISETP.GE.OR P1, PT, R3.reuse, R246, !P1 ;  /* 0x000000f60300720c */ /* 0x040fe20004f26670 */
[----:B------:R-:W-:Y:S01]  /*1bbc0*/  LDSM.16.MT88.4 R140, [R216+0x10000] ;  /* 0x01000000d88c783b */ /* 0x000fe20000004200 */
[----:B------:R-:W-:-:S02]  /*1bbd0*/  IADD3 R0, R3, 0x8, RZ ;  /* 0x0000000803007810 */ /* 0x000fc40007ffe0ff */
[C---:B------:R-:W-:Y:S01]  /*1bbe0*/  ISETP.GE.OR P4, PT, R2.reuse, R246, !P4 ;  /* 0x000000f60200720c */ /* 0x040fe20006786670 */
[----:B------:R-:W-:Y:S01]  /*1bbf0*/  LDSM.16.MT88.4 R132, [R215+0x10000] ;  /* 0x01000000d784783b */ /* 0x000fe20000004200 */
[-C--:B------:R-:W-:Y:S02]  /*1bc00*/  ISETP.GE.OR P2, PT, R2, R244.reuse, !P2 ;  /* 0x000000f40200720c */ /* 0x080fe40005746670 */
[C---:B------:R-:W-:Y:S01]  /*1bc10*/  ISETP.GE.OR P5, PT, R3.reuse, R244, !P5 ;  /* 0x000000f40300720c */ /* 0x040fe20006fa6670 */
[----:B------:R-:W-:Y:S01]  /*1bc20*/  LDSM.16.MT88.4 R48, [R217+0x12000] ;  /* 0x01200000d930783b */ /* 0x000fe20000004200 */
[----:B------:R-:W-:Y:S02]  /*1bc30*/  IADD3 R2, R3, 0x9, RZ ;  /* 0x0000000903027810 */ /* 0x000fe40007ffe0ff */
[----:B------:R-:W-:Y:S01]  /*1bc40*/  FSEL R37, R37, -INF , !P1 ;  /* 0xff80000025257808 */ /* 0x000fe20004800000 */
[----:B------:R-:W-:Y:S01]  /*1bc50*/  LDSM.16.MT88.4 R56, [R216+0x12000] ;  /* 0x01200000d838783b */ /* 0x000fe20000004200 */
[----:B------:R-:W-:-:S02]  /*1bc60*/  ISETP.GE.AND P3, PT, R0, R247, PT ;  /* 0x000000f70000720c */ /* 0x000fc40003f66270 */
[----:B------:R-:W-:Y:S01]  /*1bc70*/  ISETP.GE.AND P1, PT, R0, R245, PT ;  /* 0x000000f50000720c */ /* 0x000fe20003f26270 */
[----:B------:R-:W-:Y:S01]  /*1bc80*/  LDSM.16.MT88.4 R64, [R215+0x12000] ;  /* 0x01200000d740783b */ /* 0x000fe20000004200 */
[----:B------:R-:W-:Y:S02]  /*1bc90*/  FSEL R15, R24, -INF , !P5 ;  /* 0xff800000180f7808 */ /* 0x000fe40006800000 */
[----:B------:R-:W-:Y:S01]  /*1bca0*/  FSEL R38, R38, -INF , !P4 ;  /* 0xff80000026267808 */ /* 0x000fe20006000000 */
[----:B------:R-:W-:Y:S01]  /*1bcb0*/  LDSM.16.MT88.4 R72, [R219+0x14000] ;  /* 0x01400000db48783b */ /* 0x000fe20000004200 */
[C---:B------:R-:W-:Y:S02]  /*1bcc0*/  ISETP.GE.AND P5, PT, R2.reuse, R247, PT ;  /* 0x000000f70200720c */ /* 0x040fe40003fa6270 */
[----:B------:R-:W-:Y:S01]  /*1bcd0*/  ISETP.GE.AND P4, PT, R2, R245, PT ;  /* 0x000000f50200720c */ /* 0x000fe20003f86270 */
[----:B------:R-:W-:Y:S01]  /*1bce0*/  LDSM.16.MT88.4 R80, [R217+0x14000] ;  /* 0x01400000d950783b */ /* 0x000fe20000004200 */
[----:B------:R-:W-:-:S02]  /*1bcf0*/  ISETP.GE.OR P3, PT, R0, R246, !P3 ;  /* 0x000000f60000720c */ /* 0x000fc40005f66670 */
[----:B------:R-:W-:Y:S01]  /*1bd00*/  ISETP.GE.OR P1, PT, R0, R244, !P1 ;  /* 0x000000f40000720c */ /* 0x000fe20004f26670 */
[----:B------:R-:W-:Y:S01]  /*1bd10*/  LDSM.16.MT88.4 R88, [R216+0x14000] ;  /* 0x01400000d858783b */ /* 0x000fe20000004200 */
[C---:B------:R-:W-:Y:S02]  /*1bd20*/  IADD3 R0, R3.reuse, 0x10, RZ ;  /* 0x0000001003007810 */ /* 0x040fe40007ffe0ff */
[C---:B------:R-:W-:Y:S01]  /*1bd30*/  ISETP.GE.OR P5, PT, R2.reuse, R246, !P5 ;  /* 0x000000f60200720c */ /* 0x040fe20006fa6670 */
[----:B------:R-:W-:Y:S01]  /*1bd40*/  LDSM.16.MT88.4 R96, [R215+0x14000] ;  /* 0x01400000d760783b */ /* 0x000fe20000004200 */
[----:B------:R-:W-:Y:S02]  /*1bd50*/  ISETP.GE.OR P4, PT, R2, R244, !P4 ;  /* 0x000000f40200720c */ /* 0x000fe40006786670 */
[----:B------:R-:W-:Y:S01]  /*1bd60*/  IADD3 R2, R3, 0x11, RZ ;  /* 0x0000001103027810 */ /* 0x000fe20007ffe0ff */
[----:B------:R-:W-:Y:S01]  /*1bd70*/  LDSM.16.MT88.4 R104, [R219+0x16000] ;  /* 0x01600000db68783b */ /* 0x000fe20000004200 */
[----:B------:R-:W-:-:S02]  /*1bd80*/  FSEL R14, R25, -INF , !P2 ;  /* 0xff800000190e7808 */ /* 0x000fc40005000000 */
[----:B------:R-:W-:Y:S01]  /*1bd90*/  FSEL R42, R42, -INF , !P3 ;  /* 0xff8000002a2a7808 */ /* 0x000fe20005800000 */
[----:B------:R-:W-:Y:S01]  /*1bda0*/  LDSM.16.MT88.4 R112, [R217+0x16000] ;  /* 0x01600000d970783b */ /* 0x000fe20000004200 */
[C---:B------:R-:W-:Y:S02]  /*1bdb0*/  ISETP.GE.AND P2, PT, R0.reuse, R247, PT ;  /* 0x000000f70000720c */ /* 0x040fe40003f46270 */
[----:B------:R-:W-:Y:S01]  /*1bdc0*/  ISETP.GE.AND P3, PT, R0, R245, PT ;  /* 0x000000f50000720c */ /* 0x000fe20003f66270 */
[----:B------:R-:W-:Y:S01]  /*1bdd0*/  LDSM.16.MT88.4 R120, [R216+0x16000] ;  /* 0x01600000d878783b */ /* 0x000fe20000004200 */
[----:B------:R-:W-:Y:S02]  /*1bde0*/  FSEL R13, R26, -INF , !P1 ;  /* 0xff8000001a0d7808 */ /* 0x000fe40004800000 */
[----:B------:R-:W-:Y:S02]  /*1bdf0*/  FSEL R43, R43, -INF , !P5 ;  /* 0xff8000002b2b7808 */ /* 0x000fe40006800000 */
[----:B------:R-:W-:-:S02]  /*1be00*/  ISETP.GE.AND P1, PT, R2, R247, PT ;  /* 0x000000f70200720c */ /* 0x000fc40003f26270 */
[----:B------:R-:W-:Y:S02]  /*1be10*/  ISETP.GE.AND P5, PT, R2, R245, PT ;  /* 0x000000f50200720c */ /* 0x000fe40003fa6270 */
[C---:B------:R-:W-:Y:S02]  /*1be20*/  ISETP.GE.OR P2, PT, R0.reuse, R246, !P2 ;  /* 0x000000f60000720c */ /* 0x040fe40005746670 */
[----:B------:R-:W-:Y:S02]  /*1be30*/  ISETP.GE.OR P3, PT, R0, R244, !P3 ;  /* 0x000000f40000720c */ /* 0x000fe40005f66670 */
[----:B------:R-:W-:Y:S02]  /*1be40*/  IADD3 R0, R3, 0x18, RZ ;  /* 0x0000001803007810 */ /* 0x000fe40007ffe0ff */
[C---:B------:R-:W-:Y:S02]  /*1be50*/  ISETP.GE.OR P1, PT, R2.reuse, R246, !P1 ;  /* 0x000000f60200720c */ /* 0x040fe40004f26670 */
[----:B------:R-:W-:-:S02]  /*1be60*/  ISETP.GE.OR P5, PT, R2, R244, !P5 ;  /* 0x000000f40200720c */ /* 0x000fc40006fa6670 */
[----:B------:R-:W-:Y:S02]  /*1be70*/  IADD3 R2, R3, 0x19, RZ ;  /* 0x0000001903027810 */ /* 0x000fe40007ffe0ff */
[----:B------:R-:W-:Y:S02]  /*1be80*/  FSEL R7, R27, -INF , !P4 ;  /* 0xff8000001b077808 */ /* 0x000fe40006000000 */
[----:B------:R-:W-:Y:S02]  /*1be90*/  FSEL R6, R32, -INF , !P2 ;  /* 0xff80000020067808 */ /* 0x000fe40005000000 */
[C---:B------:R-:W-:Y:S02]  /*1bea0*/  ISETP.GE.AND P4, PT, R0.reuse, R247, PT ;  /* 0x000000f70000720c */ /* 0x040fe40003f86270 */
[----:B------:R-:W-:Y:S02]  /*1beb0*/  ISETP.GE.AND P2, PT, R0, R245, PT ;  /* 0x000000f50000720c */ /* 0x000fe40003f46270 */
[----:B------:R-:W-:-:S02]  /*1bec0*/  FSEL R12, R20, -INF , !P3 ;  /* 0xff800000140c7808 */ /* 0x000fc40005800000 */
[----:B------:R-:W-:Y:S02]  /*1bed0*/  ISETP.GE.AND P3, PT, R2, R247, PT ;  /* 0x000000f70200720c */ /* 0x000fe40003f66270 */
[C---:B------:R-:W-:Y:S02]  /*1bee0*/  ISETP.GE.OR P4, PT, R0.reuse, R246, !P4 ;  /* 0x000000f60000720c */ /* 0x040fe40006786670 */
[----:B------:R-:W-:Y:S02]  /*1bef0*/  ISETP.GE.OR P2, PT, R0, R244, !P2 ;  /* 0x000000f40000720c */ /* 0x000fe40005746670 */
[----:B------:R-:W-:Y:S02]  /*1bf00*/  FSEL R5, R55, -INF , !P1 ;  /* 0xff80000037057808 */ /* 0x000fe40004800000 */
[----:B------:R-:W-:Y:S02]  /*1bf10*/  IADD3 R0, R3, 0x20, RZ ;  /* 0x0000002003007810 */ /* 0x000fe40007ffe0ff */
[----:B------:R-:W-:-:S02]  /*1bf20*/  ISETP.GE.AND P1, PT, R2, R245, PT ;  /* 0x000000f50200720c */ /* 0x000fc40003f26270 */
[----:B------:R-:W-:Y:S02]  /*1bf30*/  FSEL R9, R21, -INF , !P5 ;  /* 0xff80000015097808 */ /* 0x000fe40006800000 */
[----:B------:R-:W-:Y:S02]  /*1bf40*/  ISETP.GE.OR P3, PT, R2, R246, !P3 ;  /* 0x000000f60200720c */ /* 0x000fe40005f66670 */
[----:B------:R-:W-:Y:S02]  /*1bf50*/  IADD3 R21, R3, 0x21, RZ ;  /* 0x0000002103157810 */ /* 0x000fe40007ffe0ff */
[----:B------:R-:W-:Y:S02]  /*1bf60*/  ISETP.GE.AND P5, PT, R0, R247, PT ;  /* 0x000000f70000720c */ /* 0x000fe40003fa6270 */
[----:B------:R-:W-:Y:S02]  /*1bf70*/  ISETP.GE.OR P1, PT, R2, R244, !P1 ;  /* 0x000000f40200720c */ /* 0x000fe40004f26670 */
[----:B------:R-:W-:-:S02]  /*1bf80*/  FSEL R4, R35, -INF , !P4 ;  /* 0xff80000023047808 */ /* 0x000fc40006000000 */
[----:B------:R-:W-:Y:S02]  /*1bf90*/  FSEL R8, R22, -INF , !P2 ;  /* 0xff80000016087808 */ /* 0x000fe40005000000 */
[----:B------:R-:W-:Y:S02]  /*1bfa0*/  FSEL R2, R34, -INF , !P3 ;  /* 0xff80000022027808 */ /* 0x000fe40005800000 */
[C---:B------:R-:W-:Y:S02]  /*1bfb0*/  ISETP.GE.AND P4, PT, R0.reuse, R245, PT ;  /* 0x000000f50000720c */ /* 0x040fe40003f86270 */
[C---:B------:R-:W-:Y:S02]  /*1bfc0*/  ISETP.GE.AND P2, PT, R21.reuse, R247, PT ;  /* 0x000000f71500720c */ /* 0x040fe40003f46270 */
[----:B------:R-:W-:Y:S02]  /*1bfd0*/  ISETP.GE.AND P3, PT, R21, R245, PT ;  /* 0x000000f51500720c */ /* 0x000fe40003f66270 */
[----:B------:R-:W-:-:S02]  /*1bfe0*/  ISETP.GE.OR P5, PT, R0, R246, !P5 ;  /* 0x000000f60000720c */ /* 0x000fc40006fa6670 */
[----:B------:R-:W-:Y:S02]  /*1bff0*/  IADD3 R20, R3, 0x28, RZ ;  /* 0x0000002803147810 */ /* 0x000fe40007ffe0ff */
[----:B------:R-:W-:Y:S02]  /*1c000*/  ISETP.GE.OR P4, PT, R0, R244, !P4 ;  /* 0x000000f40000720c */ /* 0x000fe40006786670 */
[C---:B------:R-:W-:Y:S02]  /*1c010*/  ISETP.GE.OR P2, PT, R21.reuse, R246, !P2 ;  /* 0x000000f61500720c */ /* 0x040fe40005746670 */
[----:B------:R-:W-:Y:S02]  /*1c020*/  ISETP.GE.OR P3, PT, R21, R244, !P3 ;  /* 0x000000f41500720c */ /* 0x000fe40005f66670 */
[----:B------:R-:W-:Y:S02]  /*1c030*/  FMNMX.FTZ R21, R37, R38, !PT ;  /* 0x0000002625157209 */ /* 0x000fe40007810000 */
[----:B------:R-:W-:-:S02]  /*1c040*/  FSEL R0, R16, -INF , !P1 ;  /* 0xff80000010007808 */ /* 0x000fc40004800000 */
[----:B------:R-:W-:Y:S02]  /*1c050*/  FSEL R180, R180, -INF , !P5 ;  /* 0xff800000b4b47808 */ /* 0x000fe40006800000 */
[C---:B------:R-:W-:Y:S02]  /*1c060*/  ISETP.GE.AND P1, PT, R20.reuse, R247, PT ;  /* 0x000000f71400720c */ /* 0x040fe40003f26270 */
[----:B------:R-:W-:Y:S02]  /*1c070*/  ISETP.GE.AND P5, PT, R20, R245, PT ;  /* 0x000000f51400720c */ /* 0x000fe40003fa6270 */
[----:B------:R-:W-:Y:S02]  /*1c080*/  FSEL R27, R17, -INF , !P4 ;  /* 0xff800000111b7808 */ /* 0x000fe40006000000 */
[----:B------:R-:W-:Y:S02]  /*1c090*/  FMNMX.FTZ R17, R42, R21, !PT ;  /* 0x000000152a117209 */ /* 0x000fe40007810000 */
[----:B------:R-:W-:-:S02]  /*1c0a0*/  ISETP.GE.OR P1, PT, R20, R246, !P1 ;  /* 0x000000f61400720c */ /* 0x000fc40004f26670 */
[----:B------:R-:W-:Y:S02]  /*1c0b0*/  ISETP.GE.OR P5, PT, R20, R244, !P5 ;  /* 0x000000f41400720c */ /* 0x000fe40006fa6670 */
[----:B------:R-:W-:Y:S02]  /*1c0c0*/  IADD3 R20, R3, 0x29, RZ ;  /* 0x0000002903147810 */ /* 0x000fe40007ffe0ff */
[----:B------:R-:W-:Y:S02]  /*1c0d0*/  FMNMX.FTZ R17, R43, R17, !PT ;  /* 0x000000112b117209 */ /* 0x000fe40007810000 */
[----:B------:R-:W-:Y:S02]  /*1c0e0*/  FSEL R179, R179, -INF , !P2 ;  /* 0xff800000b3b37808 */ /* 0x000fe40005000000 */
[C---:B------:R-:W-:Y:S02]  /*1c0f0*/  ISETP.GE.AND P4, PT, R20.reuse, R247, PT ;  /* 0x000000f71400720c */ /* 0x040fe40003f86270 */
[----:B------:R-:W-:-:S02]  /*1c100*/  ISETP.GE.AND P2, PT, R20, R245, PT ;  /* 0x000000f51400720c */ /* 0x000fc40003f46270 */
[----:B------:R-:W-:Y:S02]  /*1c110*/  FMNMX.FTZ R17, R6, R17, !PT ;  /* 0x0000001106117209 */ /* 0x000fe40007810000 */
[C---:B------:R-:W-:Y:S02]  /*1c120*/  ISETP.GE.OR P4, PT, R20.reuse, R246, !P4 ;  /* 0x000000f61400720c */ /* 0x040fe40006786670 */
[----:B------:R-:W-:Y:S02]  /*1c130*/  ISETP.GE.OR P2, PT, R20, R244, !P2 ;  /* 0x000000f41400720c */ /* 0x000fe40005746670 */
[----:B------:R-:W-:Y:S02]  /*1c140*/  FSEL R26, R18, -INF , !P3 ;  /* 0xff800000121a7808 */ /* 0x000fe40005800000 */
        /* <DEDUP_REMOVED lines=8> */
[----:B------:R-:W-:Y:S02]  /*1c1d0*/  IADD3 R16, R3, 0x30, RZ ;  /* 0x0000003003107810 */ /* 0x000fe40007ffe0ff */
[----:B------:R-:W-:Y:S02]  /*1c1e0*/  FSEL R31, R31, -INF , !P1 ;  /* 0xff8000001f1f7808 */ /* 0x000fe40004800000 */
[----:B------:R-:W-:Y:S02]  /*1c1f0*/  FMNMX.FTZ R20, R179, R20, !PT ;  /* 0x00000014b3147209 */ /* 0x000fe40007810000 */
[----:B------:R-:W-:Y:S02]  /*1c200*/  FMNMX.FTZ R18, R9, R18, !PT ;  /* 0x0000001209127209 */ /* 0x000fe40007810000 */
[C---:B------:R-:W-:Y:S02]  /*1c210*/  ISETP.GE.AND P3, PT, R16.reuse, R247, PT ;  /* 0x000000f71000720c */ /* 0x040fe40003f66270 */
[----:B------:R-:W-:-:S02]  /*1c220*/  ISETP.GE.AND P1, PT, R16, R245, PT ;  /* 0x000000f51000720c */ /* 0x000fc40003f26270 */
[----:B------:R-:W-:Y:S02]  /*1c230*/  FMNMX.FTZ R21, R31, R20, !PT ;  /* 0x000000141f157209 */ /* 0x000fe40007810000 */
[----:B------:R-:W-:Y:S02]  /*1c240*/  FMNMX.FTZ R20, R8, R18, !PT ;  /* 0x0000001208147209 */ /* 0x000fe40007810000 */
[C---:B------:R-:W-:Y:S02]  /*1c250*/  ISETP.GE.OR P3, PT, R16.reuse, R246, !P3 ;  /* 0x000000f61000720c */ /* 0x040fe40005f66670 */
[----:B------:R-:W-:Y:S02]  /*1c260*/  ISETP.GE.OR P1, PT, R16, R244, !P1 ;  /* 0x000000f41000720c */ /* 0x000fe40004f26670 */
[----:B------:R-:W-:Y:S02]  /*1c270*/  IADD3 R16, R3, 0x38, RZ ;  /* 0x0000003803107810 */ /* 0x000fe40007ffe0ff */
[----:B------:R-:W-:-:S02]  /*1c280*/  FMNMX.FTZ R20, R0, R20, !PT ;  /* 0x0000001400147209 */ /* 0x000fc40007810000 */
[----:B------:R-:W-:Y:S02]  /*1c290*/  FSEL R30, R30, -INF , !P4 ;  /* 0xff8000001e1e7808 */ /* 0x000fe40006000000 */
[C---:B------:R-:W-:Y:S02]  /*1c2a0*/  IADD3 R17, R3.reuse, 0x31, RZ ;  /* 0x0000003103117810 */ /* 0x040fe40007ffe0ff */
[----:B------:R-:W-:Y:S02]  /*1c2b0*/  ISETP.GE.AND P4, PT, R16, R247, PT ;  /* 0x000000f71000720c */ /* 0x000fe40003f86270 */
[----:B------:R-:W-:Y:S02]  /*1c2c0*/  IADD3 R3, R3, 0x39, RZ ;  /* 0x0000003903037810 */ /* 0x000fe40007ffe0ff */
[----:B------:R-:W-:Y:S02]  /*1c2d0*/  FMNMX.FTZ R20, R27, R20, !PT ;  /* 0x000000141b147209 */ /* 0x000fe40007810000 */
[----:B------:R-:W-:-:S02]  /*1c2e0*/  FSEL R25, R23, -INF , !P5 ;  /* 0xff80000017197808 */ /* 0x000fc40006800000 */
[----:B------:R-:W-:Y:S02]  /*1c2f0*/  FSEL R29, R29, -INF , !P3 ;  /* 0xff8000001d1d7808 */ /* 0x000fe40005800000 */
[----:B------:R-:W-:Y:S02]  /*1c300*/  ISETP.GE.OR P4, PT, R16, R246, !P4 ;  /* 0x000000f61000720c */ /* 0x000fe40006786670 */
[-C--:B------:R-:W-:Y:S02]  /*1c310*/  ISETP.GE.AND P5, PT, R17, R247.reuse, PT ;  /* 0x000000f71100720c */ /* 0x080fe40003fa6270 */
[----:B------:R-:W-:Y:S02]  /*1c320*/  ISETP.GE.AND P3, PT, R3, R247, PT ;  /* 0x000000f70300720c */ /* 0x000fe40003f66270 */
[----:B------:R-:W-:Y:S02]  /*1c330*/  FMNMX.FTZ R20, R26, R20, !PT ;  /* 0x000000141a147209 */ /* 0x000fe40007810000 */
[----:B------:R-:W-:-:S02]  /*1c340*/  FSEL R191, R191, -INF , !P4 ;  /* 0xff800000bfbf7808 */ /* 0x000fc40006000000 */
[-C--:B------:R-:W-:Y:S02]  /*1c350*/  ISETP.GE.OR P5, PT, R17, R246.reuse, !P5 ;  /* 0x000000f61100720c */ /* 0x080fe40006fa6670 */
[----:B------:R-:W-:Y:S02]  /*1c360*/  FMNMX.FTZ R18, R30, R21, !PT ;  /* 0x000000151e127209 */ /* 0x000fe40007810000 */
[----:B------:R-:W-:Y:S02]  /*1c370*/  ISETP.GE.OR P3, PT, R3, R246, !P3 ;  /* 0x000000f60300720c */ /* 0x000fe40005f66670 */
[----:B------:R-:W-:Y:S02]  /*1c380*/  ISETP.GE.AND P4, PT, R17, R245, PT ;  /* 0x000000f51100720c */ /* 0x000fe40003f86270 */
[----:B------:R-:W-:Y:S02]  /*1c390*/  FSEL R24, R19, -INF , !P2 ;  /* 0xff80000013187808 */ /* 0x000fe40005000000 */
[----:B------:R-:W-:-:S02]  /*1c3a0*/  FMNMX.FTZ R19, R25, R20, !PT ;  /* 0x0000001419137209 */ /* 0x000fc40007810000 */
[----:B------:R-:W-:Y:S01]  /*1c3b0*/  FSEL R28, R28, -INF , !P5 ;  /* 0xff8000001c1c7808 */ /* 0x000fe20006800000 */
[----:B------:R-:W-:Y:S01]  /*1c3c0*/  LDSM.16.MT88.4 R20, [R219+0x10800] ;  /* 0x01080000db14783b */ /* 0x000fe20000004200 */
[----:B------:R-:W-:Y:S02]  /*1c3d0*/  FMNMX.FTZ R18, R29, R18, !PT ;  /* 0x000000121d127209 */ /* 0x000fe40007810000 */
[----:B------:R-:W-:Y:S02]  /*1c3e0*/  FSEL R190, R190, -INF , !P3 ;  /* 0xff800000bebe7808 */ /* 0x000fe40005800000 */
[----:B------:R-:W-:Y:S02]  /*1c3f0*/  ISETP.GE.OR P4, PT, R17, R244, !P4 ;  /* 0x000000f41100720c */ /* 0x000fe40006786670 */
[----:B------:R-:W-:Y:S02]  /*1c400*/  ISETP.GE.AND P3, PT, R16, R245, PT ;  /* 0x000000f51000720c */ /* 0x000fe40003f66270 */
[----:B------:R-:W-:-:S02]  /*1c410*/  FSEL R184, R184, -INF , !P1 ;  /* 0xff800000b8b87808 */ /* 0x000fc40004800000 */
[----:B------:R-:W-:Y:S02]  /*1c420*/  FMNMX.FTZ R17, R24, R19, !PT ;  /* 0x0000001318117209 */ /* 0x000fe40007810000 */
[----:B------:R-:W-:Y:S02]  /*1c430*/  FMNMX.FTZ R18, R28, R18, !PT ;  /* 0x000000121c127209 */ /* 0x000fe40007810000 */
[----:B------:R-:W-:Y:S02]  /*1c440*/  ISETP.GE.OR P3, PT, R16, R244, !P3 ;  /* 0x000000f41000720c */ /* 0x000fe40005f66670 */
[----:B------:R-:W-:Y:S02]  /*1c450*/  ISETP.GE.AND P1, PT, R3, R245, PT ;  /* 0x000000f50300720c */ /* 0x000fe40003f26270 */
[----:B------:R-:W-:Y:S02]  /*1c460*/  FSEL R183, R183, -INF , !P4 ;  /* 0xff800000b7b77808 */ /* 0x000fe40006000000 */
[----:B------:R-:W-:-:S02]  /*1c470*/  FMNMX.FTZ R17, R184, R17, !PT ;  /* 0x00000011b8117209 */ /* 0x000fc40007810000 */
[----:B------:R-:W-:Y:S02]  /*1c480*/  FMNMX.FTZ R18, R191, R18, !PT ;  /* 0x00000012bf127209 */ /* 0x000fe40007810000 */
[----:B------:R-:W-:Y:S02]  /*1c490*/  ISETP.GE.OR P1, PT, R3, R244, !P1 ;  /* 0x000000f40300720c */ /* 0x000fe40004f26670 */
[----:B------:R-:W-:Y:S02]  /*1c4a0*/  FSEL R35, R44, -INF , !P3 ;  /* 0xff8000002c237808 */ /* 0x000fe40005800000 */
[----:B------:R-:W-:Y:S02]  /*1c4b0*/  FMNMX.FTZ R17, R183, R17, !PT ;  /* 0x00000011b7117209 */ /* 0x000fe40007810000 */
[----:B------:R-:W-:Y:S02]  /*1c4c0*/  FMNMX.FTZ R18, R190, R18, !PT ;  /* 0x00000012be127209 */ /* 0x000fe40007810000 */
[----:B------:R-:W-:-:S02]  /*1c4d0*/  FSEL R34, R36, -INF , !P1 ;  /* 0xff80000024227808 */ /* 0x000fc40004800000 */
[----:B------:R-:W-:Y:S01]  /*1c4e0*/  FMNMX.FTZ R17, R35, R17, !PT ;  /* 0x0000001123117209 */ /* 0x000fe20007810000 */
[----:B------:R-:W1:Y:S03]  /*1c4f0*/  SHFL.BFLY PT, R16, R18, 0x2, 0x1f ;  /* 0x0c401f0012107f89 */ /* 0x000e6600000e0000 */
        /* <DEDUP_REMOVED lines=11> */
[----:B------:R-:W-:Y:S01]  /*1c5b0*/  LDSM.16.MT88.4 R16, [R217+0x10800] ;  /* 0x01080000d910783b */ /* 0x000fe20000004200 */
[----:B------:R-:W-:Y:S01]  /*1c5c0*/  FSETP.NEU.FTZ.AND P1, PT, R3, -INF , PT ;  /* 0xff8000000300780b */ /* 0x000fe20003f3d000 */
[----:B------:R-:W-:Y:S02]  /*1c5d0*/  FMUL.FTZ R32, R33, R3 ;  /* 0x0000000321207220 */ /* 0x000fe40000410000 */
[-CC-:B------:R-:W-:Y:S02]  /*1c5e0*/  FFMA.FTZ R176, R37, R33.reuse, -R187.reuse ;  /* 0x0000002125b07223 */ /* 0x180fe400000108bb */
[-CC-:B------:R-:W-:Y:S01]  /*1c5f0*/  FFMA.FTZ R175, R38, R33.reuse, -R187.reuse ;  /* 0x0000002126af7223 */ /* 0x180fe200000108bb */
[----:B------:R-:W-:Y:S01]  /*1c600*/  FSEL R32, R32, RZ, P1 ;  /* 0x000000ff20207208 */ /* 0x000fe20000800000 */
[-CC-:B------:R-:W-:Y:S02]  /*1c610*/  FFMA.FTZ R174, R42, R33.reuse, -R187.reuse ;  /* 0x000000212aae7223 */ /* 0x180fe400000108bb */
[-C--:B------:R-:W-:Y:S01]  /*1c620*/  FFMA.FTZ R169, R43, R33.reuse, -R187 ;  /* 0x000000212ba97223 */ /* 0x080fe200000108bb */
[----:B------:R-:W-:Y:S01]  /*1c630*/  MUFU.EX2 R176, R176 ;  /* 0x000000b000b07308 */ /* 0x000fe20000000800 */
[-CC-:B------:R-:W-:Y:S01]  /*1c640*/  FFMA.FTZ R173, R15, R33.reuse, -R32.reuse ;  /* 0x000000210fad7223 */ /* 0x180fe20000010820 */
[----:B------:R-:W1:Y:S01]  /*1c650*/  LDSM.16.MT88.4 R40, [R219+0x12000] ;  /* 0x01200000db28783b */ /* 0x000e620000004200 */
[----:B------:R-:W-:-:S02]  /*1c660*/  FFMA.FTZ R177, R14, R33, -R32 ;  /* 0x000000210eb17223 */ /* 0x000fc40000010820 */
[-CC-:B------:R-:W-:Y:S02]  /*1c670*/  FFMA.FTZ R178, R13, R33.reuse, -R32.reuse ;  /* 0x000000210db27223 */ /* 0x180fe40000010820 */
[-CC-:B------:R-:W-:Y:S01]  /*1c680*/  FFMA.FTZ R171, R7, R33.reuse, -R32.reuse ;  /* 0x0000002107ab7223 */ /* 0x180fe20000010820 */
[----:B------:R-:W2:Y:S01]  /*1c690*/  MUFU.EX2 R175, R175 ;  /* 0x000000af00af7308 */ /* 0x000ea20000000800 */
        /* <DEDUP_REMOVED lines=8> */
[-CC-:B------:R-:W-:Y:S02]  /*1c720*/  FFMA.FTZ R9, R9, R33.reuse, -R32.reuse ;  /* 0x0000002109097223 */ /* 0x180fe40000010820 */
[----:B------:R-:W5:Y:S01]  /*1c730*/  MUFU.EX2 R169, R169 ;  /* 0x000000a900a97308 */ /* 0x000f620000000800 */
[----:B--2---:R-:W-:Y:S01]  /*1c740*/  F2FP.BF16.PACK_AB R128, R175, R176 ;  /* 0x000000b0af80723e */ /* 0x004fe200000010ff */
[-CC-:B------:R-:W-:Y:S02]  /*1c750*/  FFMA.FTZ R8, R8, R33.reuse, -R32.reuse ;  /* 0x0000002108087223 */ /* 0x180fe40000010820 */
[-C--:B------:R-:W-:Y:S02]  /*1c760*/  FFMA.FTZ R0, R0, R33.reuse, -R32 ;  /* 0x0000002100007223 */ /* 0x080fe40000010820 */
[----:B------:R-:W-:-:S02]  /*1c770*/  FFMA.FTZ R180, R180, R33, -R187 ;  /* 0x00000021b4b47223 */ /* 0x000fc400000108bb */
[----:B------:R-:W-:Y:S01]  /*1c780*/  MUFU.EX2 R173, R173 ;  /* 0x000000ad00ad7308 */ /* 0x000fe20000000800 */
[-CC-:B------:R-:W-:Y:S02]  /*1c790*/  FFMA.FTZ R179, R179, R33.reuse, -R187.reuse ;  /* 0x00000021b3b37223 */ /* 0x180fe400000108bb */
[-CC-:B------:R-:W-:Y:S02]  /*1c7a0*/  FFMA.FTZ R181, R31, R33.reuse, -R187.reuse ;  /* 0x000000211fb57223 */ /* 0x180fe400000108bb */
[-C--:B------:R-:W-:Y:S02]  /*1c7b0*/  FFMA.FTZ R182, R30, R33.reuse, -R187 ;  /* 0x000000211eb67223 */ /* 0x080fe400000108bb */
[-CC-:B------:R-:W-:Y:S01]  /*1c7c0*/  FFMA.FTZ R185, R27, R33.reuse, -R32.reuse ;  /* 0x000000211bb97223 */ /* 0x180fe20000010820 */
[----:B------:R-:W2:Y:S01]  /*1c7d0*/  MUFU.EX2 R177, R177 ;  /* 0x000000b100b17308 */ /* 0x000ea20000000800 */
[----:B-----5:R-:W-:Y:S01]  /*1c7e0*/  F2FP.BF16.PACK_AB R130, R169, R174 ;  /* 0x000000aea982723e */ /* 0x020fe200000010ff */
[----:B------:R-:W-:-:S02]  /*1c7f0*/  FFMA.FTZ R186, R26, R33, -R32 ;  /* 0x000000211aba7223 */ /* 0x000fc40000010820 */
[-CC-:B------:R-:W-:Y:S02]  /*1c800*/  FFMA.FTZ R192, R25, R33.reuse, -R32.reuse ;  /* 0x0000002119c07223 */ /* 0x180fe40000010820 */
[-CC-:B------:R-:W-:Y:S02]  /*1c810*/  FFMA.FTZ R193, R24, R33.reuse, -R32.reuse ;  /* 0x0000002118c17223 */ /* 0x180fe40000010820 */
[----:B------:R-:W-:Y:S01]  /*1c820*/  MUFU.EX2 R178, R178 ;  /* 0x000000b200b27308 */ /* 0x000fe20000000800 */
[-CC-:B------:R-:W-:Y:S01]  /*1c830*/  FFMA.FTZ R194, R29, R33.reuse, -R187.reuse ;  /* 0x000000211dc27223 */ /* 0x180fe200000108bb */
[----:B------:R-:W-:Y:S01]  /*1c840*/  LDSM.16.MT88.4 R24, [R215+0x15000] ;  /* 0x01500000d718783b */ /* 0x000fe20000004200 */
[-CC-:B------:R-:W-:Y:S02]  /*1c850*/  FFMA.FTZ R195, R28, R33.reuse, -R187.reuse ;  /* 0x000000211cc37223 */ /* 0x180fe400000108bb */
[-CC-:B------:R-:W-:Y:S01]  /*1c860*/  FFMA.FTZ R191, R191, R33.reuse, -R187.reuse ;  /* 0x00000021bfbf7223 */ /* 0x180fe200000108bb */
[----:B------:R-:W-:Y:S01]  /*1c870*/  LDSM.16.MT88.4 R28, [R215+0x17000] ;  /* 0x01700000d71c783b */ /* 0x000fe20000004200 */
[----:B------:R-:W-:Y:S01]  /*1c880*/  FFMA.FTZ R249, R190, R33, -R187 ;  /* 0x00000021bef97223 */ /* 0x000fe200000108bb */
[----:B------:R-:W5:Y:S01]  /*1c890*/  MUFU.EX2 R171, R171 ;  /* 0x000000ab00ab7308 */ /* 0x000f620000000800 */
[----:B--2---:R-:W-:Y:S01]  /*1c8a0*/  F2FP.BF16.PACK_AB R129, R177, R173 ;  /* 0x000000adb181723e */ /* 0x004fe200000010ff */
        /* <DEDUP_REMOVED lines=10> */
[----:B------:R-:W2:Y:S01]  /*1c950*/  MUFU.EX2 R168, R168 ;  /* 0x000000a800a87308 */ /* 0x000ea20000000800 */
        /* <DEDUP_REMOVED lines=14> */
[----:B------:R-:W2:Y:S06]  /*1ca40*/  MUFU.EX2 R0, R0 ;  /* 0x0000000000007308 */ /* 0x000eac0000000800 */
[C---:B------:R-:W-:Y:S02]  /*1ca50*/  HMMA.16816.F32.BF16 R136, R128.reuse, R132, RZ ;  /* 0x000000848088723c */ /* 0x040fe400000418ff */
[----:B------:R-:W-:Y:S06]  /*1ca60*/  MUFU.EX2 R180, R180 ;  /* 0x000000b400b47308 */ /* 0x000fec0000000800 */
[C---:B-1----:R-:W-:Y:S02]  /*1ca70*/  HMMA.16816.F32.BF16 R36, R128.reuse, R40, RZ ;  /* 0x000000288024723c */ /* 0x042fe400000418ff */
        /* <DEDUP_REMOVED lines=38> */
[----:B--2---:R-:W-:Y:S01]  /*1cce0*/  F2FP.BF16.PACK_AB R4, R168, R172 ;  /* 0x000000aca804723e */ /* 0x004fe200000010ff */
        /* <DEDUP_REMOVED lines=14> */
[----:B------:R-:W2:Y:S07]  /*1cdd0*/  LDSM.16.MT88.4 R20, [R215+0x10800] ;  /* 0x01080000d714783b */ /* 0x000eae0000004200 */
[C---:B------:R-:W-:Y:S08]  /*1cde0*/  HMMA.16816.F32.BF16 R152, R4.reuse, R16, R152 ;  /* 0x000000100498723c */ /* 0x040ff00000041898 */
[C---:B------:R-:W-:Y:S01]  /*1cdf0*/  HMMA.16816.F32.BF16 R148, R4.reuse, R18, R148 ;  /* 0x000000120494723c */ /* 0x040fe20000041894 */
[----:B------:R-:W3:Y:S07]  /*1ce00*/  LDSM.16.MT88.4 R16, [R219+0x12800] ;  /* 0x01280000db10783b */ /* 0x000eee0000004200 */
        /* <DEDUP_REMOVED lines=40> */
[----:B------:R-:W-:Y:S01]  /*1d090*/  HMMA.16816.F32.BF16 R128, R4, R22, R128 ;  /* 0x000000160480723c */ /* 0x000fe20000041880 */
[----:B------:R-:W2:Y:S06]  /*1d0a0*/  LDSM.16.MT88.4 R20, [R216+0x11000] ;  /* 0x01100000d814783b */ /* 0x000eac0000004200 */
[----:B-1----:R-:W-:Y:S01]  /*1d0b0*/  F2FP.BF16.PACK_AB R4, R179, R180 ;  /* 0x000000b4b304723e */ /* 0x002fe200000010ff */
[----:B------:R-:W-:Y:S01]  /*1d0c0*/  FADD.FTZ R180, R180, R166 ;  /* 0x000000a6b4b47221 */ /* 0x000fe20000010000 */
[----:B------:R-:W-:-:S02]  /*1d0d0*/  F2FP.BF16.PACK_AB R6, R182, R181 ;  /* 0x000000b5b606723e */ /* 0x000fc400000010ff */
[C---:B------:R-:W-:Y:S01]  /*1d0e0*/  F2FP.BF16.PACK_AB R5, R186.reuse, R185 ;  /* 0x000000b9ba05723e */ /* 0x040fe200000010ff */
        /* <DEDUP_REMOVED lines=53> */
[----:B------:R-:W-:Y:S07]  /*1d440*/  LDSM.16.MT88.4 R20, [R217+0x11800] ;  /* 0x01180000d914783b */ /* 0x000fee0000004200 */
[C---:B------:R-:W-:Y:S01]  /*1d450*/  HMMA.16816.F32.BF16 R128, R4.reuse, R30, R128 ;  /* 0x0000001e0480723c */ /* 0x040fe20000041880 */
[----:B------:R-:W-:Y:S07]  /*1d460*/  LDSM.16.MT88.4 R28, [R217+0x13800] ;  /* 0x01380000d91c783b */ /* 0x000fee0000004200 */
[C---:B-1----:R-:W-:Y:S08]  /*1d470*/  HMMA.16816.F32.BF16 R108, R4.reuse, R16, R108 ;  /* 0x00000010046c723c */ /* 0x042ff0000004186c */
        /* <DEDUP_REMOVED lines=123> */
.L_x_3025:
[----:B------:R-:W-:Y:S02]  /*1dc30*/  ULDC.64 UR4, c[0x0][0x118] ;  /* 0x0000460000047ab9 */ /* 0x000fe40000000a00 */
[----:B------:R-:W2:Y:S02]  /*1dc40*/  LD.E R4, [R10.64+0x40] ;  /* 0x000040040a047980 */ /* 0x000ea4000c101900 */
[----:B--2---:R-:W-:-:S04]  /*1dc50*/  LEA R4, -R4, RZ, 0x6 ;  /* 0x000000ff04047211 */ /* 0x004fc800078e31ff */
[----:B------:R-:W-:Y:S02]  /*1dc60*/  SHF.R.S32.HI R2, RZ, 0x1f, R4 ;  /* 0x0000001fff027819 */ /* 0x000fe40000011404 */
.L_x_3026:
[----:B------:R-:W-:Y:S05]  /*1dc70*/  BSYNC B0 ;  /* 0x0000000000007941 */ /* 0x000fea0003800000 */
.L_x_3024:
[C---:B------:R-:W-:Y:S01]  /*1dc80*/  LOP3.LUT P6, RZ, R243.reuse, 0x1, RZ, 0xc0, !PT ;  /* 0x00000001f3ff7812 */ /* 0x040fe200078cc0ff */
[----:B------:R-:W-:Y:S01]  /*1dc90*/  ULDC.64 UR4, c[0x0][0x118] ;  /* 0x0000460000047ab9 */ /* 0x000fe20000000a00 */
[C---:B------:R-:W-:Y:S02]  /*1dca0*/  LOP3.LUT P5, RZ, R243.reuse, 0x2, RZ, 0xc0, !PT ;  /* 0x00000002f3ff7812 */ /* 0x040fe400078ac0ff */
        /* <DEDUP_REMOVED lines=115> */
[----:B--2---:R-:W2:Y:S04]  /*1e3e0*/  LDSM.16.M88.4 R16, [R224+0x8000] ;  /* 0x00800000e010783b */ /* 0x004ea80000000200 */
[----:B------:R-:W3:Y:S04]  /*1e3f0*/  LDSM.16.M88.4 R180, [R224+0x9000] ;  /* 0x00900000e0b4783b */ /* 0x000ee80000000200 */
[----:B----4-:R-:W4:Y:S04]  /*1e400*/  LDSM.16.M88.4 R4, [R224+0x8800] ;  /* 0x00880000e004783b */ /* 0x010f280000000200 */
[----:B------:R-:W4:Y:S04]  /*1e410*/  LDSM.16.M88.4 R192, [R224+0x9800] ;  /* 0x00980000e0c0783b */ /* 0x000f280000000200 */
[----:B-1----:R-:W-:Y:S04]  /*1e420*/  LDSM.16.M88.4 R28, [R223] ;  /* 0x00000000df1c783b */ /* 0x002fe80000000200 */
[----:B------:R-:W1:Y:S04]  /*1e430*/  LDSM.16.M88.4 R188, [R222] ;  /* 0x00000000debc783b */ /* 0x000e680000000200 */
[----:B-----5:R-:W5:Y:S04]  /*1e440*/  LDSM.16.M88.4 R24, [R213] ;  /* 0x00000000d518783b */ /* 0x020f680000000200 */
[----:B------:R-:W1:Y:S04]  /*1e450*/  LDSM.16.M88.4 R168, [R214] ;  /* 0x00000000d6a8783b */ /* 0x000e680000000200 */
[----:B------:R-:W1:Y:S04]  /*1e460*/  LDSM.16.M88.4 R32, [R212] ;  /* 0x00000000d420783b */ /* 0x000e680000000200 */
[----:B------:R-:W-:Y:S01]  /*1e470*/  LDSM.16.M88.4 R196, [R211] ;  /* 0x00000000d3c4783b */ /* 0x000fe20000000200 */
[C---:B--2---:R-:W-:Y:S03]  /*1e480*/  HMMA.16816.F32.BF16 R20, R172.reuse, R16, RZ ;  /* 0x00000010ac14723c */ /* 0x044fe600000418ff */
[----:B------:R-:W2:Y:S04]  /*1e490*/  LD.E R0, [R10.64+0x18c] ;  /* 0x00018c040a007980 */ /* 0x000ea8000c101900 */
[----:B------:R-:W0:Y:S01]  /*1e4a0*/  LDGDEPBAR ;  /* 0x00000000000079af */ /* 0x000e220000000000 */
[C---:B---3--:R-:W-:Y:S08]  /*1e4b0*/  HMMA.16816.F32.BF16 R184, R172.reuse, R180, RZ ;  /* 0x000000b4acb8723c */ /* 0x048ff000000418ff */
[C---:B------:R-:W-:Y:S08]  /*1e4c0*/  HMMA.16816.F32.BF16 R16, R172.reuse, R18, RZ ;  /* 0x00000012ac10723c */ /* 0x040ff000000418ff */
[C---:B------:R-:W-:Y:S08]  /*1e4d0*/  HMMA.16816.F32.BF16 R180, R172.reuse, R182, RZ ;  /* 0x000000b6acb4723c */ /* 0x040ff000000418ff */
[C---:B----4-:R-:W-:Y:S08]  /*1e4e0*/  HMMA.16816.F32.BF16 R12, R172.reuse, R4, RZ ;  /* 0x00000004ac0c723c */ /* 0x050ff000000418ff */
[C---:B------:R-:W-:Y:S08]  /*1e4f0*/  HMMA.16816.F32.BF16 R4, R172.reuse, R6, RZ ;  /* 0x00000006ac04723c */ /* 0x040ff000000418ff */
[C---:B------:R-:W-:Y:S08]  /*1e500*/  HMMA.16816.F32.BF16 R176, R172.reuse, R192, RZ ;  /* 0x000000c0acb0723c */ /* 0x040ff000000418ff */
[----:B------:R-:W-:Y:S01]  /*1e510*/  HMMA.16816.F32.BF16 R172, R172, R194, RZ ;  /* 0x000000c2acac723c */ /* 0x000fe200000418ff */
[----:B------:R-:W-:Y:S07]  /*1e520*/  LDSM.16.M88.4 R192, [R218+0x8000] ;  /* 0x00800000dac0783b */ /* 0x000fee0000000200 */
[C---:B-1----:R-:W-:Y:S08]  /*1e530*/  HMMA.16816.F32.BF16 R20, R28.reuse, R188, R20 ;  /* 0x000000bc1c14723c */ /* 0x042ff00000041814 */
[C---:B------:R-:W-:Y:S01]  /*1e540*/  HMMA.16816.F32.BF16 R16, R28.reuse, R190, R16 ;  /* 0x000000be1c10723c */ /* 0x040fe20000041810 */
[----:B------:R-:W-:Y:S07]  /*1e550*/  LDSM.16.M88.4 R188, [R218+0x8800] ;  /* 0x00880000dabc783b */ /* 0x000fee0000000200 */
[C---:B-----5:R-:W-:Y:S08]  /*1e560*/  HMMA.16816.F32.BF16 R184, R28.reuse, R24, R184 ;  /* 0x000000181cb8723c */ /* 0x060ff000000418b8 */
[C---:B------:R-:W-:Y:S01]  /*1e570*/  HMMA.16816.F32.BF16 R180, R28.reuse, R26, R180 ;  /* 0x0000001a1cb4723c */ /* 0x040fe200000418b4 */
[----:B------:R-:W1:Y:S07]  /*1e580*/  LDSM.16.M88.4 R24, [R221] ;  /* 0x00000000dd18783b */ /* 0x000e6e0000000200 */
[C---:B------:R-:W-:Y:S08]  /*1e590*/  HMMA.16816.F32.BF16 R12, R28.reuse, R168, R12 ;  /* 0x000000a81c0c723c */ /* 0x040ff0000004180c */
[C---:B------:R-:W-:Y:S01]  /*1e5a0*/  HMMA.16816.F32.BF16 R4, R28.reuse, R170, R4 ;  /* 0x000000aa1c04723c */ /* 0x040fe20000041804 */
[----:B------:R-:W3:Y:S07]  /*1e5b0*/  LDSM.16.M88.4 R168, [R218+0x9000] ;  /* 0x00900000daa8783b */ /* 0x000eee0000000200 */
[C---:B------:R-:W-:Y:S08]  /*1e5c0*/  HMMA.16816.F32.BF16 R176, R28.reuse, R32, R176 ;  /* 0x000000201cb0723c */ /* 0x040ff000000418b0 */
[----:B------:R-:W-:Y:S01]  /*1e5d0*/  HMMA.16816.F32.BF16 R172, R28, R34, R172 ;  /* 0x000000221cac723c */ /* 0x000fe200000418ac */
[----:B------:R-:W4:Y:S04]  /*1e5e0*/  LDSM.16.M88.4 R32, [R218+0x9800] ;  /* 0x00980000da20783b */ /* 0x000f280000000200 */
[----:B------:R-:W5:Y:S03]  /*1e5f0*/  LDSM.16.M88.4 R28, [R220] ;  /* 0x00000000dc1c783b */ /* 0x000f660000000200 */
[C---:B-1----:R-:W-:Y:S08]  /*1e600*/  HMMA.16816.F32.BF16 R12, R24.reuse, R188, R12 ;  /* 0x000000bc180c723c */ /* 0x042ff0000004180c */
[C---:B------:R-:W-:Y:S01]  /*1e610*/  HMMA.16816.F32.BF16 R4, R24.reuse, R190, R4 ;  /* 0x000000be1804723c */ /* 0x040fe20000041804 */
[----:B------:R-:W1:Y:S07]  /*1e620*/  LDSM.16.M88.4 R188, [R211+0x1000] ;  /* 0x00100000d3bc783b */ /* 0x000e6e0000000200 */
[C---:B------:R-:W-:Y:S08]  /*1e630*/  HMMA.16816.F32.BF16 R20, R24.reuse, R192, R20 ;  /* 0x000000c01814723c */ /* 0x040ff00000041814 */
[C---:B------:R-:W-:Y:S01]  /*1e640*/  HMMA.16816.F32.BF16 R16, R24.reuse, R194, R16 ;  /* 0x000000c21810723c */ /* 0x040fe20000041810 */
[----:B------:R-:W1:Y:S07]  /*1e650*/  LDSM.16.M88.4 R192, [R211+0x800] ;  /* 0x00080000d3c0783b */ /* 0x000e6e0000000200 */
[C---:B---3--:R-:W-:Y:S08]  /*1e660*/  HMMA.16816.F32.BF16 R184, R24.reuse, R168, R184 ;  /* 0x000000a818b8723c */ /* 0x048ff000000418b8 */
[C---:B------:R-:W-:Y:S01]  /*1e670*/  HMMA.16816.F32.BF16 R180, R24.reuse, R170, R180 ;  /* 0x000000aa18b4723c */ /* 0x040fe200000418b4 */
[----:B------:R-:W-:Y:S07]  /*1e680*/  LDSM.16.M88.4 R168, [R225+0x2000] ;  /* 0x00200000e1a8783b */ /* 0x000fee0000000200 */
[C---:B----4-:R-:W-:Y:S08]  /*1e690*/  HMMA.16816.F32.BF16 R176, R24.reuse, R32, R176 ;  /* 0x0000002018b0723c */ /* 0x050ff000000418b0 */
[----:B------:R-:W-:Y:S01]  /*1e6a0*/  HMMA.16816.F32.BF16 R172, R24, R34, R172 ;  /* 0x0000002218ac723c */ /* 0x000fe200000418ac */
[----:B------:R-:W3:Y:S04]  /*1e6b0*/  LDSM.16.M88.4 R32, [R211+0x1800] ;  /* 0x00180000d320783b */ /* 0x000ee80000000200 */
[----:B------:R-:W4:Y:S03]  /*1e6c0*/  LDSM.16.M88.4 R24, [R224+0xa000] ;  /* 0x00a00000e018783b */ /* 0x000f260000000200 */
[C---:B-----5:R-:W-:Y:S08]  /*1e6d0*/  HMMA.16816.F32.BF16 R20, R28.reuse, R196, R20 ;  /* 0x000000c41c14723c */ /* 0x060ff00000041814 */
[C---:B------:R-:W-:Y:S01]  /*1e6e0*/  HMMA.16816.F32.BF16 R16, R28.reuse, R198, R16 ;  /* 0x000000c61c10723c */ /* 0x040fe20000041810 */
[----:B------:R-:W5:Y:S07]  /*1e6f0*/  LDSM.16.M88.4 R196, [R224+0xa800] ;  /* 0x00a80000e0c4783b */ /* 0x000f6e0000000200 */
[C---:B-1----:R-:W-:Y:S08]  /*1e700*/  HMMA.16816.F32.BF16 R184, R28.reuse, R188, R184 ;  /* 0x000000bc1cb8723c */ /* 0x042ff000000418b8 */
[C---:B------:R-:W-:Y:S01]  /*1e710*/  HMMA.16816.F32.BF16 R180, R28.reuse, R190, R180 ;  /* 0x000000be1cb4723c */ /* 0x040fe200000418b4 */
[----:B------:R-:W1:Y:S07]  /*1e720*/  LDSM.16.M88.4 R188, [R224+0xb800] ;  /* 0x00b80000e0bc783b */ /* 0x000e6e0000000200 */
[C---:B------:R-:W-:Y:S08]  /*1e730*/  HMMA.16816.F32.BF16 R12, R28.reuse, R192, R12 ;  /* 0x000000c01c0c723c */ /* 0x040ff0000004180c */
[C---:B------:R-:W-:Y:S01]  /*1e740*/  HMMA.16816.F32.BF16 R4, R28.reuse, R194, R4 ;  /* 0x000000c21c04723c */ /* 0x040fe20000041804 */
[----:B------:R-:W1:Y:S07]  /*1e750*/  LDSM.16.M88.4 R192, [R224+0xb000] ;  /* 0x00b00000e0c0783b */ /* 0x000e6e0000000200 */
[C---:B---3--:R-:W-:Y:S08]  /*1e760*/  HMMA.16816.F32.BF16 R176, R28.reuse, R32, R176 ;  /* 0x000000201cb0723c */ /* 0x048ff000000418b0 */
[----:B------:R-:W-:Y:S01]  /*1e770*/  HMMA.16816.F32.BF16 R172, R28, R34, R172 ;  /* 0x000000221cac723c */ /* 0x000fe200000418ac */
[----:B------:R-:W-:Y:S04]  /*1e780*/  LDSM.16.M88.4 R32, [R223+0x2000] ;  /* 0x00200000df20783b */ /* 0x000fe80000000200 */
[----:B------:R-:W3:Y:S03]  /*1e790*/  LDSM.16.M88.4 R28, [R210] ;  /* 0x00000000d21c783b */ /* 0x000ee60000000200 */
[C---:B----4-:R-:W-:Y:S08]  /*1e7a0*/  HMMA.16816.F32.BF16 R20, R168.reuse, R24, R20 ;  /* 0x00000018a814723c */ /* 0x050ff00000041814 */
[C---:B------:R-:W-:Y:S01]  /*1e7b0*/  HMMA.16816.F32.BF16 R16, R168.reuse, R26, R16 ;  /* 0x0000001aa810723c */ /* 0x040fe20000041810 */
[----:B------:R-:W4:Y:S07]  /*1e7c0*/  LDSM.16.M88.4 R24, [R209] ;  /* 0x00000000d118783b */ /* 0x000f2e0000000200 */
[C---:B-----5:R-:W-:Y:S08]  /*1e7d0*/  HMMA.16816.F32.BF16 R12, R168.reuse, R196, R12 ;  /* 0x000000c4a80c723c */ /* 0x060ff0000004180c */
[C---:B------:R-:W-:Y:S01]  /*1e7e0*/  HMMA.16816.F32.BF16 R4, R168.reuse, R198, R4 ;  /* 0x000000c6a804723c */ /* 0x040fe20000041804 */
[----:B------:R-:W-:Y:S07]  /*1e7f0*/  LDSM.16.M88.4 R196, [R218+0xb000] ;  /* 0x00b00000dac4783b */ /* 0x000fee0000000200 */
[C---:B-1----:R-:W-:Y:S08]  /*1e800*/  HMMA.16816.F32.BF16 R176, R168.reuse, R188, R176 ;  /* 0x000000bca8b0723c */ /* 0x042ff000000418b0 */
[C---:B------:R-:W-:Y:S01]  /*1e810*/  HMMA.16816.F32.BF16 R172, R168.reuse, R190, R172 ;  /* 0x000000bea8ac723c */ /* 0x040fe200000418ac */
[----:B------:R-:W1:Y:S07]  /*1e820*/  LDSM.16.M88.4 R188, [R207] ;  /* 0x00000000cfbc783b */ /* 0x000e6e0000000200 */
[C---:B------:R-:W-:Y:S08]  /*1e830*/  HMMA.16816.F32.BF16 R184, R168.reuse, R192, R184 ;  /* 0x000000c0a8b8723c */ /* 0x040ff000000418b8 */
[----:B------:R-:W-:Y:S01]  /*1e840*/  HMMA.16816.F32.BF16 R180, R168, R194, R180 ;  /* 0x000000c2a8b4723c */ /* 0x000fe200000418b4 */
[----:B------:R-:W5:Y:S04]  /*1e850*/  LDSM.16.M88.4 R192, [R208] ;  /* 0x00000000d0c0783b */ /* 0x000f680000000200 */
        /* <DEDUP_REMOVED lines=8> */
[C---:B------:R-:W-:Y:S01]  /*1e8e0*/  HMMA.16816.F32.BF16 R172, R32.reuse, R190, R172 ;  /* 0x000000be20ac723c */ /* 0x040fe200000418ac */
[----:B------:R-:W1:Y:S07]  /*1e8f0*/  LDSM.16.M88.4 R188, [R218+0xb800] ;  /* 0x00b80000dabc783b */ /* 0x000e6e0000000200 */
[C---:B-----5:R-:W-:Y:S08]  /*1e900*/  HMMA.16816.F32.BF16 R184, R32.reuse, R192, R184 ;  /* 0x000000c020b8723c */ /* 0x060ff000000418b8 */
[----:B------:R-:W-:Y:S01]  /*1e910*/  HMMA.16816.F32.BF16 R180, R32, R194, R180 ;  /* 0x000000c220b4723c */ /* 0x000fe200000418b4 */
[----:B------:R-:W-:Y:S04]  /*1e920*/  LDSM.16.M88.4 R32, [R220+0x2000] ;  /* 0x00200000dc20783b */ /* 0x000fe80000000200 */
        /* <DEDUP_REMOVED lines=9> */
[----:B------:R-:W-:Y:S07]  /*1e9c0*/  LDSM.16.M88.4 R196, [R206] ;  /* 0x00000000cec4783b */ /* 0x000fee0000000200 */
[C---:B-1----:R-:W-:Y:S08]  /*1e9d0*/  HMMA.16816.F32.BF16 R176, R168.reuse, R188, R176 ;  /* 0x000000bca8b0723c */ /* 0x042ff000000418b0 */
[----:B------:R-:W-:Y:S01]  /*1e9e0*/  HMMA.16816.F32.BF16 R172, R168, R190, R172 ;  /* 0x000000bea8ac723c */ /* 0x000fe200000418ac */
[----:B------:R-:W1:Y:S04]  /*1e9f0*/  LDSM.16.M88.4 R168, [R211+0x3800] ;  /* 0x00380000d3a8783b */ /* 0x000e680000000200 */
[----:B------:R-:W-:Y:S03]  /*1ea00*/  LDSM.16.M88.4 R188, [R224+0xc800] ;  /* 0x00c80000e0bc783b */ /* 0x000fe60000000200 */
[C---:B---3--:R-:W-:Y:S08]  /*1ea10*/  HMMA.16816.F32.BF16 R20, R32.reuse, R28, R20 ;  /* 0x0000001c2014723c */ /* 0x048ff00000041814 */
[C---:B------:R-:W-:Y:S01]  /*1ea20*/  HMMA.16816.F32.BF16 R16, R32.reuse, R30, R16 ;  /* 0x0000001e2010723c */ /* 0x040fe20000041810 */
[----:B------:R-:W-:Y:S07]  /*1ea30*/  LDSM.16.M88.4 R28, [R224+0xc000] ;  /* 0x00c00000e01c783b */ /* 0x000fee0000000200 */
[C---:B----4-:R-:W-:Y:S08]  /*1ea40*/  HMMA.16816.F32.BF16 R12, R32.reuse, R24, R12 ;  /* 0x00000018200c723c */ /* 0x050ff0000004180c */
        /* <DEDUP_REMOVED lines=8> */
[----:B------:R-:W-:Y:S03]  /*1ead0*/  LDSM.16.M88.4 R192, [R205] ;  /* 0x00000000cdc0783b */ /* 0x000fe60000000200 */
[C---:B---3--:R-:W-:Y:S08]  /*1eae0*/  HMMA.16816.F32.BF16 R20, R24.reuse, R28, R20 ;  /* 0x0000001c1814723c */ /* 0x048ff00000041814 */
[C---:B------:R-:W-:Y:S01]  /*1eaf0*/  HMMA.16816.F32.BF16 R16, R24.reuse, R30, R16 ;  /* 0x0000001e1810723c */ /* 0x040fe20000041810 */
[----:B------:R-:W-:Y:S07]  /*1eb00*/  LDSM.16.M88.4 R28, [R223+0x4000] ;  /* 0x00400000df1c783b */ /* 0x000fee0000000200 */
[C---:B------:R-:W-:Y:S08]  /*1eb10*/  HMMA.16816.F32.BF16 R12, R24.reuse, R188, R12 ;  /* 0x000000bc180c723c */ /* 0x040ff0000004180c */
[C---:B------:R-:W-:Y:S01]  /*1eb20*/  HMMA.16816.F32.BF16 R4, R24.reuse, R190, R4 ;  /* 0x000000be1804723c */ /* 0x040fe20000041804 */
[----:B------:R-:W3:Y:S07]  /*1eb30*/  LDSM.16.M88.4 R188, [R204] ;  /* 0x00000000ccbc783b */ /* 0x000eee0000000200 */
[C---:B-1----:R-:W-:Y:S08]  /*1eb40*/  HMMA.16816.F32.BF16 R184, R24.reuse, R168, R184 ;  /* 0x000000a818b8723c */ /* 0x042ff000000418b8 */
[C---:B------:R-:W-:Y:S01]  /*1eb50*/  HMMA.16816.F32.BF16 R180, R24.reuse, R170, R180 ;  /* 0x000000aa18b4723c */ /* 0x040fe200000418b4 */
[----:B------:R-:W1:Y:S07]  /*1eb60*/  LDSM.16.M88.4 R168, [R203] ;  /* 0x00000000cba8783b */ /* 0x000e6e0000000200 */
[C---:B----4-:R-:W-:Y:S08]  /*1eb70*/  HMMA.16816.F32.BF16 R176, R24.reuse, R32, R176 ;  /* 0x0000002018b0723c */ /* 0x050ff000000418b0 */
[----:B------:R-:W-:Y:S01]  /*1eb80*/  HMMA.16816.F32.BF16 R172, R24, R34, R172 ;  /* 0x0000002218ac723c */ /* 0x000fe200000418ac */
[----:B------:R-:W-:Y:S04]  /*1eb90*/  LDSM.16.M88.4 R32, [R221+0x4000] ;  /* 0x00400000dd20783b */ /* 0x000fe80000000200 */
[----:B------:R-:W4:Y:S03]  /*1eba0*/  LDSM.16.M88.4 R24, [R218+0xc000] ;  /* 0x00c00000da18783b */ /* 0x000f260000000200 */
[C---:B---3--:R-:W-:Y:S08]  /*1ebb0*/  HMMA.16816.F32.BF16 R184, R28.reuse, R188, R184 ;  /* 0x000000bc1cb8723c */ /* 0x048ff000000418b8 */
[C---:B------:R-:W-:Y:S01]  /*1ebc0*/  HMMA.16816.F32.BF16 R180, R28.reuse, R190, R180 ;  /* 0x000000be1cb4723c */ /* 0x040fe200000418b4 */
[----:B------:R-:W3:Y:S07]  /*1ebd0*/  LDSM.16.M88.4 R188, [R218+0xd000] ;  /* 0x00d00000dabc783b */ /* 0x000eee0000000200 */
[C---:B------:R-:W-:Y:S08]  /*1ebe0*/  HMMA.16816.F32.BF16 R20, R28.reuse, R196, R20 ;  /* 0x000000c41c14723c */ /* 0x040ff00000041814 */
[C---:B------:R-:W-:Y:S01]  /*1ebf0*/  HMMA.16816.F32.BF16 R16, R28.reuse, R198, R16 ;  /* 0x000000c61c10723c */ /* 0x040fe20000041810 */
[----:B------:R-:W-:Y:S07]  /*1ec00*/  LDSM.16.M88.4 R196, [R220+0x4000] ;  /* 0x00400000dcc4783b */ /* 0x000fee0000000200 */
[C---:B------:R-:W-:Y:S08]  /*1ec10*/  HMMA.16816.F32.BF16 R12, R28.reuse, R192, R12 ;  /* 0x000000c01c0c723c */ /* 0x040ff0000004180c */
[C---:B------:R-:W-:Y:S01]  /*1ec20*/  HMMA.16816.F32.BF16 R4, R28.reuse, R194, R4 ;  /* 0x000000c21c04723c */ /* 0x040fe20000041804 */
[----:B------:R-:W5:Y:S07]  /*1ec30*/  LDSM.16.M88.4 R192, [R218+0xc800] ;  /* 0x00c80000dac0783b */ /* 0x000f6e0000000200 */
[C---:B-1----:R-:W-:Y:S08]  /*1ec40*/  HMMA.16816.F32.BF16 R176, R28.reuse, R168, R176 ;  /* 0x000000a81cb0723c */ /* 0x042ff000000418b0 */
[----:B------:R-:W-:Y:S01]  /*1ec50*/  HMMA.16816.F32.BF16 R172, R28, R170, R172 ;  /* 0x000000aa1cac723c */ /* 0x000fe200000418ac */
[----:B------:R-:W1:Y:S04]  /*1ec60*/  LDSM.16.M88.4 R168, [R218+0xd800] ;  /* 0x00d80000daa8783b */ /* 0x000e680000000200 */
[----:B------:R-:W1:Y:S03]  /*1ec70*/  LDSM.16.M88.4 R28, [R211+0x4000] ;  /* 0x00400000d31c783b */ /* 0x000e660000000200 */
[C---:B----4-:R-:W-:Y:S08]  /*1ec80*/  HMMA.16816.F32.BF16 R20, R32.reuse, R24, R20 ;  /* 0x000000182014723c */ /* 0x050ff00000041814 */
[C---:B------:R-:W-:Y:S01]  /*1ec90*/  HMMA.16816.F32.BF16 R16, R32.reuse, R26, R16 ;  /* 0x0000001a2010723c */ /* 0x040fe20000041810 */
[----:B------:R-:W4:Y:S07]  /*1eca0*/  LDSM.16.M88.4 R24, [R211+0x4800] ;  /* 0x00480000d318783b */ /* 0x000f2e0000000200 */
        /* <DEDUP_REMOVED lines=9> */
[----:B------:R-:W1:Y:S03]  /*1ed40*/  LDSM.16.M88.4 R32, [R224+0xe000] ;  /* 0x00e00000e020783b */ /* 0x000e660000000200 */
[C---:B------:R-:W-:Y:S08]  /*1ed50*/  HMMA.16816.F32.BF16 R20, R196.reuse, R28, R20 ;  /* 0x0000001cc414723c */ /* 0x040ff00000041814 */
[C---:B------:R-:W-:Y:S01]  /*1ed60*/  HMMA.16816.F32.BF16 R16, R196.reuse, R30, R16 ;  /* 0x0000001ec410723c */ /* 0x040fe20000041810 */
[----:B------:R-:W1:Y:S07]  /*1ed70*/  LDSM.16.M88.4 R28, [R224+0xe800] ;  /* 0x00e80000e01c783b */ /* 0x000e6e0000000200 */
[C---:B----4-:R-:W-:Y:S08]  /*1ed80*/  HMMA.16816.F32.BF16 R12, R196.reuse, R24, R12 ;  /* 0x00000018c40c723c */ /* 0x050ff0000004180c */
[C---:B------:R-:W-:Y:S01]  /*1ed90*/  HMMA.16816.F32.BF16 R4, R196.reuse, R26, R4 ;  /* 0x0000001ac404723c */ /* 0x040fe20000041804 */
[----:B------:R-:W4:Y:S07]  /*1eda0*/  LDSM.16.M88.4 R24, [R224+0xf000] ;  /* 0x00f00000e018783b */ /* 0x000f2e0000000200 */
[C---:B---3--:R-:W-:Y:S08]  /*1edb0*/  HMMA.16816.F32.BF16 R176, R196.reuse, R188, R176 ;  /* 0x000000bcc4b0723c */ /* 0x048ff000000418b0 */
[C---:B------:R-:W-:Y:S01]  /*1edc0*/  HMMA.16816.F32.BF16 R172, R196.reuse, R190, R172 ;  /* 0x000000bec4ac723c */ /* 0x040fe200000418ac */
[----:B------:R-:W3:Y:S07]  /*1edd0*/  LDSM.16.M88.4 R188, [R224+0xf800] ;  /* 0x00f80000e0bc783b */ /* 0x000eee0000000200 */
[C---:B-----5:R-:W-:Y:S08]  /*1ede0*/  HMMA.16816.F32.BF16 R184, R196.reuse, R192, R184 ;  /* 0x000000c0c4b8723c */ /* 0x060ff000000418b8 */
[----:B------:R-:W-:Y:S01]  /*1edf0*/  HMMA.16816.F32.BF16 R180, R196, R194, R180 ;  /* 0x000000c2c4b4723c */ /* 0x000fe200000418b4 */
[----:B------:R-:W-:Y:S07]  /*1ee00*/  LDSM.16.M88.4 R192, [R223+0x6000] ;  /* 0x00600000dfc0783b */ /* 0x000fee0000000200 */
[C---:B-1----:R-:W-:Y:S08]  /*1ee10*/  HMMA.16816.F32.BF16 R20, R168.reuse, R32, R20 ;  /* 0x00000020a814723c */ /* 0x042ff00000041814 */
[C---:B------:R-:W-:Y:S01]  /*1ee20*/  HMMA.16816.F32.BF16 R16, R168.reuse, R34, R16 ;  /* 0x00000022a810723c */ /* 0x040fe20000041810 */
[----:B------:R-:W1:Y:S07]  /*1ee30*/  LDSM.16.M88.4 R32, [R202] ;  /* 0x00000000ca20783b */ /* 0x000e6e0000000200 */
[C---:B------:R-:W-:Y:S08]  /*1ee40*/  HMMA.16816.F32.BF16 R12, R168.reuse, R28, R12 ;  /* 0x0000001ca80c723c */ /* 0x040ff0000004180c */
[C---:B------:R-:W-:Y:S01]  /*1ee50*/  HMMA.16816.F32.BF16 R4, R168.reuse, R30, R4 ;  /* 0x0000001ea804723c */ /* 0x040fe20000041804 */
[----:B------:R-:W5:Y:S07]  /*1ee60*/  LDSM.16.M88.4 R28, [R201] ;  /* 0x00000000c91c783b */ /* 0x000f6e0000000200 */
[C---:B----4-:R-:W-:Y:S08]  /*1ee70*/  HMMA.16816.F32.BF16 R184, R168.reuse, R24, R184 ;  /* 0x00000018a8b8723c */ /* 0x050ff000000418b8 */
[C---:B------:R-:W-:Y:S01]  /*1ee80*/  HMMA.16816.F32.BF16 R180, R168.reuse, R26, R180 ;  /* 0x0000001aa8b4723c */ /* 0x040fe200000418b4 */
[----:B------:R-:W4:Y:S07]  /*1ee90*/  LDSM.16.M88.4 R24, [R167] ;  /* 0x00000000a718783b */ /* 0x000f2e0000000200 */
[C---:B---3--:R-:W-:Y:S08]  /*1eea0*/  HMMA.16816.F32.BF16 R176, R168.reuse, R188, R176 ;  /* 0x000000bca8b0723c */ /* 0x048ff000000418b0 */
[----:B------:R-:W-:Y:S01]  /*1eeb0*/  HMMA.16816.F32.BF16 R172, R168, R190, R172 ;  /* 0x000000bea8ac723c */ /* 0x000fe200000418ac */
[----:B------:R-:W3:Y:S04]  /*1eec0*/  LDSM.16.M88.4 R168, [R200] ;  /* 0x00000000c8a8783b */ /* 0x000ee80000000200 */
[----:B------:R-:W-:Y:S03]  /*1eed0*/  LDSM.16.M88.4 R188, [R218+0xf000] ;  /* 0x00f00000dabc783b */ /* 0x000fe60000000200 */
[C---:B-1----:R-:W-:Y:S08]  /*1eee0*/  HMMA.16816.F32.BF16 R20, R192.reuse, R32, R20 ;  /* 0x00000020c014723c */ /* 0x042ff00000041814 */
[C---:B------:R-:W-:Y:S01]  /*1eef0*/  HMMA.16816.F32.BF16 R16, R192.reuse, R34, R16 ;  /* 0x00000022c010723c */ /* 0x040fe20000041810 */
[----:B------:R-:W-:Y:S07]  /*1ef00*/  LDSM.16.M88.4 R32, [R221+0x6000] ;  /* 0x00600000dd20783b */ /* 0x000fee0000000200 */
[C---:B-----5:R-:W-:Y:S08]  /*1ef10*/  HMMA.16816.F32.BF16 R12, R192.reuse, R28, R12 ;  /* 0x0000001cc00c723c */ /* 0x060ff0000004180c */
[C---:B------:R-:W-:Y:S01]  /*1ef20*/  HMMA.16816.F32.BF16 R4, R192.reuse, R30, R4 ;  /* 0x0000001ec004723c */ /* 0x040fe20000041804 */
[----:B------:R-:W1:Y:S07]  /*1ef30*/  LDSM.16.M88.4 R28, [R218+0xe000] ;  /* 0x00e00000da1c783b */ /* 0x000e6e0000000200 */
[C---:B----4-:R-:W-:Y:S08]  /*1ef40*/  HMMA.16816.F32.BF16 R176, R192.reuse, R24, R176 ;  /* 0x00000018c0b0723c */ /* 0x050ff000000418b0 */
[C---:B---3--:R-:W-:Y:S08]  /*1ef50*/  HMMA.16816.F32.BF16 R184, R192.reuse, R168, R184 ;  /* 0x000000a8c0b8723c */ /* 0x048ff000000418b8 */
[C---:B------:R-:W-:Y:S01]  /*1ef60*/  HMMA.16816.F32.BF16 R180, R192.reuse, R170, R180 ;  /* 0x000000aac0b4723c */ /* 0x040fe200000418b4 */
[----:B------:R-:W-:Y:S07]  /*1ef70*/  LDSM.16.M88.4 R168, [R220+0x6000] ;  /* 0x00600000dca8783b */ /* 0x000fee0000000200 */
[----:B------:R-:W-:Y:S01]  /*1ef80*/  HMMA.16816.F32.BF16 R172, R192, R26, R172 ;  /* 0x0000001ac0ac723c */ /* 0x000fe200000418ac */
[----:B------:R-:W3:Y:S07]  /*1ef90*/  LDSM.16.M88.4 R24, [R211+0x6000] ;  /* 0x00600000d318783b */ /* 0x000eee0000000200 */
[C---:B-1----:R-:W-:Y:S08]  /*1efa0*/  HMMA.16816.F32.BF16 R20, R32.reuse, R28, R20 ;  /* 0x0000001c2014723c */ /* 0x042ff00000041814 */
[----:B------:R-:W-:Y:S01]  /*1efb0*/  HMMA.16816.F32.BF16 R16, R32, R30, R16 ;  /* 0x0000001e2010723c */ /* 0x000fe20000041810 */
[----:B------:R-:W1:Y:S11]  /*1efc0*/  LDSM.16.M88.4 R28, [R218+0xe800] ;  /* 0x00e80000da1c783b */ /* 0x000e760000000200 */
[----:B------:R-:W-:Y:S04]  /*1efd0*/  @!UPT UIADD3 URZ, URZ, URZ, URZ ;  /* 0x0000003f3f3ff290 */ /* 0x000fe8000fffe03f */
[C---:B---3--:R-:W-:Y:S08]  /*1efe0*/  HMMA.16816.F32.BF16 R20, R168.reuse, R24, R20 ;  /* 0x00000018a814723c */ /* 0x048ff00000041814 */
[----:B------:R-:W-:Y:S01]  /*1eff0*/  HMMA.16816.F32.BF16 R16, R168, R26, R16 ;  /* 0x0000001aa810723c */ /* 0x000fe20000041810 */
[----:B------:R-:W3:Y:S07]  /*1f000*/  LDSM.16.M88.4 R24, [R211+0x6800] ;  /* 0x00680000d318783b */ /* 0x000eee0000000200 */
[C---:B-1----:R-:W-:Y:S08]  /*1f010*/  HMMA.16816.F32.BF16 R12, R32.reuse, R28, R12 ;  /* 0x0000001c200c723c */ /* 0x042ff0000004180c */
[----:B------:R-:W-:Y:S01]  /*1f020*/  HMMA.16816.F32.BF16 R4, R32, R30, R4 ;  /* 0x0000001e2004723c */ /* 0x000fe20000041804 */
[----:B------:R-:W1:Y:S01]  /*1f030*/  S2R R31, SR_TID.X ;  /* 0x00000000001f7919 */ /* 0x000e620000002100 */
[----:B--2---:R-:W-:-:S02]  /*1f040*/  FMUL.FTZ R20, R20, R0 ;  /* 0x0000000014147220 */ /* 0x004fc40000410000 */
[-C--:B------:R-:W-:Y:S02]  /*1f050*/  FMUL.FTZ R22, R22, R0.reuse ;  /* 0x0000000016167220 */ /* 0x080fe40000410000 */
[-C--:B------:R-:W-:Y:S01]  /*1f060*/  FMUL.FTZ R23, R23, R0.reuse ;  /* 0x0000000017177220 */ /* 0x080fe20000410000 */
[----:B------:R-:W2:Y:S01]  /*1f070*/  MUFU.TANH R29, R20 ;  /* 0x00000014001d7308 */ /* 0x000ea20000002400 */
[----:B------:R-:W-:-:S08]  /*1f080*/  FMUL.FTZ R2, R21, R0 ;  /* 0x0000000015027220 */ /* 0x000fd00000410000 */
[C---:B---3--:R-:W-:Y:S01]  /*1f090*/  HMMA.16816.F32.BF16 R12, R168.reuse, R24, R12 ;  /* 0x00000018a80c723c */ /* 0x048fe2000004180c */
[----:B------:R-:W3:Y:S08]  /*1f0a0*/  MUFU.TANH R28, R22 ;  /* 0x00000016001c7308 */ /* 0x000ef00000002400 */
[----:B------:R4:W-:Y:S01]  /*1f0b0*/  MUFU.TANH R30, R23 ;  /* 0x00000017001e7308 */ /* 0x0009e20000002400 */
[----:B------:R-:W-:Y:S01]  /*1f0c0*/  HMMA.16816.F32.BF16 R4, R168, R26, R4 ;  /* 0x0000001aa804723c */ /* 0x000fe20000041804 */
[----:B------:R-:W-:Y:S04]  /*1f0d0*/  LDSM.16.M88.4 R24, [R218+0xf800] ;  /* 0x00f80000da18783b */ /* 0x000fe80000000200 */
[----:B----4-:R-:W4:Y:S09]  /*1f0e0*/  LDSM.16.M88.4 R20, [R211+0x7000] ;  /* 0x00700000d314783b */ /* 0x010f320000000200 */
[----:B------:R-:W-:Y:S01]  /*1f0f0*/  FMUL.FTZ R12, R12, R0 ;  /* 0x000000000c0c7220 */ /* 0x000fe20000410000 */
[----:B------:R-:W-:Y:S03]  /*1f100*/  HMMA.16816.F32.BF16 R184, R32, R188, R184 ;  /* 0x000000bc20b8723c */ /* 0x000fe600000418b8 */
[----:B------:R1:W-:Y:S02]  /*1f110*/  MUFU.TANH R194, R12 ;  /* 0x0000000c00c27308 */ /* 0x0003e40000002400 */
[----:B-1----:R-:W-:-:S05]  /*1f120*/  IMAD.SHL.U32 R12, R31, 0x2, RZ ;  /* 0x000000021f0c7824 */ /* 0x002fca00078e00ff */
[----:B------:R-:W-:Y:S01]  /*1f130*/  LOP3.LUT R12, R12, 0x6, RZ, 0xc0, !PT ;  /* 0x000000060c0c7812 */ /* 0x000fe200078ec0ff */
[----:B------:R-:W-:-:S04]  /*1f140*/  FMUL.FTZ R4, R4, R0 ;  /* 0x0000000004047220 */ /* 0x000fc80000410000 */
[----:B------:R-:W-:Y:S01]  /*1f150*/  IMAD R12, R242, 0x40, R12 ;  /* 0x00000040f20c7824 */ /* 0x000fe200078e020c */
[----:B------:R-:W1:Y:S04]  /*1f160*/  MUFU.TANH R2, R2 ;  /* 0x0000000200027308 */ /* 0x000e680000002400 */
[----:B------:R-:W-:Y:S01]  /*1f170*/  ISETP.GE.AND P1, PT, R12, R247, PT ;  /* 0x000000f70c00720c */ /* 0x000fe20003f26270 */
[----:B------:R-:W-:-:S03]  /*1f180*/  FMUL.FTZ R16, R16, R0 ;  /* 0x0000000010107220 */ /* 0x000fc60000410000 */
[----:B------:R5:W-:Y:S01]  /*1f190*/  MUFU.TANH R192, R4 ;  /* 0x0000000400c07308 */ /* 0x000be20000002400 */
[----:B------:R-:W-:Y:S01]  /*1f1a0*/  FMUL.FTZ R18, R18, R0 ;  /* 0x0000000012127220 */ /* 0x000fe20000410000 */
[----:B------:R-:W-:Y:S01]  /*1f1b0*/  ISETP.GE.OR P1, PT, R12, R246, !P1 ;  /* 0x000000f60c00720c */ /* 0x000fe20004f26670 */
[-C--:B------:R-:W-:Y:S02]  /*1f1c0*/  FMUL.FTZ R5, R5, R0.reuse ;  /* 0x0000000005057220 */ /* 0x080fe40000410000 */
[-C--:B------:R-:W-:Y:S01]  /*1f1d0*/  FMUL.FTZ R6, R6, R0.reuse ;  /* 0x0000000006067220 */ /* 0x080fe20000410000 */
[----:B--2---:R-:W-:Y:S01]  /*1f1e0*/  FSEL R29, R29, -INF , !P1 ;  /* 0xff8000001d1d7808 */ /* 0x004fe20004800000 */
[----:B------:R-:W-:Y:S01]  /*1f1f0*/  FMUL.FTZ R14, R14, R0 ;  /* 0x000000000e0e7220 */ /* 0x000fe20000410000 */
[C---:B------:R-:W-:Y:S01]  /*1f200*/  ISETP.GE.AND P1, PT, R12.reuse, R245, PT ;  /* 0x000000f50c00720c */ /* 0x040fe20003f26270 */
[----:B------:R-:W2:Y:S01]  /*1f210*/  MUFU.TANH R16, R16 ;  /* 0x0000001000107308 */ /* 0x000ea20000002400 */
[----:B-----5:R-:W-:Y:S01]  /*1f220*/  IADD3 R4, R12, 0x1, RZ ;  /* 0x000000010c047810 */ /* 0x020fe20007ffe0ff */
[----:B------:R-:W-:Y:S03]  /*1f230*/  HMMA.16816.F32.BF16 R180, R32, R190, R180 ;  /* 0x000000be20b4723c */ /* 0x000fe600000418b4 */
[----:B------:R-:W-:-:S02]  /*1f240*/  ISETP.GE.AND P6, PT, R4, R247, PT ;  /* 0x000000f70400720c */ /* 0x000fc40003fc6270 */
[C---:B------:R-:W-:Y:S01]  /*1f250*/  ISETP.GE.AND P2, PT, R4.reuse, R245, PT ;  /* 0x000000f50400720c */ /* 0x040fe20003f46270 */
[----:B------:R-:W5:Y:S01]  /*1f260*/  MUFU.TANH R18, R18 ;  /* 0x0000001200127308 */ /* 0x000f620000002400 */
[C---:B------:R-:W-:Y:S01]  /*1f270*/  ISETP.GE.OR P6, PT, R4.reuse, R246, !P6 ;  /* 0x000000f60400720c */ /* 0x040fe200077c6670 */
[----:B----4-:R-:W-:Y:S01]  /*1f280*/  HMMA.16816.F32.BF16 R184, R168, R20, R184 ;  /* 0x00000014a8b8723c */ /* 0x010fe200000418b8 */
[----:B------:R-:W-:Y:S01]  /*1f290*/  ISETP.GE.OR P2, PT, R4, R244, !P2 ;  /* 0x000000f40400720c */ /* 0x000fe20005746670 */
[----:B------:R-:W-:Y:S01]  /*1f2a0*/  FMUL.FTZ R13, R13, R0 ;  /* 0x000000000d0d7220 */ /* 0x000fe20000410000 */
[----:B------:R-:W-:Y:S01]  /*1f2b0*/  ISETP.GE.OR P1, PT, R12, R244, !P1 ;  /* 0x000000f40c00720c */ /* 0x000fe20004f26670 */
[-C--:B------:R-:W-:Y:S02]  /*1f2c0*/  FMUL.FTZ R17, R17, R0.reuse ;  /* 0x0000000011117220 */ /* 0x080fe40000410000 */
[----:B------:R-:W-:Y:S01]  /*1f2d0*/  MUFU.TANH R191, R5 ;  /* 0x0000000500bf7308 */ /* 0x000fe20000002400 */
[----:B------:R-:W-:-:S02]  /*1f2e0*/  FMUL.FTZ R21, R7, R0 ;  /* 0x0000000007157220 */ /* 0x000fc40000410000 */
[----:B------:R-:W-:-:S05]  /*1f2f0*/  FMUL.FTZ R19, R19, R0 ;  /* 0x0000000013137220 */ /* 0x000fca0000410000 */
[----:B------:R4:W-:Y:S01]  /*1f300*/  MUFU.TANH R20, R6 ;  /* 0x0000000600147308 */ /* 0x0009e20000002400 */
[----:B---3--:R-:W-:-:S07]  /*1f310*/  FSEL R28, R28, -INF , !P1 ;  /* 0xff8000001c1c7808 */ /* 0x008fce0004800000 */
[----:B------:R3:W-:Y:S01]  /*1f320*/  MUFU.TANH R190, R14 ;  /* 0x0000000e00be7308 */ /* 0x0007e20000002400 */
[----:B----4-:R-:W4:Y:S07]  /*1f330*/  LDSM.16.M88.4 R4, [R211+0x7800] ;  /* 0x00780000d304783b */ /* 0x010f2e0000000200 */
[----:B------:R1:W-:Y:S01]  /*1f340*/  MUFU.TANH R193, R13 ;  /* 0x0000000d00c17308 */ /* 0x0003e20000002400 */
[----:B------:R-:W-:Y:S01]  /*1f350*/  HMMA.16816.F32.BF16 R176, R32, R24, R176 ;  /* 0x0000001820b0723c */ /* 0x000fe200000418b0 */
[----:B------:R-:W-:Y:S01]  /*1f360*/  FMUL.FTZ R15, R15, R0 ;  /* 0x000000000f0f7220 */ /* 0x000fe20000410000 */
[----:B------:R-:W-:-:S04]  /*1f370*/  DEPBAR.LE SB0, 0x0 ;  /* 0x000080000000791a */ /* 0x000fc80000000000 */
[----:B---3--:R-:W-:Y:S01]  /*1f380*/  IADD3 R14, R12, 0x8, RZ ;  /* 0x000000080c0e7810 */ /* 0x008fe20007ffe0ff */
[----:B------:R-:W3:Y:S03]  /*1f390*/  MUFU.TANH R17, R17 ;  /* 0x0000001100117308 */ /* 0x000ee60000002400 */
[----:B------:R-:W-:Y:S02]  /*1f3a0*/  ISETP.GE.AND P1, PT, R14, R247, PT ;  /* 0x000000f70e00720c */ /* 0x000fe40003f26270 */
[----:B-1----:R-:W-:-:S03]  /*1f3b0*/  FSEL R13, R2, -INF , !P6 ;  /* 0xff800000020d7808 */ /* 0x002fc60007000000 */
[----:B------:R-:W1:Y:S01]  /*1f3c0*/  MUFU.TANH R19, R19 ;  /* 0x0000001300137308 */ /* 0x000e620000002400 */
[C---:B------:R-:W-:Y:S02]  /*1f3d0*/  ISETP.GE.AND P6, PT, R14.reuse, R245, PT ;  /* 0x000000f50e00720c */ /* 0x040fe40003fc6270 */
[C---:B------:R-:W-:Y:S02]  /*1f3e0*/  ISETP.GE.OR P1, PT, R14.reuse, R246, !P1 ;  /* 0x000000f60e00720c */ /* 0x040fe40004f26670 */
[----:B------:R-:W-:Y:S02]  /*1f3f0*/  ISETP.GE.OR P6, PT, R14, R244, !P6 ;  /* 0x000000f40e00720c */ /* 0x000fe400077c6670 */
[C---:B------:R-:W-:Y:S02]  /*1f400*/  IADD3 R14, R12.reuse, 0x9, RZ ;  /* 0x000000090c0e7810 */ /* 0x040fe40007ffe0ff */
[----:B------:R-:W-:Y:S02]  /*1f410*/  IADD3 R24, R12, 0x10, RZ ;  /* 0x000000100c187810 */ /* 0x000fe40007ffe0ff */
[----:B------:R-:W-:-:S02]  /*1f420*/  FSEL R2, R30, -INF , !P2 ;  /* 0xff8000001e027808 */ /* 0x000fc40005000000 */
[----:B--2---:R-:W-:Y:S02]  /*1f430*/  FSEL R16, R16, -INF , !P1 ;  /* 0xff80000010107808 */ /* 0x004fe40004800000 */
[----:B-----5:R-:W-:Y:S02]  /*1f440*/  FSEL R18, R18, -INF , !P6 ;  /* 0xff80000012127808 */ /* 0x020fe40007000000 */
[C---:B------:R-:W-:Y:S02]  /*1f450*/  ISETP.GE.AND P2, PT, R14.reuse, R247, PT ;  /* 0x000000f70e00720c */ /* 0x040fe40003f46270 */
[----:B------:R-:W-:Y:S02]  /*1f460*/  ISETP.GE.AND P1, PT, R14, R245, PT ;  /* 0x000000f50e00720c */ /* 0x000fe40003f26270 */
[----:B------:R-:W-:Y:S02]  /*1f470*/  ISETP.GE.AND P6, PT, R24, R247, PT ;  /* 0x000000f71800720c */ /* 0x000fe40003fc6270 */
[----:B------:R-:W-:-:S02]  /*1f480*/  ISETP.GE.OR P2, PT, R14, R246, !P2 ;  /* 0x000000f60e00720c */ /* 0x000fc40005746670 */
[----:B------:R-:W-:Y:S02]  /*1f490*/  ISETP.GE.OR P1, PT, R14, R244, !P1 ;  /* 0x000000f40e00720c */ /* 0x000fe40004f26670 */
[----:B------:R-:W-:Y:S02]  /*1f4a0*/  ISETP.GE.OR P6, PT, R24, R246, !P6 ;  /* 0x000000f61800720c */ /* 0x000fe400077c6670 */
[----:B------:R-:W-:Y:S01]  /*1f4b0*/  IADD3 R25, R12, 0x11, RZ ;  /* 0x000000110c197810 */ /* 0x000fe20007ffe0ff */
[----:B------:R-:W-:Y:S01]  /*1f4c0*/  HMMA.16816.F32.BF16 R180, R168, R22, R180 ;  /* 0x00000016a8b4723c */ /* 0x000fe200000418b4 */
[----:B---3--:R-:W-:Y:S02]  /*1f4d0*/  FSEL R17, R17, -INF , !P2 ;  /* 0xff80000011117808 */ /* 0x008fe40005000000 */
[----:B-1----:R-:W-:Y:S02]  /*1f4e0*/  FSEL R14, R19, -INF , !P1 ;  /* 0xff800000130e7808 */ /* 0x002fe40004800000 */
[----:B------:R-:W-:Y:S01]  /*1f4f0*/  FSEL R194, R194, -INF , !P6 ;  /* 0xff800000c2c27808 */ /* 0x000fe20007000000 */
[----:B------:R-:W1:Y:S01]  /*1f500*/  MUFU.TANH R15, R15 ;  /* 0x0000000f000f7308 */ /* 0x000e620000002400 */
[----:B------:R-:W-:-:S02]  /*1f510*/  ISETP.GE.AND P2, PT, R24, R245, PT ;  /* 0x000000f51800720c */ /* 0x000fc40003f46270 */
[C---:B------:R-:W-:Y:S02]  /*1f520*/  ISETP.GE.AND P1, PT, R25.reuse, R247, PT ;  /* 0x000000f71900720c */ /* 0x040fe40003f26270 */
[C---:B------:R-:W-:Y:S02]  /*1f530*/  ISETP.GE.AND P6, PT, R25.reuse, R245, PT ;  /* 0x000000f51900720c */ /* 0x040fe40003fc6270 */
[----:B------:R-:W-:Y:S02]  /*1f540*/  ISETP.GE.OR P2, PT, R24, R244, !P2 ;  /* 0x000000f41800720c */ /* 0x000fe40005746670 */
[C---:B------:R-:W-:Y:S02]  /*1f550*/  ISETP.GE.OR P1, PT, R25.reuse, R246, !P1 ;  /* 0x000000f61900720c */ /* 0x040fe40004f26670 */
[----:B------:R-:W-:Y:S02]  /*1f560*/  ISETP.GE.OR P6, PT, R25, R244, !P6 ;  /* 0x000000f41900720c */ /* 0x000fe400077c6670 */
[----:B------:R-:W-:Y:S01]  /*1f570*/  IADD3 R25, R12, 0x18, RZ ;  /* 0x000000180c197810 */ /* 0x000fe20007ffe0ff */
[----:B------:R-:W-:Y:S01]  /*1f580*/  HMMA.16816.F32.BF16 R172, R32, R26, R172 ;  /* 0x0000001a20ac723c */ /* 0x000fe200000418ac */
[----:B------:R-:W-:-:S02]  /*1f590*/  FSEL R190, R190, -INF , !P2 ;  /* 0xff800000bebe7808 */ /* 0x000fc40005000000 */
[----:B------:R-:W-:Y:S01]  /*1f5a0*/  ISETP.GE.AND P2, PT, R25, R247, PT ;  /* 0x000000f71900720c */ /* 0x000fe20003f46270 */
[-C--:B------:R-:W-:Y:S01]  /*1f5b0*/  FMUL.FTZ R187, R187, R0.reuse ;  /* 0x00000000bbbb7220 */ /* 0x080fe20000410000 */
[----:B------:R-:W-:Y:S01]  /*1f5c0*/  IADD3 R24, R12, 0x19, RZ ;  /* 0x000000190c187810 */ /* 0x000fe20007ffe0ff */
[----:B------:R-:W-:Y:S01]  /*1f5d0*/  FMUL.FTZ R22, R184, R0 ;  /* 0x00000000b8167220 */ /* 0x000fe20000410000 */
[----:B------:R-:W-:Y:S01]  /*1f5e0*/  ISETP.GE.OR P2, PT, R25, R246, !P2 ;  /* 0x000000f61900720c */ /* 0x000fe20005746670 */
[----:B------:R-:W-:Y:S01]  /*1f5f0*/  FMUL.FTZ R23, R186, R0 ;  /* 0x00000000ba177220 */ /* 0x000fe20000410000 */
[----:B------:R1:W-:Y:S01]  /*1f600*/  MUFU.TANH R19, R187 ;  /* 0x000000bb00137308 */ /* 0x0003e20000002400 */
[----:B----4-:R-:W-:Y:S01]  /*1f610*/  HMMA.16816.F32.BF16 R176, R168, R4, R176 ;  /* 0x00000004a8b0723c */ /* 0x010fe200000418b0 */
[----:B------:R-:W-:Y:S02]  /*1f620*/  FSEL R193, R193, -INF , !P1 ;  /* 0xff800000c1c17808 */ /* 0x000fe40004800000 */
[----:B------:R-:W-:-:S02]  /*1f630*/  FSEL R192, R192, -INF , !P2 ;  /* 0xff800000c0c07808 */ /* 0x000fc40005000000 */
[-C--:B------:R-:W-:Y:S02]  /*1f640*/  ISETP.GE.AND P1, PT, R25, R245.reuse, PT ;  /* 0x000000f51900720c */ /* 0x080fe40003f26270 */
[----:B------:R-:W-:Y:S01]  /*1f650*/  ISETP.GE.AND P2, PT, R24, R245, PT ;  /* 0x000000f51800720c */ /* 0x000fe20003f46270 */
[----:B------:R-:W2:Y:S01]  /*1f660*/  MUFU.TANH R21, R21 ;  /* 0x0000001500157308 */ /* 0x000ea20000002400 */
[----:B------:R-:W-:Y:S01]  /*1f670*/  FMUL.FTZ R184, R185, R0 ;  /* 0x00000000b9b87220 */ /* 0x000fe20000410000 */
[----:B------:R-:W-:Y:S02]  /*1f680*/  ISETP.GE.OR P1, PT, R25, R244, !P1 ;  /* 0x000000f41900720c */ /* 0x000fe40004f26670 */
[----:B-1----:R-:W-:-:S04]  /*1f690*/  FSEL R187, R15, -INF , !P6 ;  /* 0xff8000000fbb7808 */ /* 0x002fc80007000000 */
[----:B------:R-:W1:Y:S01]  /*1f6a0*/  MUFU.TANH R22, R22 ;  /* 0x0000001600167308 */ /* 0x000e620000002400 */
[C---:B------:R-:W-:Y:S02]  /*1f6b0*/  ISETP.GE.AND P6, PT, R24.reuse, R247, PT ;  /* 0x000000f71800720c */ /* 0x040fe40003fc6270 */
[C---:B------:R-:W-:Y:S02]  /*1f6c0*/  ISETP.GE.OR P2, PT, R24.reuse, R244, !P2 ;  /* 0x000000f41800720c */ /* 0x040fe40005746670 */
[----:B------:R-:W-:-:S03]  /*1f6d0*/  ISETP.GE.OR P6, PT, R24, R246, !P6 ;  /* 0x000000f61800720c */ /* 0x000fc600077c6670 */
[----:B------:R-:W3:Y:S01]  /*1f6e0*/  MUFU.TANH R23, R23 ;  /* 0x0000001700177308 */ /* 0x000ee20000002400 */
[----:B------:R-:W-:Y:S01]  /*1f6f0*/  IADD3 R24, R12, 0x20, RZ ;  /* 0x000000200c187810 */ /* 0x000fe20007ffe0ff */
[-C--:B------:R-:W-:Y:S01]  /*1f700*/  FMUL.FTZ R180, R180, R0.reuse ;  /* 0x00000000b4b47220 */ /* 0x080fe20000410000 */
[----:B------:R-:W-:Y:S02]  /*1f710*/  FSEL R186, R20, -INF , !P1 ;  /* 0xff80000014ba7808 */ /* 0x000fe40004800000 */
[----:B------:R-:W-:Y:S02]  /*1f720*/  FSEL R191, R191, -INF , !P6 ;  /* 0xff800000bfbf7808 */ /* 0x000fe40007000000 */
[C---:B------:R-:W-:Y:S01]  /*1f730*/  ISETP.GE.AND P1, PT, R24.reuse, R247, PT ;  /* 0x000000f71800720c */ /* 0x040fe20003f26270 */
[----:B------:R-:W4:Y:S01]  /*1f740*/  MUFU.TANH R184, R184 ;  /* 0x000000b800b87308 */ /* 0x000f220000002400 */
[----:B------:R-:W-:Y:S01]  /*1f750*/  ISETP.GE.AND P6, PT, R24, R245, PT ;  /* 0x000000f51800720c */ /* 0x000fe20003fc6270 */
[----:B------:R-:W-:Y:S01]  /*1f760*/  FMUL.FTZ R15, R182, R0 ;  /* 0x00000000b60f7220 */ /* 0x000fe20000410000 */
[C---:B------:R-:W-:Y:S01]  /*1f770*/  ISETP.GE.OR P1, PT, R24.reuse, R246, !P1 ;  /* 0x000000f61800720c */ /* 0x040fe20004f26670 */
[----:B------:R-:W-:Y:S01]  /*1f780*/  HMMA.16816.F32.BF16 R172, R168, R6, R172 ;  /* 0x00000006a8ac723c */ /* 0x000fe200000418ac */
[----:B------:R-:W-:-:S03]  /*1f790*/  ISETP.GE.OR P6, PT, R24, R244, !P6 ;  /* 0x000000f41800720c */ /* 0x000fc600077c6670 */
[----:B------:R3:W5:Y:S01]  /*1f7a0*/  MUFU.TANH R4, R180 ;  /* 0x000000b400047308 */ /* 0x0007620000002400 */
[C---:B------:R-:W-:Y:S02]  /*1f7b0*/  IADD3 R25, R12.reuse, 0x21, RZ ;  /* 0x000000210c197810 */ /* 0x040fe40007ffe0ff */
[----:B------:R-:W-:Y:S01]  /*1f7c0*/  IADD3 R7, R12, 0x28, RZ ;  /* 0x000000280c077810 */ /* 0x000fe20007ffe0ff */
[----:B------:R-:W-:Y:S01]  /*1f7d0*/  FMUL.FTZ R5, R181, R0 ;  /* 0x00000000b5057220 */ /* 0x000fe20000410000 */
[----:B--2---:R-:W-:Y:S02]  /*1f7e0*/  FSEL R185, R21, -INF , !P2 ;  /* 0xff80000015b97808 */ /* 0x004fe40005000000 */
[----:B-1----:R-:W-:Y:S01]  /*1f7f0*/  FSEL R181, R22, -INF , !P1 ;  /* 0xff80000016b57808 */ /* 0x002fe20004800000 */
[----:B------:R-:W1:Y:S01]  /*1f800*/  MUFU.TANH R15, R15 ;  /* 0x0000000f000f7308 */ /* 0x000e620000002400 */
[C---:B------:R-:W-:Y:S02]  /*1f810*/  ISETP.GE.AND P2, PT, R25.reuse, R247, PT ;  /* 0x000000f71900720c */ /* 0x040fe40003f46270 */
[----:B------:R-:W-:-:S02]  /*1f820*/  ISETP.GE.AND P1, PT, R25, R245, PT ;  /* 0x000000f51900720c */ /* 0x000fc40003f26270 */
[----:B---3--:R-:W-:Y:S02]  /*1f830*/  FSEL R180, R23, -INF , !P6 ;  /* 0xff80000017b47808 */ /* 0x008fe40007000000 */
[----:B------:R-:W-:Y:S01]  /*1f840*/  ISETP.GE.AND P6, PT, R7, R247, PT ;  /* 0x000000f70700720c */ /* 0x000fe20003fc6270 */
[----:B------:R-:W-:Y:S01]  /*1f850*/  FMUL.FTZ R27, R183, R0 ;  /* 0x00000000b71b7220 */ /* 0x000fe20000410000 */
[C---:B------:R-:W-:Y:S01]  /*1f860*/  ISETP.GE.OR P2, PT, R25.reuse, R246, !P2 ;  /* 0x000000f61900720c */ /* 0x040fe20005746670 */
[----:B------:R-:W-:Y:S01]  /*1f870*/  FMUL.FTZ R26, R176, R0 ;  /* 0x00000000b01a7220 */ /* 0x000fe20000410000 */
[----:B------:R-:W-:Y:S02]  /*1f880*/  ISETP.GE.OR P1, PT, R25, R244, !P1 ;  /* 0x000000f41900720c */ /* 0x000fe40004f26670 */
[----:B------:R-:W-:Y:S02]  /*1f890*/  ISETP.GE.OR P6, PT, R7, R246, !P6 ;  /* 0x000000f60700720c */ /* 0x000fe400077c6670 */
[----:B------:R-:W-:Y:S01]  /*1f8a0*/  IADD3 R6, R12, 0x29, RZ ;  /* 0x000000290c067810 */ /* 0x000fe20007ffe0ff */
[----:B------:R-:W-:Y:S01]  /*1f8b0*/  FMUL.FTZ R21, R178, R0 ;  /* 0x00000000b2157220 */ /* 0x000fe20000410000 */
[----:B----4-:R-:W-:-:S02]  /*1f8c0*/  FSEL R184, R184, -INF , !P2 ;  /* 0xff800000b8b87808 */ /* 0x010fc40005000000 */
[----:B------:R-:W-:Y:S02]  /*1f8d0*/  FSEL R178, R19, -INF , !P1 ;  /* 0xff80000013b27808 */ /* 0x000fe40004800000 */
[----:B-----5:R-:W-:Y:S01]  /*1f8e0*/  FSEL R183, R4, -INF , !P6 ;  /* 0xff80000004b77808 */ /* 0x020fe20007000000 */
[----:B------:R-:W2:Y:S01]  /*1f8f0*/  MUFU.TANH R27, R27 ;  /* 0x0000001b001b7308 */ /* 0x000ea20000002400 */
[----:B------:R-:W-:Y:S02]  /*1f900*/  ISETP.GE.AND P2, PT, R7, R245, PT ;  /* 0x000000f50700720c */ /* 0x000fe40003f46270 */
[C---:B------:R-:W-:Y:S02]  /*1f910*/  ISETP.GE.AND P1, PT, R6.reuse, R247, PT ;  /* 0x000000f70600720c */ /* 0x040fe40003f26270 */
[----:B------:R-:W-:-:S03]  /*1f920*/  ISETP.GE.AND P6, PT, R6, R245, PT ;  /* 0x000000f50600720c */ /* 0x000fc60003fc6270 */
[----:B------:R-:W3:Y:S01]  /*1f930*/  MUFU.TANH R26, R26 ;  /* 0x0000001a001a7308 */ /* 0x000ee20000002400 */
[----:B------:R-:W-:Y:S02]  /*1f940*/  ISETP.GE.OR P2, PT, R7, R244, !P2 ;  /* 0x000000f40700720c */ /* 0x000fe40005746670 */
[C---:B------:R-:W-:Y:S02]  /*1f950*/  ISETP.GE.OR P1, PT, R6.reuse, R246, !P1 ;  /* 0x000000f60600720c */ /* 0x040fe40004f26670 */
[----:B------:R-:W-:Y:S01]  /*1f960*/  ISETP.GE.OR P6, PT, R6, R244, !P6 ;  /* 0x000000f40600720c */ /* 0x000fe200077c6670 */
[-C--:B------:R-:W-:Y:S01]  /*1f970*/  FMUL.FTZ R177, R177, R0.reuse ;  /* 0x00000000b1b17220 */ /* 0x080fe20000410000 */
[----:B------:R-:W-:Y:S01]  /*1f980*/  IADD3 R6, R12, 0x30, RZ ;  /* 0x000000300c067810 */ /* 0x000fe20007ffe0ff */
[----:B------:R-:W-:Y:S01]  /*1f990*/  FMUL.FTZ R20, R179, R0 ;  /* 0x00000000b3147220 */ /* 0x000fe20000410000 */
[----:B------:R-:W4:Y:S01]  /*1f9a0*/  MUFU.TANH R5, R5 ;  /* 0x0000000500057308 */ /* 0x000f220000002400 */
[----:B-1----:R-:W-:-:S02]  /*1f9b0*/  FSEL R179, R15, -INF , !P2 ;  /* 0xff8000000fb37808 */ /* 0x002fc40005000000 */
[----:B------:R-:W-:Y:S01]  /*1f9c0*/  ISETP.GE.AND P2, PT, R6, R247, PT ;  /* 0x000000f70600720c */ /* 0x000fe20003f46270 */
[----:B------:R-:W-:-:S04]  /*1f9d0*/  FMUL.FTZ R166, R174, R0 ;  /* 0x00000000aea67220 */ /* 0x000fc80000410000 */
[----:B------:R-:W1:Y:S01]  /*1f9e0*/  MUFU.TANH R25, R177 ;  /* 0x000000b100197308 */ /* 0x000e620000002400 */
[----:B------:R-:W-:Y:S02]  /*1f9f0*/  ISETP.GE.OR P2, PT, R6, R246, !P2 ;  /* 0x000000f60600720c */ /* 0x000fe40005746670 */
[----:B------:R-:W-:Y:S02]  /*1fa00*/  IADD3 R4, R12, 0x31, RZ ;  /* 0x000000310c047810 */ /* 0x000fe40007ffe0ff */
[----:B--2---:R-:W-:Y:S02]  /*1fa10*/  FSEL R27, R27, -INF , !P6 ;  /* 0xff8000001b1b7808 */ /* 0x004fe40007000000 */
[----:B---3--:R-:W-:Y:S01]  /*1fa20*/  FSEL R26, R26, -INF , !P2 ;  /* 0xff8000001a1a7808 */ /* 0x008fe20005000000 */
[----:B------:R-:W2:Y:S01]  /*1fa30*/  MUFU.TANH R21, R21 ;  /* 0x0000001500157308 */ /* 0x000ea20000002400 */
[C---:B------:R-:W-:Y:S02]  /*1fa40*/  ISETP.GE.AND P6, PT, R4.reuse, R247, PT ;  /* 0x000000f70400720c */ /* 0x040fe40003fc6270 */
[----:B------:R-:W-:Y:S01]  /*1fa50*/  ISETP.GE.AND P2, PT, R4, R245, PT ;  /* 0x000000f50400720c */ /* 0x000fe20003f46270 */
[----:B------:R-:W-:Y:S01]  /*1fa60*/  FMUL.FTZ R23, R172, R0 ;  /* 0x00000000ac177220 */ /* 0x000fe20000410000 */
[----:B------:R-:W-:-:S03]  /*1fa70*/  ISETP.GE.OR P6, PT, R4, R246, !P6 ;  /* 0x000000f60400720c */ /* 0x000fc600077c6670 */
[----:B------:R-:W3:Y:S01]  /*1fa80*/  MUFU.TANH R166, R166 ;  /* 0x000000a600a67308 */ /* 0x000ee20000002400 */
[----:B------:R-:W-:Y:S02]  /*1fa90*/  ISETP.GE.OR P2, PT, R4, R244, !P2 ;  /* 0x000000f40400720c */ /* 0x000fe40005746670 */
[----:B------:R-:W-:Y:S02]  /*1faa0*/  IADD3 R4, R12, 0x38, RZ ;  /* 0x000000380c047810 */ /* 0x000fe40007ffe0ff */
[----:B----4-:R-:W-:Y:S02]  /*1fab0*/  FSEL R182, R5, -INF , !P1 ;  /* 0xff80000005b67808 */ /* 0x010fe40004800000 */
[-C--:B------:R-:W-:Y:S01]  /*1fac0*/  ISETP.GE.AND P1, PT, R6, R245.reuse, PT ;  /* 0x000000f50600720c */ /* 0x080fe20003f26270 */
[----:B------:R-:W4:Y:S01]  /*1fad0*/  MUFU.TANH R20, R20 ;  /* 0x0000001400147308 */ /* 0x000f220000002400 */
[----:B-1----:R-:W-:Y:S02]  /*1fae0*/  FSEL R25, R25, -INF , !P6 ;  /* 0xff80000019197808 */ /* 0x002fe40007000000 */
[----:B------:R-:W-:Y:S01]  /*1faf0*/  ISETP.GE.AND P6, PT, R4, R245, PT ;  /* 0x000000f50400720c */ /* 0x000fe20003fc6270 */
[----:B------:R-:W-:Y:S01]  /*1fb00*/  FMUL.FTZ R22, R173, R0 ;  /* 0x00000000ad167220 */ /* 0x000fe20000410000 */
[----:B------:R-:W-:-:S03]  /*1fb10*/  ISETP.GE.OR P1, PT, R6, R244, !P1 ;  /* 0x000000f40600720c */ /* 0x000fc60004f26670 */
[----:B------:R-:W1:Y:S01]  /*1fb20*/  MUFU.TANH R23, R23 ;  /* 0x0000001700177308 */ /* 0x000e620000002400 */
[----:B------:R-:W-:Y:S01]  /*1fb30*/  FMUL.FTZ R165, R175, R0 ;  /* 0x00000000afa57220 */ /* 0x000fe20000410000 */
[C---:B------:R-:W-:Y:S02]  /*1fb40*/  ISETP.GE.OR P6, PT, R4.reuse, R244, !P6 ;  /* 0x000000f40400720c */ /* 0x040fe400077c6670 */
[----:B--2---:R-:W-:Y:S02]  /*1fb50*/  FSEL R21, R21, -INF , !P1 ;  /* 0xff80000015157808 */ /* 0x004fe40004800000 */
[----:B------:R-:W-:Y:S02]  /*1fb60*/  ISETP.GE.AND P1, PT, R4, R247, PT ;  /* 0x000000f70400720c */ /* 0x000fe40003f26270 */
[----:B------:R-:W2:Y:S01]  /*1fb70*/  MUFU.TANH R22, R22 ;  /* 0x0000001600167308 */ /* 0x000ea20000002400 */
[----:B---3--:R-:W-:Y:S02]  /*1fb80*/  FSEL R166, R166, -INF , !P6 ;  /* 0xff800000a6a67808 */ /* 0x008fe40007000000 */
[----:B------:R-:W-:Y:S01]  /*1fb90*/  ISETP.GT.AND P6, PT, R242, R230, PT ;  /* 0x000000e6f200720c */ /* 0x000fe20003fc4270 */
[----:B------:R-:W-:Y:S01]  /*1fba0*/  BAR.SYNC.DEFER_BLOCKING 0x0 ;  /* 0x0000000000007b1d */ /* 0x000fe20000010000 */
[----:B------:R-:W-:-:S05]  /*1fbb0*/  ISETP.GE.OR P1, PT, R4, R246, !P1 ;  /* 0x000000f60400720c */ /* 0x000fca0004f26670 */
[----:B------:R-:W3:Y:S01]  /*1fbc0*/  MUFU.TANH R165, R165 ;  /* 0x000000a500a57308 */ /* 0x000ee20000002400 */
[----:B------:R-:W-:Y:S02]  /*1fbd0*/  IADD3 R12, R12, 0x39, RZ ;  /* 0x000000390c0c7810 */ /* 0x000fe40007ffe0ff */
[----:B----4-:R-:W-:Y:S02]  /*1fbe0*/  FSEL R20, R20, -INF , !P2 ;  /* 0xff80000014147808 */ /* 0x010fe40005000000 */
[----:B-1----:R-:W-:Y:S02]  /*1fbf0*/  FSEL R23, R23, -INF , !P1 ;  /* 0xff80000017177808 */ /* 0x002fe40004800000 */
[C---:B------:R-:W-:Y:S02]  /*1fc00*/  ISETP.GE.AND P2, PT, R12.reuse, R247, PT ;  /* 0x000000f70c00720c */ /* 0x040fe40003f46270 */
[C---:B------:R-:W-:Y:S01]  /*1fc10*/  ISETP.GE.AND P1, PT, R12.reuse, R245, PT ;  /* 0x000000f50c00720c */ /* 0x040fe20003f26270 */
[----:B------:R-:W-:Y:S01]  /*1fc20*/  BSSY B1, `(.L_x_3027) ;  /* 0x00000d0000017945 */ /* 0x000fe20003800000 */
[----:B------:R-:W-:-:S02]  /*1fc30*/  ISETP.GE.OR P2, PT, R12, R246, !P2 ;  /* 0x000000f60c00720c */ /* 0x000fc40005746670 */
[----:B------:R-:W-:Y:S01]  /*1fc40*/  ISETP.GE.OR P1, PT, R12, R244, !P1 ;  /* 0x000000f40c00720c */ /* 0x000fe20004f26670 */
[----:B------:R-:W-:Y:S01]  /*1fc50*/  IMAD.MOV.U32 R189, RZ, RZ, R8 ;  /* 0x000000ffffbd7224 */ /* 0x000fe200078e0008 */
[----:B--2---:R-:W-:Y:S01]  /*1fc60*/  FSEL R22, R22, -INF , !P2 ;  /* 0xff80000016167808 */ /* 0x004fe20005000000 */
[----:B------:R-:W-:Y:S01]  /*1fc70*/  IMAD.MOV.U32 R188, RZ, RZ, R9 ;  /* 0x000000ffffbc7224 */ /* 0x000fe200078e0009 */
[----:B---3--:R-:W-:Y:S01]  /*1fc80*/  FSEL R165, R165, -INF , !P1 ;  /* 0xff800000a5a57808 */ /* 0x008fe20004800000 */
[----:B------:R-:W-:Y:S05]  /*1fc90*/  @!P6 BRA `(.L_x_3028) ;  /* 0x00000c800000e947 */ /* 0x000fea0003800000 */
[----:B------:R-:W-:Y:S01]  /*1fca0*/  BSSY B0, `(.L_x_3029) ;  /* 0x0000045000007945 */ /* 0x000fe20003800000 */
[----:B------:R-:W-:Y:S05]  /*1fcb0*/  @!P0 BRA `(.L_x_3030) ;  /* 0x000003f000008947 */ /* 0x000fea0003800000 */
[----:B------:R-:W-:Y:S02]  /*1fcc0*/  ULDC.64 UR4, c[0x0][0x118] ;  /* 0x0000460000047ab9 */ /* 0x000fe40000000a00 */
[----:B------:R-:W2:Y:S01]  /*1fcd0*/  LD.E R15, [R10.64+0x170] ;  /* 0x000170040a0f7980 */ /* 0x000ea2000c101900 */
[----:B------:R-:W-:-:S05]  /*1fce0*/  IMAD.SHL.U32 R4, R242, 0x40, RZ ;  /* 0x00000040f2047824 */ /* 0x000fca00078e00ff */
[----:B------:R-:W-:Y:S02]  /*1fcf0*/  IABS R6, R4 ;  /* 0x0000000400067213 */ /* 0x000fe40000000000 */
[-C--:B--2---:R-:W-:Y:S02]  /*1fd00*/  IABS R7, R15.reuse ;  /* 0x0000000f00077213 */ /* 0x084fe40000000000 */
[----:B------:R-:W-:Y:S02]  /*1fd10*/  IABS R5, R15 ;  /* 0x0000000f00057213 */ /* 0x000fe40000000000 */
[----:B------:R-:W1:Y:S02]  /*1fd20*/  I2F.RP R8, R7 ;  /* 0x0000000700087306 */ /* 0x000e640000209400 */
[----:B------:R-:W-:-:S06]  /*1fd30*/  IADD3 R5, RZ, -R5, RZ ;  /* 0x80000005ff057210 */ /* 0x000fcc0007ffe0ff */
[----:B-1----:R-:W1:Y:S02]  /*1fd40*/  MUFU.RCP R8, R8 ;  /* 0x0000000800087308 */ /* 0x002e640000001000 */
[----:B-1----:R-:W-:-:S06]  /*1fd50*/  IADD3 R8, R8, 0xffffffe, RZ ;  /* 0x0ffffffe08087810 */ /* 0x002fcc0007ffe0ff */
[----:B------:R-:W1:Y:S02]  /*1fd60*/  F2I.FTZ.U32.TRUNC.NTZ R9, R8 ;  /* 0x0000000800097305 */ /* 0x000e64000021f000 */
[----:B-1----:R-:W-:Y:S02]  /*1fd70*/  IMAD.MOV R12, RZ, RZ, -R9 ;  /* 0x000000ffff0c7224 */ /* 0x002fe400078e0a09 */
[----:B------:R-:W-:Y:S02]  /*1fd80*/  IMAD.MOV.U32 R8, RZ, RZ, RZ ;  /* 0x000000ffff087224 */ /* 0x000fe400078e00ff */
[----:B------:R-:W-:-:S04]  /*1fd90*/  IMAD R12, R12, R7, RZ ;  /* 0x000000070c0c7224 */ /* 0x000fc800078e02ff */
[----:B------:R-:W-:Y:S01]  /*1fda0*/  IMAD.HI.U32 R12, R9, R12, R8 ;  /* 0x0000000c090c7227 */ /* 0x000fe200078e0008 */
[C---:B------:R-:W-:Y:S02]  /*1fdb0*/  IADD3 R8, R4.reuse, -0x40, RZ ;  /* 0xffffffc004087810 */ /* 0x040fe40007ffe0ff */
[-C--:B------:R-:W-:Y:S02]  /*1fdc0*/  LOP3.LUT R4, R4, R15.reuse, RZ, 0x3c, !PT ;  /* 0x0000000f04047212 */ /* 0x080fe400078e3cff */
[----:B------:R-:W-:Y:S01]  /*1fdd0*/  IABS R0, R8 ;  /* 0x0000000800007213 */ /* 0x000fe20000000000 */
[----:B------:R-:W-:Y:S01]  /*1fde0*/  IMAD.HI.U32 R9, R12, R6, RZ ;  /* 0x000000060c097227 */ /* 0x000fe200078e00ff */
[----:B------:R-:W-:-:S03]  /*1fdf0*/  LOP3.LUT R8, R8, R15, RZ, 0x3c, !PT ;  /* 0x0000000f08087212 */ /* 0x000fc600078e3cff */
        /* <DEDUP_REMOVED lines=12> */
[----:B------:R-:W-:-:S05]  /*1fec0*/  LOP3.LUT R0, RZ, R15, RZ, 0x33, !PT ;  /* 0x0000000fff007212 */ /* 0x000fca00078e33ff */
[----:B------:R-:W-:Y:S02]  /*1fed0*/  @P1 IADD3 R9, R9, 0x1, RZ ;  /* 0x0000000109091810 */ /* 0x000fe40007ffe0ff */
[----:B------:R-:W-:Y:S02]  /*1fee0*/  ISETP.GE.AND P1, PT, R4, RZ, PT ;  /* 0x000000ff0400720c */ /* 0x000fe40003f26270 */
[----:B------:R-:W-:Y:S02]  /*1fef0*/  MOV R5, R9 ;  /* 0x0000000900057202 */ /* 0x000fe40000000f00 */
[----:B------:R-:W-:Y:S01]  /*1ff00*/  @P2 IADD3 R12, R12, 0x1, RZ ;  /* 0x000000010c0c2810 */ /* 0x000fe20007ffe0ff */
[----:B------:R-:W2:Y:S01]  /*1ff10*/  LD.E.64 R8, [R10.64+0x38] ;  /* 0x000038040a087980 */ /* 0x000ea2000c101b00 */
[----:B------:R-:W-:-:S03]  /*1ff20*/  ISETP.NE.AND P2, PT, R15, RZ, PT ;  /* 0x000000ff0f00720c */ /* 0x000fc60003f45270 */
[----:B------:R-:W-:-:S04]  /*1ff30*/  IMAD.MOV.U32 R6, RZ, RZ, R12 ;  /* 0x000000ffff067224 */ /* 0x000fc800078e000c */
[----:B------:R-:W-:Y:S01]  /*1ff40*/  @!P1 IMAD.MOV R5, RZ, RZ, -R5 ;  /* 0x000000ffff059224 */ /* 0x000fe200078e0a05 */
[----:B------:R-:W-:-:S04]  /*1ff50*/  @!P0 IADD3 R6, -R6, RZ, RZ ;  /* 0x000000ff06068210 */ /* 0x000fc80007ffe1ff */
[C---:B------:R-:W-:Y:S02]  /*1ff60*/  SEL R5, R0.reuse, R5, !P2 ;  /* 0x0000000500057207 */ /* 0x040fe40005000000 */
[----:B------:R-:W-:-:S03]  /*1ff70*/  SEL R6, R0, R6, !P2 ;  /* 0x0000000600067207 */ /* 0x000fc60005000000 */
[----:B------:R-:W-:-:S04]  /*1ff80*/  IMAD.WIDE R32, R5, 0x4, R240 ;  /* 0x0000000405207825 */ /* 0x000fc800078e02f0 */
[----:B------:R-:W-:Y:S01]  /*1ff90*/  IMAD.WIDE R30, R6, 0x4, R240 ;  /* 0x00000004061e7825 */ /* 0x000fe200078e02f0 */
[----:B------:R1:W3:Y:S04]  /*1ffa0*/  LD.E R4, [R32.64] ;  /* 0x0000000420047980 */ /* 0x0002e8000c101900 */
[----:B------:R4:W3:Y:S04]  /*1ffb0*/  LD.E R0, [R30.64] ;  /* 0x000000041e007980 */ /* 0x0008e8000c101900 */
[----:B----4-:R-:W4:Y:S01]  /*1ffc0*/  LD.E.64 R30, [R10.64+0x20] ;  /* 0x000020040a1e7980 */ /* 0x010f22000c101b00 */
[----:B------:R-:W-:-:S04]  /*1ffd0*/  IMAD.IADD R5, R5, 0x1, -R6 ;  /* 0x0000000105057824 */ /* 0x000fc800078e0a06 */
[----:B------:R-:W-:-:S05]  /*1ffe0*/  IMAD R15, R15, R5, -0x40 ;  /* 0xffffffc00f0f7424 */ /* 0x000fca00078e0205 */
[----:B------:R-:W-:Y:S01]  /*1fff0*/  SHF.R.S32.HI R6, RZ, 0x1f, R15 ;  /* 0x0000001fff067819 */ /* 0x000fe2000001140f */
[-C--:B--2---:R-:W-:Y:S02]  /*20000*/  IMAD R5, R9, R15.reuse, RZ ;  /* 0x0000000f09057224 */ /* 0x084fe400078e02ff */
[----:B-1----:R-:W-:-:S04]  /*20010*/  IMAD.WIDE.U32 R32, R8, R15, RZ ;  /* 0x0000000f08207225 */ /* 0x002fc800078e00ff */
[----:B------:R-:W-:-:S05]  /*20020*/  IMAD R5, R8, R6, R5 ;  /* 0x0000000608057224 */ /* 0x000fca00078e0205 */
[----:B------:R-:W-:Y:S01]  /*20030*/  IADD3 R33, R33, R5, RZ ;  /* 0x0000000521217210 */ /* 0x000fe20007ffe0ff */
[----:B---3--:R-:W-:-:S05]  /*20040*/  IMAD.IADD R0, R0, 0x1, -R4 ;  /* 0x0000000100007824 */ /* 0x008fca00078e0a04 */
[----:B------:R-:W-:Y:S01]  /*20050*/  SHF.R.S32.HI R6, RZ, 0x1f, R0 ;  /* 0x0000001fff067819 */ /* 0x000fe20000011400 */
[----:B----4-:R-:W-:Y:S02]  /*20060*/  IMAD R4, R31, R0, RZ ;  /* 0x000000001f047224 */ /* 0x010fe400078e02ff */
[----:B------:R-:W-:-:S04]  /*20070*/  IMAD.WIDE.U32 R8, R0, R30, R32 ;  /* 0x0000001e00087225 */ /* 0x000fc800078e0020 */
[----:B------:R-:W-:-:S04]  /*20080*/  IMAD R4, R30, R6, R4 ;  /* 0x000000061e047224 */ /* 0x000fc800078e0204 */
[----:B------:R-:W-:Y:S01]  /*20090*/  IMAD.IADD R7, R9, 0x1, R4 ;  /* 0x0000000109077824 */ /* 0x000fe200078e0204 */
[----:B------:R-:W-:Y:S05]  /*200a0*/  BRA `(.L_x_3031) ;  /* 0x0000004000007947 */ /* 0x000fea0003800000 */
.L_x_3030:
[----:B------:R-:W-:Y:S02]  /*200b0*/  ULDC.64 UR4, c[0x0][0x118] ;  /* 0x0000460000047ab9 */ /* 0x000fe40000000a00 */
[----:B------:R-:W2:Y:S02]  /*200c0*/  LD.E R8, [R10.64+0x38] ;  /* 0x000038040a087980 */ /* 0x000ea4000c101900 */
[----:B--2---:R-:W-:-:S04]  /*200d0*/  LEA R8, -R8, RZ, 0x6 ;  /* 0x000000ff08087211 */ /* 0x004fc800078e31ff */
[----:B------:R-:W-:Y:S02]  /*200e0*/  SHF.R.S32.HI R7, RZ, 0x1f, R8 ;  /* 0x0000001fff077819 */ /* 0x000fe40000011408 */
.L_x_3031:
[----:B------:R-:W-:Y:S05]  /*200f0*/  BSYNC B0 ;  /* 0x0000000000007941 */ /* 0x000fea0003800000 */
.L_x_3029:
[C---:B------:R-:W-:Y:S01]  /*20100*/  @P5 IADD3 R4, P0, R8.reuse, R228, RZ ;  /* 0x000000e408045210 */ /* 0x040fe20007f1e0ff */
[----:B------:R-:W-:Y:S01]  /*20110*/  ULDC.64 UR4, c[0x0][0x118] ;  /* 0x0000460000047ab9 */ /* 0x000fe20000000a00 */
[CC--:B------:R-:W-:Y:S02]  /*20120*/  LEA R170, P1, R8.reuse, R232.reuse, 0x1 ;  /* 0x000000e808aa7211 */ /* 0x0c0fe400078208ff */
[----:B------:R-:W-:Y:S01]  /*20130*/  LOP3.LUT R6, R243, 0x1, RZ, 0xc0, !PT ;  /* 0x00000001f3067812 */ /* 0x000fe200078ec0ff */
[----:B------:R-:W-:Y:S01]  /*20140*/  @P5 IMAD.X R0, R7, 0x1, R229, P0 ;  /* 0x0000000107005824 */ /* 0x000fe200000e06e5 */
[----:B------:R-:W-:Y:S02]  /*20150*/  LEA.HI.X R171, R8, R231, R7, 0x1, P1 ;  /* 0x000000e708ab7211 */ /* 0x000fe400008f0c07 */
[----:B------:R-:W-:Y:S02]  /*20160*/  @P5 LEA R34, P1, R4, R232, 0x1 ;  /* 0x000000e804225211 */ /* 0x000fe400078208ff */
[----:B------:R-:W-:Y:S01]  /*20170*/  @P4 IADD3 R5, P0, R8, R228, RZ ;  /* 0x000000e408054210 */ /* 0x000fe20007f1e0ff */
[----:B------:R-:W-:Y:S01]  /*20180*/  @P5 IMAD.MOV.U32 R9, RZ, RZ, R171 ;  /* 0x000000ffff095224 */ /* 0x000fe200078e00ab */
[----:B------:R-:W-:-:S02]  /*20190*/  ISETP.NE.U32.AND P2, PT, R6, 0x1, PT ;  /* 0x000000010600780c */ /* 0x000fc40003f45070 */
[-C--:B------:R-:W-:Y:S01]  /*201a0*/  @P5 LEA.HI.X R35, R4, R231.reuse, R0, 0x1, P1 ;  /* 0x000000e704235211 */ /* 0x080fe200008f0c00 */
[----:B------:R-:W-:Y:S01]  /*201b0*/  @P4 IMAD.X R0, R7, 0x1, R229, P0 ;  /* 0x0000000107004824 */ /* 0x000fe200000e06e5 */
[C---:B------:R-:W-:Y:S02]  /*201c0*/  @P4 LEA R32, P1, R5.reuse, R232, 0x1 ;  /* 0x000000e805204211 */ /* 0x040fe400078208ff */
[----:B------:R-:W-:Y:S02]  /*201d0*/  @P3 IADD3 R4, P0, R8, R228, RZ ;  /* 0x000000e408043210 */ /* 0x000fe40007f1e0ff */
[----:B------:R-:W-:-:S03]  /*201e0*/  @P4 LEA.HI.X R33, R5, R231, R0, 0x1, P1 ;  /* 0x000000e705214211 */ /* 0x000fc600008f0c00 */
[----:B------:R-:W-:Y:S01]  /*201f0*/  @P3 IMAD.X R0, R7, 0x1, R229, P0 ;  /* 0x0000000107003824 */ /* 0x000fe200000e06e5 */
[----:B------:R-:W-:Y:S01]  /*20200*/  IADD3 R6, P1, P0, R228, R228, R8 ;  /* 0x000000e4e4067210 */ /* 0x000fe2000783e008 */
[----:B------:R-:W-:Y:S01]  /*20210*/  @!PT LDS RZ, [RZ] ;  /* 0x00000000fffff984 */ /* 0x000fe20000000800 */
[----:B------:R-:W-:Y:S01]  /*20220*/  @!PT LDS RZ, [RZ] ;  /* 0x00000000fffff984 */ /* 0x000fe20000000800 */
[----:B------:R-:W-:Y:S01]  /*20230*/  @!PT LDS RZ, [RZ] ;  /* 0x00000000fffff984 */ /* 0x000fe20000000800 */
[----:B------:R1:W-:Y:S03]  /*20240*/  @!P2 LDGSTS.E.BYPASS.LTC128B.128 [R239+0x8000], [R170.64] ;  /* 0x08000000aaefafae */ /* 0x0003e6000b901d44 */
[----:B------:R-:W-:Y:S01]  /*20250*/  IADD3.X R5, R229, R229, R7, P1, P0 ;  /* 0x000000e5e5057210 */ /* 0x000fe20000fe0407 */
[----:B------:R1:W-:Y:S01]  /*20260*/  @P2 STS.128 [R239+0x8000], RZ ;  /* 0x008000ffef002388 */ /* 0x0003e20000000c00 */
[-C--:B------:R-:W-:Y:S02]  /*20270*/  @P3 LEA R30, P0, R4, R232.reuse, 0x1 ;  /* 0x000000e8041e3211 */ /* 0x080fe400078008ff */
[----:B------:R-:W-:Y:S02]  /*20280*/  @!P2 LEA R168, P1, R6, R232, 0x1 ;  /* 0x000000e806a8a211 */ /* 0x000fe400078208ff */
[----:B------:R-:W-:-:S02]  /*20290*/  @P3 LEA.HI.X R31, R4, R231, R0, 0x1, P0 ;  /* 0x000000e7041f3211 */ /* 0x000fc400000f0c00 */
[CCC-:B------:R-:W-:Y:S02]  /*202a0*/  @!P2 LEA.HI.X R169, R6.reuse, R231.reuse, R5.reuse, 0x1, P1 ;  /* 0x000000e706a9a211 */ /* 0x1c0fe400008f0c05 */
[CC--:B------:R-:W-:Y:S02]  /*202b0*/  @P5 LEA R176, P0, R6.reuse, R232.reuse, 0x1 ;  /* 0x000000e806b05211 */ /* 0x0c0fe400078008ff */
[CC--:B------:R-:W-:Y:S02]  /*202c0*/  @P4 LEA R174, P1, R6.reuse, R232.reuse, 0x1 ;  /* 0x000000e806ae4211 */ /* 0x0c0fe400078208ff */
[CCC-:B------:R-:W-:Y:S02]  /*202d0*/  @P5 LEA.HI.X R177, R6.reuse, R231.reuse, R5.reuse, 0x1, P0 ;  /* 0x000000e706b15211 */ /* 0x1c0fe400000f0c05 */
[C---:B------:R-:W-:Y:S02]  /*202e0*/  @P4 LEA.HI.X R175, R6.reuse, R231, R5, 0x1, P1 ;  /* 0x000000e706af4211 */ /* 0x040fe400008f0c05 */
[----:B------:R-:W-:-:S02]  /*202f0*/  @P3 LEA R172, P0, R6, R232, 0x1 ;  /* 0x000000e806ac3211 */ /* 0x000fc400078008ff */
[CC--:B------:R-:W-:Y:S02]  /*20300*/  IADD3 R0, P1, R6.reuse, R228.reuse, RZ ;  /* 0x000000e406007210 */ /* 0x0c0fe40007f3e0ff */
[----:B------:R-:W-:Y:S02]  /*20310*/  @P3 LEA.HI.X R173, R6, R231, R5, 0x1, P0 ;  /* 0x000000e706ad3211 */ /* 0x000fe400000f0c05 */
[----:B------:R-:W-:Y:S01]  /*20320*/  @!P2 IADD3 R8, P0, R8, R228, RZ ;  /* 0x000000e40808a210 */ /* 0x000fe20007f1e0ff */
[----:B------:R-:W-:Y:S01]  /*20330*/  IMAD.X R5, R5, 0x1, R229, P1 ;  /* 0x0000000105057824 */ /* 0x000fe200008e06e5 */
[----:B------:R-:W-:-:S03]  /*20340*/  @!P2 LEA R250, P1, R0, R232, 0x1 ;  /* 0x000000e800faa211 */ /* 0x000fc600078208ff */
[----:B------:R-:W-:Y:S01]  /*20350*/  @!P2 IMAD.X R7, R7, 0x1, R229, P0 ;  /* 0x000000010707a824 */ /* 0x000fe200000e06e5 */
[CCC-:B------:R-:W-:Y:S02]  /*20360*/  @!P2 LEA.HI.X R251, R0.reuse, R231.reuse, R5.reuse, 0x1, P1 ;  /* 0x000000e700fba211 */ /* 0x1c0fe400008f0c05 */
[CC--:B------:R-:W-:Y:S02]  /*20370*/  @P4 LEA R196, P1, R0.reuse, R232.reuse, 0x1 ;  /* 0x000000e800c44211 */ /* 0x0c0fe400078208ff */
[CC--:B------:R-:W-:Y:S02]  /*20380*/  @P5 LEA R198, P0, R0.reuse, R232.reuse, 0x1 ;  /* 0x000000e800c65211 */ /* 0x0c0fe400078008ff */
[-CC-:B------:R-:W-:Y:S02]  /*20390*/  @P4 LEA.HI.X R197, R0, R231.reuse, R5.reuse, 0x1, P1 ;  /* 0x000000e700c54211 */ /* 0x180fe400008f0c05 */
[----:B------:R-:W-:Y:S02]  /*203a0*/  @!P2 LEA R6, P1, R8, R232, 0x1 ;  /* 0x000000e80806a211 */ /* 0x000fe400078208ff */
[----:B------:R-:W-:-:S02]  /*203b0*/  @P5 LEA.HI.X R199, R0, R231, R5, 0x1, P0 ;  /* 0x000000e700c75211 */ /* 0x000fc400000f0c05 */
[----:B------:R-:W-:Y:S01]  /*203c0*/  @!P2 LEA.HI.X R7, R8, R231, R7, 0x1, P1 ;  /* 0x000000e70807a211 */ /* 0x000fe200008f0c07 */
[--C-:B------:R-:W-:Y:S01]  /*203d0*/  @P5 IMAD.MOV.U32 R8, RZ, RZ, R170.reuse ;  /* 0x000000ffff085224 */ /* 0x100fe200078e00aa */
[----:B------:R-:W-:Y:S01]  /*203e0*/  @P3 LEA R4, P0, R0, R232, 0x1 ;  /* 0x000000e800043211 */ /* 0x000fe200078008ff */
[----:B------:R-:W-:-:S03]  /*203f0*/  IMAD.MOV.U32 R232, RZ, RZ, R170 ;  /* 0x000000ffffe87224 */ /* 0x000fc600078e00aa */
[----:B------:R-:W-:Y:S01]  /*20400*/  @!PT LDS RZ, [RZ] ;  /* 0x00000000fffff984 */ /* 0x000fe20000000800 */
[----:B------:R-:W-:Y:S01]  /*20410*/  @!PT LDS RZ, [RZ] ;  /* 0x00000000fffff984 */ /* 0x000fe20000000800 */
[----:B------:R-:W-:Y:S01]  /*20420*/  @!PT LDS RZ, [RZ] ;  /* 0x00000000fffff984 */ /* 0x000fe20000000800 */
[----:B------:R2:W-:Y:S01]  /*20430*/  @P5 LDGSTS.E.BYPASS.LTC128B.128 [R239+0xa000], [R8.64+0x80] ;  /* 0x0a00008008ef5fae */ /* 0x0005e2000b901d44 */
[----:B------:R-:W-:Y:S01]  /*20440*/  @P3 LEA.HI.X R5, R0, R231, R5, 0x1, P0 ;  /* 0x000000e700053211 */ /* 0x000fe200000f0c05 */
        /* <DEDUP_REMOVED lines=77> */
.L_x_3028:
[----:B------:R-:W-:Y:S05]  /*20920*/  BSYNC B1 ;  /* 0x0000000000017941 */ /* 0x000fea0003800000 */
.L_x_3027:
[----:B------:R-:W-:Y:S02]  /*20930*/  ULDC.64 UR4, c[0x0][0x118] ;  /* 0x0000460000047ab9 */ /* 0x000fe40000000a00 */
[----:B-1----:R1:W2:Y:S01]  /*20940*/  LD.E R169, [R10.64+0xdc] ;  /* 0x0000dc040aa97980 */ /* 0x0022a2000c101900 */
        /* <DEDUP_REMOVED lines=12> */
[----:B------:R-:W-:Y:S01]  /*20a10*/  FMNMX.FTZ R6, R192, R6, !PT ;  /* 0x00000006c0067209 */ /* 0x000fe20007810000 */
[----:B-1----:R-:W-:Y:S01]  /*20a20*/  LDSM.16.MT88.4 R8, [R219+0x10000] ;  /* 0x01000000db08783b */ /* 0x002fe20000004200 */
        /* <DEDUP_REMOVED lines=18> */
[----:B------:R-:W-:-:S03]  /*20b50*/  FMNMX.FTZ R5, R165, R5, !PT ;  /* 0x00000005a5057209 */ /* 0x000fc60007810000 */
[----:B------:R-:W1:Y:S04]  /*20b60*/  SHFL.BFLY PT, R4, R6, 0x2, 0x1f ;  /* 0x0c401f0006047f89 */ /* 0x000e6800000e0000 */
[----:B------:R-:W3:Y:S01]  /*20b70*/  SHFL.BFLY PT, R0, R5, 0x2, 0x1f ;  /* 0x0c401f0005007f89 */ /* 0x000ee200000e0000 */
[----:B-1----:R-:W-:Y:S02]  /*20b80*/  FMNMX.FTZ R4, R6, R4, !PT ;  /* 0x0000000406047209 */ /* 0x002fe40007810000 */
[----:B---3--:R-:W-:-:S03]  /*20b90*/  FMNMX.FTZ R0, R5, R0, !PT ;  /* 0x0000000005007209 */ /* 0x008fc60007810000 */
[----:B------:R-:W1:Y:S04]  /*20ba0*/  SHFL.BFLY PT, R34, R4, 0x1, 0x1f ;  /* 0x0c201f0004227f89 */ /* 0x000e6800000e0000 */
[----:B------:R-:W3:Y:S01]  /*20bb0*/  SHFL.BFLY PT, R33, R0, 0x1, 0x1f ;  /* 0x0c201f0000217f89 */ /* 0x000ee200000e0000 */
[----:B-1----:R-:W-:Y:S02]  /*20bc0*/  FMNMX.FTZ R34, R4, R34, !PT ;  /* 0x0000002204227209 */ /* 0x002fe40007810000 */
[----:B---3--:R-:W-:Y:S02]  /*20bd0*/  FMNMX.FTZ R33, R0, R33, !PT ;  /* 0x0000002100217209 */ /* 0x008fe40007810000 */
[----:B------:R-:W-:Y:S02]  /*20be0*/  FSETP.NEU.FTZ.AND P1, PT, R34, -INF , PT ;  /* 0xff8000002200780b */ /* 0x000fe40003f3d000 */
[----:B------:R-:W-:-:S02]  /*20bf0*/  FSETP.NEU.FTZ.AND P0, PT, R33, -INF , PT ;  /* 0xff8000002100780b */ /* 0x000fc40003f1d000 */
[----:B------:R-:W-:Y:S02]  /*20c00*/  FSEL R4, R34, RZ, P1 ;  /* 0x000000ff22047208 */ /* 0x000fe40000800000 */
[----:B------:R-:W-:-:S03]  /*20c10*/  FSEL R5, R33, RZ, P0 ;  /* 0x000000ff21057208 */ /* 0x000fc60000000000 */
[----:B------:R-:W-:Y:S02]  /*20c20*/  FADD.FTZ R4, R164, -R4 ;  /* 0x80000004a4047221 */ /* 0x000fe40000010000 */
[----:B------:R-:W-:Y:S02]  /*20c30*/  FADD.FTZ R5, R3, -R5 ;  /* 0x8000000503057221 */ /* 0x000fe40000010000 */
[C---:B--2---:R-:W-:Y:S02]  /*20c40*/  FMUL.FTZ R24, R169.reuse, R34 ;  /* 0x00000022a9187220 */ /* 0x044fe40000410000 */
[C---:B------:R-:W-:Y:S02]  /*20c50*/  FMUL.FTZ R168, R169.reuse, R33 ;  /* 0x00000021a9a87220 */ /* 0x040fe40000410000 */
[C---:B------:R-:W-:Y:S01]  /*20c60*/  FMUL.FTZ R3, R169.reuse, R5 ;  /* 0x00000005a9037220 */ /* 0x040fe20000410000 */
[----:B------:R-:W-:Y:S01]  /*20c70*/  FSEL R24, R24, RZ, P1 ;  /* 0x000000ff18187208 */ /* 0x000fe20000800000 */
[----:B------:R-:W-:Y:S01]  /*20c80*/  FMUL.FTZ R4, R169, R4 ;  /* 0x00000004a9047220 */ /* 0x000fe20000410000 */
[----:B------:R-:W-:-:S03]  /*20c90*/  FSEL R168, R168, RZ, P0 ;  /* 0x000000ffa8a87208 */ /* 0x000fc60000000000 */
[-CC-:B------:R-:W-:Y:S01]  /*20ca0*/  FFMA.FTZ R32, R29, R169.reuse, -R24.reuse ;  /* 0x000000a91d207223 */ /* 0x180fe20000010818 */
[----:B------:R-:W1:Y:S01]  /*20cb0*/  MUFU.EX2 R164, R4 ;  /* 0x0000000400a47308 */ /* 0x000e620000000800 */
[-CC-:B------:R-:W-:Y:S02]  /*20cc0*/  FFMA.FTZ R30, R16, R169.reuse, -R24.reuse ;  /* 0x000000a9101e7223 */ /* 0x180fe40000010818 */
[-C--:B------:R-:W-:Y:S02]  /*20cd0*/  FFMA.FTZ R29, R17, R169.reuse, -R24 ;  /* 0x000000a9111d7223 */ /* 0x080fe40000010818 */
[-C--:B------:R-:W-:Y:S02]  /*20ce0*/  FFMA.FTZ R0, R18, R169.reuse, -R168 ;  /* 0x000000a912007223 */ /* 0x080fe400000108a8 */
[----:B------:R-:W2:Y:S01]  /*20cf0*/  LDSM.16.MT88.4 R16, [R217+0x10000] ;  /* 0x01000000d910783b */ /* 0x000ea20000004200 */
[-C--:B------:R-:W-:Y:S01]  /*20d00*/  FFMA.FTZ R31, R13, R169.reuse, -R24 ;  /* 0x000000a90d1f7223 */ /* 0x080fe20000010818 */
[----:B------:R-:W-:Y:S01]  /*20d10*/  MUFU.EX2 R32, R32 ;  /* 0x0000002000207308 */ /* 0x000fe20000000800 */
[----:B------:R-:W-:-:S02]  /*20d20*/  FFMA.FTZ R28, R28, R169, -R168 ;  /* 0x000000a91c1c7223 */ /* 0x000fc400000108a8 */
[-CC-:B------:R-:W-:Y:S02]  /*20d30*/  FFMA.FTZ R2, R2, R169.reuse, -R168.reuse ;  /* 0x000000a902027223 */ /* 0x180fe400000108a8 */
[----:B------:R-:W-:Y:S02]  /*20d40*/  FFMA.FTZ R35, R14, R169, -R168 ;  /* 0x000000a90e237223 */ /* 0x000fe400000108a8 */
[-C--:B-1----:R-:W-:Y:S01]  /*20d50*/  FMUL.FTZ R160, R160, R164.reuse ;  /* 0x000000a4a0a07220 */ /* 0x082fe20000410000 */
[----:B------:R-:W1:Y:S01]  /*20d60*/  MUFU.EX2 R31, R31 ;  /* 0x0000001f001f7308 */ /* 0x000e620000000800 */
[-C--:B------:R-:W-:Y:S01]  /*20d70*/  FMUL.FTZ R161, R161, R164.reuse ;  /* 0x000000a4a1a17220 */ /* 0x080fe20000410000 */
[----:B------:R-:W3:Y:S01]  /*20d80*/  LDSM.16.MT88.4 R12, [R216+0x10000] ;  /* 0x01000000d80c783b */ /* 0x000ee20000004200 */
[-C--:B------:R-:W-:Y:S02]  /*20d90*/  FMUL.FTZ R156, R156, R164.reuse ;  /* 0x000000a49c9c7220 */ /* 0x080fe40000410000 */
[----:B------:R-:W-:-:S02]  /*20da0*/  FMUL.FTZ R157, R157, R164 ;  /* 0x000000a49d9d7220 */ /* 0x000fc40000410000 */
[-C--:B------:R-:W-:Y:S01]  /*20db0*/  FMUL.FTZ R152, R152, R164.reuse ;  /* 0x000000a498987220 */ /* 0x080fe20000410000 */
[----:B------:R-:W-:Y:S01]  /*20dc0*/  MUFU.EX2 R30, R30 ;  /* 0x0000001e001e7308 */ /* 0x000fe20000000800 */
[-C--:B------:R-:W-:Y:S02]  /*20dd0*/  FMUL.FTZ R153, R153, R164.reuse ;  /* 0x000000a499997220 */ /* 0x080fe40000410000 */
[-C--:B------:R-:W-:Y:S02]  /*20de0*/  FMUL.FTZ R148, R148, R164.reuse ;  /* 0x000000a494947220 */ /* 0x080fe40000410000 */
[-C--:B------:R-:W-:Y:S02]  /*20df0*/  FMUL.FTZ R149, R149, R164.reuse ;  /* 0x000000a495957220 */ /* 0x080fe40000410000 */
[----:B------:R-:W-:Y:S01]  /*20e00*/  FMUL.FTZ R144, R144, R164 ;  /* 0x000000a490907220 */ /* 0x000fe20000410000 */
[----:B------:R-:W4:Y:S01]  /*20e10*/  MUFU.EX2 R29, R29 ;  /* 0x0000001d001d7308 */ /* 0x000f220000000800 */
[----:B-1----:R-:W-:Y:S01]  /*20e20*/  F2FP.BF16.PACK_AB R4, R31, R32 ;  /* 0x000000201f04723e */ /* 0x002fe200000010ff */
[----:B------:R-:W-:-:S02]  /*20e30*/  FMUL.FTZ R145, R145, R164 ;  /* 0x000000a491917220 */ /* 0x000fc40000410000 */
[-C--:B------:R-:W-:Y:S02]  /*20e40*/  FMUL.FTZ R140, R140, R164.reuse ;  /* 0x000000a48c8c7220 */ /* 0x080fe40000410000 */
[-C--:B------:R-:W-:Y:S02]  /*20e50*/  FMUL.FTZ R141, R141, R164.reuse ;  /* 0x000000a48d8d7220 */ /* 0x080fe40000410000 */
[----:B------:R-:W-:Y:S01]  /*20e60*/  MUFU.EX2 R28, R28 ;  /* 0x0000001c001c7308 */ /* 0x000fe20000000800 */
[-C--:B------:R-:W-:Y:S02]  /*20e70*/  FMUL.FTZ R136, R136, R164.reuse ;  /* 0x000000a488887220 */ /* 0x080fe40000410000 */
[-C--:B------:R-:W-:Y:S02]  /*20e80*/  FMUL.FTZ R137, R137, R164.reuse ;  /* 0x000000a489897220 */ /* 0x080fe40000410000 */
[-C--:B------:R-:W-:Y:S02]  /*20e90*/  FMUL.FTZ R132, R132, R164.reuse ;  /* 0x000000a484847220 */ /* 0x080fe40000410000 */
[----:B------:R-:W-:Y:S01]  /*20ea0*/  FMUL.FTZ R133, R133, R164 ;  /* 0x000000a485857220 */ /* 0x000fe20000410000 */
[----:B------:R-:W1:Y:S01]  /*20eb0*/  MUFU.EX2 R2, R2 ;  /* 0x0000000200027308 */ /* 0x000e620000000800 */
[----:B----4-:R-:W-:Y:S01]  /*20ec0*/  F2FP.BF16.PACK_AB R6, R29, R30 ;  /* 0x0000001e1d06723e */ /* 0x010fe200000010ff */
        /* <DEDUP_REMOVED lines=13> */
[----:B------:R-:W1:Y:S01]  /*20fa0*/  MUFU.EX2 R3, R3 ;  /* 0x0000000300037308 */ /* 0x000e620000000800 */
[-C--:B------:R-:W-:Y:S02]  /*20fb0*/  FMUL.FTZ R56, R56, R164.reuse ;  /* 0x000000a438387220 */ /* 0x080fe40000410000 */
[-C--:B------:R-:W-:Y:S02]  /*20fc0*/  FMUL.FTZ R57, R57, R164.reuse ;  /* 0x000000a439397220 */ /* 0x080fe40000410000 */
[-C--:B------:R-:W-:Y:S02]  /*20fd0*/  FMUL.FTZ R60, R60, R164.reuse ;  /* 0x000000a43c3c7220 */ /* 0x080fe40000410000 */
[----:B------:R-:W-:Y:S01]  /*20fe0*/  FMUL.FTZ R61, R61, R164 ;  /* 0x000000a43d3d7220 */ /* 0x000fe20000410000 */
[----:B----4-:R-:W-:Y:S01]  /*20ff0*/  F2FP.BF16.PACK_AB R7, R35, R0 ;  /* 0x000000002307723e */ /* 0x010fe200000010ff */
[----:B------:R-:W-:-:S02]  /*21000*/  FMUL.FTZ R64, R64, R164 ;  /* 0x000000a440407220 */ /* 0x000fc40000410000 */
[-C--:B------:R-:W-:Y:S02]  /*21010*/  FMUL.FTZ R65, R65, R164.reuse ;  /* 0x000000a441417220 */ /* 0x080fe40000410000 */
[-C--:B------:R-:W-:Y:S02]  /*21020*/  FMUL.FTZ R68, R68, R164.reuse ;  /* 0x000000a444447220 */ /* 0x080fe40000410000 */
[----:B------:R-:W-:Y:S02]  /*21030*/  FMUL.FTZ R69, R69, R164 ;  /* 0x000000a445457220 */ /* 0x000fe40000410000 */
[-C--:B-1----:R-:W-:Y:S02]  /*21040*/  FMUL.FTZ R162, R162, R3.reuse ;  /* 0x00000003a2a27220 */ /* 0x082fe40000410000 */
[-C--:B------:R-:W-:Y:S02]  /*21050*/  FMUL.FTZ R163, R163, R3.reuse ;  /* 0x00000003a3a37220 */ /* 0x080fe40000410000 */
[----:B------:R-:W-:-:S02]  /*21060*/  FMUL.FTZ R158, R158, R3 ;  /* 0x000000039e9e7220 */ /* 0x000fc40000410000 */
[-C--:B------:R-:W-:Y:S02]  /*21070*/  FMUL.FTZ R159, R159, R3.reuse ;  /* 0x000000039f9f7220 */ /* 0x080fe40000410000 */
[-C--:B------:R-:W-:Y:S01]  /*21080*/  FMUL.FTZ R154, R154, R3.reuse ;  /* 0x000000039a9a7220 */ /* 0x080fe20000410000 */
[C---:B------:R-:W-:Y:S01]  /*21090*/  HMMA.16816.F32.BF16 R160, R4.reuse, R8, R160 ;  /* 0x0000000804a0723c */ /* 0x040fe200000418a0 */
[-C--:B------:R-:W-:Y:S02]  /*210a0*/  FMUL.FTZ R155, R155, R3.reuse ;  /* 0x000000039b9b7220 */ /* 0x080fe40000410000 */
[-C--:B------:R-:W-:Y:S02]  /*210b0*/  FMUL.FTZ R150, R150, R3.reuse ;  /* 0x0000000396967220 */ /* 0x080fe40000410000 */
[-C--:B------:R-:W-:Y:S02]  /*210c0*/  FMUL.FTZ R151, R151, R3.reuse ;  /* 0x0000000397977220 */ /* 0x080fe40000410000 */
[-C--:B------:R-:W-:Y:S01]  /*210d0*/  FMUL.FTZ R146, R146, R3.reuse ;  /* 0x0000000392927220 */ /* 0x080fe20000410000 */
[----:B------:R-:W-:Y:S01]  /*210e0*/  HMMA.16816.F32.BF16 R156, R4, R10, R156 ;  /* 0x0000000a049c723c */ /* 0x000fe2000004189c */
[----:B------:R-:W1:Y:S01]  /*210f0*/  LDSM.16.MT88.4 R8, [R215+0x10000] ;  /* 0x01000000d708783b */ /* 0x000e620000004200 */
[----:B------:R-:W-:-:S02]  /*21100*/  FMUL.FTZ R147, R147, R3 ;  /* 0x0000000393937220 */ /* 0x000fc40000410000 */
[-C--:B------:R-:W-:Y:S02]  /*21110*/  FMUL.FTZ R142, R142, R3.reuse ;  /* 0x000000038e8e7220 */ /* 0x080fe40000410000 */
[-C--:B------:R-:W-:Y:S02]  /*21120*/  FMUL.FTZ R143, R143, R3.reuse ;  /* 0x000000038f8f7220 */ /* 0x080fe40000410000 */
[C---:B--2---:R-:W-:Y:S01]  /*21130*/  HMMA.16816.F32.BF16 R152, R4.reuse, R16, R152 ;  /* 0x000000100498723c */ /* 0x044fe20000041898 */
[-C--:B------:R-:W-:Y:S02]  /*21140*/  FMUL.FTZ R138, R138, R3.reuse ;  /* 0x000000038a8a7220 */ /* 0x080fe40000410000 */
[-C--:B------:R-:W-:Y:S02]  /*21150*/  FMUL.FTZ R139, R139, R3.reuse ;  /* 0x000000038b8b7220 */ /* 0x080fe40000410000 */
[-C--:B------:R-:W-:Y:S02]  /*21160*/  FMUL.FTZ R134, R134, R3.reuse ;  /* 0x0000000386867220 */ /* 0x080fe40000410000 */
[-C--:B------:R-:W-:Y:S01]  /*21170*/  FMUL.FTZ R135, R135, R3.reuse ;  /* 0x0000000387877220 */ /* 0x080fe20000410000 */
[----:B------:R-:W-:Y:S01]  /*21180*/  HMMA.16816.F32.BF16 R148, R4, R18, R148 ;  /* 0x000000120494723c */ /* 0x000fe20000041894 */
[----:B------:R-:W2:Y:S01]  /*21190*/  LDSM.16.MT88.4 R16, [R219+0x12000] ;  /* 0x01200000db10783b */ /* 0x000ea20000004200 */
[----:B------:R-:W-:-:S02]  /*211a0*/  FMUL.FTZ R38, R38, R3 ;  /* 0x0000000326267220 */ /* 0x000fc40000410000 */
[-C--:B------:R-:W-:Y:S02]  /*211b0*/  FMUL.FTZ R39, R39, R3.reuse ;  /* 0x0000000327277220 */ /* 0x080fe40000410000 */
[-C--:B------:R-:W-:Y:S02]  /*211c0*/  FMUL.FTZ R42, R42, R3.reuse ;  /* 0x000000032a2a7220 */ /* 0x080fe40000410000 */
[C---:B---3--:R-:W-:Y:S01]  /*211d0*/  HMMA.16816.F32.BF16 R144, R4.reuse, R12, R144 ;  /* 0x0000000c0490723c */ /* 0x048fe20000041890 */
[-C--:B------:R-:W-:Y:S02]  /*211e0*/  FMUL.FTZ R43, R43, R3.reuse ;  /* 0x000000032b2b7220 */ /* 0x080fe40000410000 */
[-C--:B------:R-:W-:Y:S02]  /*211f0*/  FMUL.FTZ R46, R46, R3.reuse ;  /* 0x000000032e2e7220 */ /* 0x080fe40000410000 */
[-C--:B------:R-:W-:Y:S02]  /*21200*/  FMUL.FTZ R47, R47, R3.reuse ;  /* 0x000000032f2f7220 */ /* 0x080fe40000410000 */
[-C--:B------:R-:W-:Y:S01]  /*21210*/  FMUL.FTZ R50, R50, R3.reuse ;  /* 0x0000000332327220 */ /* 0x080fe20000410000 */
[----:B------:R-:W-:Y:S01]  /*21220*/  HMMA.16816.F32.BF16 R140, R4, R14, R140 ;  /* 0x0000000e048c723c */ /* 0x000fe2000004188c */
[----:B------:R-:W3:Y:S01]  /*21230*/  LDSM.16.MT88.4 R12, [R217+0x12000] ;  /* 0x01200000d90c783b */ /* 0x000ee20000004200 */
[----:B------:R-:W-:-:S02]  /*21240*/  FMUL.FTZ R51, R51, R3 ;  /* 0x0000000333337220 */ /* 0x000fc40000410000 */
[-C--:B------:R-:W-:Y:S02]  /*21250*/  FMUL.FTZ R54, R54, R3.reuse ;  /* 0x0000000336367220 */ /* 0x080fe40000410000 */
[-C--:B------:R-:W-:Y:S02]  /*21260*/  FMUL.FTZ R55, R55, R3.reuse ;  /* 0x0000000337377220 */ /* 0x080fe40000410000 */
[-C--:B------:R-:W-:Y:S01]  /*21270*/  FMUL.FTZ R58, R58, R3.reuse ;  /* 0x000000033a3a7220 */ /* 0x080fe20000410000 */
[----:B-1----:R-:W-:Y:S01]  /*21280*/  HMMA.16816.F32.BF16 R136, R4, R8, R136 ;  /* 0x000000080488723c */ /* 0x002fe20000041888 */
[-C--:B------:R-:W-:Y:S02]  /*21290*/  FMUL.FTZ R59, R59, R3.reuse ;  /* 0x000000033b3b7220 */ /* 0x080fe40000410000 */
[-C--:B------:R-:W-:Y:S02]  /*212a0*/  FMUL.FTZ R62, R62, R3.reuse ;  /* 0x000000033e3e7220 */ /* 0x080fe40000410000 */
[----:B------:R-:W-:-:S02]  /*212b0*/  FMUL.FTZ R63, R63, R3 ;  /* 0x000000033f3f7220 */ /* 0x000fc40000410000 */
[-C--:B------:R-:W-:Y:S01]  /*212c0*/  FMUL.FTZ R66, R66, R3.reuse ;  /* 0x0000000342427220 */ /* 0x080fe20000410000 */
[C---:B------:R-:W-:Y:S01]  /*212d0*/  HMMA.16816.F32.BF16 R132, R4.reuse, R10, R132 ;  /* 0x0000000a0484723c */ /* 0x040fe20000041884 */
[----:B------:R-:W1:Y:S01]  /*212e0*/  LDSM.16.MT88.4 R8, [R216+0x12000] ;  /* 0x01200000d808783b */ /* 0x000e620000004200 */
[-C--:B------:R-:W-:Y:S02]  /*212f0*/  FMUL.FTZ R67, R67, R3.reuse ;  /* 0x0000000343437220 */ /* 0x080fe40000410000 */
[-C--:B------:R-:W-:Y:S02]  /*21300*/  FMUL.FTZ R70, R70, R3.reuse ;  /* 0x0000000346467220 */ /* 0x080fe40000410000 */
[----:B------:R-:W-:Y:S02]  /*21310*/  FMUL.FTZ R71, R71, R3 ;  /* 0x0000000347477220 */ /* 0x000fe40000410000 */
[----:B--2---:R-:W-:Y:S01]  /*21320*/  HMMA.16816.F32.BF16 R36, R4, R16, R36 ;  /* 0x000000100424723c */ /* 0x004fe20000041824 */
[----:B------:R-:W-:-:S02]  /*21330*/  FMUL.FTZ R72, R72, R164 ;  /* 0x000000a448487220 */ /* 0x000fc40000410000 */
[-C--:B------:R-:W-:Y:S02]  /*21340*/  FMUL.FTZ R73, R73, R164.reuse ;  /* 0x000000a449497220 */ /* 0x080fe40000410000 */
[-C--:B------:R-:W-:Y:S02]  /*21350*/  FMUL.FTZ R74, R74, R3.reuse ;  /* 0x000000034a4a7220 */ /* 0x080fe40000410000 */
[-C--:B------:R-:W-:Y:S01]  /*21360*/  FMUL.FTZ R75, R75, R3.reuse ;  /* 0x000000034b4b7220 */ /* 0x080fe20000410000 */
[----:B------:R-:W-:Y:S01]  /*21370*/  HMMA.16816.F32.BF16 R40, R4, R18, R40 ;  /* 0x000000120428723c */ /* 0x000fe20000041828 */
[----:B------:R-:W2:Y:S01]  /*21380*/  LDSM.16.MT88.4 R16, [R215+0x12000] ;  /* 0x01200000d710783b */ /* 0x000ea20000004200 */
[-C--:B------:R-:W-:Y:S02]  /*21390*/  FMUL.FTZ R76, R76, R164.reuse ;  /* 0x000000a44c4c7220 */ /* 0x080fe40000410000 */
[----:B------:R-:W-:Y:S02]  /*213a0*/  FMUL.FTZ R77, R77, R164 ;  /* 0x000000a44d4d7220 */ /* 0x000fe40000410000 */
[----:B------:R-:W-:-:S02]  /*213b0*/  FMUL.FTZ R78, R78, R3 ;  /* 0x000000034e4e7220 */ /* 0x000fc40000410000 */
[C---:B---3--:R-:W-:Y:S01]  /*213c0*/  HMMA.16816.F32.BF16 R44, R4.reuse, R12, R44 ;  /* 0x0000000c042c723c */ /* 0x048fe2000004182c */
[-C--:B------:R-:W-:Y:S02]  /*213d0*/  FMUL.FTZ R79, R79, R3.reuse ;  /* 0x000000034f4f7220 */ /* 0x080fe40000410000 */
[-C--:B------:R-:W-:Y:S02]  /*213e0*/  FMUL.FTZ R80, R80, R164.reuse ;  /* 0x000000a450507220 */ /* 0x080fe40000410000 */
[----:B------:R-:W-:Y:S02]  /*213f0*/  FMUL.FTZ R81, R81, R164 ;  /* 0x000000a451517220 */ /* 0x000fe40000410000 */
        /* <DEDUP_REMOVED lines=8> */
[----:B------:R-:W-:Y:S02]  /*21480*/  FMUL.FTZ R87, R87, R3 ;  /* 0x0000000357577220 */ /* 0x000fe40000410000 */
        /* <DEDUP_REMOVED lines=36> */
[----:B------:R-:W-:Y:S02]  /*216d0*/  FMUL.FTZ R113, R113, R164 ;  /* 0x000000a471717220 */ /* 0x000fe40000410000 */
[-C--:B------:R-:W-:Y:S02]  /*216e0*/  FMUL.FTZ R114, R114, R3.reuse ;  /* 0x0000000372727220 */ /* 0x080fe40000410000 */
[----:B------:R-:W-:Y:S02]  /*216f0*/  FMUL.FTZ R115, R115, R3 ;  /* 0x0000000373737220 */ /* 0x000fe40000410000 */
[----:B--2---:R-:W-:Y:S01]  /*21700*/  HMMA.16816.F32.BF16 R84, R4, R16, R84 ;  /* 0x000000100454723c */ /* 0x004fe20000041854 */
[----:B------:R-:W-:-:S02]  /*21710*/  FFMA.FTZ R170, R194, R169, -R24 ;  /* 0x000000a9c2aa7223 */ /* 0x000fc40000010818 */
[-CC-:B------:R-:W-:Y:S02]  /*21720*/  FFMA.FTZ R171, R193, R169.reuse, -R24.reuse ;  /* 0x000000a9c1ab7223 */ /* 0x180fe40000010818 */
[-CC-:B------:R-:W-:Y:S02]  /*21730*/  FFMA.FTZ R172, R192, R169.reuse, -R24.reuse ;  /* 0x000000a9c0ac7223 */ /* 0x180fe40000010818 */
[-C--:B------:R-:W-:Y:S01]  /*21740*/  FFMA.FTZ R173, R191, R169.reuse, -R24 ;  /* 0x000000a9bfad7223 */ /* 0x080fe20000010818 */
[----:B------:R-:W-:Y:S01]  /*21750*/  HMMA.16816.F32.BF16 R88, R4, R18, R88 ;  /* 0x000000120458723c */ /* 0x000fe20000041858 */
[----:B------:R-:W2:Y:S01]  /*21760*/  LDSM.16.MT88.4 R16, [R217+0x16000] ;  /* 0x01600000d910783b */ /* 0x000ea20000004200 */
[-CC-:B------:R-:W-:Y:S01]  /*21770*/  FFMA.FTZ R174, R190, R169.reuse, -R168.reuse ;  /* 0x000000a9beae7223 */ /* 0x180fe200000108a8 */
[----:B------:R-:W-:Y:S01]  /*21780*/  MUFU.EX2 R170, R170 ;  /* 0x000000aa00aa7308 */ /* 0x000fe20000000800 */
[-CC-:B------:R-:W-:Y:S02]  /*21790*/  FFMA.FTZ R176, R187, R169.reuse, -R168.reuse ;  /* 0x000000a9bbb07223 */ /* 0x180fe400000108a8 */
[----:B------:R-:W-:-:S02]  /*217a0*/  FFMA.FTZ R175, R186, R169, -R168 ;  /* 0x000000a9baaf7223 */ /* 0x000fc400000108a8 */
[C---:B---3--:R-:W-:Y:S01]  /*217b0*/  HMMA.16816.F32.BF16 R92, R4.reuse, R12, R92 ;  /* 0x0000000c045c723c */ /* 0x048fe2000004185c */
[----:B------:R-:W-:Y:S02]  /*217c0*/  FFMA.FTZ R177, R185, R169, -R168 ;  /* 0x000000a9b9b17223 */ /* 0x000fe400000108a8 */
[----:B------:R-:W3:Y:S01]  /*217d0*/  MUFU.EX2 R171, R171 ;  /* 0x000000ab00ab7308 */ /* 0x000ee20000000800 */
[-C--:B------:R-:W-:Y:S02]  /*217e0*/  FMUL.FTZ R116, R116, R164.reuse ;  /* 0x000000a474747220 */ /* 0x080fe40000410000 */
[----:B------:R-:W-:Y:S02]  /*217f0*/  FMUL.FTZ R117, R117, R164 ;  /* 0x000000a475757220 */ /* 0x000fe40000410000 */
[----:B------:R-:W-:Y:S01]  /*21800*/  HMMA.16816.F32.BF16 R96, R4, R14, R96 ;  /* 0x0000000e0460723c */ /* 0x000fe20000041860 */
[----:B------:R-:W4:Y:S01]  /*21810*/  LDSM.16.MT88.4 R12, [R216+0x16000] ;  /* 0x01600000d80c783b */ /* 0x000f220000004200 */
[-C--:B------:R-:W-:Y:S01]  /*21820*/  FMUL.FTZ R118, R118, R3.reuse ;  /* 0x0000000376767220 */ /* 0x080fe20000410000 */
[----:B------:R-:W-:Y:S01]  /*21830*/  MUFU.EX2 R172, R172 ;  /* 0x000000ac00ac7308 */ /* 0x000fe20000000800 */
[----:B------:R-:W-:-:S02]  /*21840*/  FMUL.FTZ R119, R119, R3 ;  /* 0x0000000377777220 */ /* 0x000fc40000410000 */
[-C--:B------:R-:W-:Y:S02]  /*21850*/  FMUL.FTZ R120, R120, R164.reuse ;  /* 0x000000a478787220 */ /* 0x080fe40000410000 */
[-C--:B------:R-:W-:Y:S01]  /*21860*/  FMUL.FTZ R121, R121, R164.reuse ;  /* 0x000000a479797220 */ /* 0x080fe20000410000 */
[C---:B-1----:R-:W-:Y:S01]  /*21870*/  HMMA.16816.F32.BF16 R100, R4.reuse, R8, R100 ;  /* 0x000000080464723c */ /* 0x042fe20000041864 */
[-C--:B------:R-:W-:Y:S01]  /*21880*/  FMUL.FTZ R122, R122, R3.reuse ;  /* 0x000000037a7a7220 */ /* 0x080fe20000410000 */
[----:B------:R-:W-:Y:S01]  /*21890*/  MUFU.EX2 R173, R173 ;  /* 0x000000ad00ad7308 */ /* 0x000fe20000000800 */
[-C--:B------:R-:W-:Y:S02]  /*218a0*/  FMUL.FTZ R123, R123, R3.reuse ;  /* 0x000000037b7b7220 */ /* 0x080fe40000410000 */
[-C--:B------:R-:W-:Y:S02]  /*218b0*/  FMUL.FTZ R124, R124, R164.reuse ;  /* 0x000000a47c7c7220 */ /* 0x080fe40000410000 */
[----:B------:R-:W-:Y:S01]  /*218c0*/  FMUL.FTZ R125, R125, R164 ;  /* 0x000000a47d7d7220 */ /* 0x000fe20000410000 */
[----:B------:R-:W-:Y:S01]  /*218d0*/  HMMA.16816.F32.BF16 R104, R4, R10, R104 ;  /* 0x0000000a0468723c */ /* 0x000fe20000041868 */
[----:B------:R-:W1:Y:S01]  /*218e0*/  LDSM.16.MT88.4 R8, [R215+0x16000] ;  /* 0x01600000d708783b */ /* 0x000e620000004200 */
[----:B------:R-:W-:Y:S01]  /*218f0*/  MUFU.EX2 R174, R174 ;  /* 0x000000ae00ae7308 */ /* 0x000fe20000000800 */
[----:B------:R-:W-:-:S02]  /*21900*/  FMUL.FTZ R126, R126, R3 ;  /* 0x000000037e7e7220 */ /* 0x000fc40000410000 */
[-C--:B------:R-:W-:Y:S02]  /*21910*/  FMUL.FTZ R127, R127, R3.reuse ;  /* 0x000000037f7f7220 */ /* 0x080fe40000410000 */
[-C--:B------:R-:W-:Y:S01]  /*21920*/  FMUL.FTZ R128, R128, R164.reuse ;  /* 0x000000a480807220 */ /* 0x080fe20000410000 */
[C---:B--2---:R-:W-:Y:S01]  /*21930*/  HMMA.16816.F32.BF16 R108, R4.reuse, R16, R108 ;  /* 0x00000010046c723c */ /* 0x044fe2000004186c */
[----:B------:R-:W-:Y:S01]  /*21940*/  FMUL.FTZ R129, R129, R164 ;  /* 0x000000a481817220 */ /* 0x000fe20000410000 */
[----:B------:R-:W2:Y:S01]  /*21950*/  MUFU.EX2 R176, R176 ;  /* 0x000000b000b07308 */ /* 0x000ea20000000800 */
[-C--:B------:R-:W-:Y:S02]  /*21960*/  FMUL.FTZ R130, R130, R3.reuse ;  /* 0x0000000382827220 */ /* 0x080fe40000410000 */
[----:B------:R-:W-:Y:S02]  /*21970*/  FMUL.FTZ R131, R131, R3 ;  /* 0x0000000383837220 */ /* 0x000fe40000410000 */
[-CC-:B------:R-:W-:Y:S01]  /*21980*/  FFMA.FTZ R185, R178, R169.reuse, -R168.reuse ;  /* 0x000000a9b2b97223 */ /* 0x180fe200000108a8 */
[----:B------:R-:W-:Y:S01]  /*21990*/  HMMA.16816.F32.BF16 R112, R4, R18, R112 ;  /* 0x000000120470723c */ /* 0x000fe20000041870 */
[----:B------:R-:W5:Y:S01]  /*219a0*/  LDSM.16.MT88.4 R16, [R219+0x10800] ;  /* 0x01080000db10783b */ /* 0x000f620000004200 */
[----:B------:R-:W-:Y:S01]  /*219b0*/  MUFU.EX2 R175, R175 ;  /* 0x000000af00af7308 */ /* 0x000fe20000000800 */
[----:B------:R-:W-:-:S02]  /*219c0*/  FFMA.FTZ R178, R179, R169, -R168 ;  /* 0x000000a9b3b27223 */ /* 0x000fc400000108a8 */
[-CC-:B------:R-:W-:Y:S02]  /*219d0*/  FFMA.FTZ R181, R181, R169.reuse, -R24.reuse ;  /* 0x000000a9b5b57223 */ /* 0x180fe40000010818 */
[-CC-:B------:R-:W-:Y:S01]  /*219e0*/  FFMA.FTZ R184, R184, R169.reuse, -R24.reuse ;  /* 0x000000a9b8b87223 */ /* 0x180fe20000010818 */
[C---:B----4-:R-:W-:Y:S01]  /*219f0*/  HMMA.16816.F32.BF16 R116, R4.reuse, R12, R116 ;  /* 0x0000000c0474723c */ /* 0x050fe20000041874 */
[-CC-:B------:R-:W-:Y:S01]  /*21a00*/  FFMA.FTZ R183, R183, R169.reuse, -R24.reuse ;  /* 0x000000a9b7b77223 */ /* 0x180fe20000010818 */
[----:B------:R-:W4:Y:S01]  /*21a10*/  MUFU.EX2 R177, R177 ;  /* 0x000000b100b17308 */ /* 0x000f220000000800 */
[-C--:B------:R-:W-:Y:S02]  /*21a20*/  FFMA.FTZ R182, R182, R169.reuse, -R24 ;  /* 0x000000a9b6b67223 */ /* 0x080fe40000010818 */
[-CC-:B------:R-:W-:Y:S02]  /*21a30*/  FFMA.FTZ R180, R180, R169.reuse, -R168.reuse ;  /* 0x000000a9b4b47223 */ /* 0x180fe400000108a8 */
[-C--:B------:R-:W-:Y:S01]  /*21a40*/  FFMA.FTZ R179, R27, R169.reuse, -R168 ;  /* 0x000000a91bb37223 */ /* 0x080fe200000108a8 */
[----:B------:R-:W-:Y:S01]  /*21a50*/  HMMA.16816.F32.BF16 R120, R4, R14, R120 ;  /* 0x0000000e0478723c */ /* 0x000fe20000041878 */
[----:B------:R-:W5:Y:S01]  /*21a60*/  LDSM.16.MT88.4 R12, [R217+0x10800] ;  /* 0x01080000d90c783b */ /* 0x000f620000004200 */
[----:B------:R-:W2:Y:S01]  /*21a70*/  MUFU.EX2 R181, R181 ;  /* 0x000000b500b57308 */ /* 0x000ea20000000800 */
[----:B------:R-:W-:-:S02]  /*21a80*/  FFMA.FTZ R186, R26, R169, -R24 ;  /* 0x000000a91aba7223 */ /* 0x000fc40000010818 */
[-CC-:B------:R-:W-:Y:S02]  /*21a90*/  FFMA.FTZ R187, R25, R169.reuse, -R24.reuse ;  /* 0x000000a919bb7223 */ /* 0x180fe40000010818 */
[-CC-:B------:R-:W-:Y:S01]  /*21aa0*/  FFMA.FTZ R190, R23, R169.reuse, -R24.reuse ;  /* 0x000000a917be7223 */ /* 0x180fe20000010818 */
[C---:B-1----:R-:W-:Y:S02]  /*21ab0*/  HMMA.16816.F32.BF16 R124, R4.reuse, R8, R124 ;  /* 0x00000008047c723c */ /* 0x042fe4000004187c */
[----:B------:R-:W-:Y:S01]  /*21ac0*/  MUFU.EX2 R184, R184 ;  /* 0x000000b800b87308 */ /* 0x000fe20000000800 */
[-C--:B------:R-:W-:Y:S02]  /*21ad0*/  FFMA.FTZ R191, R22, R169.reuse, -R24 ;  /* 0x000000a916bf7223 */ /* 0x080fe40000010818 */
[-CC-:B------:R-:W-:Y:S01]  /*21ae0*/  FFMA.FTZ R192, R21, R169.reuse, -R168.reuse ;  /* 0x000000a915c07223 */ /* 0x180fe200000108a8 */
[----:B------:R-:W-:Y:S01]  /*21af0*/  LDSM.16.MT88.4 R24, [R219+0x11800] ;  /* 0x01180000db18783b */ /* 0x000fe20000004200 */
[-CC-:B------:R-:W-:Y:S01]  /*21b00*/  FFMA.FTZ R193, R20, R169.reuse, -R168.reuse ;  /* 0x000000a914c17223 */ /* 0x180fe200000108a8 */
[----:B------:R-:W-:Y:S02]  /*21b10*/  HMMA.16816.F32.BF16 R128, R4, R10, R128 ;  /* 0x0000000a0480723c */ /* 0x000fe40000041880 */
[----:B------:R-:W1:Y:S01]  /*21b20*/  LDSM.16.MT88.4 R8, [R216+0x10800] ;  /* 0x01080000d808783b */ /* 0x000e620000004200 */
[----:B------:R-:W-:Y:S01]  /*21b30*/  MUFU.EX2 R183, R183 ;  /* 0x000000b700b77308 */ /* 0x000fe20000000800 */
[----:B------:R-:W-:-:S02]  /*21b40*/  FFMA.FTZ R166, R166, R169, -R168 ;  /* 0x000000a9a6a67223 */ /* 0x000fc400000108a8 */
[----:B------:R-:W-:Y:S01]  /*21b50*/  FFMA.FTZ R165, R165, R169, -R168 ;  /* 0x000000a9a5a57223 */ /* 0x000fe200000108a8 */
[----:B------:R-:W-:Y:S01]  /*21b60*/  LDSM.16.MT88.4 R20, [R217+0x11800] ;  /* 0x01180000d914783b */ /* 0x000fe20000004200 */
[----:B---3--:R-:W-:Y:S01]  /*21b70*/  F2FP.BF16.PACK_AB R4, R171, R170 ;  /* 0x000000aaab04723e */ /* 0x008fe200000010ff */
[----:B------:R-:W-:Y:S01]  /*21b80*/  FFMA.FTZ R32, R249, R164, R32 ;  /* 0x000000a4f9207223 */ /* 0x000fe20000010020 */
[----:B--2---:R-:W-:Y:S01]  /*21b90*/  F2FP.BF16.PACK_AB R5, R176, R174 ;  /* 0x000000aeb005723e */ /* 0x004fe200000010ff */
[----:B------:R-:W-:Y:S01]  /*21ba0*/  MUFU.EX2 R182, R182 ;  /* 0x000000b600b67308 */ /* 0x000fe20000000800 */
[----:B------:R-:W-:Y:S01]  /*21bb0*/  F2FP.BF16.PACK_AB R6, R173, R172 ;  /* 0x000000acad06723e */ /* 0x000fe200000010ff */
[----:B------:R-:W-:Y:S01]  /*21bc0*/  FFMA.FTZ R3, R248, R3, R28 ;  /* 0x00000003f8037223 */ /* 0x000fe2000001001c */
[----:B----4-:R-:W-:Y:S01]  /*21bd0*/  F2FP.BF16.PACK_AB R7, R177, R175 ;  /* 0x000000afb107723e */ /* 0x010fe200000010ff */
[----:B------:R-:W-:Y:S01]  /*21be0*/  FADD.FTZ R31, R31, R32 ;  /* 0x000000201f1f7221 */ /* 0x000fe20000010000 */
[----:B------:R-:W-:Y:S01]  /*21bf0*/  MOV R164, R34 ;  /* 0x0000002200a47202 */ /* 0x000fe20000000f00 */
[----:B------:R-:W-:Y:S01]  /*21c00*/  FADD.FTZ R2, R2, R3 ;  /* 0x0000000302027221 */ /* 0x000fe20000010000 */
[----:B------:R-:W-:Y:S01]  /*21c10*/  MOV R3, R33 ;  /* 0x0000002100037202 */ /* 0x000fe20000000f00 */
[----:B------:R-:W2:Y:S01]  /*21c20*/  MUFU.EX2 R180, R180 ;  /* 0x000000b400b47308 */ /* 0x000ea20000000800 */
[----:B------:R-:W-:Y:S01]  /*21c30*/  FADD.FTZ R31, R30, R31 ;  /* 0x0000001f1e1f7221 */ /* 0x000fe20000010000 */
[----:B-----5:R-:W-:Y:S01]  /*21c40*/  HMMA.16816.F32.BF16 R160, R4, R16, R160 ;  /* 0x0000001004a0723c */ /* 0x020fe200000418a0 */
[----:B------:R-:W-:-:S02]  /*21c50*/  FADD.FTZ R2, R0, R2 ;  /* 0x0000000200027221 */ /* 0x000fc40000010000 */
[----:B------:R-:W-:Y:S02]  /*21c60*/  FADD.FTZ R29, R29, R31 ;  /* 0x0000001f1d1d7221 */ /* 0x000fe40000010000 */
[----:B------:R-:W-:Y:S01]  /*21c70*/  FADD.FTZ R35, R35, R2 ;  /* 0x0000000223237221 */ /* 0x000fe20000010000 */
[----:B------:R-:W3:Y:S01]  /*21c80*/  MUFU.EX2 R185, R185 ;  /* 0x000000b900b97308 */ /* 0x000ee20000000800 */
[----:B------:R-:W-:Y:S01]  /*21c90*/  FADD.FTZ R29, R170, R29 ;  /* 0x0000001daa1d7221 */ /* 0x000fe20000010000 */
[C---:B------:R-:W-:Y:S01]  /*21ca0*/  HMMA.16816.F32.BF16 R156, R4.reuse, R18, R156 ;  /* 0x00000012049c723c */ /* 0x040fe2000004189c */
[----:B------:R-:W4:Y:S01]  /*21cb0*/  LDSM.16.MT88.4 R16, [R215+0x10800] ;  /* 0x01080000d710783b */ /* 0x000f220000004200 */
[----:B------:R-:W-:Y:S02]  /*21cc0*/  FADD.FTZ R35, R174, R35 ;  /* 0x00000023ae237221 */ /* 0x000fe40000010000 */
[----:B------:R-:W-:Y:S02]  /*21cd0*/  FADD.FTZ R171, R171, R29 ;  /* 0x0000001dabab7221 */ /* 0x000fe40000010000 */
[----:B------:R-:W-:Y:S01]  /*21ce0*/  MUFU.EX2 R178, R178 ;  /* 0x000000b200b27308 */ /* 0x000fe20000000800 */
[----:B------:R-:W-:Y:S01]  /*21cf0*/  FADD.FTZ R176, R176, R35 ;  /* 0x00000023b0b07221 */ /* 0x000fe20000010000 */
[----:B------:R-:W-:Y:S01]  /*21d00*/  HMMA.16816.F32.BF16 R152, R4, R12, R152 ;  /* 0x0000000c0498723c */ /* 0x000fe20000041898 */
[----:B------:R-:W-:-:S02]  /*21d10*/  FADD.FTZ R171, R172, R171 ;  /* 0x000000abacab7221 */ /* 0x000fc40000010000 */
[----:B------:R-:W-:Y:S02]  /*21d20*/  FADD.FTZ R176, R175, R176 ;  /* 0x000000b0afb07221 */ /* 0x000fe40000010000 */
[----:B------:R-:W-:Y:S01]  /*21d30*/  FADD.FTZ R173, R173, R171 ;  /* 0x000000abadad7221 */ /* 0x000fe20000010000 */
[----:B------:R-:W5:Y:S01]  /*21d40*/  MUFU.EX2 R179, R179 ;  /* 0x000000b300b37308 */ /* 0x000f620000000800 */
[----:B------:R-:W-:Y:S01]  /*21d50*/  FADD.FTZ R177, R177, R176 ;  /* 0x000000b0b1b17221 */ /* 0x000fe20000010000 */
[C---:B------:R-:W-:Y:S01]  /*21d60*/  HMMA.16816.F32.BF16 R148, R4.reuse, R14, R148 ;  /* 0x0000000e0494723c */ /* 0x040fe20000041894 */
[----:B------:R-:W3:Y:S01]  /*21d70*/  LDSM.16.MT88.4 R12, [R219+0x12800] ;  /* 0x01280000db0c783b */ /* 0x000ee20000004200 */
[----:B------:R-:W-:Y:S02]  /*21d80*/  FADD.FTZ R173, R181, R173 ;  /* 0x000000adb5ad7221 */ /* 0x000fe40000010000 */
[----:B--2---:R-:W-:Y:S02]  /*21d90*/  FADD.FTZ R177, R180, R177 ;  /* 0x000000b1b4b17221 */ /* 0x004fe40000010000 */
[----:B------:R-:W2:Y:S02]  /*21da0*/  MUFU.EX2 R186, R186 ;  /* 0x000000ba00ba7308 */ /* 0x000ea40000000800 */
[C---:B-1----:R-:W-:Y:S06]  /*21db0*/  HMMA.16816.F32.BF16 R144, R4.reuse, R8, R144 ;  /* 0x000000080490723c */ /* 0x042fec0000041890 */
[----:B------:R-:W-:Y:S02]  /*21dc0*/  MUFU.EX2 R187, R187 ;  /* 0x000000bb00bb7308 */ /* 0x000fe40000000800 */
[C---:B------:R-:W-:Y:S01]  /*21dd0*/  HMMA.16816.F32.BF16 R140, R4.reuse, R10, R140 ;  /* 0x0000000a048c723c */ /* 0x040fe2000004188c */
[----:B------:R-:W1:Y:S05]  /*21de0*/  LDSM.16.MT88.4 R8, [R217+0x12800] ;  /* 0x01280000d908783b */ /* 0x000e6a0000004200 */
[----:B------:R-:W-:Y:S02]  /*21df0*/  MUFU.EX2 R190, R190 ;  /* 0x000000be00be7308 */ /* 0x000fe40000000800 */
[C---:B----4-:R-:W-:Y:S06]  /*21e00*/  HMMA.16816.F32.BF16 R136, R4.reuse, R16, R136 ;  /* 0x000000100488723c */ /* 0x050fec0000041888 */
[----:B------:R-:W-:Y:S02]  /*21e10*/  MUFU.EX2 R191, R191 ;  /* 0x000000bf00bf7308 */ /* 0x000fe40000000800 */
[C---:B------:R-:W-:Y:S01]  /*21e20*/  HMMA.16816.F32.BF16 R132, R4.reuse, R18, R132 ;  /* 0x000000120484723c */ /* 0x040fe20000041884 */
[----:B------:R-:W4:Y:S05]  /*21e30*/  LDSM.16.MT88.4 R16, [R216+0x12800] ;  /* 0x01280000d810783b */ /* 0x000f2a0000004200 */
[----:B------:R-:W1:Y:S02]  /*21e40*/  MUFU.EX2 R192, R192 ;  /* 0x000000c000c07308 */ /* 0x000e640000000800 */
[C---:B---3--:R-:W-:Y:S06]  /*21e50*/  HMMA.16816.F32.BF16 R36, R4.reuse, R12, R36 ;  /* 0x0000000c0424723c */ /* 0x048fec0000041824 */
[----:B------:R-:W3:Y:S02]  /*21e60*/  MUFU.EX2 R193, R193 ;  /* 0x000000c100c17308 */ /* 0x000ee40000000800 */
[C---:B------:R-:W-:Y:S01]  /*21e70*/  HMMA.16816.F32.BF16 R40, R4.reuse, R14, R40 ;  /* 0x0000000e0428723c */ /* 0x040fe20000041828 */
[----:B------:R-:W2:Y:S05]  /*21e80*/  LDSM.16.MT88.4 R12, [R215+0x12800] ;  /* 0x01280000d70c783b */ /* 0x000eaa0000004200 */
[----:B------:R-:W2:Y:S02]  /*21e90*/  MUFU.EX2 R166, R166 ;  /* 0x000000a600a67308 */ /* 0x000ea40000000800 */
[C---:B-1----:R-:W-:Y:S06]  /*21ea0*/  HMMA.16816.F32.BF16 R44, R4.reuse, R8, R44 ;  /* 0x00000008042c723c */ /* 0x042fec000004182c */
[----:B------:R-:W1:Y:S02]  /*21eb0*/  MUFU.EX2 R165, R165 ;  /* 0x000000a500a57308 */ /* 0x000e640000000800 */
        /* <DEDUP_REMOVED lines=30> */
[----:B------:R-:W-:Y:S01]  /*220a0*/  HMMA.16816.F32.BF16 R128, R4, R18, R128 ;  /* 0x000000120480723c */ /* 0x000fe20000041880 */
[----:B------:R-:W4:Y:S06]  /*220b0*/  LDSM.16.MT88.4 R16, [R216+0x11000] ;  /* 0x01100000d810783b */ /* 0x000f2c0000004200 */
[C---:B------:R-:W-:Y:S01]  /*220c0*/  F2FP.BF16.PACK_AB R4, R184.reuse, R181 ;  /* 0x000000b5b804723e */ /* 0x040fe200000010ff */
[----:B------:R-:W-:Y:S01]  /*220d0*/  FADD.FTZ R184, R184, R173 ;  /* 0x000000adb8b87221 */ /* 0x000fe20000010000 */
[C---:B------:R-:W-:Y:S01]  /*220e0*/  F2FP.BF16.PACK_AB R5, R185.reuse, R180 ;  /* 0x000000b4b905723e */ /* 0x040fe200000010ff */
[----:B------:R-:W-:Y:S01]  /*220f0*/  FADD.FTZ R185, R185, R177 ;  /* 0x000000b1b9b97221 */ /* 0x000fe20000010000 */
[----:B------:R-:W-:Y:S01]  /*22100*/  F2FP.BF16.PACK_AB R6, R182, R183 ;  /* 0x000000b7b606723e */ /* 0x000fe200000010ff */
[----:B------:R-:W-:Y:S01]  /*22110*/  FADD.FTZ R184, R183, R184 ;  /* 0x000000b8b7b87221 */ /* 0x000fe20000010000 */
[----:B-----5:R-:W-:Y:S01]  /*22120*/  F2FP.BF16.PACK_AB R7, R179, R178 ;  /* 0x000000b2b307723e */ /* 0x020fe200000010ff */
[----:B------:R-:W-:-:S02]  /*22130*/  FADD.FTZ R185, R178, R185 ;  /* 0x000000b9b2b97221 */ /* 0x000fc40000010000 */
[----:B------:R-:W-:Y:S02]  /*22140*/  FADD.FTZ R182, R182, R184 ;  /* 0x000000b8b6b67221 */ /* 0x000fe40000010000 */
[----:B------:R-:W-:Y:S02]  /*22150*/  FADD.FTZ R179, R179, R185 ;  /* 0x000000b9b3b37221 */ /* 0x000fe40000010000 */
[C---:B--2---:R-:W-:Y:S01]  /*22160*/  HMMA.16816.F32.BF16 R160, R4.reuse, R12, R160 ;  /* 0x0000000c04a0723c */ /* 0x044fe200000418a0 */
[----:B------:R-:W-:Y:S02]  /*22170*/  FADD.FTZ R182, R186, R182 ;  /* 0x000000b6bab67221 */ /* 0x000fe40000010000 */
[----:B------:R-:W-:Y:S02]  /*22180*/  FADD.FTZ R179, R192, R179 ;  /* 0x000000b3c0b37221 */ /* 0x000fe40000010000 */
[----:B------:R-:W-:Y:S02]  /*22190*/  FADD.FTZ R182, R187, R182 ;  /* 0x000000b6bbb67221 */ /* 0x000fe40000010000 */
[----:B---3--:R-:W-:Y:S01]  /*221a0*/  FADD.FTZ R179, R193, R179 ;  /* 0x000000b3c1b37221 */ /* 0x008fe20000010000 */
[----:B------:R-:W-:Y:S01]  /*221b0*/  HMMA.16816.F32.BF16 R156, R4, R14, R156 ;  /* 0x0000000e049c723c */ /* 0x000fe2000004189c */
[----:B------:R-:W2:Y:S01]  /*221c0*/  LDSM.16.MT88.4 R12, [R215+0x11000] ;  /* 0x01100000d70c783b */ /* 0x000ea20000004200 */
[----:B------:R-:W-:-:S02]  /*221d0*/  FADD.FTZ R182, R190, R182 ;  /* 0x000000b6beb67221 */ /* 0x000fc40000010000 */
[----:B------:R-:W-:Y:S02]  /*221e0*/  FADD.FTZ R179, R166, R179 ;  /* 0x000000b3a6b37221 */ /* 0x000fe40000010000 */
[----:B------:R-:W-:Y:S02]  /*221f0*/  FADD.FTZ R249, R191, R182 ;  /* 0x000000b6bff97221 */ /* 0x000fe40000010000 */
[----:B-1----:R-:W-:Y:S01]  /*22200*/  HMMA.16816.F32.BF16 R152, R4, R8, R152 ;  /* 0x000000080498723c */ /* 0x002fe20000041898 */
[----:B------:R-:W-:-:S07]  /*22210*/  FADD.FTZ R248, R165, R179 ;  /* 0x000000b3a5f87221 */ /* 0x000fce0000010000 */
[C---:B----4-:R-:W-:Y:S08]  /*22220*/  HMMA.16816.F32.BF16 R144, R4.reuse, R16, R144 ;  /* 0x000000100490723c */ /* 0x050ff00000041890 */
[C---:B------:R-:W-:Y:S01]  /*22230*/  HMMA.16816.F32.BF16 R140, R4.reuse, R18, R140 ;  /* 0x00000012048c723c */ /* 0x040fe2000004188c */
[----:B------:R-:W1:Y:S07]  /*22240*/  LDSM.16.MT88.4 R16, [R217+0x13000] ;  /* 0x01300000d910783b */ /* 0x000e6e0000004200 */
        /* <DEDUP_REMOVED lines=37> */
[----:B------:R-:W-:Y:S07]  /*224a0*/  LDSM.16.MT88.4 R8, [R219+0x13800] ;  /* 0x01380000db08783b */ /* 0x000fee0000004200 */
[C---:B--2---:R-:W-:Y:S08]  /*224b0*/  HMMA.16816.F32.BF16 R124, R4.reuse, R12, R124 ;  /* 0x0000000c047c723c */ /* 0x044ff0000004187c */
[----:B------:R-:W-:Y:S01]  /*224c0*/  HMMA.16816.F32.BF16 R128, R4, R14, R128 ;  /* 0x0000000e0480723c */ /* 0x000fe20000041880 */
[----:B------:R-:W2:Y:S06]  /*224d0*/  LDSM.16.MT88.4 R12, [R215+0x11800] ;  /* 0x01180000d70c783b */ /* 0x000eac0000004200 */
[----:B------:R-:W-:-:S02]  /*224e0*/  F2FP.BF16.PACK_AB R4, R187, R186 ;  /* 0x000000babb04723e */ /* 0x000fc400000010ff */
[----:B------:R-:W-:Y:S02]  /*224f0*/  F2FP.BF16.PACK_AB R5, R193, R192 ;  /* 0x000000c0c105723e */ /* 0x000fe400000010ff */
[----:B------:R-:W-:Y:S02]  /*22500*/  F2FP.BF16.PACK_AB R6, R191, R190 ;  /* 0x000000bebf06723e */ /* 0x000fe400000010ff */
[----:B------:R-:W-:-:S07]  /*22510*/  F2FP.BF16.PACK_AB R7, R165, R166 ;  /* 0x000000a6a507723e */ /* 0x000fce00000010ff */
        /* <DEDUP_REMOVED lines=12> */
[C---:B------:R-:W-:Y:S08]  /*225e0*/  HMMA.16816.F32.BF16 R36, R4.reuse, R8, R36 ;  /* 0x000000080424723c */ /* 0x040ff00000041824 */
[C---:B------:R-:W-:Y:S01]  /*225f0*/  HMMA.16816.F32.BF16 R40, R4.reuse, R10, R40 ;  /* 0x0000000a0428723c */ /* 0x040fe20000041828 */
[----:B------:R-:W5:Y:S07]  /*22600*/  LDSM.16.MT88.4 R8, [R217+0x15800] ;  /* 0x01580000d908783b */ /* 0x000f6e0000004200 */
        /* <DEDUP_REMOVED lines=12> */
[C---:B-----5:R-:W-:Y:S08]  /*226d0*/  HMMA.16816.F32.BF16 R76, R4.reuse, R8, R76 ;  /* 0x00000008044c723c */ /* 0x060ff0000004184c */
[C---:B------:R-:W-:Y:S01]  /*226e0*/  HMMA.16816.F32.BF16 R80, R4.reuse, R10, R80 ;  /* 0x0000000a0450723c */ /* 0x040fe20000041850 */
[----:B------:R-:W5:Y:S07]  /*226f0*/  LDSM.16.MT88.4 R8, [R216+0x17800] ;  /* 0x01780000d808783b */ /* 0x000f6e0000004200 */
[C---:B-1----:R-:W-:Y:S08]  /*22700*/  HMMA.16816.F32.BF16 R100, R4.reuse, R16, R100 ;  /* 0x000000100464723c */ /* 0x042ff00000041864 */
[C---:B------:R-:W-:Y:S01]  /*22710*/  HMMA.16816.F32.BF16 R104, R4.reuse, R18, R104 ;  /* 0x000000120468723c */ /* 0x040fe20000041868 */
[----:B------:R-:W1:Y:S07]  /*22720*/  LDSM.16.MT88.4 R16, [R215+0x17800] ;  /* 0x01780000d710783b */ /* 0x000e6e0000004200 */
[C---:B---3--:R-:W-:Y:S08]  /*22730*/  HMMA.16816.F32.BF16 R84, R4.reuse, R24, R84 ;  /* 0x000000180454723c */ /* 0x048ff00000041854 */
[C---:B------:R-:W-:Y:S08]  /*22740*/  HMMA.16816.F32.BF16 R88, R4.reuse, R26, R88 ;  /* 0x0000001a0458723c */ /* 0x040ff00000041858 */
[C---:B----4-:R-:W-:Y:S08]  /*22750*/  HMMA.16816.F32.BF16 R92, R4.reuse, R20, R92 ;  /* 0x00000014045c723c */ /* 0x050ff0000004185c */
[C---:B------:R-:W-:Y:S08]  /*22760*/  HMMA.16816.F32.BF16 R96, R4.reuse, R22, R96 ;  /* 0x000000160460723c */ /* 0x040ff00000041860 */
[C---:B--2---:R-:W-:Y:S08]  /*22770*/  HMMA.16816.F32.BF16 R108, R4.reuse, R12, R108 ;  /* 0x0000000c046c723c */ /* 0x044ff0000004186c */
[C---:B------:R-:W-:Y:S08]  /*22780*/  HMMA.16816.F32.BF16 R112, R4.reuse, R14, R112 ;  /* 0x0000000e0470723c */ /* 0x040ff00000041870 */
[C---:B-----5:R-:W-:Y:S08]  /*22790*/  HMMA.16816.F32.BF16 R116, R4.reuse, R8, R116 ;  /* 0x000000080474723c */ /* 0x060ff00000041874 */
[C---:B------:R-:W-:Y:S08]  /*227a0*/  HMMA.16816.F32.BF16 R120, R4.reuse, R10, R120 ;  /* 0x0000000a0478723c */ /* 0x040ff00000041878 */
[C---:B-1----:R-:W-:Y:S08]  /*227b0*/  HMMA.16816.F32.BF16 R124, R4.reuse, R16, R124 ;  /* 0x00000010047c723c */ /* 0x042ff0000004187c */
[----:B------:R-:W-:Y:S11]  /*227c0*/  HMMA.16816.F32.BF16 R128, R4, R18, R128 ;  /* 0x000000120480723c */ /* 0x000ff60000041880 */
[----:B------:R-:W-:Y:S08]  /*227d0*/  @!UPT UIADD3 URZ, URZ, URZ, URZ ;  /* 0x0000003f3f3ff290 */ /* 0x000ff0000fffe03f */
.L_x_3023:
[----:B------:R-:W-:Y:S05]  /*227e0*/  @!P6 BRA `(.L_x_3032) ;  /* 0x000053e00000e947 */ /* 0x000fea0003800000 */
[----:B------:R-:W-:Y:S02]  /*227f0*/  MOV R0, R3 ;  /* 0x0000000300007202 */ /* 0x000fe40000000f00 */
[----:B------:R-:W-:-:S02]  /*22800*/  MOV R2, R164 ;  /* 0x000000a400027202 */ /* 0x000fc40000000f00 */
.L_x_3041:
        /* <DEDUP_REMOVED lines=77> */
.L_x_3034:
[----:B------:R-:W-:Y:S02]  /*22ce0*/  ULDC.64 UR4, c[0x0][0x118] ;  /* 0x0000460000047ab9 */ /* 0x000fe40000000a00 */
[----:B------:R-:W2:Y:S02]  /*22cf0*/  LD.E R7, [R164.64+0x40] ;  /* 0x00004004a4077980 */ /* 0x000ea4000c101900 */
[----:B--2---:R-:W-:Y:S04]  /*22d00*/  LEA R7, -R7, RZ, 0x6 ;  /* 0x000000ff07077211 */ /* 0x004fe800078e31ff */
[----:B------:R-:W-:Y:S02]  /*22d10*/  SHF.R.S32.HI R3, RZ, 0x1f, R7 ;  /* 0x0000001fff037819 */ /* 0x000fe40000011407 */
.L_x_3035:
[----:B------:R-:W-:Y:S05]  /*22d20*/  BSYNC B0 ;  /* 0x0000000000007941 */ /* 0x000fea0003800000 */
.L_x_3033:
        /* <DEDUP_REMOVED lines=14> */
[----:B------:R-:W-:Y:S01]  /*22e10*/  IMAD.X R5, R3, 0x1, R227, P1 ;  /* 0x0000000103057824 */ /* 0x000fe200008e06e3 */
[----:B------:R-:W-:Y:S01]  /*22e20*/  @!P6 STS.128 [R239+0x10000], RZ ;  /* 0x010000ffef00e388 */ /* 0x000fe20000000c00 */
[CC--:B------:R-:W-:Y:S02]  /*22e30*/  @P6 LEA R16, P1, R6.reuse, R189.reuse, 0x1 ;  /* 0x000000bd06106211 */ /* 0x0c0fe400078208ff */
[C---:B------:R-:W-:Y:S02]  /*22e40*/  @P5 LEA R12, P0, R6.reuse, R189, 0x1 ;  /* 0x000000bd060c5211 */ /* 0x040fe400078008ff */
[----:B------:R-:W-:Y:S01]  /*22e50*/  @!PT LDS RZ, [RZ] ;  /* 0x00000000fffff984 */ /* 0x000fe20000000800 */
[----:B------:R-:W-:Y:S01]  /*22e60*/  @!PT LDS RZ, [RZ] ;  /* 0x00000000fffff984 */ /* 0x000fe20000000800 */
[----:B------:R-:W-:Y:S01]  /*22e70*/  @!PT LDS RZ, [RZ] ;  /* 0x00000000fffff984 */ /* 0x000fe20000000800 */
[----:B------:R1:W-:Y:S01]  /*22e80*/  @P5 LDGSTS.E.BYPASS.LTC128B.128 [R239+0x12000], [R250.64+0x80] ;  /* 0x12000080faef5fae */ /* 0x0003e2000b901d44 */
[CCC-:B------:R-:W-:Y:S02]  /*22e90*/  @P6 LEA.HI.X R17, R6.reuse, R188.reuse, R5.reuse, 0x1, P1 ;  /* 0x000000bc06116211 */ /* 0x1c0fe400008f0c05 */
[CCC-:B------:R-:W-:Y:S02]  /*22ea0*/  @P5 LEA.HI.X R13, R6.reuse, R188.reuse, R5.reuse, 0x1, P0 ;  /* 0x000000bc060d5211 */ /* 0x1c0fe400000f0c05 */
[----:B------:R-:W-:Y:S01]  /*22eb0*/  @!P5 STS.128 [R239+0x12000], RZ ;  /* 0x012000ffef00d388 */ /* 0x000fe20000000c00 */
[----:B------:R-:W-:Y:S02]  /*22ec0*/  IADD3.X R3, R5, R227, RZ, P2, !PT ;  /* 0x000000e305037210 */ /* 0x000fe400017fe4ff */
[CC--:B------:R-:W-:Y:S02]  /*22ed0*/  @P4 LEA R10, P2, R6.reuse, R189.reuse, 0x1 ;  /* 0x000000bd060a4211 */ /* 0x0c0fe400078408ff */
[----:B------:R-:W-:Y:S01]  /*22ee0*/  @!PT LDS RZ, [RZ] ;  /* 0x00000000fffff984 */ /* 0x000fe20000000800 */
[----:B------:R-:W-:Y:S01]  /*22ef0*/  @!PT LDS RZ, [RZ] ;  /* 0x00000000fffff984 */ /* 0x000fe20000000800 */
[----:B------:R-:W-:Y:S01]  /*22f00*/  @!PT LDS RZ, [RZ] ;  /* 0x00000000fffff984 */ /* 0x000fe20000000800 */
[----:B------:R1:W-:Y:S01]  /*22f10*/  @P4 LDGSTS.E.BYPASS.LTC128B.128 [R239+0x14000], [R250.64+0x100] ;  /* 0x14000100faef4fae */ /* 0x0003e2000b901d44 */
[CC--:B------:R-:W-:Y:S02]  /*22f20*/  @P3 LEA R8, P1, R6.reuse, R189.reuse, 0x1 ;  /* 0x000000bd06083211 */ /* 0x0c0fe400078208ff */
[CCC-:B------:R-:W-:Y:S02]  /*22f30*/  @P4 LEA.HI.X R11, R6.reuse, R188.reuse, R5.reuse, 0x1, P2 ;  /* 0x000000bc060b4211 */ /* 0x1c0fe400010f0c05 */
[----:B------:R-:W-:Y:S01]  /*22f40*/  @!P4 STS.128 [R239+0x14000], RZ ;  /* 0x014000ffef00c388 */ /* 0x000fe20000000c00 */
[-C--:B------:R-:W-:Y:S02]  /*22f50*/  @P3 LEA.HI.X R9, R6, R188.reuse, R5, 0x1, P1 ;  /* 0x000000bc06093211 */ /* 0x080fe400008f0c05 */
        /* <DEDUP_REMOVED lines=8> */
[CCC-:B------:R-:W-:Y:S02]  /*22fe0*/  @P5 LEA.HI.X R21, R4.reuse, R188.reuse, R3.reuse, 0x1, P2 ;  /* 0x000000bc04155211 */ /* 0x1c0fe400010f0c03 */
[CC--:B------:R-:W-:Y:S02]  /*22ff0*/  @P4 LEA R18, P1, R4.reuse, R189.reuse, 0x1 ;  /* 0x000000bd04124211 */ /* 0x0c0fe400078208ff */
[----:B------:R-:W-:Y:S01]  /*23000*/  @!PT LDS RZ, [RZ] ;  /* 0x00000000fffff984 */ /* 0x000fe20000000800 */
[----:B------:R-:W-:Y:S01]  /*23010*/  @!PT LDS RZ, [RZ] ;  /* 0x00000000fffff984 */ /* 0x000fe20000000800 */
[----:B------:R-:W-:Y:S01]  /*23020*/  @!PT LDS RZ, [RZ] ;  /* 0x00000000fffff984 */ /* 0x000fe20000000800 */
[----:B------:R2:W-:Y:S01]  /*23030*/  @P6 LDGSTS.E.BYPASS.LTC128B.128 [R239+0x10800], [R16.64] ;  /* 0x1080000010ef6fae */ /* 0x0005e2000b901d44 */
[CC--:B------:R-:W-:Y:S02]  /*23040*/  @P3 LEA R6, P0, R4.reuse, R189.reuse, 0x1 ;  /* 0x000000bd04063211 */ /* 0x0c0fe400078008ff */
[CCC-:B------:R-:W-:Y:S02]  /*23050*/  @P4 LEA.HI.X R19, R4.reuse, R188.reuse, R3.reuse, 0x1, P1 ;  /* 0x000000bc04134211 */ /* 0x1c0fe400008f0c03 */
[----:B------:R-:W-:Y:S01]  /*23060*/  @!P6 STS.128 [R239+0x10800], RZ ;  /* 0x010800ffef00e388 */ /* 0x000fe20000000c00 */
[C---:B------:R-:W-:Y:S02]  /*23070*/  @P3 LEA.HI.X R7, R4.reuse, R188, R3, 0x1, P0 ;  /* 0x000000bc04073211 */ /* 0x040fe400000f0c03 */
[----:B------:R-:W-:Y:S02]  /*23080*/  IADD3 R5, P2, R4, R226, RZ ;  /* 0x000000e204057210 */ /* 0x000fe40007f5e0ff */
[----:B------:R-:W-:Y:S01]  /*23090*/  @!PT LDS RZ, [RZ] ;  /* 0x00000000fffff984 */ /* 0x000fe20000000800 */
[----:B------:R-:W-:Y:S01]  /*230a0*/  @!PT LDS RZ, [RZ] ;  /* 0x00000000fffff984 */ /* 0x000fe20000000800 */
[----:B------:R-:W-:Y:S01]  /*230b0*/  @!PT LDS RZ, [RZ] ;  /* 0x00000000fffff984 */ /* 0x000fe20000000800 */
[----:B------:R3:W-:Y:S02]  /*230c0*/  @P5 LDGSTS.E.BYPASS.LTC128B.128 [R239+0x12800], [R12.64+0x80] ;  /* 0x128000800cef5fae */ /* 0x0007e4000b901d44 */
[-C--:B------:R-:W-:Y:S01]  /*230d0*/  @P6 LEA R26, P0, R5, R189.reuse, 0x1 ;  /* 0x000000bd051a6211 */ /* 0x080fe200078008ff */
[----:B------:R-:W-:Y:S01]  /*230e0*/  IMAD.X R3, R3, 0x1, R227, P2 ;  /* 0x0000000103037824 */ /* 0x000fe200010e06e3 */
[CC--:B------:R-:W-:Y:S01]  /*230f0*/  @P5 LEA R24, P2, R5.reuse, R189.reuse, 0x1 ;  /* 0x000000bd05185211 */ /* 0x0c0fe200078408ff */
[----:B------:R-:W-:Y:S01]  /*23100*/  @!P5 STS.128 [R239+0x12800], RZ ;  /* 0x012800ffef00d388 */ /* 0x000fe20000000c00 */
[CC--:B------:R-:W-:Y:S02]  /*23110*/  @P4 LEA R22, P1, R5.reuse, R189.reuse, 0x1 ;  /* 0x000000bd05164211 */ /* 0x0c0fe400078208ff */
[CCC-:B------:R-:W-:Y:S02]  /*23120*/  @P6 LEA.HI.X R27, R5.reuse, R188.reuse, R3.reuse, 0x1, P0 ;  /* 0x000000bc051b6211 */ /* 0x1c0fe400000f0c03 */
[----:B------:R-:W-:Y:S01]  /*23130*/  @!PT LDS RZ, [RZ] ;  /* 0x00000000fffff984 */ /* 0x000fe20000000800 */
[----:B------:R-:W-:Y:S01]  /*23140*/  @!PT LDS RZ, [RZ] ;  /* 0x00000000fffff984 */ /* 0x000fe20000000800 */
[----:B------:R-:W-:Y:S01]  /*23150*/  @!PT LDS RZ, [RZ] ;  /* 0x00000000fffff984 */ /* 0x000fe20000000800 */
[----:B------:R4:W-:Y:S01]  /*23160*/  @P4 LDGSTS.E.BYPASS.LTC128B.128 [R239+0x14800], [R10.64+0x100] ;  /* 0x148001000aef4fae */ /* 0x0009e2000b901d44 */
[CCC-:B------:R-:W-:Y:S02]  /*23170*/  @P5 LEA.HI.X R25, R5.reuse, R188.reuse, R3.reuse, 0x1, P2 ;  /* 0x000000bc05195211 */ /* 0x1c0fe400010f0c03 */
[CCC-:B------:R-:W-:Y:S02]  /*23180*/  @P4 LEA.HI.X R23, R5.reuse, R188.reuse, R3.reuse, 0x1, P1 ;  /* 0x000000bc05174211 */ /* 0x1c0fe400008f0c03 */
[----:B------:R-:W-:Y:S01]  /*23190*/  @!P4 STS.128 [R239+0x14800], RZ ;  /* 0x014800ffef00c388 */ /* 0x000fe20000000c00 */
[C---:B------:R-:W-:Y:S04]  /*231a0*/  @P3 LEA R4, P0, R5.reuse, R189, 0x1 ;  /* 0x000000bd05043211 */ /* 0x040fe800078008ff */
[----:B------:R-:W-:Y:S01]  /*231b0*/  @!PT LDS RZ, [RZ] ;  /* 0x00000000fffff984 */ /* 0x000fe20000000800 */
[----:B------:R-:W-:Y:S01]  /*231c0*/  @!PT LDS RZ, [RZ] ;  /* 0x00000000fffff984 */ /* 0x000fe20000000800 */
[----:B------:R-:W-:Y:S01]  /*231d0*/  @!PT LDS RZ, [RZ] ;  /* 0x00000000fffff984 */ /* 0x000fe20000000800 */
[----:B------:R4:W-:Y:S01]  /*231e0*/  @P3 LDGSTS.E.BYPASS.LTC128B.128 [R239+0x16800], [R8.64+0x180] ;  /* 0x1680018008ef3fae */ /* 0x0009e2000b901d44 */
[----:B------:R-:W-:Y:S02]  /*231f0*/  @P3 LEA.HI.X R5, R5, R188, R3, 0x1, P0 ;  /* 0x000000bc05053211 */ /* 0x000fe400000f0c03 */
[----:B------:R-:W-:Y:S02]  /*23200*/  ISETP.GT.AND P0, PT, R242, R230, PT ;  /* 0x000000e6f200720c */ /* 0x000fe40003f04270 */
        /* <DEDUP_REMOVED lines=42> */
[----:B----4-:R-:W3:Y:S05]  /*234b0*/  LDSM.16.M88.4 R8, [R224+0x8000] ;  /* 0x00800000e008783b */ /* 0x010eea0000000200 */
[----:B--2---:R-:W2:Y:S05]  /*234c0*/  LDSM.16.M88.4 R16, [R224+0x8800] ;  /* 0x00880000e010783b */ /* 0x004eaa0000000200 */
[----:B-1----:R-:W5:Y:S05]  /*234d0*/  LDSM.16.M88.4 R24, [R224+0x9000] ;  /* 0x00900000e018783b */ /* 0x002f6a0000000200 */
[----:B------:R-:W0:Y:S05]  /*234e0*/  LDGDEPBAR ;  /* 0x00000000000079af */ /* 0x000e2a0000000000 */
[----:B------:R-:W1:Y:S05]  /*234f0*/  LDSM.16.M88.4 R168, [R224+0x9800] ;  /* 0x00980000e0a8783b */ /* 0x000e6a0000000200 */
[----:B------:R-:W-:Y:S05]  /*23500*/  LDSM.16.M88.4 R172, [R223] ;  /* 0x00000000dfac783b */ /* 0x000fea0000000200 */
[----:B------:R-:W4:Y:S05]  /*23510*/  LDSM.16.M88.4 R176, [R222] ;  /* 0x00000000deb0783b */ /* 0x000f2a0000000200 */
[----:B------:R-:W1:Y:S01]  /*23520*/  LDSM.16.M88.4 R180, [R214] ;  /* 0x00000000d6b4783b */ /* 0x000e620000000200 */
[C---:B---3--:R-:W-:Y:S04]  /*23530*/  HMMA.16816.F32.BF16 R4, R32.reuse, R8, RZ ;  /* 0x000000082004723c */ /* 0x048fe800000418ff */
[----:B------:R-:W3:Y:S05]  /*23540*/  LDSM.16.M88.4 R184, [R213] ;  /* 0x00000000d5b8783b */ /* 0x000eea0000000200 */
[----:B------:R-:W1:Y:S01]  /*23550*/  LDSM.16.M88.4 R188, [R212] ;  /* 0x00000000d4bc783b */ /* 0x000e620000000200 */
[C---:B------:R-:W-:Y:S04]  /*23560*/  HMMA.16816.F32.BF16 R8, R32.reuse, R10, RZ ;  /* 0x0000000a2008723c */ /* 0x040fe800000418ff */
[----:B------:R-:W-:Y:S04]  /*23570*/  LDSM.16.M88.4 R192, [R218+0x8000] ;  /* 0x00800000dac0783b */ /* 0x000fe80000000200 */
[C---:B--2---:R-:W-:Y:S01]  /*23580*/  HMMA.16816.F32.BF16 R12, R32.reuse, R16, RZ ;  /* 0x00000010200c723c */ /* 0x044fe200000418ff */
[----:B------:R-:W-:Y:S05]  /*23590*/  LDSM.16.M88.4 R196, [R218+0x8800] ;  /* 0x00880000dac4783b */ /* 0x000fea0000000200 */
[----:B------:R-:W2:Y:S02]  /*235a0*/  LD.E R3, [R164.64+0x18c] ;  /* 0x00018c04a4037980 */ /* 0x000ea4000c101900 */
[C---:B------:R-:W-:Y:S08]  /*235b0*/  HMMA.16816.F32.BF16 R16, R32.reuse, R18, RZ ;  /* 0x000000122010723c */ /* 0x040ff000000418ff */
[C---:B-----5:R-:W-:Y:S08]  /*235c0*/  HMMA.16816.F32.BF16 R20, R32.reuse, R24, RZ ;  /* 0x000000182014723c */ /* 0x060ff000000418ff */
[C---:B------:R-:W-:Y:S08]  /*235d0*/  HMMA.16816.F32.BF16 R24, R32.reuse, R26, RZ ;  /* 0x0000001a2018723c */ /* 0x040ff000000418ff */
[C---:B-1----:R-:W-:Y:S08]  /*235e0*/  HMMA.16816.F32.BF16 R28, R32.reuse, R168, RZ ;  /* 0x000000a8201c723c */ /* 0x042ff000000418ff */
[----:B------:R-:W-:Y:S01]  /*235f0*/  HMMA.16816.F32.BF16 R32, R32, R170, RZ ;  /* 0x000000aa2020723c */ /* 0x000fe200000418ff */
[----:B------:R-:W1:Y:S07]  /*23600*/  LDSM.16.M88.4 R168, [R221] ;  /* 0x00000000dda8783b */ /* 0x000e6e0000000200 */
[C---:B----4-:R-:W-:Y:S08]  /*23610*/  HMMA.16816.F32.BF16 R4, R172.reuse, R176, R4 ;  /* 0x000000b0ac04723c */ /* 0x050ff00000041804 */
[C---:B------:R-:W-:Y:S01]  /*23620*/  HMMA.16816.F32.BF16 R8, R172.reuse, R178, R8 ;  /* 0x000000b2ac08723c */ /* 0x040fe20000041808 */
[----:B------:R-:W4:Y:S07]  /*23630*/  LDSM.16.M88.4 R176, [R218+0x9000] ;  /* 0x00900000dab0783b */ /* 0x000f2e0000000200 */
[C---:B------:R-:W-:Y:S08]  /*23640*/  HMMA.16816.F32.BF16 R12, R172.reuse, R180, R12 ;  /* 0x000000b4ac0c723c */ /* 0x040ff0000004180c */
[C---:B------:R-:W-:Y:S01]  /*23650*/  HMMA.16816.F32.BF16 R16, R172.reuse, R182, R16 ;  /* 0x000000b6ac10723c */ /* 0x040fe20000041810 */
[----:B------:R-:W-:Y:S07]  /*23660*/  LDSM.16.M88.4 R180, [R220] ;  /* 0x00000000dcb4783b */ /* 0x000fee0000000200 */
[C---:B---3--:R-:W-:Y:S08]  /*23670*/  HMMA.16816.F32.BF16 R20, R172.reuse, R184, R20 ;  /* 0x000000b8ac14723c */ /* 0x048ff00000041814 */
[C---:B------:R-:W-:Y:S01]  /*23680*/  HMMA.16816.F32.BF16 R24, R172.reuse, R186, R24 ;  /* 0x000000baac18723c */ /* 0x040fe20000041818 */
[----:B------:R-:W-:Y:S07]  /*23690*/  LDSM.16.M88.4 R184, [R211] ;  /* 0x00000000d3b8783b */ /* 0x000fee0000000200 */
[C---:B------:R-:W-:Y:S08]  /*236a0*/  HMMA.16816.F32.BF16 R28, R172.reuse, R188, R28 ;  /* 0x000000bcac1c723c */ /* 0x040ff0000004181c */
[----:B------:R-:W-:Y:S01]  /*236b0*/  HMMA.16816.F32.BF16 R32, R172, R190, R32 ;  /* 0x000000beac20723c */ /* 0x000fe20000041820 */
[----:B------:R-:W3:Y:S05]  /*236c0*/  LDSM.16.M88.4 R172, [R218+0x9800] ;  /* 0x00980000daac783b */ /* 0x000eea0000000200 */
[----:B------:R-:W5:Y:S02]  /*236d0*/  LDSM.16.M88.4 R188, [R211+0x800] ;  /* 0x00080000d3bc783b */ /* 0x000f640000000200 */
        /* <DEDUP_REMOVED lines=8> */
[----:B------:R-:W-:Y:S07]  /*23760*/  LDSM.16.M88.4 R176, [R224+0xa800] ;  /* 0x00a80000e0b0783b */ /* 0x000fee0000000200 */
[C---:B---3--:R-:W-:Y:S08]  /*23770*/  HMMA.16816.F32.BF16 R28, R168.reuse, R172, R28 ;  /* 0x000000aca81c723c */ /* 0x048ff0000004181c */
[----:B------:R-:W-:Y:S01]  /*23780*/  HMMA.16816.F32.BF16 R32, R168, R174, R32 ;  /* 0x000000aea820723c */ /* 0x000fe20000041820 */
[----:B------:R-:W-:Y:S05]  /*23790*/  LDSM.16.M88.4 R168, [R225+0x2000] ;  /* 0x00200000e1a8783b */ /* 0x000fea0000000200 */
[----:B------:R-:W3:Y:S02]  /*237a0*/  LDSM.16.M88.4 R172, [R224+0xa000] ;  /* 0x00a00000e0ac783b */ /* 0x000ee40000000200 */
[C---:B------:R-:W-:Y:S08]  /*237b0*/  HMMA.16816.F32.BF16 R4, R180.reuse, R184, R4 ;  /* 0x000000b8b404723c */ /* 0x040ff00000041804 */
[C---:B------:R-:W-:Y:S01]  /*237c0*/  HMMA.16816.F32.BF16 R8, R180.reuse, R186, R8 ;  /* 0x000000bab408723c */ /* 0x040fe20000041808 */
[----:B------:R-:W4:Y:S07]  /*237d0*/  LDSM.16.M88.4 R184, [R224+0xb000] ;  /* 0x00b00000e0b8783b */ /* 0x000f2e0000000200 */
[C---:B-----5:R-:W-:Y:S08]  /*237e0*/  HMMA.16816.F32.BF16 R12, R180.reuse, R188, R12 ;  /* 0x000000bcb40c723c */ /* 0x060ff0000004180c */
[C---:B------:R-:W-:Y:S01]  /*237f0*/  HMMA.16816.F32.BF16 R16, R180.reuse, R190, R16 ;  /* 0x000000beb410723c */ /* 0x040fe20000041810 */
[----:B------:R-:W5:Y:S07]  /*23800*/  LDSM.16.M88.4 R188, [R224+0xb800] ;  /* 0x00b80000e0bc783b */ /* 0x000f6e0000000200 */
[C---:B-1----:R-:W-:Y:S08]  /*23810*/  HMMA.16816.F32.BF16 R20, R180.reuse, R192, R20 ;  /* 0x000000c0b414723c */ /* 0x042ff00000041814 */
[C---:B------:R-:W-:Y:S01]  /*23820*/  HMMA.16816.F32.BF16 R24, R180.reuse, R194, R24 ;  /* 0x000000c2b418723c */ /* 0x040fe20000041818 */
[----:B------:R-:W-:Y:S07]  /*23830*/  LDSM.16.M88.4 R192, [R210] ;  /* 0x00000000d2c0783b */ /* 0x000fee0000000200 */
[C---:B------:R-:W-:Y:S08]  /*23840*/  HMMA.16816.F32.BF16 R28, R180.reuse, R196, R28 ;  /* 0x000000c4b41c723c */ /* 0x040ff0000004181c */
[----:B------:R-:W-:Y:S01]  /*23850*/  HMMA.16816.F32.BF16 R32, R180, R198, R32 ;  /* 0x000000c6b420723c */ /* 0x000fe20000041820 */
[----:B------:R-:W1:Y:S05]  /*23860*/  LDSM.16.M88.4 R180, [R223+0x2000] ;  /* 0x00200000dfb4783b */ /* 0x000e6a0000000200 */
[----:B------:R-:W1:Y:S02]  /*23870*/  LDSM.16.M88.4 R196, [R209] ;  /* 0x00000000d1c4783b */ /* 0x000e640000000200 */
[C---:B---3--:R-:W-:Y:S08]  /*23880*/  HMMA.16816.F32.BF16 R4, R168.reuse, R172, R4 ;  /* 0x000000aca804723c */ /* 0x048ff00000041804 */
[C---:B------:R-:W-:Y:S01]  /*23890*/  HMMA.16816.F32.BF16 R8, R168.reuse, R174, R8 ;  /* 0x000000aea808723c */ /* 0x040fe20000041808 */
[----:B------:R-:W3:Y:S07]  /*238a0*/  LDSM.16.M88.4 R172, [R208] ;  /* 0x00000000d0ac783b */ /* 0x000eee0000000200 */
[C---:B------:R-:W-:Y:S08]  /*238b0*/  HMMA.16816.F32.BF16 R12, R168.reuse, R176, R12 ;  /* 0x000000b0a80c723c */ /* 0x040ff0000004180c */
[C---:B------:R-:W-:Y:S01]  /*238c0*/  HMMA.16816.F32.BF16 R16, R168.reuse, R178, R16 ;  /* 0x000000b2a810723c */ /* 0x040fe20000041810 */
[----:B------:R-:W-:Y:S07]  /*238d0*/  LDSM.16.M88.4 R176, [R221+0x2000] ;  /* 0x00200000ddb0783b */ /* 0x000fee0000000200 */
[C---:B----4-:R-:W-:Y:S08]  /*238e0*/  HMMA.16816.F32.BF16 R20, R168.reuse, R184, R20 ;  /* 0x000000b8a814723c */ /* 0x050ff00000041814 */
[C---:B------:R-:W-:Y:S01]  /*238f0*/  HMMA.16816.F32.BF16 R24, R168.reuse, R186, R24 ;  /* 0x000000baa818723c */ /* 0x040fe20000041818 */
[----:B------:R-:W-:Y:S07]  /*23900*/  LDSM.16.M88.4 R184, [R218+0xa000] ;  /* 0x00a00000dab8783b */ /* 0x000fee0000000200 */
[C---:B-----5:R-:W-:Y:S08]  /*23910*/  HMMA.16816.F32.BF16 R28, R168.reuse, R188, R28 ;  /* 0x000000bca81c723c */ /* 0x060ff0000004181c */
[----:B------:R-:W-:Y:S01]  /*23920*/  HMMA.16816.F32.BF16 R32, R168, R190, R32 ;  /* 0x000000bea820723c */ /* 0x000fe20000041820 */
[----:B------:R-:W4:Y:S05]  /*23930*/  LDSM.16.M88.4 R168, [R207] ;  /* 0x00000000cfa8783b */ /* 0x000f2a0000000200 */
[----:B------:R-:W5:Y:S02]  /*23940*/  LDSM.16.M88.4 R188, [R218+0xa800] ;  /* 0x00a80000dabc783b */ /* 0x000f640000000200 */
        /* <DEDUP_REMOVED lines=11> */
[----:B------:R-:W3:Y:S05]  /*23a00*/  LDSM.16.M88.4 R168, [R220+0x2000] ;  /* 0x00200000dca8783b */ /* 0x000eea0000000200 */
[----:B------:R-:W4:Y:S02]  /*23a10*/  LDSM.16.M88.4 R180, [R211+0x2800] ;  /* 0x00280000d3b4783b */ /* 0x000f240000000200 */
[C---:B------:R-:W-:Y:S08]  /*23a20*/  HMMA.16816.F32.BF16 R4, R176.reuse, R184, R4 ;  /* 0x000000b8b004723c */ /* 0x040ff00000041804 */
[C---:B------:R-:W-:Y:S01]  /*23a30*/  HMMA.16816.F32.BF16 R8, R176.reuse, R186, R8 ;  /* 0x000000bab008723c */ /* 0x040fe20000041808 */
[----:B------:R-:W2:Y:S07]  /*23a40*/  LDSM.16.M88.4 R184, [R211+0x3000] ;  /* 0x00300000d3b8783b */ /* 0x000eae0000000200 */
[C---:B-----5:R-:W-:Y:S08]  /*23a50*/  HMMA.16816.F32.BF16 R12, R176.reuse, R188, R12 ;  /* 0x000000bcb00c723c */ /* 0x060ff0000004180c */
[C---:B------:R-:W-:Y:S01]  /*23a60*/  HMMA.16816.F32.BF16 R16, R176.reuse, R190, R16 ;  /* 0x000000beb010723c */ /* 0x040fe20000041810 */
[----:B------:R-:W5:Y:S07]  /*23a70*/  LDSM.16.M88.4 R188, [R211+0x3800] ;  /* 0x00380000d3bc783b */ /* 0x000f6e0000000200 */
[C---:B-1----:R-:W-:Y:S08]  /*23a80*/  HMMA.16816.F32.BF16 R20, R176.reuse, R192, R20 ;  /* 0x000000c0b014723c */ /* 0x042ff00000041814 */
[C---:B------:R-:W-:Y:S01]  /*23a90*/  HMMA.16816.F32.BF16 R24, R176.reuse, R194, R24 ;  /* 0x000000c2b018723c */ /* 0x040fe20000041818 */
[----:B------:R-:W-:Y:S07]  /*23aa0*/  LDSM.16.M88.4 R192, [R224+0xc000] ;  /* 0x00c00000e0c0783b */ /* 0x000fee0000000200 */
[C---:B------:R-:W-:Y:S08]  /*23ab0*/  HMMA.16816.F32.BF16 R28, R176.reuse, R196, R28 ;  /* 0x000000c4b01c723c */ /* 0x040ff0000004181c */
[----:B------:R-:W-:Y:S01]  /*23ac0*/  HMMA.16816.F32.BF16 R32, R176, R198, R32 ;  /* 0x000000c6b020723c */ /* 0x000fe20000041820 */
[----:B------:R-:W1:Y:S05]  /*23ad0*/  LDSM.16.M88.4 R176, [R225+0x4000] ;  /* 0x00400000e1b0783b */ /* 0x000e6a0000000200 */
[----:B------:R-:W1:Y:S02]  /*23ae0*/  LDSM.16.M88.4 R196, [R224+0xc800] ;  /* 0x00c80000e0c4783b */ /* 0x000e640000000200 */
[C---:B---3--:R-:W-:Y:S08]  /*23af0*/  HMMA.16816.F32.BF16 R4, R168.reuse, R172, R4 ;  /* 0x000000aca804723c */ /* 0x048ff00000041804 */
[C---:B------:R-:W-:Y:S01]  /*23b00*/  HMMA.16816.F32.BF16 R8, R168.reuse, R174, R8 ;  /* 0x000000aea808723c */ /* 0x040fe20000041808 */
[----:B------:R-:W3:Y:S07]  /*23b10*/  LDSM.16.M88.4 R172, [R224+0xd000] ;  /* 0x00d00000e0ac783b */ /* 0x000eee0000000200 */
[C---:B----4-:R-:W-:Y:S08]  /*23b20*/  HMMA.16816.F32.BF16 R12, R168.reuse, R180, R12 ;  /* 0x000000b4a80c723c */ /* 0x050ff0000004180c */
[C---:B------:R-:W-:Y:S01]  /*23b30*/  HMMA.16816.F32.BF16 R16, R168.reuse, R182, R16 ;  /* 0x000000b6a810723c */ /* 0x040fe20000041810 */
[----:B------:R-:W-:Y:S07]  /*23b40*/  LDSM.16.M88.4 R180, [R223+0x4000] ;  /* 0x00400000dfb4783b */ /* 0x000fee0000000200 */
[C---:B--2---:R-:W-:Y:S08]  /*23b50*/  HMMA.16816.F32.BF16 R20, R168.reuse, R184, R20 ;  /* 0x000000b8a814723c */ /* 0x044ff00000041814 */
[C---:B------:R-:W-:Y:S01]  /*23b60*/  HMMA.16816.F32.BF16 R24, R168.reuse, R186, R24 ;  /* 0x000000baa818723c */ /* 0x040fe20000041818 */
[----:B------:R-:W-:Y:S07]  /*23b70*/  LDSM.16.M88.4 R184, [R206] ;  /* 0x00000000ceb8783b */ /* 0x000fee0000000200 */
[C---:B-----5:R-:W-:Y:S08]  /*23b80*/  HMMA.16816.F32.BF16 R28, R168.reuse, R188, R28 ;  /* 0x000000bca81c723c */ /* 0x060ff0000004181c */
[----:B------:R-:W-:Y:S01]  /*23b90*/  HMMA.16816.F32.BF16 R32, R168, R190, R32 ;  /* 0x000000bea820723c */ /* 0x000fe20000041820 */
[----:B------:R-:W2:Y:S05]  /*23ba0*/  LDSM.16.M88.4 R168, [R224+0xd800] ;  /* 0x00d80000e0a8783b */ /* 0x000eaa0000000200 */
[----:B------:R-:W4:Y:S02]  /*23bb0*/  LDSM.16.M88.4 R188, [R205] ;  /* 0x00000000cdbc783b */ /* 0x000f240000000200 */
[C---:B-1----:R-:W-:Y:S08]  /*23bc0*/  HMMA.16816.F32.BF16 R4, R176.reuse, R192, R4 ;  /* 0x000000c0b004723c */ /* 0x042ff00000041804 */
[C---:B------:R-:W-:Y:S01]  /*23bd0*/  HMMA.16816.F32.BF16 R8, R176.reuse, R194, R8 ;  /* 0x000000c2b008723c */ /* 0x040fe20000041808 */
[----:B------:R-:W1:Y:S07]  /*23be0*/  LDSM.16.M88.4 R192, [R204] ;  /* 0x00000000ccc0783b */ /* 0x000e6e0000000200 */
[C---:B------:R-:W-:Y:S08]  /*23bf0*/  HMMA.16816.F32.BF16 R12, R176.reuse, R196, R12 ;  /* 0x000000c4b00c723c */ /* 0x040ff0000004180c */
[C---:B------:R-:W-:Y:S01]  /*23c00*/  HMMA.16816.F32.BF16 R16, R176.reuse, R198, R16 ;  /* 0x000000c6b010723c */ /* 0x040fe20000041810 */
[----:B------:R-:W5:Y:S07]  /*23c10*/  LDSM.16.M88.4 R196, [R203] ;  /* 0x00000000cbc4783b */ /* 0x000f6e0000000200 */
[C---:B---3--:R-:W-:Y:S08]  /*23c20*/  HMMA.16816.F32.BF16 R20, R176.reuse, R172, R20 ;  /* 0x000000acb014723c */ /* 0x048ff00000041814 */
[C---:B------:R-:W-:Y:S01]  /*23c30*/  HMMA.16816.F32.BF16 R24, R176.reuse, R174, R24 ;  /* 0x000000aeb018723c */ /* 0x040fe20000041818 */
[----:B------:R-:W-:Y:S07]  /*23c40*/  LDSM.16.M88.4 R172, [R218+0xc000] ;  /* 0x00c00000daac783b */ /* 0x000fee0000000200 */
[C---:B--2---:R-:W-:Y:S08]  /*23c50*/  HMMA.16816.F32.BF16 R28, R176.reuse, R168, R28 ;  /* 0x000000a8b01c723c */ /* 0x044ff0000004181c */
[----:B------:R-:W-:Y:S01]  /*23c60*/  HMMA.16816.F32.BF16 R32, R176, R170, R32 ;  /* 0x000000aab020723c */ /* 0x000fe20000041820 */
[----:B------:R-:W2:Y:S05]  /*23c70*/  LDSM.16.M88.4 R168, [R221+0x4000] ;  /* 0x00400000dda8783b */ /* 0x000eaa0000000200 */
[----:B------:R-:W3:Y:S02]  /*23c80*/  LDSM.16.M88.4 R176, [R218+0xc800] ;  /* 0x00c80000dab0783b */ /* 0x000ee40000000200 */
[C---:B------:R-:W-:Y:S08]  /*23c90*/  HMMA.16816.F32.BF16 R4, R180.reuse, R184, R4 ;  /* 0x000000b8b404723c */ /* 0x040ff00000041804 */
        /* <DEDUP_REMOVED lines=8> */
[C---:B-----5:R-:W-:Y:S08]  /*23d20*/  HMMA.16816.F32.BF16 R28, R180.reuse, R196, R28 ;  /* 0x000000c4b41c723c */ /* 0x060ff0000004181c */
[----:B------:R-:W-:Y:S01]  /*23d30*/  HMMA.16816.F32.BF16 R32, R180, R198, R32 ;  /* 0x000000c6b420723c */ /* 0x000fe20000041820 */
[----:B------:R-:W1:Y:S05]  /*23d40*/  LDSM.16.M88.4 R180, [R220+0x4000] ;  /* 0x00400000dcb4783b */ /* 0x000e6a0000000200 */
[----:B------:R-:W5:Y:S02]  /*23d50*/  LDSM.16.M88.4 R196, [R211+0x4800] ;  /* 0x00480000d3c4783b */ /* 0x000f640000000200 */
        /* <DEDUP_REMOVED lines=9> */
[C---:B----4-:R-:W-:Y:S08]  /*23df0*/  HMMA.16816.F32.BF16 R28, R168.reuse, R188, R28 ;  /* 0x000000bca81c723c */ /* 0x050ff0000004181c */
[----:B------:R-:W-:Y:S01]  /*23e00*/  HMMA.16816.F32.BF16 R32, R168, R190, R32 ;  /* 0x000000bea820723c */ /* 0x000fe20000041820 */
[----:B------:R-:W3:Y:S05]  /*23e10*/  LDSM.16.M88.4 R168, [R211+0x5800] ;  /* 0x00580000d3a8783b */ /* 0x000eea0000000200 */
[----:B------:R-:W4:Y:S02]  /*23e20*/  LDSM.16.M88.4 R188, [R224+0xe800] ;  /* 0x00e80000e0bc783b */ /* 0x000f240000000200 */
[C---:B-1----:R-:W-:Y:S08]  /*23e30*/  HMMA.16816.F32.BF16 R4, R180.reuse, R192, R4 ;  /* 0x000000c0b404723c */ /* 0x042ff00000041804 */
        /* <DEDUP_REMOVED lines=8> */
[C---:B---3--:R-:W-:Y:S08]  /*23ec0*/  HMMA.16816.F32.BF16 R28, R180.reuse, R168, R28 ;  /* 0x000000a8b41c723c */ /* 0x048ff0000004181c */
[----:B------:R-:W-:Y:S01]  /*23ed0*/  HMMA.16816.F32.BF16 R32, R180, R170, R32 ;  /* 0x000000aab420723c */ /* 0x000fe20000041820 */
[----:B------:R-:W2:Y:S05]  /*23ee0*/  LDSM.16.M88.4 R168, [R223+0x6000] ;  /* 0x00600000dfa8783b */ /* 0x000eaa0000000200 */
[----:B------:R-:W3:Y:S02]  /*23ef0*/  LDSM.16.M88.4 R180, [R201] ;  /* 0x00000000c9b4783b */ /* 0x000ee40000000200 */
[C---:B------:R-:W-:Y:S08]  /*23f00*/  HMMA.16816.F32.BF16 R4, R176.reuse, R184, R4 ;  /* 0x000000b8b004723c */ /* 0x040ff00000041804 */
[C---:B------:R-:W-:Y:S01]  /*23f10*/  HMMA.16816.F32.BF16 R8, R176.reuse, R186, R8 ;  /* 0x000000bab008723c */ /* 0x040fe20000041808 */
[----:B------:R-:W2:Y:S07]  /*23f20*/  LDSM.16.M88.4 R184, [R200] ;  /* 0x00000000c8b8783b */ /* 0x000eae0000000200 */
[C---:B----4-:R-:W-:Y:S08]  /*23f30*/  HMMA.16816.F32.BF16 R12, R176.reuse, R188, R12 ;  /* 0x000000bcb00c723c */ /* 0x050ff0000004180c */
[C---:B------:R-:W-:Y:S01]  /*23f40*/  HMMA.16816.F32.BF16 R16, R176.reuse, R190, R16 ;  /* 0x000000beb010723c */ /* 0x040fe20000041810 */
[----:B------:R-:W4:Y:S07]  /*23f50*/  LDSM.16.M88.4 R188, [R167] ;  /* 0x00000000a7bc783b */ /* 0x000f2e0000000200 */
[C---:B-1----:R-:W-:Y:S08]  /*23f60*/  HMMA.16816.F32.BF16 R20, R176.reuse, R192, R20 ;  /* 0x000000c0b014723c */ /* 0x042ff00000041814 */
[C---:B------:R-:W-:Y:S01]  /*23f70*/  HMMA.16816.F32.BF16 R24, R176.reuse, R194, R24 ;  /* 0x000000c2b018723c */ /* 0x040fe20000041818 */
[----:B------:R-:W-:Y:S07]  /*23f80*/  LDSM.16.M88.4 R192, [R218+0xe000] ;  /* 0x00e00000dac0783b */ /* 0x000fee0000000200 */
[C---:B-----5:R-:W-:Y:S08]  /*23f90*/  HMMA.16816.F32.BF16 R28, R176.reuse, R196, R28 ;  /* 0x000000c4b01c723c */ /* 0x060ff0000004181c */
[----:B------:R-:W-:Y:S01]  /*23fa0*/  HMMA.16816.F32.BF16 R32, R176, R198, R32 ;  /* 0x000000c6b020723c */ /* 0x000fe20000041820 */
[----:B------:R-:W1:Y:S07]  /*23fb0*/  LDSM.16.M88.4 R176, [R221+0x6000] ;  /* 0x00600000ddb0783b */ /* 0x000e6e0000000200 */
        /* <DEDUP_REMOVED lines=8> */
[----:B------:R-:W-:Y:S07]  /*24040*/  LDSM.16.M88.4 R184, [R220+0x6000] ;  /* 0x00600000dcb8783b */ /* 0x000fee0000000200 */
[C---:B----4-:R-:W-:Y:S08]  /*24050*/  HMMA.16816.F32.BF16 R28, R168.reuse, R188, R28 ;  /* 0x000000bca81c723c */ /* 0x050ff0000004181c */
[----:B------:R-:W-:Y:S01]  /*24060*/  HMMA.16816.F32.BF16 R32, R168, R190, R32 ;  /* 0x000000bea820723c */ /* 0x000fe20000041820 */
[----:B------:R-:W4:Y:S05]  /*24070*/  LDSM.16.M88.4 R168, [R218+0xf800] ;  /* 0x00f80000daa8783b */ /* 0x000f2a0000000200 */
[----:B------:R-:W5:Y:S02]  /*24080*/  LDSM.16.M88.4 R188, [R211+0x6000] ;  /* 0x00600000d3bc783b */ /* 0x000f640000000200 */
[C---:B-1----:R-:W-:Y:S08]  /*24090*/  HMMA.16816.F32.BF16 R4, R176.reuse, R192, R4 ;  /* 0x000000c0b004723c */ /* 0x042ff00000041804 */
[C---:B------:R-:W-:Y:S08]  /*240a0*/  HMMA.16816.F32.BF16 R8, R176.reuse, R194, R8 ;  /* 0x000000c2b008723c */ /* 0x040ff00000041808 */
[C---:B--2---:R-:W-:Y:S08]  /*240b0*/  HMMA.16816.F32.BF16 R12, R176.reuse, R172, R12 ;  /* 0x000000acb00c723c */ /* 0x044ff0000004180c */
[C---:B------:R-:W-:Y:S08]  /*240c0*/  HMMA.16816.F32.BF16 R16, R176.reuse, R174, R16 ;  /* 0x000000aeb010723c */ /* 0x040ff00000041810 */
[C---:B---3--:R-:W-:Y:S08]  /*240d0*/  HMMA.16816.F32.BF16 R20, R176.reuse, R180, R20 ;  /* 0x000000b4b014723c */ /* 0x048ff00000041814 */
[C---:B------:R-:W-:Y:S08]  /*240e0*/  HMMA.16816.F32.BF16 R24, R176.reuse, R182, R24 ;  /* 0x000000b6b018723c */ /* 0x040ff00000041818 */
[C---:B----4-:R-:W-:Y:S08]  /*240f0*/  HMMA.16816.F32.BF16 R28, R176.reuse, R168, R28 ;  /* 0x000000a8b01c723c */ /* 0x050ff0000004181c */
[----:B------:R-:W-:Y:S01]  /*24100*/  HMMA.16816.F32.BF16 R32, R176, R170, R32 ;  /* 0x000000aab020723c */ /* 0x000fe20000041820 */
[----:B------:R-:W1:Y:S07]  /*24110*/  LDSM.16.M88.4 R168, [R211+0x6800] ;  /* 0x00680000d3a8783b */ /* 0x000e6e0000000200 */
[C---:B-----5:R-:W-:Y:S07]  /*24120*/  HMMA.16816.F32.BF16 R4, R184.reuse, R188, R4 ;  /* 0x000000bcb804723c */ /* 0x060fee0000041804 */
[----:B------:R-:W-:Y:S01]  /*24130*/  MOV R189, R250 ;  /* 0x000000fa00bd7202 */ /* 0x000fe20000000f00 */
[C---:B------:R-:W-:Y:S04]  /*24140*/  HMMA.16816.F32.BF16 R8, R184.reuse, R190, R8 ;  /* 0x000000beb808723c */ /* 0x040fe80000041808 */
[----:B------:R-:W-:Y:S11]  /*24150*/  IMAD.MOV.U32 R188, RZ, RZ, R251 ;  /* 0x000000ffffbc7224 */ /* 0x000ff600078e00fb */
[----:B------:R-:W-:Y:S01]  /*24160*/  @!UPT UIADD3 URZ, URZ, URZ, URZ ;  /* 0x0000003f3f3ff290 */ /* 0x000fe2000fffe03f */
[-C--:B------:R-:W-:Y:S02]  /*24170*/  FMUL.FTZ R4, R4, R3.reuse ;  /* 0x0000000304047220 */ /* 0x080fe40000410000 */
[-C--:B------:R-:W-:Y:S02]  /*24180*/  FMUL.FTZ R5, R5, R3.reuse ;  /* 0x0000000305057220 */ /* 0x080fe40000410000 */
[----:B------:R-:W2:Y:S01]  /*24190*/  MUFU.TANH R172, R4 ;  /* 0x0000000400ac7308 */ /* 0x000ea20000002400 */
[-C--:B------:R-:W-:Y:S02]  /*241a0*/  FMUL.FTZ R6, R6, R3.reuse ;  /* 0x0000000306067220 */ /* 0x080fe40000410000 */
[-C--:B------:R-:W-:Y:S02]  /*241b0*/  FMUL.FTZ R7, R7, R3.reuse ;  /* 0x0000000307077220 */ /* 0x080fe40000410000 */
[-C--:B------:R-:W-:Y:S01]  /*241c0*/  FMUL.FTZ R8, R8, R3.reuse ;  /* 0x0000000308087220 */ /* 0x080fe20000410000 */
[C---:B-1----:R-:W-:Y:S03]  /*241d0*/  HMMA.16816.F32.BF16 R12, R184.reuse, R168, R12 ;  /* 0x000000a8b80c723c */ /* 0x042fe6000004180c */
[-C--:B------:R-:W-:Y:S01]  /*241e0*/  FMUL.FTZ R9, R9, R3.reuse ;  /* 0x0000000309097220 */ /* 0x080fe20000410000 */
[----:B------:R-:W1:Y:S01]  /*241f0*/  MUFU.TANH R173, R5 ;  /* 0x0000000500ad7308 */ /* 0x000e620000002400 */
[-C--:B------:R-:W-:Y:S02]  /*24200*/  FMUL.FTZ R10, R10, R3.reuse ;  /* 0x000000030a0a7220 */ /* 0x080fe40000410000 */
[-C--:B------:R-:W-:Y:S01]  /*24210*/  FMUL.FTZ R11, R11, R3.reuse ;  /* 0x000000030b0b7220 */ /* 0x080fe20000410000 */
[C---:B------:R-:W-:Y:S06]  /*24220*/  HMMA.16816.F32.BF16 R16, R184.reuse, R170, R16 ;  /* 0x000000aab810723c */ /* 0x040fec0000041810 */
[----:B------:R-:W3:Y:S10]  /*24230*/  MUFU.TANH R174, R6 ;  /* 0x0000000600ae7308 */ /* 0x000ef40000002400 */
[----:B------:R4:W1:Y:S01]  /*24240*/  MUFU.TANH R166, R7 ;  /* 0x0000000700a67308 */ /* 0x0008620000002400 */
[-C--:B------:R-:W-:Y:S02]  /*24250*/  FMUL.FTZ R12, R12, R3.reuse ;  /* 0x000000030c0c7220 */ /* 0x080fe40000410000 */
[-C--:B------:R-:W-:Y:S02]  /*24260*/  FMUL.FTZ R13, R13, R3.reuse ;  /* 0x000000030d0d7220 */ /* 0x080fe40000410000 */
[-C--:B------:R-:W-:Y:S05]  /*24270*/  FMUL.FTZ R14, R14, R3.reuse ;  /* 0x000000030e0e7220 */ /* 0x080fea0000410000 */
[----:B------:R-:W1:Y:S10]  /*24280*/  MUFU.TANH R175, R8 ;  /* 0x0000000800af7308 */ /* 0x000e740000002400 */
[----:B------:R-:W1:Y:S01]  /*24290*/  MUFU.TANH R176, R9 ;  /* 0x0000000900b07308 */ /* 0x000e620000002400 */
[----:B----4-:R-:W4:Y:S09]  /*242a0*/  LDSM.16.M88.4 R4, [R211+0x7000] ;  /* 0x00700000d304783b */ /* 0x010f320000000200 */
[----:B------:R-:W1:Y:S10]  /*242b0*/  MUFU.TANH R169, R10 ;  /* 0x0000000a00a97308 */ /* 0x000e740000002400 */
[----:B------:R5:W1:Y:S10]  /*242c0*/  MUFU.TANH R168, R11 ;  /* 0x0000000b00a87308 */ /* 0x000a740000002400 */
[----:B------:R1:W1:Y:S10]  /*242d0*/  MUFU.TANH R198, R12 ;  /* 0x0000000c00c67308 */ /* 0x0002740000002400 */
[----:B------:R2:W2:Y:S01]  /*242e0*/  MUFU.TANH R199, R13 ;  /* 0x0000000d00c77308 */ /* 0x0004a20000002400 */
[----:B-----5:R-:W5:Y:S01]  /*242f0*/  LDSM.16.M88.4 R8, [R211+0x7800] ;  /* 0x00780000d308783b */ /* 0x020f620000000200 */
[----:B------:R-:W-:Y:S08]  /*24300*/  DEPBAR.LE SB0, 0x0 ;  /* 0x000080000000791a */ /* 0x000ff00000000000 */
[----:B------:R3:W3:Y:S01]  /*24310*/  MUFU.TANH R252, R14 ;  /* 0x0000000e00fc7308 */ /* 0x0006e20000002400 */
[----:B------:R-:W-:Y:S01]  /*24320*/  BAR.SYNC.DEFER_BLOCKING 0x0 ;  /* 0x0000000000007b1d */ /* 0x000fe20000010000 */
[C---:B----4-:R-:W-:Y:S05]  /*24330*/  HMMA.16816.F32.BF16 R20, R184.reuse, R4, R20 ;  /* 0x00000004b814723c */ /* 0x050fea0000041814 */
[-C--:B-1----:R-:W-:Y:S02]  /*24340*/  FMUL.FTZ R12, R15, R3.reuse ;  /* 0x000000030f0c7220 */ /* 0x082fe40000410000 */
[-C--:B------:R-:W-:Y:S01]  /*24350*/  FMUL.FTZ R5, R18, R3.reuse ;  /* 0x0000000312057220 */ /* 0x080fe20000410000 */
[C---:B------:R-:W-:Y:S03]  /*24360*/  HMMA.16816.F32.BF16 R24, R184.reuse, R6, R24 ;  /* 0x00000006b818723c */ /* 0x040fe60000041818 */
[----:B------:R-:W1:Y:S01]  /*24370*/  MUFU.TANH R12, R12 ;  /* 0x0000000c000c7308 */ /* 0x000e620000002400 */
[-C--:B--2---:R-:W-:Y:S02]  /*24380*/  FMUL.FTZ R13, R16, R3.reuse ;  /* 0x00000003100d7220 */ /* 0x084fe40000410000 */
[-C--:B------:R-:W-:Y:S07]  /*24390*/  FMUL.FTZ R4, R19, R3.reuse ;  /* 0x0000000313047220 */ /* 0x080fee0000410000 */
[----:B------:R-:W2:Y:S01]  /*243a0*/  MUFU.TANH R13, R13 ;  /* 0x0000000d000d7308 */ /* 0x000ea20000002400 */
[-C--:B---3--:R-:W-:Y:S02]  /*243b0*/  FMUL.FTZ R14, R17, R3.reuse ;  /* 0x00000003110e7220 */ /* 0x088fe40000410000 */
[-C--:B------:R-:W-:Y:S02]  /*243c0*/  FMUL.FTZ R15, R20, R3.reuse ;  /* 0x00000003140f7220 */ /* 0x080fe40000410000 */
[-C--:B------:R-:W-:Y:S02]  /*243d0*/  FMUL.FTZ R7, R21, R3.reuse ;  /* 0x0000000315077220 */ /* 0x080fe40000410000 */
[-C--:B------:R-:W-:Y:S02]  /*243e0*/  FMUL.FTZ R6, R22, R3.reuse ;  /* 0x0000000316067220 */ /* 0x080fe40000410000 */
[-C--:B------:R-:W-:Y:S01]  /*243f0*/  FMUL.FTZ R23, R23, R3.reuse ;  /* 0x0000000317177220 */ /* 0x080fe20000410000 */
[----:B------:R-:W3:Y:S01]  /*24400*/  MUFU.TANH R14, R14 ;  /* 0x0000000e000e7308 */ /* 0x000ee20000002400 */
[C---:B-----5:R-:W-:Y:S03]  /*24410*/  HMMA.16816.F32.BF16 R28, R184.reuse, R8, R28 ;  /* 0x00000008b81c723c */ /* 0x060fe6000004181c */
[-C--:B------:R-:W-:Y:S02]  /*24420*/  FMUL.FTZ R16, R24, R3.reuse ;  /* 0x0000000318107220 */ /* 0x080fe40000410000 */
[-C--:B------:R-:W-:Y:S02]  /*24430*/  FMUL.FTZ R26, R26, R3.reuse ;  /* 0x000000031a1a7220 */ /* 0x080fe40000410000 */
[-C--:B------:R-:W-:Y:S01]  /*24440*/  FMUL.FTZ R9, R25, R3.reuse ;  /* 0x0000000319097220 */ /* 0x080fe20000410000 */
[----:B------:R-:W-:Y:S01]  /*24450*/  HMMA.16816.F32.BF16 R32, R184, R10, R32 ;  /* 0x0000000ab820723c */ /* 0x000fe20000041820 */
[----:B------:R-:W4:Y:S03]  /*24460*/  MUFU.TANH R5, R5 ;  /* 0x0000000500057308 */ /* 0x000f260000002400 */
[-C--:B------:R-:W-:Y:S07]  /*24470*/  FMUL.FTZ R27, R27, R3.reuse ;  /* 0x000000031b1b7220 */ /* 0x080fee0000410000 */
[----:B------:R-:W1:Y:S05]  /*24480*/  MUFU.TANH R4, R4 ;  /* 0x0000000400047308 */ /* 0x000e6a0000002400 */
[-C--:B------:R-:W-:Y:S02]  /*24490*/  FMUL.FTZ R28, R28, R3.reuse ;  /* 0x000000031c1c7220 */ /* 0x080fe40000410000 */
[-C--:B------:R-:W-:Y:S02]  /*244a0*/  FMUL.FTZ R29, R29, R3.reuse ;  /* 0x000000031d1d7220 */ /* 0x080fe40000410000 */
[-C--:B------:R-:W-:Y:S01]  /*244b0*/  FMUL.FTZ R11, R30, R3.reuse ;  /* 0x000000031e0b7220 */ /* 0x080fe20000410000 */
[----:B------:R-:W1:Y:S01]  /*244c0*/  MUFU.TANH R15, R15 ;  /* 0x0000000f000f7308 */ /* 0x000e620000002400 */
[-C--:B------:R-:W-:Y:S02]  /*244d0*/  FMUL.FTZ R10, R31, R3.reuse ;  /* 0x000000031f0a7220 */ /* 0x080fe40000410000 */
[-C--:B------:R-:W-:Y:S02]  /*244e0*/  FMUL.FTZ R32, R32, R3.reuse ;  /* 0x0000000320207220 */ /* 0x080fe40000410000 */
[-C--:B------:R-:W-:Y:S02]  /*244f0*/  FMUL.FTZ R21, R33, R3.reuse ;  /* 0x0000000321157220 */ /* 0x080fe40000410000 */
[-C--:B------:R-:W-:Y:S02]  /*24500*/  FMUL.FTZ R20, R34, R3.reuse ;  /* 0x0000000322147220 */ /* 0x080fe40000410000 */
[----:B------:R-:W-:Y:S01]  /*24510*/  FMUL.FTZ R3, R35, R3 ;  /* 0x0000000323037220 */ /* 0x000fe20000410000 */
[----:B------:R-:W1:Y:S10]  /*24520*/  MUFU.TANH R7, R7 ;  /* 0x0000000700077308 */ /* 0x000e740000002400 */
[----:B------:R-:W1:Y:S10]  /*24530*/  MUFU.TANH R6, R6 ;  /* 0x0000000600067308 */ /* 0x000e740000002400 */
[----:B------:R1:W1:Y:S10]  /*24540*/  MUFU.TANH R183, R23 ;  /* 0x0000001700b77308 */ /* 0x0002740000002400 */
[----:B------:R-:W1:Y:S10]  /*24550*/  MUFU.TANH R16, R16 ;  /* 0x0000001000107308 */ /* 0x000e740000002400 */
[----:B------:R-:W1:Y:S10]  /*24560*/  MUFU.TANH R9, R9 ;  /* 0x0000000900097308 */ /* 0x000e740000002400 */
[----:B------:R1:W1:Y:S10]  /*24570*/  MUFU.TANH R182, R26 ;  /* 0x0000001a00b67308 */ /* 0x0002740000002400 */
[----:B------:R1:W1:Y:S10]  /*24580*/  MUFU.TANH R181, R27 ;  /* 0x0000001b00b57308 */ /* 0x0002740000002400 */
[----:B------:R1:W1:Y:S10]  /*24590*/  MUFU.TANH R180, R28 ;  /* 0x0000001c00b47308 */ /* 0x0002740000002400 */
[----:B------:R1:W1:Y:S10]  /*245a0*/  MUFU.TANH R179, R29 ;  /* 0x0000001d00b37308 */ /* 0x0002740000002400 */
[----:B------:R-:W1:Y:S10]  /*245b0*/  MUFU.TANH R11, R11 ;  /* 0x0000000b000b7308 */ /* 0x000e740000002400 */
[----:B------:R-:W1:Y:S10]  /*245c0*/  MUFU.TANH R10, R10 ;  /* 0x0000000a000a7308 */ /* 0x000e740000002400 */
[----:B------:R1:W1:Y:S10]  /*245d0*/  MUFU.TANH R178, R32 ;  /* 0x0000002000b27308 */ /* 0x0002740000002400 */
[----:B------:R-:W1:Y:S10]  /*245e0*/  MUFU.TANH R21, R21 ;  /* 0x0000001500157308 */ /* 0x000e740000002400 */
[----:B------:R-:W1:Y:S10]  /*245f0*/  MUFU.TANH R20, R20 ;  /* 0x0000001400147308 */ /* 0x000e740000002400 */
[----:B------:R-:W1:Y:S01]  /*24600*/  MUFU.TANH R3, R3 ;  /* 0x0000000300037308 */ /* 0x000e620000002400 */
[----:B------:R-:W-:-:S05]  /*24610*/  @!P0 BRA `(.L_x_3037) ;  /* 0x00000be000008947 */ /* 0x000fca0003800000 */
[----:B--234-:R-:W-:Y:S01]  /*24620*/  ISETP.NE.U32.AND P0, PT, R240, RZ, PT ;  /* 0x000000fff000720c */ /* 0x01cfe20003f05070 */
[----:B------:R-:W-:Y:S03]  /*24630*/  BSSY B0, `(.L_x_3038) ;  /* 0x0000048000007945 */ /* 0x000fe60003800000 */
[----:B------:R-:W-:Y:S11]  /*24640*/  ISETP.NE.AND.EX P0, PT, R241, RZ, PT, P0 ;  /* 0x000000fff100720c */ /* 0x000ff60003f05300 */
[----:B------:R-:W-:Y:S02]  /*24650*/  @!UPT UIADD3 URZ, URZ, URZ, URZ ;  /* 0x0000003f3f3ff290 */ /* 0x000fe4000fffe03f */
[----:B------:R-:W-:-:S05]  /*24660*/  @!P0 BRA `(.L_x_3039) ;  /* 0x0000040000008947 */ /* 0x000fca0003800000 */
[----:B------:R-:W-:Y:S01]  /*24670*/  IMAD.SHL.U32 R17, R242, 0x40, RZ ;  /* 0x00000040f2117824 */ /* 0x000fe200078e00ff */
[----:B------:R-:W-:Y:S02]  /*24680*/  ULDC.64 UR4, c[0x0][0x118] ;  /* 0x0000460000047ab9 */ /* 0x000fe40000000a00 */
[----:B-1----:R-:W2:Y:S02]  /*24690*/  LD.E R26, [R164.64+0x170] ;  /* 0x00017004a41a7980 */ /* 0x002ea4000c101900 */
        /* <DEDUP_REMOVED lines=17> */
[-C--:B------:R-:W-:Y:S02]  /*247b0*/  IMAD R18, R23, R19.reuse, R18 ;  /* 0x0000001317127224 */ /* 0x080fe400078e0212 */
        /* <DEDUP_REMOVED lines=17> */
[----:B------:R-:W-:Y:S02]  /*248d0*/  SEL R18, R8, R23, !P2 ;  /* 0x0000001708127207 */ /* 0x000fe40005000000 */
[----:B------:R-:W2:Y:S01]  /*248e0*/  LD.E.64 R22, [R164.64+0x38] ;  /* 0x00003804a4167980 */ /* 0x000ea2000c101b00 */
[----:B------:R-:W-:Y:S01]  /*248f0*/  @!P1 IMAD.MOV R25, RZ, RZ, -R25 ;  /* 0x000000ffff199224 */ /* 0x000fe200078e0a19 */
[-C--:B------:R-:W-:Y:S04]  /*24900*/  LEA R30, P1, R18, R240.reuse, 0x2 ;  /* 0x000000f0121e7211 */ /* 0x080fe800078210ff */
        /* <DEDUP_REMOVED lines=22> */
.L_x_3039:
[----:B------:R-:W-:Y:S02]  /*24a70*/  ULDC.64 UR4, c[0x0][0x118] ;  /* 0x0000460000047ab9 */ /* 0x000fe40000000a00 */
[----:B------:R-:W2:Y:S02]  /*24a80*/  LD.E R22, [R164.64+0x38] ;  /* 0x00003804a4167980 */ /* 0x000ea4000c101900 */
[----:B--2---:R-:W-:Y:S04]  /*24a90*/  LEA R22, -R22, RZ, 0x6 ;  /* 0x000000ff16167211 */ /* 0x004fe800078e31ff */
[----:B------:R-:W-:Y:S02]  /*24aa0*/  SHF.R.S32.HI R8, RZ, 0x1f, R22 ;  /* 0x0000001fff087819 */ /* 0x000fe40000011416 */
.L_x_3040:
[----:B------:R-:W-:Y:S05]  /*24ab0*/  BSYNC B0 ;  /* 0x0000000000007941 */ /* 0x000fea0003800000 */
.L_x_3038:
[C---:B-1----:R-:W-:Y:S01]  /*24ac0*/  LEA R32, P0, R22.reuse, R232, 0x1 ;  /* 0x000000e816207211 */ /* 0x042fe200078008ff */
        /* <DEDUP_REMOVED lines=115> */
.L_x_3037:
[----:B--234-:R-:W-:Y:S05]  /*25200*/  BSYNC B1 ;  /* 0x0000000000017941 */ /* 0x01cfea0003800000 */
.L_x_3036:
[----:B------:R-:W-:Y:S01]  /*25210*/  ULDC.64 UR4, c[0x0][0x118] ;  /* 0x0000460000047ab9 */ /* 0x000fe20000000a00 */
[----:B-1----:R-:W1:Y:S08]  /*25220*/  S2R R22, SR_TID.X ;  /* 0x0000000000167919 */ /* 0x002e700000002100 */
[----:B------:R2:W3:Y:S01]  /*25230*/  LD.E R165, [R164.64+0xdc] ;  /* 0x0000dc04a4a57980 */ /* 0x0004e2000c101900 */
[----:B-1----:R-:W-:Y:S04]  /*25240*/  SHF.L.U32 R22, R22, 0x1, RZ ;  /* 0x0000000116167819 */ /* 0x002fe800000006ff */
[----:B------:R-:W-:Y:S04]  /*25250*/  LOP3.LUT R22, R22, 0x6, RZ, 0xc0, !PT ;  /* 0x0000000616167812 */ /* 0x000fe800078ec0ff */
[----:B------:R-:W-:Y:S04]  /*25260*/  LEA R22, R242, R22, 0x6 ;  /* 0x00000016f2167211 */ /* 0x000fe800078e30ff */
[C---:B------:R-:W-:Y:S02]  /*25270*/  IADD3 R17, R22.reuse, 0x1, RZ ;  /* 0x0000000116117810 */ /* 0x040fe40007ffe0ff */
[C---:B------:R-:W-:Y:S02]  /*25280*/  IADD3 R8, R22.reuse, 0x8, RZ ;  /* 0x0000000816087810 */ /* 0x040fe40007ffe0ff */
[C---:B------:R-:W-:Y:S02]  /*25290*/  ISETP.GE.AND P6, PT, R22.reuse, R245, PT ;  /* 0x000000f51600720c */ /* 0x040fe40003fc6270 */
[C---:B------:R-:W-:Y:S02]  /*252a0*/  ISETP.GE.AND P1, PT, R17.reuse, R247, PT ;  /* 0x000000f71100720c */ /* 0x040fe40003f26270 */
[C---:B------:R-:W-:Y:S02]  /*252b0*/  ISETP.GE.AND P5, PT, R17.reuse, R245, PT ;  /* 0x000000f51100720c */ /* 0x040fe40003fa6270 */
[-C--:B------:R-:W-:Y:S02]  /*252c0*/  ISETP.GE.OR P6, PT, R22, R244.reuse, !P6 ;  /* 0x000000f41600720c */ /* 0x080fe400077c6670 */
[C---:B------:R-:W-:Y:S02]  /*252d0*/  ISETP.GE.OR P5, PT, R17.reuse, R244, !P5 ;  /* 0x000000f41100720c */ /* 0x040fe40006fa6670 */
[C---:B------:R-:W-:Y:S02]  /*252e0*/  ISETP.GE.AND P4, PT, R8.reuse, R247, PT ;  /* 0x000000f70800720c */ /* 0x040fe40003f86270 */
[----:B------:R-:W-:Y:S02]  /*252f0*/  ISETP.GE.AND P3, PT, R8, R245, PT ;  /* 0x000000f50800720c */ /* 0x000fe40003f66270 */
[-C--:B------:R-:W-:Y:S02]  /*25300*/  ISETP.GE.OR P1, PT, R17, R246.reuse, !P1 ;  /* 0x000000f61100720c */ /* 0x080fe40004f26670 */
[C---:B------:R-:W-:Y:S02]  /*25310*/  IADD3 R17, R22.reuse, 0x10, RZ ;  /* 0x0000001016117810 */ /* 0x040fe40007ffe0ff */
[-C--:B------:R-:W-:Y:S02]  /*25320*/  ISETP.GE.AND P2, PT, R22, R247.reuse, PT ;  /* 0x000000f71600720c */ /* 0x080fe40003f46270 */
[C---:B------:R-:W-:Y:S02]  /*25330*/  ISETP.GE.OR P4, PT, R8.reuse, R246, !P4 ;  /* 0x000000f60800720c */ /* 0x040fe40006786670 */
[----:B------:R-:W-:Y:S02]  /*25340*/  ISETP.GE.OR P3, PT, R8, R244, !P3 ;  /* 0x000000f40800720c */ /* 0x000fe40005f66670 */
[----:B------:R-:W-:Y:S02]  /*25350*/  FSEL R8, R174, -INF , !P6 ;  /* 0xff800000ae087808 */ /* 0x000fe40007000000 */
[CC--:B------:R-:W-:Y:S02]  /*25360*/  ISETP.GE.AND P6, PT, R17.reuse, R247.reuse, PT ;  /* 0x000000f71100720c */ /* 0x0c0fe40003fc6270 */
[C---:B------:R-:W-:Y:S02]  /*25370*/  IADD3 R23, R22.reuse, 0x18, RZ ;  /* 0x0000001816177810 */ /* 0x040fe40007ffe0ff */
[C---:B------:R-:W-:Y:S02]  /*25380*/  IADD3 R18, R22.reuse, 0x9, RZ ;  /* 0x0000000916127810 */ /* 0x040fe40007ffe0ff */
[CC--:B------:R-:W-:Y:S02]  /*25390*/  ISETP.GE.OR P2, PT, R22.reuse, R246.reuse, !P2 ;  /* 0x000000f61600720c */ /* 0x0c0fe40005746670 */
[-C--:B------:R-:W-:Y:S02]  /*253a0*/  ISETP.GE.OR P6, PT, R17, R246.reuse, !P6 ;  /* 0x000000f61100720c */ /* 0x080fe400077c6670 */
[----:B------:R-:W-:Y:S02]  /*253b0*/  IADD3 R24, R22, 0x11, RZ ;  /* 0x0000001116187810 */ /* 0x000fe40007ffe0ff */
[----:B------:R-:W-:Y:S02]  /*253c0*/  FSEL R198, R198, -INF , !P6 ;  /* 0xff800000c6c67808 */ /* 0x000fe40007000000 */
[CC--:B------:R-:W-:Y:S02]  /*253d0*/  ISETP.GE.AND P6, PT, R23.reuse, R247.reuse, PT ;  /* 0x000000f71700720c */ /* 0x0c0fe40003fc6270 */
[----:B------:R-:W-:Y:S02]  /*253e0*/  FSEL R172, R172, -INF , !P2 ;  /* 0xff800000acac7808 */ /* 0x000fe40005000000 */
[C---:B------:R-:W-:Y:S02]  /*253f0*/  ISETP.GE.AND P0, PT, R18.reuse, R247, PT ;  /* 0x000000f71200720c */ /* 0x040fe40003f06270 */
[-C--:B------:R-:W-:Y:S02]  /*25400*/  ISETP.GE.AND P2, PT, R18, R245.reuse, PT ;  /* 0x000000f51200720c */ /* 0x080fe40003f46270 */
[-C--:B------:R-:W-:Y:S02]  /*25410*/  ISETP.GE.OR P6, PT, R23, R246.reuse, !P6 ;  /* 0x000000f61700720c */ /* 0x080fe400077c6670 */
[----:B------:R-:W-:Y:S02]  /*25420*/  FSEL R19, R173, -INF , !P1 ;  /* 0xff800000ad137808 */ /* 0x000fe40004800000 */
[----:B------:R-:W-:Y:S02]  /*25430*/  IADD3 R25, R22, 0x20, RZ ;  /* 0x0000002016197810 */ /* 0x000fe40007ffe0ff */
[----:B------:R-:W-:Y:S02]  /*25440*/  ISETP.GE.AND P1, PT, R17, R245, PT ;  /* 0x000000f51100720c */ /* 0x000fe40003f26270 */
[C---:B------:R-:W-:Y:S02]  /*25450*/  ISETP.GE.OR P0, PT, R18.reuse, R246, !P0 ;  /* 0x000000f61200720c */ /* 0x040fe40004706670 */
[-C--:B------:R-:W-:Y:S02]  /*25460*/  ISETP.GE.OR P2, PT, R18, R244.reuse, !P2 ;  /* 0x000000f41200720c */ /* 0x080fe40005746670 */
[----:B------:R-:W-:Y:S02]  /*25470*/  FSEL R18, R175, -INF , !P4 ;  /* 0xff800000af127808 */ /* 0x000fe40006000000 */
[-C--:B------:R-:W-:Y:S02]  /*25480*/  ISETP.GE.AND P4, PT, R24, R247.reuse, PT ;  /* 0x000000f71800720c */ /* 0x080fe40003f86270 */
[----:B------:R-:W-:Y:S02]  /*25490*/  IADD3 R26, R22, 0x19, RZ ;  /* 0x00000019161a7810 */ /* 0x000fe40007ffe0ff */
[----:B------:R-:W-:Y:S02]  /*254a0*/  FSEL R250, R13, -INF , !P6 ;  /* 0xff8000000dfa7808 */ /* 0x000fe40007000000 */
[----:B------:R-:W-:Y:S02]  /*254b0*/  ISETP.GE.AND P6, PT, R25, R247, PT ;  /* 0x000000f71900720c */ /* 0x000fe40003fc6270 */
[----:B------:R-:W-:Y:S02]  /*254c0*/  ISETP.GE.OR P1, PT, R17, R244, !P1 ;  /* 0x000000f41100720c */ /* 0x000fe40004f26670 */
[----:B------:R-:W-:Y:S02]  /*254d0*/  FSEL R17, R176, -INF , !P0 ;  /* 0xff800000b0117808 */ /* 0x000fe40004000000 */
[C---:B------:R-:W-:Y:S02]  /*254e0*/  ISETP.GE.AND P0, PT, R24.reuse, R245, PT ;  /* 0x000000f51800720c */ /* 0x040fe40003f06270 */
[CC--:B------:R-:W-:Y:S02]  /*254f0*/  ISETP.GE.OR P4, PT, R24.reuse, R246.reuse, !P4 ;  /* 0x000000f61800720c */ /* 0x0c0fe40006786670 */
[----:B------:R-:W-:Y:S02]  /*25500*/  ISETP.GE.OR P6, PT, R25, R246, !P6 ;  /* 0x000000f61900720c */ /* 0x000fe400077c6670 */
[----:B------:R-:W-:Y:S02]  /*25510*/  ISETP.GE.OR P0, PT, R24, R244, !P0 ;  /* 0x000000f41800720c */ /* 0x000fe40004706670 */
[----:B------:R-:W-:Y:S02]  /*25520*/  IADD3 R24, R22, 0x21, RZ ;  /* 0x0000002116187810 */ /* 0x000fe40007ffe0ff */
[----:B------:R-:W-:Y:S02]  /*25530*/  FSEL R199, R199, -INF , !P4 ;  /* 0xff800000c7c77808 */ /* 0x000fe40006000000 */
[CC--:B------:R-:W-:Y:S02]  /*25540*/  ISETP.GE.AND P4, PT, R26.reuse, R247.reuse, PT ;  /* 0x000000f71a00720c */ /* 0x0c0fe40003f86270 */
[----:B------:R-:W-:Y:S02]  /*25550*/  FSEL R28, R15, -INF , !P6 ;  /* 0xff8000000f1c7808 */ /* 0x000fe40007000000 */
[----:B------:R-:W-:Y:S02]  /*25560*/  ISETP.GE.OR P4, PT, R26, R246, !P4 ;  /* 0x000000f61a00720c */ /* 0x000fe40006786670 */
[----:B------:R-:W-:Y:S02]  /*25570*/  ISETP.GE.AND P6, PT, R24, R247, PT ;  /* 0x000000f71800720c */ /* 0x000fe40003fc6270 */
[----:B------:R-:W-:Y:S02]  /*25580*/  FMNMX.FTZ R15, R172, R2, !PT ;  /* 0x00000002ac0f7209 */ /* 0x000fe40007810000 */
[-C--:B------:R-:W-:Y:S02]  /*25590*/  ISETP.GE.OR P6, PT, R24, R246.reuse, !P6 ;  /* 0x000000f61800720c */ /* 0x080fe400077c6670 */
[----:B------:R-:W-:Y:S02]  /*255a0*/  FMNMX.FTZ R15, R19, R15, !PT ;  /* 0x0000000f130f7209 */ /* 0x000fe40007810000 */
[----:B------:R-:W-:Y:S02]  /*255b0*/  FSEL R251, R14, -INF , !P4 ;  /* 0xff8000000efb7808 */ /* 0x000fe40006000000 */
[----:B------:R-:W-:Y:S02]  /*255c0*/  IADD3 R14, R22, 0x28, RZ ;  /* 0x00000028160e7810 */ /* 0x000fe40007ffe0ff */
[----:B------:R-:W-:Y:S02]  /*255d0*/  FSEL R187, R7, -INF , !P6 ;  /* 0xff80000007bb7808 */ /* 0x000fe40007000000 */
[----:B------:R-:W-:Y:S02]  /*255e0*/  ISETP.GE.AND P6, PT, R14, R247, PT ;  /* 0x000000f70e00720c */ /* 0x000fe40003fc6270 */
[----:B------:R-:W-:Y:S02]  /*255f0*/  FMNMX.FTZ R15, R18, R15, !PT ;  /* 0x0000000f120f7209 */ /* 0x000fe40007810000 */
[----:B------:R-:W-:Y:S02]  /*25600*/  IADD3 R7, R22, 0x29, RZ ;  /* 0x0000002916077810 */ /* 0x000fe40007ffe0ff */
[-C--:B------:R-:W-:Y:S02]  /*25610*/  ISETP.GE.OR P6, PT, R14, R246.reuse, !P6 ;  /* 0x000000f60e00720c */ /* 0x080fe400077c6670 */
[----:B------:R-:W-:Y:S02]  /*25620*/  FMNMX.FTZ R15, R17, R15, !PT ;  /* 0x0000000f110f7209 */ /* 0x000fe40007810000 */
[----:B------:R-:W-:Y:S02]  /*25630*/  FSEL R186, R16, -INF , !P6 ;  /* 0xff80000010ba7808 */ /* 0x000fe40007000000 */
[C---:B------:R-:W-:Y:S02]  /*25640*/  ISETP.GE.AND P6, PT, R7.reuse, R247, PT ;  /* 0x000000f70700720c */ /* 0x040fe40003fc6270 */
[----:B------:R-:W-:Y:S02]  /*25650*/  FMNMX.FTZ R16, R198, R15, !PT ;  /* 0x0000000fc6107209 */ /* 0x000fe40007810000 */
[----:B------:R-:W-:Y:S02]  /*25660*/  ISETP.GE.OR P6, PT, R7, R246, !P6 ;  /* 0x000000f60700720c */ /* 0x000fe400077c6670 */
[----:B------:R-:W-:Y:S02]  /*25670*/  FMNMX.FTZ R16, R199, R16, !PT ;  /* 0x00000010c7107209 */ /* 0x000fe40007810000 */
[----:B------:R-:W-:Y:S02]  /*25680*/  FSEL R13, R166, -INF , !P5 ;  /* 0xff800000a60d7808 */ /* 0x000fe40006800000 */
[----:B------:R-:W-:Y:S02]  /*25690*/  ISETP.GE.AND P5, PT, R23, R245, PT ;  /* 0x000000f51700720c */ /* 0x000fe40003fa6270 */
[----:B------:R-:W-:Y:S02]  /*256a0*/  FMNMX.FTZ R15, R8, R0, !PT ;  /* 0x00000000080f7209 */ /* 0x000fe40007810000 */
[----:B------:R-:W-:Y:S02]  /*256b0*/  FSEL R185, R9, -INF , !P6 ;  /* 0xff80000009b97808 */ /* 0x000fe40007000000 */
[----:B------:R-:W-:Y:S02]  /*256c0*/  FMNMX.FTZ R9, R250, R16, !PT ;  /* 0x00000010fa097209 */ /* 0x000fe40007810000 */
[-C--:B------:R-:W-:Y:S02]  /*256d0*/  ISETP.GE.OR P5, PT, R23, R244.reuse, !P5 ;  /* 0x000000f41700720c */ /* 0x080fe40006fa6670 */
[----:B------:R-:W-:Y:S02]  /*256e0*/  FMNMX.FTZ R15, R13, R15, !PT ;  /* 0x0000000f0d0f7209 */ /* 0x000fe40007810000 */
[----:B------:R-:W-:Y:S02]  /*256f0*/  FSEL R169, R169, -INF , !P3 ;  /* 0xff800000a9a97808 */ /* 0x000fe40005800000 */
[----:B------:R-:W-:Y:S02]  /*25700*/  FMNMX.FTZ R9, R251, R9, !PT ;  /* 0x00000009fb097209 */ /* 0x000fe40007810000 */
[----:B------:R-:W-:Y:S02]  /*25710*/  FSEL R252, R252, -INF , !P1 ;  /* 0xff800000fcfc7808 */ /* 0x000fe40004800000 */
[----:B------:R-:W-:Y:S02]  /*25720*/  ISETP.GE.AND P1, PT, R14, R245, PT ;  /* 0x000000f50e00720c */ /* 0x000fe40003f26270 */
[----:B------:R-:W-:Y:S02]  /*25730*/  FSEL R29, R5, -INF , !P5 ;  /* 0xff800000051d7808 */ /* 0x000fe40006800000 */
[----:B------:R-:W-:Y:S02]  /*25740*/  FMNMX.FTZ R5, R169, R15, !PT ;  /* 0x0000000fa9057209 */ /* 0x000fe40007810000 */
[----:B------:R-:W-:Y:S02]  /*25750*/  ISETP.GE.AND P4, PT, R26, R245, PT ;  /* 0x000000f51a00720c */ /* 0x000fe40003f86270 */
[----:B------:R-:W-:Y:S02]  /*25760*/  FSEL R168, R168, -INF , !P2 ;  /* 0xff800000a8a87808 */ /* 0x000fe40005000000 */
[----:B------:R-:W-:Y:S02]  /*25770*/  FMNMX.FTZ R9, R28, R9, !PT ;  /* 0x000000091c097209 */ /* 0x000fe40007810000 */
[-C--:B------:R-:W-:Y:S02]  /*25780*/  ISETP.GE.OR P1, PT, R14, R244.reuse, !P1 ;  /* 0x000000f40e00720c */ /* 0x080fe40004f26670 */
[----:B------:R-:W-:Y:S02]  /*25790*/  IADD3 R14, R22, 0x30, RZ ;  /* 0x00000030160e7810 */ /* 0x000fe40007ffe0ff */
[----:B------:R-:W-:Y:S02]  /*257a0*/  ISETP.GE.OR P4, PT, R26, R244, !P4 ;  /* 0x000000f41a00720c */ /* 0x000fe40006786670 */
[----:B------:R-:W-:Y:S02]  /*257b0*/  FMNMX.FTZ R5, R168, R5, !PT ;  /* 0x00000005a8057209 */ /* 0x000fe40007810000 */
[----:B------:R-:W-:Y:S02]  /*257c0*/  ISETP.GE.AND P6, PT, R14, R247, PT ;  /* 0x000000f70e00720c */ /* 0x000fe40003fc6270 */
[----:B------:R-:W-:Y:S02]  /*257d0*/  FSEL R27, R12, -INF , !P0 ;  /* 0xff8000000c1b7808 */ /* 0x000fe40004000000 */
[----:B------:R-:W-:Y:S02]  /*257e0*/  IADD3 R12, R22, 0x31, RZ ;  /* 0x00000031160c7810 */ /* 0x000fe40007ffe0ff */
[----:B------:R-:W-:Y:S02]  /*257f0*/  FMNMX.FTZ R9, R187, R9, !PT ;  /* 0x00000009bb097209 */ /* 0x000fe40007810000 */
[C---:B------:R-:W-:Y:S02]  /*25800*/  ISETP.GE.AND P0, PT, R7.reuse, R245, PT ;  /* 0x000000f50700720c */ /* 0x040fe40003f06270 */
[----:B------:R-:W-:Y:S02]  /*25810*/  FSEL R30, R4, -INF , !P4 ;  /* 0xff800000041e7808 */ /* 0x000fe40006000000 */
[----:B------:R-:W-:Y:S02]  /*25820*/  FMNMX.FTZ R4, R252, R5, !PT ;  /* 0x00000005fc047209 */ /* 0x000fe40007810000 */
[----:B------:R-:W-:Y:S02]  /*25830*/  ISETP.GE.OR P6, PT, R14, R246, !P6 ;  /* 0x000000f60e00720c */ /* 0x000fe400077c6670 */
[----:B------:R-:W-:Y:S02]  /*25840*/  ISETP.GE.AND P5, PT, R12, R247, PT ;  /* 0x000000f70c00720c */ /* 0x000fe40003fa6270 */
[----:B------:R-:W-:Y:S02]  /*25850*/  FMNMX.FTZ R5, R186, R9, !PT ;  /* 0x00000009ba057209 */ /* 0x000fe40007810000 */
[----:B------:R-:W-:Y:S02]  /*25860*/  ISETP.GE.OR P0, PT, R7, R244, !P0 ;  /* 0x000000f40700720c */ /* 0x000fe40004706670 */
[C---:B------:R-:W-:Y:S02]  /*25870*/  IADD3 R7, R22.reuse, 0x38, RZ ;  /* 0x0000003816077810 */ /* 0x040fe40007ffe0ff */
[----:B------:R-:W-:Y:S02]  /*25880*/  ISETP.GE.AND P3, PT, R25, R245, PT ;  /* 0x000000f51900720c */ /* 0x000fe40003f66270 */
[----:B------:R-:W-:Y:S02]  /*25890*/  FMNMX.FTZ R4, R27, R4, !PT ;  /* 0x000000041b047209 */ /* 0x000fe40007810000 */
[----:B------:R-:W-:Y:S02]  /*258a0*/  IADD3 R22, R22, 0x39, RZ ;  /* 0x0000003916167810 */ /* 0x000fe40007ffe0ff */
[----:B------:R-:W-:Y:S02]  /*258b0*/  ISETP.GE.OR P5, PT, R12, R246, !P5 ;  /* 0x000000f60c00720c */ /* 0x000fe40006fa6670 */
[----:B------:R-:W-:Y:S02]  /*258c0*/  FSEL R180, R180, -INF , !P6 ;  /* 0xff800000b4b47808 */ /* 0x000fe40007000000 */
[----:B------:R-:W-:Y:S02]  /*258d0*/  ISETP.GE.AND P6, PT, R7, R247, PT ;  /* 0x000000f70700720c */ /* 0x000fe40003fc6270 */
[----:B------:R-:W-:Y:S02]  /*258e0*/  FMNMX.FTZ R5, R185, R5, !PT ;  /* 0x00000005b9057209 */ /* 0x000fe40007810000 */
[----:B------:R-:W-:Y:S02]  /*258f0*/  FMNMX.FTZ R4, R29, R4, !PT ;  /* 0x000000041d047209 */ /* 0x000fe40007810000 */
[----:B------:R-:W-:Y:S02]  /*25900*/  ISETP.GE.OR P3, PT, R25, R244, !P3 ;  /* 0x000000f41900720c */ /* 0x000fe40005f66670 */
[----:B------:R-:W-:Y:S02]  /*25910*/  ISETP.GE.AND P2, PT, R24, R245, PT ;  /* 0x000000f51800720c */ /* 0x000fe40003f46270 */
[----:B------:R-:W-:Y:S02]  /*25920*/  ISETP.GE.AND P4, PT, R22, R247, PT ;  /* 0x000000f71600720c */ /* 0x000fe40003f86270 */
[----:B------:R-:W-:Y:S02]  /*25930*/  FSEL R179, R179, -INF , !P5 ;  /* 0xff800000b3b37808 */ /* 0x000fe40006800000 */
[----:B------:R-:W-:Y:S02]  /*25940*/  FMNMX.FTZ R5, R180, R5, !PT ;  /* 0x00000005b4057209 */ /* 0x000fe40007810000 */
[----:B------:R-:W-:Y:S02]  /*25950*/  ISETP.GE.OR P6, PT, R7, R246, !P6 ;  /* 0x000000f60700720c */ /* 0x000fe400077c6670 */
[----:B------:R-:W-:Y:S02]  /*25960*/  FMNMX.FTZ R4, R30, R4, !PT ;  /* 0x000000041e047209 */ /* 0x000fe40007810000 */
[----:B------:R-:W-:Y:S02]  /*25970*/  ISETP.GE.OR P2, PT, R24, R244, !P2 ;  /* 0x000000f41800720c */ /* 0x000fe40005746670 */
[----:B------:R-:W-:Y:S02]  /*25980*/  FSEL R184, R6, -INF , !P3 ;  /* 0xff80000006b87808 */ /* 0x000fe40005800000 */
        /* <DEDUP_REMOVED lines=8> */
[----:B------:R-:W-:Y:S02]  /*25a10*/  FMNMX.FTZ R5, R183, R4, !PT ;  /* 0x00000004b7057209 */ /* 0x000fe40007810000 */
[----:B------:R-:W-:Y:S02]  /*25a20*/  FMNMX.FTZ R4, R176, R6, !PT ;  /* 0x00000006b0047209 */ /* 0x000fe40007810000 */
[----:B------:R-:W-:Y:S02]  /*25a30*/  ISETP.GE.AND P2, PT, R14, R245, PT ;  /* 0x000000f50e00720c */ /* 0x000fe40003f46270 */
[----:B------:R-:W-:Y:S02]  /*25a40*/  FMNMX.FTZ R6, R182, R5, !PT ;  /* 0x00000005b6067209 */ /* 0x000fe40007810000 */
[----:B------:R-:W1:Y:S01]  /*25a50*/  SHFL.BFLY PT, R5, R4, 0x2, 0x1f ;  /* 0x0c401f0004057f89 */ /* 0x000e6200000e0000 */
[-C--:B------:R-:W-:Y:S02]  /*25a60*/  ISETP.GE.OR P2, PT, R14, R244.reuse, !P2 ;  /* 0x000000f40e00720c */ /* 0x080fe40005746670 */
[CC--:B------:R-:W-:Y:S02]  /*25a70*/  ISETP.GE.AND P1, PT, R12.reuse, R245.reuse, PT ;  /* 0x000000f50c00720c */ /* 0x0c0fe40003f26270 */
[----:B------:R-:W-:Y:S02]  /*25a80*/  FSEL R181, R181, -INF , !P0 ;  /* 0xff800000b5b57808 */ /* 0x000fe40004000000 */
[----:B------:R-:W-:Y:S02]  /*25a90*/  ISETP.GE.OR P1, PT, R12, R244, !P1 ;  /* 0x000000f40c00720c */ /* 0x000fe40004f26670 */
[-C--:B------:R-:W-:Y:S02]  /*25aa0*/  ISETP.GE.AND P0, PT, R7, R245.reuse, PT ;  /* 0x000000f50700720c */ /* 0x080fe40003f06270 */
[----:B------:R-:W-:Y:S02]  /*25ab0*/  FSEL R175, R11, -INF , !P2 ;  /* 0xff8000000baf7808 */ /* 0x000fe40005000000 */
[----:B------:R-:W-:Y:S02]  /*25ac0*/  FMNMX.FTZ R6, R181, R6, !PT ;  /* 0x00000006b5067209 */ /* 0x000fe40007810000 */
[----:B------:R-:W-:Y:S02]  /*25ad0*/  ISETP.GE.OR P2, PT, R7, R244, !P0 ;  /* 0x000000f40700720c */ /* 0x000fe40004746670 */
[----:B------:R-:W-:Y:S02]  /*25ae0*/  ISETP.GE.AND P0, PT, R22, R245, PT ;  /* 0x000000f51600720c */ /* 0x000fe40003f06270 */
[----:B------:R-:W-:Y:S02]  /*25af0*/  FSEL R174, R10, -INF , !P1 ;  /* 0xff8000000aae7808 */ /* 0x000fe40004800000 */
[----:B------:R-:W-:Y:S02]  /*25b00*/  FMNMX.FTZ R6, R175, R6, !PT ;  /* 0x00000006af067209 */ /* 0x000fe40007810000 */
[----:B------:R-:W-:Y:S02]  /*25b10*/  ISETP.GE.OR P0, PT, R22, R244, !P0 ;  /* 0x000000f41600720c */ /* 0x000fe40004706670 */
[----:B------:R-:W-:Y:S02]  /*25b20*/  FSEL R173, R20, -INF , !P2 ;  /* 0xff80000014ad7808 */ /* 0x000fe40005000000 */
[----:B------:R-:W-:Y:S01]  /*25b30*/  FMNMX.FTZ R6, R174, R6, !PT ;  /* 0x00000006ae067209 */ /* 0x000fe20007810000 */
[----:B------:R-:W-:Y:S01]  /*25b40*/  LDSM.16.MT88.4 R20, [R217+0x10000] ;  /* 0x01000000d914783b */ /* 0x000fe20000004200 */
[----:B------:R-:W-:Y:S02]  /*25b50*/  FSEL R166, R3, -INF , !P0 ;  /* 0xff80000003a67808 */ /* 0x000fe40004000000 */
[----:B------:R-:W-:Y:S02]  /*25b60*/  FMNMX.FTZ R3, R173, R6, !PT ;  /* 0x00000006ad037209 */ /* 0x000fe40007810000 */
[----:B-1----:R-:W-:Y:S02]  /*25b70*/  FMNMX.FTZ R5, R4, R5, !PT ;  /* 0x0000000504057209 */ /* 0x002fe40007810000 */
[----:B------:R-:W-:Y:S03]  /*25b80*/  FMNMX.FTZ R3, R166, R3, !PT ;  /* 0x00000003a6037209 */ /* 0x000fe60007810000 */
[----:B--2---:R-:W1:Y:S08]  /*25b90*/  SHFL.BFLY PT, R164, R5, 0x1, 0x1f ;  /* 0x0c201f0005a47f89 */ /* 0x004e7000000e0000 */
[----:B------:R-:W2:Y:S01]  /*25ba0*/  SHFL.BFLY PT, R4, R3, 0x2, 0x1f ;  /* 0x0c401f0003047f89 */ /* 0x000ea200000e0000 */
[----:B-1----:R-:W-:Y:S04]  /*25bb0*/  FMNMX.FTZ R164, R5, R164, !PT ;  /* 0x000000a405a47209 */ /* 0x002fe80007810000 */
[----:B------:R-:W-:Y:S01]  /*25bc0*/  FSETP.NEU.FTZ.AND P1, PT, R164, -INF , PT ;  /* 0xff800000a400780b */ /* 0x000fe20003f3d000 */
[----:B---3--:R-:W-:Y:S01]  /*25bd0*/  FMUL.FTZ R177, R165, R164 ;  /* 0x000000a4a5b17220 */ /* 0x008fe20000410000 */
[----:B--2---:R-:W-:Y:S04]  /*25be0*/  FMNMX.FTZ R4, R3, R4, !PT ;  /* 0x0000000403047209 */ /* 0x004fe80007810000 */
[----:B------:R-:W-:Y:S01]  /*25bf0*/  FSEL R177, R177, RZ, P1 ;  /* 0x000000ffb1b17208 */ /* 0x000fe20000800000 */
[----:B------:R-:W1:Y:S04]  /*25c00*/  SHFL.BFLY PT, R3, R4, 0x1, 0x1f ;  /* 0x0c201f0004037f89 */ /* 0x000e6800000e0000 */
[-CC-:B------:R-:W-:Y:S02]  /*25c10*/  FFMA.FTZ R191, R172, R165.reuse, -R177.reuse ;  /* 0x000000a5acbf7223 */ /* 0x180fe400000108b1 */
[-CC-:B------:R-:W-:Y:S02]  /*25c20*/  FFMA.FTZ R190, R19, R165.reuse, -R177.reuse ;  /* 0x000000a513be7223 */ /* 0x180fe400000108b1 */
        /* <DEDUP_REMOVED lines=9> */
[-CC-:B------:R-:W-:Y:S02]  /*25cc0*/  FFMA.FTZ R250, R250, R165.reuse, -R177.reuse ;  /* 0x000000a5fafa7223 */ /* 0x180fe400000108b1 */
[--C-:B------:R-:W-:Y:S01]  /*25cd0*/  FFMA.FTZ R251, R251, R165, -R177.reuse ;  /* 0x000000a5fbfb7223 */ /* 0x100fe200000108b1 */
[----:B-1----:R-:W-:Y:S01]  /*25ce0*/  FMNMX.FTZ R3, R4, R3, !PT ;  /* 0x0000000304037209 */ /* 0x002fe20007810000 */
[-CC-:B------:R-:W-:Y:S01]  /*25cf0*/  FFMA.FTZ R187, R187, R165.reuse, -R177.reuse ;  /* 0x000000a5bbbb7223 */ /* 0x180fe200000108b1 */
[----:B------:R-:W-:Y:S01]  /*25d00*/  FSEL R4, R164, RZ, P1 ;  /* 0x000000ffa4047208 */ /* 0x000fe20000800000 */
[--C-:B------:R-:W-:Y:S01]  /*25d10*/  FFMA.FTZ R186, R186, R165, -R177.reuse ;  /* 0x000000a5baba7223 */ /* 0x100fe200000108b1 */
[----:B------:R-:W-:Y:S01]  /*25d20*/  FSETP.NEU.FTZ.AND P0, PT, R3, -INF , PT ;  /* 0xff8000000300780b */ /* 0x000fe20003f1d000 */
[----:B------:R-:W-:Y:S01]  /*25d30*/  FMUL.FTZ R172, R165, R3 ;  /* 0x00000003a5ac7220 */ /* 0x000fe20000410000 */
[----:B------:R-:W-:Y:S01]  /*25d40*/  MUFU.EX2 R197, R197 ;  /* 0x000000c500c57308 */ /* 0x000fe20000000800 */
[----:B------:R-:W-:Y:S01]  /*25d50*/  FADD.FTZ R2, -R4, R2 ;  /* 0x0000000204027221 */ /* 0x000fe20000010100 */
[----:B------:R-:W-:Y:S01]  /*25d60*/  FSEL R4, R3, RZ, P0 ;  /* 0x000000ff03047208 */ /* 0x000fe20000000000 */
[-C--:B------:R-:W-:Y:S01]  /*25d70*/  FFMA.FTZ R185, R185, R165.reuse, -R177 ;  /* 0x000000a5b9b97223 */ /* 0x080fe200000108b1 */
[----:B------:R-:W-:Y:S01]  /*25d80*/  FSEL R172, R172, RZ, P0 ;  /* 0x000000ffacac7208 */ /* 0x000fe20000000000 */
[----:B------:R-:W-:Y:S01]  /*25d90*/  FMUL.FTZ R2, R165, R2 ;  /* 0x00000002a5027220 */ /* 0x000fe20000410000 */
[----:B------:R-:W-:Y:S01]  /*25da0*/  ISETP.GT.AND P0, PT, R242, R230, PT ;  /* 0x000000e6f200720c */ /* 0x000fe20003f04270 */
[----:B------:R-:W-:Y:S02]  /*25db0*/  FADD.FTZ R0, -R4, R0 ;  /* 0x0000000004007221 */ /* 0x000fe40000010100 */
[-CC-:B------:R-:W-:Y:S01]  /*25dc0*/  FFMA.FTZ R194, R13, R165.reuse, -R172.reuse ;  /* 0x000000a50dc27223 */ /* 0x180fe200000108ac */
[----:B------:R-:W1:Y:S01]  /*25dd0*/  MUFU.EX2 R196, R196 ;  /* 0x000000c400c47308 */ /* 0x000e620000000800 */
[----:B------:R-:W3:Y:S01]  /*25de0*/  LDSM.16.MT88.4 R12, [R219+0x10000] ;  /* 0x01000000db0c783b */ /* 0x000ee20000004200 */
[-CC-:B------:R-:W-:Y:S02]  /*25df0*/  FFMA.FTZ R195, R8, R165.reuse, -R172.reuse ;  /* 0x000000a508c37223 */ /* 0x180fe400000108ac */
[-CC-:B------:R-:W-:Y:S02]  /*25e00*/  FFMA.FTZ R193, R169, R165.reuse, -R172.reuse ;  /* 0x000000a5a9c17223 */ /* 0x180fe400000108ac */
[--C-:B------:R-:W-:Y:S01]  /*25e10*/  FFMA.FTZ R192, R168, R165, -R172.reuse ;  /* 0x000000a5a8c07223 */ /* 0x100fe200000108ac */
[----:B--2---:R-:W-:Y:S01]  /*25e20*/  F2FP.BF16.PACK_AB R168, R190, R191 ;  /* 0x000000bfbea8723e */ /* 0x004fe200000010ff */
[----:B------:R-:W-:Y:S02]  /*25e30*/  FMUL.FTZ R0, R165, R0 ;  /* 0x00000000a5007220 */ /* 0x000fe40000410000 */
[----:B------:R-:W2:Y:S01]  /*25e40*/  MUFU.EX2 R2, R2 ;  /* 0x0000000200027308 */ /* 0x000ea20000000800 */
        /* <DEDUP_REMOVED lines=8> */
[----:B-1----:R-:W-:Y:S01]  /*25ed0*/  F2FP.BF16.PACK_AB R170, R196, R197 ;  /* 0x000000c5c4aa723e */ /* 0x002fe200000010ff */
[----:B------:R-:W-:Y:S05]  /*25ee0*/  FFMA.FTZ R181, R181, R165, -R172 ;  /* 0x000000a5b5b57223 */ /* 0x000fea00000108ac */
[----:B------:R-:W-:Y:S01]  /*25ef0*/  MUFU.EX2 R195, R195 ;  /* 0x000000c300c37308 */ /* 0x000fe20000000800 */
[C---:B--2---:R-:W-:Y:S01]  /*25f00*/  FMUL.FTZ R4, R2.reuse, R160 ;  /* 0x000000a002047220 */ /* 0x044fe20000410000 */
[----:B------:R-:W-:Y:S01]  /*25f10*/  MOV R160, R28 ;  /* 0x0000001c00a07202 */ /* 0x000fe20000000f00 */
[C---:B------:R-:W-:Y:S02]  /*25f20*/  FMUL.FTZ R5, R2.reuse, R161 ;  /* 0x000000a102057220 */ /* 0x040fe40000410000 */
[C---:B------:R-:W-:Y:S05]  /*25f30*/  FMUL.FTZ R8, R2.reuse, R156 ;  /* 0x0000009c02087220 */ /* 0x040fea0000410000 */
[----:B------:R-:W1:Y:S01]  /*25f40*/  MUFU.EX2 R194, R194 ;  /* 0x000000c200c27308 */ /* 0x000e620000000800 */
[----:B------:R-:W-:Y:S02]  /*25f50*/  FMUL.FTZ R9, R2, R157 ;  /* 0x0000009d02097220 */ /* 0x000fe40000410000 */
[----:B------:R-:W-:Y:S02]  /*25f60*/  IMAD.MOV.U32 R161, RZ, RZ, R30 ;  /* 0x000000ffffa17224 */ /* 0x000fe400078e001e */
[C---:B----4-:R-:W-:Y:S01]  /*25f70*/  FMUL.FTZ R6, R0.reuse, R162 ;  /* 0x000000a200067220 */ /* 0x050fe20000410000 */
[----:B------:R-:W-:Y:S01]  /*25f80*/  MOV R162, R29 ;  /* 0x0000001d00a27202 */ /* 0x000fe20000000f00 */
[C---:B------:R-:W-:Y:S01]  /*25f90*/  FMUL.FTZ R7, R0.reuse, R163 ;  /* 0x000000a300077220 */ /* 0x040fe20000410000 */
[----:B------:R-:W2:Y:S01]  /*25fa0*/  LDSM.16.MT88.4 R28, [R216+0x10000] ;  /* 0x01000000d81c783b */ /* 0x000ea20000004200 */
[C---:B------:R-:W-:Y:S01]  /*25fb0*/  FMUL.FTZ R10, R0.reuse, R158 ;  /* 0x0000009e000a7220 */ /* 0x040fe20000410000 */
[----:B------:R-:W-:Y:S01]  /*25fc0*/  MUFU.EX2 R193, R193 ;  /* 0x000000c100c17308 */ /* 0x000fe20000000800 */
[C---:B------:R-:W-:Y:S02]  /*25fd0*/  FMUL.FTZ R11, R0.reuse, R159 ;  /* 0x0000009f000b7220 */ /* 0x040fe40000410000 */
[----:B------:R-:W-:Y:S02]  /*25fe0*/  FMUL.FTZ R19, R0, R151 ;  /* 0x0000009700137220 */ /* 0x000fe40000410000 */
[C---:B------:R-:W-:Y:S01]  /*25ff0*/  FMUL.FTZ R16, R2.reuse, R148 ;  /* 0x0000009402107220 */ /* 0x040fe20000410000 */
[----:B------:R-:W-:Y:S01]  /*26000*/  LDSM.16.MT88.4 R156, [R217+0x12800] ;  /* 0x01280000d99c783b */ /* 0x000fe20000004200 */
[----:B------:R-:W-:Y:S02]  /*26010*/  FMUL.FTZ R17, R2, R149 ;  /* 0x0000009502117220 */ /* 0x000fe40000410000 */
[----:B------:R-:W-:Y:S01]  /*26020*/  FMUL.FTZ R18, R0, R150 ;  /* 0x0000009600127220 */ /* 0x000fe20000410000 */
[----:B------:R-:W4:Y:S01]  /*26030*/  MUFU.EX2 R192, R192 ;  /* 0x000000c000c07308 */ /* 0x000f220000000800 */
[----:B------:R-:W-:Y:S02]  /*26040*/  IMAD.MOV.U32 R163, RZ, RZ, R27 ;  /* 0x000000ffffa37224 */ /* 0x000fe400078e001b */
        /* <DEDUP_REMOVED lines=12> */
[----:B------:R-:W-:Y:S01]  /*26110*/  LDSM.16.MT88.4 R132, [R216+0x12000] ;  /* 0x01200000d884783b */ /* 0x000fe20000004200 */
[----:B------:R-:W-:Y:S01]  /*26120*/  FMUL.FTZ R37, R2, R37 ;  /* 0x0000002502257220 */ /* 0x000fe20000410000 */
[----:B------:R-:W-:Y:S01]  /*26130*/  MUFU.EX2 R198, R198 ;  /* 0x000000c600c67308 */ /* 0x000fe20000000800 */
[----:B------:R-:W-:Y:S01]  /*26140*/  FMUL.FTZ R38, R0, R38 ;  /* 0x0000002600267220 */ /* 0x000fe20000410000 */
[----:B----4-:R-:W-:Y:S01]  /*26150*/  F2FP.BF16.PACK_AB R171, R192, R193 ;  /* 0x000000c1c0ab723e */ /* 0x010fe200000010ff */
[----:B------:R-:W-:Y:S02]  /*26160*/  FMUL.FTZ R39, R0, R39 ;  /* 0x0000002700277220 */ /* 0x000fe40000410000 */
[C---:B------:R-:W-:Y:S02]  /*26170*/  FMUL.FTZ R40, R2.reuse, R40 ;  /* 0x0000002802287220 */ /* 0x040fe40000410000 */
[----:B------:R-:W-:Y:S02]  /*26180*/  FMUL.FTZ R41, R2, R41 ;  /* 0x0000002902297220 */ /* 0x000fe40000410000 */
[C---:B---3--:R-:W-:Y:S01]  /*26190*/  HMMA.16816.F32.BF16 R4, R168.reuse, R12, R4 ;  /* 0x0000000ca804723c */ /* 0x048fe20000041804 */
[----:B------:R-:W1:Y:S04]  /*261a0*/  MUFU.EX2 R199, R199 ;  /* 0x000000c700c77308 */ /* 0x000e680000000800 */
[----:B------:R-:W-:Y:S02]  /*261b0*/  FMUL.FTZ R42, R0, R42 ;  /* 0x0000002a002a7220 */ /* 0x000fe40000410000 */
[C---:B------:R-:W-:Y:S01]  /*261c0*/  FMUL.FTZ R12, R2.reuse, R152 ;  /* 0x00000098020c7220 */ /* 0x040fe20000410000 */
[C---:B------:R-:W-:Y:S03]  /*261d0*/  HMMA.16816.F32.BF16 R8, R168.reuse, R14, R8 ;  /* 0x0000000ea808723c */ /* 0x040fe60000041808 */
[----:B------:R-:W-:Y:S01]  /*261e0*/  MUFU.EX2 R250, R250 ;  /* 0x000000fa00fa7308 */ /* 0x000fe20000000800 */
[----:B------:R-:W-:Y:S02]  /*261f0*/  FMUL.FTZ R13, R2, R153 ;  /* 0x00000099020d7220 */ /* 0x000fe40000410000 */
[C---:B------:R-:W-:Y:S02]  /*26200*/  FMUL.FTZ R43, R0.reuse, R43 ;  /* 0x0000002b002b7220 */ /* 0x040fe40000410000 */
[C---:B------:R-:W-:Y:S04]  /*26210*/  FMUL.FTZ R14, R0.reuse, R154 ;  /* 0x0000009a000e7220 */ /* 0x040fe80000410000 */
[----:B------:R-:W-:Y:S01]  /*26220*/  FMUL.FTZ R15, R0, R155 ;  /* 0x0000009b000f7220 */ /* 0x000fe20000410000 */
[----:B------:R-:W-:Y:S01]  /*26230*/  MUFU.EX2 R251, R251 ;  /* 0x000000fb00fb7308 */ /* 0x000fe20000000800 */
[----:B------:R-:W3:Y:S01]  /*26240*/  LDSM.16.MT88.4 R152, [R215+0x10000] ;  /* 0x01000000d798783b */ /* 0x000ee20000004200 */
[C---:B------:R-:W-:Y:S02]  /*26250*/  FMUL.FTZ R44, R2.reuse, R44 ;  /* 0x0000002c022c7220 */ /* 0x040fe40000410000 */
[----:B------:R-:W-:Y:S02]  /*26260*/  FMUL.FTZ R45, R2, R45 ;  /* 0x0000002d022d7220 */ /* 0x000fe40000410000 */
[C---:B------:R-:W-:Y:S03]  /*26270*/  HMMA.16816.F32.BF16 R12, R168.reuse, R20, R12 ;  /* 0x00000014a80c723c */ /* 0x040fe6000004180c */
[C---:B------:R-:W-:Y:S01]  /*26280*/  FMUL.FTZ R46, R0.reuse, R46 ;  /* 0x0000002e002e7220 */ /* 0x040fe20000410000 */
[----:B------:R-:W-:Y:S01]  /*26290*/  MUFU.EX2 R252, R252 ;  /* 0x000000fc00fc7308 */ /* 0x000fe20000000800 */
        /* <DEDUP_REMOVED lines=22> */
[C---:B---3--:R-:W-:Y:S03]  /*26400*/  HMMA.16816.F32.BF16 R28, R168.reuse, R152, R28 ;  /* 0x00000098a81c723c */ /* 0x048fe6000004181c */
[C---:B------:R-:W-:Y:S02]  /*26410*/  FMUL.FTZ R56, R2.reuse, R56 ;  /* 0x0000003802387220 */ /* 0x040fe40000410000 */
[----:B------:R-:W-:Y:S02]  /*26420*/  FMUL.FTZ R57, R2, R57 ;  /* 0x0000003902397220 */ /* 0x000fe40000410000 */
[C---:B------:R-:W-:Y:S01]  /*26430*/  FMUL.FTZ R58, R0.reuse, R58 ;  /* 0x0000003a003a7220 */ /* 0x040fe20000410000 */
[C---:B------:R-:W-:Y:S01]  /*26440*/  HMMA.16816.F32.BF16 R32, R168.reuse, R154, R32 ;  /* 0x0000009aa820723c */ /* 0x040fe20000041820 */
[----:B------:R-:W-:Y:S03]  /*26450*/  LDSM.16.MT88.4 R152, [R219+0x12800] ;  /* 0x01280000db98783b */ /* 0x000fe60000004200 */
[----:B------:R-:W-:Y:S02]  /*26460*/  FMUL.FTZ R59, R0, R59 ;  /* 0x0000003b003b7220 */ /* 0x000fe40000410000 */
[C---:B------:R-:W-:Y:S02]  /*26470*/  FMUL.FTZ R60, R2.reuse, R60 ;  /* 0x0000003c023c7220 */ /* 0x040fe40000410000 */
[C---:B----4-:R-:W-:Y:S04]  /*26480*/  HMMA.16816.F32.BF16 R36, R168.reuse, R144, R36 ;  /* 0x00000090a824723c */ /* 0x050fe80000041824 */
[----:B------:R-:W-:Y:S02]  /*26490*/  FMUL.FTZ R61, R2, R61 ;  /* 0x0000003d023d7220 */ /* 0x000fe40000410000 */
[C---:B------:R-:W-:Y:S02]  /*264a0*/  FMUL.FTZ R62, R0.reuse, R62 ;  /* 0x0000003e003e7220 */ /* 0x040fe40000410000 */
[C---:B------:R-:W-:Y:S01]  /*264b0*/  HMMA.16816.F32.BF16 R40, R168.reuse, R146, R40 ;  /* 0x00000092a828723c */ /* 0x040fe20000041828 */
[----:B------:R-:W-:Y:S03]  /*264c0*/  LDSM.16.MT88.4 R144, [R216+0x10800] ;  /* 0x01080000d890783b */ /* 0x000fe60000004200 */
        /* <DEDUP_REMOVED lines=64> */
[C---:B---3--:R-:W-:Y:S03]  /*268d0*/  HMMA.16816.F32.BF16 R100, R168.reuse, R132, R100 ;  /* 0x00000084a864723c */ /* 0x048fe60000041864 */
[C---:B------:R-:W-:Y:S02]  /*268e0*/  FMUL.FTZ R106, R0.reuse, R106 ;  /* 0x0000006a006a7220 */ /* 0x040fe40000410000 */
[----:B------:R-:W-:Y:S02]  /*268f0*/  FMUL.FTZ R107, R0, R107 ;  /* 0x0000006b006b7220 */ /* 0x000fe40000410000 */
[C---:B------:R-:W-:Y:S02]  /*26900*/  FMUL.FTZ R108, R2.reuse, R108 ;  /* 0x0000006c026c7220 */ /* 0x040fe40000410000 */
[----:B------:R-:W-:Y:S03]  /*26910*/  FMUL.FTZ R109, R2, R109 ;  /* 0x0000006d026d7220 */ /* 0x000fe60000410000 */
[C---:B------:R-:W-:Y:S01]  /*26920*/  HMMA.16816.F32.BF16 R104, R168.reuse, R134, R104 ;  /* 0x00000086a868723c */ /* 0x040fe20000041868 */
[----:B------:R-:W3:Y:S02]  /*26930*/  LDSM.16.MT88.4 R132, [R215+0x16000] ;  /* 0x01600000d784783b */ /* 0x000ee40000004200 */
[C---:B------:R-:W-:Y:S02]  /*26940*/  FMUL.FTZ R110, R0.reuse, R110 ;  /* 0x0000006e006e7220 */ /* 0x040fe40000410000 */
[----:B------:R-:W-:Y:S02]  /*26950*/  FMUL.FTZ R111, R0, R111 ;  /* 0x0000006f006f7220 */ /* 0x000fe40000410000 */
[C---:B------:R-:W-:Y:S02]  /*26960*/  FMUL.FTZ R112, R2.reuse, R112 ;  /* 0x0000007002707220 */ /* 0x040fe40000410000 */
[----:B------:R-:W-:Y:S03]  /*26970*/  FMUL.FTZ R113, R2, R113 ;  /* 0x0000007102717220 */ /* 0x000fe60000410000 */
        /* <DEDUP_REMOVED lines=12> */
[C---:B--2---:R-:W-:Y:S03]  /*26a40*/  HMMA.16816.F32.BF16 R116, R168.reuse, R136, R116 ;  /* 0x00000088a874723c */ /* 0x044fe60000041874 */
        /* <DEDUP_REMOVED lines=11> */
[----:B------:R-:W-:Y:S02]  /*26b00*/  FFMA.FTZ R172, R166, R165, -R172 ;  /* 0x000000a5a6ac7223 */ /* 0x000fe400000108ac */
[C---:B------:R-:W-:Y:S02]  /*26b10*/  FMUL.FTZ R128, R2.reuse, R128 ;  /* 0x0000008002807220 */ /* 0x040fe40000410000 */
[----:B------:R-:W-:Y:S01]  /*26b20*/  FMUL.FTZ R129, R2, R129 ;  /* 0x0000008102817220 */ /* 0x000fe20000410000 */
[C---:B---3--:R-:W-:Y:S03]  /*26b30*/  HMMA.16816.F32.BF16 R124, R168.reuse, R132, R124 ;  /* 0x00000084a87c723c */ /* 0x048fe6000004187c */
[C---:B------:R-:W-:Y:S01]  /*26b40*/  FMUL.FTZ R130, R0.reuse, R130 ;  /* 0x0000008200827220 */ /* 0x040fe20000410000 */
[----:B--2---:R-:W-:Y:S01]  /*26b50*/  LDSM.16.MT88.4 R136, [R217+0x10800] ;  /* 0x01080000d988783b */ /* 0x004fe20000004200 */
[----:B------:R-:W-:Y:S02]  /*26b60*/  FMUL.FTZ R131, R0, R131 ;  /* 0x0000008300837220 */ /* 0x000fe40000410000 */
[----:B-1----:R-:W-:Y:S01]  /*26b70*/  F2FP.BF16.PACK_AB R132, R199, R198 ;  /* 0x000000c6c784723e */ /* 0x002fe200000010ff */
[----:B------:R-:W-:Y:S04]  /*26b80*/  FFMA.FTZ R191, R2, R249, R191 ;  /* 0x000000f902bf7223 */ /* 0x000fe800000100bf */
[----:B------:R-:W-:Y:S01]  /*26b90*/  HMMA.16816.F32.BF16 R128, R168, R134, R128 ;  /* 0x00000086a880723c */ /* 0x000fe20000041880 */
[----:B----4-:R-:W1:Y:S02]  /*26ba0*/  LDSM.16.MT88.4 R140, [R219+0x10800] ;  /* 0x01080000db8c783b */ /* 0x010e640000004200 */
        /* <DEDUP_REMOVED lines=258> */
.L_x_3032:
        /* <DEDUP_REMOVED lines=11> */
.L_x_3055:
[----:B--23--:R-:W-:Y:S01]  /*27c80*/  FADD.FTZ R249, R6, R249 ;  /* 0x000000f906f97221 */ /* 0x00cfe20000010000 */
[----:B------:R-:W-:Y:S05]  /*27c90*/  BRA.DIV ~URZ, `(.L_x_3043) ;  /* 0x000020f27f007947 */ /* 0x000fea000b800000 */
[----:B------:R-:W2:Y:S04]  /*27ca0*/  SHFL.BFLY PT, R4, R248, 0x2, 0x1f ;  /* 0x0c401f00f8047f89 */ /* 0x000ea800000e0000 */
[----:B------:R-:W3:Y:S01]  /*27cb0*/  SHFL.BFLY PT, R0, R249, 0x1, 0x1f ;  /* 0x0c201f00f9007f89 */ /* 0x000ee200000e0000 */
[----:B--2---:R-:W-:Y:S02]  /*27cc0*/  FADD.FTZ R248, R4, R248 ;  /* 0x000000f804f87221 */ /* 0x004fe40000010000 */
[----:B---3--:R-:W-:-:S03]  /*27cd0*/  FADD.FTZ R249, R249, R0 ;  /* 0x00000000f9f97221 */ /* 0x008fc60000010000 */
[----:B------:R2:W3:Y:S04]  /*27ce0*/  SHFL.BFLY PT, R6, R248, 0x1, 0x1f ;  /* 0x0c201f00f8067f89 */ /* 0x0004e800000e0000 */
.L_x_3056:
        /* <DEDUP_REMOVED lines=330> */
.L_x_3045:
[----:B------:R-:W-:Y:S02]  /*29190*/  ULDC.64 UR4, c[0x0][0x118] ;  /* 0x0000460000047ab9 */ /* 0x000fe40000000a00 */
[----:B------:R-:W2:Y:S04]  /*291a0*/  LD.E R2, [R8.64+0x60] ;  /* 0x0000600408027980 */ /* 0x000ea8000c101900 */
[----:B------:R-:W3:Y:S01]  /*291b0*/  LD.E R238, [R8.64+0xb4] ;  /* 0x0000b40408ee7980 */ /* 0x000ee2000c101900 */
[----:B--2---:R-:W-:-:S04]  /*291c0*/  IMAD R2, R2, R235, R234 ;  /* 0x000000eb02027224 */ /* 0x004fc800078e02ea */
[----:B---3--:R-:W-:Y:S02]  /*291d0*/  IMAD R238, R238, R2, RZ ;  /* 0x00000002eeee7224 */ /* 0x008fe400078e02ff */
.L_x_3046:
[----:B------:R-:W-:Y:S05]  /*291e0*/  BSYNC B0 ;  /* 0x0000000000007941 */ /* 0x000fea0003800000 */
.L_x_3044:
        /* <DEDUP_REMOVED lines=52> */
.L_x_3048:
[----:B--234-:R-:W-:Y:S05]  /*29530*/  BSYNC B0 ;  /* 0x0000000000007941 */ /* 0x01cfea0003800000 */
.L_x_3047:
        /* <DEDUP_REMOVED lines=35> */
[-C--:B------:R-:W-:Y:S01]  /*29770*/  ISETP.GE.AND P3, PT, R3, R8.reuse, PT ;  /* 0x000000080300720c */ /* 0x080fe20003f66270 */
        /* <DEDUP_REMOVED lines=12> */
.L_x_3050:
[----:B-1----:R-:W-:Y:S05]  /*29840*/  BSYNC B0 ;  /* 0x0000000000007941 */ /* 0x002fea0003800000 */
.L_x_3049:
        /* <DEDUP_REMOVED lines=23> */
.L_x_3052:
[----:B------:R-:W-:Y:S05]  /*299c0*/  BSYNC B0 ;  /* 0x0000000000007941 */ /* 0x000fea0003800000 */
.L_x_3051:
        /* <DEDUP_REMOVED lines=23> */
.L_x_3054:
[----:B------:R-:W-:Y:S05]  /*29b40*/  BSYNC B0 ;  /* 0x0000000000007941 */ /* 0x000fea0003800000 */
.L_x_3053:
[----:B------:R-:W-:Y:S01]  /*29b50*/  IADD3 R2, R15, 0x30, RZ ;  /* 0x000000300f027810 */ /* 0x000fe20007ffe0ff */
[----:B-1----:R-:W-:-:S02]  /*29b60*/  IMAD.MOV.U32 R6, RZ, RZ, R233 ;  /* 0x000000ffff067224 */ /* 0x002fc400078e00e9 */
[----:B------:R-:W-:Y:S01]  /*29b70*/  IMAD.MOV.U32 R7, RZ, RZ, 0x0 ;  /* 0x00000000ff077424 */ /* 0x000fe200078e00ff */
[----:B------:R-:W-:-:S13]  /*29b80*/  ISETP.GE.AND P0, PT, R2, R236, PT ;  /* 0x000000ec0200720c */ /* 0x000fda0003f06270 */
[----:B------:R-:W-:Y:S05]  /*29b90*/  @P0 RET.REL.NODEC R6 `(_ZN5flash24flash_fwd_splitkv_kernelI23Flash_fwd_kernel_traitsILi256ELi64ELi64ELi4ELb0ELb0EN7cutlass10bfloat16_tE19Flash_kernel_traitsILi256ELi64ELi64ELi4ES3_EELb0ELb1ELb0ELb0ELb0ELb1ELb0ELb1EEEvNS_16Flash_fwd_paramsE) ;  /* 0xfffd646006000950 */ /* 0x000fea0003c3ffff */
        /* <DEDUP_REMOVED lines=10> */
[----:B------:R-:W-:-:S03]  /*29c40*/  LEA R2, P3, R6, R84, 0x1 ;  /* 0x0000005406027211 */ /* 0x000fc600078608ff */
[----:B------:R-:W-:-:S05]  /*29c50*/  IMAD R5, R83, R15, R5 ;  /* 0x0000000f53057224 */ /* 0x000fca00078e0205 */
[----:B------:R-:W-:-:S04]  /*29c60*/  IADD3 R5, R7, R5, RZ ;  /* 0x0000000507057210 */ /* 0x000fc80007ffe0ff */
[----:B------:R-:W-:Y:S02]  /*29c70*/  LEA.HI.X R3, R6, R85, R5, 0x1, P3 ;  /* 0x0000005506037211 */ /* 0x000fe400018f0c05 */
[----:B------:R-:W-:-:S03]  /*29c80*/  MOV R5, 0x0 ;  /* 0x0000000000057802 */ /* 0x000fc60000000f00 */
[----:B------:R1:W-:Y:S01]  /*29c90*/  @!P0 ST.E.128 [R2.64+0x100], R28 ;  /* 0x0001001c02008985 */ /* 0x0003e2000c101d04 */
[----:B------:R-:W-:Y:S01]  /*29ca0*/  ISETP.GE.AND P0, PT, R4, R8, PT ;  /* 0x000000080400720c */ /* 0x000fe20003f06270 */
[----:B------:R-:W-:Y:S02]  /*29cb0*/  IMAD.MOV.U32 R4, RZ, RZ, R233 ;  /* 0x000000ffff047224 */ /* 0x000fe400078e00e9 */
[----:B------:R1:W-:Y:S04]  /*29cc0*/  @!P2 ST.E.128 [R2.64], R60 ;  /* 0x0000003c0200a985 */ /* 0x0003e8000c101d04 */
[----:B------:R1:W-:Y:S06]  /*29cd0*/  @!P1 ST.E.128 [R2.64+0x80], R44 ;  /* 0x0000802c02009985 */ /* 0x0003ec000c101d04 */
[----:B------:R-:W-:Y:S05]  /*29ce0*/  @P0 RET.REL.NODEC R4 `(_ZN5flash24flash_fwd_splitkv_kernelI23Flash_fwd_kernel_traitsILi256ELi64ELi64ELi4ELb0ELb0EN7cutlass10bfloat16_tE19Flash_kernel_traitsILi256ELi64ELi64ELi4ES3_EELb0ELb1ELb0ELb0ELb0ELb1ELb0ELb1EEEvNS_16Flash_fwd_paramsE) ;  /* 0xfffd631004000950 */ /* 0x000fea0003c3ffff */
[----:B------:R-:W-:Y:S02]  /*29cf0*/  ULDC.64 UR4, c[0x0][0x118] ;  /* 0x0000460000047ab9 */ /* 0x000fe40000000a00 */
[----:B------:R2:W-:Y:S02]  /*29d00*/  ST.E.128 [R2.64+0x180], R76 ;  /* 0x0001804c02007985 */ /* 0x0005e4000c101d04 */
[----:B-12---:R-:W-:-:S02]  /*29d10*/  MOV R2, R233 ;  /* 0x000000e900027202 */ /* 0x006fc40000000f00 */
[----:B------:R-:W-:-:S04]  /*29d20*/  MOV R3, 0x0 ;  /* 0x0000000000037802 */ /* 0x000fc80000000f00 */
[----:B------:R-:W-:Y:S05]  /*29d30*/  RET.REL.NODEC R2 `(_ZN5flash24flash_fwd_splitkv_kernelI23Flash_fwd_kernel_traitsILi256ELi64ELi64ELi4ELb0ELb0EN7cutlass10bfloat16_tE19Flash_kernel_traitsILi256ELi64ELi64ELi4ES3_EELb0ELb1ELb0ELb0ELb0ELb1ELb0ELb1EEEvNS_16Flash_fwd_paramsE) ;  /* 0xfffd62c002007950 */ /* 0x000fea0003c3ffff */
.L_x_3042:
[----:B------:R-:W-:Y:S01]  /*29d40*/  IMAD.MOV.U32 R7, RZ, RZ, R249 ;  /* 0x000000ffff077224 */ /* 0x000fe200078e00f9 */
[----:B------:R-:W-:Y:S02]  /*29d50*/  MOV R6, 0x2 ;  /* 0x0000000200067802 */ /* 0x000fe40000000f00 */
[----:B------:R-:W-:Y:S02]  /*29d60*/  MOV R4, 0x29d80 ;  /* 0x00029d8000047802 */ /* 0x000fe40000000f00 */
[----:B-1---5:R-:W-:Y:S05]  /*29d70*/  CALL.REL.NOINC `($__internal_19_$__cuda_sm70_shflsync_bfly_p) ;  /* 0x0000010000007944 */ /* 0x022fea0003c00000 */
[----:B-12---:R-:W-:Y:S05]  /*29d80*/  BRA `(.L_x_3055) ;  /* 0xffffdef000007947 */ /* 0x006fea000383ffff */
.L_x_3043:
[----:B------:R-:W-:Y:S01]  /*29d90*/  IMAD.MOV.U32 R7, RZ, RZ, R249 ;  /* 0x000000ffff077224 */ /* 0x000fe200078e00f9 */
[----:B------:R-:W-:Y:S02]  /*29da0*/  MOV R6, 0x1 ;  /* 0x0000000100067802 */ /* 0x000fe40000000f00 */
[----:B------:R-:W-:Y:S02]  /*29db0*/  MOV R4, 0x29dd0 ;  /* 0x00029dd000047802 */ /* 0x000fe40000000f00 */
[----:B-1---5:R-:W-:Y:S05]  /*29dc0*/  CALL.REL.NOINC `($__internal_19_$__cuda_sm70_shflsync_bfly_p) ;  /* 0x000000b000007944 */ /* 0x022fea0003c00000 */
[----:B--2---:R-:W-:Y:S01]  /*29dd0*/  FADD.FTZ R249, R249, R6 ;  /* 0x00000006f9f97221 */ /* 0x004fe20000010000 */
[----:B-1----:R-:W-:Y:S02]  /*29de0*/  MOV R7, R248 ;  /* 0x000000f800077202 */ /* 0x002fe40000000f00 */
[----:B------:R-:W-:Y:S02]  /*29df0*/  MOV R6, 0x2 ;  /* 0x0000000200067802 */ /* 0x000fe40000000f00 */
[----:B------:R-:W-:-:S02]  /*29e00*/  MOV R4, 0x29e20 ;  /* 0x00029e2000047802 */ /* 0x000fc40000000f00 */
[----:B------:R-:W-:Y:S05]  /*29e10*/  CALL.REL.NOINC `($__internal_19_$__cuda_sm70_shflsync_bfly_p) ;  /* 0x0000006000007944 */ /* 0x000fea0003c00000 */
[----:B--2---:R-:W-:Y:S01]  /*29e20*/  FADD.FTZ R248, R248, R6 ;  /* 0x00000006f8f87221 */ /* 0x004fe20000010000 */
[----:B------:R-:W-:-:S02]  /*29e30*/  MOV R6, 0x1 ;  /* 0x0000000100067802 */ /* 0x000fc40000000f00 */
[----:B------:R-:W-:Y:S02]  /*29e40*/  MOV R4, 0x29e70 ;  /* 0x00029e7000047802 */ /* 0x000fe40000000f00 */
[----:B-1----:R-:W-:Y:S02]  /*29e50*/  MOV R7, R248 ;  /* 0x000000f800077202 */ /* 0x002fe40000000f00 */
[----:B------:R-:W-:Y:S05]  /*29e60*/  CALL.REL.NOINC `($__internal_19_$__cuda_sm70_shflsync_bfly_p) ;  /* 0x0000001000007944 */ /* 0x000fea0003c00000 */
[----:B-12---:R-:W-:Y:S05]  /*29e70*/  BRA `(.L_x_3056) ;  /* 0xffffde7000007947 */ /* 0x006fea000383ffff */
        .weak           $__internal_19_$__cuda_sm70_shflsync_bfly_p
        .type           $__internal_19_$__cuda_sm70_shflsync_bfly_p,@function
        .size           $__internal_19_$__cuda_sm70_shflsync_bfly_p,(.L_x_8883 - $__internal_19_$__cuda_sm70_shflsync_bfly_p)
$__internal_19_$__cuda_sm70_shflsync_bfly_p:
[----:B------:R-:W-:Y:S01]  /*29e80*/  MOV R10, R4 ;  /* 0x00000004000a7202 */ /* 0x000fe20000000f00 */
[----:B------:R-:W-:Y:S04]  /*29e90*/  WARPSYNC R0 ;  /* 0x0000000000007348 */ /* 0x000fe80003800000 */
[----:B------:R-:W-:Y:S01]  /*29ea0*/  MOV R11, 0x0 ;  /* 0x00000000000b7802 */ /* 0x000fe20000000f00 */
[----:B------:R1:W2:Y:S03]  /*29eb0*/  SHFL.BFLY PT, R6, R7, R6, R5 ;  /* 0x0c00000607067389 */ /* 0x0002a600000e0005 */
[----:B------:R-:W-:Y:S05]  /*29ec0*/  RET.REL.NODEC R10 `(_ZN5flash24flash_fwd_splitkv_kernelI23Flash_fwd_kernel_traitsILi256ELi64ELi64ELi4ELb0ELb0EN7cutlass10bfloat16_tE19Flash_kernel_traitsILi256ELi64ELi64ELi4ES3_EELb0ELb1ELb0ELb0ELb0ELb1ELb0ELb1EEEvNS_16Flash_fwd_paramsE) ;  /* 0xfffd61300a007950 */ /* 0x000fea0003c3ffff */
.L_x_3057:
        /* <DEDUP_REMOVED lines=11> */
.L_x_8883:


//--------------------- .text._ZN5flash24flash_fwd_splitkv_kernelI23Flash_fwd_kernel_traitsILi256ELi64ELi64ELi4ELb0ELb0EN7cutlass10bfloat16_tE19Flash_kernel_traitsILi256ELi64ELi64ELi4ES3_EELb0ELb1ELb0ELb0ELb0ELb0ELb1ELb0EEEvNS_16Flash_fwd_paramsE --------------------------
	.section	.text._ZN5flash24flash_fwd_splitkv_kernelI23Flash_fwd_kernel_traitsILi256ELi64ELi64ELi4ELb0ELb0EN7cutlass10bfloat16_tE19Flash_kernel_traitsILi256ELi64ELi64ELi4ES3_EELb0ELb1ELb0ELb0ELb0ELb0ELb1ELb0EEEvNS_16Flash_fwd_paramsE,"ax",@progbits
	.sectioninfo	@"SHI_REGISTERS=254"
	.align	128
        .global         _ZN5flash24flash_fwd_splitkv_kernelI23Flash_fwd_kernel_traitsILi256ELi64ELi64ELi4ELb0ELb0EN7cutlass10bfloat16_tE19Flash_kernel_traitsILi256ELi64ELi64ELi4ES3_EELb0ELb1ELb0ELb0ELb0ELb0ELb1ELb0EEEvNS_16Flash_fwd_paramsE
        .type           _ZN5flash24flash_fwd_splitkv_kernelI23Flash_fwd_kernel_traitsILi256ELi64ELi64ELi4ELb0ELb0EN7cutlass10bfloat16_tE19Flash_kernel_traitsILi256ELi64ELi64ELi4ES3_EELb0ELb1ELb0ELb0ELb0ELb0ELb1ELb0EEEvNS_16Flash_fwd_paramsE,@function
        .size           _ZN5flash24flash_fwd_splitkv_kernelI23Flash_fwd_kernel_traitsILi256ELi64ELi64ELi4ELb0ELb0EN7cutlass10bfloat16_tE19Flash_kernel_traitsILi256ELi64ELi64ELi4ES3_EELb0ELb1ELb0ELb0ELb0ELb0ELb1ELb0EEEvNS_16Flash_fwd_paramsE,(.L_x_8946 - _ZN5flash24flash_fwd_splitkv_kernelI23Flash_fwd_kernel_traitsILi256ELi64ELi64ELi4ELb0ELb0EN7cutlass10bfloat16_tE19Flash_kernel_traitsILi256ELi64ELi64ELi4ES3_EELb0ELb1ELb0ELb0ELb0ELb0ELb1ELb0EEEvNS_16Flash_fwd_paramsE)
        .other          _ZN5flash24flash_fwd_splitkv_kernelI23Flash_fwd_kernel_traitsILi256ELi64ELi64ELi4ELb0ELb0EN7cutlass10bfloat16_tE19Flash_kernel_traitsILi256ELi64ELi64ELi4ES3_EELb0ELb1ELb0ELb0ELb0ELb0ELb1ELb0EEEvNS_16Flash_fwd_paramsE,@"STO_CUDA_ENTRY STV_DEFAULT"
_ZN5flash24flash_fwd_splitkv_kernelI23Flash_fwd_kernel_traitsILi256ELi64ELi64ELi4ELb0ELb0EN7cutlass10bfloat16_tE19Flash_kernel_traitsILi256ELi64ELi64ELi4ES3_EELb0ELb1ELb0ELb0ELb0ELb0ELb1ELb0EEEvNS_16Flash_fwd_paramsE:
.text._ZN5flash24flash_fwd_splitkv_kernelI23Flash_fwd_kernel_traitsILi256ELi64ELi64ELi4ELb0ELb0EN7cutlass10bfloat16_tE19Flash_kernel_traitsILi256ELi64ELi64ELi4ES3_EELb0ELb1ELb0ELb0ELb0ELb0ELb1ELb0EEEvNS_16Flash_fwd_paramsE:
        /* <DEDUP_REMOVED lines=55> */
[----:B------:R-:W-:Y:S02]  /*0370*/  UMOV UR16, URZ ;  /* 0x0000003f00107c82 */ /* 0x000fe40008000000 */
        /* <DEDUP_REMOVED lines=21> */
.L_x_3058:
[----:B------:R-:W-:Y:S02]  /*04d0*/  ULDC UR8, c[0x0][0x218] ;  /* 0x0000860000087ab9 */ /* 0x000fe40000000800 */
.L_x_3059:
        /* <DEDUP_REMOVED lines=22> */
[----:B------:R-:W-:Y:S01]  /*0640*/  ULDC UR4, c[0x0][0x218] ;  /* 0x0000860000047ab9 */ /* 0x000fe20000000800 */
[----:B------:R-:W1:Y:S01]  /*0650*/  S2R R8, SR_TID.X ;  /* 0x0000000000087919 */ /* 0x000e620000002100 */
[----:B------:R-:W-:Y:S01]  /*0660*/  UIADD3 UR4, UR4, 0x3f, URZ ;  /* 0x0000003f04047890 */ /* 0x000fe2000fffe03f */
[----:B------:R2:W3:Y:S01]  /*0670*/  R2UR UR9, R0 ;  /* 0x00000000000973c2 */ /* 0x0004e200000e0000 */
[----:B------:R-:W-:Y:S02]  /*0680*/  ULDC UR5, c[0x0][0x10] ;  /* 0x0000040000057ab9 */ /* 0x000fe40000000800 */
[----:B------:R-:W-:Y:S02]  /*0690*/  USHF.R.S32.HI UR13, URZ, 0x1f, UR4 ;  /* 0x0000001f3f0d7899 */ /* 0x000fe40008011404 */
[----:B------:R-:W-:Y:S02]  /*06a0*/  UMOV UR18, URZ ;  /* 0x0000003f00127c82 */ /* 0x000fe40008000000 */
[----:B------:R-:W-:-:S04]  /*06b0*/  ULEA.HI UR13, UR13, UR4, URZ, 0x6 ;  /* 0x000000040d0d7291 */ /* 0x000fc8000f8f303f */
[----:B------:R-:W-:-:S04]  /*06c0*/  ULEA.HI.SX32 UR13, UR13, UR5, 0x1a ;  /* 0x000000050d0d7291 */ /* 0x000fc8000f8fd23f */
[----:B------:R-:W-:-:S06]  /*06d0*/  UIADD3 UR13, UR13, -0x1, URZ ;  /* 0xffffffff0d0d7890 */ /* 0x000fcc000fffe03f */
[----:B--2---:R-:W-:Y:S01]  /*06e0*/  IMAD.U32 R0, RZ, RZ, UR13 ;  /* 0x0000000dff007e24 */ /* 0x004fe2000f8e00ff */
[----:B---3--:R-:W2:Y:S01]  /*06f0*/  I2F.RP R3, UR9 ;  /* 0x0000000900037d06 */ /* 0x008ea20008209400 */
[----:B------:R-:W-:-:S03]  /*0700*/  ULOP3.LUT UR13, UR13, UR5, URZ, 0x3c, !UPT ;  /* 0x000000050d0d7292 */ /* 0x000fc6000f8e3c3f */
[----:B------:R-:W-:-:S04]  /*0710*/  IABS R0, R0 ;  /* 0x0000000000007213 */ /* 0x000fc80000000000 */
[----:B------:R-:W3:Y:S01]  /*0720*/  R2UR UR8, R0 ;  /* 0x00000000000873c2 */ /* 0x000ee200000e0000 */
[----:B--2---:R-:W2:Y:S02]  /*0730*/  MUFU.RCP R2, R3 ;  /* 0x0000000300027308 */ /* 0x004ea40000001000 */
[----:B--2---:R-:W-:-:S06]  /*0740*/  IADD3 R2, R2, 0xffffffe, RZ ;  /* 0x0ffffffe02027810 */ /* 0x004fcc0007ffe0ff */
[----:B------:R-:W2:Y:S02]  /*0750*/  F2I.FTZ.U32.TRUNC.NTZ R2, R2 ;  /* 0x0000000200027305 */ /* 0x000ea4000021f000 */
[----:B--2---:R-:W2:Y:S02]  /*0760*/  R2UR UR19, R2 ;  /* 0x00000000021373c2 */ /* 0x004ea400000e0000 */
[----:B--2---:R-:W-:-:S04]  /*0770*/  UIADD3 UR4, URZ, -UR19, URZ ;  /* 0x800000133f047290 */ /* 0x004fc8000fffe03f */
[----:B------:R-:W-:-:S04]  /*0780*/  UIMAD UR4, UR4, UR9, URZ ;  /* 0x00000009040472a4 */ /* 0x000fc8000f8e023f */
[----:B------:R-:W-:-:S07]  /*0790*/  UIMAD.WIDE.U32 UR18, UR19, UR4, UR18 ;  /* 0x00000004131272a5 */ /* 0x000fce000f8e0012 */
[----:B------:R-:W-:Y:S02]  /*07a0*/  UMOV UR15, UR19 ;  /* 0x00000013000f7c82 */ /* 0x000fe40008000000 */
[----:B---3--:R-:W-:Y:S02]  /*07b0*/  UIMAD.WIDE.U32 UR18, UR15, UR8, URZ ;  /* 0x000000080f1272a5 */ /* 0x008fe4000f8e003f */
[----:B------:R-:W-:-:S05]  /*07c0*/  UIADD3 UR18, -UR12, 0x7f, UR10 ;  /* 0x0000007f0c127890 */ /* 0x000fca000fffe10a */
[----:B------:R-:W-:Y:S02]  /*07d0*/  UMOV UR15, UR19 ;  /* 0x00000013000f7c82 */ /* 0x000fe40008000000 */
[----:B------:R-:W-:-:S04]  /*07e0*/  UIADD3 UR4, -UR15, URZ, URZ ;  /* 0x0000003f0f047290 */ /* 0x000fc8000fffe13f */
[----:B------:R-:W-:Y:S02]  /*07f0*/  UIMAD UR4, UR9, UR4, UR8 ;  /* 0x00000004090472a4 */ /* 0x000fe4000f8e0208 */
[----:B------:R-:W-:Y:S02]  /*0800*/  UIADD3 UR8, UR11, 0x3f, URZ ;  /* 0x0000003f0b087890 */ /* 0x000fe4000fffe03f */
[----:B------:R-:W-:-:S11]  /*0810*/  UISETP.GT.U32.AND UP0, UPT, UR9, UR4, UPT ;  /* 0x000000040900728c */ /* 0x000fd6000bf04070 */
[----:B------:R-:W-:Y:S02]  /*0820*/  @!UP0 UIADD3 UR4, UR4, -UR9, URZ ;  /* 0x8000000904048290 */ /* 0x000fe4000fffe03f */
[----:B------:R-:W-:Y:S02]  /*0830*/  @!UP0 UIADD3 UR15, UR15, 0x1, URZ ;  /* 0x000000010f0f8890 */ /* 0x000fe4000fffe03f */
[----:B------:R-:W-:Y:S02]  /*0840*/  UISETP.GE.U32.AND UP1, UPT, UR4, UR9, UPT ;  /* 0x000000090400728c */ /* 0x000fe4000bf26070 */
[----:B------:R-:W-:Y:S02]  /*0850*/  UISETP.GE.AND UP0, UPT, UR13, URZ, UPT ;  /* 0x0000003f0d00728c */ /* 0x000fe4000bf06270 */
[----:B------:R-:W-:Y:S02]  /*0860*/  UIADD3 UR9, UR11, UR10, -UR12 ;  /* 0x0000000a0b097290 */ /* 0x000fe4000fffe80c */
[----:B------:R-:W-:-:S02]  /*0870*/  ULDC UR4, c[0x0][0x2e4] ;  /* 0x0000b90000047ab9 */ /* 0x000fc40000000800 */
[----:B------:R-:W-:Y:S02]  /*0880*/  UIADD3 UR4, UR9, -UR4, URZ ;  /* 0x8000000409047290 */ /* 0x000fe4000fffe03f */
[----:B------:R-:W-:Y:S02]  /*0890*/  USHF.R.S32.HI UR9, URZ, 0x1f, UR8 ;  /* 0x0000001f3f097899 */ /* 0x000fe40008011408 */
[----:B------:R-:W-:Y:S02]  /*08a0*/  @UP1 UIADD3 UR15, UR15, 0x1, URZ ;  /* 0x000000010f0f1890 */ /* 0x000fe4000fffe03f */
[----:B------:R-:W-:Y:S02]  /*08b0*/  UISETP.NE.AND UP1, UPT, URZ, UR5, UPT ;  /* 0x000000053f00728c */ /* 0x000fe4000bf25270 */
[----:B------:R-:W-:Y:S02]  /*08c0*/  @!UP0 UIADD3 UR15, -UR15, URZ, URZ ;  /* 0x0000003f0f0f8290 */ /* 0x000fe4000fffe13f */
[----:B------:R-:W-:-:S02]  /*08d0*/  ULDC UR13, c[0x0][0x2e8] ;  /* 0x0000ba00000d7ab9 */ /* 0x000fc40000000800 */
[----:B------:R-:W-:Y:S02]  /*08e0*/  UIADD3 UR13, UR18, UR13, UR11 ;  /* 0x0000000d120d7290 */ /* 0x000fe4000fffe00b */
[----:B------:R-:W-:Y:S02]  /*08f0*/  ULEA.HI UR9, UR9, UR8, URZ, 0x6 ;  /* 0x0000000809097291 */ /* 0x000fe4000f8f303f */
[----:B------:R-:W-:Y:S02]  /*0900*/  USHF.R.S32.HI UR8, URZ, 0x1f, UR13 ;  /* 0x0000001f3f087899 */ /* 0x000fe4000801140d */
[----:B------:R-:W-:Y:S02]  /*0910*/  @!UP1 ULOP3.LUT UR15, URZ, UR5, URZ, 0x33, !UPT ;  /* 0x000000053f0f9292 */ /* 0x000fe4000f8e333f */
[----:B------:R-:W-:Y:S02]  /*0920*/  USHF.R.S32.HI UR5, URZ, 0x1f, UR4 ;  /* 0x0000001f3f057899 */ /* 0x000fe40008011404 */
[----:B------:R-:W-:-:S02]  /*0930*/  UIMAD UR21, UR15, UR7, URZ ;  /* 0x000000070f1572a4 */ /* 0x000fc4000f8e023f */
[----:B------:R-:W-:Y:S02]  /*0940*/  USHF.R.S32.HI UR9, URZ, 0x6, UR9 ;  /* 0x000000063f097899 */ /* 0x000fe40008011409 */
[----:B------:R-:W-:Y:S02]  /*0950*/  UIADD3 UR15, UR15, UR21, URZ ;  /* 0x000000150f0f7290 */ /* 0x000fe4000fffe03f */
[----:B------:R-:W-:Y:S02]  /*0960*/  ULEA.HI UR5, UR5, UR4, URZ, 0x6 ;  /* 0x0000000405057291 */ /* 0x000fe4000f8f303f */
[----:B------:R-:W-:Y:S02]  /*0970*/  ULEA.HI UR8, UR8, UR13, URZ, 0x6 ;  /* 0x0000000d08087291 */ /* 0x000fe4000f8f303f */
[----:B------:R-:W-:Y:S02]  /*0980*/  UISETP.LT.AND UP0, UPT, UR9, UR15, UPT ;  /* 0x0000000f0900728c */ /* 0x000fe4000bf01270 */
[----:B------:R-:W-:-:S02]  /*0990*/  USHF.R.S32.HI UR5, URZ, 0x6, UR5 ;  /* 0x000000063f057899 */ /* 0x000fc40008011405 */
[----:B------:R-:W-:Y:S02]  /*09a0*/  USHF.R.S32.HI UR8, URZ, 0x6, UR8 ;  /* 0x000000063f087899 */ /* 0x000fe40008011408 */
[----:B------:R-:W-:Y:S02]  /*09b0*/  USEL UR9, UR9, UR15, UP0 ;  /* 0x0000000f09097287 */ /* 0x000fe40008000000 */
[----:B------:R-:W-:Y:S02]  /*09c0*/  UISETP.LT.AND UP1, UPT, UR21, UR5, UPT ;  /* 0x000000051500728c */ /* 0x000fe4000bf21270 */
[----:B------:R-:W-:Y:S02]  /*09d0*/  UISETP.LT.AND UP0, UPT, UR9, UR8, UPT ;  /* 0x000000080900728c */ /* 0x000fe4000bf01270 */
[----:B------:R-:W-:Y:S02]  /*09e0*/  USEL UR21, UR21, UR5, !UP1 ;  /* 0x0000000515157287 */ /* 0x000fe4000c800000 */
[----:B------:R-:W-:-:S04]  /*09f0*/  USEL UR8, UR9, UR8, UP0 ;  /* 0x0000000809087287 */ /* 0x000fc80008000000 */
[----:B------:R-:W-:-:S06]  /*0a00*/  UISETP.GE.AND UP0, UPT, UR21, UR8, UPT ;  /* 0x000000081500728c */ /* 0x000fcc000bf06270 */
[----:B------:R-:W-:-:S13]  /*0a10*/  PLOP3.LUT P0, PT, PT, PT, UP0, 0x80, 0x0 ;  /* 0x000000000000781c */ /* 0x000fda0003f0f008 */
[----:B------:R-:W-:Y:S05]  /*0a20*/  @!P0 BRA `(.L_x_3060) ;  /* 0x000009f000008947 */ /* 0x000fea0003800000 */
[----:B-1----:R-:W-:Y:S01]  /*0a30*/  SHF.R.S32.HI R11, RZ, 0x1f, R8 ;  /* 0x0000001fff0b7819 */ /* 0x002fe20000011408 */
[----:B------:R-:W-:Y:S01]  /*0a40*/  ULDC.64 UR4, c[0x0][0x210] ;  /* 0x0000840000047ab9 */ /* 0x000fe20000000a00 */
[----:B------:R-:W-:Y:S01]  /*0a50*/  BSSY B0, `(.L_x_3061) ;  /* 0x0000021000007945 */ /* 0x000fe20003800000 */
[----:B------:R-:W-:Y:S01]  /*0a60*/  UIMAD UR7, UR7, UR4, UR29 ;  /* 0x00000004070772a4 */ /* 0x000fe2000f8e021d */
[----:B------:R-:W-:Y:S02]  /*0a70*/  LEA.HI R11, R11, R8, RZ, 0x4 ;  /* 0x000000080b0b7211 */ /* 0x000fe400078f20ff */
[----:B------:R-:W-:Y:S02]  /*0a80*/  ULDC UR4, c[0x0][0x1c0] ;  /* 0x0000700000047ab9 */ /* 0x000fe40000000800 */
[----:B------:R-:W-:Y:S01]  /*0a90*/  LOP3.LUT R3, R11, 0xfffffff0, RZ, 0xc0, !PT ;  /* 0xfffffff00b037812 */ /* 0x000fe200078ec0ff */
[----:B------:R-:W-:Y:S01]  /*0aa0*/  UIMAD UR4, UR7, UR4, UR6 ;  /* 0x00000004070472a4 */ /* 0x000fe2000f8e0206 */
[----:B------:R-:W-:-:S03]  /*0ab0*/  SHF.R.S32.HI R11, RZ, 0x4, R11 ;  /* 0x00000004ff0b7819 */ /* 0x000fc6000001140b */
[----:B------:R-:W-:Y:S01]  /*0ac0*/  IMAD.IADD R12, R8, 0x1, -R3 ;  /* 0x00000001080c7824 */ /* 0x000fe200078e0a03 */
[----:B------:R-:W-:Y:S02]  /*0ad0*/  UIMAD UR5, UR4, UR5, UR10 ;  /* 0x00000005040572a4 */ /* 0x000fe4000f8e020a */
[----:B------:R-:W-:Y:S01]  /*0ae0*/  UIADD3 UR10, -UR10, UR12, URZ ;  /* 0x0000000c0a0a7290 */ /* 0x000fe2000fffe13f */
[----:B------:R-:W-:Y:S01]  /*0af0*/  IMAD.SHL.U32 R16, R12, 0x4, RZ ;  /* 0x000000040c107824 */ /* 0x000fe200078e00ff */
[----:B------:R-:W-:Y:S02]  /*0b00*/  ULDC UR4, c[0x0][0x22c] ;  /* 0x00008b0000047ab9 */ /* 0x000fe40000000800 */
[----:B------:R-:W-:Y:S02]  /*0b10*/  UIMAD UR4, UR5, UR4, URZ ;  /* 0x00000004050472a4 */ /* 0x000fe4000f8e023f */
[----:B------:R-:W-:Y:S02]  /*0b20*/  SHF.R.S32.HI R17, RZ, 0x1f, R16 ;  /* 0x0000001fff117819 */ /* 0x000fe40000011410 */
[----:B------:R-:W-:-:S02]  /*0b30*/  ISETP.GE.AND P1, PT, R11, UR10, PT ;  /* 0x0000000a0b007c0c */ /* 0x000fc4000bf26270 */
[----:B------:R-:W-:Y:S01]  /*0b40*/  IMAD.U32 R0, RZ, RZ, UR4 ;  /* 0x00000004ff007e24 */ /* 0x000fe2000f8e00ff */
[C---:B------:R-:W-:Y:S01]  /*0b50*/  IADD3 R10, R16.reuse, 0x40, RZ ;  /* 0x00000040100a7810 */ /* 0x040fe20007ffe0ff */
[----:B------:R-:W-:Y:S01]  /*0b60*/  IMAD.WIDE R4, R11, 0x100, R16 ;  /* 0x000001000b047825 */ /* 0x000fe200078e0210 */
[C---:B------:R-:W-:Y:S02]  /*0b70*/  IADD3 R9, R16.reuse, 0x80, RZ ;  /* 0x0000008010097810 */ /* 0x040fe40007ffe0ff */
[----:B------:R-:W-:Y:S02]  /*0b80*/  IADD3 R8, R16, 0xc0, RZ ;  /* 0x000000c010087810 */ /* 0x000fe40007ffe0ff */
        /* <DEDUP_REMOVED lines=13> */
.L_x_3062:
[----:B------:R-:W-:Y:S05]  /*0c60*/  BSYNC B0 ;  /* 0x0000000000007941 */ /* 0x000fea0003800000 */
.L_x_3061:
        /* <DEDUP_REMOVED lines=12> */
.L_x_3064:
[----:B------:R-:W-:Y:S05]  /*0d30*/  BSYNC B0 ;  /* 0x0000000000007941 */ /* 0x000fea0003800000 */
.L_x_3063:
        /* <DEDUP_REMOVED lines=12> */
.L_x_3066:
[----:B------:R-:W-:Y:S05]  /*0e00*/  BSYNC B0 ;  /* 0x0000000000007941 */ /* 0x000fea0003800000 */
.L_x_3065:
        /* <DEDUP_REMOVED lines=12> */
.L_x_3068:
[----:B------:R-:W-:Y:S05]  /*0ed0*/  BSYNC B0 ;  /* 0x0000000000007941 */ /* 0x000fea0003800000 */
.L_x_3067:
        /* <DEDUP_REMOVED lines=12> */
.L_x_3070:
[----:B------:R-:W-:Y:S05]  /*0fa0*/  BSYNC B0 ;  /* 0x0000000000007941 */ /* 0x000fea0003800000 */
.L_x_3069:
        /* <DEDUP_REMOVED lines=12> */
.L_x_3072:
[----:B------:R-:W-:Y:S05]  /*1070*/  BSYNC B0 ;  /* 0x0000000000007941 */ /* 0x000fea0003800000 */
.L_x_3071:
        /* <DEDUP_REMOVED lines=12> */
.L_x_3074:
[----:B------:R-:W-:Y:S05]  /*1140*/  BSYNC B0 ;  /* 0x0000000000007941 */ /* 0x000fea0003800000 */
.L_x_3073:
        /* <DEDUP_REMOVED lines=12> */
.L_x_3076:
[----:B------:R-:W-:Y:S05]  /*1210*/  BSYNC B0 ;  /* 0x0000000000007941 */ /* 0x000fea0003800000 */
.L_x_3075:
        /* <DEDUP_REMOVED lines=10> */
[----:B-1234-:R-:W-:Y:S01]  /*12c0*/  @!P0 IMAD.MOV.U32 R15, RZ, RZ, -0x800000 ;  /* 0xff800000ff0f8424 */ /* 0x01efe200078e00ff */
[----:B------:R-:W-:Y:S01]  /*12d0*/  ISETP.GE.OR P2, PT, R4, UR10, P6 ;  /* 0x0000000a04007c0c */ /* 0x000fe2000b746670 */
[----:B------:R-:W-:Y:S01]  /*12e0*/  @!P5 IMAD.MOV.U32 R17, RZ, RZ, -0x800000 ;  /* 0xff800000ff11d424 */ /* 0x000fe200078e00ff */
[----:B------:R-:W-:Y:S02]  /*12f0*/  ISETP.GE.OR P1, PT, R3, UR10, P6 ;  /* 0x0000000a03007c0c */ /* 0x000fe4000b726670 */
[----:B------:R1:W-:Y:S01]  /*1300*/  @!P0 STG.E [R10.64], R15 ;  /* 0x0000000f0a008986 */ /* 0x0003e2000c101920 */
[----:B------:R-:W-:Y:S02]  /*1310*/  ISETP.GE.OR P0, PT, R2, UR10, P6 ;  /* 0x0000000a02007c0c */ /* 0x000fe4000b706670 */
[----:B------:R-:W-:Y:S01]  /*1320*/  ISETP.GE.OR P6, PT, R0, UR10, P6 ;  /* 0x0000000a00007c0c */ /* 0x000fe2000b7c6670 */
[----:B------:R-:W-:Y:S01]  /*1330*/  @!P4 IMAD.MOV.U32 R13, RZ, RZ, -0x800000 ;  /* 0xff800000ff0dc424 */ /* 0x000fe200078e00ff */
        /* <DEDUP_REMOVED lines=14> */
.L_x_3060:
        /* <DEDUP_REMOVED lines=17> */
[----:B------:R-:W-:Y:S02]  /*1530*/  UPLOP3.LUT UP6, UPT, UPT, UPT, UPT, 0x40, 0x0 ;  /* 0x000000000000789c */ /* 0x000fe40003fce870 */
[----:B------:R-:W-:-:S03]  /*1540*/  UMOV UR15, UR29 ;  /* 0x0000001d000f7c82 */ /* 0x000fc60008000000 */
[----:B------:R-:W-:Y:S02]  /*1550*/  @UP1 USHF.R.S32.HI UR7, URZ, 0x1f, UR29 ;  /* 0x0000001f3f071899 */ /* 0x000fe4000801141d */
[----:B------:R-:W-:Y:S02]  /*1560*/  @UP1 UIMAD.WIDE.U32 UR22, UR29, UR4, URZ ;  /* 0x000000041d1612a5 */ /* 0x000fe4000f8e003f */
[----:B------:R-:W-:Y:S02]  /*1570*/  @UP1 UIMAD UR7, UR7, UR4, URZ ;  /* 0x00000004070712a4 */ /* 0x000fe4000f8e023f */
[----:B------:R-:W-:Y:S02]  /*1580*/  @UP1 ULEA UR30, UP0, UR22, UR18, 0x2 ;  /* 0x00000012161e1291 */ /* 0x000fe4000f80103f */
[----:B------:R-:W-:-:S04]  /*1590*/  @UP1 UIMAD UR4, UR29, UR5, UR7 ;  /* 0x000000051d0412a4 */ /* 0x000fc8000f8e0207 */
        /* <DEDUP_REMOVED lines=10> */
[----:B------:R-:W-:-:S04]  /*1640*/  UMOV UR16, URZ ;  /* 0x0000003f00107c82 */ /* 0x000fc80008000000 */
        /* <DEDUP_REMOVED lines=11> */
[----:B--2---:R-:W-:-:S03]  /*1700*/  UIMAD.WIDE.U32 UR18, UR13, UR5, URZ ;  /* 0x000000050d1272a5 */ /* 0x004fc6000f8e003f */
[----:B------:R-:W-:-:S04]  /*1710*/  ULDC UR13, c[0x0][0x2d0] ;  /* 0x0000b400000d7ab9 */ /* 0x000fc80000000800 */
        /* <DEDUP_REMOVED lines=72> */
.L_x_3077:
        /* <DEDUP_REMOVED lines=21> */
.L_x_3079:
[----:B------:R-:W-:Y:S01]  /*1cf0*/  IABS R3, c[0x0][0x1c8] ;  /* 0x0000720000037a13 */ /* 0x000fe20000000000 */
[----:B------:R-:W-:Y:S01]  /*1d00*/  IMAD.U32 R0, RZ, RZ, UR6 ;  /* 0x00000006ff007e24 */ /* 0x000fe2000f8e00ff */
[----:B------:R-:W-:Y:S02]  /*1d10*/  ULDC UR4, c[0x0][0x1c8] ;  /* 0x0000720000047ab9 */ /* 0x000fe40000000800 */
[----:B------:R-:W1:Y:S01]  /*1d20*/  I2F.RP R6, R3 ;  /* 0x0000000300067306 */ /* 0x000e620000209400 */
[----:B------:R-:W-:Y:S01]  /*1d30*/  ULOP3.LUT UR4, UR6, UR4, URZ, 0x3c, !UPT ;  /* 0x0000000406047292 */ /* 0x000fe2000f8e3c3f */
[----:B------:R-:W-:Y:S01]  /*1d40*/  IABS R0, R0 ;  /* 0x0000000000007213 */ /* 0x000fe20000000000 */
[----:B------:R-:W-:Y:S02]  /*1d50*/  ULEA UR13, UR8, 0xffffffc0, 0x6 ;  /* 0xffffffc0080d7891 */ /* 0x000fe4000f8e303f */
[----:B------:R-:W-:-:S02]  /*1d60*/  UMOV UR22, UR20 ;  /* 0x0000001400167c82 */ /* 0x000fc40008000000 */
[----:B------:R-:W-:Y:S01]  /*1d70*/  ISETP.LE.AND P2, PT, RZ, UR4, PT ;  /* 0x00000004ff007c0c */ /* 0x000fe2000bf43270 */
[----:B------:R-:W-:Y:S02]  /*1d80*/  USHF.R.S32.HI UR7, URZ, 0x1f, UR13 ;  /* 0x0000001f3f077899 */ /* 0x000fe4000801140d */
[----:B------:R-:W-:Y:S02]  /*1d90*/  ULDC.64 UR4, c[0x0][0x198] ;  /* 0x0000660000047ab9 */ /* 0x000fe40000000a00 */
[----:B------:R-:W-:Y:S02]  /*1da0*/  UIMAD UR18, UR7, UR4, URZ ;  /* 0x00000004071272a4 */ /* 0x000fe4000f8e023f */
[----:B------:R-:W-:Y:S01]  /*1db0*/  UMOV UR23, UR19 ;  /* 0x0000001300177c82 */ /* 0x000fe20008000000 */
[----:B-1----:R-:W1:Y:S01]  /*1dc0*/  MUFU.RCP R4, R6 ;  /* 0x0000000600047308 */ /* 0x002e620000001000 */
[----:B------:R-:W-:Y:S02]  /*1dd0*/  UIMAD.WIDE.U32 UR22, UR13, UR4, UR22 ;  /* 0x000000040d1672a5 */ /* 0x000fe4000f8e0016 */
[----:B------:R-:W-:-:S02]  /*1de0*/  UIMAD UR4, UR13, UR5, UR18 ;  /* 0x000000050d0472a4 */ /* 0x000fc4000f8e0212 */
        /* <DEDUP_REMOVED lines=44> */
.L_x_3078:
[----:B------:R-:W-:Y:S01]  /*20b0*/  SHF.R.S32.HI R85, RZ, 0x1f, R8 ;  /* 0x0000001fff557819 */ /* 0x000fe20000011408 */
[----:B------:R-:W-:Y:S01]  /*20c0*/  UISETP.NE.AND UP0, UPT, UR14, -0x1, UPT ;  /* 0xffffffff0e00788c */ /* 0x000fe2000bf05270 */
[----:B------:R-:W1:Y:S01]  /*20d0*/  S2R R19, SR_CTAID.X ;  /* 0x0000000000137919 */ /* 0x000e620000002500 */
[----:B------:R-:W-:Y:S01]  /*20e0*/  ULDC.64 UR4, c[0x0][0x190] ;  /* 0x0000640000047ab9 */ /* 0x000fe20000000a00 */
[CC--:B------:R-:W-:Y:S01]  /*20f0*/  LEA.HI R3, R85.reuse, R8.reuse, RZ, 0x4 ;  /* 0x0000000855037211 */ /* 0x0c0fe200078f20ff */
[----:B------:R-:W-:Y:S01]  /*2100*/  UIADD3 UR20, -UR10, UR12, URZ ;  /* 0x0000000c0a147290 */ /* 0x000fe2000fffe13f */
[----:B------:R-:W-:Y:S01]  /*2110*/  LEA.HI R9, R85, R8, RZ, 0x3 ;  /* 0x0000000855097211 */ /* 0x000fe200078f18ff */
[----:B------:R-:W-:Y:S01]  /*2120*/  IMAD R7, R7, c[0x0][0x1b8], RZ ;  /* 0x00006e0007077a24 */ /* 0x000fe200078e02ff */
[----:B------:R-:W-:Y:S01]  /*2130*/  SHF.R.S32.HI R0, RZ, 0x4, R3 ;  /* 0x00000004ff007819 */ /* 0x000fe20000011403 */
[----:B------:R-:W-:Y:S01]  /*2140*/  BSSY B0, `(.L_x_3080) ;  /* 0x000007a000007945 */ /* 0x000fe20003800000 */
[----:B------:R-:W-:Y:S01]  /*2150*/  SHF.R.S32.HI R16, RZ, 0x3, R9 ;  /* 0x00000003ff107819 */ /* 0x000fe20000011409 */
[----:B------:R-:W-:Y:S01]  /*2160*/  IMAD R6, R12, c[0x0][0x1bc], R7 ;  /* 0x00006f000c067a24 */ /* 0x000fe200078e0207 */
[C---:B------:R-:W-:Y:S01]  /*2170*/  LEA.HI R229, R3.reuse, R0, RZ, 0x1 ;  /* 0x0000000003e57211 */ /* 0x040fe200078f08ff */
[----:B------:R-:W-:Y:S01]  /*2180*/  @UP0 UIMAD.WIDE.U32 UR22, UR14, UR4, URZ ;  /* 0x000000040e1602a5 */ /* 0x000fe2000f8e003f */
[----:B------:R-:W-:Y:S01]  /*2190*/  LOP3.LUT R3, R3, 0xfffffff0, RZ, 0xc0, !PT ;  /* 0xfffffff003037812 */ /* 0x000fe200078ec0ff */
[----:B------:R-:W-:Y:S01]  /*21a0*/  IMAD.SHL.U32 R232, R16, 0x40, RZ ;  /* 0x0000004010e87824 */ /* 0x000fe200078e00ff */
[----:B------:R-:W-:Y:S01]  /*21b0*/  LOP3.LUT R229, R229, 0xfffffffe, RZ, 0xc0, !PT ;  /* 0xfffffffee5e57812 */ /* 0x000fe200078ec0ff */
[----:B------:R-:W-:Y:S01]  /*21c0*/  @UP0 UIMAD UR15, UR14, UR5, UR23 ;  /* 0x000000050e0f02a4 */ /* 0x000fe2000f8e0217 */
[----:B------:R-:W-:Y:S01]  /*21d0*/  LOP3.LUT R9, R9, 0xfffffff8, RZ, 0xc0, !PT ;  /* 0xfffffff809097812 */ /* 0x000fe200078ec0ff */
[----:B------:R-:W-:Y:S01]  /*21e0*/  @!UP0 USHF.R.S32.HI UR14, URZ, 0x1f, UR29 ;  /* 0x0000001f3f0e8899 */ /* 0x000fe2000801141d */
[----:B------:R-:W-:Y:S01]  /*21f0*/  SHF.R.S32.HI R17, RZ, 0x1f, R16 ;  /* 0x0000001fff117819 */ /* 0x000fe20000011410 */
[----:B------:R-:W-:Y:S01]  /*2200*/  IMAD.IADD R229, R0, 0x1, -R229 ;  /* 0x0000000100e57824 */ /* 0x000fe200078e0ae5 */
[----:B------:R-:W-:Y:S01]  /*2210*/  ULDC.64 UR4, c[0x0][0x178] ;  /* 0x00005e0000047ab9 */ /* 0x000fe20000000a00 */
[C---:B------:R-:W-:Y:S01]  /*2220*/  IMAD.IADD R0, R8.reuse, 0x1, -R3 ;  /* 0x0000000108007824 */ /* 0x040fe200078e0a03 */
[----:B------:R-:W-:Y:S01]  /*2230*/  @!UP0 UIMAD.WIDE.U32 UR24, UR29, UR4, URZ ;  /* 0x000000041d1882a5 */ /* 0x000fe2000f8e003f */
[----:B------:R-:W-:Y:S01]  /*2240*/  IMAD.IADD R2, R8, 0x1, -R9 ;  /* 0x0000000108027824 */ /* 0x000fe200078e0a09 */
[----:B------:R-:W-:Y:S01]  /*2250*/  @!UP0 UIMAD UR14, UR14, UR4, URZ ;  /* 0x000000040e0e82a4 */ /* 0x000fe2000f8e023f */
[----:B------:R-:W-:Y:S01]  /*2260*/  LOP3.LUT R232, R232, 0x1c0, RZ, 0xc0, !PT ;  /* 0x000001c0e8e87812 */ /* 0x000fe200078ec0ff */
[----:B------:R-:W-:Y:S01]  /*2270*/  IMAD R165, R17, c[0x0][0x198], RZ ;  /* 0x0000660011a57a24 */ /* 0x000fe200078e02ff */
[----:B------:R-:W-:Y:S01]  /*2280*/  SHF.R.S32.HI R3, RZ, 0x1f, R0 ;  /* 0x0000001fff037819 */ /* 0x000fe20000011400 */
[----:B------:R-:W-:Y:S01]  /*2290*/  IMAD.SHL.U32 R233, R2, 0x8, RZ ;  /* 0x0000000802e97824 */ /* 0x000fe200078e00ff */
[----:B------:R-:W-:Y:S01]  /*22a0*/  @!UP0 UIMAD UR5, UR29, UR5, UR14 ;  /* 0x000000051d0582a4 */ /* 0x000fe2000f8e020e */
[----:B------:R-:W-:Y:S01]  /*22b0*/  IMAD R165, R16, c[0x0][0x19c], R165 ;  /* 0x0000670010a57a24 */ /* 0x000fe200078e02a5 */
[----:B------:R-:W-:Y:S01]  /*22c0*/  LEA.HI R3, R3, R0, RZ, 0x3 ;  /* 0x0000000003037211 */ /* 0x000fe200078f18ff */
[----:B------:R-:W-:Y:S01]  /*22d0*/  @!UP0 UMOV UR22, UR24 ;  /* 0x0000001800168c82 */ /* 0x000fe20008000000 */
[----:B------:R-:W-:Y:S01]  /*22e0*/  SHF.R.S32.HI R4, RZ, 0x1f, R233 ;  /* 0x0000001fff047819 */ /* 0x000fe200000114e9 */
[----:B------:R-:W-:Y:S01]  /*22f0*/  @!UP0 UIADD3 UR15, UR25, UR5, URZ ;  /* 0x00000005190f8290 */ /* 0x000fe2000fffe03f */
[C---:B------:R-:W-:Y:S01]  /*2300*/  LOP3.LUT R11, R3.reuse, 0xfffffff8, RZ, 0xc0, !PT ;  /* 0xfffffff8030b7812 */ /* 0x040fe200078ec0ff */
[----:B------:R-:W-:Y:S01]  /*2310*/  IMAD.SHL.U32 R3, R3, 0x40, RZ ;  /* 0x0000004003037824 */ /* 0x000fe200078e00ff */
[C---:B------:R-:W-:Y:S01]  /*2320*/  IADD3 R10, P0, R233.reuse, UR18, RZ ;  /* 0x00000012e90a7c10 */ /* 0x040fe2000ff1e0ff */
[----:B------:R-:W-:Y:S01]  /*2330*/  ULDC.64 UR4, c[0x0][0x1a8] ;  /* 0x00006a0000047ab9 */ /* 0x000fe20000000a00 */
[----:B------:R-:W-:Y:S01]  /*2340*/  IADD3 R20, P1, R233, R20, RZ ;  /* 0x00000014e9147210 */ /* 0x000fe20007f3e0ff */
[----:B------:R-:W-:Y:S01]  /*2350*/  IMAD.IADD R0, R0, 0x1, -R11 ;  /* 0x0000000100007824 */ /* 0x000fe200078e0a0b */
[----:B------:R-:W-:Y:S01]  /*2360*/  IADD3.X R11, R4, UR17, RZ, P0, !PT ;  /* 0x00000011040b7c10 */ /* 0x000fe200087fe4ff */
[----:B-1----:R-:W-:Y:S01]  /*2370*/  IMAD.WIDE R18, R19, 0x40, R16 ;  /* 0x0000004013127825 */ /* 0x002fe200078e0210 */
[----:B------:R-:W-:-:S02]  /*2380*/  IADD3 R14, P0, R233, UR22, RZ ;  /* 0x00000016e90e7c10 */ /* 0x000fc4000ff1e0ff */
[----:B------:R-:W-:Y:S01]  /*2390*/  LOP3.LUT R9, R232, 0x38, R233, 0xf8, !PT ;  /* 0x00000038e8097812 */ /* 0x000fe200078ef8e9 */
[----:B------:R-:W-:Y:S01]  /*23a0*/  IMAD.X R21, R4, 0x1, R5, P1 ;  /* 0x0000000104157824 */ /* 0x000fe200008e0605 */
[C---:B------:R-:W-:Y:S01]  /*23b0*/  R2P PR, R0.reuse, 0x6 ;  /* 0x0000000600007804 */ /* 0x040fe20000000000 */
[----:B------:R-:W-:Y:S01]  /*23c0*/  IMAD.SHL.U32 R0, R0, 0x40, RZ ;  /* 0x0000004000007824 */ /* 0x000fe200078e00ff */
[----:B------:R-:W-:Y:S01]  /*23d0*/  IADD3.X R15, R4, UR15, RZ, P0, !PT ;  /* 0x0000000f040f7c10 */ /* 0x000fe200087fe4ff */
[C---:B------:R-:W-:Y:S01]  /*23e0*/  IMAD.WIDE.U32 R166, R16.reuse, c[0x0][0x198], R20 ;  /* 0x0000660010a67a25 */ /* 0x040fe200078e0014 */
[----:B------:R-:W-:Y:S02]  /*23f0*/  SHF.R.U32.HI R232, RZ, 0x3, R232 ;  /* 0x00000003ffe87819 */ /* 0x000fe400000116e8 */
[----:B------:R-:W-:Y:S01]  /*2400*/  IADD3 R168, P0, R16, UR13, RZ ;  /* 0x0000000d10a87c10 */ /* 0x000fe2000ff1e0ff */
[----:B------:R-:W-:Y:S01]  /*2410*/  IMAD.SHL.U32 R5, R229, 0x8, RZ ;  /* 0x00000008e5057824 */ /* 0x000fe200078e00ff */
[----:B------:R-:W-:Y:S01]  /*2420*/  LOP3.LUT R0, R0, 0x1c0, RZ, 0xc0, !PT ;  /* 0x000001c000007812 */ /* 0x000fe200078ec0ff */
[----:B------:R-:W-:Y:S01]  /*2430*/  IMAD.IADD R165, R167, 0x1, R165 ;  /* 0x00000001a7a57824 */ /* 0x000fe200078e02a5 */
[----:B------:R-:W-:Y:S01]  /*2440*/  USHF.R.S32.HI UR13, URZ, 0x1f, UR6 ;  /* 0x0000001f3f0d7899 */ /* 0x000fe20008011406 */
[----:B------:R-:W-:Y:S01]  /*2450*/  LOP3.LUT R232, R9, R232, RZ, 0x3c, !PT ;  /* 0x000000e809e87212 */ /* 0x000fe200078e3cff */
[----:B------:R-:W-:Y:S01]  /*2460*/  IMAD.WIDE.U32 R12, R12, c[0x0][0x1b8], R10 ;  /* 0x00006e000c0c7a25 */ /* 0x000fe200078e000a */
[----:B------:R-:W-:Y:S01]  /*2470*/  IADD3.X R167, R17, UR7, RZ, P0, !PT ;  /* 0x0000000711a77c10 */ /* 0x000fe200087fe4ff */
[----:B------:R-:W-:Y:S01]  /*2480*/  UIMAD UR4, UR13, UR4, URZ ;  /* 0x000000040d0472a4 */ /* 0x000fe2000f8e023f */
[-C--:B------:R-:W-:Y:S01]  /*2490*/  LEA.HI R9, R85, R8.reuse, RZ, 0x6 ;  /* 0x0000000855097211 */ /* 0x080fe200078f30ff */
[----:B------:R-:W-:Y:S01]  /*24a0*/  IMAD.U32 R10, RZ, RZ, UR6 ;  /* 0x00000006ff0a7e24 */ /* 0x000fe2000f8e00ff */
[----:B------:R-:W-:Y:S01]  /*24b0*/  LOP3.LUT R5, R0, 0x8, R5, 0xf8, !PT ;  /* 0x0000000800057812 */ /* 0x000fe200078ef805 */
[----:B------:R-:W-:Y:S01]  /*24c0*/  IMAD.IADD R7, R13, 0x1, R6 ;  /* 0x000000010d077824 */ /* 0x000fe200078e0206 */
[----:B------:R-:W-:Y:S01]  /*24d0*/  ISETP.GE.AND P0, PT, R16, UR20, PT ;  /* 0x0000001410007c0c */ /* 0x000fe2000bf06270 */
[----:B------:R-:W-:Y:S01]  /*24e0*/  IMAD R167, R167, c[0x0][0x1a0], RZ ;  /* 0x00006800a7a77a24 */ /* 0x000fe200078e02ff */
[----:B------:R-:W-:Y:S01]  /*24f0*/  SHF.R.U32.HI R0, RZ, 0x3, R0 ;  /* 0x00000003ff007819 */ /* 0x000fe20000011600 */
[----:B------:R-:W-:Y:S01]  /*2500*/  IMAD.SHL.U32 R9, R9, 0x8, RZ ;  /* 0x0000000809097824 */ /* 0x000fe200078e00ff */
[----:B------:R-:W-:Y:S01]  /*2510*/  LEA.HI R85, R85, R8, RZ, 0x5 ;  /* 0x0000000855557211 */ /* 0x000fe200078f28ff */
[----:B------:R-:W-:Y:S01]  /*2520*/  IMAD.MOV.U32 R6, RZ, RZ, R12 ;  /* 0x000000ffff067224 */ /* 0x000fe200078e000c */
[----:B------:R-:W-:Y:S01]  /*2530*/  LOP3.LUT R0, R5, R0, RZ, 0x3c, !PT ;  /* 0x0000000005007212 */ /* 0x000fe200078e3cff */
[----:B------:R-:W-:Y:S01]  /*2540*/  UIMAD UR4, UR6, UR5, UR4 ;  /* 0x00000005060472a4 */ /* 0x000fe2000f8e0204 */
[----:B------:R-:W-:Y:S01]  /*2550*/  IMAD.WIDE.U32 R10, R10, c[0x0][0x1a8], R14 ;  /* 0x00006a000a0a7a25 */ /* 0x000fe200078e000e */
[----:B------:R-:W-:-:S02]  /*2560*/  LOP3.LUT R232, R232, 0xfffffe00, R9, 0xf8, !PT ;  /* 0xfffffe00e8e87812 */ /* 0x000fc400078ef809 */
[----:B------:R-:W-:Y:S01]  /*2570*/  LOP3.LUT R0, R0, 0xfffffe00, R3, 0xf8, !PT ;  /* 0xfffffe0000007812 */ /* 0x000fe200078ef803 */
[C---:B------:R-:W-:Y:S01]  /*2580*/  IMAD R167, R168.reuse, c[0x0][0x1a4], R167 ;  /* 0x00006900a8a77a24 */ /* 0x040fe200078e02a7 */
[----:B------:R-:W-:Y:S01]  /*2590*/  LOP3.LUT R3, R85, 0xffffffe0, RZ, 0xc0, !PT ;  /* 0xffffffe055037812 */ /* 0x000fe200078ec0ff */
[----:B------:R-:W-:Y:S01]  /*25a0*/  IMAD.WIDE.U32 R168, R168, c[0x0][0x1a0], R6 ;  /* 0x00006800a8a87a25 */ /* 0x000fe200078e0006 */
[----:B------:R-:W-:Y:S02]  /*25b0*/  IADD3 R15, R11, UR4, RZ ;  /* 0x000000040b0f7c10 */ /* 0x000fe4000fffe0ff */
[----:B------:R-:W-:Y:S01]  /*25c0*/  SHF.R.S32.HI R85, RZ, 0x5, R85 ;  /* 0x00000005ff557819 */ /* 0x000fe20000011455 */
[----:B------:R-:W-:Y:S01]  /*25d0*/  IMAD.MOV.U32 R7, RZ, RZ, 0x10 ;  /* 0x00000010ff077424 */ /* 0x000fe200078e00ff */
[C---:B------:R-:W-:Y:S01]  /*25e0*/  IADD3 R172, R233.reuse, 0x40, RZ ;  /* 0x00000040e9ac7810 */ /* 0x040fe20007ffe0ff */
[----:B------:R-:W-:Y:S01]  /*25f0*/  IMAD.MOV.U32 R5, RZ, RZ, 0x20 ;  /* 0x00000020ff057424 */ /* 0x000fe200078e00ff */
[C---:B------:R-:W-:Y:S01]  /*2600*/  IADD3 R171, R233.reuse, 0x80, RZ ;  /* 0x00000080e9ab7810 */ /* 0x040fe20007ffe0ff */
[----:B------:R-:W-:Y:S01]  /*2610*/  IMAD.IADD R3, R8, 0x1, -R3 ;  /* 0x0000000108037824 */ /* 0x000fe200078e0a03 */
[----:B------:R-:W-:Y:S01]  /*2620*/  IADD3 R170, R233, 0xc0, RZ ;  /* 0x000000c0e9aa7810 */ /* 0x000fe20007ffe0ff */
[----:B------:R-:W-:Y:S01]  /*2630*/  IMAD.SHL.U32 R232, R232, 0x2, RZ ;  /* 0x00000002e8e87824 */ /* 0x000fe200078e00ff */
[----:B------:R-:W-:Y:S01]  /*2640*/  SEL R7, R7, 0xfffffff0, !P1 ;  /* 0xfffffff007077807 */ /* 0x000fe20004800000 */
[----:B------:R-:W-:Y:S01]  /*2650*/  IMAD.IADD R167, R169, 0x1, R167 ;  /* 0x00000001a9a77824 */ /* 0x000fe200078e02a7 */
[----:B------:R-:W-:Y:S01]  /*2660*/  SEL R5, R5, 0xffffffe0, !P2 ;  /* 0xffffffe005057807 */ /* 0x000fe20005000000 */
[----:B------:R-:W-:Y:S05]  /*2670*/  @P0 BRA `(.L_x_3081) ;  /* 0x0000026000000947 */ /* 0x000fea0003800000 */
[----:B------:R-:W-:Y:S01]  /*2680*/  ISETP.GE.AND P6, PT, R233, c[0x0][0x220], PT ;  /* 0x00008800e9007a0c */ /* 0x000fe20003fc6270 */
[----:B------:R-:W-:Y:S01]  /*2690*/  IMAD R9, R19, c[0x0][0x190], RZ ;  /* 0x0000640013097a24 */ /* 0x000fe200078e02ff */
[----:B------:R-:W-:Y:S01]  /*26a0*/  ISETP.GE.AND P5, PT, R172, c[0x0][0x220], PT ;  /* 0x00008800ac007a0c */ /* 0x000fe20003fa6270 */
[----:B------:R-:W-:Y:S01]  /*26b0*/  IMAD.MOV.U32 R14, RZ, RZ, R10 ;  /* 0x000000ffff0e7224 */ /* 0x000fe200078e000a */
[----:B------:R-:W-:Y:S01]  /*26c0*/  ISETP.GE.AND P4, PT, R171, c[0x0][0x220], PT ;  /* 0x00008800ab007a0c */ /* 0x000fe20003f86270 */
[----:B------:R-:W-:Y:S01]  /*26d0*/  IMAD R4, R18, c[0x0][0x194], R9 ;  /* 0x0000650012047a24 */ /* 0x000fe200078e0209 */
        /* <DEDUP_REMOVED lines=32> */
.L_x_3081:
[----:B------:R-:W-:Y:S05]  /*28e0*/  BSYNC B0 ;  /* 0x0000000000007941 */ /* 0x000fea0003800000 */
.L_x_3080:
        /* <DEDUP_REMOVED lines=45> */
.L_x_3083:
[----:B------:R-:W-:Y:S05]  /*2bc0*/  BSYNC B0 ;  /* 0x0000000000007941 */ /* 0x000fea0003800000 */
.L_x_3082:
        /* <DEDUP_REMOVED lines=45> */
.L_x_3085:
[----:B------:R-:W-:Y:S05]  /*2ea0*/  BSYNC B0 ;  /* 0x0000000000007941 */ /* 0x000fea0003800000 */
.L_x_3084:
        /* <DEDUP_REMOVED lines=16> */
[C---:B-1----:R-:W-:Y:S01]  /*2fb0*/  @!P4 LEA R20, P3, R10.reuse, c[0x0][0x160], 0x1 ;  /* 0x000058000a14ca11 */ /* 0x042fe200078608ff */
        /* <DEDUP_REMOVED lines=27> */
.L_x_3087:
[----:B------:R-:W-:Y:S05]  /*3170*/  BSYNC B0 ;  /* 0x0000000000007941 */ /* 0x000fea0003800000 */
.L_x_3086:
        /* <DEDUP_REMOVED lines=12> */
[C---:B-1----:R-:W-:Y:S02]  /*3240*/  @!P4 LEA R14, P3, R166.reuse, c[0x0][0x168], 0x1 ;  /* 0x00005a00a60eca11 */ /* 0x042fe400078608ff */
        /* <DEDUP_REMOVED lines=26> */
.L_x_3089:
[----:B------:R-:W-:Y:S05]  /*33f0*/  BSYNC B0 ;  /* 0x0000000000007941 */ /* 0x000fea0003800000 */
.L_x_3088:
        /* <DEDUP_REMOVED lines=9> */
[----:B------:R-:W-:-:S04]  /*3490*/  IADD3 R9, P0, R166, UR25, RZ ;  /* 0x00000019a6097c10 */ /* 0x000fc8000ff1e0ff */
[----:B------:R-:W-:Y:S02]  /*34a0*/  IADD3.X R6, R165, UR24, RZ, P0, !PT ;  /* 0x00000018a5067c10 */ /* 0x000fe400087fe4ff */
[----:B------:R-:W-:Y:S01]  /*34b0*/  ISETP.GE.AND P0, PT, R170, c[0x0][0x220], PT ;  /* 0x00008800aa007a0c */ /* 0x000fe20003f06270 */
[----:B------:R3:W-:Y:S01]  /*34c0*/  @P5 STS.128 [R232+0x8800], RZ ;  /* 0x008800ffe8005388 */ /* 0x0007e20000000c00 */
[C---:B--2---:R-:W-:Y:S02]  /*34d0*/  @!P5 LEA R18, P6, R9.reuse, c[0x0][0x168], 0x1 ;  /* 0x00005a000912da11 */ /* 0x044fe400078c08ff */
[C---:B-1----:R-:W-:Y:S02]  /*34e0*/  @!P4 LEA R14, P3, R9.reuse, c[0x0][0x168], 0x1 ;  /* 0x00005a00090eca11 */ /* 0x042fe400078608ff */
        /* <DEDUP_REMOVED lines=20> */
[----:B---3--:R-:W-:-:S04]  /*3630*/  LEA R10, P0, R9, c[0x0][0x168], 0x1 ;  /* 0x00005a00090a7a11 */ /* 0x008fc800078008ff */
[----:B------:R-:W-:-:S05]  /*3640*/  LEA.HI.X R11, R9, c[0x0][0x16c], R6, 0x1, P0 ;  /* 0x00005b00090b7a11 */ /* 0x000fca00000f0c06 */
[----:B------:R-:W-:Y:S01]  /*3650*/  @!PT LDS RZ, [RZ] ;  /* 0x00000000fffff984 */ /* 0x000fe20000000800 */
[----:B------:R-:W-:Y:S01]  /*3660*/  @!PT LDS RZ, [RZ] ;  /* 0x00000000fffff984 */ /* 0x000fe20000000800 */
[----:B------:R-:W-:Y:S01]  /*3670*/  @!PT LDS RZ, [RZ] ;  /* 0x00000000fffff984 */ /* 0x000fe20000000800 */
[----:B------:R1:W-:Y:S04]  /*3680*/  LDGSTS.E.BYPASS.LTC128B.128 [R232+0xe800], [R10.64+0x180] ;  /* 0x0e8001800ae87fae */ /* 0x0003e8000b901d60 */
.L_x_3091:
[----:B------:R-:W-:Y:S05]  /*3690*/  BSYNC B0 ;  /* 0x0000000000007941 */ /* 0x000fea0003800000 */
.L_x_3090:
[----:B------:R-:W-:Y:S01]  /*36a0*/  ISETP.GE.AND P0, PT, R13, UR14, PT ;  /* 0x0000000e0d007c0c */ /* 0x000fe2000bf06270 */
[----:B------:R-:W-:-:S12]  /*36b0*/  BSSY B0, `(.L_x_3092) ;  /* 0x0000027000007945 */ /* 0x000fd80003800000 */
[----:B------:R-:W-:Y:S05]  /*36c0*/  @P0 BRA `(.L_x_3093) ;  /* 0x0000025000000947 */ /* 0x000fea0003800000 */
[----:B------:R-:W-:Y:S01]  /*36d0*/  ISETP.GE.AND P5, PT, R233, c[0x0][0x220], PT ;  /* 0x00008800e9007a0c */ /* 0x000fe20003fa6270 */
[----:B------:R-:W-:Y:S01]  /*36e0*/  IMAD.MOV.U32 R6, RZ, RZ, c[0x0][0x198] ;  /* 0x00006600ff067624 */ /* 0x000fe200078e00ff */
[----:B------:R-:W-:Y:S01]  /*36f0*/  ISETP.GE.AND P4, PT, R172, c[0x0][0x220], PT ;  /* 0x00008800ac007a0c */ /* 0x000fe20003f86270 */
[----:B-123--:R-:W-:Y:S01]  /*3700*/  IMAD.MOV.U32 R10, RZ, RZ, c[0x0][0x19c] ;  /* 0x00006700ff0a7624 */ /* 0x00efe200078e00ff */
        /* <DEDUP_REMOVED lines=33> */
.L_x_3093:
[----:B------:R-:W-:Y:S05]  /*3920*/  BSYNC B0 ;  /* 0x0000000000007941 */ /* 0x000fea0003800000 */
.L_x_3092:
[----:B------:R-:W-:Y:S01]  /*3930*/  ISETP.GE.AND P0, PT, R12, UR14, PT ;  /* 0x0000000e0c007c0c */ /* 0x000fe2000bf06270 */
[----:B------:R-:W-:-:S12]  /*3940*/  BSSY B0, `(.L_x_3094) ;  /* 0x0000029000007945 */ /* 0x000fd80003800000 */
[----:B------:R-:W-:Y:S05]  /*3950*/  @P0 BRA `(.L_x_3095) ;  /* 0x0000027000000947 */ /* 0x000fea0003800000 */
[----:B------:R-:W-:Y:S01]  /*3960*/  ISETP.GE.AND P5, PT, R233, c[0x0][0x220], PT ;  /* 0x00008800e9007a0c */ /* 0x000fe20003fa6270 */
[----:B-123--:R-:W-:Y:S01]  /*3970*/  IMAD.MOV.U32 R18, RZ, RZ, c[0x0][0x198] ;  /* 0x00006600ff127624 */ /* 0x00efe200078e00ff */
[----:B------:R-:W-:Y:S01]  /*3980*/  ISETP.GE.AND P4, PT, R172, c[0x0][0x220], PT ;  /* 0x00008800ac007a0c */ /* 0x000fe20003f86270 */
[----:B------:R-:W-:Y:S01]  /*3990*/  IMAD.MOV.U32 R164, RZ, RZ, R166 ;  /* 0x000000ffffa47224 */ /* 0x000fe200078e00a6 */
[----:B------:R-:W-:Y:S01]  /*39a0*/  ISETP.GE.AND P2, PT, R171, c[0x0][0x220], PT ;  /* 0x00008800ab007a0c */ /* 0x000fe20003f46270 */
[----:B------:R-:W-:Y:S01]  /*39b0*/  ULDC UR4, c[0x0][0x19c] ;  /* 0x0000670000047ab9 */ /* 0x000fe20000000800 */
[----:B------:R-:W-:Y:S01]  /*39c0*/  ISETP.GE.AND P0, PT, R170, c[0x0][0x220], PT ;  /* 0x00008800aa007a0c */ /* 0x000fe20003f06270 */
[----:B------:R-:W-:Y:S01]  /*39d0*/  UIMAD UR4, UR4, 0x30, URZ ;  /* 0x00000030040478a4 */ /* 0x000fe2000f8e023f */
[----:B------:R-:W-:-:S05]  /*39e0*/  IMAD.WIDE.U32 R18, R18, 0x30, R164 ;  /* 0x0000003012127825 */ /* 0x000fca00078e00a4 */
        /* <DEDUP_REMOVED lines=30> */
.L_x_3095:
[----:B------:R-:W-:Y:S05]  /*3bd0*/  BSYNC B0 ;  /* 0x0000000000007941 */ /* 0x000fea0003800000 */
.L_x_3094:
[----:B------:R-:W0:Y:S01]  /*3be0*/  LDGDEPBAR ;  /* 0x00000000000079af */ /* 0x000e220000000000 */
[----:B------:R-:W-:Y:S01]  /*3bf0*/  ISETP.GE.AND P1, PT, R16, UR14, PT ;  /* 0x0000000e10007c0c */ /* 0x000fe2000bf26270 */
[----:B------:R-:W-:Y:S01]  /*3c00*/  IMAD.SHL.U32 R231, R8, 0x2, RZ ;  /* 0x0000000208e77824 */ /* 0x000fe200078e00ff */
[----:B------:R-:W-:Y:S01]  /*3c10*/  SHF.R.S32.HI R6, RZ, 0x1f, R3 ;  /* 0x0000001fff067819 */ /* 0x000fe20000011403 */
[----:B------:R-:W-:Y:S01]  /*3c20*/  BSSY B0, `(.L_x_3096) ;  /* 0x0000028000007945 */ /* 0x000fe20003800000 */
[----:B------:R-:W-:Y:S02]  /*3c30*/  LEA R246, P0, R168, c[0x0][0x170], 0x1 ;  /* 0x00005c00a8f67a11 */ /* 0x000fe400078008ff */
[----:B------:R-:W-:Y:S02]  /*3c40*/  LEA.HI R3, R6, R3, RZ, 0x2 ;  /* 0x0000000306037211 */ /* 0x000fe400078f10ff */
[----:B------:R-:W-:Y:S02]  /*3c50*/  LOP3.LUT R231, R231, 0x6, RZ, 0xc0, !PT ;  /* 0x00000006e7e77812 */ /* 0x000fe400078ec0ff */
[----:B------:R-:W-:-:S02]  /*3c60*/  LEA.HI.X R247, R168, c[0x0][0x174], R167, 0x1, P0 ;  /* 0x00005d00a8f77a11 */ /* 0x000fc400000f0ca7 */
        /* <DEDUP_REMOVED lines=12> */
[----:B------:R-:W-:Y:S02]  /*3d30*/  @!P2 IMAD.MOV.U32 R8, RZ, RZ, R246 ;  /* 0x000000ffff08a224 */ /* 0x000fe400078e00f6 */
        /* <DEDUP_REMOVED lines=22> */
.L_x_3097:
[----:B------:R-:W-:Y:S05]  /*3ea0*/  BSYNC B0 ;  /* 0x0000000000007941 */ /* 0x000fea0003800000 */
.L_x_3096:
[----:B------:R-:W-:Y:S01]  /*3eb0*/  ISETP.GE.AND P0, PT, R4, UR14, PT ;  /* 0x0000000e04007c0c */ /* 0x000fe2000bf06270 */
[----:B------:R-:W-:Y:S01]  /*3ec0*/  ULDC.64 UR4, c[0x0][0x1a0] ;  /* 0x0000680000047ab9 */ /* 0x000fe20000000a00 */
[----:B------:R-:W-:Y:S01]  /*3ed0*/  BSSY B0, `(.L_x_3098) ;  /* 0x0000033000007945 */ /* 0x000fe20003800000 */
[----:B------:R-:W-:-:S02]  /*3ee0*/  USHF.L.U64.HI UR26, UR4, UR26, UR5 ;  /* 0x0000001a041a7299 */ /* 0x000fc40008010205 */
[----:B------:R-:W-:-:S08]  /*3ef0*/  USHF.L.U32 UR27, UR4, 0x4, URZ ;  /* 0x00000004041b7899 */ /* 0x000fd0000800063f */
[----:B------:R1:W-:Y:S04]  /*3f00*/  @P0 STS.128 [R232+0x10800], RZ ;  /* 0x010800ffe8000388 */ /* 0x0003e80000000c00 */
[----:B------:R1:W-:Y:S04]  /*3f10*/  @P0 STS.128 [R232+0x12800], RZ ;  /* 0x012800ffe8000388 */ /* 0x0003e80000000c00 */
[----:B------:R1:W-:Y:S04]  /*3f20*/  @P0 STS.128 [R232+0x14800], RZ ;  /* 0x014800ffe8000388 */ /* 0x0003e80000000c00 */
[----:B------:R1:W-:Y:S01]  /*3f30*/  @P0 STS.128 [R232+0x16800], RZ ;  /* 0x016800ffe8000388 */ /* 0x0003e20000000c00 */
[----:B------:R-:W-:Y:S05]  /*3f40*/  @P0 BRA `(.L_x_3099) ;  /* 0x000002b000000947 */ /* 0x000fea0003800000 */
[----:B------:R-:W-:Y:S01]  /*3f50*/  ISETP.GE.AND P5, PT, R233, c[0x0][0x220], PT ;  /* 0x00008800e9007a0c */ /* 0x000fe20003fa6270 */
[----:B-123--:R-:W-:Y:S01]  /*3f60*/  IMAD.U32 R15, RZ, RZ, UR27 ;  /* 0x0000001bff0f7e24 */ /* 0x00efe2000f8e00ff */
        /* <DEDUP_REMOVED lines=32> */
[----:B------:R-:W-:Y:S01]  /*4170*/  IMAD.U32 R9, RZ, RZ, UR27 ;  /* 0x0000001bff097e24 */ /* 0x000fe2000f8e00ff */
        /* <DEDUP_REMOVED lines=8> */
.L_x_3099:
[----:B------:R-:W-:Y:S05]  /*4200*/  BSYNC B0 ;  /* 0x0000000000007941 */ /* 0x000fea0003800000 */
.L_x_3098:
        /* <DEDUP_REMOVED lines=10> */
[----:B-12---:R-:W-:Y:S01]  /*42b0*/  IMAD.MOV.U32 R9, RZ, RZ, 0x5 ;  /* 0x00000005ff097424 */ /* 0x006fe200078e00ff */
[----:B------:R-:W-:Y:S01]  /*42c0*/  ISETP.GE.AND P2, PT, R171, c[0x0][0x220], PT ;  /* 0x00008800ab007a0c */ /* 0x000fe20003f46270 */
[----:B------:R-:W-:Y:S01]  /*42d0*/  IMAD.SHL.U32 R6, R4, 0x20, RZ ;  /* 0x0000002004067824 */ /* 0x000fe200078e00ff */
[----:B------:R-:W-:-:S02]  /*42e0*/  ISETP.GE.AND P0, PT, R170, c[0x0][0x220], PT ;  /* 0x00008800aa007a0c */ /* 0x000fc40003f06270 */
[----:B------:R-:W-:-:S05]  /*42f0*/  SHF.L.U64.HI R9, R4, R9, c[0x0][0x1a4] ;  /* 0x0000690004097619 */ /* 0x000fca0000010209 */
[CC--:B---3--:R-:W-:Y:S01]  /*4300*/  @!P5 LEA R18, P6, R6.reuse, R246.reuse, 0x1 ;  /* 0x000000f60612d211 */ /* 0x0c8fe200078c08ff */
        /* <DEDUP_REMOVED lines=28> */
.L_x_3101:
[----:B------:R-:W-:Y:S05]  /*44d0*/  BSYNC B0 ;  /* 0x0000000000007941 */ /* 0x000fea0003800000 */
.L_x_3100:
[----:B------:R-:W-:Y:S01]  /*44e0*/  ISETP.GE.AND P0, PT, R12, UR14, PT ;  /* 0x0000000e0c007c0c */ /* 0x000fe2000bf06270 */
[----:B------:R-:W-:-:S12]  /*44f0*/  BSSY B0, `(.L_x_3102) ;  /* 0x0000034000007945 */ /* 0x000fd80003800000 */
        /* <DEDUP_REMOVED lines=8> */
[----:B------:R-:W-:Y:S02]  /*4580*/  MOV R4, c[0x0][0x1a0] ;  /* 0x0000680000047a02 */ /* 0x000fe40000000f00 */
[----:B------:R-:W-:-:S05]  /*4590*/  ISETP.GE.AND P0, PT, R170, c[0x0][0x220], PT ;  /* 0x00008800aa007a0c */ /* 0x000fca0003f06270 */
[-C--:B------:R-:W-:Y:S01]  /*45a0*/  @!P3 MOV R12, R246.reuse ;  /* 0x000000f6000cb202 */ /* 0x080fe20000000f00 */
[----:B-12---:R-:W-:Y:S01]  /*45b0*/  @!P3 IMAD.MOV.U32 R9, RZ, RZ, c[0x0][0x1a4] ;  /* 0x00006900ff09b624 */ /* 0x006fe200078e00ff */
[----:B------:R-:W-:Y:S01]  /*45c0*/  @!P2 MOV R8, c[0x0][0x1a4] ;  /* 0x000069000008aa02 */ /* 0x000fe20000000f00 */
[----:B------:R-:W-:Y:S01]  /*45d0*/  @!P3 IMAD.MOV.U32 R13, RZ, RZ, R247 ;  /* 0x000000ffff0db224 */ /* 0x000fe200078e00f7 */
[----:B---3--:R-:W-:Y:S01]  /*45e0*/  @!P2 MOV R10, R246 ;  /* 0x000000f6000aa202 */ /* 0x008fe20000000f00 */
[----:B------:R-:W-:Y:S01]  /*45f0*/  @!P1 IMAD.MOV.U32 R6, RZ, RZ, c[0x0][0x1a4] ;  /* 0x00006900ff069624 */ /* 0x000fe200078e00ff */
[----:B------:R-:W-:Y:S01]  /*4600*/  @!P2 MOV R11, R247 ;  /* 0x000000f7000ba202 */ /* 0x000fe20000000f00 */
[----:B------:R-:W-:Y:S01]  /*4610*/  @!P3 IMAD R9, R9, 0x60, RZ ;  /* 0x000000600909b824 */ /* 0x000fe200078e02ff */
[----:B------:R1:W-:Y:S01]  /*4620*/  @P3 STS.128 [R232+0x11800], RZ ;  /* 0x011800ffe8003388 */ /* 0x0003e20000000c00 */
[----:B------:R-:W-:-:S04]  /*4630*/  @!P3 IMAD.WIDE.U32 R12, R4, 0x60, R12 ;  /* 0x00000060040cb825 */ /* 0x000fc800078e000c */
[----:B------:R-:W-:Y:S02]  /*4640*/  @!P2 IMAD R8, R8, 0x60, RZ ;  /* 0x000000600808a824 */ /* 0x000fe400078e02ff */
[----:B------:R-:W-:-:S04]  /*4650*/  @!P2 IMAD.WIDE.U32 R10, R4, 0x60, R10 ;  /* 0x00000060040aa825 */ /* 0x000fc800078e000a */
[----:B------:R-:W-:Y:S01]  /*4660*/  @!P1 IMAD R6, R6, 0x60, RZ ;  /* 0x0000006006069824 */ /* 0x000fe200078e02ff */
[----:B------:R-:W-:Y:S01]  /*4670*/  @!P2 IADD3 R11, R11, R8, RZ ;  /* 0x000000080b0ba210 */ /* 0x000fe20007ffe0ff */
[----:B------:R-:W-:-:S04]  /*4680*/  @!P1 IMAD.WIDE.U32 R14, R4, 0x60, R246 ;  /* 0x00000060040e9825 */ /* 0x000fc800078e00f6 */
[----:B------:R-:W-:Y:S01]  /*4690*/  @!P3 IMAD.IADD R13, R13, 0x1, R9 ;  /* 0x000000010d0db824 */ /* 0x000fe200078e0209 */
[----:B------:R-:W-:-:S04]  /*46a0*/  @!P1 IADD3 R15, R15, R6, RZ ;  /* 0x000000060f0f9210 */ /* 0x000fc80007ffe0ff */
        /* <DEDUP_REMOVED lines=16> */
[----:B------:R-:W-:Y:S01]  /*47b0*/  ULDC UR4, c[0x0][0x1a4] ;  /* 0x0000690000047ab9 */ /* 0x000fe20000000800 */
[----:B------:R-:W-:Y:S01]  /*47c0*/  IMAD.WIDE.U32 R8, R4, 0x60, R246 ;  /* 0x0000006004087825 */ /* 0x000fe200078e00f6 */
[----:B------:R-:W-:-:S06]  /*47d0*/  UIMAD UR4, UR4, 0x60, URZ ;  /* 0x00000060040478a4 */ /* 0x000fcc000f8e023f */
[----:B------:R-:W-:-:S05]  /*47e0*/  IADD3 R9, R9, UR4, RZ ;  /* 0x0000000409097c10 */ /* 0x000fca000fffe0ff */
[----:B------:R-:W-:Y:S01]  /*47f0*/  @!PT LDS RZ, [RZ] ;  /* 0x00000000fffff984 */ /* 0x000fe20000000800 */
[----:B------:R-:W-:Y:S01]  /*4800*/  @!PT LDS RZ, [RZ] ;  /* 0x00000000fffff984 */ /* 0x000fe20000000800 */
[----:B------:R-:W-:Y:S01]  /*4810*/  @!PT LDS RZ, [RZ] ;  /* 0x00000000fffff984 */ /* 0x000fe20000000800 */
[----:B------:R2:W-:Y:S02]  /*4820*/  LDGSTS.E.BYPASS.LTC128B.128 [R232+0x17800], [R8.64+0x180] ;  /* 0x1780018008e87fae */ /* 0x0005e4000b901d60 */
.L_x_3103:
[----:B------:R-:W-:Y:S05]  /*4830*/  BSYNC B0 ;  /* 0x0000000000007941 */ /* 0x000fea0003800000 */
.L_x_3102:
[C---:B------:R-:W-:Y:S01]  /*4840*/  IMAD.SHL.U32 R4, R2.reuse, 0x40, RZ ;  /* 0x0000004002047824 */ /* 0x040fe200078e00ff */
[----:B------:R-:W-:Y:S01]  /*4850*/  R2P PR, R2, 0x6 ;  /* 0x0000000602007804 */ /* 0x000fe20000000000 */
[----:B------:R-:W-:Y:S01]  /*4860*/  IMAD.SHL.U32 R16, R16, 0x8, RZ ;  /* 0x0000000810107824 */ /* 0x000fe200078e00ff */
[----:B------:R-:W0:Y:S01]  /*4870*/  LDGDEPBAR ;  /* 0x00000000000079af */ /* 0x000e220000000000 */
[----:B------:R-:W-:Y:S01]  /*4880*/  IMAD R230, R85, 0x400, R0 ;  /* 0x0000040055e67824 */ /* 0x000fe200078e0200 */
[----:B-12---:R-:W-:Y:S01]  /*4890*/  LOP3.LUT R9, R4, 0x1c0, RZ, 0xc0, !PT ;  /* 0x000001c004097812 */ /* 0x006fe200078ec0ff */
[----:B------:R-:W-:Y:S02]  /*48a0*/  UISETP.GT.AND UP0, UPT, UR28, UR21, UPT ;  /* 0x000000151c00728c */ /* 0x000fe4000bf04270 */
[----:B------:R-:W-:Y:S01]  /*48b0*/  IMAD.SHL.U32 R230, R230, 0x2, RZ ;  /* 0x00000002e6e67824 */ /* 0x000fe200078e00ff */
[----:B------:R-:W-:Y:S01]  /*48c0*/  LOP3.LUT R4, R9, 0x8, R16, 0xf8, !PT ;  /* 0x0000000809047812 */ /* 0x000fe200078ef810 */
[----:B------:R-:W-:Y:S01]  /*48d0*/  UIADD3 UR7, UR11, 0x1, -UR12 ;  /* 0x000000010b077890 */ /* 0x000fe2000fffe80c */
[----:B------:R-:W-:Y:S01]  /*48e0*/  SHF.R.U32.HI R9, RZ, 0x3, R9 ;  /* 0x00000003ff097819 */ /* 0x000fe20000011609 */
[--C-:B------:R-:W-:Y:S01]  /*48f0*/  IMAD R228, R7, 0x2, R230.reuse ;  /* 0x0000000207e47824 */ /* 0x100fe200078e02e6 */
[----:B------:R-:W-:Y:S01]  /*4900*/  LDSM.16.M88.4 R56, [R230] ;  /* 0x00000000e638783b */ /* 0x000fe20000000200 */
[C---:B------:R-:W-:Y:S01]  /*4910*/  IMAD R226, R5.reuse, 0x2, R230 ;  /* 0x0000000205e27824 */ /* 0x040fe200078e02e6 */
[----:B------:R-:W-:Y:S01]  /*4920*/  LOP3.LUT R4, R4, R9, RZ, 0x3c, !PT ;  /* 0x0000000904047212 */ /* 0x000fe200078e3cff */
[----:B------:R-:W-:Y:S01]  /*4930*/  IMAD R225, R5, 0x2, R228 ;  /* 0x0000000205e17824 */ /* 0x000fe200078e02e4 */
[----:B---3--:R-:W-:Y:S01]  /*4940*/  LDSM.16.M88.4 R16, [R228] ;  /* 0x00000000e410783b */ /* 0x008fe20000000200 */
[----:B------:R-:W-:Y:S01]  /*4950*/  ULDC UR5, c[0x0][0x2e4] ;  /* 0x0000b90000057ab9 */ /* 0x000fe20000000800 */
[----:B------:R-:W-:Y:S01]  /*4960*/  PLOP3.LUT P6, PT, PT, PT, UP0, 0x80, 0x0 ;  /* 0x000000000000781c */ /* 0x000fe20003fcf008 */
[----:B------:R-:W-:Y:S01]  /*4970*/  IMAD R229, R229, 0x200, R4 ;  /* 0x00000200e5e57824 */ /* 0x000fe200078e0204 */
[----:B------:R-:W-:Y:S01]  /*4980*/  LDSM.16.M88.4 R8, [R226] ;  /* 0x00000000e208783b */ /* 0x000fe20000000200 */
[----:B------:R-:W-:-:S02]  /*4990*/  ULDC UR4, c[0x0][0x2e8] ;  /* 0x0000ba0000047ab9 */ /* 0x000fc40000000800 */
[----:B------:R-:W-:Y:S01]  /*49a0*/  IMAD.SHL.U32 R229, R229, 0x2, RZ ;  /* 0x00000002e5e57824 */ /* 0x000fe200078e00ff */
[----:B------:R-:W-:Y:S01]  /*49b0*/  LDSM.16.M88.4 R80, [R228+0x2000] ;  /* 0x00200000e450783b */ /* 0x000fe20000000200 */
[----:B------:R-:W-:Y:S02]  /*49c0*/  UIADD3 UR5, UR11, -UR5, -UR12 ;  /* 0x800000050b057290 */ /* 0x000fe4000fffe80c */
[----:B------:R-:W-:Y:S01]  /*49d0*/  UIADD3 UR4, UR7, UR4, URZ ;  /* 0x0000000407047290 */ /* 0x000fe2000fffe03f */
[----:B------:R-:W1:Y:S01]  /*49e0*/  LDSM.16.M88.4 R20, [R229+0x8800] ;  /* 0x00880000e514783b */ /* 0x000e620000000200 */
[C---:B------:R-:W-:Y:S02]  /*49f0*/  IADD3 R2, R229.reuse, 0x8000, RZ ;  /* 0x00008000e5027810 */ /* 0x040fe40007ffe0ff */
[----:B------:R-:W-:Y:S01]  /*4a00*/  IADD3 R227, R229, 0x8020, RZ ;  /* 0x00008020e5e37810 */ /* 0x000fe20007ffe0ff */
[----:B------:R-:W2:Y:S01]  /*4a10*/  LDSM.16.M88.4 R64, [R229+0x9000] ;  /* 0x00900000e540783b */ /* 0x000ea20000000200 */
[----:B------:R-:W-:Y:S01]  /*4a20*/  @P1 IADD3 R227, R2, -0x20, RZ ;  /* 0xffffffe002e31810 */ /* 0x000fe20007ffe0ff */
[----:B------:R-:W-:-:S02]  /*4a30*/  IMAD.MOV.U32 R2, RZ, RZ, 0x40 ;  /* 0x00000040ff027424 */ /* 0x000fc400078e00ff */
[----:B------:R-:W3:Y:S01]  /*4a40*/  LDSM.16.M88.4 R28, [R229+0x8000] ;  /* 0x00800000e51c783b */ /* 0x000ee20000000200 */
[C---:B------:R-:W-:Y:S02]  /*4a50*/  IADD3 R219, R227.reuse, 0x800, RZ ;  /* 0x00000800e3db7810 */ /* 0x040fe40007ffe0ff */
[----:B------:R-:W-:Y:S01]  /*4a60*/  SEL R2, R2, 0xffffffc0, !P2 ;  /* 0xffffffc002027807 */ /* 0x000fe20005000000 */
[----:B------:R-:W5:Y:S01]  /*4a70*/  LDSM.16.M88.4 R52, [R229+0x9800] ;  /* 0x00980000e534783b */ /* 0x000f620000000200 */
[C---:B------:R-:W-:Y:S02]  /*4a80*/  IADD3 R218, R227.reuse, 0x1000, RZ ;  /* 0x00001000e3da7810 */ /* 0x040fe40007ffe0ff */
[----:B------:R-:W-:Y:S01]  /*4a90*/  IADD3 R217, R227, 0x1800, RZ ;  /* 0x00001800e3d97810 */ /* 0x000fe20007ffe0ff */
[----:B------:R-:W4:Y:S01]  /*4aa0*/  LDSM.16.M88.4 R40, [R227+0x800] ;  /* 0x00080000e328783b */ /* 0x000f220000000200 */
[----:B------:R-:W-:Y:S01]  /*4ab0*/  IMAD.IADD R223, R229, 0x1, R2 ;  /* 0x00000001e5df7824 */ /* 0x000fe200078e0202 */
[----:B------:R-:W-:Y:S01]  /*4ac0*/  IADD3 R215, R227, 0x2000, RZ ;  /* 0x00002000e3d77810 */ /* 0x000fe20007ffe0ff */
[----:B------:R-:W-:Y:S01]  /*4ad0*/  IMAD.IADD R216, R2, 0x1, R227 ;  /* 0x0000000102d87824 */ /* 0x000fe200078e02e3 */
[----:B------:R-:W3:Y:S01]  /*4ae0*/  LDSM.16.M88.4 R36, [R227+0x1000] ;  /* 0x00100000e324783b */ /* 0x000ee20000000200 */
[----:B------:R-:W-:-:S02]  /*4af0*/  LEA R2, R85, UR10, 0x4 ;  /* 0x0000000a55027c11 */ /* 0x000fc4000f8e20ff */
[C---:B------:R-:W-:Y:S01]  /*4b00*/  IADD3 R214, R227.reuse, 0x2800, RZ ;  /* 0x00002800e3d67810 */ /* 0x040fe20007ffe0ff */
[----:B------:R-:W3:Y:S01]  /*4b10*/  LDSM.16.M88.4 R48, [R227] ;  /* 0x00000000e330783b */ /* 0x000ee20000000200 */
[----:B------:R-:W-:Y:S01]  /*4b20*/  IADD3 R213, R227, 0x3000, RZ ;  /* 0x00003000e3d57810 */ /* 0x000fe20007ffe0ff */
[----:B------:R-:W-:Y:S01]  /*4b30*/  IMAD.IADD R3, R3, 0x1, R2 ;  /* 0x0000000103037824 */ /* 0x000fe200078e0202 */
[C---:B------:R-:W-:Y:S01]  /*4b40*/  IADD3 R212, R227.reuse, 0x3800, RZ ;  /* 0x00003800e3d47810 */ /* 0x040fe20007ffe0ff */
[----:B------:R-:W3:Y:S01]  /*4b50*/  LDSM.16.M88.4 R44, [R227+0x1800] ;  /* 0x00180000e32c783b */ /* 0x000ee20000000200 */
[----:B------:R-:W-:Y:S02]  /*4b60*/  IADD3 R211, R227, 0x4000, RZ ;  /* 0x00004000e3d37810 */ /* 0x000fe40007ffe0ff */
[C---:B------:R-:W-:Y:S01]  /*4b70*/  IADD3 R237, R3.reuse, UR5, RZ ;  /* 0x0000000503ed7c10 */ /* 0x040fe2000fffe0ff */
[----:B------:R-:W3:Y:S01]  /*4b80*/  LDSM.16.M88.4 R12, [R223+0x8000] ;  /* 0x00800000df0c783b */ /* 0x000ee20000000200 */
[----:B------:R-:W-:-:S02]  /*4b90*/  IADD3 R236, R3, UR4, RZ ;  /* 0x0000000403ec7c10 */ /* 0x000fc4000fffe0ff */
[----:B------:R-:W-:Y:S01]  /*4ba0*/  IADD3 R3, R3, 0x8, RZ ;  /* 0x0000000803037810 */ /* 0x000fe20007ffe0ff */
[----:B------:R-:W-:Y:S01]  /*4bb0*/  LDSM.16.M88.4 R76, [R227+0x3000] ;  /* 0x00300000e34c783b */ /* 0x000fe20000000200 */
[----:B------:R-:W-:Y:S02]  /*4bc0*/  IMNMX R237, RZ, R237, !PT ;  /* 0x000000edffed7217 */ /* 0x000fe40007800200 */
[C---:B------:R-:W-:Y:S01]  /*4bd0*/  IADD3 R235, R3.reuse, UR5, RZ ;  /* 0x0000000503eb7c10 */ /* 0x040fe2000fffe0ff */
[----:B-1----:R-:W-:Y:S01]  /*4be0*/  HMMA.16816.F32.BF16 R24, R56, R20, RZ ;  /* 0x000000143818723c */ /* 0x002fe200000418ff */
[----:B------:R-:W-:Y:S01]  /*4bf0*/  LDSM.16.M88.4 R72, [R227+0x3800] ;  /* 0x00380000e348783b */ /* 0x000fe20000000200 */
[----:B------:R-:W-:Y:S02]  /*4c00*/  IADD3 R234, R3, UR4, RZ ;  /* 0x0000000403ea7c10 */ /* 0x000fe4000fffe0ff */
[----:B------:R-:W-:Y:S02]  /*4c10*/  IMNMX R236, R236, UR11, PT ;  /* 0x0000000becec7c17 */ /* 0x000fe4000b800200 */
[----:B------:R-:W-:-:S02]  /*4c20*/  IMNMX R235, RZ, R235, !PT ;  /* 0x000000ebffeb7217 */ /* 0x000fc40007800200 */
[C---:B------:R-:W-:Y:S01]  /*4c30*/  HMMA.16816.F32.BF16 R20, R56.reuse, R22, RZ ;  /* 0x000000163814723c */ /* 0x040fe200000418ff */
[----:B------:R-:W-:Y:S02]  /*4c40*/  IMNMX R234, R234, UR11, PT ;  /* 0x0000000beaea7c17 */ /* 0x000fe4000b800200 */
[C---:B------:R-:W-:Y:S02]  /*4c50*/  IADD3 R210, R227.reuse, 0x4800, RZ ;  /* 0x00004800e3d27810 */ /* 0x040fe40007ffe0ff */
[C---:B------:R-:W-:Y:S02]  /*4c60*/  IADD3 R209, R227.reuse, 0x5000, RZ ;  /* 0x00005000e3d17810 */ /* 0x040fe40007ffe0ff */
[C---:B------:R-:W-:Y:S01]  /*4c70*/  IADD3 R208, R227.reuse, 0x5800, RZ ;  /* 0x00005800e3d07810 */ /* 0x040fe20007ffe0ff */
[----:B--2---:R-:W-:Y:S01]  /*4c80*/  HMMA.16816.F32.BF16 R68, R56, R64, RZ ;  /* 0x000000403844723c */ /* 0x004fe200000418ff */
[C---:B------:R-:W-:Y:S02]  /*4c90*/  IADD3 R207, R227.reuse, 0x6000, RZ ;  /* 0x00006000e3cf7810 */ /* 0x040fe40007ffe0ff */
[----:B------:R-:W-:-:S02]  /*4ca0*/  IADD3 R206, R227, 0x6800, RZ ;  /* 0x00006800e3ce7810 */ /* 0x000fc40007ffe0ff */
[C---:B------:R-:W-:Y:S02]  /*4cb0*/  IADD3 R205, R227.reuse, 0x7000, RZ ;  /* 0x00007000e3cd7810 */ /* 0x040fe40007ffe0ff */
[----:B------:R-:W-:Y:S01]  /*4cc0*/  IADD3 R204, R227, 0x7800, RZ ;  /* 0x00007800e3cc7810 */ /* 0x000fe20007ffe0ff */
[C---:B------:R-:W-:Y:S08]  /*4cd0*/  HMMA.16816.F32.BF16 R64, R56.reuse, R66, RZ ;  /* 0x000000423840723c */ /* 0x040ff000000418ff */
[C---:B---3--:R-:W-:Y:S08]  /*4ce0*/  HMMA.16816.F32.BF16 R32, R56.reuse, R28, RZ ;  /* 0x0000001c3820723c */ /* 0x048ff000000418ff */
[C---:B------:R-:W-:Y:S08]  /*4cf0*/  HMMA.16816.F32.BF16 R28, R56.reuse, R30, RZ ;  /* 0x0000001e381c723c */ /* 0x040ff000000418ff */
[C---:B-----5:R-:W-:Y:S08]  /*4d00*/  HMMA.16816.F32.BF16 R60, R56.reuse, R52, RZ ;  /* 0x00000034383c723c */ /* 0x060ff000000418ff */
        /* <DEDUP_REMOVED lines=219> */
[----:B------:R-:W-:Y:S02]  /*5ac0*/  @!UP2 UIADD3 UR15, UR15, 0x1, URZ ;  /* 0x000000010f0fa890 */ /* 0x000fe4000fffe03f */
[----:B------:R-:W-:-:S02]  /*5ad0*/  UISETP.GE.U32.AND UP4, UPT, UR6, UR9, UPT ;  /* 0x000000090600728c */ /* 0x000fc4000bf86070 */
[----:B------:R-:W-:Y:S02]  /*5ae0*/  UISETP.NE.AND UP2, UPT, URZ, UR4, UPT ;  /* 0x000000043f00728c */ /* 0x000fe4000bf45270 */
[----:B------:R-:W-:Y:S02]  /*5af0*/  @!UP0 UIADD3 UR5, UR5, -UR9, URZ ;  /* 0x8000000905058290 */ /* 0x000fe4000fffe03f */
[----:B------:R-:W-:Y:S02]  /*5b00*/  @!UP0 UIADD3 UR11, UR11, 0x1, URZ ;  /* 0x000000010b0b8890 */ /* 0x000fe4000fffe03f */
[----:B------:R-:W-:Y:S02]  /*5b10*/  UISETP.GE.U32.AND UP3, UPT, UR5, UR9, UPT ;  /* 0x000000090500728c */ /* 0x000fe4000bf66070 */
[----:B------:R-:W-:Y:S02]  /*5b20*/  ULOP3.LUT UR5, UR13, UR4, URZ, 0x3c, !UPT ;  /* 0x000000040d057292 */ /* 0x000fe4000f8e3c3f */
[----:B------:R-:W-:-:S02]  /*5b30*/  UISETP.GE.AND UP0, UPT, UR10, URZ, UPT ;  /* 0x0000003f0a00728c */ /* 0x000fc4000bf06270 */
[----:B------:R-:W-:Y:S02]  /*5b40*/  UISETP.GE.AND UP1, UPT, UR5, URZ, UPT ;  /* 0x0000003f0500728c */ /* 0x000fe4000bf26270 */
[----:B------:R-:W-:Y:S02]  /*5b50*/  @UP4 UIADD3 UR15, UR15, 0x1, URZ ;  /* 0x000000010f0f4890 */ /* 0x000fe4000fffe03f */
[----:B------:R-:W-:Y:S02]  /*5b60*/  ULOP3.LUT UR5, URZ, UR4, URZ, 0x33, !UPT ;  /* 0x000000043f057292 */ /* 0x000fe4000f8e333f */
        /* <DEDUP_REMOVED lines=22> */
[----:B------:R-:W-:Y:S01]  /*5cd0*/  UIADD3 UR5, UR11, UR5, URZ ;  /* 0x000000050b057290 */ /* 0x000fe2000fffe03f */
[----:B------:R-:W-:-:S05]  /*5ce0*/  IMAD.U32 R10, RZ, RZ, UR10 ;  /* 0x0000000aff0a7e24 */ /* 0x000fca000f8e00ff */
[----:B------:R-:W-:Y:S01]  /*5cf0*/  IMAD.U32 R11, RZ, RZ, UR5 ;  /* 0x00000005ff0b7e24 */ /* 0x000fe2000f8e00ff */
[----:B--2---:R-:W-:-:S04]  /*5d00*/  IADD3 R2, -R3, R2, RZ ;  /* 0x0000000203027210 */ /* 0x004fc80007ffe1ff */
[----:B------:R-:W-:-:S05]  /*5d10*/  SHF.R.S32.HI R3, RZ, 0x1f, R2 ;  /* 0x0000001fff037819 */ /* 0x000fca0000011402 */
[----:B------:R-:W-:-:S04]  /*5d20*/  IMAD R3, R3, c[0x0][0x180], RZ ;  /* 0x0000600003037a24 */ /* 0x000fc800078e02ff */
[C---:B------:R-:W-:Y:S02]  /*5d30*/  IMAD R8, R2.reuse, c[0x0][0x184], R3 ;  /* 0x0000610002087a24 */ /* 0x040fe400078e0203 */
[----:B------:R-:W-:-:S05]  /*5d40*/  IMAD.WIDE.U32 R2, R2, c[0x0][0x180], R10 ;  /* 0x0000600002027a25 */ /* 0x000fca00078e000a */
[----:B------:R-:W-:Y:S02]  /*5d50*/  IADD3 R8, R3, R8, RZ ;  /* 0x0000000803087210 */ /* 0x000fe40007ffe0ff */
[----:B------:R-:W-:Y:S01]  /*5d60*/  MOV R11, R2 ;  /* 0x00000002000b7202 */ /* 0x000fe20000000f00 */
[----:B------:R-:W-:Y:S05]  /*5d70*/  BRA `(.L_x_3106) ;  /* 0x0000004000007947 */ /* 0x000fea0003800000 */
.L_x_3105:
[----:B------:R-:W-:-:S04]  /*5d80*/  ULEA UR6, -UR6, URZ, 0x6 ;  /* 0x0000003f06067291 */ /* 0x000fc8000f8e313f */
[----:B------:R-:W-:Y:S02]  /*5d90*/  USHF.R.S32.HI UR4, URZ, 0x1f, UR6 ;  /* 0x0000001f3f047899 */ /* 0x000fe40008011406 */
[----:B------:R-:W-:-:S04]  /*5da0*/  MOV R11, UR6 ;  /* 0x00000006000b7c02 */ /* 0x000fc80008000f00 */
[----:B------:R-:W-:Y:S02]  /*5db0*/  MOV R8, UR4 ;  /* 0x0000000400087c02 */ /* 0x000fe40008000f00 */
.L_x_3106:
        /* <DEDUP_REMOVED lines=156> */
.L_x_3108:
[----:B------:R-:W-:Y:S05]  /*6780*/  BSYNC B0 ;  /* 0x0000000000007941 */ /* 0x000fea0003800000 */
.L_x_3107:
[----:B------:R-:W0:Y:S01]  /*6790*/  LDGDEPBAR ;  /* 0x00000000000079af */ /* 0x000e220000000000 */
[----:B------:R-:W-:-:S04]  /*67a0*/  IADD3 R166, P0, R11, R166, RZ ;  /* 0x000000a60ba67210 */ /* 0x000fc80007f1e0ff */
[----:B------:R-:W-:Y:S02]  /*67b0*/  IADD3.X R165, R8, R165, RZ, P0, !PT ;  /* 0x000000a508a57210 */ /* 0x000fe400007fe4ff */
.L_x_3104:
[----:B--2---:R-:W-:Y:S01]  /*67c0*/  IADD3 R3, R231, UR13, RZ ;  /* 0x0000000de7037c10 */ /* 0x004fe2000fffe0ff */
[----:B------:R-:W-:-:S03]  /*67d0*/  IMAD.SHL.U32 R224, R0, 0x2, RZ ;  /* 0x0000000200e07824 */ /* 0x000fc600078e00ff */
[----:B------:R-:W-:Y:S01]  /*67e0*/  IADD3 R4, R3, 0x1, RZ ;  /* 0x0000000103047810 */ /* 0x000fe20007ffe0ff */
[--C-:B------:R-:W-:Y:S01]  /*67f0*/  IMAD R222, R7, 0x2, R224.reuse ;  /* 0x0000000207de7824 */ /* 0x100fe200078e02e0 */
[----:B------:R-:W-:Y:S01]  /*6800*/  IADD3 R6, R3, 0x9, RZ ;  /* 0x0000000903067810 */ /* 0x000fe20007ffe0ff */
[----:B------:R-:W-:Y:S01]  /*6810*/  LDSM.16.MT88.4 R156, [R224+0x10000] ;  /* 0x01000000e09c783b */ /* 0x000fe20000004200 */
[C---:B------:R-:W-:Y:S01]  /*6820*/  ISETP.GE.AND P3, PT, R4.reuse, R236, PT ;  /* 0x000000ec0400720c */ /* 0x040fe20003f66270 */
[C---:B------:R-:W-:Y:S01]  /*6830*/  IMAD R221, R5.reuse, 0x2, R224 ;  /* 0x0000000205dd7824 */ /* 0x040fe200078e02e0 */
[C---:B------:R-:W-:Y:S01]  /*6840*/  ISETP.GE.AND P0, PT, R4.reuse, R234, PT ;  /* 0x000000ea0400720c */ /* 0x040fe20003f06270 */
[----:B------:R-:W-:Y:S01]  /*6850*/  IMAD R220, R5, 0x2, R222 ;  /* 0x0000000205dc7824 */ /* 0x000fe200078e02de */
[C---:B------:R-:W-:Y:S01]  /*6860*/  ISETP.LT.OR P3, PT, R4.reuse, R237, P3 ;  /* 0x000000ed0400720c */ /* 0x040fe20001f61670 */
[----:B------:R-:W-:Y:S01]  /*6870*/  LDSM.16.MT88.4 R148, [R222+0x10000] ;  /* 0x01000000de94783b */ /* 0x000fe20000004200 */
[----:B------:R-:W-:-:S02]  /*6880*/  ISETP.LT.OR P0, PT, R4, R235, P0 ;  /* 0x000000eb0400720c */ /* 0x000fc40000701670 */
[----:B-1----:R-:W-:Y:S01]  /*6890*/  FSEL R37, R33, -INF , !P3 ;  /* 0xff80000021257808 */ /* 0x002fe20005800000 */
[----:B------:R-:W-:Y:S01]  /*68a0*/  LDSM.16.MT88.4 R140, [R221+0x10000] ;  /* 0x01000000dd8c783b */ /* 0x000fe20000004200 */
[----:B------:R-:W-:Y:S02]  /*68b0*/  FSEL R27, R35, -INF , !P0 ;  /* 0xff800000231b7808 */ /* 0x000fe40004000000 */
[C---:B------:R-:W-:Y:S01]  /*68c0*/  ISETP.GE.AND P3, PT, R6.reuse, R236, PT ;  /* 0x000000ec0600720c */ /* 0x040fe20003f66270 */
[----:B------:R-:W-:Y:S01]  /*68d0*/  LDSM.16.MT88.4 R132, [R220+0x10000] ;  /* 0x01000000dc84783b */ /* 0x000fe20000004200 */
[C---:B------:R-:W-:Y:S02]  /*68e0*/  ISETP.GE.AND P0, PT, R6.reuse, R234, PT ;  /* 0x000000ea0600720c */ /* 0x040fe40003f06270 */
        /* <DEDUP_REMOVED lines=9> */
[C---:B------:R-:W-:Y:S01]  /*6980*/  ISETP.GE.AND P0, PT, R6.reuse, R234, PT ;  /* 0x000000ea0600720c */ /* 0x040fe20003f06270 */
[----:B------:R-:W-:Y:S01]  /*6990*/  LDSM.16.MT88.4 R104, [R224+0x16000] ;  /* 0x01600000e068783b */ /* 0x000fe20000004200 */
[----:B------:R-:W-:-:S02]  /*69a0*/  ISETP.LT.OR P3, PT, R6, R237, P3 ;  /* 0x000000ed0600720c */ /* 0x000fc40001f61670 */
[----:B------:R-:W-:Y:S01]  /*69b0*/  ISETP.LT.OR P0, PT, R6, R235, P0 ;  /* 0x000000eb0600720c */ /* 0x000fe20000701670 */
[----:B------:R-:W-:Y:S01]  /*69c0*/  LDSM.16.MT88.4 R112, [R222+0x16000] ;  /* 0x01600000de70783b */ /* 0x000fe20000004200 */
[C---:B------:R-:W-:Y:S02]  /*69d0*/  IADD3 R2, R3.reuse, 0x8, RZ ;  /* 0x0000000803027810 */ /* 0x040fe40007ffe0ff */
[C---:B------:R-:W-:Y:S01]  /*69e0*/  IADD3 R6, R3.reuse, 0x19, RZ ;  /* 0x0000001903067810 */ /* 0x040fe20007ffe0ff */
[----:B------:R-:W-:Y:S01]  /*69f0*/  LDSM.16.MT88.4 R120, [R221+0x16000] ;  /* 0x01600000dd78783b */ /* 0x000fe20000004200 */
[C---:B------:R-:W-:Y:S02]  /*6a00*/  ISETP.GE.AND P4, PT, R3.reuse, R236, PT ;  /* 0x000000ec0300720c */ /* 0x040fe40003f86270 */
[----:B------:R-:W-:Y:S02]  /*6a10*/  ISETP.GE.AND P1, PT, R3, R234, PT ;  /* 0x000000ea0300720c */ /* 0x000fe40003f26270 */
[----:B------:R-:W-:-:S02]  /*6a20*/  FSEL R17, R81, -INF , !P3 ;  /* 0xff80000051117808 */ /* 0x000fc40005800000 */
[----:B------:R-:W-:Y:S02]  /*6a30*/  FSEL R11, R83, -INF , !P0 ;  /* 0xff800000530b7808 */ /* 0x000fe40004000000 */
[C---:B------:R-:W-:Y:S02]  /*6a40*/  ISETP.GE.AND P5, PT, R2.reuse, R236, PT ;  /* 0x000000ec0200720c */ /* 0x040fe40003fa6270 */
[----:B------:R-:W-:Y:S02]  /*6a50*/  ISETP.GE.AND P2, PT, R2, R234, PT ;  /* 0x000000ea0200720c */ /* 0x000fe40003f46270 */
[C---:B------:R-:W-:Y:S02]  /*6a60*/  ISETP.GE.AND P3, PT, R6.reuse, R236, PT ;  /* 0x000000ec0600720c */ /* 0x040fe40003f66270 */
[----:B------:R-:W-:Y:S02]  /*6a70*/  ISETP.GE.AND P0, PT, R6, R234, PT ;  /* 0x000000ea0600720c */ /* 0x000fe40003f06270 */
[----:B------:R-:W-:-:S02]  /*6a80*/  ISETP.LT.OR P4, PT, R3, R237, P4 ;  /* 0x000000ed0300720c */ /* 0x000fc40002781670 */
[C---:B------:R-:W-:Y:S02]  /*6a90*/  ISETP.LT.OR P1, PT, R3.reuse, R235, P1 ;  /* 0x000000eb0300720c */ /* 0x040fe40000f21670 */
[----:B------:R-:W-:Y:S02]  /*6aa0*/  IADD3 R4, R3, 0x10, RZ ;  /* 0x0000001003047810 */ /* 0x000fe40007ffe0ff */
[C---:B------:R-:W-:Y:S02]  /*6ab0*/  ISETP.LT.OR P5, PT, R2.reuse, R237, P5 ;  /* 0x000000ed0200720c */ /* 0x040fe40002fa1670 */
[----:B------:R-:W-:Y:S02]  /*6ac0*/  ISETP.LT.OR P2, PT, R2, R235, P2 ;  /* 0x000000eb0200720c */ /* 0x000fe40001741670 */
[C---:B------:R-:W-:Y:S02]  /*6ad0*/  ISETP.LT.OR P3, PT, R6.reuse, R237, P3 ;  /* 0x000000ed0600720c */ /* 0x040fe40001f61670 */
[----:B------:R-:W-:-:S02]  /*6ae0*/  ISETP.LT.OR P0, PT, R6, R235, P0 ;  /* 0x000000eb0600720c */ /* 0x000fc40000701670 */
[----:B------:R-:W-:Y:S02]  /*6af0*/  FSEL R2, R32, -INF , !P4 ;  /* 0xff80000020027808 */ /* 0x000fe40006000000 */
[----:B------:R-:W-:Y:S02]  /*6b00*/  FSEL R34, R34, -INF , !P1 ;  /* 0xff80000022227808 */ /* 0x000fe40004800000 */
[----:B------:R-:W-:Y:S02]  /*6b10*/  IADD3 R6, R3, 0x21, RZ ;  /* 0x0000002103067810 */ /* 0x000fe40007ffe0ff */
[C---:B------:R-:W-:Y:S02]  /*6b20*/  ISETP.GE.AND P4, PT, R4.reuse, R236, PT ;  /* 0x000000ec0400720c */ /* 0x040fe40003f86270 */
[----:B------:R-:W-:Y:S02]  /*6b30*/  ISETP.GE.AND P1, PT, R4, R234, PT ;  /* 0x000000ea0400720c */ /* 0x000fe40003f26270 */
[----:B------:R-:W-:-:S02]  /*6b40*/  FSEL R21, R21, -INF , !P3 ;  /* 0xff80000015157808 */ /* 0x000fc40005800000 */
[----:B------:R-:W-:Y:S02]  /*6b50*/  FSEL R23, R23, -INF , !P0 ;  /* 0xff80000017177808 */ /* 0x000fe40004000000 */
[C---:B------:R-:W-:Y:S02]  /*6b60*/  ISETP.GE.AND P3, PT, R6.reuse, R236, PT ;  /* 0x000000ec0600720c */ /* 0x040fe40003f66270 */
[----:B------:R-:W-:Y:S02]  /*6b70*/  ISETP.GE.AND P0, PT, R6, R234, PT ;  /* 0x000000ea0600720c */ /* 0x000fe40003f06270 */
[C---:B------:R-:W-:Y:S02]  /*6b80*/  ISETP.LT.OR P4, PT, R4.reuse, R237, P4 ;  /* 0x000000ed0400720c */ /* 0x040fe40002781670 */
[----:B------:R-:W-:Y:S02]  /*6b90*/  ISETP.LT.OR P1, PT, R4, R235, P1 ;  /* 0x000000eb0400720c */ /* 0x000fe40000f21670 */
[----:B------:R-:W-:-:S02]  /*6ba0*/  IADD3 R4, R3, 0x18, RZ ;  /* 0x0000001803047810 */ /* 0x000fc40007ffe0ff */
[C---:B------:R-:W-:Y:S02]  /*6bb0*/  ISETP.LT.OR P3, PT, R6.reuse, R237, P3 ;  /* 0x000000ed0600720c */ /* 0x040fe40001f61670 */
[----:B------:R-:W-:Y:S02]  /*6bc0*/  ISETP.LT.OR P0, PT, R6, R235, P0 ;  /* 0x000000eb0600720c */ /* 0x000fe40000701670 */
[----:B------:R-:W-:Y:S02]  /*6bd0*/  FSEL R39, R28, -INF , !P5 ;  /* 0xff8000001c277808 */ /* 0x000fe40006800000 */
[----:B------:R-:W-:Y:S02]  /*6be0*/  FSEL R25, R30, -INF , !P2 ;  /* 0xff8000001e197808 */ /* 0x000fe40005000000 */
[----:B------:R-:W-:Y:S02]  /*6bf0*/  FMNMX.FTZ R6, R2, R37, !PT ;  /* 0x0000002502067209 */ /* 0x000fe40007810000 */
[----:B------:R-:W-:-:S02]  /*6c00*/  ISETP.GE.AND P5, PT, R4, R236, PT ;  /* 0x000000ec0400720c */ /* 0x000fc40003fa6270 */
[C---:B------:R-:W-:Y:S02]  /*6c10*/  ISETP.GE.AND P2, PT, R4.reuse, R234, PT ;  /* 0x000000ea0400720c */ /* 0x040fe40003f46270 */
[----:B------:R-:W-:Y:S02]  /*6c20*/  FMNMX.FTZ R6, R39, R6, !PT ;  /* 0x0000000627067209 */ /* 0x000fe40007810000 */
[C---:B------:R-:W-:Y:S02]  /*6c30*/  ISETP.LT.OR P5, PT, R4.reuse, R237, P5 ;  /* 0x000000ed0400720c */ /* 0x040fe40002fa1670 */
[----:B------:R-:W-:Y:S02]  /*6c40*/  ISETP.LT.OR P2, PT, R4, R235, P2 ;  /* 0x000000eb0400720c */ /* 0x000fe40001741670 */
[----:B------:R-:W-:Y:S02]  /*6c50*/  IADD3 R4, R3, 0x20, RZ ;  /* 0x0000002003047810 */ /* 0x000fe40007ffe0ff */
[----:B------:R-:W-:-:S02]  /*6c60*/  FSEL R19, R80, -INF , !P4 ;  /* 0xff80000050137808 */ /* 0x000fc40006000000 */
[----:B------:R-:W-:Y:S02]  /*6c70*/  IADD3 R8, R3, 0x30, RZ ;  /* 0x0000003003087810 */ /* 0x000fe40007ffe0ff */
[----:B------:R-:W-:Y:S02]  /*6c80*/  FMNMX.FTZ R6, R29, R6, !PT ;  /* 0x000000061d067209 */ /* 0x000fe40007810000 */
[----:B------:R-:W-:Y:S02]  /*6c90*/  FSEL R13, R82, -INF , !P1 ;  /* 0xff800000520d7808 */ /* 0x000fe40004800000 */
[C---:B------:R-:W-:Y:S01]  /*6ca0*/  ISETP.GE.AND P4, PT, R4.reuse, R236, PT ;  /* 0x000000ec0400720c */ /* 0x040fe20003f86270 */
[----:B------:R-:W-:Y:S01]  /*6cb0*/  LDSM.16.MT88.4 R80, [R222+0x14000] ;  /* 0x01400000de50783b */ /* 0x000fe20000004200 */
[----:B------:R-:W-:Y:S02]  /*6cc0*/  ISETP.GE.AND P1, PT, R4, R234, PT ;  /* 0x000000ea0400720c */ /* 0x000fe40003f26270 */
[----:B------:R-:W-:-:S02]  /*6cd0*/  FSEL R189, R69, -INF , !P3 ;  /* 0xff80000045bd7808 */ /* 0x000fc40005800000 */
[----:B------:R-:W-:Y:S02]  /*6ce0*/  FSEL R199, R71, -INF , !P0 ;  /* 0xff80000047c77808 */ /* 0x000fe40004000000 */
[C---:B------:R-:W-:Y:S02]  /*6cf0*/  ISETP.GE.AND P3, PT, R8.reuse, R236, PT ;  /* 0x000000ec0800720c */ /* 0x040fe40003f66270 */
[----:B------:R-:W-:Y:S02]  /*6d00*/  ISETP.GE.AND P0, PT, R8, R234, PT ;  /* 0x000000ea0800720c */ /* 0x000fe40003f06270 */
[----:B------:R-:W-:Y:S02]  /*6d10*/  FMNMX.FTZ R10, R19, R6, !PT ;  /* 0x00000006130a7209 */ /* 0x000fe40007810000 */
[C---:B------:R-:W-:Y:S02]  /*6d20*/  ISETP.LT.OR P4, PT, R4.reuse, R237, P4 ;  /* 0x000000ed0400720c */ /* 0x040fe40002781670 */
[----:B------:R-:W-:-:S02]  /*6d30*/  ISETP.LT.OR P1, PT, R4, R235, P1 ;  /* 0x000000eb0400720c */ /* 0x000fc40000f21670 */
[----:B------:R-:W-:Y:S02]  /*6d40*/  IADD3 R4, R3, 0x28, RZ ;  /* 0x0000002803047810 */ /* 0x000fe40007ffe0ff */
[----:B------:R-:W-:Y:S02]  /*6d50*/  FSEL R15, R20, -INF , !P5 ;  /* 0xff800000140f7808 */ /* 0x000fe40006800000 */
[C---:B------:R-:W-:Y:S02]  /*6d60*/  ISETP.LT.OR P3, PT, R8.reuse, R237, P3 ;  /* 0x000000ed0800720c */ /* 0x040fe40001f61670 */
[----:B------:R-:W-:Y:S02]  /*6d70*/  FMNMX.FTZ R10, R17, R10, !PT ;  /* 0x0000000a110a7209 */ /* 0x000fe40007810000 */
[----:B------:R-:W-:Y:S02]  /*6d80*/  ISETP.LT.OR P0, PT, R8, R235, P0 ;  /* 0x000000eb0800720c */ /* 0x000fe40000701670 */
[----:B------:R-:W-:-:S02]  /*6d90*/  FMNMX.FTZ R8, R34, R27, !PT ;  /* 0x0000001b22087209 */ /* 0x000fc40007810000 */
[----:B------:R-:W-:Y:S02]  /*6da0*/  FSEL R9, R22, -INF , !P2 ;  /* 0xff80000016097808 */ /* 0x000fe40005000000 */
[C---:B------:R-:W-:Y:S02]  /*6db0*/  ISETP.GE.AND P5, PT, R4.reuse, R236, PT ;  /* 0x000000ec0400720c */ /* 0x040fe40003fa6270 */
[C---:B------:R-:W-:Y:S02]  /*6dc0*/  ISETP.GE.AND P2, PT, R4.reuse, R234, PT ;  /* 0x000000ea0400720c */ /* 0x040fe40003f46270 */
[----:B------:R-:W-:Y:S02]  /*6dd0*/  FMNMX.FTZ R10, R15, R10, !PT ;  /* 0x0000000a0f0a7209 */ /* 0x000fe40007810000 */
[----:B------:R-:W-:Y:S02]  /*6de0*/  FMNMX.FTZ R8, R25, R8, !PT ;  /* 0x0000000819087209 */ /* 0x000fe40007810000 */
[----:B------:R-:W-:-:S02]  /*6df0*/  ISETP.LT.OR P5, PT, R4, R237, P5 ;  /* 0x000000ed0400720c */ /* 0x000fc40002fa1670 */
[----:B------:R-:W-:Y:S02]  /*6e00*/  ISETP.LT.OR P2, PT, R4, R235, P2 ;  /* 0x000000eb0400720c */ /* 0x000fe40001741670 */
[----:B------:R-:W-:Y:S02]  /*6e10*/  IADD3 R4, R3, 0x29, RZ ;  /* 0x0000002903047810 */ /* 0x000fe40007ffe0ff */
[----:B------:R-:W-:Y:S02]  /*6e20*/  FSEL R251, R68, -INF , !P4 ;  /* 0xff80000044fb7808 */ /* 0x000fe40006000000 */
[----:B------:R-:W-:Y:S02]  /*6e30*/  FMNMX.FTZ R10, R21, R10, !PT ;  /* 0x0000000a150a7209 */ /* 0x000fe40007810000 */
[----:B------:R-:W-:Y:S02]  /*6e40*/  FMNMX.FTZ R8, R31, R8, !PT ;  /* 0x000000081f087209 */ /* 0x000fe40007810000 */
[----:B------:R-:W-:-:S02]  /*6e50*/  ISETP.GE.AND P4, PT, R4, R236, PT ;  /* 0x000000ec0400720c */ /* 0x000fc40003f86270 */
[----:B------:R-:W-:Y:S02]  /*6e60*/  FMNMX.FTZ R10, R251, R10, !PT ;  /* 0x0000000afb0a7209 */ /* 0x000fe40007810000 */
[----:B------:R-:W-:Y:S02]  /*6e70*/  FMNMX.FTZ R8, R13, R8, !PT ;  /* 0x000000080d087209 */ /* 0x000fe40007810000 */
[----:B------:R-:W-:Y:S02]  /*6e80*/  FSEL R245, R70, -INF , !P1 ;  /* 0xff80000046f57808 */ /* 0x000fe40004800000 */
[C---:B------:R-:W-:Y:S02]  /*6e90*/  ISETP.GE.AND P1, PT, R4.reuse, R234, PT ;  /* 0x000000ea0400720c */ /* 0x040fe40003f26270 */
[----:B------:R-:W-:Y:S02]  /*6ea0*/  ISETP.LT.OR P4, PT, R4, R237, P4 ;  /* 0x000000ed0400720c */ /* 0x000fe40002781670 */
[----:B------:R-:W-:-:S02]  /*6eb0*/  IADD3 R6, R3, 0x31, RZ ;  /* 0x0000003103067810 */ /* 0x000fc40007ffe0ff */
[----:B------:R-:W-:Y:S02]  /*6ec0*/  FSEL R249, R64, -INF , !P5 ;  /* 0xff80000040f97808 */ /* 0x000fe40006800000 */
[----:B------:R-:W-:Y:S02]  /*6ed0*/  FMNMX.FTZ R10, R189, R10, !PT ;  /* 0x0000000abd0a7209 */ /* 0x000fe40007810000 */
[----:B------:R-:W-:Y:S02]  /*6ee0*/  FMNMX.FTZ R8, R11, R8, !PT ;  /* 0x000000080b087209 */ /* 0x000fe40007810000 */
[----:B------:R-:W-:Y:S02]  /*6ef0*/  ISETP.LT.OR P1, PT, R4, R235, P1 ;  /* 0x000000eb0400720c */ /* 0x000fe40000f21670 */
[----:B------:R-:W-:Y:S02]  /*6f00*/  IADD3 R4, R3, 0x38, RZ ;  /* 0x0000003803047810 */ /* 0x000fe40007ffe0ff */
[----:B------:R-:W-:-:S02]  /*6f10*/  ISETP.GE.AND P5, PT, R6, R236, PT ;  /* 0x000000ec0600720c */ /* 0x000fc40003fa6270 */
[----:B------:R-:W-:Y:S02]  /*6f20*/  FSEL R191, R65, -INF , !P4 ;  /* 0xff80000041bf7808 */ /* 0x000fe40006000000 */
[----:B------:R-:W-:Y:S02]  /*6f30*/  FMNMX.FTZ R10, R249, R10, !PT ;  /* 0x0000000af90a7209 */ /* 0x000fe40007810000 */
[----:B------:R-:W-:Y:S02]  /*6f40*/  FMNMX.FTZ R8, R9, R8, !PT ;  /* 0x0000000809087209 */ /* 0x000fe40007810000 */
[----:B------:R-:W-:Y:S02]  /*6f50*/  ISETP.GE.AND P4, PT, R4, R236, PT ;  /* 0x000000ec0400720c */ /* 0x000fe40003f86270 */
[----:B------:R-:W-:Y:S02]  /*6f60*/  FSEL R241, R72, -INF , !P3 ;  /* 0xff80000048f17808 */ /* 0x000fe40005800000 */
[----:B------:R-:W-:-:S02]  /*6f70*/  ISETP.LT.OR P5, PT, R6, R237, P5 ;  /* 0x000000ed0600720c */ /* 0x000fc40002fa1670 */
[----:B------:R-:W-:Y:S02]  /*6f80*/  FMNMX.FTZ R10, R191, R10, !PT ;  /* 0x0000000abf0a7209 */ /* 0x000fe40007810000 */
[----:B------:R-:W-:Y:S02]  /*6f90*/  FMNMX.FTZ R8, R23, R8, !PT ;  /* 0x0000000817087209 */ /* 0x000fe40007810000 */
[----:B------:R-:W-:Y:S02]  /*6fa0*/  ISETP.LT.OR P4, PT, R4, R237, P4 ;  /* 0x000000ed0400720c */ /* 0x000fe40002781670 */
[----:B------:R-:W-:Y:S02]  /*6fb0*/  FSEL R239, R73, -INF , !P5 ;  /* 0xff80000049ef7808 */ /* 0x000fe40006800000 */
[----:B------:R-:W-:Y:S02]  /*6fc0*/  FMNMX.FTZ R10, R241, R10, !PT ;  /* 0x0000000af10a7209 */ /* 0x000fe40007810000 */
[----:B------:R-:W-:-:S02]  /*6fd0*/  FMNMX.FTZ R8, R245, R8, !PT ;  /* 0x00000008f5087209 */ /* 0x000fc40007810000 */
[----:B------:R-:W-:Y:S02]  /*6fe0*/  FSEL R203, R56, -INF , !P4 ;  /* 0xff80000038cb7808 */ /* 0x000fe40006000000 */
[----:B------:R-:W-:Y:S02]  /*6ff0*/  FMNMX.FTZ R10, R239, R10, !PT ;  /* 0x0000000aef0a7209 */ /* 0x000fe40007810000 */
[----:B------:R-:W-:Y:S02]  /*7000*/  FSEL R243, R66, -INF , !P2 ;  /* 0xff80000042f37808 */ /* 0x000fe40005000000 */
[----:B------:R-:W-:Y:S02]  /*7010*/  FMNMX.FTZ R8, R199, R8, !PT ;  /* 0x00000008c7087209 */ /* 0x000fe40007810000 */
[----:B------:R-:W-:Y:S02]  /*7020*/  FSEL R201, R67, -INF , !P1 ;  /* 0xff80000043c97808 */ /* 0x000fe40004800000 */
[----:B------:R-:W-:Y:S01]  /*7030*/  IADD3 R3, R3, 0x39, RZ ;  /* 0x0000003903037810 */ /* 0x000fe20007ffe0ff */
[----:B------:R-:W-:Y:S01]  /*7040*/  LDSM.16.MT88.4 R64, [R220+0x12000] ;  /* 0x01200000dc40783b */ /* 0x000fe20000004200 */
[----:B------:R-:W-:-:S02]  /*7050*/  FMNMX.FTZ R12, R203, R10, !PT ;  /* 0x0000000acb0c7209 */ /* 0x000fc40007810000 */
[-C--:B------:R-:W-:Y:S02]  /*7060*/  ISETP.GE.AND P1, PT, R4, R234.reuse, PT ;  /* 0x000000ea0400720c */ /* 0x080fe40003f26270 */
[----:B------:R-:W-:Y:S02]  /*7070*/  ISETP.GE.AND P2, PT, R6, R234, PT ;  /* 0x000000ea0600720c */ /* 0x000fe40003f46270 */
[----:B------:R-:W-:Y:S02]  /*7080*/  FMNMX.FTZ R10, R243, R8, !PT ;  /* 0x00000008f30a7209 */ /* 0x000fe40007810000 */
[----:B------:R-:W-:Y:S02]  /*7090*/  ISETP.GE.AND P3, PT, R3, R236, PT ;  /* 0x000000ec0300720c */ /* 0x000fe40003f66270 */
[-C--:B------:R-:W-:Y:S02]  /*70a0*/  ISETP.LT.OR P1, PT, R4, R235.reuse, P1 ;  /* 0x000000eb0400720c */ /* 0x080fe40000f21670 */
[----:B------:R-:W-:-:S02]  /*70b0*/  ISETP.LT.OR P2, PT, R6, R235, P2 ;  /* 0x000000eb0600720c */ /* 0x000fc40001741670 */
[----:B------:R-:W-:Y:S02]  /*70c0*/  FSEL R33, R74, -INF , !P0 ;  /* 0xff8000004a217808 */ /* 0x000fe40004000000 */
[----:B------:R-:W-:Y:S02]  /*70d0*/  FMNMX.FTZ R4, R201, R10, !PT ;  /* 0x0000000ac9047209 */ /* 0x000fe40007810000 */
[C---:B------:R-:W-:Y:S02]  /*70e0*/  ISETP.LT.OR P3, PT, R3.reuse, R237, P3 ;  /* 0x000000ed0300720c */ /* 0x040fe40001f61670 */
[----:B------:R-:W-:Y:S02]  /*70f0*/  ISETP.GE.AND P0, PT, R3, R234, PT ;  /* 0x000000ea0300720c */ /* 0x000fe40003f06270 */
[----:B------:R-:W-:Y:S02]  /*7100*/  FSEL R197, R75, -INF , !P2 ;  /* 0xff8000004bc57808 */ /* 0x000fe40005000000 */
[----:B------:R-:W-:Y:S01]  /*7110*/  FMNMX.FTZ R4, R33, R4, !PT ;  /* 0x0000000421047209 */ /* 0x000fe20007810000 */
[----:B------:R-:W-:Y:S01]  /*7120*/  LDSM.16.MT88.4 R72, [R224+0x14000] ;  /* 0x01400000e048783b */ /* 0x000fe20000004200 */
[----:B------:R-:W-:-:S02]  /*7130*/  FSEL R35, R57, -INF , !P3 ;  /* 0xff80000039237808 */ /* 0x000fc40005800000 */
[----:B------:R-:W-:Y:S02]  /*7140*/  ISETP.LT.OR P0, PT, R3, R235, P0 ;  /* 0x000000eb0300720c */ /* 0x000fe40000701670 */
[----:B------:R-:W-:Y:S02]  /*7150*/  FSEL R195, R58, -INF , !P1 ;  /* 0xff8000003ac37808 */ /* 0x000fe40004800000 */
[----:B------:R-:W-:Y:S02]  /*7160*/  FMNMX.FTZ R4, R197, R4, !PT ;  /* 0x00000004c5047209 */ /* 0x000fe40007810000 */
[----:B------:R-:W-:Y:S02]  /*7170*/  FMNMX.FTZ R8, R35, R12, !PT ;  /* 0x0000000c23087209 */ /* 0x000fe40007810000 */
[----:B------:R-:W-:Y:S02]  /*7180*/  FSEL R193, R59, -INF , !P0 ;  /* 0xff8000003bc17808 */ /* 0x000fe40004000000 */
[----:B------:R-:W-:Y:S01]  /*7190*/  FMNMX.FTZ R4, R195, R4, !PT ;  /* 0x00000004c3047209 */ /* 0x000fe20007810000 */
[----:B------:R-:W1:Y:S03]  /*71a0*/  SHFL.BFLY PT, R41, R8, 0x2, 0x1f ;  /* 0x0c401f0008297f89 */ /* 0x000e6600000e0000 */
[----:B------:R-:W-:Y:S01]  /*71b0*/  FMNMX.FTZ R43, R193, R4, !PT ;  /* 0x00000004c12b7209 */ /* 0x000fe20007810000 */
[----:B------:R-:W-:Y:S04]  /*71c0*/  LDSM.16.MT88.4 R56, [R221+0x12000] ;  /* 0x01200000dd38783b */ /* 0x000fe80000004200 */
[----:B------:R-:W2:Y:S01]  /*71d0*/  SHFL.BFLY PT, R4, R43, 0x2, 0x1f ;  /* 0x0c401f002b047f89 */ /* 0x000ea200000e0000 */
[----:B-1----:R-:W-:-:S05]  /*71e0*/  FMNMX.FTZ R41, R8, R41, !PT ;  /* 0x0000002908297209 */ /* 0x002fca0007810000 */
[----:B------:R-:W1:Y:S01]  /*71f0*/  SHFL.BFLY PT, R164, R41, 0x1, 0x1f ;  /* 0x0c201f0029a47f89 */ /* 0x000e6200000e0000 */
[----:B--2---:R-:W-:-:S05]  /*7200*/  FMNMX.FTZ R4, R43, R4, !PT ;  /* 0x000000042b047209 */ /* 0x004fca0007810000 */
[----:B------:R-:W2:Y:S01]  /*7210*/  SHFL.BFLY PT, R3, R4, 0x1, 0x1f ;  /* 0x0c201f0004037f89 */ /* 0x000ea200000e0000 */
[----:B-1----:R-:W-:-:S03]  /*7220*/  FMNMX.FTZ R164, R41, R164, !PT ;  /* 0x000000a429a47209 */ /* 0x002fc60007810000 */
[----:B------:R-:W1:Y:S01]  /*7230*/  LDSM.16.MT88.4 R40, [R224+0x12000] ;  /* 0x01200000e028783b */ /* 0x000e620000004200 */
[C---:B------:R-:W-:Y:S01]  /*7240*/  FSETP.NEU.FTZ.AND P0, PT, R164.reuse, -INF , PT ;  /* 0xff800000a400780b */ /* 0x040fe20003f1d000 */
[----:B------:R-:W-:Y:S01]  /*7250*/  FMUL.FTZ R32, R164, c[0x0][0x23c] ;  /* 0x00008f00a4207a20 */ /* 0x000fe20000410000 */
[----:B--2---:R-:W-:-:S04]  /*7260*/  FMNMX.FTZ R3, R4, R3, !PT ;  /* 0x0000000304037209 */ /* 0x004fc80007810000 */
[----:B------:R-:W-:Y:S01]  /*7270*/  FSEL R32, R32, RZ, P0 ;  /* 0x000000ff20207208 */ /* 0x000fe20000000000 */
[----:B------:R-:W2:Y:S01]  /*7280*/  LDSM.16.MT88.4 R4, [R220+0x16000] ;  /* 0x01600000dc04783b */ /* 0x000ea20000004200 */
[C---:B------:R-:W-:Y:S01]  /*7290*/  FSETP.NEU.FTZ.AND P0, PT, R3.reuse, -INF , PT ;  /* 0xff8000000300780b */ /* 0x040fe20003f1d000 */
[----:B------:R-:W-:Y:S02]  /*72a0*/  FMUL.FTZ R190, R3, c[0x0][0x23c] ;  /* 0x00008f0003be7a20 */ /* 0x000fe40000410000 */
[--C-:B------:R-:W-:Y:S02]  /*72b0*/  FFMA.FTZ R187, R2, c[0x0][0x23c], -R32.reuse ;  /* 0x00008f0002bb7a23 */ /* 0x100fe40000010820 */
[--C-:B------:R-:W-:Y:S01]  /*72c0*/  FFMA.FTZ R184, R37, c[0x0][0x23c], -R32.reuse ;  /* 0x00008f0025b87a23 */ /* 0x100fe20000010820 */
[----:B------:R-:W-:Y:S01]  /*72d0*/  FSEL R190, R190, RZ, P0 ;  /* 0x000000ffbebe7208 */ /* 0x000fe20000000000 */
[--C-:B------:R-:W-:Y:S01]  /*72e0*/  FFMA.FTZ R181, R39, c[0x0][0x23c], -R32.reuse ;  /* 0x00008f0027b57a23 */ /* 0x100fe20000010820 */
[----:B------:R-:W-:Y:S01]  /*72f0*/  LEA R240, P0, R166, c[0x0][0x168], 0x1 ;  /* 0x00005a00a6f07a11 */ /* 0x000fe200078008ff */
[----:B------:R-:W-:Y:S01]  /*7300*/  FFMA.FTZ R180, R29, c[0x0][0x23c], -R32 ;  /* 0x00008f001db47a23 */ /* 0x000fe20000010820 */
[----:B------:R-:W-:Y:S01]  /*7310*/  MUFU.EX2 R187, R187 ;  /* 0x000000bb00bb7308 */ /* 0x000fe20000000800 */
[----:B------:R-:W-:-:S02]  /*7320*/  FFMA.FTZ R182, R34, c[0x0][0x23c], -R190 ;  /* 0x00008f0022b67a23 */ /* 0x000fc400000108be */
[--C-:B------:R-:W-:Y:S02]  /*7330*/  FFMA.FTZ R185, R27, c[0x0][0x23c], -R190.reuse ;  /* 0x00008f001bb97a23 */ /* 0x100fe400000108be */
[--C-:B------:R-:W-:Y:S02]  /*7340*/  FFMA.FTZ R183, R25, c[0x0][0x23c], -R190.reuse ;  /* 0x00008f0019b77a23 */ /* 0x100fe400000108be */
[----:B------:R-:W-:Y:S01]  /*7350*/  FFMA.FTZ R176, R31, c[0x0][0x23c], -R190 ;  /* 0x00008f001fb07a23 */ /* 0x000fe200000108be */
[----:B------:R-:W3:Y:S01]  /*7360*/  MUFU.EX2 R184, R184 ;  /* 0x000000b800b87308 */ /* 0x000ee20000000800 */
[----:B------:R-:W-:Y:S01]  /*7370*/  FFMA.FTZ R175, R15, c[0x0][0x23c], -R32 ;  /* 0x00008f000faf7a23 */ /* 0x000fe20000010820 */
[----:B------:R-:W-:Y:S01]  /*7380*/  LDSM.16.MT88.4 R24, [R221+0x10800] ;  /* 0x01080000dd18783b */ /* 0x000fe20000004200 */
[----:B------:R-:W-:Y:S02]  /*7390*/  FFMA.FTZ R177, R13, c[0x0][0x23c], -R190 ;  /* 0x00008f000db17a23 */ /* 0x000fe400000108be */
[--C-:B------:R-:W-:Y:S01]  /*73a0*/  FFMA.FTZ R179, R19, c[0x0][0x23c], -R32.reuse ;  /* 0x00008f0013b37a23 */ /* 0x100fe20000010820 */
[----:B------:R-:W4:Y:S01]  /*73b0*/  LDSM.16.MT88.4 R12, [R224+0x10800] ;  /* 0x01080000e00c783b */ /* 0x000f220000004200 */
[--C-:B------:R-:W-:Y:S01]  /*73c0*/  FFMA.FTZ R178, R17, c[0x0][0x23c], -R32.reuse ;  /* 0x00008f0011b27a23 */ /* 0x100fe20000010820 */
[----:B------:R-:W-:Y:S01]  /*73d0*/  MUFU.EX2 R181, R181 ;  /* 0x000000b500b57308 */ /* 0x000fe20000000800 */
[----:B------:R-:W-:Y:S01]  /*73e0*/  FFMA.FTZ R174, R21, c[0x0][0x23c], -R32 ;  /* 0x00008f0015ae7a23 */ /* 0x000fe20000010820 */
[----:B------:R-:W-:Y:S01]  /*73f0*/  LDSM.16.MT88.4 R16, [R220+0x10800] ;  /* 0x01080000dc10783b */ /* 0x000fe20000004200 */
[----:B------:R-:W-:-:S02]  /*7400*/  FFMA.FTZ R2, R11, c[0x0][0x23c], -R190 ;  /* 0x00008f000b027a23 */ /* 0x000fc400000108be */
[--C-:B------:R-:W-:Y:S01]  /*7410*/  FFMA.FTZ R173, R9, c[0x0][0x23c], -R190.reuse ;  /* 0x00008f0009ad7a23 */ /* 0x100fe200000108be */
[----:B------:R-:W-:Y:S01]  /*7420*/  LDSM.16.MT88.4 R28, [R220+0x12800] ;  /* 0x01280000dc1c783b */ /* 0x000fe20000004200 */
[----:B------:R-:W-:Y:S01]  /*7430*/  FFMA.FTZ R0, R23, c[0x0][0x23c], -R190 ;  /* 0x00008f0017007a23 */ /* 0x000fe200000108be */
[----:B------:R-:W5:Y:S01]  /*7440*/  MUFU.EX2 R180, R180 ;  /* 0x000000b400b47308 */ /* 0x000f620000000800 */
[----:B---3--:R-:W-:Y:S01]  /*7450*/  F2FP.BF16.PACK_AB R128, R184, R187 ;  /* 0x000000bbb880723e */ /* 0x008fe200000010ff */
[----:B------:R-:W3:Y:S01]  /*7460*/  LDSM.16.MT88.4 R8, [R222+0x10800] ;  /* 0x01080000de08783b */ /* 0x000ee20000004200 */
[--C-:B------:R-:W-:Y:S02]  /*7470*/  FFMA.FTZ R186, R251, c[0x0][0x23c], -R32.reuse ;  /* 0x00008f00fbba7a23 */ /* 0x100fe40000010820 */
[--C-:B------:R-:W-:Y:S01]  /*7480*/  FFMA.FTZ R189, R189, c[0x0][0x23c], -R32.reuse ;  /* 0x00008f00bdbd7a23 */ /* 0x100fe20000010820 */
[----:B------:R-:W-:Y:S01]  /*7490*/  LDSM.16.MT88.4 R20, [R224+0x12800] ;  /* 0x01280000e014783b */ /* 0x000fe20000004200 */
[--C-:B------:R-:W-:Y:S01]  /*74a0*/  FFMA.FTZ R188, R249, c[0x0][0x23c], -R32.reuse ;  /* 0x00008f00f9bc7a23 */ /* 0x100fe20000010820 */
[----:B------:R-:W-:Y:S01]  /*74b0*/  MUFU.EX2 R182, R182 ;  /* 0x000000b600b67308 */ /* 0x000fe20000000800 */
[----:B------:R-:W-:-:S02]  /*74c0*/  FFMA.FTZ R191, R191, c[0x0][0x23c], -R32 ;  /* 0x00008f00bfbf7a23 */ /* 0x000fc40000010820 */
[--C-:B------:R-:W-:Y:S02]  /*74d0*/  FFMA.FTZ R192, R245, c[0x0][0x23c], -R190.reuse ;  /* 0x00008f00f5c07a23 */ /* 0x100fe400000108be */
[--C-:B------:R-:W-:Y:S02]  /*74e0*/  FFMA.FTZ R199, R199, c[0x0][0x23c], -R190.reuse ;  /* 0x00008f00c7c77a23 */ /* 0x100fe400000108be */
[--C-:B------:R-:W-:Y:S01]  /*74f0*/  FFMA.FTZ R194, R243, c[0x0][0x23c], -R190.reuse ;  /* 0x00008f00f3c27a23 */ /* 0x100fe200000108be */
[----:B------:R-:W1:Y:S01]  /*7500*/  MUFU.EX2 R185, R185 ;  /* 0x000000b900b97308 */ /* 0x000e620000000800 */
[----:B-----5:R-:W-:Y:S01]  /*7510*/  F2FP.BF16.PACK_AB R130, R180, R181 ;  /* 0x000000b5b482723e */ /* 0x020fe200000010ff */
[--C-:B------:R-:W-:Y:S02]  /*7520*/  FFMA.FTZ R201, R201, c[0x0][0x23c], -R190.reuse ;  /* 0x00008f00c9c97a23 */ /* 0x100fe400000108be */
[--C-:B------:R-:W-:Y:S02]  /*7530*/  FFMA.FTZ R200, R33, c[0x0][0x23c], -R190.reuse ;  /* 0x00008f0021c87a23 */ /* 0x100fe400000108be */
[----:B------:R-:W-:-:S02]  /*7540*/  FFMA.FTZ R197, R197, c[0x0][0x23c], -R190 ;  /* 0x00008f00c5c57a23 */ /* 0x000fc400000108be */
[----:B------:R-:W-:Y:S01]  /*7550*/  MUFU.EX2 R183, R183 ;  /* 0x000000b700b77308 */ /* 0x000fe20000000800 */
[----:B------:R-:W-:Y:S02]  /*7560*/  FFMA.FTZ R195, R195, c[0x0][0x23c], -R190 ;  /* 0x00008f00c3c37a23 */ /* 0x000fe400000108be */
[--C-:B------:R-:W-:Y:S01]  /*7570*/  FFMA.FTZ R196, R241, c[0x0][0x23c], -R32.reuse ;  /* 0x00008f00f1c47a23 */ /* 0x100fe20000010820 */
[----:B------:R-:W-:Y:S01]  /*7580*/  LEA.HI.X R241, R166, c[0x0][0x16c], R165, 0x1, P0 ;  /* 0x00005b00a6f17a11 */ /* 0x000fe200000f0ca5 */
[--C-:B------:R-:W-:Y:S02]  /*7590*/  FFMA.FTZ R239, R239, c[0x0][0x23c], -R32.reuse ;  /* 0x00008f00efef7a23 */ /* 0x100fe40000010820 */
[--C-:B------:R-:W-:Y:S01]  /*75a0*/  FFMA.FTZ R198, R203, c[0x0][0x23c], -R32.reuse ;  /* 0x00008f00cbc67a23 */ /* 0x100fe20000010820 */
[----:B------:R-:W5:Y:S01]  /*75b0*/  MUFU.EX2 R176, R176 ;  /* 0x000000b000b07308 */ /* 0x000f620000000800 */
[----:B-1----:R-:W-:Y:S01]  /*75c0*/  F2FP.BF16.PACK_AB R129, R185, R182 ;  /* 0x000000b6b981723e */ /* 0x002fe200000010ff */
[----:B------:R-:W-:-:S02]  /*75d0*/  FFMA.FTZ R245, R35, c[0x0][0x23c], -R32 ;  /* 0x00008f0023f57a23 */ /* 0x000fc40000010820 */
[----:B------:R-:W-:Y:S01]  /*75e0*/  FFMA.FTZ R190, R193, c[0x0][0x23c], -R190 ;  /* 0x00008f00c1be7a23 */ /* 0x000fe200000108be */
[----:B------:R-:W-:Y:S01]  /*75f0*/  LDSM.16.MT88.4 R32, [R224+0x11800] ;  /* 0x01180000e020783b */ /* 0x000fe20000004200 */
[----:B------:R-:W-:Y:S02]  /*7600*/  FADD.FTZ R184, R187, R184 ;  /* 0x000000b8bbb87221 */ /* 0x000fe40000010000 */
[----:B------:R-:W-:Y:S01]  /*7610*/  MUFU.EX2 R179, R179 ;  /* 0x000000b300b37308 */ /* 0x000fe20000000800 */
[----:B------:R-:W-:Y:S02]  /*7620*/  FADD.FTZ R182, R182, R185 ;  /* 0x000000b9b6b67221 */ /* 0x000fe40000010000 */
[----:B------:R-:W-:-:S04]  /*7630*/  FADD.FTZ R181, R181, R184 ;  /* 0x000000b8b5b57221 */ /* 0x000fc80000010000 */
[----:B------:R-:W-:Y:S01]  /*7640*/  FADD.FTZ R180, R180, R181 ;  /* 0x000000b5b4b47221 */ /* 0x000fe20000010000 */
[----:B-----5:R-:W-:Y:S01]  /*7650*/  F2FP.BF16.PACK_AB R131, R176, R183 ;  /* 0x000000b7b083723e */ /* 0x020fe200000010ff */
        /* <DEDUP_REMOVED lines=64> */
[----:B------:R-:W-:-:S03]  /*7a60*/  F2FP.BF16.PACK_AB R7, R0, R173 ;  /* 0x000000ad0007723e */ /* 0x000fc600000010ff */
[----:B------:R-:W-:-:S04]  /*7a70*/  FADD.FTZ R173, R173, R2 ;  /* 0x00000002adad7221 */ /* 0x000fc80000010000 */
[----:B----4-:R-:W-:Y:S01]  /*7a80*/  HMMA.16816.F32.BF16 R160, R4, R12, R160 ;  /* 0x0000000c04a0723c */ /* 0x010fe200000418a0 */
[----:B------:R-:W-:-:S07]  /*7a90*/  FADD.FTZ R173, R0, R173 ;  /* 0x000000ad00ad7221 */ /* 0x000fce0000010000 */
[C---:B------:R-:W-:Y:S01]  /*7aa0*/  HMMA.16816.F32.BF16 R156, R4.reuse, R14, R156 ;  /* 0x0000000e049c723c */ /* 0x040fe2000004189c */
[----:B------:R-:W1:Y:S07]  /*7ab0*/  LDSM.16.MT88.4 R12, [R222+0x12800] ;  /* 0x01280000de0c783b */ /* 0x000e6e0000004200 */
[C---:B---3--:R-:W-:Y:S08]  /*7ac0*/  HMMA.16816.F32.BF16 R152, R4.reuse, R8, R152 ;  /* 0x000000080498723c */ /* 0x048ff00000041898 */
        /* <DEDUP_REMOVED lines=39> */
[C---:B------:R-:W-:Y:S01]  /*7d40*/  HMMA.16816.F32.BF16 R112, R4.reuse, R18, R112 ;  /* 0x000000120470723c */ /* 0x040fe20000041870 */
[----:B------:R-:W3:Y:S07]  /*7d50*/  LDSM.16.MT88.4 R16, [R220+0x11000] ;  /* 0x01100000dc10783b */ /* 0x000eee0000004200 */
[C---:B--2---:R-:W-:Y:S08]  /*7d60*/  HMMA.16816.F32.BF16 R124, R4.reuse, R8, R124 ;  /* 0x00000008047c723c */ /* 0x044ff0000004187c */
[----:B------:R-:W-:Y:S01]  /*7d70*/  HMMA.16816.F32.BF16 R128, R4, R10, R128 ;  /* 0x0000000a0480723c */ /* 0x000fe20000041880 */
[----:B------:R-:W2:Y:S06]  /*7d80*/  LDSM.16.MT88.4 R8, [R222+0x13000] ;  /* 0x01300000de08783b */ /* 0x000eac0000004200 */
[----:B------:R-:W-:-:S02]  /*7d90*/  F2FP.BF16.PACK_AB R4, R189, R186 ;  /* 0x000000babd04723e */ /* 0x000fc400000010ff */
[----:B------:R-:W-:Y:S02]  /*7da0*/  F2FP.BF16.PACK_AB R6, R191, R188 ;  /* 0x000000bcbf06723e */ /* 0x000fe400000010ff */
[----:B------:R-:W-:Y:S01]  /*7db0*/  F2FP.BF16.PACK_AB R5, R199, R192 ;  /* 0x000000c0c705723e */ /* 0x000fe200000010ff */
[----:B------:R-:W-:Y:S01]  /*7dc0*/  FADD.FTZ R192, R192, R173 ;  /* 0x000000adc0c07221 */ /* 0x000fe20000010000 */
[----:B------:R-:W-:-:S03]  /*7dd0*/  F2FP.BF16.PACK_AB R7, R201, R194 ;  /* 0x000000c2c907723e */ /* 0x000fc600000010ff */
[----:B------:R-:W-:-:S04]  /*7de0*/  FADD.FTZ R199, R199, R192 ;  /* 0x000000c0c7c77221 */ /* 0x000fc80000010000 */
[----:B-1----:R-:W-:Y:S01]  /*7df0*/  HMMA.16816.F32.BF16 R36, R4, R12, R36 ;  /* 0x0000000c0424723c */ /* 0x002fe20000041824 */
[----:B------:R-:W-:-:S04]  /*7e00*/  FADD.FTZ R194, R194, R199 ;  /* 0x000000c7c2c27221 */ /* 0x000fc80000010000 */
[----:B------:R-:W-:-:S03]  /*7e10*/  FADD.FTZ R201, R201, R194 ;  /* 0x000000c2c9c97221 */ /* 0x000fc60000010000 */
[C---:B------:R-:W-:Y:S01]  /*7e20*/  HMMA.16816.F32.BF16 R40, R4.reuse, R14, R40 ;  /* 0x0000000e0428723c */ /* 0x040fe20000041828 */
[----:B------:R-:W1:Y:S07]  /*7e30*/  LDSM.16.MT88.4 R12, [R221+0x15000] ;  /* 0x01500000dd0c783b */ /* 0x000e6e0000004200 */
        /* <DEDUP_REMOVED lines=74> */
[C---:B------:R-:W-:Y:S08]  /*82e0*/  HMMA.16816.F32.BF16 R44, R4.reuse, R16, R44 ;  /* 0x00000010042c723c */ /* 0x040ff0000004182c */
[C---:B------:R-:W-:Y:S01]  /*82f0*/  HMMA.16816.F32.BF16 R48, R4.reuse, R18, R48 ;  /* 0x000000120430723c */ /* 0x040fe20000041830 */
[----:B------:R-:W3:Y:S07]  /*8300*/  LDSM.16.MT88.4 R16, [R222+0x17800] ;  /* 0x01780000de10783b */ /* 0x000eee0000004200 */
[C---:B--2---:R-:W-:Y:S08]  /*8310*/  HMMA.16816.F32.BF16 R100, R4.reuse, R8, R100 ;  /* 0x000000080464723c */ /* 0x044ff00000041864 */
[C---:B------:R-:W-:Y:S01]  /*8320*/  HMMA.16816.F32.BF16 R104, R4.reuse, R10, R104 ;  /* 0x0000000a0468723c */ /* 0x040fe20000041868 */
[----:B------:R-:W2:Y:S07]  /*8330*/  LDSM.16.MT88.4 R8, [R220+0x17800] ;  /* 0x01780000dc08783b */ /* 0x000eae0000004200 */
[C---:B-1----:R-:W-:Y:S07]  /*8340*/  HMMA.16816.F32.BF16 R116, R4.reuse, R12, R116 ;  /* 0x0000000c0474723c */ /* 0x042fee0000041874 */
[----:B------:R-:W-:Y:S01]  /*8350*/  FADD.FTZ R13, R175, R178 ;  /* 0x000000b2af0d7221 */ /* 0x000fe20000010000 */
[----:B------:R-:W-:Y:S03]  /*8360*/  HMMA.16816.F32.BF16 R60, R4, R32, R60 ;  /* 0x00000020043c723c */ /* 0x000fe6000004183c */
[----:B------:R-:W-:-:S04]  /*8370*/  FADD.FTZ R13, R174, R13 ;  /* 0x0000000dae0d7221 */ /* 0x000fc80000010000 */
[----:B------:R-:W-:Y:S01]  /*8380*/  FADD.FTZ R186, R186, R13 ;  /* 0x0000000dbaba7221 */ /* 0x000fe20000010000 */
[----:B------:R-:W-:Y:S03]  /*8390*/  HMMA.16816.F32.BF16 R64, R4, R34, R64 ;  /* 0x000000220440723c */ /* 0x000fe60000041840 */
[----:B------:R-:W-:-:S04]  /*83a0*/  FADD.FTZ R189, R189, R186 ;  /* 0x000000babdbd7221 */ /* 0x000fc80000010000 */
[----:B------:R-:W-:Y:S01]  /*83b0*/  FADD.FTZ R188, R188, R189 ;  /* 0x000000bdbcbc7221 */ /* 0x000fe20000010000 */
[----:B---3--:R-:W-:Y:S03]  /*83c0*/  HMMA.16816.F32.BF16 R76, R4, R28, R76 ;  /* 0x0000001c044c723c */ /* 0x008fe6000004184c */
[----:B------:R-:W-:-:S04]  /*83d0*/  FADD.FTZ R191, R191, R188 ;  /* 0x000000bcbfbf7221 */ /* 0x000fc80000010000 */
[----:B------:R-:W-:Y:S01]  /*83e0*/  FADD.FTZ R196, R196, R191 ;  /* 0x000000bfc4c47221 */ /* 0x000fe20000010000 */
[----:B------:R-:W-:Y:S03]  /*83f0*/  HMMA.16816.F32.BF16 R80, R4, R30, R80 ;  /* 0x0000001e0450723c */ /* 0x000fe60000041850 */
[----:B------:R-:W-:-:S04]  /*8400*/  FADD.FTZ R239, R239, R196 ;  /* 0x000000c4efef7221 */ /* 0x000fc80000010000 */
[----:B------:R-:W-:Y:S01]  /*8410*/  FADD.FTZ R198, R198, R239 ;  /* 0x000000efc6c67221 */ /* 0x000fe20000010000 */
[----:B----4-:R-:W-:Y:S03]  /*8420*/  HMMA.16816.F32.BF16 R84, R4, R24, R84 ;  /* 0x000000180454723c */ /* 0x010fe60000041854 */
[----:B------:R-:W-:-:S05]  /*8430*/  FADD.FTZ R245, R245, R198 ;  /* 0x000000c6f5f57221 */ /* 0x000fca0000010000 */
[C---:B------:R-:W-:Y:S08]  /*8440*/  HMMA.16816.F32.BF16 R88, R4.reuse, R26, R88 ;  /* 0x0000001a0458723c */ /* 0x040ff00000041858 */
[C---:B-----5:R-:W-:Y:S08]  /*8450*/  HMMA.16816.F32.BF16 R92, R4.reuse, R20, R92 ;  /* 0x00000014045c723c */ /* 0x060ff0000004185c */
[C---:B------:R-:W-:Y:S08]  /*8460*/  HMMA.16816.F32.BF16 R96, R4.reuse, R22, R96 ;  /* 0x000000160460723c */ /* 0x040ff00000041860 */
[C---:B------:R-:W-:Y:S08]  /*8470*/  HMMA.16816.F32.BF16 R108, R4.reuse, R16, R108 ;  /* 0x00000010046c723c */ /* 0x040ff0000004186c */
[C---:B------:R-:W-:Y:S08]  /*8480*/  HMMA.16816.F32.BF16 R112, R4.reuse, R18, R112 ;  /* 0x000000120470723c */ /* 0x040ff00000041870 */
        /* <DEDUP_REMOVED lines=10> */
[----:B------:R-:W-:Y:S01]  /*8530*/  IABS R0, c[0x0][0x2d0] ;  /* 0x0000b40000007a13 */ /* 0x000fe20000000000 */
[----:B------:R-:W-:Y:S02]  /*8540*/  USHF.L.U32 UR5, UR28, 0x6, URZ ;  /* 0x000000061c057899 */ /* 0x000fe4000800063f */
[----:B------:R-:W-:Y:S01]  /*8550*/  UMOV UR12, URZ ;  /* 0x0000003f000c7c82 */ /* 0x000fe20008000000 */
[----:B------:R1:W2:Y:S01]  /*8560*/  R2UR UR4, R0 ;  /* 0x00000000000473c2 */ /* 0x0002a200000e0000 */
[----:B------:R-:W-:-:S06]  /*8570*/  UIADD3 UR10, UR5, 0x40, URZ ;  /* 0x00000040050a7890 */ /* 0x000fcc000fffe03f */
[----:B------:R-:W-:-:S05]  /*8580*/  IMAD.U32 R2, RZ, RZ, UR10 ;  /* 0x0000000aff027e24 */ /* 0x000fca000f8e00ff */
[----:B------:R-:W-:-:S04]  /*8590*/  IABS R2, R2 ;  /* 0x0000000200027213 */ /* 0x000fc80000000000 */
[----:B------:R-:W3:Y:S01]  /*85a0*/  R2UR UR9, R2 ;  /* 0x00000000020973c2 */ /* 0x000ee200000e0000 */
[----:B-1----:R-:W-:Y:S01]  /*85b0*/  MOV R0, UR5 ;  /* 0x0000000500007c02 */ /* 0x002fe20008000f00 */
[----:B--2---:R-:W1:Y:S03]  /*85c0*/  I2F.RP R5, UR4 ;  /* 0x0000000400057d06 */ /* 0x004e660008209400 */
        /* <DEDUP_REMOVED lines=9> */
[----:B---3--:R-:W-:Y:S02]  /*8660*/  UIMAD.WIDE.U32 UR12, UR15, UR9, URZ ;  /* 0x000000090f0c72a5 */ /* 0x008fe4000f8e003f */
[----:B--2---:R-:W-:Y:S02]  /*8670*/  UIMAD.WIDE.U32 UR14, UR15, UR7, URZ ;  /* 0x000000070f0e72a5 */ /* 0x004fe4000f8e003f */
        /* <DEDUP_REMOVED lines=33> */
[----:B------:R3:W2:Y:S01]  /*8890*/  LDG.E R2, [R6.64] ;  /* 0x0000002006027981 */ /* 0x0006a2000c1e1900 */
[----:B------:R-:W-:Y:S02]  /*88a0*/  UIADD3 UR13, UR13, -UR4, URZ ;  /* 0x800000040d0d7290 */ /* 0x000fe4000fffe03f */
[----:B------:R-:W-:Y:S02]  /*88b0*/  UMOV UR7, 0x40 ;  /* 0x0000004000077882 */ /* 0x000fe40000000000 */
[----:B------:R-:W-:Y:S02]  /*88c0*/  UIMAD UR7, UR13, UR6, -UR7 ;  /* 0x000000060d0772a4 */ /* 0x000fe4000f8e0a07 */
[----:B------:R-:W-:-:S02]  /*88d0*/  ULDC.64 UR4, c[0x0][0x1a0] ;  /* 0x0000680000047ab9 */ /* 0x000fc40000000a00 */
[----:B------:R-:W-:Y:S02]  /*88e0*/  USHF.R.S32.HI UR6, URZ, 0x1f, UR7 ;  /* 0x0000001f3f067899 */ /* 0x000fe40008011407 */
[----:B------:R-:W-:Y:S02]  /*88f0*/  UIMAD.WIDE.U32 UR8, UR7, UR4, URZ ;  /* 0x00000004070872a5 */ /* 0x000fe4000f8e003f */
[----:B------:R-:W-:-:S04]  /*8900*/  UIMAD UR6, UR6, UR4, URZ ;  /* 0x00000004060672a4 */ /* 0x000fc8000f8e023f */
[----:B------:R-:W-:-:S04]  /*8910*/  UIMAD UR5, UR7, UR5, UR6 ;  /* 0x00000005070572a4 */ /* 0x000fc8000f8e0206 */
[----:B------:R-:W-:Y:S01]  /*8920*/  UIADD3 UR5, UR9, UR5, URZ ;  /* 0x0000000509057290 */ /* 0x000fe2000fffe03f */
[----:B-1----:R-:W-:-:S05]  /*8930*/  MOV R4, UR8 ;  /* 0x0000000800047c02 */ /* 0x002fca0008000f00 */
[----:B---3--:R-:W-:Y:S01]  /*8940*/  MOV R7, UR5 ;  /* 0x0000000500077c02 */ /* 0x008fe20008000f00 */
[----:B------:R-:W-:Y:S02]  /*8950*/  IMAD.MOV.U32 R6, RZ, RZ, R4 ;  /* 0x000000ffff067224 */ /* 0x000fe400078e0004 */
[----:B--2---:R-:W-:Y:S02]  /*8960*/  IMAD.IADD R2, R2, 0x1, -R5 ;  /* 0x0000000102027824 */ /* 0x004fe400078e0a05 */
[----:B------:R-:W-:Y:S02]  /*8970*/  IMAD.U32 R5, RZ, RZ, UR9 ;  /* 0x00000009ff057e24 */ /* 0x000fe4000f8e00ff */
[----:B------:R-:W-:Y:S01]  /*8980*/  IMAD.WIDE.U32 R6, R2, c[0x0][0x188], R6 ;  /* 0x0000620002067a25 */ /* 0x000fe200078e0006 */
[----:B------:R-:W-:-:S03]  /*8990*/  SHF.R.S32.HI R0, RZ, 0x1f, R2 ;  /* 0x0000001fff007819 */ /* 0x000fc60000011402 */
[----:B------:R-:W-:Y:S02]  /*89a0*/  IMAD.MOV.U32 R9, RZ, RZ, R6 ;  /* 0x000000ffff097224 */ /* 0x000fe400078e0006 */
[----:B------:R-:W-:-:S04]  /*89b0*/  IMAD R5, R0, c[0x0][0x188], RZ ;  /* 0x0000620000057a24 */ /* 0x000fc800078e02ff */
[----:B------:R-:W-:-:S05]  /*89c0*/  IMAD R0, R2, c[0x0][0x18c], R5 ;  /* 0x0000630002007a24 */ /* 0x000fca00078e0205 */
[----:B------:R-:W-:Y:S01]  /*89d0*/  IADD3 R0, R7, R0, RZ ;  /* 0x0000000007007210 */ /* 0x000fe20007ffe0ff */
[----:B------:R-:W-:Y:S05]  /*89e0*/  BRA `(.L_x_3111) ;  /* 0x0000003000007947 */ /* 0x000fea0003800000 */
.L_x_3110:
[----:B------:R-:W-:-:S05]  /*89f0*/  IMAD.MOV.U32 R9, RZ, RZ, c[0x0][0x1a0] ;  /* 0x00006800ff097624 */ /* 0x000fca00078e00ff */
[----:B------:R-:W-:-:S04]  /*8a00*/  LEA R9, -R9, RZ, 0x6 ;  /* 0x000000ff09097211 */ /* 0x000fc800078e31ff */
[----:B------:R-:W-:Y:S02]  /*8a10*/  SHF.R.S32.HI R0, RZ, 0x1f, R9 ;  /* 0x0000001fff007819 */ /* 0x000fe40000011409 */
.L_x_3111:
        /* <DEDUP_REMOVED lines=11> */
[C-C-:B------:R-:W-:Y:S01]  /*8ad0*/  @!P3 IMAD.X R2, R0.reuse, 0x1, R167.reuse, P0 ;  /* 0x000000010002b824 */ /* 0x140fe200000e06a7 */
[C---:B------:R-:W-:Y:S02]  /*8ae0*/  IADD3 R7, P6, R9.reuse, UR27, RZ ;  /* 0x0000001b09077c10 */ /* 0x040fe4000ffde0ff */
[----:B------:R-:W-:Y:S02]  /*8af0*/  @!P2 IADD3 R9, P0, R9, R168, RZ ;  /* 0x000000a80909a210 */ /* 0x000fe40007f1e0ff */
[----:B------:R-:W-:Y:S02]  /*8b00*/  @!P3 LEA R16, P1, R5, c[0x0][0x170], 0x1 ;  /* 0x00005c000510ba11 */ /* 0x000fe400078208ff */
[----:B------:R-:W-:Y:S02]  /*8b10*/  ISETP.GE.AND P5, PT, R233, c[0x0][0x220], PT ;  /* 0x00008800e9007a0c */ /* 0x000fe40003fa6270 */
[C---:B------:R-:W-:Y:S01]  /*8b20*/  IADD3.X R4, R0.reuse, UR26, RZ, P6, !PT ;  /* 0x0000001a00047c10 */ /* 0x040fe2000b7fe4ff */
[----:B------:R-:W-:Y:S01]  /*8b30*/  @!P2 IMAD.X R0, R0, 0x1, R167, P0 ;  /* 0x000000010000a824 */ /* 0x000fe200000e06a7 */
[----:B------:R-:W-:-:S02]  /*8b40*/  @!P3 LEA.HI.X R17, R5, c[0x0][0x174], R2, 0x1, P1 ;  /* 0x00005d000511ba11 */ /* 0x000fc400008f0c02 */
        /* <DEDUP_REMOVED lines=9> */
[C-C-:B------:R-:W-:Y:S01]  /*8be0*/  @!P3 IMAD.X R0, R4.reuse, 0x1, R167.reuse, P0 ;  /* 0x000000010400b824 */ /* 0x140fe200000e06a7 */
        /* <DEDUP_REMOVED lines=11> */
[----:B------:R-:W-:Y:S01]  /*8ca0*/  @!P2 LEA R10, P0, R5, c[0x0][0x170], 0x1 ;  /* 0x00005c00050aaa11 */ /* 0x000fe200078008ff */
[----:B------:R-:W-:Y:S01]  /*8cb0*/  @!PT LDS RZ, [RZ] ;  /* 0x00000000fffff984 */ /* 0x000fe20000000800 */
[----:B------:R-:W-:Y:S01]  /*8cc0*/  @!PT LDS RZ, [RZ] ;  /* 0x00000000fffff984 */ /* 0x000fe20000000800 */
[----:B------:R-:W-:Y:S01]  /*8cd0*/  @!PT LDS RZ, [RZ] ;  /* 0x00000000fffff984 */ /* 0x000fe20000000800 */
[----:B------:R2:W-:Y:S01]  /*8ce0*/  @!P4 LDGSTS.E.BYPASS.LTC128B.128 [R232+0x12000], [R28.64+0x80] ;  /* 0x120000801ce8cfae */ /* 0x0005e2000b901d60 */
[----:B------:R-:W-:-:S02]  /*8cf0*/  IADD3.X R4, R4, UR26, RZ, P6, !PT ;  /* 0x0000001a04047c10 */ /* 0x000fc4000b7fe4ff */
[-C--:B------:R-:W-:Y:S01]  /*8d00*/  @!P4 IADD3 R9, P1, R7, R168.reuse, RZ ;  /* 0x000000a80709c210 */ /* 0x080fe20007f3e0ff */
[----:B------:R-:W-:Y:S01]  /*8d10*/  @P3 STS.128 [R232+0x14000], RZ ;  /* 0x014000ffe8003388 */ /* 0x000fe20000000c00 */
[----:B------:R-:W-:Y:S02]  /*8d20*/  @!P2 LEA.HI.X R11, R5, c[0x0][0x174], R0, 0x1, P0 ;  /* 0x00005d00050baa11 */ /* 0x000fe400000f0c00 */
[----:B------:R-:W-:Y:S01]  /*8d30*/  @!P3 IADD3 R5, P0, R7, R168, RZ ;  /* 0x000000a80705b210 */ /* 0x000fe20007f1e0ff */
[C-C-:B------:R-:W-:Y:S01]  /*8d40*/  @!P4 IMAD.X R0, R4.reuse, 0x1, R167.reuse, P1 ;  /* 0x000000010400c824 */ /* 0x140fe200008e06a7 */
[----:B------:R-:W-:Y:S01]  /*8d50*/  @!P4 LEA R18, P1, R9, c[0x0][0x170], 0x1 ;  /* 0x00005c000912ca11 */ /* 0x000fe200078208ff */
[----:B------:R-:W-:Y:S01]  /*8d60*/  @!PT LDS RZ, [RZ] ;  /* 0x00000000fffff984 */ /* 0x000fe20000000800 */
[----:B------:R-:W-:Y:S01]  /*8d70*/  @!PT LDS RZ, [RZ] ;  /* 0x00000000fffff984 */ /* 0x000fe20000000800 */
[----:B------:R-:W-:Y:S01]  /*8d80*/  @!PT LDS RZ, [RZ] ;  /* 0x00000000fffff984 */ /* 0x000fe20000000800 */
[----:B------:R3:W-:Y:S01]  /*8d90*/  @!P3 LDGSTS.E.BYPASS.LTC128B.128 [R232+0x14000], [R16.64+0x100] ;  /* 0x1400010010e8bfae */ /* 0x0007e2000b901d60 */
[----:B------:R-:W-:Y:S01]  /*8da0*/  @!P5 LEA R20, P6, R7, R246, 0x1 ;  /* 0x000000f60714d211 */ /* 0x000fe200078c08ff */
[----:B------:R-:W-:Y:S01]  /*8db0*/  @!P3 IMAD.X R2, R4, 0x1, R167, P0 ;  /* 0x000000010402b824 */ /* 0x000fe200000e06a7 */
[----:B------:R-:W-:Y:S01]  /*8dc0*/  @!P3 LEA R8, P0, R5, c[0x0][0x170], 0x1 ;  /* 0x00005c000508ba11 */ /* 0x000fe200078008ff */
[----:B------:R-:W-:Y:S01]  /*8dd0*/  @P2 STS.128 [R232+0x16000], RZ ;  /* 0x016000ffe8002388 */ /* 0x000fe20000000c00 */
[----:B------:R-:W-:-:S02]  /*8de0*/  @!P4 LEA.HI.X R19, R9, c[0x0][0x174], R0, 0x1, P1 ;  /* 0x00005d000913ca11 */ /* 0x000fc400008f0c00 */
[----:B------:R-:W-:Y:S01]  /*8df0*/  @!P2 IADD3 R0, P1, R7, R168, RZ ;  /* 0x000000a80700a210 */ /* 0x000fe20007f3e0ff */
[----:B------:R-:W-:Y:S01]  /*8e00*/  @!PT LDS RZ, [RZ] ;  /* 0x00000000fffff984 */ /* 0x000fe20000000800 */
[----:B------:R-:W-:Y:S01]  /*8e10*/  @!PT LDS RZ, [RZ] ;  /* 0x00000000fffff984 */ /* 0x000fe20000000800 */
[----:B------:R-:W-:Y:S01]  /*8e20*/  @!PT LDS RZ, [RZ] ;  /* 0x00000000fffff984 */ /* 0x000fe20000000800 */
[----:B------:R4:W-:Y:S01]  /*8e30*/  @!P2 LDGSTS.E.BYPASS.LTC128B.128 [R232+0x16000], [R14.64+0x180] ;  /* 0x160001800ee8afae */ /* 0x0009e2000b901d60 */
[----:B------:R-:W-:Y:S02]  /*8e40*/  @!P3 LEA.HI.X R9, R5, c[0x0][0x174], R2, 0x1, P0 ;  /* 0x00005d000509ba11 */ /* 0x000fe400000f0c02 */
[C---:B------:R-:W-:Y:S01]  /*8e50*/  @!P5 LEA.HI.X R21, R7.reuse, R247, R4, 0x1, P6 ;  /* 0x000000f70715d211 */ /* 0x040fe200030f0c04 */
[----:B------:R-:W-:Y:S01]  /*8e60*/  @!P2 IMAD.X R5, R4, 0x1, R167, P1 ;  /* 0x000000010405a824 */ /* 0x000fe200008e06a7 */
        /* <DEDUP_REMOVED lines=8> */
[C---:B------:R-:W-:Y:S01]  /*8ef0*/  @!P5 LEA R34, P0, R7.reuse, R246, 0x1 ;  /* 0x000000f60722d211 */ /* 0x040fe200078008ff */
[----:B------:R-:W-:Y:S01]  /*8f00*/  IMAD.MOV.U32 R246, RZ, RZ, R200 ;  /* 0x000000fffff67224 */ /* 0x000fe200078e00c8 */
[----:B------:R-:W-:Y:S01]  /*8f10*/  @!P4 IADD3 R2, P6, R7, R168, RZ ;  /* 0x000000a80702c210 */ /* 0x000fe20007fde0ff */
[----:B------:R-:W-:Y:S01]  /*8f20*/  @P4 STS.128 [R232+0x12800], RZ ;  /* 0x012800ffe8004388 */ /* 0x000fe20000000c00 */
[----:B------:R-:W-:-:S02]  /*8f30*/  @!P2 LEA.HI.X R33, R0, c[0x0][0x174], R5, 0x1, P1 ;  /* 0x00005d000021aa11 */ /* 0x000fc400008f0c05 */
[CC--:B------:R-:W-:Y:S01]  /*8f40*/  @!P3 IADD3 R0, P1, R7.reuse, R168.reuse, RZ ;  /* 0x000000a80700b210 */ /* 0x0c0fe20007f3e0ff */
[----:B------:R-:W-:Y:S01]  /*8f50*/  @!PT LDS RZ, [RZ] ;  /* 0x00000000fffff984 */ /* 0x000fe20000000800 */
[----:B------:R-:W-:Y:S01]  /*8f60*/  @!PT LDS RZ, [RZ] ;  /* 0x00000000fffff984 */ /* 0x000fe20000000800 */
[----:B------:R-:W-:Y:S01]  /*8f70*/  @!PT LDS RZ, [RZ] ;  /* 0x00000000fffff984 */ /* 0x000fe20000000800 */
[----:B------:R1:W-:Y:S01]  /*8f80*/  @!P4 LDGSTS.E.BYPASS.LTC128B.128 [R232+0x12800], [R22.64+0x80] ;  /* 0x1280008016e8cfae */ /* 0x0003e2000b901d60 */
[C---:B------:R-:W-:Y:S01]  /*8f90*/  @!P5 LEA.HI.X R35, R7.reuse, R247, R4, 0x1, P0 ;  /* 0x000000f70723d211 */ /* 0x040fe200000f0c04 */
[--C-:B------:R-:W-:Y:S01]  /*8fa0*/  @!P4 IMAD.X R27, R4, 0x1, R167.reuse, P6 ;  /* 0x00000001041bc824 */ /* 0x100fe200030e06a7 */
[----:B------:R-:W-:Y:S01]  /*8fb0*/  @!P2 IADD3 R7, P0, R7, R168, RZ ;  /* 0x000000a80707a210 */ /* 0x000fe20007f1e0ff */
[----:B------:R-:W-:Y:S01]  /*8fc0*/  @P3 STS.128 [R232+0x14800], RZ ;  /* 0x014800ffe8003388 */ /* 0x000fe20000000c00 */
[----:B------:R-:W-:Y:S01]  /*8fd0*/  @!P4 LEA R174, P6, R2, c[0x0][0x170], 0x1 ;  /* 0x00005c0002aeca11 */ /* 0x000fe200078c08ff */
[--C-:B------:R-:W-:Y:S01]  /*8fe0*/  @!P3 IMAD.X R5, R4, 0x1, R167.reuse, P1 ;  /* 0x000000010405b824 */ /* 0x100fe200008e06a7 */
[----:B------:R-:W-:Y:S01]  /*8ff0*/  @!P3 LEA R172, P1, R0, c[0x0][0x170], 0x1 ;  /* 0x00005c0000acba11 */ /* 0x000fe200078208ff */
[----:B------:R-:W-:Y:S01]  /*9000*/  @!PT LDS RZ, [RZ] ;  /* 0x00000000fffff984 */ /* 0x000fe20000000800 */
[----:B------:R-:W-:Y:S01]  /*9010*/  @!PT LDS RZ, [RZ] ;  /* 0x00000000fffff984 */ /* 0x000fe20000000800 */
[----:B------:R-:W-:Y:S01]  /*9020*/  @!PT LDS RZ, [RZ] ;  /* 0x00000000fffff984 */ /* 0x000fe20000000800 */
[----:B------:R4:W-:Y:S01]  /*9030*/  @!P3 LDGSTS.E.BYPASS.LTC128B.128 [R232+0x14800], [R12.64+0x100] ;  /* 0x148001000ce8bfae */ /* 0x0009e2000b901d60 */
[----:B------:R-:W-:Y:S01]  /*9040*/  @!P2 IMAD.X R4, R4, 0x1, R167, P0 ;  /* 0x000000010404a824 */ /* 0x000fe200000e06a7 */
[----:B------:R-:W-:Y:S01]  /*9050*/  @!P2 LEA R26, P0, R7, c[0x0][0x170], 0x1 ;  /* 0x00005c00071aaa11 */ /* 0x000fe200078008ff */
[----:B------:R-:W-:Y:S01]  /*9060*/  IMAD.MOV.U32 R247, RZ, RZ, R201 ;  /* 0x000000fffff77224 */ /* 0x000fe200078e00c9 */
[----:B------:R-:W-:Y:S01]  /*9070*/  @P2 STS.128 [R232+0x16800], RZ ;  /* 0x016800ffe8002388 */ /* 0x000fe20000000c00 */
[----:B------:R-:W-:-:S02]  /*9080*/  @!P4 LEA.HI.X R175, R2, c[0x0][0x174], R27, 0x1, P6 ;  /* 0x00005d0002afca11 */ /* 0x000fc400030f0c1b */
        /* <DEDUP_REMOVED lines=8> */
[----:B------:R-:W-:Y:S02]  /*9110*/  IMAD R0, R0, 0x40, R231 ;  /* 0x0000004000007824 */ /* 0x000fe400078e02e7 */
[----:B------:R-:W-:Y:S01]  /*9120*/  @!PT LDS RZ, [RZ] ;  /* 0x00000000fffff984 */ /* 0x000fe20000000800 */
[----:B------:R-:W-:Y:S01]  /*9130*/  @!PT LDS RZ, [RZ] ;  /* 0x00000000fffff984 */ /* 0x000fe20000000800 */
[----:B------:R-:W-:Y:S01]  /*9140*/  @!PT LDS RZ, [RZ] ;  /* 0x00000000fffff984 */ /* 0x000fe20000000800 */
[----:B------:R1:W-:Y:S03]  /*9150*/  @!P5 LDGSTS.E.BYPASS.LTC128B.128 [R232+0x11000], [R20.64] ;  /* 0x1100000014e8dfae */ /* 0x0003e6000b901d60 */
[C---:B------:R-:W-:Y:S01]  /*9160*/  ISETP.GE.AND P6, PT, R0.reuse, R236, PT ;  /* 0x000000ec0000720c */ /* 0x040fe20003fc6270 */
[----:B------:R-:W-:Y:S01]  /*9170*/  @P4 STS.128 [R232+0x13000], RZ ;  /* 0x013000ffe8004388 */ /* 0x000fe20000000c00 */
[----:B------:R-:W-:-:S02]  /*9180*/  IADD3 R2, R0, 0x1, RZ ;  /* 0x0000000100027810 */ /* 0x000fc40007ffe0ff */
[-C--:B------:R-:W-:Y:S01]  /*9190*/  ISETP.LT.OR P6, PT, R0, R237.reuse, P6 ;  /* 0x000000ed0000720c */ /* 0x080fe200037c1670 */
[----:B------:R-:W-:Y:S01]  /*91a0*/  @!PT LDS RZ, [RZ] ;  /* 0x00000000fffff984 */ /* 0x000fe20000000800 */
[----:B------:R-:W-:Y:S01]  /*91b0*/  @!PT LDS RZ, [RZ] ;  /* 0x00000000fffff984 */ /* 0x000fe20000000800 */
[----:B------:R-:W-:Y:S01]  /*91c0*/  @!PT LDS RZ, [RZ] ;  /* 0x00000000fffff984 */ /* 0x000fe20000000800 */
[----:B------:R3:W-:Y:S01]  /*91d0*/  @!P4 LDGSTS.E.BYPASS.LTC128B.128 [R232+0x13000], [R18.64+0x80] ;  /* 0x1300008012e8cfae */ /* 0x0007e2000b901d60 */
[C---:B------:R-:W-:Y:S02]  /*91e0*/  ISETP.GE.AND P1, PT, R2.reuse, R236, PT ;  /* 0x000000ec0200720c */ /* 0x040fe40003f26270 */
[C---:B------:R-:W-:Y:S01]  /*91f0*/  ISETP.GE.AND P0, PT, R2.reuse, R234, PT ;  /* 0x000000ea0200720c */ /* 0x040fe20003f06270 */
[----:B------:R-:W-:Y:S01]  /*9200*/  @P3 STS.128 [R232+0x15000], RZ ;  /* 0x015000ffe8003388 */ /* 0x000fe20000000c00 */
[C---:B------:R-:W-:Y:S02]  /*9210*/  ISETP.LT.OR P1, PT, R2.reuse, R237, P1 ;  /* 0x000000ed0200720c */ /* 0x040fe40000f21670 */
[----:B------:R-:W-:Y:S01]  /*9220*/  ISETP.LT.OR P0, PT, R2, R235, P0 ;  /* 0x000000eb0200720c */ /* 0x000fe20000701670 */
[----:B------:R-:W-:Y:S01]  /*9230*/  @!PT LDS RZ, [RZ] ;  /* 0x00000000fffff984 */ /* 0x000fe20000000800 */
[----:B------:R-:W-:Y:S01]  /*9240*/  @!PT LDS RZ, [RZ] ;  /* 0x00000000fffff984 */ /* 0x000fe20000000800 */
[----:B------:R-:W-:Y:S01]  /*9250*/  @!PT LDS RZ, [RZ] ;  /* 0x00000000fffff984 */ /* 0x000fe20000000800 */
[----:B------:R1:W-:Y:S01]  /*9260*/  @!P3 LDGSTS.E.BYPASS.LTC128B.128 [R232+0x15000], [R8.64+0x100] ;  /* 0x1500010008e8bfae */ /* 0x0003e2000b901d60 */
[----:B------:R-:W-:-:S03]  /*9270*/  IADD3 R167, R0, 0x9, RZ ;  /* 0x0000000900a77810 */ /* 0x000fc60007ffe0ff */
        /* <DEDUP_REMOVED lines=26> */
[----:B--2---:R-:W2:Y:S04]  /*9420*/  LDSM.16.M88.4 R28, [R229+0x8000] ;  /* 0x00800000e51c783b */ /* 0x004ea80000000200 */
[----:B-1----:R-:W5:Y:S04]  /*9430*/  LDSM.16.M88.4 R20, [R229+0x8800] ;  /* 0x00880000e514783b */ /* 0x002f680000000200 */
[----:B----4-:R-:W1:Y:S04]  /*9440*/  LDSM.16.M88.4 R12, [R229+0x9000] ;  /* 0x00900000e50c783b */ /* 0x010e680000000200 */
[----:B------:R-:W4:Y:S04]  /*9450*/  LDSM.16.M88.4 R4, [R229+0x9800] ;  /* 0x00980000e504783b */ /* 0x000f280000000200 */
[----:B------:R-:W-:Y:S04]  /*9460*/  LDSM.16.M88.4 R168, [R228] ;  /* 0x00000000e4a8783b */ /* 0x000fe80000000200 */
[----:B------:R-:W1:Y:S04]  /*9470*/  LDSM.16.M88.4 R192, [R227] ;  /* 0x00000000e3c0783b */ /* 0x000e680000000200 */
[----:B------:R-:W1:Y:S04]  /*9480*/  LDSM.16.M88.4 R180, [R219] ;  /* 0x00000000dbb4783b */ /* 0x000e680000000200 */
[----:B------:R-:W4:Y:S04]  /*9490*/  LDSM.16.M88.4 R176, [R218] ;  /* 0x00000000dab0783b */ /* 0x000f280000000200 */
[----:B---3--:R-:W3:Y:S04]  /*94a0*/  LDSM.16.M88.4 R172, [R217] ;  /* 0x00000000d9ac783b */ /* 0x008ee80000000200 */
[----:B------:R-:W-:Y:S01]  /*94b0*/  LDSM.16.M88.4 R8, [R223+0x8000] ;  /* 0x00800000df08783b */ /* 0x000fe20000000200 */
[C---:B--2---:R-:W-:Y:S03]  /*94c0*/  HMMA.16816.F32.BF16 R32, R184.reuse, R28, RZ ;  /* 0x0000001cb820723c */ /* 0x044fe600000418ff */
[----:B------:R-:W-:Y:S04]  /*94d0*/  LDSM.16.M88.4 R196, [R216+0x1000] ;  /* 0x00100000d8c4783b */ /* 0x000fe80000000200 */
[----:B------:R-:W0:Y:S01]  /*94e0*/  LDGDEPBAR ;  /* 0x00000000000079af */ /* 0x000e220000000000 */
[C---:B------:R-:W-:Y:S08]  /*94f0*/  HMMA.16816.F32.BF16 R28, R184.reuse, R30, RZ ;  /* 0x0000001eb81c723c */ /* 0x040ff000000418ff */
[C---:B-----5:R-:W-:Y:S08]  /*9500*/  HMMA.16816.F32.BF16 R24, R184.reuse, R20, RZ ;  /* 0x00000014b818723c */ /* 0x060ff000000418ff */
[C---:B-1----:R-:W-:Y:S08]  /*9510*/  HMMA.16816.F32.BF16 R16, R184.reuse, R12, RZ ;  /* 0x0000000cb810723c */ /* 0x042ff000000418ff */
[C---:B------:R-:W-:Y:S08]  /*9520*/  HMMA.16816.F32.BF16 R20, R184.reuse, R22, RZ ;  /* 0x00000016b814723c */ /* 0x040ff000000418ff */
[C---:B------:R-:W-:Y:S08]  /*9530*/  HMMA.16816.F32.BF16 R12, R184.reuse, R14, RZ ;  /* 0x0000000eb80c723c */ /* 0x040ff000000418ff */
[C---:B----4-:R-:W-:Y:S08]  /*9540*/  HMMA.16816.F32.BF16 R188, R184.reuse, R4, RZ ;  /* 0x00000004b8bc723c */ /* 0x050ff000000418ff */
[----:B------:R-:W-:Y:S01]  /*9550*/  HMMA.16816.F32.BF16 R184, R184, R6, RZ ;  /* 0x00000006b8b8723c */ /* 0x000fe200000418ff */
[----:B------:R-:W1:Y:S07]  /*9560*/  LDSM.16.M88.4 R4, [R226] ;  /* 0x00000000e204783b */ /* 0x000e6e0000000200 */
[C---:B------:R-:W-:Y:S08]  /*9570*/  HMMA.16816.F32.BF16 R32, R168.reuse, R192, R32 ;  /* 0x000000c0a820723c */ /* 0x040ff00000041820 */
[C---:B------:R-:W-:Y:S01]  /*9580*/  HMMA.16816.F32.BF16 R28, R168.reuse, R194, R28 ;  /* 0x000000c2a81c723c */ /* 0x040fe2000004181c */
[----:B------:R-:W2:Y:S07]  /*9590*/  LDSM.16.M88.4 R192, [R223+0x8800] ;  /* 0x00880000dfc0783b */ /* 0x000eae0000000200 */
        /* <DEDUP_REMOVED lines=8> */
[----:B------:R-:W-:Y:S04]  /*9620*/  LDSM.16.M88.4 R168, [R225] ;  /* 0x00000000e1a8783b */ /* 0x000fe80000000200 */
[----:B------:R-:W3:Y:S03]  /*9630*/  LDSM.16.M88.4 R172, [R216] ;  /* 0x00000000d8ac783b */ /* 0x000ee60000000200 */
        /* <DEDUP_REMOVED lines=8> */
[----:B------:R-:W-:Y:S07]  /*96c0*/  LDSM.16.M88.4 R180, [R229+0xa000] ;  /* 0x00a00000e5b4783b */ /* 0x000fee0000000200 */
[C---:B-----5:R-:W-:Y:S08]  /*96d0*/  HMMA.16816.F32.BF16 R188, R4.reuse, R176, R188 ;  /* 0x000000b004bc723c */ /* 0x060ff000000418bc */
[----:B------:R-:W-:Y:S01]  /*96e0*/  HMMA.16816.F32.BF16 R184, R4, R178, R184 ;  /* 0x000000b204b8723c */ /* 0x000fe200000418b8 */
[----:B------:R-:W4:Y:S04]  /*96f0*/  LDSM.16.M88.4 R4, [R230+0x2000] ;  /* 0x00200000e604783b */ /* 0x000f280000000200 */
[----:B------:R-:W5:Y:S03]  /*9700*/  LDSM.16.M88.4 R176, [R229+0xa800] ;  /* 0x00a80000e5b0783b */ /* 0x000f660000000200 */
        /* <DEDUP_REMOVED lines=8> */
[----:B------:R-:W-:Y:S07]  /*9790*/  LDSM.16.M88.4 R196, [R215] ;  /* 0x00000000d7c4783b */ /* 0x000fee0000000200 */
[C---:B--2---:R-:W-:Y:S08]  /*97a0*/  HMMA.16816.F32.BF16 R188, R168.reuse, R192, R188 ;  /* 0x000000c0a8bc723c */ /* 0x044ff000000418bc */
[----:B------:R-:W-:Y:S01]  /*97b0*/  HMMA.16816.F32.BF16 R184, R168, R194, R184 ;  /* 0x000000c2a8b8723c */ /* 0x000fe200000418b8 */
[----:B------:R-:W2:Y:S04]  /*97c0*/  LDSM.16.M88.4 R168, [R228+0x2000] ;  /* 0x00200000e4a8783b */ /* 0x000ea80000000200 */
[----:B------:R-:W1:Y:S03]  /*97d0*/  LDSM.16.M88.4 R192, [R214] ;  /* 0x00000000d6c0783b */ /* 0x000e660000000200 */
[C---:B----4-:R-:W-:Y:S08]  /*97e0*/  HMMA.16816.F32.BF16 R32, R4.reuse, R180, R32 ;  /* 0x000000b40420723c */ /* 0x050ff00000041820 */
[C---:B------:R-:W-:Y:S01]  /*97f0*/  HMMA.16816.F32.BF16 R28, R4.reuse, R182, R28 ;  /* 0x000000b6041c723c */ /* 0x040fe2000004181c */
[----:B------:R-:W4:Y:S07]  /*9800*/  LDSM.16.M88.4 R180, [R213] ;  /* 0x00000000d5b4783b */ /* 0x000f2e0000000200 */
[C---:B-----5:R-:W-:Y:S08]  /*9810*/  HMMA.16816.F32.BF16 R24, R4.reuse, R176, R24 ;  /* 0x000000b00418723c */ /* 0x060ff00000041818 */
[C---:B------:R-:W-:Y:S01]  /*9820*/  HMMA.16816.F32.BF16 R20, R4.reuse, R178, R20 ;  /* 0x000000b20414723c */ /* 0x040fe20000041814 */
[----:B------:R-:W5:Y:S07]  /*9830*/  LDSM.16.M88.4 R176, [R212] ;  /* 0x00000000d4b0783b */ /* 0x000f6e0000000200 */
        /* <DEDUP_REMOVED lines=12> */
[----:B------:R-:W3:Y:S07]  /*9900*/  LDSM.16.M88.4 R192, [R223+0xb800] ;  /* 0x00b80000dfc0783b */ /* 0x000eee0000000200 */
[C---:B----4-:R-:W-:Y:S08]  /*9910*/  HMMA.16816.F32.BF16 R16, R168.reuse, R180, R16 ;  /* 0x000000b4a810723c */ /* 0x050ff00000041810 */
[C---:B------:R-:W-:Y:S01]  /*9920*/  HMMA.16816.F32.BF16 R12, R168.reuse, R182, R12 ;  /* 0x000000b6a80c723c */ /* 0x040fe2000004180c */
[----:B------:R-:W-:Y:S07]  /*9930*/  LDSM.16.M88.4 R180, [R216+0x2000] ;  /* 0x00200000d8b4783b */ /* 0x000fee0000000200 */
[C---:B-----5:R-:W-:Y:S08]  /*9940*/  HMMA.16816.F32.BF16 R188, R168.reuse, R176, R188 ;  /* 0x000000b0a8bc723c */ /* 0x060ff000000418bc */
[----:B------:R-:W-:Y:S01]  /*9950*/  HMMA.16816.F32.BF16 R184, R168, R178, R184 ;  /* 0x000000b2a8b8723c */ /* 0x000fe200000418b8 */
[----:B------:R-:W4:Y:S04]  /*9960*/  LDSM.16.M88.4 R168, [R225+0x2000] ;  /* 0x00200000e1a8783b */ /* 0x000f280000000200 */
[----:B------:R-:W-:Y:S03]  /*9970*/  LDSM.16.M88.4 R176, [R216+0x2800] ;  /* 0x00280000d8b0783b */ /* 0x000fe60000000200 */
[C---:B-1----:R-:W-:Y:S08]  /*9980*/  HMMA.16816.F32.BF16 R32, R4.reuse, R8, R32 ;  /* 0x000000080420723c */ /* 0x042ff00000041820 */
[C---:B------:R-:W-:Y:S01]  /*9990*/  HMMA.16816.F32.BF16 R28, R4.reuse, R10, R28 ;  /* 0x0000000a041c723c */ /* 0x040fe2000004181c */
[----:B------:R-:W1:Y:S07]  /*99a0*/  LDSM.16.M88.4 R8, [R216+0x3000] ;  /* 0x00300000d808783b */ /* 0x000e6e0000000200 */
[C---:B------:R-:W-:Y:S08]  /*99b0*/  HMMA.16816.F32.BF16 R24, R4.reuse, R172, R24 ;  /* 0x000000ac0418723c */ /* 0x040ff00000041818 */
[C---:B------:R-:W-:Y:S01]  /*99c0*/  HMMA.16816.F32.BF16 R20, R4.reuse, R174, R20 ;  /* 0x000000ae0414723c */ /* 0x040fe20000041814 */
[----:B------:R-:W5:Y:S07]  /*99d0*/  LDSM.16.M88.4 R172, [R216+0x3800] ;  /* 0x00380000d8ac783b */ /* 0x000f6e0000000200 */
[C---:B--2---:R-:W-:Y:S08]  /*99e0*/  HMMA.16816.F32.BF16 R16, R4.reuse, R196, R16 ;  /* 0x000000c40410723c */ /* 0x044ff00000041810 */
[C---:B------:R-:W-:Y:S01]  /*99f0*/  HMMA.16816.F32.BF16 R12, R4.reuse, R198, R12 ;  /* 0x000000c6040c723c */ /* 0x040fe2000004180c */
[----:B------:R-:W-:Y:S07]  /*9a00*/  LDSM.16.M88.4 R196, [R229+0xc000] ;  /* 0x00c00000e5c4783b */ /* 0x000fee0000000200 */
[C---:B---3--:R-:W-:Y:S08]  /*9a10*/  HMMA.16816.F32.BF16 R188, R4.reuse, R192, R188 ;  /* 0x000000c004bc723c */ /* 0x048ff000000418bc */
        /* <DEDUP_REMOVED lines=8> */
[----:B------:R-:W1:Y:S07]  /*9aa0*/  LDSM.16.M88.4 R8, [R229+0xd800] ;  /* 0x00d80000e508783b */ /* 0x000e6e0000000200 */
[C---:B------:R-:W-:Y:S08]  /*9ab0*/  HMMA.16816.F32.BF16 R24, R168.reuse, R176, R24 ;  /* 0x000000b0a818723c */ /* 0x040ff00000041818 */
[C---:B------:R-:W-:Y:S01]  /*9ac0*/  HMMA.16816.F32.BF16 R20, R168.reuse, R178, R20 ;  /* 0x000000b2a814723c */ /* 0x040fe20000041814 */
[----:B------:R-:W-:Y:S07]  /*9ad0*/  LDSM.16.M88.4 R176, [R228+0x4000] ;  /* 0x00400000e4b0783b */ /* 0x000fee0000000200 */
[C---:B-----5:R-:W-:Y:S08]  /*9ae0*/  HMMA.16816.F32.BF16 R188, R168.reuse, R172, R188 ;  /* 0x000000aca8bc723c */ /* 0x060ff000000418bc */
[----:B------:R-:W-:Y:S01]  /*9af0*/  HMMA.16816.F32.BF16 R184, R168, R174, R184 ;  /* 0x000000aea8b8723c */ /* 0x000fe200000418b8 */
[----:B------:R-:W5:Y:S04]  /*9b00*/  LDSM.16.M88.4 R172, [R211] ;  /* 0x00000000d3ac783b */ /* 0x000f680000000200 */
[----:B------:R-:W1:Y:S03]  /*9b10*/  LDSM.16.M88.4 R168, [R210] ;  /* 0x00000000d2a8783b */ /* 0x000e660000000200 */
[C---:B--2---:R-:W-:Y:S08]  /*9b20*/  HMMA.16816.F32.BF16 R32, R4.reuse, R196, R32 ;  /* 0x000000c40420723c */ /* 0x044ff00000041820 */
[C---:B------:R-:W-:Y:S01]  /*9b30*/  HMMA.16816.F32.BF16 R28, R4.reuse, R198, R28 ;  /* 0x000000c6041c723c */ /* 0x040fe2000004181c */
[----:B------:R-:W-:Y:S07]  /*9b40*/  LDSM.16.M88.4 R196, [R223+0xc800] ;  /* 0x00c80000dfc4783b */ /* 0x000fee0000000200 */
[C---:B---3--:R-:W-:Y:S08]  /*9b50*/  HMMA.16816.F32.BF16 R24, R4.reuse, R192, R24 ;  /* 0x000000c00418723c */ /* 0x048ff00000041818 */
[C---:B------:R-:W-:Y:S01]  /*9b60*/  HMMA.16816.F32.BF16 R20, R4.reuse, R194, R20 ;  /* 0x000000c20414723c */ /* 0x040fe20000041814 */
[----:B------:R-:W2:Y:S07]  /*9b70*/  LDSM.16.M88.4 R192, [R209] ;  /* 0x00000000d1c0783b */ /* 0x000eae0000000200 */
[C---:B----4-:R-:W-:Y:S08]  /*9b80*/  HMMA.16816.F32.BF16 R16, R4.reuse, R180, R16 ;  /* 0x000000b40410723c */ /* 0x050ff00000041810 */
[C---:B------:R-:W-:Y:S01]  /*9b90*/  HMMA.16816.F32.BF16 R12, R4.reuse, R182, R12 ;  /* 0x000000b6040c723c */ /* 0x040fe2000004180c */
[----:B------:R-:W3:Y:S07]  /*9ba0*/  LDSM.16.M88.4 R180, [R208] ;  /* 0x00000000d0b4783b */ /* 0x000eee0000000200 */
[C---:B-1----:R-:W-:Y:S08]  /*9bb0*/  HMMA.16816.F32.BF16 R188, R4.reuse, R8, R188 ;  /* 0x0000000804bc723c */ /* 0x042ff000000418bc */
[----:B------:R-:W-:Y:S01]  /*9bc0*/  HMMA.16816.F32.BF16 R184, R4, R10, R184 ;  /* 0x0000000a04b8723c */ /* 0x000fe200000418b8 */
[----:B------:R-:W-:Y:S04]  /*9bd0*/  LDSM.16.M88.4 R4, [R226+0x4000] ;  /* 0x00400000e204783b */ /* 0x000fe80000000200 */
[----:B------:R-:W1:Y:S03]  /*9be0*/  LDSM.16.M88.4 R8, [R223+0xc000] ;  /* 0x00c00000df08783b */ /* 0x000e660000000200 */
[C---:B-----5:R-:W-:Y:S08]  /*9bf0*/  HMMA.16816.F32.BF16 R32, R176.reuse, R172, R32 ;  /* 0x000000acb020723c */ /* 0x060ff00000041820 */
[C---:B------:R-:W-:Y:S01]  /*9c00*/  HMMA.16816.F32.BF16 R28, R176.reuse, R174, R28 ;  /* 0x000000aeb01c723c */ /* 0x040fe2000004181c */
[----:B------:R-:W4:Y:S07]  /*9c10*/  LDSM.16.M88.4 R172, [R223+0xd000] ;  /* 0x00d00000dfac783b */ /* 0x000f2e0000000200 */
        /* <DEDUP_REMOVED lines=21> */
[----:B------:R-:W2:Y:S04]  /*9d70*/  LDSM.16.M88.4 R168, [R216+0x5800] ;  /* 0x00580000d8a8783b */ /* 0x000ea80000000200 */
[----:B------:R-:W3:Y:S03]  /*9d80*/  LDSM.16.M88.4 R4, [R229+0xe000] ;  /* 0x00e00000e504783b */ /* 0x000ee60000000200 */
        /* <DEDUP_REMOVED lines=9> */
[C---:B--2---:R-:W-:Y:S08]  /*9e20*/  HMMA.16816.F32.BF16 R188, R8.reuse, R168, R188 ;  /* 0x000000a808bc723c */ /* 0x044ff000000418bc */
[----:B------:R-:W-:Y:S01]  /*9e30*/  HMMA.16816.F32.BF16 R184, R8, R170, R184 ;  /* 0x000000aa08b8723c */ /* 0x000fe200000418b8 */
[----:B------:R-:W2:Y:S04]  /*9e40*/  LDSM.16.M88.4 R168, [R207] ;  /* 0x00000000cfa8783b */ /* 0x000ea80000000200 */
[----:B------:R-:W2:Y:S03]  /*9e50*/  LDSM.16.M88.4 R8, [R206] ;  /* 0x00000000ce08783b */ /* 0x000ea60000000200 */
[C---:B---3--:R-:W-:Y:S08]  /*9e60*/  HMMA.16816.F32.BF16 R32, R172.reuse, R4, R32 ;  /* 0x00000004ac20723c */ /* 0x048ff00000041820 */
[C---:B------:R-:W-:Y:S01]  /*9e70*/  HMMA.16816.F32.BF16 R28, R172.reuse, R6, R28 ;  /* 0x00000006ac1c723c */ /* 0x040fe2000004181c */
[----:B------:R-:W3:Y:S07]  /*9e80*/  LDSM.16.M88.4 R4, [R205] ;  /* 0x00000000cd04783b */ /* 0x000eee0000000200 */
[C---:B-1----:R-:W-:Y:S08]  /*9e90*/  HMMA.16816.F32.BF16 R24, R172.reuse, R192, R24 ;  /* 0x000000c0ac18723c */ /* 0x042ff00000041818 */
[C---:B------:R-:W-:Y:S01]  /*9ea0*/  HMMA.16816.F32.BF16 R20, R172.reuse, R194, R20 ;  /* 0x000000c2ac14723c */ /* 0x040fe20000041814 */
[----:B------:R-:W-:Y:S07]  /*9eb0*/  LDSM.16.M88.4 R192, [R204] ;  /* 0x00000000ccc0783b */ /* 0x000fee0000000200 */
[C---:B----4-:R-:W-:Y:S08]  /*9ec0*/  HMMA.16816.F32.BF16 R16, R172.reuse, R180, R16 ;  /* 0x000000b4ac10723c */ /* 0x050ff00000041810 */
[C---:B------:R-:W-:Y:S01]  /*9ed0*/  HMMA.16816.F32.BF16 R12, R172.reuse, R182, R12 ;  /* 0x000000b6ac0c723c */ /* 0x040fe2000004180c */
[----:B------:R-:W-:Y:S07]  /*9ee0*/  LDSM.16.M88.4 R180, [R226+0x6000] ;  /* 0x00600000e2b4783b */ /* 0x000fee0000000200 */
[C---:B-----5:R-:W-:Y:S08]  /*9ef0*/  HMMA.16816.F32.BF16 R188, R172.reuse, R176, R188 ;  /* 0x000000b0acbc723c */ /* 0x060ff000000418bc */
[----:B------:R-:W-:Y:S01]  /*9f00*/  HMMA.16816.F32.BF16 R184, R172, R178, R184 ;  /* 0x000000b2acb8723c */ /* 0x000fe200000418b8 */
[----:B------:R-:W1:Y:S04]  /*9f10*/  LDSM.16.M88.4 R176, [R223+0xe000] ;  /* 0x00e00000dfb0783b */ /* 0x000e680000000200 */
[----:B------:R-:W4:Y:S03]  /*9f20*/  LDSM.16.M88.4 R172, [R223+0xe800] ;  /* 0x00e80000dfac783b */ /* 0x000f260000000200 */
[C---:B--2---:R-:W-:Y:S08]  /*9f30*/  HMMA.16816.F32.BF16 R32, R196.reuse, R168, R32 ;  /* 0x000000a8c420723c */ /* 0x044ff00000041820 */
[C---:B------:R-:W-:Y:S08]  /*9f40*/  HMMA.16816.F32.BF16 R24, R196.reuse, R8, R24 ;  /* 0x00000008c418723c */ /* 0x040ff00000041818 */
[C---:B------:R-:W-:Y:S01]  /*9f50*/  HMMA.16816.F32.BF16 R20, R196.reuse, R10, R20 ;  /* 0x0000000ac414723c */ /* 0x040fe20000041814 */
[----:B------:R-:W-:Y:S07]  /*9f60*/  LDSM.16.M88.4 R8, [R225+0x6000] ;  /* 0x00600000e108783b */ /* 0x000fee0000000200 */
[C---:B---3--:R-:W-:Y:S08]  /*9f70*/  HMMA.16816.F32.BF16 R16, R196.reuse, R4, R16 ;  /* 0x00000004c410723c */ /* 0x048ff00000041810 */
[C---:B------:R-:W-:Y:S01]  /*9f80*/  HMMA.16816.F32.BF16 R12, R196.reuse, R6, R12 ;  /* 0x00000006c40c723c */ /* 0x040fe2000004180c */
[----:B------:R-:W2:Y:S07]  /*9f90*/  LDSM.16.M88.4 R4, [R216+0x6000] ;  /* 0x00600000d804783b */ /* 0x000eae0000000200 */
[----:B------:R-:W-:Y:S01]  /*9fa0*/  HMMA.16816.F32.BF16 R28, R196, R170, R28 ;  /* 0x000000aac41c723c */ /* 0x000fe2000004181c */
[----:B------:R-:W3:Y:S07]  /*9fb0*/  LDSM.16.M88.4 R168, [R223+0xf000] ;  /* 0x00f00000dfa8783b */ /* 0x000eee0000000200 */
[C---:B-1----:R-:W-:Y:S08]  /*9fc0*/  HMMA.16816.F32.BF16 R32, R180.reuse, R176, R32 ;  /* 0x000000b0b420723c */ /* 0x042ff00000041820 */
[C---:B----4-:R-:W-:Y:S08]  /*9fd0*/  HMMA.16816.F32.BF16 R24, R180.reuse, R172, R24 ;  /* 0x000000acb418723c */ /* 0x050ff00000041818 */
[C---:B------:R-:W-:Y:S01]  /*9fe0*/  HMMA.16816.F32.BF16 R20, R180.reuse, R174, R20 ;  /* 0x000000aeb414723c */ /* 0x040fe20000041814 */
[----:B------:R-:W1:Y:S07]  /*9ff0*/  LDSM.16.M88.4 R172, [R216+0x6800] ;  /* 0x00680000d8ac783b */ /* 0x000e6e0000000200 */
[----:B------:R-:W-:Y:S01]  /*a000*/  HMMA.16816.F32.BF16 R28, R180, R178, R28 ;  /* 0x000000b2b41c723c */ /* 0x000fe2000004181c */
[----:B------:R-:W4:Y:S07]  /*a010*/  LDSM.16.M88.4 R176, [R223+0xf800] ;  /* 0x00f80000dfb0783b */ /* 0x000f2e0000000200 */
[----:B--2---:R-:W-:Y:S08]  /*a020*/  HMMA.16816.F32.BF16 R32, R8, R4, R32 ;  /* 0x000000040820723c */ /* 0x004ff00000041820 */
[----:B------:R-:W-:Y:S08]  /*a030*/  HMMA.16816.F32.BF16 R188, R196, R192, R188 ;  /* 0x000000c0c4bc723c */ /* 0x000ff000000418bc */
[----:B------:R-:W-:Y:S01]  /*a040*/  HMMA.16816.F32.BF16 R28, R8, R6, R28 ;  /* 0x00000006081c723c */ /* 0x000fe2000004181c */
[----:B------:R-:W2:Y:S07]  /*a050*/  LDSM.16.M88.4 R4, [R216+0x7000] ;  /* 0x00700000d804783b */ /* 0x000eae0000000200 */
[----:B---3--:R-:W-:Y:S07]  /*a060*/  HMMA.16816.F32.BF16 R16, R180, R168, R16 ;  /* 0x000000a8b410723c */ /* 0x008fee0000041810 */
[----:B------:R-:W-:Y:S01]  /*a070*/  FSEL R169, R32, -INF , !P6 ;  /* 0xff80000020a97808 */ /* 0x000fe20007000000 */
[----:B-1----:R-:W-:Y:S01]  /*a080*/  HMMA.16816.F32.BF16 R24, R8, R172, R24 ;  /* 0x000000ac0818723c */ /* 0x002fe20000041818 */
[----:B------:R-:W-:-:S02]  /*a090*/  ISETP.GE.AND P6, PT, R0, R234, PT ;  /* 0x000000ea0000720c */ /* 0x000fc40003fc6270 */
[C---:B------:R-:W-:Y:S02]  /*a0a0*/  IADD3 R32, R0.reuse, 0x8, RZ ;  /* 0x0000000800207810 */ /* 0x040fe40007ffe0ff */
[C---:B------:R-:W-:Y:S02]  /*a0b0*/  ISETP.LT.OR P6, PT, R0.reuse, R235, P6 ;  /* 0x000000eb0000720c */ /* 0x040fe400037c1670 */
[----:B------:R-:W-:Y:S01]  /*a0c0*/  IADD3 R168, R0, 0x10, RZ ;  /* 0x0000001000a87810 */ /* 0x000fe20007ffe0ff */
[----:B------:R-:W-:Y:S01]  /*a0d0*/  HMMA.16816.F32.BF16 R12, R180, R170, R12 ;  /* 0x000000aab40c723c */ /* 0x000fe2000004180c */
[----:B------:R-:W-:Y:S02]  /*a0e0*/  FSEL R2, R34, -INF , !P6 ;  /* 0xff80000022027808 */ /* 0x000fe40007000000 */
[----:B------:R-:W-:-:S04]  /*a0f0*/  ISETP.GE.AND P6, PT, R32, R236, PT ;  /* 0x000000ec2000720c */ /* 0x000fc80003fc6270 */
[----:B------:R-:W-:Y:S01]  /*a100*/  FSEL R171, R33, -INF , !P1 ;  /* 0xff80000021ab7808 */ /* 0x000fe20004800000 */
[----:B----4-:R-:W-:Y:S01]  /*a110*/  HMMA.16816.F32.BF16 R188, R180, R176, R188 ;  /* 0x000000b0b4bc723c */ /* 0x010fe200000418bc */
[C---:B------:R-:W-:Y:S02]  /*a120*/  ISETP.GE.AND P1, PT, R32.reuse, R234, PT ;  /* 0x000000ea2000720c */ /* 0x040fe40003f26270 */
[C---:B------:R-:W-:Y:S02]  /*a130*/  ISETP.LT.OR P6, PT, R32.reuse, R237, P6 ;  /* 0x000000ed2000720c */ /* 0x040fe400037c1670 */
[----:B------:R-:W-:Y:S02]  /*a140*/  ISETP.LT.OR P1, PT, R32, R235, P1 ;  /* 0x000000eb2000720c */ /* 0x000fe40000f21670 */
[----:B------:R-:W-:Y:S01]  /*a150*/  FSEL R176, R35, -INF , !P0 ;  /* 0xff80000023b07808 */ /* 0x000fe20004000000 */
[----:B------:R-:W-:Y:S01]  /*a160*/  HMMA.16816.F32.BF16 R184, R196, R194, R184 ;  /* 0x000000c2c4b8723c */ /* 0x000fe200000418b8 */
[----:B------:R-:W-:Y:S01]  /*a170*/  ISETP.GE.AND P0, PT, R167, R236, PT ;  /* 0x000000eca700720c */ /* 0x000fe20003f06270 */
[----:B------:R-:W1:Y:S01]  /*a180*/  LDSM.16.M88.4 R32, [R216+0x7800] ;  /* 0x00780000d820783b */ /* 0x000e620000000200 */
[----:B------:R-:W-:Y:S01]  /*a190*/  FSEL R203, R28, -INF , !P6 ;  /* 0xff8000001ccb7808 */ /* 0x000fe20007000000 */
[----:B------:R-:W-:-:S04]  /*a1a0*/  DEPBAR.LE SB0, 0x0 ;  /* 0x000080000000791a */ /* 0x000fc80000000000 */
[C---:B------:R-:W-:Y:S01]  /*a1b0*/  ISETP.GE.AND P6, PT, R167.reuse, R234, PT ;  /* 0x000000eaa700720c */ /* 0x040fe20003fc6270 */
[C---:B------:R-:W-:Y:S01]  /*a1c0*/  HMMA.16816.F32.BF16 R20, R8.reuse, R174, R20 ;  /* 0x000000ae0814723c */ /* 0x040fe20000041814 */
[----:B------:R-:W-:Y:S01]  /*a1d0*/  FSEL R30, R30, -INF , !P1 ;  /* 0xff8000001e1e7808 */ /* 0x000fe20004800000 */
[----:B------:R-:W-:Y:S01]  /*a1e0*/  BAR.SYNC.DEFER_BLOCKING 0x0 ;  /* 0x0000000000007b1d */ /* 0x000fe20000010000 */
[C---:B------:R-:W-:Y:S02]  /*a1f0*/  ISETP.LT.OR P0, PT, R167.reuse, R237, P0 ;  /* 0x000000eda700720c */ /* 0x040fe40000701670 */
[----:B------:R-:W-:Y:S02]  /*a200*/  ISETP.GE.AND P1, PT, R168, R236, PT ;  /* 0x000000eca800720c */ /* 0x000fe40003f26270 */
[----:B------:R-:W-:Y:S01]  /*a210*/  ISETP.LT.OR P6, PT, R167, R235, P6 ;  /* 0x000000eba700720c */ /* 0x000fe200037c1670 */
[----:B--2---:R-:W-:Y:S01]  /*a220*/  HMMA.16816.F32.BF16 R16, R8, R4, R16 ;  /* 0x000000040810723c */ /* 0x004fe20000041810 */
[----:B------:R-:W-:-:S02]  /*a230*/  FSEL R175, R29, -INF , !P0 ;  /* 0xff8000001daf7808 */ /* 0x000fc40004000000 */
[----:B------:R-:W-:Y:S02]  /*a240*/  ISETP.LT.OR P1, PT, R168, R237, P1 ;  /* 0x000000eda800720c */ /* 0x000fe40000f21670 */
[----:B------:R-:W-:Y:S02]  /*a250*/  IADD3 R29, R0, 0x11, RZ ;  /* 0x00000011001d7810 */ /* 0x000fe40007ffe0ff */
[----:B------:R-:W-:Y:S01]  /*a260*/  FSEL R28, R31, -INF , !P6 ;  /* 0xff8000001f1c7808 */ /* 0x000fe20007000000 */
[----:B------:R-:W-:Y:S01]  /*a270*/  HMMA.16816.F32.BF16 R12, R8, R6, R12 ;  /* 0x00000006080c723c */ /* 0x000fe2000004180c */
[----:B------:R-:W-:Y:S02]  /*a280*/  FSEL R31, R24, -INF , !P1 ;  /* 0xff800000181f7808 */ /* 0x000fe40004800000 */
[----:B------:R-:W-:Y:S02]  /*a290*/  ISETP.GE.AND P0, PT, R168, R234, PT ;  /* 0x000000eaa800720c */ /* 0x000fe40003f06270 */
[----:B------:R-:W-:-:S02]  /*a2a0*/  ISETP.GE.AND P6, PT, R29, R236, PT ;  /* 0x000000ec1d00720c */ /* 0x000fc40003fc6270 */
[C---:B------:R-:W-:Y:S01]  /*a2b0*/  ISETP.GE.AND P1, PT, R29.reuse, R234, PT ;  /* 0x000000ea1d00720c */ /* 0x040fe20003f26270 */
[----:B------:R-:W-:Y:S01]  /*a2c0*/  HMMA.16816.F32.BF16 R184, R180, R178, R184 ;  /* 0x000000b2b4b8723c */ /* 0x000fe200000418b8 */
[----:B------:R-:W-:Y:S02]  /*a2d0*/  ISETP.LT.OR P0, PT, R168, R235, P0 ;  /* 0x000000eba800720c */ /* 0x000fe40000701670 */
[C---:B------:R-:W-:Y:S02]  /*a2e0*/  ISETP.LT.OR P6, PT, R29.reuse, R237, P6 ;  /* 0x000000ed1d00720c */ /* 0x040fe400037c1670 */
[----:B------:R-:W-:Y:S02]  /*a2f0*/  ISETP.LT.OR P1, PT, R29, R235, P1 ;  /* 0x000000eb1d00720c */ /* 0x000fe40000f21670 */
[C---:B------:R-:W-:Y:S02]  /*a300*/  IADD3 R167, R0.reuse, 0x18, RZ ;  /* 0x0000001800a77810 */ /* 0x040fe40007ffe0ff */
[----:B------:R-:W-:Y:S01]  /*a310*/  IADD3 R4, R0, 0x19, RZ ;  /* 0x0000001900047810 */ /* 0x000fe20007ffe0ff */
[----:B-1----:R-:W-:Y:S01]  /*a320*/  HMMA.16816.F32.BF16 R188, R8, R32, R188 ;  /* 0x0000002008bc723c */ /* 0x002fe200000418bc */
[----:B------:R-:W-:-:S02]  /*a330*/  FSEL R26, R26, -INF , !P0 ;  /* 0xff8000001a1a7808 */ /* 0x000fc40004000000 */
[----:B------:R-:W-:Y:S02]  /*a340*/  FSEL R29, R25, -INF , !P6 ;  /* 0xff800000191d7808 */ /* 0x000fe40007000000 */
[----:B------:R-:W-:Y:S02]  /*a350*/  FSEL R24, R27, -INF , !P1 ;  /* 0xff8000001b187808 */ /* 0x000fe40004800000 */
[C---:B------:R-:W-:Y:S02]  /*a360*/  ISETP.GE.AND P0, PT, R167.reuse, R236, PT ;  /* 0x000000eca700720c */ /* 0x040fe40003f06270 */
[C---:B------:R-:W-:Y:S02]  /*a370*/  ISETP.GE.AND P6, PT, R167.reuse, R234, PT ;  /* 0x000000eaa700720c */ /* 0x040fe40003fc6270 */
[----:B------:R-:W-:Y:S02]  /*a380*/  ISETP.GE.AND P1, PT, R4, R236, PT ;  /* 0x000000ec0400720c */ /* 0x000fe40003f26270 */
[C---:B------:R-:W-:Y:S01]  /*a390*/  ISETP.LT.OR P0, PT, R167.reuse, R237, P0 ;  /* 0x000000eda700720c */ /* 0x040fe20000701670 */
[----:B------:R-:W-:Y:S01]  /*a3a0*/  HMMA.16816.F32.BF16 R184, R8, R34, R184 ;  /* 0x0000002208b8723c */ /* 0x000fe200000418b8 */
[----:B------:R-:W-:-:S02]  /*a3b0*/  ISETP.LT.OR P6, PT, R167, R235, P6 ;  /* 0x000000eba700720c */ /* 0x000fc400037c1670 */
[----:B------:R-:W-:Y:S02]  /*a3c0*/  ISETP.LT.OR P1, PT, R4, R237, P1 ;  /* 0x000000ed0400720c */ /* 0x000fe40000f21670 */
[----:B------:R-:W-:Y:S02]  /*a3d0*/  IADD3 R5, R0, 0x20, RZ ;  /* 0x0000002000057810 */ /* 0x000fe40007ffe0ff */
[----:B------:R-:W-:Y:S02]  /*a3e0*/  FSEL R25, R20, -INF , !P0 ;  /* 0xff80000014197808 */ /* 0x000fe40004000000 */
[----:B------:R-:W-:Y:S02]  /*a3f0*/  FSEL R22, R22, -INF , !P6 ;  /* 0xff80000016167808 */ /* 0x000fe40007000000 */
[----:B------:R-:W-:Y:S02]  /*a400*/  FSEL R21, R21, -INF , !P1 ;  /* 0xff80000015157808 */ /* 0x000fe40004800000 */
[----:B------:R-:W-:-:S02]  /*a410*/  ISETP.GE.AND P0, PT, R4, R234, PT ;  /* 0x000000ea0400720c */ /* 0x000fc40003f06270 */
[C---:B------:R-:W-:Y:S02]  /*a420*/  ISETP.GE.AND P6, PT, R5.reuse, R236, PT ;  /* 0x000000ec0500720c */ /* 0x040fe40003fc6270 */
[C---:B------:R-:W-:Y:S02]  /*a430*/  ISETP.GE.AND P1, PT, R5.reuse, R234, PT ;  /* 0x000000ea0500720c */ /* 0x040fe40003f26270 */
[----:B------:R-:W-:Y:S02]  /*a440*/  ISETP.LT.OR P0, PT, R4, R235, P0 ;  /* 0x000000eb0400720c */ /* 0x000fe40000701670 */
[C---:B------:R-:W-:Y:S02]  /*a450*/  ISETP.LT.OR P6, PT, R5.reuse, R237, P6 ;  /* 0x000000ed0500720c */ /* 0x040fe400037c1670 */
[----:B------:R-:W-:Y:S02]  /*a460*/  ISETP.LT.OR P1, PT, R5, R235, P1 ;  /* 0x000000eb0500720c */ /* 0x000fe40000f21670 */
[----:B------:R-:W-:-:S02]  /*a470*/  IADD3 R4, R0, 0x21, RZ ;  /* 0x0000002100047810 */ /* 0x000fc40007ffe0ff */
[----:B------:R-:W-:Y:S02]  /*a480*/  IADD3 R6, R0, 0x28, RZ ;  /* 0x0000002800067810 */ /* 0x000fe40007ffe0ff */
[----:B------:R-:W-:Y:S02]  /*a490*/  FSEL R20, R23, -INF , !P0 ;  /* 0xff80000017147808 */ /* 0x000fe40004000000 */
[----:B------:R-:W-:Y:S02]  /*a4a0*/  FSEL R199, R16, -INF , !P6 ;  /* 0xff80000010c77808 */ /* 0x000fe40007000000 */
[----:B------:R-:W-:Y:S02]  /*a4b0*/  FSEL R194, R18, -INF , !P1 ;  /* 0xff80000012c27808 */ /* 0x000fe40004800000 */
[C---:B------:R-:W-:Y:S02]  /*a4c0*/  ISETP.GE.AND P0, PT, R4.reuse, R236, PT ;  /* 0x000000ec0400720c */ /* 0x040fe40003f06270 */
[----:B------:R-:W-:-:S02]  /*a4d0*/  ISETP.GE.AND P6, PT, R4, R234, PT ;  /* 0x000000ea0400720c */ /* 0x000fc40003fc6270 */
[----:B------:R-:W-:Y:S02]  /*a4e0*/  ISETP.GE.AND P1, PT, R6, R236, PT ;  /* 0x000000ec0600720c */ /* 0x000fe40003f26270 */
[C---:B------:R-:W-:Y:S02]  /*a4f0*/  ISETP.LT.OR P0, PT, R4.reuse, R237, P0 ;  /* 0x000000ed0400720c */ /* 0x040fe40000701670 */
[----:B------:R-:W-:Y:S02]  /*a500*/  ISETP.LT.OR P6, PT, R4, R235, P6 ;  /* 0x000000eb0400720c */ /* 0x000fe400037c1670 */
[----:B------:R-:W-:Y:S02]  /*a510*/  ISETP.LT.OR P1, PT, R6, R237, P1 ;  /* 0x000000ed0600720c */ /* 0x000fe40000f21670 */
[----:B------:R-:W-:Y:S02]  /*a520*/  IADD3 R5, R0, 0x29, RZ ;  /* 0x0000002900057810 */ /* 0x000fe40007ffe0ff */
[----:B------:R-:W-:-:S02]  /*a530*/  FSEL R195, R17, -INF , !P0 ;  /* 0xff80000011c37808 */ /* 0x000fc40004000000 */
[----:B------:R-:W-:Y:S02]  /*a540*/  FSEL R192, R19, -INF , !P6 ;  /* 0xff80000013c07808 */ /* 0x000fe40007000000 */
[----:B------:R-:W-:Y:S02]  /*a550*/  FSEL R193, R12, -INF , !P1 ;  /* 0xff8000000cc17808 */ /* 0x000fe40004800000 */
[C---:B------:R-:W-:Y:S02]  /*a560*/  ISETP.GE.AND P0, PT, R6.reuse, R234, PT ;  /* 0x000000ea0600720c */ /* 0x040fe40003f06270 */
[C---:B------:R-:W-:Y:S02]  /*a570*/  ISETP.GE.AND P6, PT, R5.reuse, R236, PT ;  /* 0x000000ec0500720c */ /* 0x040fe40003fc6270 */
[----:B------:R-:W-:Y:S02]  /*a580*/  ISETP.GE.AND P1, PT, R5, R234, PT ;  /* 0x000000ea0500720c */ /* 0x000fe40003f26270 */
[----:B------:R-:W-:-:S02]  /*a590*/  ISETP.LT.OR P0, PT, R6, R235, P0 ;  /* 0x000000eb0600720c */ /* 0x000fc40000701670 */
[C---:B------:R-:W-:Y:S02]  /*a5a0*/  ISETP.LT.OR P6, PT, R5.reuse, R237, P6 ;  /* 0x000000ed0500720c */ /* 0x040fe400037c1670 */
[----:B------:R-:W-:Y:S02]  /*a5b0*/  ISETP.LT.OR P1, PT, R5, R235, P1 ;  /* 0x000000eb0500720c */ /* 0x000fe40000f21670 */
[C---:B------:R-:W-:Y:S02]  /*a5c0*/  IADD3 R4, R0.reuse, 0x30, RZ ;  /* 0x0000003000047810 */ /* 0x040fe40007ffe0ff */
[----:B------:R-:W-:Y:S02]  /*a5d0*/  IADD3 R5, R0, 0x31, RZ ;  /* 0x0000003100057810 */ /* 0x000fe40007ffe0ff */
[----:B------:R-:W-:Y:S02]  /*a5e0*/  FSEL R32, R14, -INF , !P0 ;  /* 0xff8000000e207808 */ /* 0x000fe40004000000 */
[----:B------:R-:W-:-:S02]  /*a5f0*/  FSEL R197, R13, -INF , !P6 ;  /* 0xff8000000dc57808 */ /* 0x000fc40007000000 */
[----:B------:R-:W-:Y:S02]  /*a600*/  FSEL R34, R15, -INF , !P1 ;  /* 0xff8000000f227808 */ /* 0x000fe40004800000 */
[C---:B------:R-:W-:Y:S02]  /*a610*/  ISETP.GE.AND P0, PT, R4.reuse, R236, PT ;  /* 0x000000ec0400720c */ /* 0x040fe40003f06270 */
[C---:B------:R-:W-:Y:S02]  /*a620*/  ISETP.GE.AND P1, PT, R4.reuse, R234, PT ;  /* 0x000000ea0400720c */ /* 0x040fe40003f26270 */
[----:B------:R-:W-:Y:S02]  /*a630*/  ISETP.GE.AND P6, PT, R5, R236, PT ;  /* 0x000000ec0500720c */ /* 0x000fe40003fc6270 */
[C---:B------:R-:W-:Y:S02]  /*a640*/  ISETP.LT.OR P0, PT, R4.reuse, R237, P0 ;  /* 0x000000ed0400720c */ /* 0x040fe40000701670 */
[----:B------:R-:W-:-:S02]  /*a650*/  ISETP.LT.OR P1, PT, R4, R235, P1 ;  /* 0x000000eb0400720c */ /* 0x000fc40000f21670 */
[----:B------:R-:W-:Y:S02]  /*a660*/  ISETP.LT.OR P6, PT, R5, R237, P6 ;  /* 0x000000ed0500720c */ /* 0x000fe400037c1670 */
[----:B------:R-:W-:Y:S02]  /*a670*/  IADD3 R4, R0, 0x38, RZ ;  /* 0x0000003800047810 */ /* 0x000fe40007ffe0ff */
[----:B------:R-:W-:Y:S02]  /*a680*/  FSEL R33, R189, -INF , !P6 ;  /* 0xff800000bd217808 */ /* 0x000fe40007000000 */
[-C--:B------:R-:W-:Y:S02]  /*a690*/  ISETP.GE.AND P6, PT, R4, R234.reuse, PT ;  /* 0x000000ea0400720c */ /* 0x080fe40003fc6270 */
[----:B------:R-:W-:Y:S02]  /*a6a0*/  FSEL R35, R188, -INF , !P0 ;  /* 0xff800000bc237808 */ /* 0x000fe40004000000 */
[----:B------:R-:W-:-:S02]  /*a6b0*/  ISETP.GE.AND P0, PT, R5, R234, PT ;  /* 0x000000ea0500720c */ /* 0x000fc40003f06270 */
[-C--:B------:R-:W-:Y:S02]  /*a6c0*/  ISETP.LT.OR P6, PT, R4, R235.reuse, P6 ;  /* 0x000000eb0400720c */ /* 0x080fe400037c1670 */
[----:B------:R-:W-:Y:S02]  /*a6d0*/  ISETP.LT.OR P0, PT, R5, R235, P0 ;  /* 0x000000eb0500720c */ /* 0x000fe40000701670 */
[----:B------:R-:W-:Y:S02]  /*a6e0*/  FSEL R182, R190, -INF , !P1 ;  /* 0xff800000beb67808 */ /* 0x000fe40004800000 */
[----:B------:R-:W-:Y:S02]  /*a6f0*/  ISETP.GE.AND P1, PT, R4, R236, PT ;  /* 0x000000ec0400720c */ /* 0x000fe40003f26270 */
[----:B------:R-:W-:Y:S02]  /*a700*/  FSEL R178, R186, -INF , !P6 ;  /* 0xff800000bab27808 */ /* 0x000fe40007000000 */
[----:B------:R-:W-:-:S02]  /*a710*/  PLOP3.LUT P6, PT, PT, PT, UP0, 0x80, 0x0 ;  /* 0x000000000000781c */ /* 0x000fc40003fcf008 */
[----:B------:R-:W-:Y:S02]  /*a720*/  FSEL R180, R191, -INF , !P0 ;  /* 0xff800000bfb47808 */ /* 0x000fe40004000000 */
[----:B------:R-:W-:Y:S02]  /*a730*/  ISETP.LT.OR P0, PT, R4, R237, P1 ;  /* 0x000000ed0400720c */ /* 0x000fe40000f01670 */
[----:B------:R-:W-:Y:S02]  /*a740*/  IADD3 R0, R0, 0x39, RZ ;  /* 0x0000003900007810 */ /* 0x000fe40007ffe0ff */
[----:B------:R-:W-:Y:S02]  /*a750*/  FSEL R181, R184, -INF , !P0 ;  /* 0xff800000b8b57808 */ /* 0x000fe40004000000 */
[C---:B------:R-:W-:Y:S02]  /*a760*/  ISETP.GE.AND P1, PT, R0.reuse, R236, PT ;  /* 0x000000ec0000720c */ /* 0x040fe40003f26270 */
[----:B------:R-:W-:-:S02]  /*a770*/  ISETP.GE.AND P0, PT, R0, R234, PT ;  /* 0x000000ea0000720c */ /* 0x000fc40003f06270 */
[C---:B------:R-:W-:Y:S02]  /*a780*/  ISETP.LT.OR P1, PT, R0.reuse, R237, P1 ;  /* 0x000000ed0000720c */ /* 0x040fe40000f21670 */
[----:B------:R-:W-:Y:S02]  /*a790*/  ISETP.LT.OR P0, PT, R0, R235, P0 ;  /* 0x000000eb0000720c */ /* 0x000fe40000701670 */
[----:B------:R-:W-:Y:S02]  /*a7a0*/  FSEL R167, R185, -INF , !P1 ;  /* 0xff800000b9a77808 */ /* 0x000fe40004800000 */
[----:B------:R-:W-:Y:S01]  /*a7b0*/  FSEL R177, R187, -INF , !P0 ;  /* 0xff800000bbb17808 */ /* 0x000fe20004000000 */
[----:B------:R-:W-:Y:S05]  /*a7c0*/  @!P6 BRA `(.L_x_3112) ;  /* 0x00000ef00000e947 */ /* 0x000fea0003800000 */
[----:B------:R-:W-:-:S13]  /*a7d0*/  PLOP3.LUT P0, PT, PT, PT, UP6, 0x40, 0x0 ;  /* 0x000000000000781c */ /* 0x000fda0003f0e868 */
[----:B------:R-:W-:Y:S05]  /*a7e0*/  @P0 BRA `(.L_x_3113) ;  /* 0x000004a000000947 */ /* 0x000fea0003800000 */
[----:B------:R-:W-:Y:S01]  /*a7f0*/  IABS R0, c[0x0][0x2d0] ;  /* 0x0000b40000007a13 */ /* 0x000fe20000000000 */
[----:B------:R-:W-:Y:S02]  /*a800*/  USHF.L.U32 UR5, UR28, 0x6, URZ ;  /* 0x000000061c057899 */ /* 0x000fe4000800063f */
[----:B------:R-:W-:Y:S01]  /*a810*/  UMOV UR12, URZ ;  /* 0x0000003f000c7c82 */ /* 0x000fe20008000000 */
[----:B------:R1:W2:Y:S01]  /*a820*/  R2UR UR4, R0 ;  /* 0x00000000000473c2 */ /* 0x0002a200000e0000 */
[----:B------:R-:W-:Y:S02]  /*a830*/  UIADD3 UR10, UR5, -0x40, URZ ;  /* 0xffffffc0050a7890 */ /* 0x000fe4000fffe03f */
[----:B------:R-:W-:-:S05]  /*a840*/  IMAD.U32 R4, RZ, RZ, UR5 ;  /* 0x00000005ff047e24 */ /* 0x000fca000f8e00ff */
[----:B------:R-:W-:-:S04]  /*a850*/  IABS R4, R4 ;  /* 0x0000000400047213 */ /* 0x000fc80000000000 */
[----:B------:R-:W3:Y:S01]  /*a860*/  R2UR UR9, R4 ;  /* 0x00000000040973c2 */ /* 0x000ee200000e0000 */
[----:B-1----:R-:W-:Y:S01]  /*a870*/  IMAD.U32 R0, RZ, RZ, UR10 ;  /* 0x0000000aff007e24 */ /* 0x002fe2000f8e00ff */
[----:B--2---:R-:W1:Y:S04]  /*a880*/  I2F.RP R6, UR4 ;  /* 0x0000000400067d06 */ /* 0x004e680008209400 */
        /* <DEDUP_REMOVED lines=39> */
[----:B------:R-:W-:Y:S01]  /*ab00*/  IMAD.U32 R4, RZ, RZ, UR8 ;  /* 0x00000008ff047e24 */ /* 0x000fe2000f8e00ff */
[----:B------:R-:W-:Y:S01]  /*ab10*/  MOV R5, UR9 ;  /* 0x0000000900057c02 */ /* 0x000fe20008000f00 */
[----:B------:R-:W-:Y:S01]  /*ab20*/  IMAD.U32 R6, RZ, RZ, UR10 ;  /* 0x0000000aff067e24 */ /* 0x000fe2000f8e00ff */
[----:B------:R-:W-:-:S03]  /*ab30*/  MOV R7, UR11 ;  /* 0x0000000b00077c02 */ /* 0x000fc60008000f00 */
        /* <DEDUP_REMOVED lines=21> */
.L_x_3113:
[----:B------:R-:W-:Y:S02]  /*ac90*/  ULDC UR8, c[0x0][0x198] ;  /* 0x0000660000087ab9 */ /* 0x000fe40000000800 */
[----:B------:R-:W-:-:S04]  /*aca0*/  ULEA UR8, -UR8, URZ, 0x6 ;  /* 0x0000003f08087291 */ /* 0x000fc8000f8e313f */
[----:B------:R-:W-:Y:S02]  /*acb0*/  USHF.R.S32.HI UR6, URZ, 0x1f, UR8 ;  /* 0x0000001f3f067899 */ /* 0x000fe40008011408 */
.L_x_3114:
[C---:B------:R-:W-:Y:S01]  /*acc0*/  @!P4 IADD3 R5, P1, R166.reuse, UR8, RZ ;  /* 0x00000008a605cc10 */ /* 0x040fe2000ff3e0ff */
[----:B------:R-:W-:Y:S01]  /*acd0*/  IMAD.U32 R7, RZ, RZ, UR8 ;  /* 0x00000008ff077e24 */ /* 0x000fe2000f8e00ff */
[C---:B------:R-:W-:Y:S01]  /*ace0*/  @!P3 IADD3 R9, P0, R166.reuse, UR8, RZ ;  /* 0x00000008a609bc10 */ /* 0x040fe2000ff1e0ff */
[----:B------:R-:W-:Y:S01]  /*acf0*/  VOTEU.ALL UP0, P5 ;  /* 0x00000000003f7886 */ /* 0x000fe20002800000 */
[----:B------:R-:W-:Y:S01]  /*ad00*/  @!P4 IADD3.X R4, R165, UR6, RZ, P1, !PT ;  /* 0x00000006a504cc10 */ /* 0x000fe20008ffe4ff */
[----:B------:R-:W-:Y:S01]  /*ad10*/  UIADD3 UR5, UP2, UP1, UR25, UR8, UR25 ;  /* 0x0000000819057290 */ /* 0x000fe2000f95e019 */
[----:B------:R-:W-:Y:S01]  /*ad20*/  @!P4 LEA R172, P1, R5, c[0x0][0x168], 0x1 ;  /* 0x00005a0005acca11 */ /* 0x000fe200078208ff */
[----:B------:R1:W-:Y:S01]  /*ad30*/  @P5 STS.128 [R232+0x8000], RZ ;  /* 0x008000ffe8005388 */ /* 0x0003e20000000c00 */
[----:B------:R-:W-:Y:S01]  /*ad40*/  @!P3 IADD3.X R0, R165, UR6, RZ, P0, !PT ;  /* 0x00000006a500bc10 */ /* 0x000fe200087fe4ff */
[----:B------:R-:W-:Y:S01]  /*ad50*/  @!UP0 UIADD3 UR9, UP3, UR25, UR8, URZ ;  /* 0x0000000819098290 */ /* 0x000fe2000ff7e03f */
[----:B------:R-:W-:Y:S01]  /*ad60*/  @!P4 LEA.HI.X R173, R5, c[0x0][0x16c], R4, 0x1, P1 ;  /* 0x00005b0005adca11 */ /* 0x000fe200008f0c04 */
[----:B------:R-:W-:Y:S01]  /*ad70*/  IMAD.U32 R4, RZ, RZ, UR6 ;  /* 0x00000006ff047e24 */ /* 0x000fe2000f8e00ff */
[C---:B------:R-:W-:Y:S01]  /*ad80*/  @!P3 LEA R12, P1, R9.reuse, c[0x0][0x168], 0x1 ;  /* 0x00005a00090cba11 */ /* 0x040fe200078208ff */
[----:B------:R-:W-:Y:S01]  /*ad90*/  @!UP0 UIADD3.X UR7, UR24, UR6, URZ, UP3, !UPT ;  /* 0x0000000618078290 */ /* 0x000fe20009ffe43f */
[C---:B------:R-:W-:Y:S01]  /*ada0*/  @!P2 IADD3 R5, P0, R166.reuse, UR8, RZ ;  /* 0x00000008a605ac10 */ /* 0x040fe2000ff1e0ff */
[----:B------:R-:W-:Y:S01]  /*adb0*/  IMAD.U32 R15, RZ, RZ, UR9 ;  /* 0x00000009ff0f7e24 */ /* 0x000fe2000f8e00ff */
[----:B------:R-:W-:Y:S01]  /*adc0*/  @!P3 LEA.HI.X R13, R9, c[0x0][0x16c], R0, 0x1, P1 ;  /* 0x00005b00090dba11 */ /* 0x000fe200008f0c00 */
[----:B------:R-:W-:Y:S01]  /*add0*/  UIADD3.X UR4, UR24, UR6, UR24, UP2, UP1 ;  /* 0x0000000618047290 */ /* 0x000fe200097e2418 */
[----:B------:R-:W-:Y:S01]  /*ade0*/  @!P2 IADD3.X R0, R165, UR6, RZ, P0, !PT ;  /* 0x00000006a500ac10 */ /* 0x000fe200087fe4ff */
[----:B------:R-:W-:Y:S01]  /*adf0*/  BSSY B0, `(.L_x_3115) ;  /* 0x0000087000007945 */ /* 0x000fe20003800000 */
[----:B------:R-:W-:-:S04]  /*ae00*/  @!P4 IADD3 R9, P1, P0, R166, UR25, R7 ;  /* 0x00000019a609cc10 */ /* 0x000fc8000f83e007 */
[----:B------:R-:W-:Y:S02]  /*ae10*/  @!P4 IADD3.X R6, R165, UR24, R4, P1, P0 ;  /* 0x00000018a506cc10 */ /* 0x000fe40008fe0404 */
[----:B------:R-:W-:Y:S02]  /*ae20*/  @!P2 LEA R10, P0, R5, c[0x0][0x168], 0x1 ;  /* 0x00005a00050aaa11 */ /* 0x000fe400078008ff */
[----:B------:R-:W-:Y:S02]  /*ae30*/  @!P4 LEA R16, P1, R9, c[0x0][0x168], 0x1 ;  /* 0x00005a000910ca11 */ /* 0x000fe400078208ff */
[----:B------:R-:W-:Y:S01]  /*ae40*/  @!P2 LEA.HI.X R11, R5, c[0x0][0x16c], R0, 0x1, P0 ;  /* 0x00005b00050baa11 */ /* 0x000fe200000f0c00 */
[----:B------:R-:W-:Y:S01]  /*ae50*/  IMAD.U32 R0, RZ, RZ, UR7 ;  /* 0x00000007ff007e24 */ /* 0x000fe2000f8e00ff */
[----:B------:R-:W-:Y:S01]  /*ae60*/  @!P4 LEA.HI.X R17, R9, c[0x0][0x16c], R6, 0x1, P1 ;  /* 0x00005b000911ca11 */ /* 0x000fe200008f0c06 */
[----:B------:R-:W-:Y:S01]  /*ae70*/  UIADD3 UR7, UP0, UR25, UR5, URZ ;  /* 0x0000000519077290 */ /* 0x000fe2000ff1e03f */
[----:B------:R-:W-:-:S04]  /*ae80*/  @!P3 IADD3 R6, P1, P0, R166, UR25, R7 ;  /* 0x00000019a606bc10 */ /* 0x000fc8000f83e007 */
[----:B------:R-:W-:Y:S02]  /*ae90*/  @!P3 IADD3.X R5, R165, UR24, R4, P1, P0 ;  /* 0x00000018a505bc10 */ /* 0x000fe40008fe0404 */
[C---:B------:R-:W-:Y:S02]  /*aea0*/  @!P3 LEA R8, P0, R6.reuse, c[0x0][0x168], 0x1 ;  /* 0x00005a000608ba11 */ /* 0x040fe400078008ff */
[CC--:B------:R-:W-:Y:S02]  /*aeb0*/  @!P5 LEA R18, P1, R15.reuse, R240.reuse, 0x1 ;  /* 0x000000f00f12d211 */ /* 0x0c0fe400078208ff */
[----:B------:R-:W-:Y:S01]  /*aec0*/  @!P3 LEA.HI.X R9, R6, c[0x0][0x16c], R5, 0x1, P0 ;  /* 0x00005b000609ba11 */ /* 0x000fe200000f0c05 */
[----:B------:R-:W-:Y:S01]  /*aed0*/  IMAD.U32 R5, RZ, RZ, UR5 ;  /* 0x00000005ff057e24 */ /* 0x000fe2000f8e00ff */
[----:B------:R-:W-:Y:S01]  /*aee0*/  @!P5 LEA.HI.X R19, R15, R241, R0, 0x1, P1 ;  /* 0x000000f10f13d211 */ /* 0x000fe200008f0c00 */
[----:B------:R-:W-:Y:S01]  /*aef0*/  IMAD.U32 R6, RZ, RZ, UR6 ;  /* 0x00000006ff067e24 */ /* 0x000fe2000f8e00ff */
[-C--:B------:R-:W-:Y:S01]  /*af00*/  @!P5 LEA R184, P1, R7, R240.reuse, 0x1 ;  /* 0x000000f007b8d211 */ /* 0x080fe200078208ff */
[----:B------:R-:W-:Y:S01]  /*af10*/  IMAD.U32 R0, RZ, RZ, UR4 ;  /* 0x00000004ff007e24 */ /* 0x000fe2000f8e00ff */
[----:B------:R-:W-:-:S02]  /*af20*/  @!P5 LEA R14, P0, R5, R240, 0x1 ;  /* 0x000000f0050ed211 */ /* 0x000fc400078008ff */
[-C--:B------:R-:W-:Y:S02]  /*af30*/  @!P5 LEA.HI.X R185, R7, R241.reuse, R6, 0x1, P1 ;  /* 0x000000f107b9d211 */ /* 0x080fe400008f0c06 */
[----:B------:R-:W-:Y:S02]  /*af40*/  @!P5 LEA.HI.X R15, R5, R241, R0, 0x1, P0 ;  /* 0x000000f1050fd211 */ /* 0x000fe400000f0c00 */
[----:B------:R-:W-:Y:S01]  /*af50*/  @!P2 IADD3 R0, P1, P0, R166, UR25, R7 ;  /* 0x00000019a600ac10 */ /* 0x000fe2000f83e007 */
[----:B------:R-:W-:Y:S01]  /*af60*/  @!PT LDS RZ, [RZ] ;  /* 0x00000000fffff984 */ /* 0x000fe20000000800 */
[----:B------:R-:W-:Y:S01]  /*af70*/  @!PT LDS RZ, [RZ] ;  /* 0x00000000fffff984 */ /* 0x000fe20000000800 */
[----:B------:R-:W-:Y:S01]  /*af80*/  @!PT LDS RZ, [RZ] ;  /* 0x00000000fffff984 */ /* 0x000fe20000000800 */
[----:B------:R1:W-:Y:S03]  /*af90*/  @!P5 LDGSTS.E.BYPASS.LTC128B.128 [R232+0x8000], [R184.64] ;  /* 0x08000000b8e8dfae */ /* 0x0003e6000b901d60 */
[----:B------:R-:W-:Y:S01]  /*afa0*/  @!P2 IADD3.X R5, R165, UR24, R4, P1, P0 ;  /* 0x00000018a505ac10 */ /* 0x000fe20008fe0404 */
[----:B------:R1:W-:Y:S01]  /*afb0*/  @P4 STS.128 [R232+0xa000], RZ ;  /* 0x00a000ffe8004388 */ /* 0x0003e20000000c00 */
[----:B------:R-:W-:-:S02]  /*afc0*/  @!P2 LEA R186, P0, R0, c[0x0][0x168], 0x1 ;  /* 0x00005a0000baaa11 */ /* 0x000fc400078008ff */
[----:B------:R-:W-:Y:S01]  /*afd0*/  @!P4 IADD3 R7, P1, R166, UR5, RZ ;  /* 0x00000005a607cc10 */ /* 0x000fe2000ff3e0ff */
[----:B------:R-:W-:Y:S01]  /*afe0*/  @!PT LDS RZ, [RZ] ;  /* 0x00000000fffff984 */ /* 0x000fe20000000800 */
[----:B------:R-:W-:Y:S01]  /*aff0*/  @!PT LDS RZ, [RZ] ;  /* 0x00000000fffff984 */ /* 0x000fe20000000800 */
[----:B------:R-:W-:Y:S01]  /*b000*/  @!PT LDS RZ, [RZ] ;  /* 0x00000000fffff984 */ /* 0x000fe20000000800 */
[----:B------:R1:W-:Y:S01]  /*b010*/  @!P4 LDGSTS.E.BYPASS.LTC128B.128 [R232+0xa000], [R172.64+0x80] ;  /* 0x0a000080ace8cfae */ /* 0x0003e2000b901d60 */
[----:B------:R-:W-:Y:S02]  /*b020*/  @!P2 LEA.HI.X R187, R0, c[0x0][0x16c], R5, 0x1, P0 ;  /* 0x00005b0000bbaa11 */ /* 0x000fe400000f0c05 */
[----:B------:R-:W-:Y:S01]  /*b030*/  @!P4 IADD3.X R0, R165, UR4, RZ, P1, !PT ;  /* 0x00000004a500cc10 */ /* 0x000fe20008ffe4ff */
[----:B------:R1:W-:Y:S01]  /*b040*/  @P3 STS.128 [R232+0xc000], RZ ;  /* 0x00c000ffe8003388 */ /* 0x0003e20000000c00 */
[C---:B------:R-:W-:Y:S02]  /*b050*/  @!P4 LEA R188, P1, R7.reuse, c[0x0][0x168], 0x1 ;  /* 0x00005a0007bcca11 */ /* 0x040fe400078208ff */
[----:B------:R-:W-:Y:S01]  /*b060*/  @!P3 IADD3 R5, P0, R166, UR5, RZ ;  /* 0x00000005a605bc10 */ /* 0x000fe2000ff1e0ff */
[----:B------:R-:W-:Y:S01]  /*b070*/  @!PT LDS RZ, [RZ] ;  /* 0x00000000fffff984 */ /* 0x000fe20000000800 */
[----:B------:R-:W-:Y:S01]  /*b080*/  @!PT LDS RZ, [RZ] ;  /* 0x00000000fffff984 */ /* 0x000fe20000000800 */
[----:B------:R-:W-:Y:S01]  /*b090*/  @!PT LDS RZ, [RZ] ;  /* 0x00000000fffff984 */ /* 0x000fe20000000800 */
[----:B------:R1:W-:Y:S01]  /*b0a0*/  @!P3 LDGSTS.E.BYPASS.LTC128B.128 [R232+0xc000], [R12.64+0x100] ;  /* 0x0c0001000ce8bfae */ /* 0x0003e2000b901d60 */
[----:B------:R-:W-:-:S02]  /*b0b0*/  @!P4 LEA.HI.X R189, R7, c[0x0][0x16c], R0, 0x1, P1 ;  /* 0x00005b0007bdca11 */ /* 0x000fc400008f0c00 */
[----:B------:R-:W-:Y:S01]  /*b0c0*/  @!P3 IADD3.X R0, R165, UR4, RZ, P0, !PT ;  /* 0x00000004a500bc10 */ /* 0x000fe200087fe4ff */
[----:B------:R1:W-:Y:S01]  /*b0d0*/  @P2 STS.128 [R232+0xe000], RZ ;  /* 0x00e000ffe8002388 */ /* 0x0003e20000000c00 */
[C---:B------:R-:W-:Y:S02]  /*b0e0*/  @!P3 LEA R190, P1, R5.reuse, c[0x0][0x168], 0x1 ;  /* 0x00005a0005beba11 */ /* 0x040fe400078208ff */
[----:B------:R-:W-:Y:S01]  /*b0f0*/  @!P2 IADD3 R7, P0, R166, UR5, RZ ;  /* 0x00000005a607ac10 */ /* 0x000fe2000ff1e0ff */
[----:B------:R-:W-:Y:S01]  /*b100*/  UIADD3.X UR5, UR24, UR4, URZ, UP0, !UPT ;  /* 0x0000000418057290 */ /* 0x000fe200087fe43f */
[----:B------:R-:W-:Y:S01]  /*b110*/  @!P3 LEA.HI.X R191, R5, c[0x0][0x16c], R0, 0x1, P1 ;  /* 0x00005b0005bfba11 */ /* 0x000fe200008f0c00 */
[----:B------:R-:W-:Y:S01]  /*b120*/  IMAD.U32 R5, RZ, RZ, UR7 ;  /* 0x00000007ff057e24 */ /* 0x000fe2000f8e00ff */
[----:B------:R-:W-:Y:S01]  /*b130*/  @!P2 IADD3.X R4, R165, UR4, RZ, P0, !PT ;  /* 0x00000004a504ac10 */ /* 0x000fe200087fe4ff */
[----:B------:R-:W-:Y:S01]  /*b140*/  @!PT LDS RZ, [RZ] ;  /* 0x00000000fffff984 */ /* 0x000fe20000000800 */
[----:B------:R-:W-:Y:S01]  /*b150*/  @!PT LDS RZ, [RZ] ;  /* 0x00000000fffff984 */ /* 0x000fe20000000800 */
[----:B------:R-:W-:Y:S01]  /*b160*/  @!PT LDS RZ, [RZ] ;  /* 0x00000000fffff984 */ /* 0x000fe20000000800 */
[----:B------:R1:W-:Y:S01]  /*b170*/  @!P2 LDGSTS.E.BYPASS.LTC128B.128 [R232+0xe000], [R10.64+0x180] ;  /* 0x0e0001800ae8afae */ /* 0x0003e2000b901d60 */
[----:B------:R-:W-:Y:S01]  /*b180*/  @!P2 LEA R6, P0, R7, c[0x0][0x168], 0x1 ;  /* 0x00005a000706aa11 */ /* 0x000fe200078008ff */
[----:B------:R-:W-:Y:S01]  /*b190*/  IMAD.U32 R0, RZ, RZ, UR5 ;  /* 0x00000005ff007e24 */ /* 0x000fe2000f8e00ff */
[----:B------:R-:W-:Y:S01]  /*b1a0*/  @!P5 LEA R200, P1, R5, R240, 0x1 ;  /* 0x000000f005c8d211 */ /* 0x000fe200078208ff */
[----:B------:R1:W-:Y:S01]  /*b1b0*/  @P5 STS.128 [R232+0x8800], RZ ;  /* 0x008800ffe8005388 */ /* 0x0003e20000000c00 */
[----:B------:R-:W-:-:S02]  /*b1c0*/  @!P2 LEA.HI.X R7, R7, c[0x0][0x16c], R4, 0x1, P0 ;  /* 0x00005b000707aa11 */ /* 0x000fc400000f0c04 */
[----:B------:R-:W-:Y:S01]  /*b1d0*/  @!P4 IADD3 R4, P0, R166, UR7, RZ ;  /* 0x00000007a604cc10 */ /* 0x000fe2000ff1e0ff */
[----:B------:R-:W-:Y:S01]  /*b1e0*/  @!PT LDS RZ, [RZ] ;  /* 0x00000000fffff984 */ /* 0x000fe20000000800 */
[----:B------:R-:W-:Y:S01]  /*b1f0*/  @!PT LDS RZ, [RZ] ;  /* 0x00000000fffff984 */ /* 0x000fe20000000800 */
[----:B------:R-:W-:Y:S01]  /*b200*/  @!PT LDS RZ, [RZ] ;  /* 0x00000000fffff984 */ /* 0x000fe20000000800 */
[----:B------:R1:W-:Y:S01]  /*b210*/  @!P5 LDGSTS.E.BYPASS.LTC128B.128 [R232+0x8800], [R18.64] ;  /* 0x0880000012e8dfae */ /* 0x0003e2000b901d60 */
[----:B------:R-:W-:Y:S02]  /*b220*/  @!P5 LEA.HI.X R201, R5, R241, R0, 0x1, P1 ;  /* 0x000000f105c9d211 */ /* 0x000fe400008f0c00 */
[----:B------:R-:W-:Y:S01]  /*b230*/  @!P4 IADD3.X R5, R165, UR5, RZ, P0, !PT ;  /* 0x00000005a505cc10 */ /* 0x000fe200087fe4ff */
[----:B------:R1:W-:Y:S01]  /*b240*/  @P4 STS.128 [R232+0xa800], RZ ;  /* 0x00a800ffe8004388 */ /* 0x0003e20000000c00 */
[----:B------:R-:W-:Y:S02]  /*b250*/  @!P4 LEA R238, P1, R4, c[0x0][0x168], 0x1 ;  /* 0x00005a0004eeca11 */ /* 0x000fe400078208ff */
        /* <DEDUP_REMOVED lines=8> */
[----:B------:R-:W-:-:S03]  /*b2e0*/  @!P3 LEA R4, P0, R0, c[0x0][0x168], 0x1 ;  /* 0x00005a000004ba11 */ /* 0x000fc600078008ff */
[----:B------:R-:W-:Y:S01]  /*b2f0*/  @!PT LDS RZ, [RZ] ;  /* 0x00000000fffff984 */ /* 0x000fe20000000800 */
[----:B------:R-:W-:Y:S01]  /*b300*/  @!PT LDS RZ, [RZ] ;  /* 0x00000000fffff984 */ /* 0x000fe20000000800 */
[----:B------:R-:W-:Y:S01]  /*b310*/  @!PT LDS RZ, [RZ] ;  /* 0x00000000fffff984 */ /* 0x000fe20000000800 */
[----:B------:R1:W-:Y:S01]  /*b320*/  @!P3 LDGSTS.E.BYPASS.LTC128B.128 [R232+0xc800], [R8.64+0x100] ;  /* 0x0c80010008e8bfae */ /* 0x0003e2000b901d60 */
        /* <DEDUP_REMOVED lines=45> */
[----:B-1----:R-:W-:-:S04]  /*b600*/  LEA R4, P0, R166, c[0x0][0x168], 0x1 ;  /* 0x00005a00a6047a11 */ /* 0x002fc800078008ff */
[----:B------:R-:W-:-:S05]  /*b610*/  LEA.HI.X R5, R166, c[0x0][0x16c], R165, 0x1, P0 ;  /* 0x00005b00a6057a11 */ /* 0x000fca00000f0ca5 */
[----:B------:R-:W-:Y:S01]  /*b620*/  @!PT LDS RZ, [RZ] ;  /* 0x00000000fffff984 */ /* 0x000fe20000000800 */
[----:B------:R-:W-:Y:S01]  /*b630*/  @!PT LDS RZ, [RZ] ;  /* 0x00000000fffff984 */ /* 0x000fe20000000800 */
[----:B------:R-:W-:Y:S01]  /*b640*/  @!PT LDS RZ, [RZ] ;  /* 0x00000000fffff984 */ /* 0x000fe20000000800 */
[----:B------:R1:W-:Y:S04]  /*b650*/  LDGSTS.E.BYPASS.LTC128B.128 [R232+0xf800], [R4.64+0x180] ;  /* 0x0f80018004e87fae */ /* 0x0003e8000b901d60 */
.L_x_3116:
[----:B------:R-:W-:Y:S05]  /*b660*/  BSYNC B0 ;  /* 0x0000000000007941 */ /* 0x000fea0003800000 */
.L_x_3115:
[----:B------:R-:W0:Y:S01]  /*b670*/  LDGDEPBAR ;  /* 0x00000000000079af */ /* 0x000e220000000000 */
[----:B-1----:R-:W-:Y:S02]  /*b680*/  IMAD.U32 R5, RZ, RZ, UR8 ;  /* 0x00000008ff057e24 */ /* 0x002fe4000f8e00ff */
[----:B------:R-:W-:-:S03]  /*b690*/  IMAD.U32 R0, RZ, RZ, UR6 ;  /* 0x00000006ff007e24 */ /* 0x000fc6000f8e00ff */
[----:B------:R-:W-:-:S04]  /*b6a0*/  LEA R240, P0, R5, R240, 0x1 ;  /* 0x000000f005f07211 */ /* 0x000fc800078008ff */
[----:B------:R-:W-:Y:S02]  /*b6b0*/  LEA.HI.X R241, R5, R241, R0, 0x1, P0 ;  /* 0x000000f105f17211 */ /* 0x000fe400000f0c00 */
.L_x_3112:
        /* <DEDUP_REMOVED lines=52> */
[----:B------:R-:W-:-:S02]  /*ba00*/  FADD.FTZ R6, R3, -R6 ;  /* 0x8000000603067221 */ /* 0x000fc40000010000 */
[--C-:B------:R-:W-:Y:S02]  /*ba10*/  FFMA.FTZ R172, R169, c[0x0][0x23c], -R166.reuse ;  /* 0x00008f00a9ac7a23 */ /* 0x100fe400000108a6 */
[--C-:B------:R-:W-:Y:S02]  /*ba20*/  FFMA.FTZ R168, R2, c[0x0][0x23c], -R179.reuse ;  /* 0x00008f0002a87a23 */ /* 0x100fe400000108b3 */
[--C-:B------:R-:W-:Y:S02]  /*ba30*/  FFMA.FTZ R169, R175, c[0x0][0x23c], -R166.reuse ;  /* 0x00008f00afa97a23 */ /* 0x100fe400000108a6 */
[----:B------:R-:W-:Y:S01]  /*ba40*/  FFMA.FTZ R2, R176, c[0x0][0x23c], -R179 ;  /* 0x00008f00b0027a23 */ /* 0x000fe200000108b3 */
[----:B------:R-:W-:Y:S01]  /*ba50*/  MUFU.EX2 R172, R172 ;  /* 0x000000ac00ac7308 */ /* 0x000fe20000000800 */
[--C-:B------:R-:W-:Y:S02]  /*ba60*/  FFMA.FTZ R171, R171, c[0x0][0x23c], -R166.reuse ;  /* 0x00008f00abab7a23 */ /* 0x100fe400000108a6 */
[----:B------:R-:W-:-:S02]  /*ba70*/  FFMA.FTZ R170, R203, c[0x0][0x23c], -R166 ;  /* 0x00008f00cbaa7a23 */ /* 0x000fc400000108a6 */
[--C-:B------:R-:W-:Y:S02]  /*ba80*/  FFMA.FTZ R0, R30, c[0x0][0x23c], -R179.reuse ;  /* 0x00008f001e007a23 */ /* 0x100fe400000108b3 */
[--C-:B------:R-:W-:Y:S01]  /*ba90*/  FFMA.FTZ R175, R28, c[0x0][0x23c], -R179.reuse ;  /* 0x00008f001caf7a23 */ /* 0x100fe200000108b3 */
[----:B------:R-:W1:Y:S01]  /*baa0*/  MUFU.EX2 R171, R171 ;  /* 0x000000ab00ab7308 */ /* 0x000e620000000800 */
[----:B------:R-:W-:Y:S02]  /*bab0*/  FMUL.FTZ R176, R4, c[0x0][0x23c] ;  /* 0x00008f0004b07a20 */ /* 0x000fe40000410000 */
[----:B------:R-:W-:Y:S02]  /*bac0*/  FMUL.FTZ R3, R6, c[0x0][0x23c] ;  /* 0x00008f0006037a20 */ /* 0x000fe40000410000 */
[----:B------:R-:W-:Y:S02]  /*bad0*/  FFMA.FTZ R186, R21, c[0x0][0x23c], -R166 ;  /* 0x00008f0015ba7a23 */ /* 0x000fe400000108a6 */
[--C-:B------:R-:W-:Y:S01]  /*bae0*/  FFMA.FTZ R188, R22, c[0x0][0x23c], -R179.reuse ;  /* 0x00008f0016bc7a23 */ /* 0x100fe200000108b3 */
[----:B------:R-:W-:Y:S01]  /*baf0*/  MUFU.EX2 R170, R170 ;  /* 0x000000aa00aa7308 */ /* 0x000fe20000000800 */
[----:B------:R-:W-:-:S02]  /*bb00*/  FFMA.FTZ R189, R20, c[0x0][0x23c], -R179 ;  /* 0x00008f0014bd7a23 */ /* 0x000fc400000108b3 */
[----:B------:R-:W-:Y:S01]  /*bb10*/  LDSM.16.MT88.4 R20, [R224+0x12800] ;  /* 0x01280000e014783b */ /* 0x000fe20000004200 */
[--C-:B------:R-:W-:Y:S02]  /*bb20*/  FFMA.FTZ R183, R31, c[0x0][0x23c], -R166.reuse ;  /* 0x00008f001fb77a23 */ /* 0x100fe400000108a6 */
[--C-:B------:R-:W-:Y:S02]  /*bb30*/  FFMA.FTZ R184, R29, c[0x0][0x23c], -R166.reuse ;  /* 0x00008f001db87a23 */ /* 0x100fe400000108a6 */
[----:B------:R-:W2:Y:S01]  /*bb40*/  MUFU.EX2 R169, R169 ;  /* 0x000000a900a97308 */ /* 0x000ea20000000800 */
[----:B-1----:R-:W-:Y:S01]  /*bb50*/  F2FP.BF16.PACK_AB R4, R171, R172 ;  /* 0x000000acab04723e */ /* 0x002fe200000010ff */
[----:B------:R-:W-:Y:S01]  /*bb60*/  FFMA.FTZ R185, R25, c[0x0][0x23c], -R166 ;  /* 0x00008f0019b97a23 */ /* 0x000fe200000108a6 */
[----:B------:R-:W-:Y:S01]  /*bb70*/  LDSM.16.MT88.4 R28, [R222+0x10800] ;  /* 0x01080000de1c783b */ /* 0x000fe20000004200 */
[--C-:B------:R-:W-:Y:S02]  /*bb80*/  FFMA.FTZ R187, R26, c[0x0][0x23c], -R179.reuse ;  /* 0x00008f001abb7a23 */ /* 0x100fe400000108b3 */
[----:B------:R-:W-:-:S02]  /*bb90*/  FFMA.FTZ R190, R24, c[0x0][0x23c], -R179 ;  /* 0x00008f0018be7a23 */ /* 0x000fc400000108b3 */
[----:B------:R-:W-:Y:S01]  /*bba0*/  MUFU.EX2 R168, R168 ;  /* 0x000000a800a87308 */ /* 0x000fe20000000800 */
[----:B------:R-:W-:Y:S01]  /*bbb0*/  LDSM.16.MT88.4 R24, [R221+0x10800] ;  /* 0x01080000dd18783b */ /* 0x000fe20000004200 */
[--C-:B------:R-:W-:Y:S02]  /*bbc0*/  FFMA.FTZ R196, R195, c[0x0][0x23c], -R166.reuse ;  /* 0x00008f00c3c47a23 */ /* 0x100fe400000108a6 */
[--C-:B------:R-:W-:Y:S02]  /*bbd0*/  FFMA.FTZ R198, R197, c[0x0][0x23c], -R166.reuse ;  /* 0x00008f00c5c67a23 */ /* 0x100fe400000108a6 */
[----:B------:R-:W-:Y:S02]  /*bbe0*/  FFMA.FTZ R195, R192, c[0x0][0x23c], -R179 ;  /* 0x00008f00c0c37a23 */ /* 0x000fe400000108b3 */
[----:B------:R-:W1:Y:S01]  /*bbf0*/  MUFU.EX2 R2, R2 ;  /* 0x0000000200027308 */ /* 0x000e620000000800 */
[----:B--2---:R-:W-:Y:S01]  /*bc00*/  F2FP.BF16.PACK_AB R6, R169, R170 ;  /* 0x000000aaa906723e */ /* 0x004fe200000010ff */
[----:B------:R-:W-:-:S02]  /*bc10*/  FFMA.FTZ R191, R199, c[0x0][0x23c], -R166 ;  /* 0x00008f00c7bf7a23 */ /* 0x000fc400000108a6 */
[--C-:B------:R-:W-:Y:S02]  /*bc20*/  FFMA.FTZ R193, R193, c[0x0][0x23c], -R166.reuse ;  /* 0x00008f00c1c17a23 */ /* 0x100fe400000108a6 */
[--C-:B------:R-:W-:Y:S02]  /*bc30*/  FFMA.FTZ R194, R194, c[0x0][0x23c], -R179.reuse ;  /* 0x00008f00c2c27a23 */ /* 0x100fe400000108b3 */
[----:B------:R-:W-:Y:S01]  /*bc40*/  MUFU.EX2 R0, R0 ;  /* 0x0000000000007308 */ /* 0x000fe20000000800 */
[--C-:B------:R-:W-:Y:S02]  /*bc50*/  FFMA.FTZ R192, R32, c[0x0][0x23c], -R179.reuse ;  /* 0x00008f0020c07a23 */ /* 0x100fe400000108b3 */
[----:B------:R-:W-:Y:S02]  /*bc60*/  FFMA.FTZ R197, R34, c[0x0][0x23c], -R179 ;  /* 0x00008f0022c57a23 */ /* 0x000fe400000108b3 */
[--C-:B------:R-:W-:Y:S02]  /*bc70*/  FFMA.FTZ R199, R35, c[0x0][0x23c], -R166.reuse ;  /* 0x00008f0023c77a23 */ /* 0x100fe400000108a6 */
[--C-:B------:R-:W-:Y:S01]  /*bc80*/  FFMA.FTZ R200, R33, c[0x0][0x23c], -R166.reuse ;  /* 0x00008f0021c87a23 */ /* 0x100fe200000108a6 */
[----:B------:R-:W2:Y:S01]  /*bc90*/  MUFU.EX2 R175, R175 ;  /* 0x000000af00af7308 */ /* 0x000ea20000000800 */
[----:B-1----:R-:W-:Y:S01]  /*bca0*/  F2FP.BF16.PACK_AB R5, R2, R168 ;  /* 0x000000a80205723e */ /* 0x002fe200000010ff */
[----:B------:R-:W-:Y:S01]  /*bcb0*/  LDSM.16.MT88.4 R32, [R220+0x17000] ;  /* 0x01700000dc20783b */ /* 0x000fe20000004200 */
[----:B------:R-:W-:-:S02]  /*bcc0*/  FFMA.FTZ R181, R181, c[0x0][0x23c], -R166 ;  /* 0x00008f00b5b57a23 */ /* 0x000fc400000108a6 */
[----:B------:R-:W-:Y:S02]  /*bcd0*/  FFMA.FTZ R202, R167, c[0x0][0x23c], -R166 ;  /* 0x00008f00a7ca7a23 */ /* 0x000fe400000108a6 */
[--C-:B------:R-:W-:Y:S01]  /*bce0*/  FFMA.FTZ R182, R182, c[0x0][0x23c], -R179.reuse ;  /* 0x00008f00b6b67a23 */ /* 0x100fe200000108b3 */
[----:B------:R-:W1:Y:S01]  /*bcf0*/  MUFU.EX2 R176, R176 ;  /* 0x000000b000b07308 */ /* 0x000e620000000800 */
[--C-:B------:R-:W-:Y:S01]  /*bd00*/  FFMA.FTZ R201, R180, c[0x0][0x23c], -R179.reuse ;  /* 0x00008f00b4c97a23 */ /* 0x100fe200000108b3 */
[----:B------:R-:W-:Y:S01]  /*bd10*/  LDSM.16.MT88.4 R164, [R224+0x11800] ;  /* 0x01180000e0a4783b */ /* 0x000fe20000004200 */
[--C-:B------:R-:W-:Y:S02]  /*bd20*/  FFMA.FTZ R178, R178, c[0x0][0x23c], -R179.reuse ;  /* 0x00008f00b2b27a23 */ /* 0x100fe400000108b3 */
[----:B------:R-:W-:-:S03]  /*bd30*/  FFMA.FTZ R177, R177, c[0x0][0x23c], -R179 ;  /* 0x00008f00b1b17a23 */ /* 0x000fc600000108b3 */
[----:B------:R-:W3:Y:S01]  /*bd40*/  MUFU.EX2 R3, R3 ;  /* 0x0000000300037308 */ /* 0x000ee20000000800 */
[----:B--2---:R-:W-:Y:S01]  /*bd50*/  F2FP.BF16.PACK_AB R7, R175, R0 ;  /* 0x00000000af07723e */ /* 0x004fe200000010ff */
[----:B-1----:R-:W-:-:S06]  /*bd60*/  FMUL.FTZ R160, R160, R176 ;  /* 0x000000b0a0a07220 */ /* 0x002fcc0000410000 */
[----:B------:R-:W-:Y:S01]  /*bd70*/  MUFU.EX2 R183, R183 ;  /* 0x000000b700b77308 */ /* 0x000fe20000000800 */
[-C--:B------:R-:W-:Y:S02]  /*bd80*/  FMUL.FTZ R161, R161, R176.reuse ;  /* 0x000000b0a1a17220 */ /* 0x080fe40000410000 */
[-C--:B------:R-:W-:Y:S02]  /*bd90*/  FMUL.FTZ R156, R156, R176.reuse ;  /* 0x000000b09c9c7220 */ /* 0x080fe40000410000 */
[----:B------:R-:W-:Y:S02]  /*bda0*/  FMUL.FTZ R157, R157, R176 ;  /* 0x000000b09d9d7220 */ /* 0x000fe40000410000 */
[-C--:B---3--:R-:W-:Y:S01]  /*bdb0*/  FMUL.FTZ R162, R162, R3.reuse ;  /* 0x00000003a2a27220 */ /* 0x088fe20000410000 */
[----:B------:R-:W-:Y:S01]  /*bdc0*/  MUFU.EX2 R184, R184 ;  /* 0x000000b800b87308 */ /* 0x000fe20000000800 */
        /* <DEDUP_REMOVED lines=11> */
[----:B------:R-:W1:Y:S01]  /*be80*/  LDSM.16.MT88.4 R12, [R220+0x10000] ;  /* 0x01000000dc0c783b */ /* 0x000e620000004200 */
[----:B------:R-:W-:Y:S01]  /*be90*/  FMUL.FTZ R149, R149, R176 ;  /* 0x000000b095957220 */ /* 0x000fe20000410000 */
[----:B------:R-:W-:Y:S01]  /*bea0*/  MUFU.EX2 R186, R186 ;  /* 0x000000ba00ba7308 */ /* 0x000fe20000000800 */
[----:B------:R-:W-:-:S02]  /*beb0*/  FMUL.FTZ R150, R150, R3 ;  /* 0x0000000396967220 */ /* 0x000fc40000410000 */
[-C--:B------:R-:W-:Y:S02]  /*bec0*/  FMUL.FTZ R151, R151, R3.reuse ;  /* 0x0000000397977220 */ /* 0x080fe40000410000 */
[-C--:B------:R-:W-:Y:S01]  /*bed0*/  FMUL.FTZ R144, R144, R176.reuse ;  /* 0x000000b090907220 */ /* 0x080fe20000410000 */
[C---:B------:R-:W-:Y:S01]  /*bee0*/  HMMA.16816.F32.BF16 R152, R4.reuse, R16, R152 ;  /* 0x000000100498723c */ /* 0x040fe20000041898 */
[-C--:B------:R-:W-:Y:S01]  /*bef0*/  FMUL.FTZ R145, R145, R176.reuse ;  /* 0x000000b091917220 */ /* 0x080fe20000410000 */
[----:B------:R-:W2:Y:S01]  /*bf00*/  MUFU.EX2 R187, R187 ;  /* 0x000000bb00bb7308 */ /* 0x000ea20000000800 */
[-C--:B------:R-:W-:Y:S02]  /*bf10*/  FMUL.FTZ R146, R146, R3.reuse ;  /* 0x0000000392927220 */ /* 0x080fe40000410000 */
[-C--:B------:R-:W-:Y:S02]  /*bf20*/  FMUL.FTZ R147, R147, R3.reuse ;  /* 0x0000000393937220 */ /* 0x080fe40000410000 */
[-C--:B------:R-:W-:Y:S01]  /*bf30*/  FMUL.FTZ R140, R140, R176.reuse ;  /* 0x000000b08c8c7220 */ /* 0x080fe20000410000 */
[----:B------:R-:W-:Y:S01]  /*bf40*/  HMMA.16816.F32.BF16 R148, R4, R18, R148 ;  /* 0x000000120494723c */ /* 0x000fe20000041894 */
[----:B------:R-:W-:Y:S01]  /*bf50*/  FMUL.FTZ R141, R141, R176 ;  /* 0x000000b08d8d7220 */ /* 0x000fe20000410000 */
[----:B------:R-:W3:Y:S01]  /*bf60*/  LDSM.16.MT88.4 R16, [R224+0x12000] ;  /* 0x01200000e010783b */ /* 0x000ee20000004200 */
[-C--:B------:R-:W-:Y:S01]  /*bf70*/  FMUL.FTZ R142, R142, R3.reuse ;  /* 0x000000038e8e7220 */ /* 0x080fe20000410000 */
[----:B------:R-:W4:Y:S01]  /*bf80*/  MUFU.EX2 R190, R190 ;  /* 0x000000be00be7308 */ /* 0x000f220000000800 */
[----:B------:R-:W-:-:S02]  /*bf90*/  FMUL.FTZ R143, R143, R3 ;  /* 0x000000038f8f7220 */ /* 0x000fc40000410000 */
[-C--:B------:R-:W-:Y:S01]  /*bfa0*/  FMUL.FTZ R136, R136, R176.reuse ;  /* 0x000000b088887220 */ /* 0x080fe20000410000 */
[C---:B------:R-:W-:Y:S01]  /*bfb0*/  HMMA.16816.F32.BF16 R144, R4.reuse, R8, R144 ;  /* 0x000000080490723c */ /* 0x040fe20000041890 */
[-C--:B------:R-:W-:Y:S02]  /*bfc0*/  FMUL.FTZ R137, R137, R176.reuse ;  /* 0x000000b089897220 */ /* 0x080fe40000410000 */
[-C--:B------:R-:W-:Y:S01]  /*bfd0*/  FMUL.FTZ R138, R138, R3.reuse ;  /* 0x000000038a8a7220 */ /* 0x080fe20000410000 */
[----:B------:R-:W-:Y:S01]  /*bfe0*/  MUFU.EX2 R188, R188 ;  /* 0x000000bc00bc7308 */ /* 0x000fe20000000800 */
[-C--:B------:R-:W-:Y:S02]  /*bff0*/  FMUL.FTZ R139, R139, R3.reuse ;  /* 0x000000038b8b7220 */ /* 0x080fe40000410000 */
[-C--:B------:R-:W-:Y:S01]  /*c000*/  FMUL.FTZ R132, R132, R176.reuse ;  /* 0x000000b084847220 */ /* 0x080fe20000410000 */
[----:B------:R-:W-:Y:S01]  /*c010*/  HMMA.16816.F32.BF16 R140, R4, R10, R140 ;  /* 0x0000000a048c723c */ /* 0x000fe2000004188c */
[----:B------:R-:W-:Y:S01]  /*c020*/  FMUL.FTZ R133, R133, R176 ;  /* 0x000000b085857220 */ /* 0x000fe20000410000 */
[----:B------:R-:W5:Y:S01]  /*c030*/  LDSM.16.MT88.4 R8, [R222+0x12000] ;  /* 0x01200000de08783b */ /* 0x000f620000004200 */
[-C--:B------:R-:W-:Y:S01]  /*c040*/  FMUL.FTZ R134, R134, R3.reuse ;  /* 0x0000000386867220 */ /* 0x080fe20000410000 */
[----:B------:R-:W2:Y:S01]  /*c050*/  MUFU.EX2 R189, R189 ;  /* 0x000000bd00bd7308 */ /* 0x000ea20000000800 */
[----:B------:R-:W-:-:S02]  /*c060*/  FMUL.FTZ R135, R135, R3 ;  /* 0x0000000387877220 */ /* 0x000fc40000410000 */
[-C--:B------:R-:W-:Y:S01]  /*c070*/  FMUL.FTZ R36, R36, R176.reuse ;  /* 0x000000b024247220 */ /* 0x080fe20000410000 */
[C---:B-1----:R-:W-:Y:S01]  /*c080*/  HMMA.16816.F32.BF16 R136, R4.reuse, R12, R136 ;  /* 0x0000000c0488723c */ /* 0x042fe20000041888 */
[-C--:B------:R-:W-:Y:S02]  /*c090*/  FMUL.FTZ R37, R37, R176.reuse ;  /* 0x000000b025257220 */ /* 0x080fe40000410000 */
[-C--:B------:R-:W-:Y:S01]  /*c0a0*/  FMUL.FTZ R38, R38, R3.reuse ;  /* 0x0000000326267220 */ /* 0x080fe20000410000 */
[----:B------:R-:W-:Y:S01]  /*c0b0*/  MUFU.EX2 R191, R191 ;  /* 0x000000bf00bf7308 */ /* 0x000fe20000000800 */
[----:B------:R-:W-:Y:S02]  /*c0c0*/  FMUL.FTZ R39, R39, R3 ;  /* 0x0000000327277220 */ /* 0x000fe40000410000 */
[-C--:B------:R-:W-:Y:S01]  /*c0d0*/  FMUL.FTZ R40, R40, R176.reuse ;  /* 0x000000b028287220 */ /* 0x080fe20000410000 */
[----:B------:R-:W-:Y:S01]  /*c0e0*/  HMMA.16816.F32.BF16 R132, R4, R14, R132 ;  /* 0x0000000e0484723c */ /* 0x000fe20000041884 */
[----:B------:R-:W1:Y:S01]  /*c0f0*/  LDSM.16.MT88.4 R12, [R221+0x12000] ;  /* 0x01200000dd0c783b */ /* 0x000e620000004200 */
[----:B------:R-:W-:-:S02]  /*c100*/  FMUL.FTZ R41, R41, R176 ;  /* 0x000000b029297220 */ /* 0x000fc40000410000 */
[-C--:B------:R-:W-:Y:S01]  /*c110*/  FMUL.FTZ R42, R42, R3.reuse ;  /* 0x000000032a2a7220 */ /* 0x080fe20000410000 */
[----:B------:R-:W1:Y:S01]  /*c120*/  MUFU.EX2 R196, R196 ;  /* 0x000000c400c47308 */ /* 0x000e620000000800 */
[-C--:B------:R-:W-:Y:S02]  /*c130*/  FMUL.FTZ R43, R43, R3.reuse ;  /* 0x000000032b2b7220 */ /* 0x080fe40000410000 */
[-C--:B------:R-:W-:Y:S02]  /*c140*/  FMUL.FTZ R44, R44, R176.reuse ;  /* 0x000000b02c2c7220 */ /* 0x080fe40000410000 */
[----:B------:R-:W-:Y:S01]  /*c150*/  FMUL.FTZ R45, R45, R176 ;  /* 0x000000b02d2d7220 */ /* 0x000fe20000410000 */
[----:B---3--:R-:W-:Y:S01]  /*c160*/  HMMA.16816.F32.BF16 R36, R4, R16, R36 ;  /* 0x000000100424723c */ /* 0x008fe20000041824 */
[-C--:B------:R-:W-:Y:S01]  /*c170*/  FMUL.FTZ R46, R46, R3.reuse ;  /* 0x000000032e2e7220 */ /* 0x080fe20000410000 */
[----:B------:R-:W-:Y:S01]  /*c180*/  MUFU.EX2 R193, R193 ;  /* 0x000000c100c17308 */ /* 0x000fe20000000800 */
[----:B------:R-:W-:-:S02]  /*c190*/  FMUL.FTZ R47, R47, R3 ;  /* 0x000000032f2f7220 */ /* 0x000fc40000410000 */
[-C--:B------:R-:W-:Y:S02]  /*c1a0*/  FMUL.FTZ R48, R48, R176.reuse ;  /* 0x000000b030307220 */ /* 0x080fe40000410000 */
[-C--:B------:R-:W-:Y:S01]  /*c1b0*/  FMUL.FTZ R49, R49, R176.reuse ;  /* 0x000000b031317220 */ /* 0x080fe20000410000 */
[C---:B------:R-:W-:Y:S01]  /*c1c0*/  HMMA.16816.F32.BF16 R40, R4.reuse, R18, R40 ;  /* 0x000000120428723c */ /* 0x040fe20000041828 */
[-C--:B------:R-:W-:Y:S01]  /*c1d0*/  FMUL.FTZ R50, R50, R3.reuse ;  /* 0x0000000332327220 */ /* 0x080fe20000410000 */
[----:B------:R-:W3:Y:S01]  /*c1e0*/  LDSM.16.MT88.4 R16, [R220+0x12000] ;  /* 0x01200000dc10783b */ /* 0x000ee20000004200 */
[-C--:B------:R-:W-:Y:S01]  /*c1f0*/  FMUL.FTZ R51, R51, R3.reuse ;  /* 0x0000000333337220 */ /* 0x080fe20000410000 */
[----:B------:R-:W-:Y:S01]  /*c200*/  MUFU.EX2 R198, R198 ;  /* 0x000000c600c67308 */ /* 0x000fe20000000800 */
[-C--:B------:R-:W-:Y:S02]  /*c210*/  FMUL.FTZ R52, R52, R176.reuse ;  /* 0x000000b034347220 */ /* 0x080fe40000410000 */
[----:B------:R-:W-:Y:S01]  /*c220*/  FMUL.FTZ R53, R53, R176 ;  /* 0x000000b035357220 */ /* 0x000fe20000410000 */
[----:B-----5:R-:W-:Y:S01]  /*c230*/  HMMA.16816.F32.BF16 R44, R4, R8, R44 ;  /* 0x00000008042c723c */ /* 0x020fe2000004182c */
[----:B------:R-:W-:-:S02]  /*c240*/  FMUL.FTZ R54, R54, R3 ;  /* 0x0000000336367220 */ /* 0x000fc40000410000 */
[-C--:B------:R-:W-:Y:S01]  /*c250*/  FMUL.FTZ R55, R55, R3.reuse ;  /* 0x0000000337377220 */ /* 0x080fe20000410000 */
[----:B------:R-:W-:Y:S01]  /*c260*/  MUFU.EX2 R194, R194 ;  /* 0x000000c200c27308 */ /* 0x000fe20000000800 */
[-C--:B------:R-:W-:Y:S02]  /*c270*/  FMUL.FTZ R56, R56, R176.reuse ;  /* 0x000000b038387220 */ /* 0x080fe40000410000 */
[-C--:B------:R-:W-:Y:S01]  /*c280*/  FMUL.FTZ R57, R57, R176.reuse ;  /* 0x000000b039397220 */ /* 0x080fe20000410000 */
[----:B------:R-:W-:Y:S01]  /*c290*/  HMMA.16816.F32.BF16 R48, R4, R10, R48 ;  /* 0x0000000a0430723c */ /* 0x000fe20000041830 */
[-C--:B------:R-:W-:Y:S01]  /*c2a0*/  FMUL.FTZ R58, R58, R3.reuse ;  /* 0x000000033a3a7220 */ /* 0x080fe20000410000 */
[----:B------:R-:W5:Y:S01]  /*c2b0*/  LDSM.16.MT88.4 R8, [R224+0x14000] ;  /* 0x01400000e008783b */ /* 0x000f620000004200 */
[----:B------:R-:W-:Y:S01]  /*c2c0*/  FMUL.FTZ R59, R59, R3 ;  /* 0x000000033b3b7220 */ /* 0x000fe20000410000 */
[----:B------:R-:W2:Y:S01]  /*c2d0*/  MUFU.EX2 R195, R195 ;  /* 0x000000c300c37308 */ /* 0x000ea20000000800 */
[----:B------:R-:W-:-:S02]  /*c2e0*/  FMUL.FTZ R60, R60, R176 ;  /* 0x000000b03c3c7220 */ /* 0x000fc40000410000 */
[-C--:B------:R-:W-:Y:S01]  /*c2f0*/  FMUL.FTZ R61, R61, R176.reuse ;  /* 0x000000b03d3d7220 */ /* 0x080fe20000410000 */
[C---:B-1----:R-:W-:Y:S01]  /*c300*/  HMMA.16816.F32.BF16 R52, R4.reuse, R12, R52 ;  /* 0x0000000c0434723c */ /* 0x042fe20000041834 */
[-C--:B------:R-:W-:Y:S02]  /*c310*/  FMUL.FTZ R62, R62, R3.reuse ;  /* 0x000000033e3e7220 */ /* 0x080fe40000410000 */
[-C--:B------:R-:W-:Y:S01]  /*c320*/  FMUL.FTZ R63, R63, R3.reuse ;  /* 0x000000033f3f7220 */ /* 0x080fe20000410000 */
[----:B------:R-:W-:Y:S01]  /*c330*/  MUFU.EX2 R192, R192 ;  /* 0x000000c000c07308 */ /* 0x000fe20000000800 */
[-C--:B------:R-:W-:Y:S02]  /*c340*/  FMUL.FTZ R64, R64, R176.reuse ;  /* 0x000000b040407220 */ /* 0x080fe40000410000 */
[----:B------:R-:W-:Y:S01]  /*c350*/  FMUL.FTZ R65, R65, R176 ;  /* 0x000000b041417220 */ /* 0x000fe20000410000 */
[----:B------:R-:W-:Y:S01]  /*c360*/  HMMA.16816.F32.BF16 R56, R4, R14, R56 ;  /* 0x0000000e0438723c */ /* 0x000fe20000041838 */
[----:B------:R-:W1:Y:S01]  /*c370*/  LDSM.16.MT88.4 R12, [R222+0x14000] ;  /* 0x01400000de0c783b */ /* 0x000e620000004200 */
[----:B------:R-:W-:-:S02]  /*c380*/  FMUL.FTZ R66, R66, R3 ;  /* 0x0000000342427220 */ /* 0x000fc40000410000 */
[-C--:B------:R-:W-:Y:S01]  /*c390*/  FMUL.FTZ R67, R67, R3.reuse ;  /* 0x0000000343437220 */ /* 0x080fe20000410000 */
[----:B------:R-:W1:Y:S01]  /*c3a0*/  MUFU.EX2 R197, R197 ;  /* 0x000000c500c57308 */ /* 0x000e620000000800 */
[-C--:B------:R-:W-:Y:S02]  /*c3b0*/  FMUL.FTZ R68, R68, R176.reuse ;  /* 0x000000b044447220 */ /* 0x080fe40000410000 */
[-C--:B------:R-:W-:Y:S02]  /*c3c0*/  FMUL.FTZ R69, R69, R176.reuse ;  /* 0x000000b045457220 */ /* 0x080fe40000410000 */
[-C--:B------:R-:W-:Y:S01]  /*c3d0*/  FMUL.FTZ R70, R70, R3.reuse ;  /* 0x0000000346467220 */ /* 0x080fe20000410000 */
[----:B---3--:R-:W-:Y:S01]  /*c3e0*/  HMMA.16816.F32.BF16 R60, R4, R16, R60 ;  /* 0x00000010043c723c */ /* 0x008fe2000004183c */
[----:B------:R-:W-:Y:S01]  /*c3f0*/  FMUL.FTZ R71, R71, R3 ;  /* 0x0000000347477220 */ /* 0x000fe20000410000 */
        /* <DEDUP_REMOVED lines=8> */
[----:B------:R-:W1:Y:S01]  /*c480*/  MUFU.EX2 R200, R200 ;  /* 0x000000c800c87308 */ /* 0x000e620000000800 */
[----:B------:R-:W-:Y:S02]  /*c490*/  FMUL.FTZ R77, R77, R176 ;  /* 0x000000b04d4d7220 */ /* 0x000fe40000410000 */
[-C--:B------:R-:W-:Y:S01]  /*c4a0*/  FMUL.FTZ R78, R78, R3.reuse ;  /* 0x000000034e4e7220 */ /* 0x080fe20000410000 */
[----:B-----5:R-:W-:Y:S01]  /*c4b0*/  HMMA.16816.F32.BF16 R68, R4, R8, R68 ;  /* 0x000000080444723c */ /* 0x020fe20000041844 */
[----:B------:R-:W-:-:S02]  /*c4c0*/  FMUL.FTZ R79, R79, R3 ;  /* 0x000000034f4f7220 */ /* 0x000fc40000410000 */
        /* <DEDUP_REMOVED lines=8> */
[----:B------:R-:W-:Y:S01]  /*c550*/  MUFU.EX2 R202, R202 ;  /* 0x000000ca00ca7308 */ /* 0x000fe20000000800 */
        /* <DEDUP_REMOVED lines=27> */
[-C--:B------:R-:W-:Y:S02]  /*c710*/  FMUL.FTZ R102, R102, R3.reuse ;  /* 0x0000000366667220 */ /* 0x080fe40000410000 */
[----:B------:R-:W-:Y:S01]  /*c720*/  FMUL.FTZ R103, R103, R3 ;  /* 0x0000000367677220 */ /* 0x000fe20000410000 */
[----:B-----5:R-:W-:Y:S01]  /*c730*/  HMMA.16816.F32.BF16 R92, R4, R8, R92 ;  /* 0x00000008045c723c */ /* 0x020fe2000004185c */
[----:B------:R-:W-:-:S02]  /*c740*/  FMUL.FTZ R104, R104, R176 ;  /* 0x000000b068687220 */ /* 0x000fc40000410000 */
[-C--:B------:R-:W-:Y:S02]  /*c750*/  FMUL.FTZ R105, R105, R176.reuse ;  /* 0x000000b069697220 */ /* 0x080fe40000410000 */
[-C--:B------:R-:W-:Y:S02]  /*c760*/  FMUL.FTZ R106, R106, R3.reuse ;  /* 0x000000036a6a7220 */ /* 0x080fe40000410000 */
[-C--:B------:R-:W-:Y:S01]  /*c770*/  FMUL.FTZ R107, R107, R3.reuse ;  /* 0x000000036b6b7220 */ /* 0x080fe20000410000 */
[----:B------:R-:W-:Y:S01]  /*c780*/  HMMA.16816.F32.BF16 R96, R4, R10, R96 ;  /* 0x0000000a0460723c */ /* 0x000fe20000041860 */
[----:B------:R-:W5:Y:S01]  /*c790*/  LDSM.16.MT88.4 R8, [R221+0x16000] ;  /* 0x01600000dd08783b */ /* 0x000f620000004200 */
[-C--:B------:R-:W-:Y:S02]  /*c7a0*/  FMUL.FTZ R108, R108, R176.reuse ;  /* 0x000000b06c6c7220 */ /* 0x080fe40000410000 */
[----:B------:R-:W-:Y:S02]  /*c7b0*/  FMUL.FTZ R109, R109, R176 ;  /* 0x000000b06d6d7220 */ /* 0x000fe40000410000 */
[----:B------:R-:W-:-:S02]  /*c7c0*/  FMUL.FTZ R110, R110, R3 ;  /* 0x000000036e6e7220 */ /* 0x000fc40000410000 */
[C---:B-1----:R-:W-:Y:S01]  /*c7d0*/  HMMA.16816.F32.BF16 R100, R4.reuse, R12, R100 ;  /* 0x0000000c0464723c */ /* 0x042fe20000041864 */
[-C--:B------:R-:W-:Y:S02]  /*c7e0*/  FMUL.FTZ R111, R111, R3.reuse ;  /* 0x000000036f6f7220 */ /* 0x080fe40000410000 */
[-C--:B------:R-:W-:Y:S02]  /*c7f0*/  FMUL.FTZ R112, R112, R176.reuse ;  /* 0x000000b070707220 */ /* 0x080fe40000410000 */
[----:B------:R-:W-:Y:S02]  /*c800*/  FMUL.FTZ R113, R113, R176 ;  /* 0x000000b071717220 */ /* 0x000fe40000410000 */
[-C--:B------:R-:W-:Y:S01]  /*c810*/  FMUL.FTZ R114, R114, R3.reuse ;  /* 0x0000000372727220 */ /* 0x080fe20000410000 */
[----:B------:R-:W-:Y:S01]  /*c820*/  HMMA.16816.F32.BF16 R104, R4, R14, R104 ;  /* 0x0000000e0468723c */ /* 0x000fe20000041868 */
[----:B------:R-:W1:Y:S01]  /*c830*/  LDSM.16.MT88.4 R12, [R220+0x16000] ;  /* 0x01600000dc0c783b */ /* 0x000e620000004200 */
[----:B------:R-:W-:-:S02]  /*c840*/  FMUL.FTZ R115, R115, R3 ;  /* 0x0000000373737220 */ /* 0x000fc40000410000 */
[-C--:B------:R-:W-:Y:S02]  /*c850*/  FMUL.FTZ R116, R116, R176.reuse ;  /* 0x000000b074747220 */ /* 0x080fe40000410000 */
[-C--:B------:R-:W-:Y:S02]  /*c860*/  FMUL.FTZ R117, R117, R176.reuse ;  /* 0x000000b075757220 */ /* 0x080fe40000410000 */
[-C--:B------:R-:W-:Y:S02]  /*c870*/  FMUL.FTZ R118, R118, R3.reuse ;  /* 0x0000000376767220 */ /* 0x080fe40000410000 */
[----:B------:R-:W-:Y:S01]  /*c880*/  FMUL.FTZ R119, R119, R3 ;  /* 0x0000000377777220 */ /* 0x000fe20000410000 */
[----:B---3--:R-:W-:Y:S01]  /*c890*/  HMMA.16816.F32.BF16 R108, R4, R16, R108 ;  /* 0x00000010046c723c */ /* 0x008fe2000004186c */
[-C--:B------:R-:W-:Y:S02]  /*c8a0*/  FMUL.FTZ R120, R120, R176.reuse ;  /* 0x000000b078787220 */ /* 0x080fe40000410000 */
[----:B------:R-:W-:-:S02]  /*c8b0*/  FMUL.FTZ R121, R121, R176 ;  /* 0x000000b079797220 */ /* 0x000fc40000410000 */
[-C--:B------:R-:W-:Y:S02]  /*c8c0*/  FMUL.FTZ R122, R122, R3.reuse ;  /* 0x000000037a7a7220 */ /* 0x080fe40000410000 */
[-C--:B------:R-:W-:Y:S01]  /*c8d0*/  FMUL.FTZ R123, R123, R3.reuse ;  /* 0x000000037b7b7220 */ /* 0x080fe20000410000 */
[C---:B------:R-:W-:Y:S01]  /*c8e0*/  HMMA.16816.F32.BF16 R112, R4.reuse, R18, R112 ;  /* 0x000000120470723c */ /* 0x040fe20000041870 */
[-C--:B------:R-:W-:Y:S01]  /*c8f0*/  FMUL.FTZ R124, R124, R176.reuse ;  /* 0x000000b07c7c7220 */ /* 0x080fe20000410000 */
[----:B------:R-:W-:Y:S01]  /*c900*/  LDSM.16.MT88.4 R16, [R220+0x10800] ;  /* 0x01080000dc10783b */ /* 0x000fe20000004200 */
[-C--:B------:R-:W-:Y:S02]  /*c910*/  FMUL.FTZ R125, R125, R176.reuse ;  /* 0x000000b07d7d7220 */ /* 0x080fe40000410000 */
        /* <DEDUP_REMOVED lines=8> */
[----:B------:R-:W3:Y:S01]  /*c9a0*/  LDSM.16.MT88.4 R8, [R224+0x10800] ;  /* 0x01080000e008783b */ /* 0x000ee20000004200 */
[----:B------:R-:W-:Y:S02]  /*c9b0*/  FFMA.FTZ R172, R245, R176, R172 ;  /* 0x000000b0f5ac7223 */ /* 0x000fe400000100ac */
[----:B------:R-:W-:Y:S02]  /*c9c0*/  FFMA.FTZ R3, R243, R3, R168 ;  /* 0x00000003f3037223 */ /* 0x000fe400000100a8 */
[----:B------:R-:W-:-:S02]  /*c9d0*/  FADD.FTZ R171, R171, R172 ;  /* 0x000000acabab7221 */ /* 0x000fc40000010000 */
[C---:B-1----:R-:W-:Y:S01]  /*c9e0*/  HMMA.16816.F32.BF16 R124, R4.reuse, R12, R124 ;  /* 0x0000000c047c723c */ /* 0x042fe2000004187c */
[----:B------:R-:W-:Y:S02]  /*c9f0*/  FADD.FTZ R3, R2, R3 ;  /* 0x0000000302037221 */ /* 0x000fe40000010000 */
[----:B------:R-:W-:Y:S02]  /*ca00*/  FADD.FTZ R170, R170, R171 ;  /* 0x000000abaaaa7221 */ /* 0x000fe40000010000 */
[----:B------:R-:W-:Y:S02]  /*ca10*/  FADD.FTZ R2, R0, R3 ;  /* 0x0000000300027221 */ /* 0x000fe40000010000 */
[----:B------:R-:W-:Y:S01]  /*ca20*/  FADD.FTZ R0, R169, R170 ;  /* 0x000000aaa9007221 */ /* 0x000fe20000010000 */
[----:B------:R-:W-:Y:S01]  /*ca30*/  HMMA.16816.F32.BF16 R128, R4, R14, R128 ;  /* 0x0000000e0480723c */ /* 0x000fe20000041880 */
[----:B------:R-:W1:Y:S01]  /*ca40*/  LDSM.16.MT88.4 R12, [R222+0x12800] ;  /* 0x01280000de0c783b */ /* 0x000e620000004200 */
[----:B------:R-:W-:-:S04]  /*ca50*/  FADD.FTZ R2, R175, R2 ;  /* 0x00000002af027221 */ /* 0x000fc80000010000 */
[----:B--2---:R-:W-:Y:S01]  /*ca60*/  FADD.FTZ R3, R187, R2 ;  /* 0x00000002bb037221 */ /* 0x004fe20000010000 */
[----:B------:R-:W-:Y:S01]  /*ca70*/  F2FP.BF16.PACK_AB R4, R184, R183 ;  /* 0x000000b7b804723e */ /* 0x000fe200000010ff */
[----:B------:R-:W-:Y:S01]  /*ca80*/  FADD.FTZ R183, R183, R0 ;  /* 0x00000000b7b77221 */ /* 0x000fe20000010000 */
[C---:B----4-:R-:W-:Y:S01]  /*ca90*/  F2FP.BF16.PACK_AB R5, R190.reuse, R187 ;  /* 0x000000bbbe05723e */ /* 0x050fe200000010ff */
        /* <DEDUP_REMOVED lines=8> */
[----:B------:R-:W-:Y:S01]  /*cb20*/  HMMA.16816.F32.BF16 R36, R4, R20, R36 ;  /* 0x000000140424723c */ /* 0x000fe20000041824 */
[----:B------:R-:W-:-:S07]  /*cb30*/  FADD.FTZ R186, R186, R185 ;  /* 0x000000b9baba7221 */ /* 0x000fce0000010000 */
[C---:B------:R-:W-:Y:S01]  /*cb40*/  HMMA.16816.F32.BF16 R40, R4.reuse, R22, R40 ;  /* 0x000000160428723c */ /* 0x040fe20000041828 */
[----:B------:R-:W2:Y:S07]  /*cb50*/  LDSM.16.MT88.4 R20, [R221+0x14800] ;  /* 0x01480000dd14783b */ /* 0x000eae0000004200 */
[C---:B---3--:R-:W-:Y:S08]  /*cb60*/  HMMA.16816.F32.BF16 R160, R4.reuse, R8, R160 ;  /* 0x0000000804a0723c */ /* 0x048ff000000418a0 */
        /* <DEDUP_REMOVED lines=31> */
[----:B------:R-:W-:Y:S07]  /*cd60*/  LDSM.16.MT88.4 R28, [R222+0x11000] ;  /* 0x01100000de1c783b */ /* 0x000fee0000004200 */
[C---:B------:R-:W-:Y:S08]  /*cd70*/  HMMA.16816.F32.BF16 R76, R4.reuse, R24, R76 ;  /* 0x00000018044c723c */ /* 0x040ff0000004184c */
[C---:B------:R-:W-:Y:S01]  /*cd80*/  HMMA.16816.F32.BF16 R80, R4.reuse, R26, R80 ;  /* 0x0000001a0450723c */ /* 0x040fe20000041850 */
[----:B------:R-:W-:Y:S07]  /*cd90*/  LDSM.16.MT88.4 R24, [R221+0x11000] ;  /* 0x01100000dd18783b */ /* 0x000fee0000004200 */
[C---:B---3--:R-:W-:Y:S08]  /*cda0*/  HMMA.16816.F32.BF16 R100, R4.reuse, R8, R100 ;  /* 0x000000080464723c */ /* 0x048ff00000041864 */
[C---:B------:R-:W-:Y:S01]  /*cdb0*/  HMMA.16816.F32.BF16 R104, R4.reuse, R10, R104 ;  /* 0x0000000a0468723c */ /* 0x040fe20000041868 */
[----:B------:R-:W3:Y:S07]  /*cdc0*/  LDSM.16.MT88.4 R8, [R224+0x11000] ;  /* 0x01100000e008783b */ /* 0x000eee0000004200 */
[C---:B----4-:R-:W-:Y:S08]  /*cdd0*/  HMMA.16816.F32.BF16 R108, R4.reuse, R16, R108 ;  /* 0x00000010046c723c */ /* 0x050ff0000004186c */
[C---:B------:R-:W-:Y:S01]  /*cde0*/  HMMA.16816.F32.BF16 R112, R4.reuse, R18, R112 ;  /* 0x000000120470723c */ /* 0x040fe20000041870 */
[----:B------:R-:W-:Y:S07]  /*cdf0*/  LDSM.16.MT88.4 R16, [R224+0x13000] ;  /* 0x01300000e010783b */ /* 0x000fee0000004200 */
[C---:B-1----:R-:W-:Y:S08]  /*ce00*/  HMMA.16816.F32.BF16 R124, R4.reuse, R12, R124 ;  /* 0x0000000c047c723c */ /* 0x042ff0000004187c */
[----:B------:R-:W-:Y:S01]  /*ce10*/  HMMA.16816.F32.BF16 R128, R4, R14, R128 ;  /* 0x0000000e0480723c */ /* 0x000fe20000041880 */
[----:B------:R-:W1:Y:S06]  /*ce20*/  LDSM.16.MT88.4 R12, [R222+0x13000] ;  /* 0x01300000de0c783b */ /* 0x000e6c0000004200 */
        /* <DEDUP_REMOVED lines=41> */
[----:B------:R-:W-:Y:S07]  /*d0c0*/  LDSM.16.MT88.4 R12, [R222+0x13800] ;  /* 0x01380000de0c783b */ /* 0x000fee0000004200 */
[C---:B--2---:R-:W-:Y:S08]  /*d0d0*/  HMMA.16816.F32.BF16 R116, R4.reuse, R20, R116 ;  /* 0x000000140474723c */ /* 0x044ff00000041874 */
        /* <DEDUP_REMOVED lines=10> */
[----:B------:R-:W-:Y:S07]  /*d180*/  LDSM.16.MT88.4 R8, [R221+0x13800] ;  /* 0x01380000dd08783b */ /* 0x000fee0000004200 */
[C---:B----4-:R-:W-:Y:S08]  /*d190*/  HMMA.16816.F32.BF16 R108, R4.reuse, R28, R108 ;  /* 0x0000001c046c723c */ /* 0x050ff0000004186c */
        /* <DEDUP_REMOVED lines=44> */
[C---:B--2---:R-:W-:Y:S08]  /*d460*/  HMMA.16816.F32.BF16 R76, R4.reuse, R28, R76 ;  /* 0x0000001c044c723c */ /* 0x044ff0000004184c */
[C---:B------:R-:W-:Y:S08]  /*d470*/  HMMA.16816.F32.BF16 R80, R4.reuse, R30, R80 ;  /* 0x0000001e0450723c */ /* 0x040ff00000041850 */
[C---:B----4-:R-:W-:Y:S08]  /*d480*/  HMMA.16816.F32.BF16 R84, R4.reuse, R24, R84 ;  /* 0x000000180454723c */ /* 0x050ff00000041854 */
[C---:B------:R-:W-:Y:S08]  /*d490*/  HMMA.16816.F32.BF16 R88, R4.reuse, R26, R88 ;  /* 0x0000001a0458723c */ /* 0x040ff00000041858 */
[C---:B-----5:R-:W-:Y:S08]  /*d4a0*/  HMMA.16816.F32.BF16 R92, R4.reuse, R16, R92 ;  /* 0x00000010045c723c */ /* 0x060ff0000004185c */
[C---:B------:R-:W-:Y:S08]  /*d4b0*/  HMMA.16816.F32.BF16 R96, R4.reuse, R18, R96 ;  /* 0x000000120460723c */ /* 0x040ff00000041860 */
[C---:B------:R-:W-:Y:S08]  /*d4c0*/  HMMA.16816.F32.BF16 R108, R4.reuse, R8, R108 ;  /* 0x00000008046c723c */ /* 0x040ff0000004186c */
[C---:B------:R-:W-:Y:S08]  /*d4d0*/  HMMA.16816.F32.BF16 R112, R4.reuse, R10, R112 ;  /* 0x0000000a0470723c */ /* 0x040ff00000041870 */
[C---:B-1----:R-:W-:Y:S08]  /*d4e0*/  HMMA.16816.F32.BF16 R116, R4.reuse, R20, R116 ;  /* 0x000000140474723c */ /* 0x042ff00000041874 */
[C---:B------:R-:W-:Y:S08]  /*d4f0*/  HMMA.16816.F32.BF16 R120, R4.reuse, R22, R120 ;  /* 0x000000160478723c */ /* 0x040ff00000041878 */
[C---:B---3--:R-:W-:Y:S08]  /*d500*/  HMMA.16816.F32.BF16 R124, R4.reuse, R12, R124 ;  /* 0x0000000c047c723c */ /* 0x048ff0000004187c */
[C---:B------:R-:W-:Y:S08]  /*d510*/  HMMA.16816.F32.BF16 R128, R4.reuse, R14, R128 ;  /* 0x0000000e0480723c */ /* 0x040ff00000041880 */
[----:B------:R-:W-:Y:S07]  /*d520*/  HMMA.16816.F32.BF16 R160, R4, R164, R160 ;  /* 0x000000a404a0723c */ /* 0x000fee00000418a0 */
[----:B------:R-:W-:Y:S11]  /*d530*/  MOV R164, R174 ;  /* 0x000000ae00a47202 */ /* 0x000ff60000000f00 */
[----:B------:R-:W-:Y:S01]  /*d540*/  @!UPT UIADD3 URZ, URZ, URZ, URZ ;  /* 0x0000003f3f3ff290 */ /* 0x000fe2000fffe03f */
.L_x_3109:
[----:B------:R-:W-:Y:S05]  /*d550*/  @!P6 BRA `(.L_x_3117) ;  /* 0x00004e800000e947 */ /* 0x000fea0003800000 */
[----:B------:R-:W-:Y:S01]  /*d560*/  IABS R0, c[0x0][0x2d0] ;  /* 0x0000b40000007a13 */ /* 0x000fe20000000000 */
[----:B------:R-:W-:Y:S01]  /*d570*/  ULDC.64 UR8, c[0x0][0x1a0] ;  /* 0x0000680000087ab9 */ /* 0x000fe20000000a00 */
[----:B------:R-:W-:Y:S01]  /*d580*/  IABS R4, c[0x0][0x2d0] ;  /* 0x0000b40000047a13 */ /* 0x000fe20000000000 */
[----:B------:R-:W-:-:S02]  /*d590*/  ULEA UR17, -UR8, URZ, 0x6 ;  /* 0x0000003f08117291 */ /* 0x000fc4000f8e313f */
[----:B------:R-:W-:Y:S01]  /*d5a0*/  IMAD.MOV.U32 R7, RZ, RZ, R0 ;  /* 0x000000ffff077224 */ /* 0x000fe200078e0000 */
[----:B------:R-:W1:Y:S01]  /*d5b0*/  R2UR UR18, R4 ;  /* 0x00000000041273c2 */ /* 0x000e6200000e0000 */
[----:B------:R-:W-:Y:S02]  /*d5c0*/  UMOV UR34, URZ ;  /* 0x0000003f00227c82 */ /* 0x000fe40008000000 */
[----:B------:R-:W-:Y:S01]  /*d5d0*/  UMOV UR22, URZ ;  /* 0x0000003f00167c82 */ /* 0x000fe20008000000 */
[----:B------:R-:W-:Y:S01]  /*d5e0*/  IMAD.U32 R239, RZ, RZ, UR17 ;  /* 0x00000011ffef7e24 */ /* 0x000fe2000f8e00ff */
[----:B------:R-:W-:Y:S02]  /*d5f0*/  USHF.R.S32.HI UR15, URZ, 0x1f, UR17 ;  /* 0x0000001f3f0f7899 */ /* 0x000fe40008011411 */
[----:B------:R-:W-:Y:S01]  /*d600*/  ULDC.64 UR6, c[0x0][0x198] ;  /* 0x0000660000067ab9 */ /* 0x000fe20000000a00 */
[----:B------:R-:W2:Y:S01]  /*d610*/  R2UR UR14, R7 ;  /* 0x00000000070e73c2 */ /* 0x000ea200000e0000 */
[----:B------:R-:W-:-:S02]  /*d620*/  ULEA UR19, -UR6, URZ, 0x6 ;  /* 0x0000003f06137291 */ /* 0x000fc4000f8e313f */
[----:B------:R-:W-:Y:S01]  /*d630*/  ULDC UR11, c[0x0][0x2d0] ;  /* 0x0000b400000b7ab9 */ /* 0x000fe20000000800 */
[----:B------:R-:W-:Y:S01]  /*d640*/  MOV R238, UR15 ;  /* 0x0000000f00ee7c02 */ /* 0x000fe20008000f00 */
[----:B------:R-:W-:Y:S02]  /*d650*/  ULDC UR10, c[0x0][0x2d0] ;  /* 0x0000b400000a7ab9 */ /* 0x000fe40000000800 */
[----:B------:R-:W-:Y:S02]  /*d660*/  UISETP.NE.AND UP1, UPT, URZ, UR11, UPT ;  /* 0x0000000b3f00728c */ /* 0x000fe4000bf25270 */
[----:B------:R-:W-:Y:S02]  /*d670*/  ULOP3.LUT UR16, URZ, UR11, URZ, 0x33, !UPT ;  /* 0x0000000b3f107292 */ /* 0x000fe4000f8e333f */
[----:B------:R-:W-:Y:S02]  /*d680*/  UISETP.NE.AND UP0, UPT, URZ, UR10, UPT ;  /* 0x0000000a3f00728c */ /* 0x000fe4000bf05270 */
[----:B------:R-:W-:-:S02]  /*d690*/  ULOP3.LUT UR13, URZ, UR10, URZ, 0x33, !UPT ;  /* 0x0000000a3f0d7292 */ /* 0x000fc4000f8e333f */
[----:B------:R-:W-:Y:S01]  /*d6a0*/  USHF.R.S32.HI UR12, URZ, 0x1f, UR19 ;  /* 0x0000001f3f0c7899 */ /* 0x000fe20008011413 */
        /* <DEDUP_REMOVED lines=10> */
[----:B-1----:R-:W-:Y:S01]  /*d750*/  MOV R2, R164 ;  /* 0x000000a400027202 */ /* 0x002fe20000000f00 */
[----:B---3--:R-:W-:-:S04]  /*d760*/  UIADD3 UR5, URZ, -UR35, URZ ;  /* 0x800000233f057290 */ /* 0x008fc8000fffe03f */
[----:B------:R-:W-:Y:S01]  /*d770*/  UIMAD UR5, UR5, UR18, URZ ;  /* 0x00000012050572a4 */ /* 0x000fe2000f8e023f */
[----:B--2---:R-:W-:Y:S01]  /*d780*/  IMAD.MOV.U32 R0, RZ, RZ, R3 ;  /* 0x000000ffff007224 */ /* 0x004fe200078e0003 */
[----:B----4-:R-:W-:Y:S02]  /*d790*/  UIADD3 UR4, URZ, -UR23, URZ ;  /* 0x800000173f047290 */ /* 0x010fe4000fffe03f */
[----:B------:R-:W-:Y:S02]  /*d7a0*/  UIMAD.WIDE.U32 UR34, UR35, UR5, UR34 ;  /* 0x00000005232272a5 */ /* 0x000fe4000f8e0022 */
[----:B------:R-:W-:-:S04]  /*d7b0*/  UIMAD UR4, UR4, UR14, URZ ;  /* 0x0000000e040472a4 */ /* 0x000fc8000f8e023f */
[----:B------:R-:W-:Y:S02]  /*d7c0*/  UIMAD.WIDE.U32 UR22, UR23, UR4, UR22 ;  /* 0x00000004171672a5 */ /* 0x000fe4000f8e0016 */
[----:B------:R-:W-:Y:S02]  /*d7d0*/  UMOV UR17, UR35 ;  /* 0x0000002300117c82 */ /* 0x000fe40008000000 */
[----:B------:R-:W-:-:S03]  /*d7e0*/  ULDC.64 UR4, c[0x0][0x1a0] ;  /* 0x0000680000047ab9 */ /* 0x000fc60000000a00 */
[----:B------:R-:W-:Y:S02]  /*d7f0*/  UMOV UR15, UR23 ;  /* 0x00000017000f7c82 */ /* 0x000fe40008000000 */
.L_x_3121:
        /* <DEDUP_REMOVED lines=62> */
[----:B------:R-:W2:Y:S03]  /*dbe0*/  LDG.E R11, [R10.64] ;  /* 0x000000200a0b7981 */ /* 0x000ea6000c1e1900 */
[----:B------:R-:W-:Y:S01]  /*dbf0*/  UIMAD UR22, UR23, UR8, UR22 ;  /* 0x00000008171672a4 */ /* 0x000fe2000f8e0216 */
[----:B----4-:R-:W-:Y:S01]  /*dc00*/  MOV R13, UR35 ;  /* 0x00000023000d7c02 */ /* 0x010fe20008000f00 */
[----:B------:R-:W-:Y:S02]  /*dc10*/  UIMAD.WIDE.U32 UR34, UR8, UR34, URZ ;  /* 0x00000022082272a5 */ /* 0x000fe4000f8e003f */
[----:B------:R-:W-:Y:S02]  /*dc20*/  UMOV UR23, UR8 ;  /* 0x0000000800177c82 */ /* 0x000fe40008000000 */
        /* <DEDUP_REMOVED lines=13> */
.L_x_3118:
[C---:B------:R-:W-:Y:S01]  /*dd00*/  ISETP.GE.AND P6, PT, R233.reuse, c[0x0][0x220], PT ;  /* 0x00008800e9007a0c */ /* 0x040fe20003fc6270 */
[----:B------:R-:W-:Y:S01]  /*dd10*/  UISETP.GT.AND UP2, UPT, UR28, UR21, UPT ;  /* 0x000000151c00728c */ /* 0x000fe2000bf44270 */
[----:B------:R-:W-:Y:S02]  /*dd20*/  IADD3 R3, R233, 0x40, RZ ;  /* 0x00000040e9037810 */ /* 0x000fe40007ffe0ff */
[-C--:B------:R-:W-:Y:S02]  /*dd30*/  LEA R248, P0, R249, R246.reuse, 0x1 ;  /* 0x000000f6f9f87211 */ /* 0x080fe400078008ff */
[----:B------:R-:W-:Y:S02]  /*dd40*/  ISETP.GE.AND P5, PT, R3, c[0x0][0x220], PT ;  /* 0x0000880003007a0c */ /* 0x000fe40003fa6270 */
[----:B------:R-:W-:Y:S02]  /*dd50*/  IADD3 R244, R233, 0x80, RZ ;  /* 0x00000080e9f47810 */ /* 0x000fe40007ffe0ff */
[C---:B------:R-:W-:Y:S02]  /*dd60*/  IADD3 R251, P1, R249.reuse, UR27, RZ ;  /* 0x0000001bf9fb7c10 */ /* 0x040fe4000ff3e0ff */
[-C--:B------:R-:W-:Y:S01]  /*dd70*/  LEA.HI.X R249, R249, R247.reuse, R242, 0x1, P0 ;  /* 0x000000f7f9f97211 */ /* 0x080fe200000f0cf2 */
[----:B------:R-:W-:Y:S01]  /*dd80*/  @P6 STS.128 [R232+0x10000], RZ ;  /* 0x010000ffe8006388 */ /* 0x000fe20000000c00 */
[----:B------:R-:W-:Y:S02]  /*dd90*/  ISETP.GE.AND P4, PT, R244, c[0x0][0x220], PT ;  /* 0x00008800f4007a0c */ /* 0x000fe40003f86270 */
[----:B------:R-:W-:Y:S01]  /*dda0*/  IADD3 R3, R233, 0xc0, RZ ;  /* 0x000000c0e9037810 */ /* 0x000fe20007ffe0ff */
[----:B------:R-:W-:Y:S01]  /*ddb0*/  @!PT LDS RZ, [RZ] ;  /* 0x00000000fffff984 */ /* 0x000fe20000000800 */
[----:B------:R-:W-:Y:S01]  /*ddc0*/  @!PT LDS RZ, [RZ] ;  /* 0x00000000fffff984 */ /* 0x000fe20000000800 */
[----:B------:R-:W-:Y:S01]  /*ddd0*/  @!PT LDS RZ, [RZ] ;  /* 0x00000000fffff984 */ /* 0x000fe20000000800 */
[----:B------:R1:W-:Y:S01]  /*dde0*/  @!P6 LDGSTS.E.BYPASS.LTC128B.128 [R232+0x10000], [R248.64] ;  /* 0x10000000f8e8efae */ /* 0x0003e2000b901d60 */
[----:B------:R-:W-:Y:S02]  /*ddf0*/  IADD3.X R244, R242, UR26, RZ, P1, !PT ;  /* 0x0000001af2f47c10 */ /* 0x000fe40008ffe4ff */
[----:B------:R-:W-:Y:S01]  /*de00*/  ISETP.GE.AND P3, PT, R3, c[0x0][0x220], PT ;  /* 0x0000880003007a0c */ /* 0x000fe20003f66270 */
        /* <DEDUP_REMOVED lines=10> */
[C---:B------:R-:W-:Y:S03]  /*deb0*/  IADD3 R3, P2, R251.reuse, UR27, RZ ;  /* 0x0000001bfb037c10 */ /* 0x040fe6000ff5e0ff */
[----:B------:R-:W-:Y:S01]  /*dec0*/  @!PT LDS RZ, [RZ] ;  /* 0x00000000fffff984 */ /* 0x000fe20000000800 */
[----:B------:R-:W-:Y:S01]  /*ded0*/  @!PT LDS RZ, [RZ] ;  /* 0x00000000fffff984 */ /* 0x000fe20000000800 */
[----:B------:R-:W-:Y:S01]  /*dee0*/  @!PT LDS RZ, [RZ] ;  /* 0x00000000fffff984 */ /* 0x000fe20000000800 */
[----:B------:R1:W-:Y:S01]  /*def0*/  @!P4 LDGSTS.E.BYPASS.LTC128B.128 [R232+0x14000], [R248.64+0x100] ;  /* 0x14000100f8e8cfae */ /* 0x0003e2000b901d60 */
[----:B------:R-:W-:Y:S02]  /*df00*/  IADD3.X R242, R244, UR26, RZ, P2, !PT ;  /* 0x0000001af4f27c10 */ /* 0x000fe400097fe4ff */
[CC--:B------:R-:W-:Y:S01]  /*df10*/  @!P4 LEA R14, P2, R251.reuse, R246.reuse, 0x1 ;  /* 0x000000f6fb0ec211 */ /* 0x0c0fe200078408ff */
[----:B------:R-:W-:Y:S01]  /*df20*/  @P3 STS.128 [R232+0x16000], RZ ;  /* 0x016000ffe8003388 */ /* 0x000fe20000000c00 */
[CC--:B------:R-:W-:Y:S02]  /*df30*/  @!P3 LEA R250, P1, R251.reuse, R246.reuse, 0x1 ;  /* 0x000000f6fbfab211 */ /* 0x0c0fe400078208ff */
[CCC-:B------:R-:W-:Y:S01]  /*df40*/  @!P4 LEA.HI.X R15, R251.reuse, R247.reuse, R244.reuse, 0x1, P2 ;  /* 0x000000f7fb0fc211 */ /* 0x1c0fe200010f0cf4 */
[----:B------:R-:W-:Y:S01]  /*df50*/  @!PT LDS RZ, [RZ] ;  /* 0x00000000fffff984 */ /* 0x000fe20000000800 */
[----:B------:R-:W-:Y:S01]  /*df60*/  @!PT LDS RZ, [RZ] ;  /* 0x00000000fffff984 */ /* 0x000fe20000000800 */
[----:B------:R-:W-:Y:S01]  /*df70*/  @!PT LDS RZ, [RZ] ;  /* 0x00000000fffff984 */ /* 0x000fe20000000800 */
[----:B------:R1:W-:Y:S01]  /*df80*/  @!P3 LDGSTS.E.BYPASS.LTC128B.128 [R232+0x16000], [R248.64+0x180] ;  /* 0x16000180f8e8bfae */ /* 0x0003e2000b901d60 */
[-C--:B------:R-:W-:Y:S02]  /*df90*/  @!P3 LEA.HI.X R251, R251, R247.reuse, R244, 0x1, P1 ;  /* 0x000000f7fbfbb211 */ /* 0x080fe400008f0cf4 */
[CC--:B------:R-:W-:Y:S01]  /*dfa0*/  @!P6 LEA R22, P0, R3.reuse, R246.reuse, 0x1 ;  /* 0x000000f60316e211 */ /* 0x0c0fe200078008ff */
[----:B------:R-:W-:Y:S01]  /*dfb0*/  @P6 STS.128 [R232+0x10800], RZ ;  /* 0x010800ffe8006388 */ /* 0x000fe20000000c00 */
[CC--:B------:R-:W-:Y:S02]  /*dfc0*/  @!P5 LEA R194, P2, R3.reuse, R246.reuse, 0x1 ;  /* 0x000000f603c2d211 */ /* 0x0c0fe400078408ff */
[CCC-:B------:R-:W-:Y:S01]  /*dfd0*/  @!P6 LEA.HI.X R23, R3.reuse, R247.reuse, R242.reuse, 0x1, P0 ;  /* 0x000000f70317e211 */ /* 0x1c0fe200000f0cf2 */
[----:B------:R-:W-:Y:S01]  /*dfe0*/  @!PT LDS RZ, [RZ] ;  /* 0x00000000fffff984 */ /* 0x000fe20000000800 */
[----:B------:R-:W-:Y:S01]  /*dff0*/  @!PT LDS RZ, [RZ] ;  /* 0x00000000fffff984 */ /* 0x000fe20000000800 */
[----:B------:R-:W-:Y:S01]  /*e000*/  @!PT LDS RZ, [RZ] ;  /* 0x00000000fffff984 */ /* 0x000fe20000000800 */
[----:B------:R2:W-:Y:S01]  /*e010*/  @!P6 LDGSTS.E.BYPASS.LTC128B.128 [R232+0x10800], [R26.64] ;  /* 0x108000001ae8efae */ /* 0x0005e2000b901d60 */
[CCC-:B------:R-:W-:Y:S02]  /*e020*/  @!P5 LEA.HI.X R195, R3.reuse, R247.reuse, R242.reuse, 0x1, P2 ;  /* 0x000000f703c3d211 */ /* 0x1c0fe400010f0cf2 */
        /* <DEDUP_REMOVED lines=8> */
[CC--:B------:R-:W-:Y:S02]  /*e0b0*/  @!P3 LEA.HI.X R31, R3.reuse, R247.reuse, R242, 0x1, P0 ;  /* 0x000000f7031fb211 */ /* 0x0c0fe400000f0cf2 */
[----:B------:R-:W-:Y:S01]  /*e0c0*/  IADD3 R244, P2, R3, UR27, RZ ;  /* 0x0000001b03f47c10 */ /* 0x000fe2000ff5e0ff */
[----:B------:R-:W-:Y:S03]  /*e0d0*/  @P4 STS.128 [R232+0x14800], RZ ;  /* 0x014800ffe8004388 */ /* 0x000fe60000000c00 */
[-C--:B------:R-:W-:Y:S01]  /*e0e0*/  @!P6 LEA R190, P0, R244, R246.reuse, 0x1 ;  /* 0x000000f6f4bee211 */ /* 0x080fe200078008ff */
[----:B------:R-:W-:Y:S01]  /*e0f0*/  @!PT LDS RZ, [RZ] ;  /* 0x00000000fffff984 */ /* 0x000fe20000000800 */
[----:B------:R-:W-:Y:S01]  /*e100*/  @!PT LDS RZ, [RZ] ;  /* 0x00000000fffff984 */ /* 0x000fe20000000800 */
[----:B------:R-:W-:Y:S01]  /*e110*/  @!PT LDS RZ, [RZ] ;  /* 0x00000000fffff984 */ /* 0x000fe20000000800 */
[----:B------:R4:W-:Y:S01]  /*e120*/  @!P4 LDGSTS.E.BYPASS.LTC128B.128 [R232+0x14800], [R14.64+0x100] ;  /* 0x148001000ee8cfae */ /* 0x0009e2000b901d60 */
[----:B------:R-:W-:Y:S02]  /*e130*/  IADD3.X R242, R242, UR26, RZ, P2, !PT ;  /* 0x0000001af2f27c10 */ /* 0x000fe400097fe4ff */
        /* <DEDUP_REMOVED lines=8> */
[CC--:B------:R-:W-:Y:S02]  /*e1c0*/  @!P4 LEA R198, P1, R244.reuse, R246.reuse, 0x1 ;  /* 0x000000f6f4c6c211 */ /* 0x0c0fe400078208ff */
[C---:B------:R-:W-:Y:S01]  /*e1d0*/  @!P3 LEA R246, P0, R244.reuse, R246, 0x1 ;  /* 0x000000f6f4f6b211 */ /* 0x040fe200078008ff */
[----:B------:R-:W-:Y:S01]  /*e1e0*/  @P6 STS.128 [R232+0x11000], RZ ;  /* 0x011000ffe8006388 */ /* 0x000fe20000000c00 */
[CCC-:B------:R-:W-:Y:S02]  /*e1f0*/  @!P4 LEA.HI.X R199, R244.reuse, R247.reuse, R242.reuse, 0x1, P1 ;  /* 0x000000f7f4c7c211 */ /* 0x1c0fe400008f0cf2 */
[----:B------:R-:W-:Y:S01]  /*e200*/  @!P3 LEA.HI.X R247, R244, R247, R242, 0x1, P0 ;  /* 0x000000f7f4f7b211 */ /* 0x000fe200000f0cf2 */
[----:B------:R-:W-:Y:S01]  /*e210*/  @!PT LDS RZ, [RZ] ;  /* 0x00000000fffff984 */ /* 0x000fe20000000800 */
[----:B------:R-:W-:Y:S01]  /*e220*/  @!PT LDS RZ, [RZ] ;  /* 0x00000000fffff984 */ /* 0x000fe20000000800 */
[----:B------:R-:W-:Y:S01]  /*e230*/  @!PT LDS RZ, [RZ] ;  /* 0x00000000fffff984 */ /* 0x000fe20000000800 */
[----:B------:R5:W-:Y:S01]  /*e240*/  @!P6 LDGSTS.E.BYPASS.LTC128B.128 [R232+0x11000], [R22.64] ;  /* 0x1100000016e8efae */ /* 0x000be2000b901d60 */
[----:B------:R-:W-:Y:S03]  /*e250*/  PLOP3.LUT P0, PT, PT, PT, UP2, 0x80, 0x0 ;  /* 0x000000000000781c */ /* 0x000fe60003f0f028 */
        /* <DEDUP_REMOVED lines=304> */
[----:B------:R-:W-:Y:S01]  /*f560*/  UIMAD UR8, UR7, UR34, URZ ;  /* 0x00000022070872a4 */ /* 0x000fe2000f8e023f */
[----:B---3--:R-:W-:Y:S06]  /*f570*/  MOV R171, UR35 ;  /* 0x0000002300ab7c02 */ /* 0x008fec0008000f00 */
        /* <DEDUP_REMOVED lines=19> */
.L_x_3120:
        /* <DEDUP_REMOVED lines=117> */
.L_x_3119:
[----:B------:R-:W-:Y:S01]  /*fe00*/  MOV R164, UR28 ;  /* 0x0000001c00a47c02 */ /* 0x000fe20008000f00 */
[----:B------:R-:W-:Y:S02]  /*fe10*/  UISETP.GT.AND UP2, UPT, UR28, UR21, UPT ;  /* 0x000000151c00728c */ /* 0x000fe4000bf44270 */
[----:B------:R-:W-:Y:S01]  /*fe20*/  UMOV UR8, UR23 ;  /* 0x0000001700087c82 */ /* 0x000fe20008000000 */
[----:B------:R-:W-:Y:S01]  /*fe30*/  LEA R3, R164, R231, 0x6 ;  /* 0x000000e7a4037211 */ /* 0x000fe200078e30ff */
[----:B------:R-:W-:Y:S03]  /*fe40*/  UMOV UR9, UR22 ;  /* 0x0000001600097c82 */ /* 0x000fe60008000000 */
[C---:B------:R-:W-:Y:S02]  /*fe50*/  IADD3 R164, R3.reuse, 0x1, RZ ;  /* 0x0000000103a47810 */ /* 0x040fe40007ffe0ff */
[C---:B------:R-:W-:Y:S02]  /*fe60*/  ISETP.GE.AND P2, PT, R3.reuse, R237, PT ;  /* 0x000000ed0300720c */ /* 0x040fe40003f46270 */
[C---:B------:R-:W-:Y:S02]  /*fe70*/  ISETP.GE.AND P1, PT, R164.reuse, R235, PT ;  /* 0x000000eba400720c */ /* 0x040fe40003f26270 */
[CC--:B------:R-:W-:Y:S02]  /*fe80*/  ISETP.GE.AND P6, PT, R164.reuse, R237.reuse, PT ;  /* 0x000000eda400720c */ /* 0x0c0fe40003fc6270 */
[C---:B------:R-:W-:Y:S02]  /*fe90*/  ISETP.GE.OR P1, PT, R164.reuse, R234, !P1 ;  /* 0x000000eaa400720c */ /* 0x040fe40004f26670 */
[-C--:B------:R-:W-:Y:S02]  /*fea0*/  ISETP.GE.OR P6, PT, R164, R236.reuse, !P6 ;  /* 0x000000eca400720c */ /* 0x080fe400077c6670 */
[C---:B------:R-:W-:Y:S02]  /*feb0*/  IADD3 R164, R3.reuse, 0x9, RZ ;  /* 0x0000000903a47810 */ /* 0x040fe40007ffe0ff */
[C---:B------:R-:W-:Y:S02]  /*fec0*/  IADD3 R165, R3.reuse, 0x8, RZ ;  /* 0x0000000803a57810 */ /* 0x040fe40007ffe0ff */
[-C--:B------:R-:W-:Y:S02]  /*fed0*/  ISETP.GE.OR P2, PT, R3, R236.reuse, !P2 ;  /* 0x000000ec0300720c */ /* 0x080fe40005746670 */
[-C--:B------:R-:W-:Y:S02]  /*fee0*/  ISETP.GE.AND P4, PT, R164, R237.reuse, PT ;  /* 0x000000eda400720c */ /* 0x080fe40003f86270 */
[----:B------:R-:W-:Y:S02]  /*fef0*/  ISETP.GE.AND P0, PT, R165, R237, PT ;  /* 0x000000eda500720c */ /* 0x000fe40003f06270 */
[----:B-1----:R-:W-:Y:S02]  /*ff00*/  FSEL R166, R4, -INF , !P2 ;  /* 0xff80000004a67808 */ /* 0x002fe40005000000 */
[CC--:B------:R-:W-:Y:S02]  /*ff10*/  ISETP.GE.OR P4, PT, R164.reuse, R236.reuse, !P4 ;  /* 0x000000eca400720c */ /* 0x0c0fe40006786670 */
[CC--:B------:R-:W-:Y:S02]  /*ff20*/  ISETP.GE.AND P2, PT, R164.reuse, R235.reuse, PT ;  /* 0x000000eba400720c */ /* 0x0c0fe40003f46270 */
[-C--:B------:R-:W-:Y:S02]  /*ff30*/  ISETP.GE.AND P5, PT, R3, R235.reuse, PT ;  /* 0x000000eb0300720c */ /* 0x080fe40003fa6270 */
[----:B------:R-:W-:Y:S02]  /*ff40*/  FSEL R168, R9, -INF , !P4 ;  /* 0xff80000009a87808 */ /* 0x000fe40006000000 */
[----:B------:R-:W-:Y:S02]  /*ff50*/  ISETP.GE.OR P0, PT, R165, R236, !P0 ;  /* 0x000000eca500720c */ /* 0x000fe40004706670 */
[----:B------:R-:W-:Y:S02]  /*ff60*/  ISETP.GE.OR P2, PT, R164, R234, !P2 ;  /* 0x000000eaa400720c */ /* 0x000fe40005746670 */
[C---:B------:R-:W-:Y:S02]  /*ff70*/  IADD3 R164, R3.reuse, 0x10, RZ ;  /* 0x0000001003a47810 */ /* 0x040fe40007ffe0ff */
[----:B------:R-:W-:Y:S02]  /*ff80*/  IADD3 R4, R3, 0x11, RZ ;  /* 0x0000001103047810 */ /* 0x000fe40007ffe0ff */
[----:B------:R-:W-:Y:S02]  /*ff90*/  FSEL R176, R5, -INF , !P6 ;  /* 0xff80000005b07808 */ /* 0x000fe40007000000 */
[----:B------:R-:W-:Y:S02]  /*ffa0*/  FMNMX.FTZ R9, R166, R2, !PT ;  /* 0x00000002a6097209 */ /* 0x000fe40007810000 */
[----:B------:R-:W-:Y:S02]  /*ffb0*/  ISETP.GE.AND P3, PT, R165, R235, PT ;  /* 0x000000eba500720c */ /* 0x000fe40003f66270 */
[-C--:B------:R-:W-:Y:S02]  /*ffc0*/  ISETP.GE.OR P5, PT, R3, R234.reuse, !P5 ;  /* 0x000000ea0300720c */ /* 0x080fe40006fa6670 */
[----:B------:R-:W-:Y:S02]  /*ffd0*/  FSEL R7, R7, -INF , !P1 ;  /* 0xff80000007077808 */ /* 0x000fe40004800000 */
[----:B------:R-:W-:Y:S02]  /*ffe0*/  FSEL R170, R8, -INF , !P0 ;  /* 0xff80000008aa7808 */ /* 0x000fe40004000000 */
[----:B------:R-:W-:Y:S02]  /*fff0*/  ISETP.GE.AND P1, PT, R164, R237, PT ;  /* 0x000000eda400720c */ /* 0x000fe40003f26270 */
[----:B------:R-:W-:Y:S02]  /*10000*/  ISETP.GE.AND P0, PT, R4, R235, PT ;  /* 0x000000eb0400720c */ /* 0x000fe40003f06270 */
[----:B------:R-:W-:Y:S02]  /*10010*/  FMNMX.FTZ R9, R176, R9, !PT ;  /* 0x00000009b0097209 */ /* 0x000fe40007810000 */
[----:B------:R-:W-:Y:S02]  /*10020*/  ISETP.GE.AND P6, PT, R4, R237, PT ;  /* 0x000000ed0400720c */ /* 0x000fe40003fc6270 */
[----:B------:R-:W-:Y:S02]  /*10030*/  ISETP.GE.OR P3, PT, R165, R234, !P3 ;  /* 0x000000eaa500720c */ /* 0x000fe40005f66670 */
[----:B------:R-:W-:Y:S02]  /*10040*/  FSEL R167, R6, -INF , !P5 ;  /* 0xff80000006a77808 */ /* 0x000fe40006800000 */
[----:B------:R-:W-:Y:S02]  /*10050*/  ISETP.GE.OR P1, PT, R164, R236, !P1 ;  /* 0x000000eca400720c */ /* 0x000fe40004f26670 */
[----:B------:R-:W-:Y:S02]  /*10060*/  ISETP.GE.OR P0, PT, R4, R234, !P0 ;  /* 0x000000ea0400720c */ /* 0x000fe40004706670 */
[----:B------:R-:W-:Y:S02]  /*10070*/  FMNMX.FTZ R9, R170, R9, !PT ;  /* 0x00000009aa097209 */ /* 0x000fe40007810000 */
[----:B------:R-:W-:Y:S02]  /*10080*/  ISETP.GE.OR P6, PT, R4, R236, !P6 ;  /* 0x000000ec0400720c */ /* 0x000fe400077c6670 */
[C---:B------:R-:W-:Y:S02]  /*10090*/  IADD3 R6, R3.reuse, 0x18, RZ ;  /* 0x0000001803067810 */ /* 0x040fe40007ffe0ff */
[----:B------:R-:W-:Y:S02]  /*100a0*/  IADD3 R4, R3, 0x19, RZ ;  /* 0x0000001903047810 */ /* 0x000fe40007ffe0ff */
[----:B------:R-:W-:Y:S02]  /*100b0*/  FSEL R5, R10, -INF , !P3 ;  /* 0xff8000000a057808 */ /* 0x000fe40005800000 */
[----:B------:R-:W-:Y:S02]  /*100c0*/  FMNMX.FTZ R10, R167, R0, !PT ;  /* 0x00000000a70a7209 */ /* 0x000fe40007810000 */
[----:B------:R-:W-:Y:S02]  /*100d0*/  FSEL R194, R12, -INF , !P1 ;  /* 0xff8000000cc27808 */ /* 0x000fe40004800000 */
[----:B------:R-:W-:Y:S02]  /*100e0*/  FSEL R11, R11, -INF , !P2 ;  /* 0xff8000000b0b7808 */ /* 0x000fe40005000000 */
[----:B------:R-:W-:Y:S02]  /*100f0*/  FMNMX.FTZ R9, R168, R9, !PT ;  /* 0x00000009a8097209 */ /* 0x000fe40007810000 */
[C---:B------:R-:W-:Y:S02]  /*10100*/  ISETP.GE.AND P4, PT, R6.reuse, R237, PT ;  /* 0x000000ed0600720c */ /* 0x040fe40003f86270 */
[----:B------:R-:W-:Y:S02]  /*10110*/  ISETP.GE.AND P2, PT, R6, R235, PT ;  /* 0x000000eb0600720c */ /* 0x000fe40003f46270 */
[C---:B------:R-:W-:Y:S02]  /*10120*/  ISETP.GE.AND P3, PT, R4.reuse, R237, PT ;  /* 0x000000ed0400720c */ /* 0x040fe40003f66270 */
[-C--:B------:R-:W-:Y:S02]  /*10130*/  ISETP.GE.AND P1, PT, R4, R235.reuse, PT ;  /* 0x000000eb0400720c */ /* 0x080fe40003f26270 */
[----:B------:R-:W-:Y:S02]  /*10140*/  FMNMX.FTZ R10, R7, R10, !PT ;  /* 0x0000000a070a7209 */ /* 0x000fe40007810000 */
[----:B------:R-:W-:Y:S02]  /*10150*/  ISETP.GE.AND P5, PT, R164, R235, PT ;  /* 0x000000eba400720c */ /* 0x000fe40003fa6270 */
[C---:B------:R-:W-:Y:S02]  /*10160*/  ISETP.GE.OR P4, PT, R6.reuse, R236, !P4 ;  /* 0x000000ec0600720c */ /* 0x040fe40006786670 */
[----:B------:R-:W-:Y:S02]  /*10170*/  ISETP.GE.OR P2, PT, R6, R234, !P2 ;  /* 0x000000ea0600720c */ /* 0x000fe40005746670 */
[C---:B------:R-:W-:Y:S02]  /*10180*/  ISETP.GE.OR P3, PT, R4.reuse, R236, !P3 ;  /* 0x000000ec0400720c */ /* 0x040fe40005f66670 */
[-C--:B------:R-:W-:Y:S02]  /*10190*/  ISETP.GE.OR P1, PT, R4, R234.reuse, !P1 ;  /* 0x000000ea0400720c */ /* 0x080fe40004f26670 */
[----:B------:R-:W-:Y:S02]  /*101a0*/  FSEL R192, R13, -INF , !P6 ;  /* 0xff8000000dc07808 */ /* 0x000fe40007000000 */
[----:B------:R-:W-:Y:S02]  /*101b0*/  FMNMX.FTZ R9, R194, R9, !PT ;  /* 0x00000009c2097209 */ /* 0x000fe40007810000 */
[C---:B------:R-:W-:Y:S02]  /*101c0*/  IADD3 R6, R3.reuse, 0x20, RZ ;  /* 0x0000002003067810 */ /* 0x040fe40007ffe0ff */
[----:B------:R-:W-:Y:S02]  /*101d0*/  IADD3 R4, R3, 0x21, RZ ;  /* 0x0000002103047810 */ /* 0x000fe40007ffe0ff */
[----:B------:R-:W-:Y:S02]  /*101e0*/  ISETP.GE.OR P5, PT, R164, R234, !P5 ;  /* 0x000000eaa400720c */ /* 0x000fe40006fa6670 */
[----:B------:R-:W-:Y:S02]  /*101f0*/  FMNMX.FTZ R10, R5, R10, !PT ;  /* 0x0000000a050a7209 */ /* 0x000fe40007810000 */
[----:B------:R-:W-:Y:S02]  /*10200*/  FSEL R195, R15, -INF , !P0 ;  /* 0xff8000000fc37808 */ /* 0x000fe40004000000 */
[----:B------:R-:W-:Y:S02]  /*10210*/  FSEL R174, R16, -INF , !P4 ;  /* 0xff80000010ae7808 */ /* 0x000fe40006000000 */
[----:B------:R-:W-:Y:S02]  /*10220*/  FMNMX.FTZ R9, R192, R9, !PT ;  /* 0x00000009c0097209 */ /* 0x000fe40007810000 */
[-C--:B------:R-:W-:Y:S02]  /*10230*/  ISETP.GE.AND P0, PT, R6, R237.reuse, PT ;  /* 0x000000ed0600720c */ /* 0x080fe40003f06270 */
[C---:B------:R-:W-:Y:S02]  /*10240*/  ISETP.GE.AND P6, PT, R4.reuse, R237, PT ;  /* 0x000000ed0400720c */ /* 0x040fe40003fc6270 */
[-C--:B------:R-:W-:Y:S02]  /*10250*/  ISETP.GE.AND P4, PT, R4, R235.reuse, PT ;  /* 0x000000eb0400720c */ /* 0x080fe40003f86270 */
[----:B------:R-:W-:Y:S02]  /*10260*/  FSEL R197, R14, -INF , !P5 ;  /* 0xff8000000ec57808 */ /* 0x000fe40006800000 */
[----:B------:R-:W-:Y:S02]  /*10270*/  FMNMX.FTZ R10, R11, R10, !PT ;  /* 0x0000000a0b0a7209 */ /* 0x000fe40007810000 */
[----:B------:R-:W-:Y:S02]  /*10280*/  ISETP.GE.AND P5, PT, R6, R235, PT ;  /* 0x000000eb0600720c */ /* 0x000fe40003fa6270 */
[----:B------:R-:W-:Y:S02]  /*10290*/  FSEL R172, R17, -INF , !P3 ;  /* 0xff80000011ac7808 */ /* 0x000fe40005800000 */
[----:B------:R-:W-:Y:S02]  /*102a0*/  FMNMX.FTZ R9, R174, R9, !PT ;  /* 0x00000009ae097209 */ /* 0x000fe40007810000 */
[-C--:B------:R-:W-:Y:S02]  /*102b0*/  ISETP.GE.OR P0, PT, R6, R236.reuse, !P0 ;  /* 0x000000ec0600720c */ /* 0x080fe40004706670 */
[C---:B------:R-:W-:Y:S02]  /*102c0*/  ISETP.GE.OR P6, PT, R4.reuse, R236, !P6 ;  /* 0x000000ec0400720c */ /* 0x040fe400077c6670 */
[-C--:B------:R-:W-:Y:S02]  /*102d0*/  ISETP.GE.OR P4, PT, R4, R234.reuse, !P4 ;  /* 0x000000ea0400720c */ /* 0x080fe40006786670 */
[----:B------:R-:W-:Y:S02]  /*102e0*/  IADD3 R4, R3, 0x28, RZ ;  /* 0x0000002803047810 */ /* 0x000fe40007ffe0ff */
[----:B------:R-:W-:Y:S02]  /*102f0*/  ISETP.GE.OR P5, PT, R6, R234, !P5 ;  /* 0x000000ea0600720c */ /* 0x000fe40006fa6670 */
[----:B------:R-:W-:Y:S02]  /*10300*/  FMNMX.FTZ R10, R197, R10, !PT ;  /* 0x0000000ac50a7209 */ /* 0x000fe40007810000 */
[----:B------:R-:W-:Y:S02]  /*10310*/  IADD3 R6, R3, 0x29, RZ ;  /* 0x0000002903067810 */ /* 0x000fe40007ffe0ff */
[----:B------:R-:W-:Y:S02]  /*10320*/  FSEL R244, R20, -INF , !P0 ;  /* 0xff80000014f47808 */ /* 0x000fe40004000000 */
[----:B------:R-:W-:Y:S02]  /*10330*/  FMNMX.FTZ R9, R172, R9, !PT ;  /* 0x00000009ac097209 */ /* 0x000fe40007810000 */
[----:B------:R-:W-:Y:S02]  /*10340*/  ISETP.GE.AND P3, PT, R4, R237, PT ;  /* 0x000000ed0400720c */ /* 0x000fe40003f66270 */
[----:B------:R-:W-:Y:S02]  /*10350*/  FSEL R175, R18, -INF , !P2 ;  /* 0xff80000012af7808 */ /* 0x000fe40005000000 */
[----:B------:R-:W-:Y:S02]  /*10360*/  FSEL R173, R19, -INF , !P1 ;  /* 0xff80000013ad7808 */ /* 0x000fe40004800000 */
[----:B------:R-:W-:Y:S02]  /*10370*/  FMNMX.FTZ R10, R195, R10, !PT ;  /* 0x0000000ac30a7209 */ /* 0x000fe40007810000 */
[----:B------:R-:W-:Y:S02]  /*10380*/  ISETP.GE.AND P1, PT, R4, R235, PT ;  /* 0x000000eb0400720c */ /* 0x000fe40003f26270 */
[----:B------:R-:W-:Y:S02]  /*10390*/  ISETP.GE.AND P2, PT, R6, R237, PT ;  /* 0x000000ed0600720c */ /* 0x000fe40003f46270 */
[----:B------:R-:W-:Y:S02]  /*103a0*/  FSEL R242, R21, -INF , !P6 ;  /* 0xff80000015f27808 */ /* 0x000fe40007000000 */
[----:B------:R-:W-:Y:S02]  /*103b0*/  ISETP.GE.OR P3, PT, R4, R236, !P3 ;  /* 0x000000ec0400720c */ /* 0x000fe40005f66670 */
[----:B------:R-:W-:Y:S02]  /*103c0*/  IADD3 R8, R3, 0x30, RZ ;  /* 0x0000003003087810 */ /* 0x000fe40007ffe0ff */
[----:B------:R-:W-:Y:S02]  /*103d0*/  FMNMX.FTZ R9, R244, R9, !PT ;  /* 0x00000009f4097209 */ /* 0x000fe40007810000 */
[----:B------:R-:W-:Y:S02]  /*103e0*/  ISETP.GE.AND P0, PT, R6, R235, PT ;  /* 0x000000eb0600720c */ /* 0x000fe40003f06270 */
[----:B------:R-:W-:Y:S02]  /*103f0*/  FMNMX.FTZ R10, R175, R10, !PT ;  /* 0x0000000aaf0a7209 */ /* 0x000fe40007810000 */
[----:B------:R-:W-:Y:S02]  /*10400*/  ISETP.GE.OR P1, PT, R4, R234, !P1 ;  /* 0x000000ea0400720c */ /* 0x000fe40004f26670 */
[----:B------:R-:W-:Y:S02]  /*10410*/  ISETP.GE.OR P2, PT, R6, R236, !P2 ;  /* 0x000000ec0600720c */ /* 0x000fe40005746670 */
[C---:B------:R-:W-:Y:S02]  /*10420*/  IADD3 R4, R3.reuse, 0x38, RZ ;  /* 0x0000003803047810 */ /* 0x040fe40007ffe0ff */
[----:B------:R-:W-:Y:S02]  /*10430*/  FSEL R202, R24, -INF , !P3 ;  /* 0xff80000018ca7808 */ /* 0x000fe40005800000 */
[----:B------:R-:W-:Y:S02]  /*10440*/  ISETP.GE.OR P0, PT, R6, R234, !P0 ;  /* 0x000000ea0600720c */ /* 0x000fe40004706670 */
[----:B------:R-:W-:Y:S02]  /*10450*/  IADD3 R6, R3, 0x31, RZ ;  /* 0x0000003103067810 */ /* 0x000fe40007ffe0ff */
[----:B------:R-:W-:Y:S02]  /*10460*/  ISETP.GE.AND P6, PT, R8, R237, PT ;  /* 0x000000ed0800720c */ /* 0x000fe40003fc6270 */
[----:B------:R-:W-:Y:S02]  /*10470*/  FMNMX.FTZ R9, R242, R9, !PT ;  /* 0x00000009f2097209 */ /* 0x000fe40007810000 */
[----:B------:R-:W-:Y:S02]  /*10480*/  FSEL R249, R22, -INF , !P5 ;  /* 0xff80000016f97808 */ /* 0x000fe40006800000 */
[----:B------:R-:W-:Y:S02]  /*10490*/  FMNMX.FTZ R10, R173, R10, !PT ;  /* 0x0000000aad0a7209 */ /* 0x000fe40007810000 */
[----:B------:R-:W-:Y:S02]  /*104a0*/  FSEL R200, R25, -INF , !P2 ;  /* 0xff80000019c87808 */ /* 0x000fe40005000000 */
[-C--:B------:R-:W-:Y:S02]  /*104b0*/  ISETP.GE.AND P2, PT, R4, R237.reuse, PT ;  /* 0x000000ed0400720c */ /* 0x080fe40003f46270 */
[----:B------:R-:W-:Y:S02]  /*104c0*/  ISETP.GE.OR P6, PT, R8, R236, !P6 ;  /* 0x000000ec0800720c */ /* 0x000fe400077c6670 */
[----:B------:R-:W-:Y:S02]  /*104d0*/  ISETP.GE.AND P3, PT, R6, R237, PT ;  /* 0x000000ed0600720c */ /* 0x000fe40003f66270 */
[----:B------:R-:W-:Y:S02]  /*104e0*/  FMNMX.FTZ R9, R202, R9, !PT ;  /* 0x00000009ca097209 */ /* 0x000fe40007810000 */
[----:B------:R-:W-:Y:S02]  /*104f0*/  FSEL R203, R23, -INF , !P4 ;  /* 0xff80000017cb7808 */ /* 0x000fe40006000000 */
[----:B------:R-:W-:Y:S01]  /*10500*/  FMNMX.FTZ R10, R249, R10, !PT ;  /* 0x0000000af90a7209 */ /* 0x000fe20007810000 */
[----:B------:R-:W-:Y:S01]  /*10510*/  LDSM.16.MT88.4 R20, [R222+0x10000] ;  /* 0x01000000de14783b */ /* 0x000fe20000004200 */
[-C--:B------:R-:W-:Y:S02]  /*10520*/  ISETP.GE.OR P2, PT, R4, R236.reuse, !P2 ;  /* 0x000000ec0400720c */ /* 0x080fe40005746670 */
[----:B------:R-:W-:Y:S02]  /*10530*/  FSEL R190, R28, -INF , !P6 ;  /* 0xff8000001cbe7808 */ /* 0x000fe40007000000 */
[----:B------:R-:W-:Y:S02]  /*10540*/  ISETP.GE.OR P3, PT, R6, R236, !P3 ;  /* 0x000000ec0600720c */ /* 0x000fe40005f66670 */
[----:B------:R-:W-:Y:S02]  /*10550*/  IADD3 R3, R3, 0x39, RZ ;  /* 0x0000003903037810 */ /* 0x000fe40007ffe0ff */
[----:B------:R-:W-:Y:S02]  /*10560*/  FMNMX.FTZ R9, R200, R9, !PT ;  /* 0x00000009c8097209 */ /* 0x000fe40007810000 */
[----:B------:R-:W-:Y:S02]  /*10570*/  FSEL R186, R32, -INF , !P2 ;  /* 0xff80000020ba7808 */ /* 0x000fe40005000000 */
[----:B------:R-:W-:Y:S02]  /*10580*/  FSEL R201, R26, -INF , !P1 ;  /* 0xff8000001ac97808 */ /* 0x000fe40004800000 */
[----:B------:R-:W-:Y:S02]  /*10590*/  ISETP.GE.AND P2, PT, R8, R235, PT ;  /* 0x000000eb0800720c */ /* 0x000fe40003f46270 */
[----:B------:R-:W-:Y:S02]  /*105a0*/  FMNMX.FTZ R10, R203, R10, !PT ;  /* 0x0000000acb0a7209 */ /* 0x000fe40007810000 */
[----:B------:R-:W-:Y:S02]  /*105b0*/  FSEL R188, R29, -INF , !P3 ;  /* 0xff8000001dbc7808 */ /* 0x000fe40005800000 */
[----:B------:R-:W-:Y:S02]  /*105c0*/  ISETP.GE.AND P6, PT, R3, R237, PT ;  /* 0x000000ed0300720c */ /* 0x000fe40003fc6270 */
[----:B------:R-:W-:Y:S02]  /*105d0*/  FMNMX.FTZ R9, R190, R9, !PT ;  /* 0x00000009be097209 */ /* 0x000fe40007810000 */
[----:B------:R-:W-:Y:S02]  /*105e0*/  ISETP.GE.OR P1, PT, R8, R234, !P2 ;  /* 0x000000ea0800720c */ /* 0x000fe40005726670 */
[----:B------:R-:W-:Y:S02]  /*105f0*/  FSEL R199, R27, -INF , !P0 ;  /* 0xff8000001bc77808 */ /* 0x000fe40004000000 */
[----:B------:R-:W-:Y:S02]  /*10600*/  ISETP.GE.AND P2, PT, R6, R235, PT ;  /* 0x000000eb0600720c */ /* 0x000fe40003f46270 */
[----:B------:R-:W-:Y:S02]  /*10610*/  FMNMX.FTZ R8, R201, R10, !PT ;  /* 0x0000000ac9087209 */ /* 0x000fe40007810000 */
[----:B------:R-:W-:Y:S02]  /*10620*/  ISETP.GE.OR P6, PT, R3, R236, !P6 ;  /* 0x000000ec0300720c */ /* 0x000fe400077c6670 */
[----:B------:R-:W-:Y:S02]  /*10630*/  FMNMX.FTZ R9, R188, R9, !PT ;  /* 0x00000009bc097209 */ /* 0x000fe40007810000 */
[----:B------:R-:W-:Y:S02]  /*10640*/  FSEL R187, R30, -INF , !P1 ;  /* 0xff8000001ebb7808 */ /* 0x000fe40004800000 */
[----:B------:R-:W-:Y:S02]  /*10650*/  ISETP.GE.OR P2, PT, R6, R234, !P2 ;  /* 0x000000ea0600720c */ /* 0x000fe40005746670 */
[----:B------:R-:W-:Y:S02]  /*10660*/  ISETP.GE.AND P0, PT, R4, R235, PT ;  /* 0x000000eb0400720c */ /* 0x000fe40003f06270 */
[----:B------:R-:W-:Y:S02]  /*10670*/  FMNMX.FTZ R8, R199, R8, !PT ;  /* 0x00000008c7087209 */ /* 0x000fe40007810000 */
[----:B------:R-:W-:Y:S02]  /*10680*/  FSEL R178, R33, -INF , !P6 ;  /* 0xff80000021b27808 */ /* 0x000fe40007000000 */
[----:B------:R-:W-:Y:S02]  /*10690*/  FMNMX.FTZ R13, R186, R9, !PT ;  /* 0x00000009ba0d7209 */ /* 0x000fe40007810000 */
[----:B------:R-:W-:Y:S02]  /*106a0*/  FSEL R179, R31, -INF , !P2 ;  /* 0xff8000001fb37808 */ /* 0x000fe40005000000 */
[----:B------:R-:W-:Y:S01]  /*106b0*/  ISETP.GE.OR P1, PT, R4, R234, !P0 ;  /* 0x000000ea0400720c */ /* 0x000fe20004726670 */
[----:B------:R-:W-:Y:S01]  /*106c0*/  LDSM.16.MT88.4 R28, [R221+0x10000] ;  /* 0x01000000dd1c783b */ /* 0x000fe20000004200 */
[----:B------:R-:W-:Y:S02]  /*106d0*/  FMNMX.FTZ R8, R187, R8, !PT ;  /* 0x00000008bb087209 */ /* 0x000fe40007810000 */
[----:B------:R-:W-:Y:S02]  /*106e0*/  ISETP.GE.AND P0, PT, R3, R235, PT ;  /* 0x000000eb0300720c */ /* 0x000fe40003f06270 */
[----:B------:R-:W-:Y:S02]  /*106f0*/  FMNMX.FTZ R9, R178, R13, !PT ;  /* 0x0000000db2097209 */ /* 0x000fe40007810000 */
[----:B------:R-:W-:Y:S01]  /*10700*/  FSEL R177, R34, -INF , !P1 ;  /* 0xff80000022b17808 */ /* 0x000fe20004800000 */
[----:B------:R-:W-:Y:S01]  /*10710*/  LDSM.16.MT88.4 R12, [R224+0x10000] ;  /* 0x01000000e00c783b */ /* 0x000fe20000004200 */
[----:B------:R-:W-:Y:S02]  /*10720*/  FMNMX.FTZ R8, R179, R8, !PT ;  /* 0x00000008b3087209 */ /* 0x000fe40007810000 */
[----:B------:R-:W-:Y:S02]  /*10730*/  ISETP.GE.OR P0, PT, R3, R234, !P0 ;  /* 0x000000ea0300720c */ /* 0x000fe40004706670 */
[----:B------:R-:W-:Y:S02]  /*10740*/  FMNMX.FTZ R8, R177, R8, !PT ;  /* 0x00000008b1087209 */ /* 0x000fe40007810000 */
[----:B------:R-:W-:Y:S01]  /*10750*/  FSEL R165, R35, -INF , !P0 ;  /* 0xff80000023a57808 */ /* 0x000fe20004000000 */
        /* <DEDUP_REMOVED lines=8> */
[----:B------:R-:W-:Y:S02]  /*107e0*/  FSETP.NEU.FTZ.AND P0, PT, R3, -INF , PT ;  /* 0xff8000000300780b */ /* 0x000fe40003f1d000 */
[----:B--2---:R-:W-:Y:S04]  /*107f0*/  FMNMX.FTZ R164, R9, R164, !PT ;  /* 0x000000a409a47209 */ /* 0x004fe80007810000 */
[C---:B------:R-:W-:Y:S01]  /*10800*/  FSETP.NEU.FTZ.AND P1, PT, R164.reuse, -INF , PT ;  /* 0xff800000a400780b */ /* 0x040fe20003f3d000 */
[----:B------:R-:W-:Y:S05]  /*10810*/  FMUL.FTZ R189, R164, c[0x0][0x23c] ;  /* 0x00008f00a4bd7a20 */ /* 0x000fea0000410000 */
[----:B------:R-:W-:Y:S05]  /*10820*/  FSEL R189, R189, RZ, P1 ;  /* 0x000000ffbdbd7208 */ /* 0x000fea0000800000 */
[--C-:B------:R-:W-:Y:S02]  /*10830*/  FFMA.FTZ R185, R166, c[0x0][0x23c], -R189.reuse ;  /* 0x00008f00a6b97a23 */ /* 0x100fe400000108bd */
[--C-:B------:R-:W-:Y:S02]  /*10840*/  FFMA.FTZ R166, R176, c[0x0][0x23c], -R189.reuse ;  /* 0x00008f00b0a67a23 */ /* 0x100fe400000108bd */
[----:B------:R-:W-:Y:S02]  /*10850*/  FMUL.FTZ R176, R3, c[0x0][0x23c] ;  /* 0x00008f0003b07a20 */ /* 0x000fe40000410000 */
[--C-:B------:R-:W-:Y:S01]  /*10860*/  FFMA.FTZ R183, R170, c[0x0][0x23c], -R189.reuse ;  /* 0x00008f00aab77a23 */ /* 0x100fe200000108bd */
[----:B------:R-:W-:Y:S01]  /*10870*/  MUFU.EX2 R185, R185 ;  /* 0x000000b900b97308 */ /* 0x000fe20000000800 */
[--C-:B------:R-:W-:Y:S01]  /*10880*/  FFMA.FTZ R182, R168, c[0x0][0x23c], -R189.reuse ;  /* 0x00008f00a8b67a23 */ /* 0x100fe200000108bd */
[----:B------:R-:W-:Y:S01]  /*10890*/  FSEL R176, R176, RZ, P0 ;  /* 0x000000ffb0b07208 */ /* 0x000fe20000000000 */
[--C-:B------:R-:W-:Y:S02]  /*108a0*/  FFMA.FTZ R193, R174, c[0x0][0x23c], -R189.reuse ;  /* 0x00008f00aec17a23 */ /* 0x100fe400000108bd */
[--C-:B------:R-:W-:Y:S02]  /*108b0*/  FFMA.FTZ R191, R194, c[0x0][0x23c], -R189.reuse ;  /* 0x00008f00c2bf7a23 */ /* 0x100fe400000108bd */
[--C-:B------:R-:W-:Y:S01]  /*108c0*/  FFMA.FTZ R180, R5, c[0x0][0x23c], -R176.reuse ;  /* 0x00008f0005b47a23 */ /* 0x100fe200000108b0 */
[----:B------:R-:W-:Y:S01]  /*108d0*/  FSEL R5, R164, RZ, P1 ;  /* 0x000000ffa4057208 */ /* 0x000fe20000800000 */
[--C-:B------:R-:W-:Y:S01]  /*108e0*/  FFMA.FTZ R184, R167, c[0x0][0x23c], -R176.reuse ;  /* 0x00008f00a7b87a23 */ /* 0x100fe200000108b0 */
[----:B------:R-:W1:Y:S01]  /*108f0*/  MUFU.EX2 R166, R166 ;  /* 0x000000a600a67308 */ /* 0x000e620000000800 */
[----:B------:R-:W-:Y:S02]  /*10900*/  FFMA.FTZ R181, R7, c[0x0][0x23c], -R176 ;  /* 0x00008f0007b57a23 */ /* 0x000fe400000108b0 */
[----:B------:R-:W-:Y:S01]  /*10910*/  FADD.FTZ R4, -R5, R2 ;  /* 0x0000000205047221 */ /* 0x000fe20000010100 */
[----:B------:R-:W-:Y:S01]  /*10920*/  FSEL R5, R3, RZ, P0 ;  /* 0x000000ff03057208 */ /* 0x000fe20000000000 */
[----:B------:R-:W-:Y:S01]  /*10930*/  FFMA.FTZ R167, R11, c[0x0][0x23c], -R176 ;  /* 0x00008f000ba77a23 */ /* 0x000fe200000108b0 */
[----:B------:R-:W-:Y:S01]  /*10940*/  PLOP3.LUT P0, PT, PT, PT, UP2, 0x80, 0x0 ;  /* 0x000000000000781c */ /* 0x000fe20003f0f028 */
[----:B------:R-:W-:Y:S02]  /*10950*/  FMUL.FTZ R2, R4, c[0x0][0x23c] ;  /* 0x00008f0004027a20 */ /* 0x000fe40000410000 */
[----:B------:R-:W-:Y:S01]  /*10960*/  FADD.FTZ R5, -R5, R0 ;  /* 0x0000000005057221 */ /* 0x000fe20000010100 */
[----:B------:R-:W-:Y:S01]  /*10970*/  MUFU.EX2 R183, R183 ;  /* 0x000000b700b77308 */ /* 0x000fe20000000800 */
[--C-:B------:R-:W-:Y:S02]  /*10980*/  FFMA.FTZ R194, R172, c[0x0][0x23c], -R189.reuse ;  /* 0x00008f00acc27a23 */ /* 0x100fe400000108bd */
[----:B------:R-:W-:Y:S02]  /*10990*/  FMUL.FTZ R0, R5, c[0x0][0x23c] ;  /* 0x00008f0005007a20 */ /* 0x000fe40000410000 */
[--C-:B------:R-:W-:Y:S02]  /*109a0*/  FFMA.FTZ R198, R173, c[0x0][0x23c], -R176.reuse ;  /* 0x00008f00adc67a23 */ /* 0x100fe400000108b0 */
[--C-:B------:R-:W-:Y:S02]  /*109b0*/  FFMA.FTZ R192, R192, c[0x0][0x23c], -R189.reuse ;  /* 0x00008f00c0c07a23 */ /* 0x100fe400000108bd */
[--C-:B------:R-:W-:Y:S01]  /*109c0*/  FFMA.FTZ R196, R197, c[0x0][0x23c], -R176.reuse ;  /* 0x00008f00c5c47a23 */ /* 0x100fe200000108b0 */
[----:B------:R-:W2:Y:S01]  /*109d0*/  MUFU.EX2 R182, R182 ;  /* 0x000000b600b67308 */ /* 0x000ea20000000800 */
[--C-:B------:R-:W-:Y:S02]  /*109e0*/  FFMA.FTZ R197, R175, c[0x0][0x23c], -R176.reuse ;  /* 0x00008f00afc57a23 */ /* 0x100fe400000108b0 */
[----:B------:R-:W-:Y:S01]  /*109f0*/  LDSM.16.MT88.4 R172, [R224+0x14800] ;  /* 0x01480000e0ac783b */ /* 0x000fe20000004200 */
[----:B-1----:R-:W-:Y:S01]  /*10a00*/  F2FP.BF16.PACK_AB R168, R166, R185 ;  /* 0x000000b9a6a8723e */ /* 0x002fe200000010ff */
        /* <DEDUP_REMOVED lines=9> */
[----:B------:R-:W1:Y:S01]  /*10aa0*/  MUFU.EX2 R181, R181 ;  /* 0x000000b500b57308 */ /* 0x000e620000000800 */
[--C-:B------:R-:W-:Y:S02]  /*10ab0*/  FFMA.FTZ R201, R201, c[0x0][0x23c], -R176.reuse ;  /* 0x00008f00c9c97a23 */ /* 0x100fe400000108b0 */
[--C-:B------:R-:W-:Y:S01]  /*10ac0*/  FFMA.FTZ R248, R199, c[0x0][0x23c], -R176.reuse ;  /* 0x00008f00c7f87a23 */ /* 0x100fe200000108b0 */
[----:B--2---:R-:W-:Y:S01]  /*10ad0*/  F2FP.BF16.PACK_AB R170, R182, R183 ;  /* 0x000000b7b6aa723e */ /* 0x004fe200000010ff */
        /* <DEDUP_REMOVED lines=8> */
[----:B------:R-:W2:Y:S01]  /*10b60*/  MUFU.EX2 R167, R167 ;  /* 0x000000a700a77308 */ /* 0x000ea20000000800 */
[----:B-1----:R-:W-:Y:S09]  /*10b70*/  F2FP.BF16.PACK_AB R169, R181, R184 ;  /* 0x000000b8b5a9723e */ /* 0x002ff200000010ff */
[----:B------:R-:W1:Y:S10]  /*10b80*/  MUFU.EX2 R2, R2 ;  /* 0x0000000200027308 */ /* 0x000e740000000800 */
[----:B------:R-:W3:Y:S01]  /*10b90*/  MUFU.EX2 R0, R0 ;  /* 0x0000000000007308 */ /* 0x000ee20000000800 */
[----:B--2---:R-:W-:Y:S09]  /*10ba0*/  F2FP.BF16.PACK_AB R171, R167, R180 ;  /* 0x000000b4a7ab723e */ /* 0x004ff200000010ff */
[----:B------:R2:W-:Y:S01]  /*10bb0*/  MUFU.EX2 R250, R176 ;  /* 0x000000b000fa7308 */ /* 0x0005e20000000800 */
[C---:B-1----:R-:W-:Y:S02]  /*10bc0*/  FMUL.FTZ R4, R2.reuse, R160 ;  /* 0x000000a002047220 */ /* 0x042fe40000410000 */
        /* <DEDUP_REMOVED lines=16> */
[----:B------:R-:W-:Y:S02]  /*10cd0*/  MUFU.EX2 R193, R193 ;  /* 0x000000c100c17308 */ /* 0x000fe40000000800 */
[----:B--2---:R-:W-:Y:S01]  /*10ce0*/  LDSM.16.MT88.4 R176, [R224+0x15800] ;  /* 0x01580000e0b0783b */ /* 0x004fe20000004200 */
        /* <DEDUP_REMOVED lines=85> */
[----:B------:R-:W4:Y:S01]  /*11240*/  MUFU.EX2 R199, R199 ;  /* 0x000000c700c77308 */ /* 0x000f220000000800 */
        /* <DEDUP_REMOVED lines=9> */
[----:B------:R-:W3:Y:S01]  /*112e0*/  LDSM.16.MT88.4 R140, [R221+0x14000] ;  /* 0x01400000dd8c783b */ /* 0x000ee20000004200 */
        /* <DEDUP_REMOVED lines=11> */
[----:B------:R-:W1:Y:S01]  /*113a0*/  MUFU.EX2 R188, R188 ;  /* 0x000000bc00bc7308 */ /* 0x000e620000000800 */
[C---:B------:R-:W-:Y:S01]  /*113b0*/  HMMA.16816.F32.BF16 R72, R168.reuse, R138, R72 ;  /* 0x0000008aa848723c */ /* 0x040fe20000041848 */
[----:B------:R-:W1:Y:S02]  /*113c0*/  LDSM.16.MT88.4 R136, [R220+0x14000] ;  /* 0x01400000dc88783b */ /* 0x000e640000004200 */
[C---:B------:R-:W-:Y:S02]  /*113d0*/  FMUL.FTZ R78, R0.reuse, R78 ;  /* 0x0000004e004e7220 */ /* 0x040fe40000410000 */
[----:B------:R-:W-:Y:S02]  /*113e0*/  FMUL.FTZ R79, R0, R79 ;  /* 0x0000004f004f7220 */ /* 0x000fe40000410000 */
[C---:B------:R-:W-:Y:S02]  /*113f0*/  FMUL.FTZ R80, R2.reuse, R80 ;  /* 0x0000005002507220 */ /* 0x040fe40000410000 */
[----:B------:R-:W-:Y:S01]  /*11400*/  FMUL.FTZ R81, R2, R81 ;  /* 0x0000005102517220 */ /* 0x000fe20000410000 */
[----:B------:R-:W1:Y:S02]  /*11410*/  MUFU.EX2 R249, R249 ;  /* 0x000000f900f97308 */ /* 0x000e640000000800 */
        /* <DEDUP_REMOVED lines=71> */
[----:B------:R-:W-:Y:S03]  /*11890*/  F2FP.BF16.PACK_AB R133, R195, R196 ;  /* 0x000000c4c385723e */ /* 0x000fe600000010ff */
[----:B------:R-:W-:Y:S01]  /*118a0*/  HMMA.16816.F32.BF16 R128, R168, R134, R128 ;  /* 0x00000086a880723c */ /* 0x000fe20000041880 */
[----:B------:R-:W2:Y:S02]  /*118b0*/  LDSM.16.MT88.4 R168, [R220+0x12800] ;  /* 0x01280000dca8783b */ /* 0x000ea40000004200 */
        /* <DEDUP_REMOVED lines=9> */
[C---:B---3--:R-:W-:Y:S05]  /*11950*/  HMMA.16816.F32.BF16 R4, R132.reuse, R140, R4 ;  /* 0x0000008c8404723c */ /* 0x048fea0000041804 */
[----:B------:R-:W-:Y:S02]  /*11960*/  FADD.FTZ R182, R182, R183 ;  /* 0x000000b7b6b67221 */ /* 0x000fe40000010000 */
[----:B------:R-:W-:Y:S01]  /*11970*/  FADD.FTZ R167, R167, R180 ;  /* 0x000000b4a7a77221 */ /* 0x000fe20000010000 */
[C---:B------:R-:W-:Y:S01]  /*11980*/  HMMA.16816.F32.BF16 R8, R132.reuse, R142, R8 ;  /* 0x0000008e8408723c */ /* 0x040fe20000041808 */
[----:B------:R-:W3:Y:S03]  /*11990*/  LDSM.16.MT88.4 R140, [R222+0x14800] ;  /* 0x01480000de8c783b */ /* 0x000ee60000004200 */
[----:B------:R-:W-:Y:S02]  /*119a0*/  FADD.FTZ R191, R191, R182 ;  /* 0x000000b6bfbf7221 */ /* 0x000fe40000010000 */
[----:B------:R-:W-:Y:S02]  /*119b0*/  FADD.FTZ R196, R196, R167 ;  /* 0x000000a7c4c47221 */ /* 0x000fe40000010000 */
[C---:B-1----:R-:W-:Y:S04]  /*119c0*/  HMMA.16816.F32.BF16 R12, R132.reuse, R136, R12 ;  /* 0x00000088840c723c */ /* 0x042fe8000004180c */
[----:B------:R-:W-:Y:S02]  /*119d0*/  FADD.FTZ R192, R192, R191 ;  /* 0x000000bfc0c07221 */ /* 0x000fe40000010000 */
[----:B------:R-:W-:Y:S02]  /*119e0*/  FADD.FTZ R196, R195, R196 ;  /* 0x000000c4c3c47221 */ /* 0x000fe40000010000 */
        /* <DEDUP_REMOVED lines=21> */
[C---:B--2---:R-:W-:Y:S07]  /*11b40*/  HMMA.16816.F32.BF16 R60, R132.reuse, R168, R60 ;  /* 0x000000a8843c723c */ /* 0x044fee000004183c */
[----:B----4-:R-:W-:Y:S01]  /*11b50*/  F2FP.BF16.PACK_AB R168, R199, R190 ;  /* 0x000000bec7a8723e */ /* 0x010fe200000010ff */
[C---:B------:R-:W-:Y:S04]  /*11b60*/  HMMA.16816.F32.BF16 R64, R132.reuse, R170, R64 ;  /* 0x000000aa8440723c */ /* 0x040fe80000041840 */
[----:B------:R-:W-:Y:S03]  /*11b70*/  F2FP.BF16.PACK_AB R169, R188, R187 ;  /* 0x000000bbbca9723e */ /* 0x000fe600000010ff */
[----:B------:R-:W-:Y:S01]  /*11b80*/  F2FP.BF16.PACK_AB R170, R189, R186 ;  /* 0x000000babdaa723e */ /* 0x000fe200000010ff */
[C---:B------:R-:W-:Y:S04]  /*11b90*/  HMMA.16816.F32.BF16 R68, R132.reuse, R172, R68 ;  /* 0x000000ac8444723c */ /* 0x040fe80000041844 */
[----:B------:R-:W-:Y:S04]  /*11ba0*/  F2FP.BF16.PACK_AB R171, R250, R249 ;  /* 0x000000f9faab723e */ /* 0x000fe800000010ff */
        /* <DEDUP_REMOVED lines=8> */
[C---:B-----5:R-:W-:Y:S08]  /*11c30*/  HMMA.16816.F32.BF16 R92, R132.reuse, R144, R92 ;  /* 0x00000090845c723c */ /* 0x060ff0000004185c */
        /* <DEDUP_REMOVED lines=12> */
[----:B------:R-:W-:Y:S01]  /*11d00*/  HMMA.16816.F32.BF16 R128, R132, R146, R128 ;  /* 0x000000928480723c */ /* 0x000fe20000041880 */
[----:B------:R-:W3:Y:S06]  /*11d10*/  LDSM.16.MT88.4 R144, [R220+0x11000] ;  /* 0x01100000dc90783b */ /* 0x000eec0000004200 */
[----:B------:R-:W-:Y:S01]  /*11d20*/  F2FP.BF16.PACK_AB R132, R251, R244 ;  /* 0x000000f4fb84723e */ /* 0x000fe200000010ff */
[----:B------:R-:W-:Y:S01]  /*11d30*/  FADD.FTZ R244, R244, R193 ;  /* 0x000000c1f4f47221 */ /* 0x000fe20000010000 */
[----:B------:R-:W-:Y:S03]  /*11d40*/  F2FP.BF16.PACK_AB R134, R200, R202 ;  /* 0x000000cac886723e */ /* 0x000fe600000010ff */
[C---:B------:R-:W-:Y:S01]  /*11d50*/  F2FP.BF16.PACK_AB R133, R203.reuse, R242 ;  /* 0x000000f2cb85723e */ /* 0x040fe200000010ff */
[----:B------:R-:W-:Y:S01]  /*11d60*/  FADD.FTZ R242, R242, R197 ;  /* 0x000000c5f2f27221 */ /* 0x000fe20000010000 */
[C---:B------:R-:W-:Y:S03]  /*11d70*/  F2FP.BF16.PACK_AB R135, R248.reuse, R201 ;  /* 0x000000c9f887723e */ /* 0x040fe600000010ff */
[----:B------:R-:W-:Y:S04]  /*11d80*/  FADD.FTZ R242, R203, R242 ;  /* 0x000000f2cbf27221 */ /* 0x000fe80000010000 */
[C---:B----4-:R-:W-:Y:S03]  /*11d90*/  HMMA.16816.F32.BF16 R4, R132.reuse, R148, R4 ;  /* 0x000000948404723c */ /* 0x050fe60000041804 */
[----:B------:R-:W-:Y:S04]  /*11da0*/  FADD.FTZ R201, R201, R242 ;  /* 0x000000f2c9c97221 */ /* 0x000fe80000010000 */
[----:B------:R-:W-:Y:S01]  /*11db0*/  FADD.FTZ R248, R248, R201 ;  /* 0x000000c9f8f87221 */ /* 0x000fe20000010000 */
[C---:B------:R-:W-:Y:S01]  /*11dc0*/  HMMA.16816.F32.BF16 R8, R132.reuse, R150, R8 ;  /* 0x000000968408723c */ /* 0x040fe20000041808 */
[----:B------:R-:W4:Y:S03]  /*11dd0*/  LDSM.16.MT88.4 R148, [R221+0x13000] ;  /* 0x01300000dd94783b */ /* 0x000f260000004200 */
[----:B------:R-:W-:Y:S04]  /*11de0*/  FADD.FTZ R187, R187, R248 ;  /* 0x000000f8bbbb7221 */ /* 0x000fe80000010000 */
[C---:B--2---:R-:W-:Y:S04]  /*11df0*/  HMMA.16816.F32.BF16 R12, R132.reuse, R140, R12 ;  /* 0x0000008c840c723c */ /* 0x044fe8000004180c */
[----:B------:R-:W-:Y:S04]  /*11e00*/  FADD.FTZ R188, R188, R187 ;  /* 0x000000bbbcbc7221 */ /* 0x000fe80000010000 */
[C---:B------:R-:W-:Y:S01]  /*11e10*/  HMMA.16816.F32.BF16 R16, R132.reuse, R142, R16 ;  /* 0x0000008e8410723c */ /* 0x040fe20000041810 */
[----:B------:R-:W2:Y:S03]  /*11e20*/  LDSM.16.MT88.4 R140, [R220+0x13000] ;  /* 0x01300000dc8c783b */ /* 0x000ea60000004200 */
[----:B------:R-:W-:Y:S04]  /*11e30*/  FADD.FTZ R243, R249, R188 ;  /* 0x000000bcf9f37221 */ /* 0x000fe80000010000 */
[C---:B-1----:R-:W-:Y:S04]  /*11e40*/  HMMA.16816.F32.BF16 R20, R132.reuse, R136, R20 ;  /* 0x000000888414723c */ /* 0x042fe80000041814 */
[----:B------:R-:W-:Y:S04]  /*11e50*/  FADD.FTZ R243, R250, R243 ;  /* 0x000000f3faf37221 */ /* 0x000fe80000010000 */
        /* <DEDUP_REMOVED lines=10> */
[C---:B----4-:R-:W-:Y:S08]  /*11f00*/  HMMA.16816.F32.BF16 R52, R132.reuse, R148, R52 ;  /* 0x000000948434723c */ /* 0x050ff00000041834 */
[C---:B------:R-:W-:Y:S01]  /*11f10*/  HMMA.16816.F32.BF16 R56, R132.reuse, R150, R56 ;  /* 0x000000968438723c */ /* 0x040fe20000041838 */
[----:B------:R-:W4:Y:S07]  /*11f20*/  LDSM.16.MT88.4 R148, [R220+0x15000] ;  /* 0x01500000dc94783b */ /* 0x000f2e0000004200 */
[C---:B--2---:R-:W-:Y:S08]  /*11f30*/  HMMA.16816.F32.BF16 R60, R132.reuse, R140, R60 ;  /* 0x0000008c843c723c */ /* 0x044ff0000004183c */
[C---:B------:R-:W-:Y:S01]  /*11f40*/  HMMA.16816.F32.BF16 R64, R132.reuse, R142, R64 ;  /* 0x0000008e8440723c */ /* 0x040fe20000041840 */
[----:B------:R-:W-:Y:S07]  /*11f50*/  LDSM.16.MT88.4 R140, [R222+0x17000] ;  /* 0x01700000de8c783b */ /* 0x000fee0000004200 */
[C---:B-1----:R-:W-:Y:S08]  /*11f60*/  HMMA.16816.F32.BF16 R68, R132.reuse, R136, R68 ;  /* 0x000000888444723c */ /* 0x042ff00000041844 */
[C---:B------:R-:W-:Y:S01]  /*11f70*/  HMMA.16816.F32.BF16 R72, R132.reuse, R138, R72 ;  /* 0x0000008a8448723c */ /* 0x040fe20000041848 */
[----:B------:R-:W1:Y:S07]  /*11f80*/  LDSM.16.MT88.4 R136, [R224+0x17000] ;  /* 0x01700000e088783b */ /* 0x000e6e0000004200 */
[C---:B------:R-:W-:Y:S08]  /*11f90*/  HMMA.16816.F32.BF16 R76, R132.reuse, R160, R76 ;  /* 0x000000a0844c723c */ /* 0x040ff0000004184c */
[C---:B------:R-:W-:Y:S08]  /*11fa0*/  HMMA.16816.F32.BF16 R80, R132.reuse, R162, R80 ;  /* 0x000000a28450723c */ /* 0x040ff00000041850 */
[C---:B---3--:R-:W-:Y:S08]  /*11fb0*/  HMMA.16816.F32.BF16 R84, R132.reuse, R144, R84 ;  /* 0x000000908454723c */ /* 0x048ff00000041854 */
[C---:B------:R-:W-:Y:S01]  /*11fc0*/  HMMA.16816.F32.BF16 R88, R132.reuse, R146, R88 ;  /* 0x000000928458723c */ /* 0x040fe20000041858 */
[----:B------:R-:W2:Y:S07]  /*11fd0*/  LDSM.16.MT88.4 R144, [R221+0x17000] ;  /* 0x01700000dd90783b */ /* 0x000eae0000004200 */
[C---:B----4-:R-:W-:Y:S08]  /*11fe0*/  HMMA.16816.F32.BF16 R92, R132.reuse, R148, R92 ;  /* 0x00000094845c723c */ /* 0x050ff0000004185c */
        /* <DEDUP_REMOVED lines=9> */
[C---:B------:R-:W-:Y:S08]  /*12080*/  HMMA.16816.F32.BF16 R120, R132.reuse, R146, R120 ;  /* 0x000000928478723c */ /* 0x040ff00000041878 */
[C---:B---3--:R-:W-:Y:S08]  /*12090*/  HMMA.16816.F32.BF16 R124, R132.reuse, R148, R124 ;  /* 0x00000094847c723c */ /* 0x048ff0000004187c */
[----:B------:R-:W-:Y:S08]  /*120a0*/  HMMA.16816.F32.BF16 R128, R132, R150, R128 ;  /* 0x000000968480723c */ /* 0x000ff00000041880 */
[C---:B------:R-:W-:Y:S01]  /*120b0*/  HMMA.16816.F32.BF16 R160, R168.reuse, R156, R4 ;  /* 0x0000009ca8a0723c */ /* 0x040fe20000041804 */
[----:B------:R-:W2:Y:S07]  /*120c0*/  LDSM.16.MT88.4 R4, [R224+0x13800] ;  /* 0x01380000e004783b */ /* 0x000eae0000004200 */
[C---:B------:R-:W-:Y:S01]  /*120d0*/  HMMA.16816.F32.BF16 R156, R168.reuse, R158, R8 ;  /* 0x0000009ea89c723c */ /* 0x040fe20000041808 */
[----:B------:R-:W3:Y:S07]  /*120e0*/  LDSM.16.MT88.4 R8, [R222+0x13800] ;  /* 0x01380000de08783b */ /* 0x000eee0000004200 */
[C---:B-1----:R-:W-:Y:S01]  /*120f0*/  HMMA.16816.F32.BF16 R152, R168.reuse, R136, R12 ;  /* 0x00000088a898723c */ /* 0x042fe2000004180c */
[----:B------:R-:W1:Y:S07]  /*12100*/  LDSM.16.MT88.4 R12, [R221+0x13800] ;  /* 0x01380000dd0c783b */ /* 0x000e6e0000004200 */
[C---:B------:R-:W-:Y:S01]  /*12110*/  HMMA.16816.F32.BF16 R148, R168.reuse, R138, R16 ;  /* 0x0000008aa894723c */ /* 0x040fe20000041810 */
[----:B------:R-:W5:Y:S07]  /*12120*/  LDSM.16.MT88.4 R16, [R220+0x13800] ;  /* 0x01380000dc10783b */ /* 0x000f6e0000004200 */
[C---:B----4-:R-:W-:Y:S01]  /*12130*/  HMMA.16816.F32.BF16 R144, R168.reuse, R140, R20 ;  /* 0x0000008ca890723c */ /* 0x050fe20000041814 */
[----:B------:R-:W4:Y:S07]  /*12140*/  LDSM.16.MT88.4 R20, [R222+0x15800] ;  /* 0x01580000de14783b */ /* 0x000f2e0000004200 */
[C---:B------:R-:W-:Y:S01]  /*12150*/  HMMA.16816.F32.BF16 R140, R168.reuse, R142, R24 ;  /* 0x0000008ea88c723c */ /* 0x040fe20000041818 */
[----:B------:R-:W1:Y:S07]  /*12160*/  LDSM.16.MT88.4 R24, [R221+0x15800] ;  /* 0x01580000dd18783b */ /* 0x000e6e0000004200 */
[C---:B------:R-:W-:Y:S01]  /*12170*/  HMMA.16816.F32.BF16 R136, R168.reuse, R172, R28 ;  /* 0x000000aca888723c */ /* 0x040fe2000004181c */
[----:B------:R-:W1:Y:S07]  /*12180*/  LDSM.16.MT88.4 R28, [R220+0x15800] ;  /* 0x01580000dc1c783b */ /* 0x000e6e0000004200 */
        /* <DEDUP_REMOVED lines=11> */
[C---:B-----5:R-:W-:Y:S08]  /*12240*/  HMMA.16816.F32.BF16 R60, R168.reuse, R16, R60 ;  /* 0x00000010a83c723c */ /* 0x060ff0000004183c */
        /* <DEDUP_REMOVED lines=9> */
[C---:B------:R-:W-:Y:S08]  /*122e0*/  HMMA.16816.F32.BF16 R100, R168.reuse, R32, R100 ;  /* 0x00000020a864723c */ /* 0x040ff00000041864 */
[C---:B------:R-:W-:Y:S08]  /*122f0*/  HMMA.16816.F32.BF16 R104, R168.reuse, R34, R104 ;  /* 0x00000022a868723c */ /* 0x040ff00000041868 */
[C---:B--2---:R-:W-:Y:S07]  /*12300*/  HMMA.16816.F32.BF16 R108, R168.reuse, R4, R108 ;  /* 0x00000004a86c723c */ /* 0x044fee000004186c */
[----:B------:R-:W-:Y:S01]  /*12310*/  FADD.FTZ R5, R251, R244 ;  /* 0x000000f4fb057221 */ /* 0x000fe20000010000 */
[C---:B------:R-:W-:Y:S04]  /*12320*/  HMMA.16816.F32.BF16 R112, R168.reuse, R6, R112 ;  /* 0x00000006a870723c */ /* 0x040fe80000041870 */
[----:B------:R-:W-:Y:S04]  /*12330*/  FADD.FTZ R5, R202, R5 ;  /* 0x00000005ca057221 */ /* 0x000fe80000010000 */
[C---:B---3--:R-:W-:Y:S04]  /*12340*/  HMMA.16816.F32.BF16 R116, R168.reuse, R8, R116 ;  /* 0x00000008a874723c */ /* 0x048fe80000041874 */
[----:B------:R-:W-:Y:S04]  /*12350*/  FADD.FTZ R5, R200, R5 ;  /* 0x00000005c8057221 */ /* 0x000fe80000010000 */
[C---:B------:R-:W-:Y:S04]  /*12360*/  HMMA.16816.F32.BF16 R120, R168.reuse, R10, R120 ;  /* 0x0000000aa878723c */ /* 0x040fe80000041878 */
[----:B------:R-:W-:Y:S04]  /*12370*/  FADD.FTZ R190, R190, R5 ;  /* 0x00000005bebe7221 */ /* 0x000fe80000010000 */
[C---:B-1----:R-:W-:Y:S04]  /*12380*/  HMMA.16816.F32.BF16 R124, R168.reuse, R12, R124 ;  /* 0x0000000ca87c723c */ /* 0x042fe8000004187c */
[----:B------:R-:W-:Y:S04]  /*12390*/  FADD.FTZ R199, R199, R190 ;  /* 0x000000bec7c77221 */ /* 0x000fe80000010000 */
[----:B------:R-:W-:Y:S04]  /*123a0*/  HMMA.16816.F32.BF16 R128, R168, R14, R128 ;  /* 0x0000000ea880723c */ /* 0x000fe80000041880 */
[----:B------:R-:W-:Y:S04]  /*123b0*/  FADD.FTZ R186, R186, R199 ;  /* 0x000000c7baba7221 */ /* 0x000fe80000010000 */
[----:B------:R-:W-:Y:S01]  /*123c0*/  FADD.FTZ R245, R189, R186 ;  /* 0x000000babdf57221 */ /* 0x000fe20000010000 */
[----:B------:R-:W-:-:S05]  /*123d0*/  @P0 BRA `(.L_x_3121) ;  /* 0xffffb42000000947 */ /* 0x000fca000383ffff */
.L_x_3117:
        /* <DEDUP_REMOVED lines=8> */
[----:B------:R-:W-:Y:S06]  /*12460*/  BAR.SYNC.DEFER_BLOCKING 0x0 ;  /* 0x0000000000007b1d */ /* 0x000fec0000010000 */
[----:B------:R-:W4:Y:S01]  /*12470*/  S2UR UR7, SR_CTAID.Y ;  /* 0x00000000000779c3 */ /* 0x000f220000002600 */
[----:B------:R-:W-:-:S07]  /*12480*/  ULDC.64 UR4, c[0x0][0x210] ;  /* 0x0000840000047ab9 */ /* 0x000fce0000000a00 */
[----:B------:R-:W5:Y:S01]  /*12490*/  S2UR UR8, SR_CTAID.X ;  /* 0x00000000000879c3 */ /* 0x000f620000002500 */
[----:B-1----:R-:W-:Y:S02]  /*124a0*/  FADD.FTZ R5, R0, R243 ;  /* 0x000000f300057221 */ /* 0x002fe40000010000 */
[----:B------:R-:W1:Y:S01]  /*124b0*/  S2R R0, SR_TID.X ;  /* 0x0000000000007919 */ /* 0x000e620000002100 */
[----:B--2---:R-:W-:Y:S01]  /*124c0*/  UIMAD UR9, UR9, UR6, UR10 ;  /* 0x00000006090972a4 */ /* 0x004fe2000f8e020a */
[----:B---3--:R-:W-:Y:S02]  /*124d0*/  FADD.FTZ R11, R2, R245 ;  /* 0x000000f5020b7221 */ /* 0x008fe40000010000 */
[----:B------:R-:W2:Y:S04]  /*124e0*/  SHFL.BFLY PT, R2, R5, 0x1, 0x1f ;  /* 0x0c201f0005027f89 */ /* 0x000ea800000e0000 */
[----:B------:R-:W3:Y:S01]  /*124f0*/  SHFL.BFLY PT, R4, R11, 0x1, 0x1f ;  /* 0x0c201f000b047f89 */ /* 0x000ee200000e0000 */
[----:B----4-:R-:W-:-:S04]  /*12500*/  UIMAD UR4, UR7, UR4, UR29 ;  /* 0x00000004070472a4 */ /* 0x010fc8000f8e021d */
[----:B------:R-:W-:Y:S02]  /*12510*/  UIMAD UR4, UR4, UR6, UR9 ;  /* 0x00000006040472a4 */ /* 0x000fe4000f8e0209 */
[----:B-----5:R-:W-:Y:S01]  /*12520*/  USHF.L.U32 UR8, UR8, 0x6, URZ ;  /* 0x0000000608087899 */ /* 0x020fe2000800063f */
[----:B-1----:R-:W-:-:S03]  /*12530*/  SHF.R.S32.HI R9, RZ, 0x1f, R0 ;  /* 0x0000001fff097819 */ /* 0x002fc60000011400 */
[----:B------:R-:W-:Y:S01]  /*12540*/  UIMAD UR5, UR4, UR5, UR8 ;  /* 0x00000005040572a4 */ /* 0x000fe2000f8e0208 */
[-C--:B------:R-:W-:Y:S01]  /*12550*/  LEA.HI R8, R9, R0.reuse, RZ, 0x2 ;  /* 0x0000000009087211 */ /* 0x080fe200078f10ff */
[----:B--2---:R-:W-:Y:S01]  /*12560*/  FADD.FTZ R2, R5, R2 ;  /* 0x0000000205027221 */ /* 0x004fe20000010000 */
[----:B------:R-:W-:Y:S02]  /*12570*/  LEA.HI R12, R9, R0, RZ, 0x4 ;  /* 0x00000000090c7211 */ /* 0x000fe400078f20ff */
[----:B------:R-:W-:Y:S01]  /*12580*/  SHF.R.S32.HI R10, RZ, 0x2, R8 ;  /* 0x00000002ff0a7819 */ /* 0x000fe20000011408 */
[----:B---3--:R-:W-:Y:S01]  /*12590*/  FADD.FTZ R4, R11, R4 ;  /* 0x000000040b047221 */ /* 0x008fe20000010000 */
[----:B------:R-:W-:Y:S02]  /*125a0*/  SHF.R.S32.HI R5, RZ, 0x1f, R8 ;  /* 0x0000001fff057819 */ /* 0x000fe40000011408 */
[----:B------:R-:W-:Y:S02]  /*125b0*/  FSETP.NE.FTZ.AND P3, PT, R2, RZ, PT ;  /* 0x000000ff0200720b */ /* 0x000fe40003f75000 */
[----:B------:R-:W-:-:S02]  /*125c0*/  LEA.HI R5, R5, R10, RZ, 0x3 ;  /* 0x0000000a05057211 */ /* 0x000fc400078f18ff */
[----:B------:R-:W-:Y:S02]  /*125d0*/  FSETP.NE.FTZ.AND P4, PT, R4, RZ, PT ;  /* 0x000000ff0400720b */ /* 0x000fe40003f95000 */
[----:B------:R-:W-:Y:S02]  /*125e0*/  LOP3.LUT R5, R5, 0xfffffff8, RZ, 0xc0, !PT ;  /* 0xfffffff805057812 */ /* 0x000fe400078ec0ff */
[----:B------:R-:W-:Y:S02]  /*125f0*/  LEA.HI R9, R9, R0, RZ, 0x5 ;  /* 0x0000000009097211 */ /* 0x000fe400078f28ff */
[----:B------:R-:W-:Y:S02]  /*12600*/  IADD3 R5, R10, -R5, RZ ;  /* 0x800000050a057210 */ /* 0x000fe40007ffe0ff */
[----:B------:R-:W1:Y:S01]  /*12610*/  S2R R10, SR_TID.X ;  /* 0x00000000000a7919 */ /* 0x000e620000002100 */
[----:B------:R-:W-:Y:S01]  /*12620*/  LOP3.LUT R17, R8, 0x1ffffffc, RZ, 0xc0, !PT ;  /* 0x1ffffffc08117812 */ /* 0x000fe200078ec0ff */
[----:B------:R-:W2:Y:S01]  /*12630*/  @P3 MUFU.RCP R6, R2 ;  /* 0x0000000200063308 */ /* 0x000ea20000001000 */
[----:B------:R-:W-:-:S02]  /*12640*/  LOP3.LUT R13, R12, 0xfffffff0, RZ, 0xc0, !PT ;  /* 0xfffffff00c0d7812 */ /* 0x000fc400078ec0ff */
[----:B------:R-:W-:Y:S02]  /*12650*/  SHF.R.S32.HI R12, RZ, 0x5, R9 ;  /* 0x00000005ff0c7819 */ /* 0x000fe40000011409 */
[-C--:B------:R-:W-:Y:S02]  /*12660*/  IADD3 R17, -R17, R0.reuse, RZ ;  /* 0x0000000011117210 */ /* 0x080fe40007ffe1ff */
[----:B------:R-:W-:Y:S01]  /*12670*/  IADD3 R13, -R13, R0, RZ ;  /* 0x000000000d0d7210 */ /* 0x000fe20007ffe1ff */
[----:B------:R-:W3:Y:S01]  /*12680*/  @P4 MUFU.RCP R7, R4 ;  /* 0x0000000400074308 */ /* 0x000ee20000001000 */
[C---:B------:R-:W-:Y:S02]  /*12690*/  LOP3.LUT R16, R5.reuse, 0x1, RZ, 0xc0, !PT ;  /* 0x0000000105107812 */ /* 0x040fe400078ec0ff */
[----:B------:R-:W-:Y:S02]  /*126a0*/  SHF.L.U32 R19, R5, 0x6, RZ ;  /* 0x0000000605137819 */ /* 0x000fe400000006ff */
[----:B------:R-:W-:-:S02]  /*126b0*/  ISETP.NE.U32.AND P0, PT, R16, 0x1, PT ;  /* 0x000000011000780c */ /* 0x000fc40003f05070 */
[----:B------:R-:W-:Y:S01]  /*126c0*/  LOP3.LUT R19, R19, 0x1c0, RZ, 0xc0, !PT ;  /* 0x000001c013137812 */ /* 0x000fe200078ec0ff */
[C---:B--2---:R-:W-:Y:S01]  /*126d0*/  FMUL.FTZ R163, R6.reuse, R163 ;  /* 0x000000a306a37220 */ /* 0x044fe20000410000 */
[----:B------:R-:W-:Y:S01]  /*126e0*/  R2P PR, R5, 0x6 ;  /* 0x0000000605007804 */ /* 0x000fe20000000000 */
[C---:B------:R-:W-:Y:S01]  /*126f0*/  FMUL.FTZ R162, R6.reuse, R162 ;  /* 0x000000a206a27220 */ /* 0x040fe20000410000 */
[----:B------:R-:W-:Y:S01]  /*12700*/  LEA.HI R19, R19, R19, RZ, 0x1d ;  /* 0x0000001313137211 */ /* 0x000fe200078fe8ff */
[C---:B------:R-:W-:Y:S01]  /*12710*/  FMUL.FTZ R159, R6.reuse, R159 ;  /* 0x0000009f069f7220 */ /* 0x040fe20000410000 */
[----:B------:R-:W-:Y:S01]  /*12720*/  LOP3.LUT R9, R9, 0xffffffe0, RZ, 0xc0, !PT ;  /* 0xffffffe009097812 */ /* 0x000fe200078ec0ff */
[----:B------:R-:W-:Y:S01]  /*12730*/  FMUL.FTZ R158, R6, R158 ;  /* 0x0000009e069e7220 */ /* 0x000fe20000410000 */
[----:B-1----:R-:W-:Y:S01]  /*12740*/  SHF.R.S32.HI R11, RZ, 0x1f, R10 ;  /* 0x0000001fff0b7819 */ /* 0x002fe2000001140a */
[C---:B---3--:R-:W-:Y:S01]  /*12750*/  FMUL.FTZ R160, R7.reuse, R160 ;  /* 0x000000a007a07220 */ /* 0x048fe20000410000 */
[----:B------:R-:W-:Y:S01]  /*12760*/  @P4 MUFU.LG2 R4, R4 ;  /* 0x0000000400044308 */ /* 0x000fe20000000c00 */
[----:B------:R-:W-:Y:S01]  /*12770*/  FMUL.FTZ R161, R7, R161 ;  /* 0x000000a107a17220 */ /* 0x000fe20000410000 */
[----:B------:R-:W-:Y:S01]  /*12780*/  LEA.HI R14, R11, R10, RZ, 0x4 ;  /* 0x0000000a0b0e7211 */ /* 0x000fe200078f20ff */
[----:B------:R-:W-:Y:S01]  /*12790*/  FMUL.FTZ R156, R7, R156 ;  /* 0x0000009c079c7220 */ /* 0x000fe20000410000 */
[----:B------:R-:W-:Y:S01]  /*127a0*/  LEA.HI R11, R11, R10, RZ, 0x5 ;  /* 0x0000000a0b0b7211 */ /* 0x000fe200078f28ff */
[C---:B------:R-:W-:Y:S01]  /*127b0*/  FMUL.FTZ R157, R7.reuse, R157 ;  /* 0x0000009d079d7220 */ /* 0x040fe20000410000 */
[----:B------:R-:W-:Y:S01]  /*127c0*/  SHF.R.S32.HI R8, RZ, 0x4, R14 ;  /* 0x00000004ff087819 */ /* 0x000fe2000001140e */
[C---:B------:R-:W-:Y:S01]  /*127d0*/  FMUL.FTZ R152, R7.reuse, R152 ;  /* 0x0000009807987220 */ /* 0x040fe20000410000 */
[----:B------:R-:W-:Y:S01]  /*127e0*/  LEA R14, R12, R17, 0x9 ;  /* 0x000000110c0e7211 */ /* 0x000fe200078e48ff */
[----:B------:R-:W-:Y:S01]  /*127f0*/  FMUL.FTZ R153, R7, R153 ;  /* 0x0000009907997220 */ /* 0x000fe20000410000 */
[----:B------:R-:W-:Y:S01]  /*12800*/  SHF.L.U32 R15, R8, 0x6, RZ ;  /* 0x00000006080f7819 */ /* 0x000fe200000006ff */
[C---:B------:R-:W-:Y:S01]  /*12810*/  FMUL.FTZ R155, R6.reuse, R155 ;  /* 0x0000009b069b7220 */ /* 0x040fe20000410000 */
[----:B------:R-:W-:Y:S01]  /*12820*/  LEA.HI R17, R13, R13, RZ, 0x1 ;  /* 0x0000000d0d117211 */ /* 0x000fe200078f08ff */
[C---:B------:R-:W-:Y:S01]  /*12830*/  FMUL.FTZ R154, R6.reuse, R154 ;  /* 0x0000009a069a7220 */ /* 0x040fe20000410000 */
[----:B------:R-:W-:Y:S01]  /*12840*/  LOP3.LUT R15, R15, 0x1c0, RZ, 0xc0, !PT ;  /* 0x000001c00f0f7812 */ /* 0x000fe200078ec0ff */
[----:B------:R-:W-:Y:S01]  /*12850*/  FMUL.FTZ R148, R7, R148 ;  /* 0x0000009407947220 */ /* 0x000fe20000410000 */
[----:B------:R-:W-:Y:S01]  /*12860*/  SHF.L.U32 R16, R17, 0x2, RZ ;  /* 0x0000000211107819 */ /* 0x000fe200000006ff */
[----:B------:R-:W-:Y:S01]  /*12870*/  FMUL.FTZ R149, R7, R149 ;  /* 0x0000009507957220 */ /* 0x000fe20000410000 */
[----:B------:R-:W-:Y:S01]  /*12880*/  LOP3.LUT R18, R17, 0xffffffe, RZ, 0xc0, !PT ;  /* 0x0ffffffe11127812 */ /* 0x000fe200078ec0ff */
[C---:B------:R-:W-:Y:S01]  /*12890*/  FMUL.FTZ R151, R6.reuse, R151 ;  /* 0x0000009706977220 */ /* 0x040fe20000410000 */
[----:B------:R-:W-:Y:S01]  /*128a0*/  LOP3.LUT R16, R15, 0x38, R16, 0xf8, !PT ;  /* 0x000000380f107812 */ /* 0x000fe200078ef810 */
[----:B------:R-:W-:Y:S01]  /*128b0*/  FMUL.FTZ R150, R6, R150 ;  /* 0x0000009606967220 */ /* 0x000fe20000410000 */
[----:B------:R-:W-:Y:S01]  /*128c0*/  SHF.R.U32.HI R15, RZ, 0x3, R15 ;  /* 0x00000003ff0f7819 */ /* 0x000fe2000001160f */
[C---:B------:R-:W-:Y:S01]  /*128d0*/  FMUL.FTZ R144, R7.reuse, R144 ;  /* 0x0000009007907220 */ /* 0x040fe20000410000 */
[----:B------:R-:W-:Y:S01]  /*128e0*/  LEA R14, R14, R19, 0x1 ;  /* 0x000000130e0e7211 */ /* 0x000fe200078e08ff */
[----:B------:R-:W-:Y:S01]  /*128f0*/  FMUL.FTZ R145, R7, R145 ;  /* 0x0000009107917220 */ /* 0x000fe20000410000 */
[----:B------:R-:W-:Y:S01]  /*12900*/  LOP3.LUT R15, R16, R15, RZ, 0x3c, !PT ;  /* 0x0000000f100f7212 */ /* 0x000fe200078e3cff */
[C---:B------:R-:W-:Y:S01]  /*12910*/  FMUL.FTZ R147, R6.reuse, R147 ;  /* 0x0000009306937220 */ /* 0x040fe20000410000 */
[----:B------:R-:W-:Y:S01]  /*12920*/  IADD3 R18, R13, -R18, RZ ;  /* 0x800000120d127210 */ /* 0x000fe20007ffe0ff */
[----:B------:R-:W-:Y:S01]  /*12930*/  FMUL.FTZ R146, R6, R146 ;  /* 0x0000009206927220 */ /* 0x000fe20000410000 */
[----:B------:R-:W-:Y:S01]  /*12940*/  STS.64 [R14.X4], R160 ;  /* 0x000000a00e007388 */ /* 0x000fe20000004a00 */
[C---:B------:R-:W-:Y:S01]  /*12950*/  FMUL.FTZ R140, R7.reuse, R140 ;  /* 0x0000008c078c7220 */ /* 0x040fe20000410000 */
[----:B------:R-:W-:Y:S01]  /*12960*/  LEA R5, R18, R15, 0x2 ;  /* 0x0000000f12057211 */ /* 0x000fe200078e10ff */
[----:B------:R-:W-:Y:S01]  /*12970*/  FMUL.FTZ R141, R7, R141 ;  /* 0x0000008d078d7220 */ /* 0x000fe20000410000 */
[----:B------:R-:W-:Y:S01]  /*12980*/  MOV R15, 0x80 ;  /* 0x00000080000f7802 */ /* 0x000fe20000000f00 */
[C---:B------:R-:W-:Y:S01]  /*12990*/  FMUL.FTZ R143, R6.reuse, R143 ;  /* 0x0000008f068f7220 */ /* 0x040fe20000410000 */
[----:B------:R-:W-:Y:S01]  /*129a0*/  STS.64 [R14.X4+0x800], R162 ;  /* 0x000800a20e007388 */ /* 0x000fe20000004a00 */
[C---:B------:R-:W-:Y:S01]  /*129b0*/  FMUL.FTZ R142, R6.reuse, R142 ;  /* 0x0000008e068e7220 */ /* 0x040fe20000410000 */
[----:B------:R-:W-:Y:S01]  /*129c0*/  SEL R15, R15, 0xffffff80, !P2 ;  /* 0xffffff800f0f7807 */ /* 0x000fe20005000000 */
[----:B------:R-:W-:Y:S01]  /*129d0*/  FMUL.FTZ R136, R7, R136 ;  /* 0x0000008807887220 */ /* 0x000fe20000410000 */
[----:B------:R-:W-:Y:S01]  /*129e0*/  LOP3.LUT R11, R11, 0xffffffe0, RZ, 0xc0, !PT ;  /* 0xffffffe00b0b7812 */ /* 0x000fe200078ec0ff */
[----:B------:R-:W-:Y:S01]  /*129f0*/  FMUL.FTZ R137, R7, R137 ;  /* 0x0000008907897220 */ /* 0x000fe20000410000 */
[----:B------:R-:W1:Y:S01]  /*12a00*/  @P3 MUFU.LG2 R2, R2 ;  /* 0x0000000200023308 */ /* 0x000e620000000c00 */
[C---:B------:R-:W-:Y:S01]  /*12a10*/  FMUL.FTZ R139, R6.reuse, R139 ;  /* 0x0000008b068b7220 */ /* 0x040fe20000410000 */
[----:B------:R-:W-:Y:S01]  /*12a20*/  IADD3 R9, -R9, R0, RZ ;  /* 0x0000000009097210 */ /* 0x000fe20007ffe1ff */
[C---:B------:R-:W-:Y:S01]  /*12a30*/  FMUL.FTZ R138, R6.reuse, R138 ;  /* 0x0000008a068a7220 */ /* 0x040fe20000410000 */
[----:B------:R-:W-:Y:S01]  /*12a40*/  IADD3 R11, -R11, R10, RZ ;  /* 0x0000000a0b0b7210 */ /* 0x000fe20007ffe1ff */
[----:B------:R-:W-:Y:S01]  /*12a50*/  FMUL.FTZ R132, R7, R132 ;  /* 0x0000008407847220 */ /* 0x000fe20000410000 */
[----:B------:R-:W-:Y:S01]  /*12a60*/  SHF.L.U32 R10, R13, 0x2, RZ ;  /* 0x000000020d0a7819 */ /* 0x000fe200000006ff */
[----:B------:R-:W-:Y:S01]  /*12a70*/  FMUL.FTZ R133, R7, R133 ;  /* 0x0000008507857220 */ /* 0x000fe20000410000 */
[----:B------:R-:W-:Y:S01]  /*12a80*/  SHF.R.S32.HI R0, RZ, 0x1f, R11 ;  /* 0x0000001fff007819 */ /* 0x000fe2000001140b */
[----:B------:R-:W-:-:S02]  /*12a90*/  FMUL.FTZ R135, R6, R135 ;  /* 0x0000008706877220 */ /* 0x000fc40000410000 */
[----:B------:R-:W-:Y:S01]  /*12aa0*/  FMUL.FTZ R134, R6, R134 ;  /* 0x0000008606867220 */ /* 0x000fe20000410000 */
[----:B------:R-:W-:Y:S01]  /*12ab0*/  LEA.HI R0, R0, R11, RZ, 0x2 ;  /* 0x0000000b00007211 */ /* 0x000fe200078f10ff */
[C---:B------:R-:W-:Y:S01]  /*12ac0*/  FMUL.FTZ R36, R7.reuse, R36 ;  /* 0x0000002407247220 */ /* 0x040fe20000410000 */
[----:B------:R-:W-:Y:S01]  /*12ad0*/  SHF.R.S32.HI R11, RZ, 0x1f, R10 ;  /* 0x0000001fff0b7819 */ /* 0x000fe2000001140a */
[C---:B------:R-:W-:Y:S01]  /*12ae0*/  FMUL.FTZ R37, R7.reuse, R37 ;  /* 0x0000002507257220 */ /* 0x040fe20000410000 */
[----:B------:R-:W-:Y:S01]  /*12af0*/  SHF.R.S32.HI R0, RZ, 0x2, R0 ;  /* 0x00000002ff007819 */ /* 0x000fe20000011400 */
[C---:B------:R-:W-:Y:S02]  /*12b00*/  FMUL.FTZ R39, R6.reuse, R39 ;  /* 0x0000002706277220 */ /* 0x040fe40000410000 */
[----:B------:R-:W-:Y:S02]  /*12b10*/  FMUL.FTZ R38, R6, R38 ;  /* 0x0000002606267220 */ /* 0x000fe40000410000 */
[----:B------:R-:W-:-:S02]  /*12b20*/  FMUL.FTZ R40, R7, R40 ;  /* 0x0000002807287220 */ /* 0x000fc40000410000 */
[C---:B------:R-:W-:Y:S02]  /*12b30*/  FMUL.FTZ R41, R7.reuse, R41 ;  /* 0x0000002907297220 */ /* 0x040fe40000410000 */
[C---:B------:R-:W-:Y:S02]  /*12b40*/  FMUL.FTZ R43, R6.reuse, R43 ;  /* 0x0000002b062b7220 */ /* 0x040fe40000410000 */
[C---:B------:R-:W-:Y:S02]  /*12b50*/  FMUL.FTZ R42, R6.reuse, R42 ;  /* 0x0000002a062a7220 */ /* 0x040fe40000410000 */
        /* <DEDUP_REMOVED lines=85> */
[----:B------:R-:W-:Y:S01]  /*130b0*/  FMUL.FTZ R129, R7, R129 ;  /* 0x0000008107817220 */ /* 0x000fe20000410000 */
[----:B------:R-:W-:Y:S01]  /*130c0*/  MOV R7, 0x40 ;  /* 0x0000004000077802 */ /* 0x000fe20000000f00 */
[----:B------:R-:W-:-:S02]  /*130d0*/  FMUL.FTZ R131, R6, R131 ;  /* 0x0000008306837220 */ /* 0x000fc40000410000 */
[----:B------:R-:W-:Y:S01]  /*130e0*/  FMUL.FTZ R130, R6, R130 ;  /* 0x0000008206827220 */ /* 0x000fe20000410000 */
[----:B------:R-:W-:Y:S01]  /*130f0*/  SHF.L.U32 R6, R14, 0x2, RZ ;  /* 0x000000020e067819 */ /* 0x000fe200000006ff */
[----:B-1----:R-:W-:Y:S01]  /*13100*/  @P3 FMUL.FTZ R2, R2, 0.69314718246459960938 ;  /* 0x3f31721802023820 */ /* 0x002fe20000410000 */
[----:B------:R-:W-:Y:S02]  /*13110*/  SEL R7, R7, 0xffffffc0, !P1 ;  /* 0xffffffc007077807 */ /* 0x000fe40004800000 */
[C---:B------:R-:W-:Y:S02]  /*13120*/  IADD3 R16, R6.reuse, -0x20, RZ ;  /* 0xffffffe006107810 */ /* 0x040fe40007ffe0ff */
[C---:B------:R-:W-:Y:S02]  /*13130*/  @P0 IADD3 R16, R6.reuse, 0x20, RZ ;  /* 0x0000002006100810 */ /* 0x040fe40007ffe0ff */
[C---:B------:R-:W-:Y:S02]  /*13140*/  IADD3 R17, R6.reuse, R7, RZ ;  /* 0x0000000706117210 */ /* 0x040fe40007ffe0ff */
[----:B------:R-:W-:Y:S01]  /*13150*/  IADD3 R18, R7, R16, RZ ;  /* 0x0000001007127210 */ /* 0x000fe20007ffe0ff */
[----:B------:R-:W-:Y:S01]  /*13160*/  STS.64 [R16], R156 ;  /* 0x0000009c10007388 */ /* 0x000fe20000000a00 */
[----:B------:R-:W-:-:S02]  /*13170*/  IADD3 R6, R6, R15, RZ ;  /* 0x0000000f06067210 */ /* 0x000fc40007ffe0ff */
[----:B------:R-:W-:Y:S01]  /*13180*/  IADD3 R7, R15, R16, RZ ;  /* 0x000000100f077210 */ /* 0x000fe20007ffe0ff */
[----:B------:R-:W-:Y:S01]  /*13190*/  STS.64 [R16+0x800], R158 ;  /* 0x0008009e10007388 */ /* 0x000fe20000000a00 */
[-C--:B------:R-:W-:Y:S02]  /*131a0*/  IADD3 R19, R17, R15.reuse, RZ ;  /* 0x0000000f11137210 */ /* 0x080fe40007ffe0ff */
[----:B------:R-:W-:Y:S01]  /*131b0*/  IADD3 R15, R18, R15, RZ ;  /* 0x0000000f120f7210 */ /* 0x000fe20007ffe0ff */
[----:B------:R-:W-:Y:S01]  /*131c0*/  STS.64 [R17], R152 ;  /* 0x0000009811007388 */ /* 0x000fe20000000a00 */
[----:B------:R-:W-:Y:S01]  /*131d0*/  LOP3.LUT P0, RZ, R9, 0x3, RZ, 0xc0, !PT ;  /* 0x0000000309ff7812 */ /* 0x000fe2000780c0ff */
[----:B------:R-:W-:Y:S02]  /*131e0*/  @P4 FMUL.FTZ R9, R4, 0.69314718246459960938 ;  /* 0x3f31721804094820 */ /* 0x000fe40000410000 */
        /* <DEDUP_REMOVED lines=65> */
[----:B------:R-:W-:-:S04]  /*13600*/  IADD3 R7, R12, -R7, RZ ;  /* 0x800000070c077210 */ /* 0x000fc80007ffe0ff */
[----:B------:R-:W-:Y:S01]  /*13610*/  LEA R7, R7, R0, 0x4 ;  /* 0x0000000007077211 */ /* 0x000fe200078e20ff */
[----:B------:R-:W1:Y:S04]  /*13620*/  LDS.128 R140, [R5.X4] ;  /* 0x00000000058c7984 */ /* 0x000e680000004c00 */
        /* <DEDUP_REMOVED lines=31> */
[----:B-----5:R-:W-:Y:S01]  /*13820*/  MOV R5, 0xff800000 ;  /* 0xff80000000057802 */ /* 0x020fe20000000f00 */
[----:B------:R-:W-:Y:S01]  /*13830*/  @P4 FFMA.FTZ R5, R164, c[0x0][0x238], R9 ;  /* 0x00008e00a4054a23 */ /* 0x000fe20000010009 */
[----:B------:R-:W-:Y:S05]  /*13840*/  @P0 BRA `(.L_x_3123) ;  /* 0x000000b000000947 */ /* 0x000fea0003800000 */
[----:B--234-:R-:W-:Y:S01]  /*13850*/  IADD3 R4, R7, 0x8, RZ ;  /* 0x0000000807047810 */ /* 0x01cfe20007ffe0ff */
[----:B------:R-:W-:Y:S01]  /*13860*/  IMAD.U32 R0, RZ, RZ, UR5 ;  /* 0x00000005ff007e24 */ /* 0x000fe2000f8e00ff */
[----:B------:R-:W-:-:S02]  /*13870*/  SHF.R.S32.HI R3, RZ, 0x1f, R7 ;  /* 0x0000001fff037819 */ /* 0x000fc40000011407 */
[C---:B------:R-:W-:Y:S02]  /*13880*/  IADD3 R2, P0, R7.reuse, UR5, RZ ;  /* 0x0000000507027c10 */ /* 0x040fe4000ff1e0ff */
[----:B------:R-:W-:Y:S02]  /*13890*/  ISETP.GE.AND P2, PT, R7, UR20, PT ;  /* 0x0000001407007c0c */ /* 0x000fe4000bf46270 */
[----:B------:R-:W-:Y:S02]  /*138a0*/  ISETP.GE.AND P1, PT, R4, UR20, PT ;  /* 0x0000001404007c0c */ /* 0x000fe4000bf26270 */
[----:B------:R-:W-:Y:S02]  /*138b0*/  LEA.HI.X.SX32 R3, R0, R3, 0x1, P0 ;  /* 0x0000000300037211 */ /* 0x000fe400000f0eff */
[----:B------:R-:W-:-:S04]  /*138c0*/  LEA R12, P0, R2, c[0x0][0x208], 0x2 ;  /* 0x00008200020c7a11 */ /* 0x000fc800078010ff */
[----:B------:R-:W-:-:S05]  /*138d0*/  LEA.HI.X R13, R2, c[0x0][0x20c], R3, 0x2, P0 ;  /* 0x00008300020d7a11 */ /* 0x000fca00000f1403 */
[----:B------:R2:W-:Y:S04]  /*138e0*/  @!P2 STG.E [R12.64], R5 ;  /* 0x000000050c00a986 */ /* 0x0005e8000c101920 */
[----:B------:R2:W-:Y:S02]  /*138f0*/  @!P1 STG.E [R12.64+0x20], R6 ;  /* 0x000020060c009986 */ /* 0x0005e4000c101920 */
.L_x_3123:
[----:B--234-:R-:W-:Y:S05]  /*13900*/  BSYNC B0 ;  /* 0x0000000000007941 */ /* 0x01cfea0003800000 */
.L_x_3122:
        /* <DEDUP_REMOVED lines=23> */
.L_x_3125:
[----:B------:R-:W-:Y:S05]  /*13a80*/  BSYNC B0 ;  /* 0x0000000000007941 */ /* 0x000fea0003800000 */
.L_x_3124:
        /* <DEDUP_REMOVED lines=14> */
.L_x_3127:
[----:B------:R-:W-:Y:S05]  /*13b70*/  BSYNC B0 ;  /* 0x0000000000007941 */ /* 0x000fea0003800000 */
.L_x_3126:
        /* <DEDUP_REMOVED lines=14> */
.L_x_3129:
[----:B------:R-:W-:Y:S05]  /*13c60*/  BSYNC B0 ;  /* 0x0000000000007941 */ /* 0x000fea0003800000 */
.L_x_3128:
        /* <DEDUP_REMOVED lines=14> */
.L_x_3131:
[----:B------:R-:W-:Y:S05]  /*13d50*/  BSYNC B0 ;  /* 0x0000000000007941 */ /* 0x000fea0003800000 */
.L_x_3130:
        /* <DEDUP_REMOVED lines=14> */
.L_x_3133:
[----:B------:R-:W-:Y:S05]  /*13e40*/  BSYNC B0 ;  /* 0x0000000000007941 */ /* 0x000fea0003800000 */
.L_x_3132:
        /* <DEDUP_REMOVED lines=14> */
.L_x_3135:
[----:B------:R-:W-:Y:S05]  /*13f30*/  BSYNC B0 ;  /* 0x0000000000007941 */ /* 0x000fea0003800000 */
.L_x_3134:
        /* <DEDUP_REMOVED lines=14> */
.L_x_3137:
[----:B------:R-:W-:Y:S05]  /*14020*/  BSYNC B0 ;  /* 0x0000000000007941 */ /* 0x000fea0003800000 */
.L_x_3136:
        /* <DEDUP_REMOVED lines=15> */
.L_x_3138:
        /* <DEDUP_REMOVED lines=14> */
.L_x_8946:


//--------------------- .text._ZN5flash24flash_fwd_splitkv_kernelI23Flash_fwd_kernel_traitsILi256ELi64ELi64ELi4ELb0ELb0EN7cutlass10bfloat16_tE19Flash_kernel_traitsILi256ELi64ELi64ELi4ES3_EELb0ELb1ELb0ELb0ELb0ELb1ELb1ELb0EEEvNS_16Flash_fwd_paramsE --------------------------
	.section	.text._ZN5flash24flash_fwd_splitkv_kernelI23Flash_fwd_kernel_traitsILi256ELi64ELi64ELi4ELb0ELb0EN7cutlass10bfloat16_tE19Flash_kernel_traitsILi256ELi64ELi64ELi4ES3_EELb0ELb1ELb0ELb0ELb0ELb1ELb1ELb0EEEvNS_16Flash_fwd_paramsE,"ax",@progbits
	.sectioninfo	@"SHI_REGISTERS=253"
	.align	128
        .global         _ZN5flash24flash_fwd_splitkv_kernelI23Flash_fwd_kernel_traitsILi256ELi64ELi64ELi4ELb0ELb0EN7cutlass10bfloat16_tE19Flash_kernel_traitsILi256ELi64ELi64ELi4ES3_EELb0ELb1ELb0ELb0ELb0ELb1ELb1ELb0EEEvNS_16Flash_fwd_paramsE
        .type           _ZN5flash24flash_fwd_splitkv_kernelI23Flash_fwd_kernel_traitsILi256ELi64ELi64ELi4ELb0ELb0EN7cutlass10bfloat16_tE19Flash_kernel_traitsILi256ELi64ELi64ELi4ES3_EELb0ELb1ELb0ELb0ELb0ELb1ELb1ELb0EEEvNS_16Flash_fwd_paramsE,@function
        .size           _ZN5flash24flash_fwd_splitkv_kernelI23Flash_fwd_kernel_traitsILi256ELi64ELi64ELi4ELb0ELb0EN7cutlass10bfloat16_tE19Flash_kernel_traitsILi256ELi64ELi64ELi4ES3_EELb0ELb1ELb0ELb0ELb0ELb1ELb1ELb0EEEvNS_16Flash_fwd_paramsE,(.L_x_8947 - _ZN5flash24flash_fwd_splitkv_kernelI23Flash_fwd_kernel_traitsILi256ELi64ELi64ELi4ELb0ELb0EN7cutlass10bfloat16_tE19Flash_kernel_traitsILi256ELi64ELi64ELi4ES3_EELb0ELb1ELb0ELb0ELb0ELb1ELb1ELb0EEEvNS_16Flash_fwd_paramsE)
        .other          _ZN5flash24flash_fwd_splitkv_kernelI23Flash_fwd_kernel_traitsILi256ELi64ELi64ELi4ELb0ELb0EN7cutlass10bfloat16_tE19Flash_kernel_traitsILi256ELi64ELi64ELi4ES3_EELb0ELb1ELb0ELb0ELb0ELb1ELb1ELb0EEEvNS_16Flash_fwd_paramsE,@"STO_CUDA_ENTRY STV_DEFAULT"
_ZN5flash24flash_fwd_splitkv_kernelI23Flash_fwd_kernel_traitsILi256ELi64ELi64ELi4ELb0ELb0EN7cutlass10bfloat16_tE19Flash_kernel_traitsILi256ELi64ELi64ELi4ES3_EELb0ELb1ELb0ELb0ELb0ELb1ELb1ELb0EEEvNS_16Flash_fwd_paramsE:
.text._ZN5flash24flash_fwd_splitkv_kernelI23Flash_fwd_kernel_traitsILi256ELi64ELi64ELi4ELb0ELb0EN7cutlass10bfloat16_tE19Flash_kernel_traitsILi256ELi64ELi64ELi4ES3_EELb0ELb1ELb0ELb0ELb0ELb1ELb1ELb0EEEvNS_16Flash_fwd_paramsE:
        /* <DEDUP_REMOVED lines=42> */
[----:B------:R1:W2:Y:S01]  /*02a0*/  @P2 LDG.E R4, [R2.64] ;  /* 0x0000002002042981 */ /* 0x0002a2000c1e1900 */
[----:B------:R-:W-:Y:S02]  /*02b0*/  @UP1 UIMAD.WIDE UR8, UR29, UR26, UR8 ;  /* 0x0000001a1d0812a5 */ /* 0x000fe4000f8e0208 */
[----:B------:R-:W-:Y:S01]  /*02c0*/  ULDC.64 UR10, c[0x0][0x248] ;  /* 0x00009200000a7ab9 */ /* 0x000fe20000000a00 */
[----:B------:R1:W3:Y:S01]  /*02d0*/  @P2 LDG.E R0, [R2.64+0x4] ;  /* 0x0000042002002981 */ /* 0x0002e2000c1e1900 */
[----:B------:R-:W-:Y:S01]  /*02e0*/  PLOP3.LUT P1, PT, PT, PT, UP2, 0x80, 0x0 ;  /* 0x000000000000781c */ /* 0x000fe20003f2f028 */
[----:B------:R-:W-:Y:S01]  /*02f0*/  UIMAD.WIDE UR10, UR29, UR26, UR10 ;  /* 0x0000001a1d0a72a5 */ /* 0x000fe2000f8e020a */
[----:B-1----:R-:W-:-:S02]  /*0300*/  IMAD.U32 R2, RZ, RZ, UR8 ;  /* 0x00000008ff027e24 */ /* 0x002fc4000f8e00ff */
[----:B------:R-:W-:-:S05]  /*0310*/  IMAD.U32 R3, RZ, RZ, UR9 ;  /* 0x00000009ff037e24 */ /* 0x000fca000f8e00ff */
[----:B------:R1:W4:Y:S01]  /*0320*/  @P0 LDG.E R2, [R2.64] ;  /* 0x0000002002020981 */ /* 0x000322000c1e1900 */
[----:B------:R-:W-:Y:S02]  /*0330*/  IMAD.U32 R6, RZ, RZ, UR10 ;  /* 0x0000000aff067e24 */ /* 0x000fe4000f8e00ff */
[----:B------:R-:W-:-:S05]  /*0340*/  IMAD.U32 R7, RZ, RZ, UR11 ;  /* 0x0000000bff077e24 */ /* 0x000fca000f8e00ff */
[----:B-1----:R-:W5:Y:S01]  /*0350*/  @!P1 LDG.E R3, [R6.64] ;  /* 0x0000002006039981 */ /* 0x002f62000c1e1900 */
        /* <DEDUP_REMOVED lines=23> */
.L_x_3139:
[----:B------:R-:W-:Y:S02]  /*04d0*/  ULDC UR8, c[0x0][0x218] ;  /* 0x0000860000087ab9 */ /* 0x000fe40000000800 */
.L_x_3140:
        /* <DEDUP_REMOVED lines=25> */
[----:B------:R-:W2:Y:S01]  /*0670*/  R2UR UR9, R0 ;  /* 0x00000000000973c2 */ /* 0x000ea200000e0000 */
[----:B------:R-:W-:Y:S02]  /*0680*/  ULDC UR5, c[0x0][0x10] ;  /* 0x0000040000057ab9 */ /* 0x000fe40000000800 */
[----:B------:R-:W-:Y:S02]  /*0690*/  USHF.R.S32.HI UR13, URZ, 0x1f, UR4 ;  /* 0x0000001f3f0d7899 */ /* 0x000fe40008011404 */
[----:B------:R-:W-:Y:S02]  /*06a0*/  UMOV UR18, URZ ;  /* 0x0000003f00127c82 */ /* 0x000fe40008000000 */
[----:B------:R-:W-:-:S04]  /*06b0*/  ULEA.HI UR13, UR13, UR4, URZ, 0x6 ;  /* 0x000000040d0d7291 */ /* 0x000fc8000f8f303f */
[----:B------:R-:W-:-:S04]  /*06c0*/  ULEA.HI.SX32 UR13, UR13, UR5, 0x1a ;  /* 0x000000050d0d7291 */ /* 0x000fc8000f8fd23f */
[----:B------:R-:W-:Y:S01]  /*06d0*/  UIADD3 UR13, UR13, -0x1, URZ ;  /* 0xffffffff0d0d7890 */ /* 0x000fe2000fffe03f */
[----:B--2---:R-:W2:Y:S08]  /*06e0*/  I2F.RP R0, UR9 ;  /* 0x0000000900007d06 */ /* 0x004eb00008209400 */
[----:B--2---:R-:W2:Y:S02]  /*06f0*/  MUFU.RCP R0, R0 ;  /* 0x0000000000007308 */ /* 0x004ea40000001000 */
[----:B--2---:R-:W-:-:S06]  /*0700*/  IADD3 R0, R0, 0xffffffe, RZ ;  /* 0x0ffffffe00007810 */ /* 0x004fcc0007ffe0ff */
[----:B------:R-:W2:Y:S02]  /*0710*/  F2I.FTZ.U32.TRUNC.NTZ R0, R0 ;  /* 0x0000000000007305 */ /* 0x000ea4000021f000 */
[----:B--2---:R2:W3:Y:S02]  /*0720*/  R2UR UR19, R0 ;  /* 0x00000000001373c2 */ /* 0x0044e400000e0000 */
[----:B--2---:R-:W-:Y:S01]  /*0730*/  IMAD.U32 R0, RZ, RZ, UR13 ;  /* 0x0000000dff007e24 */ /* 0x004fe2000f8e00ff */
[----:B---3--:R-:W-:Y:S02]  /*0740*/  UIADD3 UR4, URZ, -UR19, URZ ;  /* 0x800000133f047290 */ /* 0x008fe4000fffe03f */
[----:B------:R-:W-:Y:S02]  /*0750*/  ULOP3.LUT UR13, UR13, UR5, URZ, 0x3c, !UPT ;  /* 0x000000050d0d7292 */ /* 0x000fe4000f8e3c3f */
[----:B------:R-:W-:Y:S01]  /*0760*/  IABS R0, R0 ;  /* 0x0000000000007213 */ /* 0x000fe20000000000 */
[----:B------:R-:W-:-:S03]  /*0770*/  UIMAD UR4, UR4, UR9, URZ ;  /* 0x00000009040472a4 */ /* 0x000fc6000f8e023f */
[----:B------:R-:W2:Y:S01]  /*0780*/  R2UR UR8, R0 ;  /* 0x00000000000873c2 */ /* 0x000ea200000e0000 */
[----:B------:R-:W-:-:S07]  /*0790*/  UIMAD.WIDE.U32 UR18, UR19, UR4, UR18 ;  /* 0x00000004131272a5 */ /* 0x000fce000f8e0012 */
[----:B------:R-:W-:Y:S02]  /*07a0*/  UMOV UR15, UR19 ;  /* 0x00000013000f7c82 */ /* 0x000fe40008000000 */
[----:B--2---:R-:W-:Y:S02]  /*07b0*/  UIMAD.WIDE.U32 UR18, UR15, UR8, URZ ;  /* 0x000000080f1272a5 */ /* 0x004fe4000f8e003f */
        /* <DEDUP_REMOVED lines=74> */
.L_x_3143:
[----:B------:R-:W-:Y:S05]  /*0c60*/  BSYNC B0 ;  /* 0x0000000000007941 */ /* 0x000fea0003800000 */
.L_x_3142:
        /* <DEDUP_REMOVED lines=12> */
.L_x_3145:
[----:B------:R-:W-:Y:S05]  /*0d30*/  BSYNC B0 ;  /* 0x0000000000007941 */ /* 0x000fea0003800000 */
.L_x_3144:
        /* <DEDUP_REMOVED lines=12> */
.L_x_3147:
[----:B------:R-:W-:Y:S05]  /*0e00*/  BSYNC B0 ;  /* 0x0000000000007941 */ /* 0x000fea0003800000 */
.L_x_3146:
        /* <DEDUP_REMOVED lines=12> */
.L_x_3149:
[----:B------:R-:W-:Y:S05]  /*0ed0*/  BSYNC B0 ;  /* 0x0000000000007941 */ /* 0x000fea0003800000 */
.L_x_3148:
        /* <DEDUP_REMOVED lines=12> */
.L_x_3151:
[----:B------:R-:W-:Y:S05]  /*0fa0*/  BSYNC B0 ;  /* 0x0000000000007941 */ /* 0x000fea0003800000 */
.L_x_3150:
        /* <DEDUP_REMOVED lines=12> */
.L_x_3153:
[----:B------:R-:W-:Y:S05]  /*1070*/  BSYNC B0 ;  /* 0x0000000000007941 */ /* 0x000fea0003800000 */
.L_x_3152:
        /* <DEDUP_REMOVED lines=12> */
.L_x_3155:
[----:B------:R-:W-:Y:S05]  /*1140*/  BSYNC B0 ;  /* 0x0000000000007941 */ /* 0x000fea0003800000 */
.L_x_3154:
        /* <DEDUP_REMOVED lines=12> */
.L_x_3157:
[----:B------:R-:W-:Y:S05]  /*1210*/  BSYNC B0 ;  /* 0x0000000000007941 */ /* 0x000fea0003800000 */
.L_x_3156:
[----:B------:R-:W-:Y:S01]  /*1220*/  ISETP.NE.AND P6, PT, R12, RZ, PT ;  /* 0x000000ff0c00720c */ /* 0x000fe20003fc5270 */
[----:B------:R-:W-:Y:S01]  /*1230*/  USHF.R.S32.HI UR4, URZ, 0x1f, UR5 ;  /* 0x0000001f3f047899 */ /* 0x000fe20008011405 */
[----:B------:R-:W-:-:S02]  /*1240*/  IADD3 R8, P1, R11, UR5, RZ ;  /* 0x000000050b087c10 */ /* 0x000fc4000ff3e0ff */
[C---:B------:R-:W-:Y:S02]  /*1250*/  ISETP.GE.OR P0, PT, R11.reuse, UR10, P6 ;  /* 0x0000000a0b007c0c */ /* 0x040fe4000b706670 */
[----:B------:R-:W-:Y:S02]  /*1260*/  ISETP.GE.OR P4, PT, R6, UR10, P6 ;  /* 0x0000000a06007c0c */ /* 0x000fe4000b786670 */
[----:B------:R-:W-:Y:S02]  /*1270*/  LEA.HI.X.SX32 R11, R11, UR4, 0x1, P1 ;  /* 0x000000040b0b7c11 */ /* 0x000fe400088f0eff */
[C---:B------:R-:W-:Y:S02]  /*1280*/  LEA R10, P1, R8.reuse, c[0x0][0x208], 0x2 ;  /* 0x00008200080a7a11 */ /* 0x040fe400078210ff */
[----:B------:R-:W-:Y:S02]  /*1290*/  ISETP.GE.OR P5, PT, R7, UR10, P6 ;  /* 0x0000000a07007c0c */ /* 0x000fe4000b7a6670 */
[----:B------:R-:W-:-:S02]  /*12a0*/  LEA.HI.X R11, R8, c[0x0][0x20c], R11, 0x2, P1 ;  /* 0x00008300080b7a11 */ /* 0x000fc400008f140b */
[----:B------:R-:W-:Y:S01]  /*12b0*/  ISETP.GE.OR P3, PT, R5, UR10, P6 ;  /* 0x0000000a05007c0c */ /* 0x000fe2000b766670 */
[----:B------:R-:W-:Y:S01]  /*12c0*/  @!P0 IMAD.MOV.U32 R6, RZ, RZ, -0x800000 ;  /* 0xff800000ff068424 */ /* 0x000fe200078e00ff */
[----:B------:R-:W-:Y:S02]  /*12d0*/  ISETP.GE.OR P2, PT, R4, UR10, P6 ;  /* 0x0000000a04007c0c */ /* 0x000fe4000b746670 */
[----:B------:R-:W-:Y:S02]  /*12e0*/  ISETP.GE.OR P1, PT, R3, UR10, P6 ;  /* 0x0000000a03007c0c */ /* 0x000fe4000b726670 */
[----:B------:R5:W-:Y:S01]  /*12f0*/  @!P0 STG.E [R10.64], R6 ;  /* 0x000000060a008986 */ /* 0x000be2000c101920 */
[----:B------:R-:W-:Y:S02]  /*1300*/  ISETP.GE.OR P0, PT, R2, UR10, P6 ;  /* 0x0000000a02007c0c */ /* 0x000fe4000b706670 */
[----:B------:R-:W-:Y:S01]  /*1310*/  ISETP.GE.OR P6, PT, R0, UR10, P6 ;  /* 0x0000000a00007c0c */ /* 0x000fe2000b7c6670 */
[----:B------:R-:W-:-:S03]  /*1320*/  @!P5 IMAD.MOV.U32 R2, RZ, RZ, -0x800000 ;  /* 0xff800000ff02d424 */ /* 0x000fc600078e00ff */
[----:B------:R-:W-:Y:S02]  /*1330*/  @!P3 IMAD.MOV.U32 R5, RZ, RZ, -0x800000 ;  /* 0xff800000ff05b424 */ /* 0x000fe400078e00ff */
[----:B------:R1:W-:Y:S01]  /*1340*/  @!P5 STG.E [R10.64+0x20], R2 ;  /* 0x000020020a00d986 */ /* 0x0003e2000c101920 */
[----:B------:R-:W-:Y:S02]  /*1350*/  @!P2 IMAD.MOV.U32 R4, RZ, RZ, -0x800000 ;  /* 0xff800000ff04a424 */ /* 0x000fe400078e00ff */
[----:B------:R-:W-:Y:S01]  /*1360*/  @!P1 IMAD.MOV.U32 R3, RZ, RZ, -0x800000 ;  /* 0xff800000ff039424 */ /* 0x000fe200078e00ff */
[----:B------:R2:W-:Y:S04]  /*1370*/  @!P3 STG.E [R10.64+0x60], R5 ;  /* 0x000060050a00b986 */ /* 0x0005e8000c101920 */
[----:B------:R2:W-:Y:S04]  /*1380*/  @!P2 STG.E [R10.64+0x80], R4 ;  /* 0x000080040a00a986 */ /* 0x0005e8000c101920 */
[----:B------:R2:W-:Y:S01]  /*1390*/  @!P1 STG.E [R10.64+0xa0], R3 ;  /* 0x0000a0030a009986 */ /* 0x0005e2000c101920 */
[----:B-----5:R-:W-:-:S05]  /*13a0*/  @!P4 IMAD.MOV.U32 R6, RZ, RZ, -0x800000 ;  /* 0xff800000ff06c424 */ /* 0x020fca00078e00ff */
[----:B------:R2:W-:Y:S01]  /*13b0*/  @!P4 STG.E [R10.64+0x40], R6 ;  /* 0x000040060a00c986 */ /* 0x0005e2000c101920 */
[----:B-1----:R-:W-:-:S05]  /*13c0*/  @!P0 IMAD.MOV.U32 R2, RZ, RZ, -0x800000 ;  /* 0xff800000ff028424 */ /* 0x002fca00078e00ff */
[----:B------:R2:W-:Y:S01]  /*13d0*/  @!P0 STG.E [R10.64+0xc0], R2 ;  /* 0x0000c0020a008986 */ /* 0x0005e2000c101920 */
[----:B------:R-:W-:Y:S05]  /*13e0*/  @P6 EXIT ;  /* 0x000000000000694d */ /* 0x000fea0003800000 */
[----:B------:R-:W-:-:S05]  /*13f0*/  MOV R0, 0xff800000 ;  /* 0xff80000000007802 */ /* 0x000fca0000000f00 */
[----:B------:R-:W-:Y:S01]  /*1400*/  STG.E [R10.64+0xe0], R0 ;  /* 0x0000e0000a007986 */ /* 0x000fe2000c101920 */
[----:B------:R-:W-:Y:S05]  /*1410*/  EXIT ;  /* 0x000000000000794d */ /* 0x000fea0003800000 */
.L_x_3141:
        /* <DEDUP_REMOVED lines=34> */
[----:B------:R-:W-:-:S05]  /*1640*/  UMOV UR16, URZ ;  /* 0x0000003f00107c82 */ /* 0x000fca0008000000 */
        /* <DEDUP_REMOVED lines=9> */
[----:B------:R-:W-:-:S07]  /*16e0*/  UIMAD.WIDE.U32 UR16, UR17, UR4, UR16 ;  /* 0x00000004111072a5 */ /* 0x000fce000f8e0010 */
[----:B------:R-:W-:Y:S02]  /*16f0*/  UMOV UR13, UR17 ;  /* 0x00000011000d7c82 */ /* 0x000fe40008000000 */
[----:B-1----:R-:W-:-:S03]  /*1700*/  UIMAD.WIDE.U32 UR18, UR13, UR5, URZ ;  /* 0x000000050d1272a5 */ /* 0x002fc6000f8e003f */
        /* <DEDUP_REMOVED lines=20> */
[----:B------:R1:W2:Y:S01]  /*1850*/  LDG.E R2, [R2.64] ;  /* 0x0000002002027981 */ /* 0x0002a2000c1e1900 */
[----:B------:R-:W3:Y:S01]  /*1860*/  I2F.RP R6, R4 ;  /* 0x0000000400067306 */ /* 0x000ee20000209400 */
[----:B------:R-:W-:Y:S01]  /*1870*/  ULOP3.LUT UR19, UR6, UR19, URZ, 0x3c, !UPT ;  /* 0x0000001306137292 */ /* 0x000fe2000f8e3c3f */
[----:B------:R-:W-:Y:S01]  /*1880*/  IABS R0, R0 ;  /* 0x0000000000007213 */ /* 0x000fe20000000000 */
[----:B------:R-:W-:-:S02]  /*1890*/  UIADD3 UR18, -UR18, URZ, URZ ;  /* 0x0000003f12127290 */ /* 0x000fc4000fffe13f */
[----:B------:R-:W-:Y:S02]  /*18a0*/  ULDC.64 UR4, c[0x0][0x180] ;  /* 0x0000600000047ab9 */ /* 0x000fe40000000a00 */
[----:B------:R-:W-:Y:S01]  /*18b0*/  UIMAD UR13, UR18, UR13, UR7 ;  /* 0x0000000d120d72a4 */ /* 0x000fe2000f8e0207 */
[----:B------:R-:W-:-:S03]  /*18c0*/  ISETP.LE.AND P0, PT, RZ, UR19, PT ;  /* 0x00000013ff007c0c */ /* 0x000fc6000bf03270 */
[----:B------:R-:W-:Y:S01]  /*18d0*/  USHF.R.S32.HI UR7, URZ, 0x1f, UR13 ;  /* 0x0000001f3f077899 */ /* 0x000fe2000801140d */
[----:B---3--:R-:W3:Y:S02]  /*18e0*/  MUFU.RCP R6, R6 ;  /* 0x0000000600067308 */ /* 0x008ee40000001000 */
[----:B---3--:R-:W-:-:S06]  /*18f0*/  IADD3 R6, R6, 0xffffffe, RZ ;  /* 0x0ffffffe06067810 */ /* 0x008fcc0007ffe0ff */
[----:B------:R-:W1:Y:S02]  /*1900*/  F2I.FTZ.U32.TRUNC.NTZ R7, R6 ;  /* 0x0000000600077305 */ /* 0x000e64000021f000 */
[----:B-1----:R-:W-:Y:S01]  /*1910*/  IMAD.MOV R3, RZ, RZ, -R7 ;  /* 0x000000ffff037224 */ /* 0x002fe200078e0a07 */
[----:B------:R-:W-:-:S03]  /*1920*/  MOV R6, RZ ;  /* 0x000000ff00067202 */ /* 0x000fc60000000f00 */
[----:B------:R-:W-:-:S04]  /*1930*/  IMAD R3, R3, R4, RZ ;  /* 0x0000000403037224 */ /* 0x000fc800078e02ff */
[----:B------:R-:W-:-:S04]  /*1940*/  IMAD.HI.U32 R6, R7, R3, R6 ;  /* 0x0000000307067227 */ /* 0x000fc800078e0006 */
[----:B------:R-:W-:-:S04]  /*1950*/  IMAD.MOV.U32 R3, RZ, RZ, R0 ;  /* 0x000000ffff037224 */ /* 0x000fc800078e0000 */
[----:B------:R-:W-:-:S04]  /*1960*/  IMAD.HI.U32 R12, R6, R3, RZ ;  /* 0x00000003060c7227 */ /* 0x000fc800078e00ff */
[----:B------:R-:W-:-:S04]  /*1970*/  IMAD.MOV R0, RZ, RZ, -R12 ;  /* 0x000000ffff007224 */ /* 0x000fc800078e0a0c */
[----:B------:R-:W-:-:S05]  /*1980*/  IMAD R0, R4, R0, R3 ;  /* 0x0000000004007224 */ /* 0x000fca00078e0203 */
[----:B------:R-:W-:-:S13]  /*1990*/  ISETP.GT.U32.AND P1, PT, R4, R0, PT ;  /* 0x000000000400720c */ /* 0x000fda0003f24070 */
[-C--:B------:R-:W-:Y:S02]  /*19a0*/  @!P1 IADD3 R0, R0, -R4.reuse, RZ ;  /* 0x8000000400009210 */ /* 0x080fe40007ffe0ff */
[----:B------:R-:W-:Y:S02]  /*19b0*/  @!P1 IADD3 R12, R12, 0x1, RZ ;  /* 0x000000010c0c9810 */ /* 0x000fe40007ffe0ff */
[----:B------:R-:W-:Y:S02]  /*19c0*/  ISETP.GE.U32.AND P2, PT, R0, R4, PT ;  /* 0x000000040000720c */ /* 0x000fe40003f46070 */
[----:B------:R-:W-:-:S11]  /*19d0*/  ISETP.NE.AND P1, PT, RZ, c[0x0][0x1c8], PT ;  /* 0x00007200ff007a0c */ /* 0x000fd60003f25270 */
[----:B------:R-:W-:-:S05]  /*19e0*/  @P2 IADD3 R12, R12, 0x1, RZ ;  /* 0x000000010c0c2810 */ /* 0x000fca0007ffe0ff */
[----:B------:R-:W-:Y:S01]  /*19f0*/  @!P0 IMAD.MOV R12, RZ, RZ, -R12 ;  /* 0x000000ffff0c8224 */ /* 0x000fe200078e0a0c */
        /* <DEDUP_REMOVED lines=16> */
[----:B------:R-:W-:Y:S01]  /*1b00*/  IMAD.U32 R3, RZ, RZ, UR19 ;  /* 0x00000013ff037e24 */ /* 0x000fe2000f8e00ff */
[----:B------:R-:W-:Y:S01]  /*1b10*/  MOV R2, UR18 ;  /* 0x0000001200027c02 */ /* 0x000fe20008000f00 */
[----:B------:R-:W-:Y:S02]  /*1b20*/  ULDC.64 UR4, c[0x0][0x188] ;  /* 0x0000620000047ab9 */ /* 0x000fe40000000a00 */
[----:B------:R-:W-:Y:S01]  /*1b30*/  UIMAD UR15, UR15, UR4, URZ ;  /* 0x000000040f0f72a4 */ /* 0x000fe2000f8e023f */
[----:B------:R-:W-:Y:S01]  /*1b40*/  MOV R3, UR17 ;  /* 0x0000001100037c02 */ /* 0x000fe20008000f00 */
[----:B------:R-:W-:Y:S02]  /*1b50*/  UIMAD.WIDE.U32 UR18, UR16, UR4, URZ ;  /* 0x00000004101272a5 */ /* 0x000fe4000f8e003f */
[----:B------:R-:W-:Y:S02]  /*1b60*/  UIMAD UR5, UR16, UR5, UR15 ;  /* 0x00000005100572a4 */ /* 0x000fe4000f8e020f */
[----:B------:R-:W-:-:S02]  /*1b70*/  IMAD.WIDE.U32 R2, R12, c[0x0][0x1b0], R2 ;  /* 0x00006c000c027a25 */ /* 0x000fc400078e0002 */
[----:B------:R-:W-:Y:S02]  /*1b80*/  UIADD3 UR17, UR19, UR5, URZ ;  /* 0x0000000513117290 */ /* 0x000fe4000fffe03f */
[----:B------:R-:W-:Y:S01]  /*1b90*/  IMAD.IADD R5, R3, 0x1, R5 ;  /* 0x0000000103057824 */ /* 0x000fe200078e0205 */
[----:B------:R-:W-:Y:S01]  /*1ba0*/  MOV R20, R2 ;  /* 0x0000000200147202 */ /* 0x000fe20000000f00 */
[----:B------:R-:W-:Y:S05]  /*1bb0*/  BRA `(.L_x_3159) ;  /* 0x0000052000007947 */ /* 0x000fea0003800000 */
.L_x_3158:
        /* <DEDUP_REMOVED lines=21> */
.L_x_3160:
        /* <DEDUP_REMOVED lines=61> */
.L_x_3159:
        /* <DEDUP_REMOVED lines=10> */
[----:B------:R-:W-:Y:S01]  /*2180*/  LOP3.LUT R3, R3, 0xfffffff8, RZ, 0xc0, !PT ;  /* 0xfffffff803037812 */ /* 0x000fe200078ec0ff */
[----:B------:R-:W-:Y:S01]  /*2190*/  IMAD R8, R12, c[0x0][0x1bc], R8 ;  /* 0x00006f000c087a24 */ /* 0x000fe200078e0208 */
[----:B------:R-:W-:Y:S01]  /*21a0*/  SHF.R.S32.HI R233, RZ, 0x4, R4 ;  /* 0x00000004ffe97819 */ /* 0x000fe20000011404 */
[----:B------:R-:W-:Y:S01]  /*21b0*/  IMAD.SHL.U32 R236, R18, 0x40, RZ ;  /* 0x0000004012ec7824 */ /* 0x000fe200078e00ff */
[----:B------:R-:W-:Y:S01]  /*21c0*/  @UP0 UIMAD.WIDE.U32 UR22, UR14, UR4, URZ ;  /* 0x000000040e1602a5 */ /* 0x000fe2000f8e003f */
[----:B------:R-:W-:Y:S01]  /*21d0*/  IMAD.IADD R3, R10, 0x1, -R3 ;  /* 0x000000010a037824 */ /* 0x000fe200078e0a03 */
[----:B------:R-:W-:-:S02]  /*21e0*/  LEA.HI R0, R4, R233, RZ, 0x1 ;  /* 0x000000e904007211 */ /* 0x000fc400078f08ff */
[----:B------:R-:W-:Y:S01]  /*21f0*/  LOP3.LUT R236, R236, 0x1c0, RZ, 0xc0, !PT ;  /* 0x000001c0ecec7812 */ /* 0x000fe200078ec0ff */
[----:B------:R-:W-:Y:S01]  /*2200*/  IMAD.SHL.U32 R237, R3, 0x8, RZ ;  /* 0x0000000803ed7824 */ /* 0x000fe200078e00ff */
[----:B------:R-:W-:Y:S01]  /*2210*/  LOP3.LUT R4, R4, 0xfffffff0, RZ, 0xc0, !PT ;  /* 0xfffffff004047812 */ /* 0x000fe200078ec0ff */
[----:B------:R-:W-:Y:S01]  /*2220*/  @UP0 UIMAD UR15, UR14, UR5, UR23 ;  /* 0x000000050e0f02a4 */ /* 0x000fe2000f8e0217 */
[----:B------:R-:W-:Y:S01]  /*2230*/  LOP3.LUT R0, R0, 0xfffffffe, RZ, 0xc0, !PT ;  /* 0xfffffffe00007812 */ /* 0x000fe200078ec0ff */
[----:B------:R-:W-:Y:S01]  /*2240*/  @!UP0 USHF.R.S32.HI UR14, URZ, 0x1f, UR29 ;  /* 0x0000001f3f0e8899 */ /* 0x000fe2000801141d */
[----:B------:R-:W-:Y:S01]  /*2250*/  LOP3.LUT R2, R236, 0x38, R237, 0xf8, !PT ;  /* 0x00000038ec027812 */ /* 0x000fe200078ef8ed */
[----:B------:R-:W-:Y:S01]  /*2260*/  IMAD.IADD R4, R10, 0x1, -R4 ;  /* 0x000000010a047824 */ /* 0x000fe200078e0a04 */
[----:B------:R-:W-:Y:S01]  /*2270*/  SHF.R.U32.HI R236, RZ, 0x3, R236 ;  /* 0x00000003ffec7819 */ /* 0x000fe200000116ec */
[----:B------:R-:W-:Y:S01]  /*2280*/  IMAD.IADD R233, R233, 0x1, -R0 ;  /* 0x00000001e9e97824 */ /* 0x000fe200078e0a00 */
[----:B------:R-:W-:Y:S01]  /*2290*/  ULDC.64 UR4, c[0x0][0x178] ;  /* 0x00005e0000047ab9 */ /* 0x000fe20000000a00 */
[----:B------:R-:W-:Y:S01]  /*22a0*/  IADD3 R16, P0, R237, UR18, RZ ;  /* 0x00000012ed107c10 */ /* 0x000fe2000ff1e0ff */
[----:B------:R-:W-:Y:S01]  /*22b0*/  @!UP0 UIMAD.WIDE.U32 UR24, UR29, UR4, URZ ;  /* 0x000000041d1882a5 */ /* 0x000fe2000f8e003f */
[----:B------:R-:W-:Y:S01]  /*22c0*/  LOP3.LUT R236, R2, R236, RZ, 0x3c, !PT ;  /* 0x000000ec02ec7212 */ /* 0x000fe200078e3cff */
[----:B------:R-:W-:Y:S01]  /*22d0*/  @!UP0 UIMAD UR14, UR14, UR4, URZ ;  /* 0x000000040e0e82a4 */ /* 0x000fe2000f8e023f */
[----:B------:R-:W-:-:S02]  /*22e0*/  LEA.HI R2, R6, R10, RZ, 0x6 ;  /* 0x0000000a06027211 */ /* 0x000fc400078f30ff */
[----:B------:R-:W-:Y:S01]  /*22f0*/  SHF.R.S32.HI R0, RZ, 0x1f, R4 ;  /* 0x0000001fff007819 */ /* 0x000fe20000011404 */
[----:B------:R-:W-:Y:S01]  /*2300*/  @!UP0 UIMAD UR5, UR29, UR5, UR14 ;  /* 0x000000051d0582a4 */ /* 0x000fe2000f8e020e */
[----:B------:R-:W-:Y:S01]  /*2310*/  IADD3 R20, P1, R237, R20, RZ ;  /* 0x00000014ed147210 */ /* 0x000fe20007f3e0ff */
[----:B------:R-:W-:Y:S01]  /*2320*/  IMAD.SHL.U32 R2, R2, 0x8, RZ ;  /* 0x0000000802027824 */ /* 0x000fe200078e00ff */
[----:B------:R-:W-:Y:S01]  /*2330*/  LEA.HI R0, R0, R4, RZ, 0x3 ;  /* 0x0000000400007211 */ /* 0x000fe200078f18ff */
[----:B------:R-:W-:Y:S01]  /*2340*/  @!UP0 UMOV UR22, UR24 ;  /* 0x0000001800168c82 */ /* 0x000fe20008000000 */
[----:B------:R-:W-:Y:S01]  /*2350*/  SHF.R.S32.HI R19, RZ, 0x1f, R18 ;  /* 0x0000001fff137819 */ /* 0x000fe20000011412 */
[----:B------:R-:W-:Y:S01]  /*2360*/  @!UP0 UIADD3 UR15, UR25, UR5, URZ ;  /* 0x00000005190f8290 */ /* 0x000fe2000fffe03f */
[C---:B------:R-:W-:Y:S01]  /*2370*/  LOP3.LUT R7, R0.reuse, 0xfffffff8, RZ, 0xc0, !PT ;  /* 0xfffffff800077812 */ /* 0x040fe200078ec0ff */
[----:B------:R-:W-:Y:S01]  /*2380*/  IMAD.SHL.U32 R0, R0, 0x40, RZ ;  /* 0x0000004000007824 */ /* 0x000fe200078e00ff */
[----:B------:R-:W-:Y:S01]  /*2390*/  LOP3.LUT R236, R236, 0xfffffe00, R2, 0xf8, !PT ;  /* 0xfffffe00ecec7812 */ /* 0x000fe200078ef802 */
[----:B------:R-:W-:Y:S01]  /*23a0*/  ULDC.64 UR4, c[0x0][0x1a8] ;  /* 0x00006a0000047ab9 */ /* 0x000fe20000000a00 */
[----:B------:R-:W-:Y:S01]  /*23b0*/  SHF.R.S32.HI R2, RZ, 0x1f, R237 ;  /* 0x0000001fff027819 */ /* 0x000fe200000114ed */
[----:B------:R-:W-:Y:S01]  /*23c0*/  IMAD.IADD R4, R4, 0x1, -R7 ;  /* 0x0000000104047824 */ /* 0x000fe200078e0a07 */
[----:B------:R-:W-:Y:S01]  /*23d0*/  LEA.HI R6, R6, R10, RZ, 0x5 ;  /* 0x0000000a06067211 */ /* 0x000fe200078f28ff */
[----:B------:R-:W-:Y:S01]  /*23e0*/  IMAD R165, R19, c[0x0][0x198], RZ ;  /* 0x0000660013a57a24 */ /* 0x000fe200078e02ff */
[C---:B------:R-:W-:Y:S01]  /*23f0*/  IADD3.X R17, R2.reuse, UR17, RZ, P0, !PT ;  /* 0x0000001102117c10 */ /* 0x040fe200087fe4ff */
[----:B------:R-:W-:Y:S01]  /*2400*/  IMAD.X R21, R2, 0x1, R5, P1 ;  /* 0x0000000102157824 */ /* 0x000fe200008e0605 */
[----:B------:R-:W-:Y:S01]  /*2410*/  IADD3 R14, P0, R237, UR22, RZ ;  /* 0x00000016ed0e7c10 */ /* 0x000fe2000ff1e0ff */
[----:B------:R-:W-:Y:S01]  /*2420*/  IMAD R165, R18, c[0x0][0x19c], R165 ;  /* 0x0000670012a57a24 */ /* 0x000fe200078e02a5 */
[----:B------:R-:W-:Y:S01]  /*2430*/  LOP3.LUT R5, R6, 0xffffffe0, RZ, 0xc0, !PT ;  /* 0xffffffe006057812 */ /* 0x000fe200078ec0ff */
[----:B------:R-:W-:Y:S01]  /*2440*/  IMAD.WIDE.U32 R12, R12, c[0x0][0x1b8], R16 ;  /* 0x00006e000c0c7a25 */ /* 0x000fe200078e0010 */
[----:B------:R-:W-:-:S02]  /*2450*/  R2P PR, R4, 0x6 ;  /* 0x0000000604007804 */ /* 0x000fc40000000000 */
[----:B------:R-:W-:Y:S01]  /*2460*/  IADD3.X R15, R2, UR15, RZ, P0, !PT ;  /* 0x0000000f020f7c10 */ /* 0x000fe200087fe4ff */
[----:B------:R-:W-:Y:S01]  /*2470*/  IMAD.SHL.U32 R4, R4, 0x40, RZ ;  /* 0x0000004004047824 */ /* 0x000fe200078e00ff */
[----:B------:R-:W-:Y:S01]  /*2480*/  IADD3 R170, P0, R18, UR13, RZ ;  /* 0x0000000d12aa7c10 */ /* 0x000fe2000ff1e0ff */
[----:B------:R-:W-:Y:S01]  /*2490*/  IMAD.SHL.U32 R2, R233, 0x8, RZ ;  /* 0x00000008e9027824 */ /* 0x000fe200078e00ff */
[----:B------:R-:W-:Y:S01]  /*24a0*/  USHF.R.S32.HI UR13, URZ, 0x1f, UR6 ;  /* 0x0000001f3f0d7899 */ /* 0x000fe20008011406 */
[----:B------:R-:W-:Y:S01]  /*24b0*/  IMAD.U32 R16, RZ, RZ, UR6 ;  /* 0x00000006ff107e24 */ /* 0x000fe2000f8e00ff */
[----:B------:R-:W-:Y:S01]  /*24c0*/  LOP3.LUT R4, R4, 0x1c0, RZ, 0xc0, !PT ;  /* 0x000001c004047812 */ /* 0x000fe200078ec0ff */
[----:B------:R-:W-:Y:S01]  /*24d0*/  IMAD.IADD R9, R13, 0x1, R8 ;  /* 0x000000010d097824 */ /* 0x000fe200078e0208 */
[----:B------:R-:W-:Y:S01]  /*24e0*/  IADD3.X R168, R19, UR7, RZ, P0, !PT ;  /* 0x0000000713a87c10 */ /* 0x000fe200087fe4ff */
[----:B------:R-:W-:Y:S01]  /*24f0*/  UIMAD UR4, UR13, UR4, URZ ;  /* 0x000000040d0472a4 */ /* 0x000fe2000f8e023f */
[----:B------:R-:W-:Y:S01]  /*2500*/  LOP3.LUT R2, R4, 0x8, R2, 0xf8, !PT ;  /* 0x0000000804027812 */ /* 0x000fe200078ef802 */
[C---:B------:R-:W-:Y:S01]  /*2510*/  IMAD.WIDE.U32 R20, R18.reuse, c[0x0][0x198], R20 ;  /* 0x0000660012147a25 */ /* 0x040fe200078e0014 */
[----:B------:R-:W-:Y:S01]  /*2520*/  ISETP.GE.AND P0, PT, R18, UR20, PT ;  /* 0x0000001412007c0c */ /* 0x000fe2000bf06270 */
[----:B------:R-:W-:Y:S01]  /*2530*/  UIMAD UR4, UR6, UR5, UR4 ;  /* 0x00000005060472a4 */ /* 0x000fe2000f8e0204 */
[----:B------:R-:W-:Y:S01]  /*2540*/  SHF.R.U32.HI R4, RZ, 0x3, R4 ;  /* 0x00000003ff047819 */ /* 0x000fe20000011604 */
[----:B------:R-:W-:Y:S01]  /*2550*/  IMAD R168, R168, c[0x0][0x1a0], RZ ;  /* 0x00006800a8a87a24 */ /* 0x000fe200078e02ff */
[----:B------:R-:W-:Y:S01]  /*2560*/  SHF.R.S32.HI R6, RZ, 0x5, R6 ;  /* 0x00000005ff067819 */ /* 0x000fe20000011406 */
[----:B------:R-:W-:Y:S01]  /*2570*/  IMAD.WIDE.U32 R16, R16, c[0x0][0x1a8], R14 ;  /* 0x00006a0010107a25 */ /* 0x000fe200078e000e */
[----:B------:R-:W-:-:S02]  /*2580*/  LOP3.LUT R4, R2, R4, RZ, 0x3c, !PT ;  /* 0x0000000402047212 */ /* 0x000fc400078e3cff */
[C---:B------:R-:W-:Y:S01]  /*2590*/  IADD3 R173, R237.reuse, 0x40, RZ ;  /* 0x00000040edad7810 */ /* 0x040fe20007ffe0ff */
[----:B------:R-:W-:Y:S01]  /*25a0*/  IMAD.MOV.U32 R8, RZ, RZ, R12 ;  /* 0x000000ffff087224 */ /* 0x000fe200078e000c */
[----:B------:R-:W-:Y:S01]  /*25b0*/  LOP3.LUT R4, R4, 0xfffffe00, R0, 0xf8, !PT ;  /* 0xfffffe0004047812 */ /* 0x000fe200078ef800 */
[C---:B------:R-:W-:Y:S01]  /*25c0*/  IMAD R168, R170.reuse, c[0x0][0x1a4], R168 ;  /* 0x00006900aaa87a24 */ /* 0x040fe200078e02a8 */
        /* <DEDUP_REMOVED lines=9> */
[----:B-1----:R-:W-:-:S04]  /*2660*/  IMAD.WIDE R22, R22, 0x40, R18 ;  /* 0x0000004016167825 */ /* 0x002fc800078e0212 */
        /* <DEDUP_REMOVED lines=43> */
.L_x_3162:
[----:B------:R-:W-:Y:S05]  /*2920*/  BSYNC B0 ;  /* 0x0000000000007941 */ /* 0x000fea0003800000 */
.L_x_3161:
        /* <DEDUP_REMOVED lines=45> */
.L_x_3164:
[----:B------:R-:W-:Y:S05]  /*2c00*/  BSYNC B0 ;  /* 0x0000000000007941 */ /* 0x000fea0003800000 */
.L_x_3163:
        /* <DEDUP_REMOVED lines=45> */
.L_x_3166:
[----:B------:R-:W-:Y:S05]  /*2ee0*/  BSYNC B0 ;  /* 0x0000000000007941 */ /* 0x000fea0003800000 */
.L_x_3165:
        /* <DEDUP_REMOVED lines=44> */
.L_x_3168:
[----:B------:R-:W-:Y:S05]  /*31b0*/  BSYNC B0 ;  /* 0x0000000000007941 */ /* 0x000fea0003800000 */
.L_x_3167:
        /* <DEDUP_REMOVED lines=10> */
[C---:B-12---:R-:W-:Y:S01]  /*3260*/  @!P5 LEA R20, P6, R200.reuse, c[0x0][0x168], 0x1 ;  /* 0x00005a00c814da11 */ /* 0x046fe200078c08ff */
        /* <DEDUP_REMOVED lines=28> */
.L_x_3170:
[----:B------:R-:W-:Y:S05]  /*3430*/  BSYNC B0 ;  /* 0x0000000000007941 */ /* 0x000fea0003800000 */
.L_x_3169:
        /* <DEDUP_REMOVED lines=13> */
[C---:B--2---:R-:W-:Y:S02]  /*3510*/  @!P5 LEA R22, P6, R9.reuse, c[0x0][0x168], 0x1 ;  /* 0x00005a000916da11 */ /* 0x044fe400078c08ff */
        /* <DEDUP_REMOVED lines=27> */
.L_x_3172:
[----:B------:R-:W-:Y:S05]  /*36d0*/  BSYNC B0 ;  /* 0x0000000000007941 */ /* 0x000fea0003800000 */
.L_x_3171:
        /* <DEDUP_REMOVED lines=40> */
.L_x_3174:
[----:B------:R-:W-:Y:S05]  /*3960*/  BSYNC B0 ;  /* 0x0000000000007941 */ /* 0x000fea0003800000 */
.L_x_3173:
[----:B------:R-:W-:Y:S01]  /*3970*/  ISETP.GE.AND P0, PT, R13, UR14, PT ;  /* 0x0000000e0d007c0c */ /* 0x000fe2000bf06270 */
[----:B------:R-:W-:-:S12]  /*3980*/  BSSY B0, `(.L_x_3175) ;  /* 0x000002a000007945 */ /* 0x000fd80003800000 */
[----:B------:R-:W-:Y:S05]  /*3990*/  @P0 BRA `(.L_x_3176) ;  /* 0x0000028000000947 */ /* 0x000fea0003800000 */
[----:B------:R-:W-:Y:S01]  /*39a0*/  ISETP.GE.AND P5, PT, R237, c[0x0][0x220], PT ;  /* 0x00008800ed007a0c */ /* 0x000fe20003fa6270 */
[----:B-12---:R-:W-:Y:S01]  /*39b0*/  IMAD.MOV.U32 R22, RZ, RZ, c[0x0][0x198] ;  /* 0x00006600ff167624 */ /* 0x006fe200078e00ff */
        /* <DEDUP_REMOVED lines=38> */
.L_x_3176:
[----:B------:R-:W-:Y:S05]  /*3c20*/  BSYNC B0 ;  /* 0x0000000000007941 */ /* 0x000fea0003800000 */
.L_x_3175:
[----:B------:R-:W0:Y:S01]  /*3c30*/  LDGDEPBAR ;  /* 0x00000000000079af */ /* 0x000e220000000000 */
[----:B------:R-:W-:Y:S01]  /*3c40*/  ISETP.GE.AND P1, PT, R18, UR14, PT ;  /* 0x0000000e12007c0c */ /* 0x000fe2000bf26270 */
[----:B------:R-:W-:Y:S01]  /*3c50*/  IMAD.SHL.U32 R235, R10, 0x2, RZ ;  /* 0x000000020aeb7824 */ /* 0x000fe200078e00ff */
[----:B-12---:R-:W-:Y:S01]  /*3c60*/  SHF.R.S32.HI R8, RZ, 0x1f, R5 ;  /* 0x0000001fff087819 */ /* 0x006fe20000011405 */
        /* <DEDUP_REMOVED lines=17> */
[--C-:B------:R-:W-:Y:S01]  /*3d80*/  @!P3 IMAD.MOV.U32 R8, RZ, RZ, R167.reuse ;  /* 0x000000ffff08b224 */ /* 0x100fe200078e00a7 */
        /* <DEDUP_REMOVED lines=14> */
[----:B---3--:R-:W-:Y:S01]  /*3e70*/  @!P1 IMAD.MOV.U32 R8, RZ, RZ, R167 ;  /* 0x000000ffff089224 */ /* 0x008fe200078e00a7 */
        /* <DEDUP_REMOVED lines=13> */
.L_x_3178:
[----:B------:R-:W-:Y:S05]  /*3f50*/  BSYNC B0 ;  /* 0x0000000000007941 */ /* 0x000fea0003800000 */
.L_x_3177:
        /* <DEDUP_REMOVED lines=13> */
[----:B--2---:R-:W-:Y:S01]  /*4030*/  IMAD.U32 R8, RZ, RZ, UR27 ;  /* 0x0000001bff087e24 */ /* 0x004fe2000f8e00ff */
        /* <DEDUP_REMOVED lines=39> */
.L_x_3180:
[----:B------:R-:W-:Y:S05]  /*42b0*/  BSYNC B0 ;  /* 0x0000000000007941 */ /* 0x000fea0003800000 */
.L_x_3179:
        /* <DEDUP_REMOVED lines=10> */
[----:B--2---:R-:W-:Y:S01]  /*4360*/  IMAD.MOV.U32 R8, RZ, RZ, 0x5 ;  /* 0x00000005ff087424 */ /* 0x004fe200078e00ff */
[----:B------:R-:W-:Y:S01]  /*4370*/  ISETP.GE.AND P2, PT, R172, c[0x0][0x220], PT ;  /* 0x00008800ac007a0c */ /* 0x000fe20003f46270 */
[----:B------:R-:W-:Y:S01]  /*4380*/  IMAD.SHL.U32 R9, R7, 0x20, RZ ;  /* 0x0000002007097824 */ /* 0x000fe200078e00ff */
[----:B------:R-:W-:-:S02]  /*4390*/  ISETP.GE.AND P0, PT, R169, c[0x0][0x220], PT ;  /* 0x00008800a9007a0c */ /* 0x000fc40003f06270 */
[----:B------:R-:W-:-:S05]  /*43a0*/  SHF.L.U64.HI R8, R7, R8, c[0x0][0x1a4] ;  /* 0x0000690007087619 */ /* 0x000fca0000010208 */
[CC--:B------:R-:W-:Y:S01]  /*43b0*/  @!P5 LEA R16, P6, R9.reuse, R167.reuse, 0x1 ;  /* 0x000000a70910d211 */ /* 0x0c0fe200078c08ff */
[----:B------:R2:W-:Y:S01]  /*43c0*/  @P5 STS.128 [R236+0x11000], RZ ;  /* 0x011000ffec005388 */ /* 0x0005e20000000c00 */
[CC--:B------:R-:W-:Y:S02]  /*43d0*/  @!P4 LEA R14, P3, R9.reuse, R167.reuse, 0x1 ;  /* 0x000000a7090ec211 */ /* 0x0c0fe400078608ff */
[C---:B----4-:R-:W-:Y:S02]  /*43e0*/  @!P2 LEA R10, P1, R9.reuse, R167, 0x1 ;  /* 0x000000a7090aa211 */ /* 0x050fe400078208ff */
        /* <DEDUP_REMOVED lines=25> */
.L_x_3182:
[----:B------:R-:W-:Y:S05]  /*4580*/  BSYNC B0 ;  /* 0x0000000000007941 */ /* 0x000fea0003800000 */
.L_x_3181:
        /* <DEDUP_REMOVED lines=12> */
[-C--:B--2---:R-:W-:Y:S01]  /*4650*/  @!P3 MOV R16, R167.reuse ;  /* 0x000000a70010b202 */ /* 0x084fe20000000f00 */
[----:B----4-:R-:W-:Y:S01]  /*4660*/  @!P3 IMAD.MOV.U32 R10, RZ, RZ, c[0x0][0x1a4] ;  /* 0x00006900ff0ab624 */ /* 0x010fe200078e00ff */
[----:B------:R-:W-:Y:S01]  /*4670*/  @!P2 MOV R9, c[0x0][0x1a4] ;  /* 0x000069000009aa02 */ /* 0x000fe20000000f00 */
[--C-:B------:R-:W-:Y:S01]  /*4680*/  @!P3 IMAD.MOV.U32 R17, RZ, RZ, R166.reuse ;  /* 0x000000ffff11b224 */ /* 0x100fe200078e00a6 */
[-C--:B------:R-:W-:Y:S01]  /*4690*/  @!P2 MOV R14, R167.reuse ;  /* 0x000000a7000ea202 */ /* 0x080fe20000000f00 */
[----:B------:R-:W-:Y:S01]  /*46a0*/  @!P2 IMAD.MOV.U32 R15, RZ, RZ, R166 ;  /* 0x000000ffff0fa224 */ /* 0x000fe200078e00a6 */
[----:B------:R-:W-:Y:S01]  /*46b0*/  @!P1 MOV R12, R167 ;  /* 0x000000a7000c9202 */ /* 0x000fe20000000f00 */
[----:B------:R-:W-:Y:S01]  /*46c0*/  @!P3 IMAD R10, R10, 0x60, RZ ;  /* 0x000000600a0ab824 */ /* 0x000fe200078e02ff */
[----:B------:R2:W-:Y:S01]  /*46d0*/  @P3 STS.128 [R236+0x11800], RZ ;  /* 0x011800ffec003388 */ /* 0x0005e20000000c00 */
[----:B------:R-:W-:-:S04]  /*46e0*/  @!P3 IMAD.WIDE.U32 R16, R7, 0x60, R16 ;  /* 0x000000600710b825 */ /* 0x000fc800078e0010 */
[----:B------:R-:W-:Y:S01]  /*46f0*/  @!P1 IMAD.MOV.U32 R8, RZ, RZ, c[0x0][0x1a4] ;  /* 0x00006900ff089624 */ /* 0x000fe200078e00ff */
[----:B------:R-:W-:Y:S01]  /*4700*/  @!P3 IADD3 R11, R17, R10, RZ ;  /* 0x0000000a110bb210 */ /* 0x000fe20007ffe0ff */
[----:B------:R-:W-:Y:S01]  /*4710*/  @!P1 IMAD.MOV.U32 R13, RZ, RZ, R166 ;  /* 0x000000ffff0d9224 */ /* 0x000fe200078e00a6 */
[----:B------:R-:W-:Y:S01]  /*4720*/  @!P3 MOV R10, R16 ;  /* 0x00000010000ab202 */ /* 0x000fe20000000f00 */
[----:B------:R-:W-:Y:S02]  /*4730*/  @!P2 IMAD R9, R9, 0x60, RZ ;  /* 0x000000600909a824 */ /* 0x000fe400078e02ff */
[----:B------:R-:W-:Y:S02]  /*4740*/  @!P2 IMAD.WIDE.U32 R14, R7, 0x60, R14 ;  /* 0x00000060070ea825 */ /* 0x000fe400078e000e */
[----:B------:R-:W-:Y:S01]  /*4750*/  @!PT LDS RZ, [RZ] ;  /* 0x00000000fffff984 */ /* 0x000fe20000000800 */
[----:B------:R-:W-:Y:S01]  /*4760*/  @!PT LDS RZ, [RZ] ;  /* 0x00000000fffff984 */ /* 0x000fe20000000800 */
[----:B------:R-:W-:Y:S01]  /*4770*/  @!PT LDS RZ, [RZ] ;  /* 0x00000000fffff984 */ /* 0x000fe20000000800 */
[----:B------:R2:W-:Y:S02]  /*4780*/  @!P3 LDGSTS.E.BYPASS.LTC128B.128 [R236+0x11800], [R10.64] ;  /* 0x118000000aecbfae */ /* 0x0005e4000b901d60 */
[----:B------:R-:W-:Y:S01]  /*4790*/  @!P1 IMAD R8, R8, 0x60, RZ ;  /* 0x0000006008089824 */ /* 0x000fe200078e02ff */
[----:B------:R-:W-:Y:S01]  /*47a0*/  @!P2 IADD3 R15, R15, R9, RZ ;  /* 0x000000090f0fa210 */ /* 0x000fe20007ffe0ff */
[----:B------:R-:W-:Y:S01]  /*47b0*/  @!P1 IMAD.WIDE.U32 R12, R7, 0x60, R12 ;  /* 0x00000060070c9825 */ /* 0x000fe200078e000c */
        /* <DEDUP_REMOVED lines=14> */
[----:B--2---:R-:W-:Y:S01]  /*48a0*/  MOV R8, R167 ;  /* 0x000000a700087202 */ /* 0x004fe20000000f00 */
[----:B------:R-:W-:Y:S01]  /*48b0*/  ULDC UR4, c[0x0][0x1a4] ;  /* 0x0000690000047ab9 */ /* 0x000fe20000000800 */
[----:B------:R-:W-:Y:S01]  /*48c0*/  MOV R9, R166 ;  /* 0x000000a600097202 */ /* 0x000fe20000000f00 */
[----:B------:R-:W-:-:S04]  /*48d0*/  UIMAD UR4, UR4, 0x60, URZ ;  /* 0x00000060040478a4 */ /* 0x000fc8000f8e023f */
[----:B------:R-:W-:-:S05]  /*48e0*/  IMAD.WIDE.U32 R8, R7, 0x60, R8 ;  /* 0x0000006007087825 */ /* 0x000fca00078e0008 */
[----:B------:R-:W-:-:S05]  /*48f0*/  IADD3 R9, R9, UR4, RZ ;  /* 0x0000000409097c10 */ /* 0x000fca000fffe0ff */
[----:B------:R-:W-:Y:S01]  /*4900*/  @!PT LDS RZ, [RZ] ;  /* 0x00000000fffff984 */ /* 0x000fe20000000800 */
[----:B------:R-:W-:Y:S01]  /*4910*/  @!PT LDS RZ, [RZ] ;  /* 0x00000000fffff984 */ /* 0x000fe20000000800 */
[----:B------:R-:W-:Y:S01]  /*4920*/  @!PT LDS RZ, [RZ] ;  /* 0x00000000fffff984 */ /* 0x000fe20000000800 */
[----:B------:R2:W-:Y:S02]  /*4930*/  LDGSTS.E.BYPASS.LTC128B.128 [R236+0x17800], [R8.64+0x180] ;  /* 0x1780018008ec7fae */ /* 0x0005e4000b901d60 */
.L_x_3184:
[----:B------:R-:W-:Y:S05]  /*4940*/  BSYNC B0 ;  /* 0x0000000000007941 */ /* 0x000fea0003800000 */
.L_x_3183:
        /* <DEDUP_REMOVED lines=18> */
[----:B------:R-:W-:Y:S01]  /*4a70*/  LDSM.16.M88.4 R28, [R232] ;  /* 0x00000000e81c783b */ /* 0x000fe20000000200 */
        /* <DEDUP_REMOVED lines=8> */
[----:B------:R-:W2:Y:S01]  /*4b00*/  LDSM.16.M88.4 R36, [R233+0x8000] ;  /* 0x00800000e924783b */ /* 0x000ea20000000200 */
[C---:B------:R-:W-:Y:S02]  /*4b10*/  IADD3 R3, R233.reuse, 0x8000, RZ ;  /* 0x00008000e9037810 */ /* 0x040fe40007ffe0ff */
[----:B------:R-:W-:Y:S01]  /*4b20*/  IADD3 R231, R233, 0x8020, RZ ;  /* 0x00008020e9e77810 */ /* 0x000fe20007ffe0ff */
[----:B----4-:R-:W4:Y:S01]  /*4b30*/  LDSM.16.M88.4 R8, [R233+0x9000] ;  /* 0x00900000e908783b */ /* 0x010f220000000200 */
[----:B------:R-:W-:Y:S01]  /*4b40*/  @P1 IADD3 R231, R3, -0x20, RZ ;  /* 0xffffffe003e71810 */ /* 0x000fe20007ffe0ff */
[----:B------:R-:W-:Y:S01]  /*4b50*/  IMAD.MOV.U32 R3, RZ, RZ, 0x40 ;  /* 0x00000040ff037424 */ /* 0x000fe200078e00ff */
[C---:B------:R-:W-:Y:S01]  /*4b60*/  IADD3 R238, R5.reuse, 0x8, RZ ;  /* 0x0000000805ee7810 */ /* 0x040fe20007ffe0ff */
[----:B------:R-:W5:Y:S01]  /*4b70*/  LDSM.16.M88.4 R16, [R233+0x8800] ;  /* 0x00880000e910783b */ /* 0x000f620000000200 */
[----:B------:R-:W-:Y:S02]  /*4b80*/  IADD3 R241, R5, UR5, RZ ;  /* 0x0000000505f17c10 */ /* 0x000fe4000fffe0ff */
[----:B------:R-:W-:Y:S01]  /*4b90*/  SEL R3, R3, 0xffffffc0, !P2 ;  /* 0xffffffc003037807 */ /* 0x000fe20005000000 */
[----:B------:R-:W1:Y:S01]  /*4ba0*/  LDSM.16.M88.4 R60, [R233+0x9800] ;  /* 0x00980000e93c783b */ /* 0x000e620000000200 */
[----:B------:R-:W-:-:S02]  /*4bb0*/  IADD3 R239, R238, UR5, RZ ;  /* 0x00000005eeef7c10 */ /* 0x000fc4000fffe0ff */
[----:B------:R-:W-:Y:S01]  /*4bc0*/  IADD3 R240, R5, UR4, RZ ;  /* 0x0000000405f07c10 */ /* 0x000fe2000fffe0ff */
[----:B------:R-:W3:Y:S01]  /*4bd0*/  LDSM.16.M88.4 R56, [R231] ;  /* 0x00000000e738783b */ /* 0x000ee20000000200 */
[----:B------:R-:W-:Y:S01]  /*4be0*/  IMAD.IADD R227, R233, 0x1, R3 ;  /* 0x00000001e9e37824 */ /* 0x000fe200078e0203 */
[----:B------:R-:W-:Y:S01]  /*4bf0*/  IADD3 R238, R238, UR4, RZ ;  /* 0x00000004eeee7c10 */ /* 0x000fe2000fffe0ff */
[----:B------:R-:W-:Y:S01]  /*4c00*/  IMAD.IADD R220, R3, 0x1, R231 ;  /* 0x0000000103dc7824 */ /* 0x000fe200078e02e7 */
[----:B------:R-:W1:Y:S01]  /*4c10*/  LDSM.16.M88.4 R48, [R231+0x1000] ;  /* 0x00100000e730783b */ /* 0x000e620000000200 */
[----:B------:R-:W-:Y:S02]  /*4c20*/  IMNMX R241, RZ, R241, !PT ;  /* 0x000000f1fff17217 */ /* 0x000fe40007800200 */
[----:B------:R-:W-:Y:S01]  /*4c30*/  IMNMX R240, R240, UR11, PT ;  /* 0x0000000bf0f07c17 */ /* 0x000fe2000b800200 */
[----:B------:R-:W1:Y:S01]  /*4c40*/  LDSM.16.M88.4 R52, [R231+0x800] ;  /* 0x00080000e734783b */ /* 0x000e620000000200 */
        /* <DEDUP_REMOVED lines=11> */
[C---:B--2---:R-:W-:Y:S01]  /*4d00*/  HMMA.16816.F32.BF16 R40, R64.reuse, R36, RZ ;  /* 0x000000244028723c */ /* 0x044fe200000418ff */
[----:B------:R-:W2:Y:S01]  /*4d10*/  LDSM.16.M88.4 R80, [R227+0x8800] ;  /* 0x00880000e350783b */ /* 0x000ea20000000200 */
        /* <DEDUP_REMOVED lines=9> */
[----:B----4-:R-:W-:Y:S01]  /*4db0*/  HMMA.16816.F32.BF16 R12, R64, R8, RZ ;  /* 0x00000008400c723c */ /* 0x010fe200000418ff */
[C---:B------:R-:W-:Y:S02]  /*4dc0*/  IADD3 R209, R231.reuse, 0x7000, RZ ;  /* 0x00007000e7d17810 */ /* 0x040fe40007ffe0ff */
[----:B------:R-:W-:-:S05]  /*4dd0*/  IADD3 R208, R231, 0x7800, RZ ;  /* 0x00007800e7d07810 */ /* 0x000fca0007ffe0ff */
[C---:B------:R-:W-:Y:S08]  /*4de0*/  HMMA.16816.F32.BF16 R8, R64.reuse, R10, RZ ;  /* 0x0000000a4008723c */ /* 0x040ff000000418ff */
[C---:B-----5:R-:W-:Y:S08]  /*4df0*/  HMMA.16816.F32.BF16 R32, R64.reuse, R16, RZ ;  /* 0x000000104020723c */ /* 0x060ff000000418ff */
[C---:B------:R-:W-:Y:S08]  /*4e00*/  HMMA.16816.F32.BF16 R16, R64.reuse, R18, RZ ;  /* 0x000000124010723c */ /* 0x040ff000000418ff */
[C---:B-1----:R-:W-:Y:S08]  /*4e10*/  HMMA.16816.F32.BF16 R68, R64.reuse, R60, RZ ;  /* 0x0000003c4044723c */ /* 0x042ff000000418ff */
[----:B------:R-:W-:Y:S01]  /*4e20*/  HMMA.16816.F32.BF16 R64, R64, R62, RZ ;  /* 0x0000003e4040723c */ /* 0x000fe200000418ff */
[----:B------:R-:W-:Y:S07]  /*4e30*/  LDSM.16.M88.4 R60, [R229] ;  /* 0x00000000e53c783b */ /* 0x000fee0000000200 */
[C---:B---3--:R-:W-:Y:S08]  /*4e40*/  HMMA.16816.F32.BF16 R40, R28.reuse, R56, R40 ;  /* 0x000000381c28723c */ /* 0x048ff00000041828 */
[C---:B------:R-:W-:Y:S01]  /*4e50*/  HMMA.16816.F32.BF16 R36, R28.reuse, R58, R36 ;  /* 0x0000003a1c24723c */ /* 0x040fe20000041824 */
[----:B------:R-:W1:Y:S07]  /*4e60*/  LDSM.16.M88.4 R56, [R220] ;  /* 0x00000000dc38783b */ /* 0x000e6e0000000200 */
        /* <DEDUP_REMOVED lines=12> */
[----:B------:R-:W1:Y:S07]  /*4f30*/  LDSM.16.M88.4 R24, [R233+0xa000] ;  /* 0x00a00000e918783b */ /* 0x000e6e0000000200 */
[C---:B------:R-:W-:Y:S08]  /*4f40*/  HMMA.16816.F32.BF16 R12, R20.reuse, R76, R12 ;  /* 0x0000004c140c723c */ /* 0x040ff0000004180c */
[C---:B------:R-:W-:Y:S08]  /*4f50*/  HMMA.16816.F32.BF16 R8, R20.reuse, R78, R8 ;  /* 0x0000004e1408723c */ /* 0x040ff00000041808 */
[C---:B--2---:R-:W-:Y:S08]  /*4f60*/  HMMA.16816.F32.BF16 R32, R20.reuse, R80, R32 ;  /* 0x000000501420723c */ /* 0x044ff00000041820 */
[C---:B------:R-:W-:Y:S08]  /*4f70*/  HMMA.16816.F32.BF16 R16, R20.reuse, R82, R16 ;  /* 0x000000521410723c */ /* 0x040ff00000041810 */
[C---:B------:R-:W-:Y:S08]  /*4f80*/  HMMA.16816.F32.BF16 R68, R20.reuse, R72, R68 ;  /* 0x000000481444723c */ /* 0x040ff00000041844 */
[----:B------:R-:W-:Y:S01]  /*4f90*/  HMMA.16816.F32.BF16 R64, R20, R74, R64 ;  /* 0x0000004a1440723c */ /* 0x000fe20000041840 */
[----:B------:R-:W2:Y:S04]  /*4fa0*/  LDSM.16.M88.4 R20, [R233+0xb000] ;  /* 0x00b00000e914783b */ /* 0x000ea80000000200 */
[----:B------:R-:W-:Y:S03]  /*4fb0*/  LDSM.16.M88.4 R72, [R233+0xb800] ;  /* 0x00b80000e948783b */ /* 0x000fe60000000200 */
[C---:B-1----:R-:W-:Y:S08]  /*4fc0*/  HMMA.16816.F32.BF16 R40, R60.reuse, R56, R40 ;  /* 0x000000383c28723c */ /* 0x042ff00000041828 */
[C---:B------:R-:W-:Y:S01]  /*4fd0*/  HMMA.16816.F32.BF16 R36, R60.reuse, R58, R36 ;  /* 0x0000003a3c24723c */ /* 0x040fe20000041824 */
[----:B------:R-:W1:Y:S07]  /*4fe0*/  LDSM.16.M88.4 R56, [R233+0xa800] ;  /* 0x00a80000e938783b */ /* 0x000e6e0000000200 */
        /* <DEDUP_REMOVED lines=13> */
[C---:B--2---:R-:W-:Y:S08]  /*50c0*/  HMMA.16816.F32.BF16 R12, R28.reuse, R20, R12 ;  /* 0x000000141c0c723c */ /* 0x044ff0000004180c */
[C---:B------:R-:W-:Y:S01]  /*50d0*/  HMMA.16816.F32.BF16 R8, R28.reuse, R22, R8 ;  /* 0x000000161c08723c */ /* 0x040fe20000041808 */
[----:B------:R-:W2:Y:S07]  /*50e0*/  LDSM.16.M88.4 R20, [R231+0x3800] ;  /* 0x00380000e714783b */ /* 0x000eae0000000200 */
[C---:B-1----:R-:W-:Y:S08]  /*50f0*/  HMMA.16816.F32.BF16 R32, R28.reuse, R56, R32 ;  /* 0x000000381c20723c */ /* 0x042ff00000041820 */
[C---:B------:R-:W-:Y:S01]  /*5100*/  HMMA.16816.F32.BF16 R16, R28.reuse, R58, R16 ;  /* 0x0000003a1c10723c */ /* 0x040fe20000041810 */
[----:B------:R-:W-:Y:S07]  /*5110*/  LDSM.16.M88.4 R56, [R227+0xa800] ;  /* 0x00a80000e338783b */ /* 0x000fee0000000200 */
[C---:B------:R-:W-:Y:S01]  /*5120*/  HMMA.16816.F32.BF16 R76, R28.reuse, R72, R68 ;  /* 0x000000481c4c723c */ /* 0x040fe20000041844 */
[----:B------:R-:W1:Y:S07]  /*5130*/  LDSM.16.M88.4 R68, [R230+0x2000] ;  /* 0x00200000e644783b */ /* 0x000e6e0000000200 */
        /* <DEDUP_REMOVED lines=12> */
[C---:B--2---:R-:W-:Y:S08]  /*5200*/  HMMA.16816.F32.BF16 R76, R52.reuse, R20, R76 ;  /* 0x00000014344c723c */ /* 0x044ff0000004184c */
[----:B------:R-:W-:Y:S01]  /*5210*/  HMMA.16816.F32.BF16 R64, R52, R22, R64 ;  /* 0x000000163440723c */ /* 0x000fe20000041840 */
[----:B------:R-:W2:Y:S04]  /*5220*/  LDSM.16.M88.4 R20, [R220+0x3000] ;  /* 0x00300000dc14783b */ /* 0x000ea80000000200 */
[----:B------:R-:W5:Y:S03]  /*5230*/  LDSM.16.M88.4 R52, [R220+0x3800] ;  /* 0x00380000dc34783b */ /* 0x000f660000000200 */
[C---:B-1----:R-:W-:Y:S08]  /*5240*/  HMMA.16816.F32.BF16 R40, R68.reuse, R60, R40 ;  /* 0x0000003c4428723c */ /* 0x042ff00000041828 */
[C---:B------:R-:W-:Y:S01]  /*5250*/  HMMA.16816.F32.BF16 R36, R68.reuse, R62, R36 ;  /* 0x0000003e4424723c */ /* 0x040fe20000041824 */
[----:B------:R-:W-:Y:S07]  /*5260*/  LDSM.16.M88.4 R60, [R231+0x4000] ;  /* 0x00400000e73c783b */ /* 0x000fee0000000200 */
[C---:B------:R-:W-:Y:S08]  /*5270*/  HMMA.16816.F32.BF16 R32, R68.reuse, R56, R32 ;  /* 0x000000384420723c */ /* 0x040ff00000041820 */
[C---:B------:R-:W-:Y:S01]  /*5280*/  HMMA.16816.F32.BF16 R16, R68.reuse, R58, R16 ;  /* 0x0000003a4410723c */ /* 0x040fe20000041810 */
[----:B------:R-:W-:Y:S07]  /*5290*/  LDSM.16.M88.4 R56, [R234+0x4000] ;  /* 0x00400000ea38783b */ /* 0x000fee0000000200 */
[C---:B------:R-:W-:Y:S08]  /*52a0*/  HMMA.16816.F32.BF16 R48, R68.reuse, R28, R48 ;  /* 0x0000001c4430723c */ /* 0x040ff00000041830 */
[C---:B------:R-:W-:Y:S01]  /*52b0*/  HMMA.16816.F32.BF16 R8, R68.reuse, R30, R8 ;  /* 0x0000001e4408723c */ /* 0x040fe20000041808 */
[----:B------:R-:W1:Y:S07]  /*52c0*/  LDSM.16.M88.4 R28, [R233+0xc000] ;  /* 0x00c00000e91c783b */ /* 0x000e6e0000000200 */
        /* <DEDUP_REMOVED lines=10> */
[C---:B--2---:R-:W-:Y:S08]  /*5370*/  HMMA.16816.F32.BF16 R48, R44.reuse, R20, R48 ;  /* 0x000000142c30723c */ /* 0x044ff00000041830 */
[C---:B------:R-:W-:Y:S01]  /*5380*/  HMMA.16816.F32.BF16 R8, R44.reuse, R22, R8 ;  /* 0x000000162c08723c */ /* 0x040fe20000041808 */
[----:B------:R-:W2:Y:S07]  /*5390*/  LDSM.16.M88.4 R20, [R233+0xd800] ;  /* 0x00d80000e914783b */ /* 0x000eae0000000200 */
[C---:B-----5:R-:W-:Y:S08]  /*53a0*/  HMMA.16816.F32.BF16 R76, R44.reuse, R52, R76 ;  /* 0x000000342c4c723c */ /* 0x060ff0000004184c */
[----:B------:R-:W-:Y:S01]  /*53b0*/  HMMA.16816.F32.BF16 R64, R44, R54, R64 ;  /* 0x000000362c40723c */ /* 0x000fe20000041840 */
[----:B------:R-:W4:Y:S04]  /*53c0*/  LDSM.16.M88.4 R44, [R231+0x4800] ;  /* 0x00480000e72c783b */ /* 0x000f280000000200 */
[----:B------:R-:W-:Y:S03]  /*53d0*/  LDSM.16.M88.4 R52, [R227+0xc800] ;  /* 0x00c80000e334783b */ /* 0x000fe60000000200 */
[C---:B-1----:R-:W-:Y:S08]  /*53e0*/  HMMA.16816.F32.BF16 R40, R56.reuse, R28, R40 ;  /* 0x0000001c3828723c */ /* 0x042ff00000041828 */
[C---:B------:R-:W-:Y:S01]  /*53f0*/  HMMA.16816.F32.BF16 R36, R56.reuse, R30, R36 ;  /* 0x0000001e3824723c */ /* 0x040fe20000041824 */
[----:B------:R-:W-:Y:S07]  /*5400*/  LDSM.16.M88.4 R28, [R231+0x5800] ;  /* 0x00580000e71c783b */ /* 0x000fee0000000200 */
[C---:B---3--:R-:W-:Y:S08]  /*5410*/  HMMA.16816.F32.BF16 R32, R56.reuse, R24, R32 ;  /* 0x000000183820723c */ /* 0x048ff00000041820 */
[C---:B------:R-:W-:Y:S01]  /*5420*/  HMMA.16816.F32.BF16 R16, R56.reuse, R26, R16 ;  /* 0x0000001a3810723c */ /* 0x040fe20000041810 */
[----:B------:R-:W-:Y:S07]  /*5430*/  LDSM.16.M88.4 R24, [R230+0x4000] ;  /* 0x00400000e618783b */ /* 0x000fee0000000200 */
[C---:B------:R-:W-:Y:S08]  /*5440*/  HMMA.16816.F32.BF16 R48, R56.reuse, R12, R48 ;  /* 0x0000000c3830723c */ /* 0x040ff00000041830 */
[C---:B------:R-:W-:Y:S01]  /*5450*/  HMMA.16816.F32.BF16 R8, R56.reuse, R14, R8 ;  /* 0x0000000e3808723c */ /* 0x040fe20000041808 */
[----:B------:R-:W1:Y:S07]  /*5460*/  LDSM.16.M88.4 R12, [R231+0x5000] ;  /* 0x00500000e70c783b */ /* 0x000e6e0000000200 */
[C---:B--2---:R-:W-:Y:S08]  /*5470*/  HMMA.16816.F32.BF16 R76, R56.reuse, R20, R76 ;  /* 0x00000014384c723c */ /* 0x044ff0000004184c */
[----:B------:R-:W-:Y:S01]  /*5480*/  HMMA.16816.F32.BF16 R64, R56, R22, R64 ;  /* 0x000000163840723c */ /* 0x000fe20000041840 */
[----:B------:R-:W2:Y:S04]  /*5490*/  LDSM.16.M88.4 R20, [R227+0xc000] ;  /* 0x00c00000e314783b */ /* 0x000ea80000000200 */
[----:B------:R-:W3:Y:S03]  /*54a0*/  LDSM.16.M88.4 R56, [R227+0xd000] ;  /* 0x00d00000e338783b */ /* 0x000ee60000000200 */
[C---:B------:R-:W-:Y:S08]  /*54b0*/  HMMA.16816.F32.BF16 R40, R68.reuse, R60, R40 ;  /* 0x0000003c4428723c */ /* 0x040ff00000041828 */
[C---:B------:R-:W-:Y:S08]  /*54c0*/  HMMA.16816.F32.BF16 R36, R68.reuse, R62, R36 ;  /* 0x0000003e4424723c */ /* 0x040ff00000041824 */
[C---:B----4-:R-:W-:Y:S08]  /*54d0*/  HMMA.16816.F32.BF16 R32, R68.reuse, R44, R32 ;  /* 0x0000002c4420723c */ /* 0x050ff00000041820 */
[C---:B------:R-:W-:Y:S01]  /*54e0*/  HMMA.16816.F32.BF16 R60, R68.reuse, R46, R16 ;  /* 0x0000002e443c723c */ /* 0x040fe20000041810 */
[----:B------:R-:W-:Y:S04]  /*54f0*/  LDSM.16.M88.4 R44, [R229+0x4000] ;  /* 0x00400000e52c783b */ /* 0x000fe80000000200 */
[----:B------:R-:W4:Y:S03]  /*5500*/  LDSM.16.M88.4 R16, [R220+0x4000] ;  /* 0x00400000dc10783b */ /* 0x000f260000000200 */
[C---:B-1----:R-:W-:Y:S08]  /*5510*/  HMMA.16816.F32.BF16 R48, R68.reuse, R12, R48 ;  /* 0x0000000c4430723c */ /* 0x042ff00000041830 */
[----:B------:R-:W-:Y:S01]  /*5520*/  HMMA.16816.F32.BF16 R8, R68, R14, R8 ;  /* 0x0000000e4408723c */ /* 0x000fe20000041808 */
[----:B------:R-:W-:Y:S07]  /*5530*/  LDSM.16.M88.4 R12, [R233+0xe000] ;  /* 0x00e00000e90c783b */ /* 0x000fee0000000200 */
[C---:B--2---:R-:W-:Y:S08]  /*5540*/  HMMA.16816.F32.BF16 R40, R24.reuse, R20, R40 ;  /* 0x000000141828723c */ /* 0x044ff00000041828 */
        /* <DEDUP_REMOVED lines=156> */
[----:B---3--:R-:W-:-:S04]  /*5f10*/  UIMAD.WIDE.U32 UR14, UR17, UR7, URZ ;  /* 0x00000007110e72a5 */ /* 0x008fc8000f8e003f */
[----:B------:R-:W-:-:S04]  /*5f20*/  UIADD3 UR6, -UR15, URZ, URZ ;  /* 0x0000003f0f067290 */ /* 0x000fc8000fffe13f */
[----:B------:R-:W-:-:S04]  /*5f30*/  UIMAD UR6, UR9, UR6, UR7 ;  /* 0x00000006090672a4 */ /* 0x000fc8000f8e0207 */
[----:B------:R-:W-:Y:S02]  /*5f40*/  UISETP.GT.U32.AND UP2, UPT, UR9, UR6, UPT ;  /* 0x000000060900728c */ /* 0x000fe4000bf44070 */
[----:B--2---:R-:W-:-:S09]  /*5f50*/  UIMAD.WIDE.U32 UR16, UR17, UR5, URZ ;  /* 0x00000005111072a5 */ /* 0x004fd2000f8e003f */
        /* <DEDUP_REMOVED lines=9> */
[----:B------:R-:W-:Y:S02]  /*5ff0*/  @UP4 UIADD3 UR15, UR15, 0x1, URZ ;  /* 0x000000010f0f4890 */ /* 0x000fe4000fffe03f */
[----:B------:R-:W-:-:S05]  /*6000*/  UISETP.NE.AND UP2, UPT, URZ, UR4, UPT ;  /* 0x000000043f00728c */ /* 0x000fca000bf45270 */
[----:B------:R-:W-:Y:S02]  /*6010*/  @!UP0 UIADD3 UR5, UR5, -UR9, URZ ;  /* 0x8000000905058290 */ /* 0x000fe4000fffe03f */
[----:B------:R-:W-:Y:S02]  /*6020*/  @!UP0 UIADD3 UR11, UR11, 0x1, URZ ;  /* 0x000000010b0b8890 */ /* 0x000fe4000fffe03f */
[----:B------:R-:W-:Y:S02]  /*6030*/  UISETP.GE.U32.AND UP3, UPT, UR5, UR9, UPT ;  /* 0x000000090500728c */ /* 0x000fe4000bf66070 */
[----:B------:R-:W-:Y:S02]  /*6040*/  ULOP3.LUT UR5, UR13, UR4, URZ, 0x3c, !UPT ;  /* 0x000000040d057292 */ /* 0x000fe4000f8e3c3f */
[----:B------:R-:W-:Y:S02]  /*6050*/  UISETP.GE.AND UP0, UPT, UR10, URZ, UPT ;  /* 0x0000003f0a00728c */ /* 0x000fe4000bf06270 */
[----:B------:R-:W-:-:S02]  /*6060*/  UISETP.GE.AND UP1, UPT, UR5, URZ, UPT ;  /* 0x0000003f0500728c */ /* 0x000fc4000bf26270 */
        /* <DEDUP_REMOVED lines=34> */
.L_x_3186:
[----:B------:R-:W-:-:S04]  /*6290*/  ULEA UR6, -UR6, URZ, 0x6 ;  /* 0x0000003f06067291 */ /* 0x000fc8000f8e313f */
[----:B------:R-:W-:Y:S02]  /*62a0*/  USHF.R.S32.HI UR4, URZ, 0x1f, UR6 ;  /* 0x0000001f3f047899 */ /* 0x000fe40008011406 */
[----:B------:R-:W-:-:S04]  /*62b0*/  MOV R15, UR6 ;  /* 0x00000006000f7c02 */ /* 0x000fc80008000f00 */
[----:B------:R-:W-:Y:S02]  /*62c0*/  MOV R14, UR4 ;  /* 0x00000004000e7c02 */ /* 0x000fe40008000f00 */
.L_x_3187:
        /* <DEDUP_REMOVED lines=156> */
.L_x_3189:
[----:B------:R-:W-:Y:S05]  /*6c90*/  BSYNC B0 ;  /* 0x0000000000007941 */ /* 0x000fea0003800000 */
.L_x_3188:
[----:B------:R-:W0:Y:S01]  /*6ca0*/  LDGDEPBAR ;  /* 0x00000000000079af */ /* 0x000e220000000000 */
[----:B------:R-:W-:-:S04]  /*6cb0*/  IADD3 R200, P0, R15, R200, RZ ;  /* 0x000000c80fc87210 */ /* 0x000fc80007f1e0ff */
[----:B------:R-:W-:Y:S02]  /*6cc0*/  IADD3.X R165, R14, R165, RZ, P0, !PT ;  /* 0x000000a50ea57210 */ /* 0x000fe400007fe4ff */
.L_x_3185:
        /* <DEDUP_REMOVED lines=192> */
[--C-:B------:R-:W-:Y:S01]  /*78d0*/  FFMA.FTZ R185, R29, c[0x0][0x23c], -R192.reuse ;  /* 0x00008f001db97a23 */ /* 0x100fe200000108c0 */
        /* <DEDUP_REMOVED lines=16> */
[--C-:B------:R-:W-:Y:S02]  /*79e0*/  FFMA.FTZ R191, R191, c[0x0][0x23c], -R33.reuse ;  /* 0x00008f00bfbf7a23 */ /* 0x100fe40000010821 */
        /* <DEDUP_REMOVED lines=87> */
[C---:B------:R-:W-:Y:S01]  /*7f60*/  F2FP.BF16.PACK_AB R6, R175.reuse, R176 ;  /* 0x000000b0af06723e */ /* 0x040fe200000010ff */
        /* <DEDUP_REMOVED lines=176> */
[----:B------:R-:W1:Y:S01]  /*8a70*/  R2UR UR4, R0 ;  /* 0x00000000000473c2 */ /* 0x000e6200000e0000 */
[----:B------:R-:W-:-:S06]  /*8a80*/  UIADD3 UR10, UR5, 0x40, URZ ;  /* 0x00000040050a7890 */ /* 0x000fcc000fffe03f */
[----:B------:R-:W-:-:S05]  /*8a90*/  IMAD.U32 R2, RZ, RZ, UR10 ;  /* 0x0000000aff027e24 */ /* 0x000fca000f8e00ff */
[----:B------:R-:W-:-:S04]  /*8aa0*/  IABS R2, R2 ;  /* 0x0000000200027213 */ /* 0x000fc80000000000 */
[----:B------:R-:W2:Y:S01]  /*8ab0*/  R2UR UR9, R2 ;  /* 0x00000000020973c2 */ /* 0x000ea200000e0000 */
[----:B-1----:R-:W1:Y:S08]  /*8ac0*/  I2F.RP R0, UR4 ;  /* 0x0000000400007d06 */ /* 0x002e700008209400 */
        /* <DEDUP_REMOVED lines=62> */
[----:B------:R-:W-:Y:S02]  /*8eb0*/  IMAD R0, R2, c[0x0][0x18c], R0 ;  /* 0x0000630002007a24 */ /* 0x000fe400078e0200 */
[----:B------:R-:W-:-:S03]  /*8ec0*/  IMAD.MOV.U32 R2, RZ, RZ, R4 ;  /* 0x000000ffff027224 */ /* 0x000fc600078e0004 */
[----:B------:R-:W-:Y:S01]  /*8ed0*/  IADD3 R0, R5, R0, RZ ;  /* 0x0000000005007210 */ /* 0x000fe20007ffe0ff */
[----:B------:R-:W-:Y:S05]  /*8ee0*/  BRA `(.L_x_3192) ;  /* 0x0000003000007947 */ /* 0x000fea0003800000 */
.L_x_3191:
[----:B------:R-:W-:-:S05]  /*8ef0*/  IMAD.MOV.U32 R2, RZ, RZ, c[0x0][0x1a0] ;  /* 0x00006800ff027624 */ /* 0x000fca00078e00ff */
[----:B------:R-:W-:-:S04]  /*8f00*/  LEA R2, -R2, RZ, 0x6 ;  /* 0x000000ff02027211 */ /* 0x000fc800078e31ff */
[----:B------:R-:W-:Y:S02]  /*8f10*/  SHF.R.S32.HI R0, RZ, 0x1f, R2 ;  /* 0x0000001fff007819 */ /* 0x000fe40000011402 */
.L_x_3192:
        /* <DEDUP_REMOVED lines=12> */
[----:B------:R-:W-:Y:S02]  /*8fe0*/  @!P3 LEA R16, P1, R5, c[0x0][0x170], 0x1 ;  /* 0x00005c000510ba11 */ /* 0x000fe400078208ff */
        /* <DEDUP_REMOVED lines=136> */
[----:B-----5:R-:W5:Y:S04]  /*9870*/  LDSM.16.M88.4 R20, [R233+0x8800] ;  /* 0x00880000e914783b */ /* 0x020f680000000200 */
[----:B------:R-:W5:Y:S04]  /*9880*/  LDSM.16.M88.4 R168, [R233+0x9000] ;  /* 0x00900000e9a8783b */ /* 0x000f680000000200 */
[----:B----4-:R-:W4:Y:S04]  /*9890*/  LDSM.16.M88.4 R12, [R233+0x9800] ;  /* 0x00980000e90c783b */ /* 0x010f280000000200 */
[----:B---3--:R-:W-:Y:S04]  /*98a0*/  LDSM.16.M88.4 R16, [R232] ;  /* 0x00000000e810783b */ /* 0x008fe80000000200 */
[----:B------:R-:W3:Y:S04]  /*98b0*/  LDSM.16.M88.4 R196, [R231] ;  /* 0x00000000e7c4783b */ /* 0x000ee80000000200 */
[----:B------:R-:W3:Y:S04]  /*98c0*/  LDSM.16.M88.4 R176, [R223] ;  /* 0x00000000dfb0783b */ /* 0x000ee80000000200 */
[----:B-1----:R-:W1:Y:S04]  /*98d0*/  LDSM.16.M88.4 R32, [R222] ;  /* 0x00000000de20783b */ /* 0x002e680000000200 */
[----:B------:R-:W1:Y:S04]  /*98e0*/  LDSM.16.M88.4 R192, [R221] ;  /* 0x00000000ddc0783b */ /* 0x000e680000000200 */
[----:B------:R-:W-:Y:S01]  /*98f0*/  LDSM.16.M88.4 R180, [R227+0x8000] ;  /* 0x00800000e3b4783b */ /* 0x000fe20000000200 */
[C---:B--2---:R-:W-:Y:S03]  /*9900*/  HMMA.16816.F32.BF16 R8, R184.reuse, R4, RZ ;  /* 0x00000004b808723c */ /* 0x044fe600000418ff */
[----:B------:R-:W-:Y:S04]  /*9910*/  LDSM.16.M88.4 R28, [R227+0x8800] ;  /* 0x00880000e31c783b */ /* 0x000fe80000000200 */
[----:B------:R-:W0:Y:S01]  /*9920*/  LDGDEPBAR ;  /* 0x00000000000079af */ /* 0x000e220000000000 */
[C---:B-----5:R-:W-:Y:S08]  /*9930*/  HMMA.16816.F32.BF16 R24, R184.reuse, R20, RZ ;  /* 0x00000014b818723c */ /* 0x060ff000000418ff */
[C---:B------:R-:W-:Y:S08]  /*9940*/  HMMA.16816.F32.BF16 R172, R184.reuse, R168, RZ ;  /* 0x000000a8b8ac723c */ /* 0x040ff000000418ff */
[C---:B------:R-:W-:Y:S08]  /*9950*/  HMMA.16816.F32.BF16 R4, R184.reuse, R6, RZ ;  /* 0x00000006b804723c */ /* 0x040ff000000418ff */
[C---:B------:R-:W-:Y:S08]  /*9960*/  HMMA.16816.F32.BF16 R20, R184.reuse, R22, RZ ;  /* 0x00000016b814723c */ /* 0x040ff000000418ff */
[C---:B------:R-:W-:Y:S08]  /*9970*/  HMMA.16816.F32.BF16 R168, R184.reuse, R170, RZ ;  /* 0x000000aab8a8723c */ /* 0x040ff000000418ff */
[C---:B----4-:R-:W-:Y:S08]  /*9980*/  HMMA.16816.F32.BF16 R188, R184.reuse, R12, RZ ;  /* 0x0000000cb8bc723c */ /* 0x050ff000000418ff */
[----:B------:R-:W-:Y:S01]  /*9990*/  HMMA.16816.F32.BF16 R184, R184, R14, RZ ;  /* 0x0000000eb8b8723c */ /* 0x000fe200000418ff */
[----:B------:R-:W2:Y:S07]  /*99a0*/  LDSM.16.M88.4 R12, [R230] ;  /* 0x00000000e60c783b */ /* 0x000eae0000000200 */
[C---:B---3--:R-:W-:Y:S08]  /*99b0*/  HMMA.16816.F32.BF16 R8, R16.reuse, R196, R8 ;  /* 0x000000c41008723c */ /* 0x048ff00000041808 */
[C---:B------:R-:W-:Y:S01]  /*99c0*/  HMMA.16816.F32.BF16 R4, R16.reuse, R198, R4 ;  /* 0x000000c61004723c */ /* 0x040fe20000041804 */
[----:B------:R-:W-:Y:S07]  /*99d0*/  LDSM.16.M88.4 R196, [R220] ;  /* 0x00000000dcc4783b */ /* 0x000fee0000000200 */
[C---:B------:R-:W-:Y:S08]  /*99e0*/  HMMA.16816.F32.BF16 R24, R16.reuse, R176, R24 ;  /* 0x000000b01018723c */ /* 0x040ff00000041818 */
[C---:B------:R-:W-:Y:S01]  /*99f0*/  HMMA.16816.F32.BF16 R20, R16.reuse, R178, R20 ;  /* 0x000000b21014723c */ /* 0x040fe20000041814 */
[----:B------:R-:W3:Y:S07]  /*9a00*/  LDSM.16.M88.4 R176, [R227+0x9000] ;  /* 0x00900000e3b0783b */ /* 0x000eee0000000200 */
[C---:B-1----:R-:W-:Y:S08]  /*9a10*/  HMMA.16816.F32.BF16 R172, R16.reuse, R32, R172 ;  /* 0x0000002010ac723c */ /* 0x042ff000000418ac */
[C---:B------:R-:W-:Y:S01]  /*9a20*/  HMMA.16816.F32.BF16 R168, R16.reuse, R34, R168 ;  /* 0x0000002210a8723c */ /* 0x040fe200000418a8 */
[----:B------:R-:W1:Y:S07]  /*9a30*/  LDSM.16.M88.4 R32, [R227+0x9800] ;  /* 0x00980000e320783b */ /* 0x000e6e0000000200 */
[C---:B------:R-:W-:Y:S08]  /*9a40*/  HMMA.16816.F32.BF16 R188, R16.reuse, R192, R188 ;  /* 0x000000c010bc723c */ /* 0x040ff000000418bc */
[----:B------:R-:W-:Y:S01]  /*9a50*/  HMMA.16816.F32.BF16 R184, R16, R194, R184 ;  /* 0x000000c210b8723c */ /* 0x000fe200000418b8 */
[----:B------:R-:W4:Y:S04]  /*9a60*/  LDSM.16.M88.4 R16, [R229] ;  /* 0x00000000e510783b */ /* 0x000f280000000200 */
[----:B------:R-:W5:Y:S03]  /*9a70*/  LDSM.16.M88.4 R192, [R220+0x800] ;  /* 0x00080000dcc0783b */ /* 0x000f660000000200 */
[C---:B--2---:R-:W-:Y:S08]  /*9a80*/  HMMA.16816.F32.BF16 R8, R12.reuse, R180, R8 ;  /* 0x000000b40c08723c */ /* 0x044ff00000041808 */
[C---:B------:R-:W-:Y:S01]  /*9a90*/  HMMA.16816.F32.BF16 R4, R12.reuse, R182, R4 ;  /* 0x000000b60c04723c */ /* 0x040fe20000041804 */
[----:B------:R-:W2:Y:S07]  /*9aa0*/  LDSM.16.M88.4 R180, [R220+0x1000] ;  /* 0x00100000dcb4783b */ /* 0x000eae0000000200 */
[C---:B------:R-:W-:Y:S08]  /*9ab0*/  HMMA.16816.F32.BF16 R24, R12.reuse, R28, R24 ;  /* 0x0000001c0c18723c */ /* 0x040ff00000041818 */
[C---:B------:R-:W-:Y:S01]  /*9ac0*/  HMMA.16816.F32.BF16 R20, R12.reuse, R30, R20 ;  /* 0x0000001e0c14723c */ /* 0x040fe20000041814 */
[----:B------:R-:W2:Y:S07]  /*9ad0*/  LDSM.16.M88.4 R28, [R220+0x1800] ;  /* 0x00180000dc1c783b */ /* 0x000eae0000000200 */
[C---:B---3--:R-:W-:Y:S08]  /*9ae0*/  HMMA.16816.F32.BF16 R172, R12.reuse, R176, R172 ;  /* 0x000000b00cac723c */ /* 0x048ff000000418ac */
[C---:B------:R-:W-:Y:S01]  /*9af0*/  HMMA.16816.F32.BF16 R168, R12.reuse, R178, R168 ;  /* 0x000000b20ca8723c */ /* 0x040fe200000418a8 */
[----:B------:R-:W-:Y:S07]  /*9b00*/  LDSM.16.M88.4 R176, [R233+0xa000] ;  /* 0x00a00000e9b0783b */ /* 0x000fee0000000200 */
[C---:B-1----:R-:W-:Y:S08]  /*9b10*/  HMMA.16816.F32.BF16 R188, R12.reuse, R32, R188 ;  /* 0x000000200cbc723c */ /* 0x042ff000000418bc */
[----:B------:R-:W-:Y:S01]  /*9b20*/  HMMA.16816.F32.BF16 R184, R12, R34, R184 ;  /* 0x000000220cb8723c */ /* 0x000fe200000418b8 */
[----:B------:R-:W1:Y:S04]  /*9b30*/  LDSM.16.M88.4 R12, [R234+0x2000] ;  /* 0x00200000ea0c783b */ /* 0x000e680000000200 */
[----:B------:R-:W3:Y:S03]  /*9b40*/  LDSM.16.M88.4 R32, [R233+0xa800] ;  /* 0x00a80000e920783b */ /* 0x000ee60000000200 */
[C---:B----4-:R-:W-:Y:S08]  /*9b50*/  HMMA.16816.F32.BF16 R8, R16.reuse, R196, R8 ;  /* 0x000000c41008723c */ /* 0x050ff00000041808 */
[C---:B------:R-:W-:Y:S01]  /*9b60*/  HMMA.16816.F32.BF16 R4, R16.reuse, R198, R4 ;  /* 0x000000c61004723c */ /* 0x040fe20000041804 */
[----:B------:R-:W4:Y:S07]  /*9b70*/  LDSM.16.M88.4 R196, [R233+0xb000] ;  /* 0x00b00000e9c4783b */ /* 0x000f2e0000000200 */
[C---:B-----5:R-:W-:Y:S08]  /*9b80*/  HMMA.16816.F32.BF16 R24, R16.reuse, R192, R24 ;  /* 0x000000c01018723c */ /* 0x060ff00000041818 */
[C---:B------:R-:W-:Y:S01]  /*9b90*/  HMMA.16816.F32.BF16 R20, R16.reuse, R194, R20 ;  /* 0x000000c21014723c */ /* 0x040fe20000041814 */
[----:B------:R-:W-:Y:S07]  /*9ba0*/  LDSM.16.M88.4 R192, [R217] ;  /* 0x00000000d9c0783b */ /* 0x000fee0000000200 */
[C---:B--2---:R-:W-:Y:S08]  /*9bb0*/  HMMA.16816.F32.BF16 R172, R16.reuse, R180, R172 ;  /* 0x000000b410ac723c */ /* 0x044ff000000418ac */
[C---:B------:R-:W-:Y:S01]  /*9bc0*/  HMMA.16816.F32.BF16 R168, R16.reuse, R182, R168 ;  /* 0x000000b610a8723c */ /* 0x040fe200000418a8 */
[----:B------:R-:W2:Y:S07]  /*9bd0*/  LDSM.16.M88.4 R180, [R233+0xb800] ;  /* 0x00b80000e9b4783b */ /* 0x000eae0000000200 */
[C---:B------:R-:W-:Y:S08]  /*9be0*/  HMMA.16816.F32.BF16 R188, R16.reuse, R28, R188 ;  /* 0x0000001c10bc723c */ /* 0x040ff000000418bc */
[----:B------:R-:W-:Y:S01]  /*9bf0*/  HMMA.16816.F32.BF16 R184, R16, R30, R184 ;  /* 0x0000001e10b8723c */ /* 0x000fe200000418b8 */
[----:B------:R-:W-:Y:S04]  /*9c00*/  LDSM.16.M88.4 R16, [R232+0x2000] ;  /* 0x00200000e810783b */ /* 0x000fe80000000200 */
[----:B------:R-:W5:Y:S03]  /*9c10*/  LDSM.16.M88.4 R28, [R219] ;  /* 0x00000000db1c783b */ /* 0x000f660000000200 */
[C---:B-1----:R-:W-:Y:S08]  /*9c20*/  HMMA.16816.F32.BF16 R8, R12.reuse, R176, R8 ;  /* 0x000000b00c08723c */ /* 0x042ff00000041808 */
[C---:B------:R-:W-:Y:S01]  /*9c30*/  HMMA.16816.F32.BF16 R4, R12.reuse, R178, R4 ;  /* 0x000000b20c04723c */ /* 0x040fe20000041804 */
[----:B------:R-:W1:Y:S07]  /*9c40*/  LDSM.16.M88.4 R176, [R218] ;  /* 0x00000000dab0783b */ /* 0x000e6e0000000200 */
[C---:B---3--:R-:W-:Y:S08]  /*9c50*/  HMMA.16816.F32.BF16 R24, R12.reuse, R32, R24 ;  /* 0x000000200c18723c */ /* 0x048ff00000041818 */
[C---:B------:R-:W-:Y:S01]  /*9c60*/  HMMA.16816.F32.BF16 R20, R12.reuse, R34, R20 ;  /* 0x000000220c14723c */ /* 0x040fe20000041814 */
[----:B------:R-:W3:Y:S07]  /*9c70*/  LDSM.16.M88.4 R32, [R216] ;  /* 0x00000000d820783b */ /* 0x000eee0000000200 */
[C---:B----4-:R-:W-:Y:S08]  /*9c80*/  HMMA.16816.F32.BF16 R172, R12.reuse, R196, R172 ;  /* 0x000000c40cac723c */ /* 0x050ff000000418ac */
[C---:B------:R-:W-:Y:S01]  /*9c90*/  HMMA.16816.F32.BF16 R168, R12.reuse, R198, R168 ;  /* 0x000000c60ca8723c */ /* 0x040fe200000418a8 */
[----:B------:R-:W-:Y:S07]  /*9ca0*/  LDSM.16.M88.4 R196, [R233+0xc800] ;  /* 0x00c80000e9c4783b */ /* 0x000fee0000000200 */
[C---:B--2---:R-:W-:Y:S08]  /*9cb0*/  HMMA.16816.F32.BF16 R188, R12.reuse, R180, R188 ;  /* 0x000000b40cbc723c */ /* 0x044ff000000418bc */
[----:B------:R-:W-:Y:S01]  /*9cc0*/  HMMA.16816.F32.BF16 R184, R12, R182, R184 ;  /* 0x000000b60cb8723c */ /* 0x000fe200000418b8 */
[----:B------:R-:W-:Y:S04]  /*9cd0*/  LDSM.16.M88.4 R12, [R230+0x2000] ;  /* 0x00200000e60c783b */ /* 0x000fe80000000200 */
[----:B------:R-:W-:Y:S03]  /*9ce0*/  LDSM.16.M88.4 R180, [R227+0xa000] ;  /* 0x00a00000e3b4783b */ /* 0x000fe60000000200 */
[C---:B-----5:R-:W-:Y:S08]  /*9cf0*/  HMMA.16816.F32.BF16 R8, R16.reuse, R28, R8 ;  /* 0x0000001c1008723c */ /* 0x060ff00000041808 */
[C---:B------:R-:W-:Y:S01]  /*9d00*/  HMMA.16816.F32.BF16 R4, R16.reuse, R30, R4 ;  /* 0x0000001e1004723c */ /* 0x040fe20000041804 */
[----:B------:R-:W2:Y:S07]  /*9d10*/  LDSM.16.M88.4 R28, [R227+0xa800] ;  /* 0x00a80000e31c783b */ /* 0x000eae0000000200 */
[C---:B-1----:R-:W-:Y:S08]  /*9d20*/  HMMA.16816.F32.BF16 R24, R16.reuse, R176, R24 ;  /* 0x000000b01018723c */ /* 0x042ff00000041818 */
[C---:B------:R-:W-:Y:S01]  /*9d30*/  HMMA.16816.F32.BF16 R20, R16.reuse, R178, R20 ;  /* 0x000000b21014723c */ /* 0x040fe20000041814 */
[----:B------:R-:W1:Y:S07]  /*9d40*/  LDSM.16.M88.4 R176, [R227+0xb000] ;  /* 0x00b00000e3b0783b */ /* 0x000e6e0000000200 */
[C---:B---3--:R-:W-:Y:S08]  /*9d50*/  HMMA.16816.F32.BF16 R188, R16.reuse, R32, R188 ;  /* 0x0000002010bc723c */ /* 0x048ff000000418bc */
[C---:B------:R-:W-:Y:S01]  /*9d60*/  HMMA.16816.F32.BF16 R184, R16.reuse, R34, R184 ;  /* 0x0000002210b8723c */ /* 0x040fe200000418b8 */
[----:B------:R-:W3:Y:S07]  /*9d70*/  LDSM.16.M88.4 R32, [R227+0xb800] ;  /* 0x00b80000e320783b */ /* 0x000eee0000000200 */
[C---:B------:R-:W-:Y:S08]  /*9d80*/  HMMA.16816.F32.BF16 R172, R16.reuse, R192, R172 ;  /* 0x000000c010ac723c */ /* 0x040ff000000418ac */
[----:B------:R-:W-:Y:S01]  /*9d90*/  HMMA.16816.F32.BF16 R168, R16, R194, R168 ;  /* 0x000000c210a8723c */ /* 0x000fe200000418a8 */
[----:B------:R-:W-:Y:S04]  /*9da0*/  LDSM.16.M88.4 R16, [R229+0x2000] ;  /* 0x00200000e510783b */ /* 0x000fe80000000200 */
[----:B------:R-:W4:Y:S03]  /*9db0*/  LDSM.16.M88.4 R192, [R220+0x2000] ;  /* 0x00200000dcc0783b */ /* 0x000f260000000200 */
[C---:B--2---:R-:W-:Y:S08]  /*9dc0*/  HMMA.16816.F32.BF16 R24, R12.reuse, R28, R24 ;  /* 0x0000001c0c18723c */ /* 0x044ff00000041818 */
[C---:B------:R-:W-:Y:S01]  /*9dd0*/  HMMA.16816.F32.BF16 R20, R12.reuse, R30, R20 ;  /* 0x0000001e0c14723c */ /* 0x040fe20000041814 */
[----:B------:R-:W2:Y:S07]  /*9de0*/  LDSM.16.M88.4 R28, [R220+0x3000] ;  /* 0x00300000dc1c783b */ /* 0x000eae0000000200 */
        /* <DEDUP_REMOVED lines=8> */
[----:B------:R-:W-:Y:S04]  /*9e70*/  LDSM.16.M88.4 R12, [R234+0x4000] ;  /* 0x00400000ea0c783b */ /* 0x000fe80000000200 */
[----:B------:R-:W3:Y:S03]  /*9e80*/  LDSM.16.M88.4 R32, [R233+0xc000] ;  /* 0x00c00000e920783b */ /* 0x000ee60000000200 */
[C---:B----4-:R-:W-:Y:S08]  /*9e90*/  HMMA.16816.F32.BF16 R8, R16.reuse, R192, R8 ;  /* 0x000000c01008723c */ /* 0x050ff00000041808 */
[C---:B------:R-:W-:Y:S01]  /*9ea0*/  HMMA.16816.F32.BF16 R4, R16.reuse, R194, R4 ;  /* 0x000000c21004723c */ /* 0x040fe20000041804 */
[----:B------:R-:W-:Y:S07]  /*9eb0*/  LDSM.16.M88.4 R192, [R233+0xd800] ;  /* 0x00d80000e9c0783b */ /* 0x000fee0000000200 */
[C---:B--2---:R-:W-:Y:S08]  /*9ec0*/  HMMA.16816.F32.BF16 R172, R16.reuse, R28, R172 ;  /* 0x0000001c10ac723c */ /* 0x044ff000000418ac */
[C---:B------:R-:W-:Y:S01]  /*9ed0*/  HMMA.16816.F32.BF16 R168, R16.reuse, R30, R168 ;  /* 0x0000001e10a8723c */ /* 0x040fe200000418a8 */
[----:B------:R-:W2:Y:S07]  /*9ee0*/  LDSM.16.M88.4 R28, [R233+0xd000] ;  /* 0x00d00000e91c783b */ /* 0x000eae0000000200 */
[C---:B-----5:R-:W-:Y:S08]  /*9ef0*/  HMMA.16816.F32.BF16 R24, R16.reuse, R180, R24 ;  /* 0x000000b41018723c */ /* 0x060ff00000041818 */
[C---:B------:R-:W-:Y:S01]  /*9f00*/  HMMA.16816.F32.BF16 R20, R16.reuse, R182, R20 ;  /* 0x000000b61014723c */ /* 0x040fe20000041814 */
[----:B------:R-:W-:Y:S07]  /*9f10*/  LDSM.16.M88.4 R180, [R215] ;  /* 0x00000000d7b4783b */ /* 0x000fee0000000200 */
[C---:B-1----:R-:W-:Y:S08]  /*9f20*/  HMMA.16816.F32.BF16 R188, R16.reuse, R176, R188 ;  /* 0x000000b010bc723c */ /* 0x042ff000000418bc */
[----:B------:R-:W-:Y:S01]  /*9f30*/  HMMA.16816.F32.BF16 R184, R16, R178, R184 ;  /* 0x000000b210b8723c */ /* 0x000fe200000418b8 */
[----:B------:R-:W1:Y:S04]  /*9f40*/  LDSM.16.M88.4 R16, [R232+0x4000] ;  /* 0x00400000e810783b */ /* 0x000e680000000200 */
[----:B------:R-:W-:Y:S03]  /*9f50*/  LDSM.16.M88.4 R176, [R213] ;  /* 0x00000000d5b0783b */ /* 0x000fe60000000200 */
[C---:B---3--:R-:W-:Y:S08]  /*9f60*/  HMMA.16816.F32.BF16 R8, R12.reuse, R32, R8 ;  /* 0x000000200c08723c */ /* 0x048ff00000041808 */
[C---:B------:R-:W-:Y:S01]  /*9f70*/  HMMA.16816.F32.BF16 R4, R12.reuse, R34, R4 ;  /* 0x000000220c04723c */ /* 0x040fe20000041804 */
[----:B------:R-:W3:Y:S07]  /*9f80*/  LDSM.16.M88.4 R32, [R214] ;  /* 0x00000000d620783b */ /* 0x000eee0000000200 */
[C---:B------:R-:W-:Y:S08]  /*9f90*/  HMMA.16816.F32.BF16 R24, R12.reuse, R196, R24 ;  /* 0x000000c40c18723c */ /* 0x040ff00000041818 */
[C---:B------:R-:W-:Y:S01]  /*9fa0*/  HMMA.16816.F32.BF16 R20, R12.reuse, R198, R20 ;  /* 0x000000c60c14723c */ /* 0x040fe20000041814 */
[----:B------:R-:W-:Y:S07]  /*9fb0*/  LDSM.16.M88.4 R196, [R227+0xc000] ;  /* 0x00c00000e3c4783b */ /* 0x000fee0000000200 */
[C---:B--2---:R-:W-:Y:S08]  /*9fc0*/  HMMA.16816.F32.BF16 R172, R12.reuse, R28, R172 ;  /* 0x0000001c0cac723c */ /* 0x044ff000000418ac */
[C---:B------:R-:W-:Y:S01]  /*9fd0*/  HMMA.16816.F32.BF16 R168, R12.reuse, R30, R168 ;  /* 0x0000001e0ca8723c */ /* 0x040fe200000418a8 */
[----:B------:R-:W2:Y:S07]  /*9fe0*/  LDSM.16.M88.4 R28, [R212] ;  /* 0x00000000d41c783b */ /* 0x000eae0000000200 */
[C---:B------:R-:W-:Y:S08]  /*9ff0*/  HMMA.16816.F32.BF16 R188, R12.reuse, R192, R188 ;  /* 0x000000c00cbc723c */ /* 0x040ff000000418bc */
[----:B------:R-:W-:Y:S01]  /*a000*/  HMMA.16816.F32.BF16 R184, R12, R194, R184 ;  /* 0x000000c20cb8723c */ /* 0x000fe200000418b8 */
[----:B------:R-:W4:Y:S04]  /*a010*/  LDSM.16.M88.4 R12, [R230+0x4000] ;  /* 0x00400000e60c783b */ /* 0x000f280000000200 */
[----:B------:R-:W5:Y:S03]  /*a020*/  LDSM.16.M88.4 R192, [R227+0xc800] ;  /* 0x00c80000e3c0783b */ /* 0x000f660000000200 */
[C---:B-1----:R-:W-:Y:S08]  /*a030*/  HMMA.16816.F32.BF16 R8, R16.reuse, R180, R8 ;  /* 0x000000b41008723c */ /* 0x042ff00000041808 */
[C---:B------:R-:W-:Y:S01]  /*a040*/  HMMA.16816.F32.BF16 R4, R16.reuse, R182, R4 ;  /* 0x000000b61004723c */ /* 0x040fe20000041804 */
[----:B------:R-:W1:Y:S07]  /*a050*/  LDSM.16.M88.4 R180, [R227+0xd000] ;  /* 0x00d00000e3b4783b */ /* 0x000e6e0000000200 */
[C---:B---3--:R-:W-:Y:S08]  /*a060*/  HMMA.16816.F32.BF16 R24, R16.reuse, R32, R24 ;  /* 0x000000201018723c */ /* 0x048ff00000041818 */
        /* <DEDUP_REMOVED lines=8> */
[----:B------:R-:W2:Y:S03]  /*a0f0*/  LDSM.16.M88.4 R16, [R220+0x4800] ;  /* 0x00480000dc10783b */ /* 0x000ea60000000200 */
[C---:B----4-:R-:W-:Y:S08]  /*a100*/  HMMA.16816.F32.BF16 R8, R12.reuse, R196, R8 ;  /* 0x000000c40c08723c */ /* 0x050ff00000041808 */
[C---:B------:R-:W-:Y:S01]  /*a110*/  HMMA.16816.F32.BF16 R4, R12.reuse, R198, R4 ;  /* 0x000000c60c04723c */ /* 0x040fe20000041804 */
[----:B------:R-:W-:Y:S07]  /*a120*/  LDSM.16.M88.4 R196, [R234+0x6000] ;  /* 0x00600000eac4783b */ /* 0x000fee0000000200 */
[C---:B-----5:R-:W-:Y:S08]  /*a130*/  HMMA.16816.F32.BF16 R24, R12.reuse, R192, R24 ;  /* 0x000000c00c18723c */ /* 0x060ff00000041818 */
        /* <DEDUP_REMOVED lines=9> */
[C---:B--2---:R-:W-:Y:S08]  /*a1d0*/  HMMA.16816.F32.BF16 R8, R28.reuse, R176, R8 ;  /* 0x000000b01c08723c */ /* 0x044ff00000041808 */
[C---:B------:R-:W-:Y:S01]  /*a1e0*/  HMMA.16816.F32.BF16 R4, R28.reuse, R178, R4 ;  /* 0x000000b21c04723c */ /* 0x040fe20000041804 */
[----:B------:R-:W-:Y:S07]  /*a1f0*/  LDSM.16.M88.4 R176, [R233+0xe800] ;  /* 0x00e80000e9b0783b */ /* 0x000fee0000000200 */
[C---:B------:R-:W-:Y:S08]  /*a200*/  HMMA.16816.F32.BF16 R24, R28.reuse, R16, R24 ;  /* 0x000000101c18723c */ /* 0x040ff00000041818 */
[C---:B------:R-:W-:Y:S01]  /*a210*/  HMMA.16816.F32.BF16 R20, R28.reuse, R18, R20 ;  /* 0x000000121c14723c */ /* 0x040fe20000041814 */
[----:B------:R-:W2:Y:S07]  /*a220*/  LDSM.16.M88.4 R16, [R211] ;  /* 0x00000000d310783b */ /* 0x000eae0000000200 */
[----:B----4-:R-:W-:Y:S08]  /*a230*/  HMMA.16816.F32.BF16 R172, R28, R192, R172 ;  /* 0x000000c01cac723c */ /* 0x010ff000000418ac */
[C---:B-1----:R-:W-:Y:S08]  /*a240*/  HMMA.16816.F32.BF16 R8, R196.reuse, R12, R8 ;  /* 0x0000000cc408723c */ /* 0x042ff00000041808 */
[----:B------:R-:W-:Y:S01]  /*a250*/  HMMA.16816.F32.BF16 R4, R196, R14, R4 ;  /* 0x0000000ec404723c */ /* 0x000fe20000041804 */
[----:B------:R-:W-:Y:S07]  /*a260*/  LDSM.16.M88.4 R12, [R210] ;  /* 0x00000000d20c783b */ /* 0x000fee0000000200 */
[C---:B------:R-:W-:Y:S01]  /*a270*/  HMMA.16816.F32.BF16 R168, R28.reuse, R194, R168 ;  /* 0x000000c21ca8723c */ /* 0x040fe200000418a8 */
[----:B------:R-:W-:Y:S07]  /*a280*/  LDSM.16.M88.4 R192, [R227+0xe000] ;  /* 0x00e00000e3c0783b */ /* 0x000fee0000000200 */
[C---:B---3--:R-:W-:Y:S08]  /*a290*/  HMMA.16816.F32.BF16 R188, R28.reuse, R32, R188 ;  /* 0x000000201cbc723c */ /* 0x048ff000000418bc */
[----:B------:R-:W-:Y:S01]  /*a2a0*/  HMMA.16816.F32.BF16 R184, R28, R34, R184 ;  /* 0x000000221cb8723c */ /* 0x000fe200000418b8 */
[----:B------:R-:W1:Y:S04]  /*a2b0*/  LDSM.16.M88.4 R32, [R230+0x6000] ;  /* 0x00600000e620783b */ /* 0x000e680000000200 */
[----:B------:R-:W3:Y:S03]  /*a2c0*/  LDSM.16.M88.4 R28, [R233+0xf000] ;  /* 0x00f00000e91c783b */ /* 0x000ee60000000200 */
        /* <DEDUP_REMOVED lines=9> */
[C---:B---3--:R-:W-:Y:S08]  /*a360*/  HMMA.16816.F32.BF16 R172, R196.reuse, R28, R172 ;  /* 0x0000001cc4ac723c */ /* 0x048ff000000418ac */
[----:B------:R-:W-:Y:S01]  /*a370*/  HMMA.16816.F32.BF16 R168, R196, R30, R168 ;  /* 0x0000001ec4a8723c */ /* 0x000fe200000418a8 */
[----:B------:R-:W3:Y:S07]  /*a380*/  LDSM.16.M88.4 R28, [R227+0xe800] ;  /* 0x00e80000e31c783b */ /* 0x000eee0000000200 */
[C---:B--2---:R-:W-:Y:S08]  /*a390*/  HMMA.16816.F32.BF16 R8, R16.reuse, R176, R8 ;  /* 0x000000b01008723c */ /* 0x044ff00000041808 */
[----:B------:R-:W-:Y:S01]  /*a3a0*/  HMMA.16816.F32.BF16 R4, R16, R178, R4 ;  /* 0x000000b21004723c */ /* 0x000fe20000041804 */
[----:B------:R-:W2:Y:S07]  /*a3b0*/  LDSM.16.M88.4 R176, [R209] ;  /* 0x00000000d1b0783b */ /* 0x000eae0000000200 */
[C---:B------:R-:W-:Y:S08]  /*a3c0*/  HMMA.16816.F32.BF16 R24, R180.reuse, R12, R24 ;  /* 0x0000000cb418723c */ /* 0x040ff00000041818 */
[----:B------:R-:W-:Y:S01]  /*a3d0*/  HMMA.16816.F32.BF16 R20, R180, R14, R20 ;  /* 0x0000000eb414723c */ /* 0x000fe20000041814 */
[----:B------:R-:W4:Y:S01]  /*a3e0*/  LDSM.16.M88.4 R12, [R220+0x6800] ;  /* 0x00680000dc0c783b */ /* 0x000f220000000200 */
[----:B------:R-:W-:-:S02]  /*a3f0*/  FMUL.FTZ R10, R10, c[0x0][0x2ec] ;  /* 0x0000bb000a0a7a20 */ /* 0x000fc40000410000 */
[----:B------:R-:W-:Y:S02]  /*a400*/  FMUL.FTZ R2, R8, c[0x0][0x2ec] ;  /* 0x0000bb0008027a20 */ /* 0x000fe40000410000 */
[----:B------:R-:W-:Y:S01]  /*a410*/  FMUL.FTZ R0, R9, c[0x0][0x2ec] ;  /* 0x0000bb0009007a20 */ /* 0x000fe20000410000 */
[----:B------:R5:W-:Y:S01]  /*a420*/  MUFU.TANH R166, R10 ;  /* 0x0000000a00a67308 */ /* 0x000be20000002400 */
[C---:B-1----:R-:W-:Y:S01]  /*a430*/  HMMA.16816.F32.BF16 R188, R196.reuse, R192, R188 ;  /* 0x000000c0c4bc723c */ /* 0x042fe200000418bc */
[----:B------:R-:W-:Y:S02]  /*a440*/  FMUL.FTZ R167, R11, c[0x0][0x2ec] ;  /* 0x0000bb000ba77a20 */ /* 0x000fe40000410000 */
[----:B------:R-:W-:Y:S02]  /*a450*/  FMUL.FTZ R4, R4, c[0x0][0x2ec] ;  /* 0x0000bb0004047a20 */ /* 0x000fe40000410000 */
[----:B------:R-:W-:Y:S02]  /*a460*/  FMUL.FTZ R5, R5, c[0x0][0x2ec] ;  /* 0x0000bb0005057a20 */ /* 0x000fe40000410000 */
[----:B------:R-:W-:Y:S01]  /*a470*/  FMUL.FTZ R6, R6, c[0x0][0x2ec] ;  /* 0x0000bb0006067a20 */ /* 0x000fe20000410000 */
[----:B------:R-:W-:Y:S01]  /*a480*/  HMMA.16816.F32.BF16 R184, R196, R194, R184 ;  /* 0x000000c2c4b8723c */ /* 0x000fe200000418b8 */
[----:B------:R-:W1:Y:S01]  /*a490*/  LDSM.16.M88.4 R192, [R227+0xf000] ;  /* 0x00f00000e3c0783b */ /* 0x000e620000000200 */
[----:B------:R-:W-:Y:S01]  /*a4a0*/  FMUL.FTZ R7, R7, c[0x0][0x2ec] ;  /* 0x0000bb0007077a20 */ /* 0x000fe20000410000 */
[----:B------:R-:W1:Y:S02]  /*a4b0*/  MUFU.TANH R2, R2 ;  /* 0x0000000200027308 */ /* 0x000e640000002400 */
[----:B-----5:R-:W5:Y:S03]  /*a4c0*/  LDSM.16.M88.4 R8, [R208] ;  /* 0x00000000d008783b */ /* 0x020f660000000200 */
[----:B---3--:R-:W-:Y:S03]  /*a4d0*/  HMMA.16816.F32.BF16 R24, R32, R28, R24 ;  /* 0x0000001c2018723c */ /* 0x008fe60000041818 */
[----:B------:R-:W3:Y:S05]  /*a4e0*/  MUFU.TANH R0, R0 ;  /* 0x0000000000007308 */ /* 0x000eea0000002400 */
[----:B--2---:R-:W-:Y:S03]  /*a4f0*/  HMMA.16816.F32.BF16 R172, R180, R176, R172 ;  /* 0x000000b0b4ac723c */ /* 0x004fe600000418ac */
[----:B------:R-:W-:Y:S05]  /*a500*/  MUFU.TANH R176, R6 ;  /* 0x0000000600b07308 */ /* 0x000fea0000002400 */
[----:B------:R-:W-:Y:S01]  /*a510*/  HMMA.16816.F32.BF16 R20, R32, R30, R20 ;  /* 0x0000001e2014723c */ /* 0x000fe20000041814 */
[----:B------:R-:W2:Y:S02]  /*a520*/  LDSM.16.M88.4 R28, [R220+0x7000] ;  /* 0x00700000dc1c783b */ /* 0x000ea40000000200 */
[----:B------:R-:W-:Y:S05]  /*a530*/  MUFU.TANH R177, R7 ;  /* 0x0000000700b17308 */ /* 0x000fea0000002400 */
[----:B------:R-:W-:Y:S03]  /*a540*/  HMMA.16816.F32.BF16 R168, R180, R178, R168 ;  /* 0x000000b2b4a8723c */ /* 0x000fe600000418a8 */
[----:B------:R-:W2:Y:S05]  /*a550*/  MUFU.TANH R167, R167 ;  /* 0x000000a700a77308 */ /* 0x000eaa0000002400 */
[----:B----4-:R-:W-:Y:S03]  /*a560*/  HMMA.16816.F32.BF16 R24, R16, R12, R24 ;  /* 0x0000000c1018723c */ /* 0x010fe60000041818 */
[----:B------:R-:W4:Y:S05]  /*a570*/  MUFU.TANH R12, R4 ;  /* 0x00000004000c7308 */ /* 0x000f2a0000002400 */
[----:B-1----:R-:W-:Y:S03]  /*a580*/  HMMA.16816.F32.BF16 R172, R32, R192, R172 ;  /* 0x000000c020ac723c */ /* 0x002fe600000418ac */
[----:B------:R1:W1:Y:S05]  /*a590*/  MUFU.TANH R13, R5 ;  /* 0x00000005000d7308 */ /* 0x00026a0000002400 */
[----:B------:R-:W-:Y:S08]  /*a5a0*/  HMMA.16816.F32.BF16 R20, R16, R14, R20 ;  /* 0x0000000e1014723c */ /* 0x000ff00000041814 */
[----:B-----5:R-:W-:Y:S01]  /*a5b0*/  HMMA.16816.F32.BF16 R188, R180, R8, R188 ;  /* 0x00000008b4bc723c */ /* 0x020fe200000418bc */
[----:B------:R-:W-:Y:S01]  /*a5c0*/  FMUL.FTZ R14, R24, c[0x0][0x2ec] ;  /* 0x0000bb00180e7a20 */ /* 0x000fe20000410000 */
[----:B-1----:R-:W1:Y:S01]  /*a5d0*/  LDSM.16.M88.4 R4, [R227+0xf800] ;  /* 0x00f80000e304783b */ /* 0x002e620000000200 */
[----:B------:R-:W-:-:S02]  /*a5e0*/  FMUL.FTZ R24, R26, c[0x0][0x2ec] ;  /* 0x0000bb001a187a20 */ /* 0x000fc40000410000 */
[----:B------:R-:W-:Y:S02]  /*a5f0*/  FMUL.FTZ R15, R25, c[0x0][0x2ec] ;  /* 0x0000bb00190f7a20 */ /* 0x000fe40000410000 */
[----:B------:R-:W5:Y:S01]  /*a600*/  MUFU.TANH R14, R14 ;  /* 0x0000000e000e7308 */ /* 0x000f620000002400 */
[----:B------:R-:W-:Y:S01]  /*a610*/  IMAD.U32 R8, RZ, RZ, UR28 ;  /* 0x0000001cff087e24 */ /* 0x000fe2000f8e00ff */
[----:B--2---:R-:W-:Y:S01]  /*a620*/  HMMA.16816.F32.BF16 R172, R16, R28, R172 ;  /* 0x0000001c10ac723c */ /* 0x004fe200000418ac */
[----:B------:R-:W-:-:S05]  /*a630*/  FMUL.FTZ R25, R27, c[0x0][0x2ec] ;  /* 0x0000bb001b197a20 */ /* 0x000fca0000410000 */
[----:B------:R-:W2:Y:S01]  /*a640*/  MUFU.TANH R24, R24 ;  /* 0x0000001800187308 */ /* 0x000ea20000002400 */
[----:B------:R-:W-:Y:S01]  /*a650*/  IMAD R28, R8, 0x40, R235 ;  /* 0x00000040081c7824 */ /* 0x000fe200078e02eb */
[----:B------:R-:W-:Y:S01]  /*a660*/  HMMA.16816.F32.BF16 R168, R32, R194, R168 ;  /* 0x000000c220a8723c */ /* 0x000fe200000418a8 */
[----:B------:R-:W-:Y:S02]  /*a670*/  FMUL.FTZ R21, R21, c[0x0][0x2ec] ;  /* 0x0000bb0015157a20 */ /* 0x000fe40000410000 */
[----:B------:R-:W-:Y:S01]  /*a680*/  FMUL.FTZ R23, R23, c[0x0][0x2ec] ;  /* 0x0000bb0017177a20 */ /* 0x000fe20000410000 */
[----:B------:R-:W-:Y:S01]  /*a690*/  IADD3 R8, R28, 0x1, RZ ;  /* 0x000000011c087810 */ /* 0x000fe20007ffe0ff */
[----:B------:R-:W-:Y:S01]  /*a6a0*/  FMUL.FTZ R20, R20, c[0x0][0x2ec] ;  /* 0x0000bb0014147a20 */ /* 0x000fe20000410000 */
[-C--:B------:R-:W-:Y:S01]  /*a6b0*/  ISETP.GE.AND P0, PT, R28, R240.reuse, PT ;  /* 0x000000f01c00720c */ /* 0x080fe20003f06270 */
[----:B------:R2:W-:Y:S01]  /*a6c0*/  MUFU.TANH R29, R21 ;  /* 0x00000015001d7308 */ /* 0x0005e20000002400 */
[----:B------:R-:W-:Y:S01]  /*a6d0*/  HMMA.16816.F32.BF16 R184, R180, R10, R184 ;  /* 0x0000000ab4b8723c */ /* 0x000fe200000418b8 */
[----:B------:R-:W-:-:S02]  /*a6e0*/  ISETP.GE.AND P6, PT, R8, R240, PT ;  /* 0x000000f00800720c */ /* 0x000fc40003fc6270 */
[-C--:B------:R-:W-:Y:S02]  /*a6f0*/  ISETP.GE.AND P1, PT, R8, R238.reuse, PT ;  /* 0x000000ee0800720c */ /* 0x080fe40003f26270 */
[-C--:B------:R-:W-:Y:S02]  /*a700*/  ISETP.LT.OR P0, PT, R28, R241.reuse, P0 ;  /* 0x000000f11c00720c */ /* 0x080fe40000701670 */
[C---:B------:R-:W-:Y:S01]  /*a710*/  ISETP.LT.OR P6, PT, R8.reuse, R241, P6 ;  /* 0x000000f10800720c */ /* 0x040fe200037c1670 */
[----:B------:R-:W1:Y:S01]  /*a720*/  MUFU.TANH R25, R25 ;  /* 0x0000001900197308 */ /* 0x000e620000002400 */
[-C--:B------:R-:W-:Y:S01]  /*a730*/  ISETP.LT.OR P1, PT, R8, R239.reuse, P1 ;  /* 0x000000ef0800720c */ /* 0x080fe20000f21670 */
[----:B------:R-:W-:Y:S01]  /*a740*/  FMUL.FTZ R172, R172, c[0x0][0x2ec] ;  /* 0x0000bb00acac7a20 */ /* 0x000fe20000410000 */
[----:B------:R-:W4:Y:S01]  /*a750*/  LDSM.16.M88.4 R8, [R220+0x7800] ;  /* 0x00780000dc08783b */ /* 0x000f220000000200 */
[----:B------:R-:W-:Y:S01]  /*a760*/  FSEL R2, R2, -INF , !P0 ;  /* 0xff80000002027808 */ /* 0x000fe20004000000 */
[----:B------:R-:W-:Y:S01]  /*a770*/  FMUL.FTZ R174, R174, c[0x0][0x2ec] ;  /* 0x0000bb00aeae7a20 */ /* 0x000fe20000410000 */
[----:B------:R-:W-:Y:S01]  /*a780*/  ISETP.GE.AND P0, PT, R28, R238, PT ;  /* 0x000000ee1c00720c */ /* 0x000fe20003f06270 */
[----:B--2---:R-:W-:Y:S01]  /*a790*/  FMUL.FTZ R21, R22, c[0x0][0x2ec] ;  /* 0x0000bb0016157a20 */ /* 0x004fe20000410000 */
[C---:B------:R-:W-:Y:S01]  /*a7a0*/  IADD3 R22, R28.reuse, 0x8, RZ ;  /* 0x000000081c167810 */ /* 0x040fe20007ffe0ff */
[----:B------:R-:W-:Y:S01]  /*a7b0*/  HMMA.16816.F32.BF16 R168, R16, R30, R168 ;  /* 0x0000001e10a8723c */ /* 0x000fe200000418a8 */
[----:B------:R-:W-:Y:S01]  /*a7c0*/  ISETP.LT.OR P0, PT, R28, R239, P0 ;  /* 0x000000ef1c00720c */ /* 0x000fe20000701670 */
[----:B------:R2:W-:Y:S01]  /*a7d0*/  MUFU.TANH R30, R23 ;  /* 0x00000017001e7308 */ /* 0x0005e20000002400 */
[----:B------:R-:W-:Y:S01]  /*a7e0*/  FMUL.FTZ R175, R175, c[0x0][0x2ec] ;  /* 0x0000bb00afaf7a20 */ /* 0x000fe20000410000 */
[----:B------:R-:W-:-:S04]  /*a7f0*/  DEPBAR.LE SB0, 0x0 ;  /* 0x000080000000791a */ /* 0x000fc80000000000 */
[C---:B-1----:R-:W-:Y:S01]  /*a800*/  HMMA.16816.F32.BF16 R188, R32.reuse, R4, R188 ;  /* 0x0000000420bc723c */ /* 0x042fe200000418bc */
[----:B------:R-:W-:Y:S01]  /*a810*/  FMUL.FTZ R173, R173, c[0x0][0x2ec] ;  /* 0x0000bb00adad7a20 */ /* 0x000fe20000410000 */
[----:B------:R-:W1:Y:S05]  /*a820*/  MUFU.TANH R15, R15 ;  /* 0x0000000f000f7308 */ /* 0x000e6a0000002400 */
[----:B------:R-:W-:Y:S01]  /*a830*/  FSEL R4, R166, -INF , !P0 ;  /* 0xff800000a6047808 */ /* 0x000fe20004000000 */
[----:B------:R-:W-:Y:S01]  /*a840*/  HMMA.16816.F32.BF16 R184, R32, R6, R184 ;  /* 0x0000000620b8723c */ /* 0x000fe200000418b8 */
[----:B---3--:R-:W-:Y:S01]  /*a850*/  FSEL R5, R0, -INF , !P6 ;  /* 0xff80000000057808 */ /* 0x008fe20007000000 */
[----:B------:R-:W3:Y:S01]  /*a860*/  MUFU.TANH R20, R20 ;  /* 0x0000001400147308 */ /* 0x000ee20000002400 */
[C---:B------:R-:W-:Y:S01]  /*a870*/  ISETP.GE.AND P0, PT, R22.reuse, R240, PT ;  /* 0x000000f01600720c */ /* 0x040fe20003f06270 */
[----:B------:R-:W-:Y:S01]  /*a880*/  IMAD.MOV.U32 R166, RZ, RZ, R203 ;  /* 0x000000ffffa67224 */ /* 0x000fe200078e00cb */
[----:B------:R-:W-:-:S02]  /*a890*/  ISETP.GE.AND P6, PT, R22, R238, PT ;  /* 0x000000ee1600720c */ /* 0x000fc40003fc6270 */
[----:B--2---:R-:W-:Y:S01]  /*a8a0*/  IADD3 R23, R28, 0x9, RZ ;  /* 0x000000091c177810 */ /* 0x004fe20007ffe0ff */
[----:B------:R-:W-:Y:S01]  /*a8b0*/  FMUL.FTZ R168, R168, c[0x0][0x2ec] ;  /* 0x0000bb00a8a87a20 */ /* 0x000fe20000410000 */
[C---:B------:R-:W-:Y:S01]  /*a8c0*/  ISETP.LT.OR P0, PT, R22.reuse, R241, P0 ;  /* 0x000000f11600720c */ /* 0x040fe20000701670 */
[----:B------:R-:W2:Y:S01]  /*a8d0*/  MUFU.TANH R21, R21 ;  /* 0x0000001500157308 */ /* 0x000ea20000002400 */
[----:B------:R-:W-:Y:S01]  /*a8e0*/  ISETP.LT.OR P6, PT, R22, R239, P6 ;  /* 0x000000ef1600720c */ /* 0x000fe200037c1670 */
[----:B------:R-:W-:Y:S01]  /*a8f0*/  FMUL.FTZ R35, R171, c[0x0][0x2ec] ;  /* 0x0000bb00ab237a20 */ /* 0x000fe20000410000 */
[----:B------:R-:W-:Y:S01]  /*a900*/  FSEL R0, R167, -INF , !P1 ;  /* 0xff800000a7007808 */ /* 0x000fe20004800000 */
[----:B------:R-:W-:Y:S01]  /*a910*/  FMUL.FTZ R34, R170, c[0x0][0x2ec] ;  /* 0x0000bb00aa227a20 */ /* 0x000fe20000410000 */
[----:B------:R-:W-:Y:S01]  /*a920*/  IADD3 R22, R28, 0x10, RZ ;  /* 0x000000101c167810 */ /* 0x000fe20007ffe0ff */
[----:B------:R-:W-:Y:S01]  /*a930*/  IMAD.MOV.U32 R167, RZ, RZ, R202 ;  /* 0x000000ffffa77224 */ /* 0x000fe200078e00ca */
[----:B------:R-:W-:Y:S01]  /*a940*/  ISETP.GE.AND P1, PT, R23, R240, PT ;  /* 0x000000f01700720c */ /* 0x000fe20003f26270 */
[----:B----4-:R-:W-:Y:S01]  /*a950*/  HMMA.16816.F32.BF16 R188, R16, R8, R188 ;  /* 0x0000000810bc723c */ /* 0x010fe200000418bc */
[----:B------:R-:W-:Y:S01]  /*a960*/  FSEL R12, R12, -INF , !P0 ;  /* 0xff8000000c0c7808 */ /* 0x000fe20004000000 */
[----:B------:R-:W4:Y:S01]  /*a970*/  MUFU.TANH R194, R172 ;  /* 0x000000ac00c27308 */ /* 0x000f220000002400 */
[----:B------:R-:W-:-:S02]  /*a980*/  FSEL R7, R176, -INF , !P6 ;  /* 0xff800000b0077808 */ /* 0x000fc40007000000 */
[C---:B------:R-:W-:Y:S02]  /*a990*/  ISETP.GE.AND P0, PT, R23.reuse, R238, PT ;  /* 0x000000ee1700720c */ /* 0x040fe40003f06270 */
[C---:B------:R-:W-:Y:S01]  /*a9a0*/  ISETP.GE.AND P6, PT, R22.reuse, R240, PT ;  /* 0x000000f01600720c */ /* 0x040fe20003fc6270 */
[----:B------:R-:W-:Y:S01]  /*a9b0*/  HMMA.16816.F32.BF16 R184, R16, R10, R184 ;  /* 0x0000000a10b8723c */ /* 0x000fe200000418b8 */
[C---:B------:R-:W-:Y:S01]  /*a9c0*/  ISETP.LT.OR P1, PT, R23.reuse, R241, P1 ;  /* 0x000000f11700720c */ /* 0x040fe20000f21670 */
[----:B------:R-:W1:Y:S01]  /*a9d0*/  MUFU.TANH R193, R174 ;  /* 0x000000ae00c17308 */ /* 0x000e620000002400 */
[----:B------:R-:W-:Y:S01]  /*a9e0*/  ISETP.LT.OR P0, PT, R23, R239, P0 ;  /* 0x000000ef1700720c */ /* 0x000fe20000701670 */
[----:B------:R-:W-:Y:S01]  /*a9f0*/  FMUL.FTZ R8, R169, c[0x0][0x2ec] ;  /* 0x0000bb00a9087a20 */ /* 0x000fe20000410000 */
[----:B------:R-:W-:Y:S02]  /*aa00*/  ISETP.LT.OR P6, PT, R22, R241, P6 ;  /* 0x000000f11600720c */ /* 0x000fe400037c1670 */
[----:B------:R-:W-:-:S02]  /*aa10*/  IADD3 R23, R28, 0x11, RZ ;  /* 0x000000111c177810 */ /* 0x000fc40007ffe0ff */
[----:B------:R-:W-:Y:S01]  /*aa20*/  FSEL R13, R13, -INF , !P1 ;  /* 0xff8000000d0d7808 */ /* 0x000fe20004800000 */
[----:B------:R-:W1:Y:S01]  /*aa30*/  MUFU.TANH R192, R175 ;  /* 0x000000af00c07308 */ /* 0x000e620000002400 */
[----:B------:R-:W-:Y:S02]  /*aa40*/  ISETP.GE.AND P1, PT, R22, R238, PT ;  /* 0x000000ee1600720c */ /* 0x000fe40003f26270 */
[----:B------:R-:W-:Y:S02]  /*aa50*/  FSEL R6, R177, -INF , !P0 ;  /* 0xff800000b1067808 */ /* 0x000fe40004000000 */
[----:B-----5:R-:W-:Y:S01]  /*aa60*/  FSEL R27, R14, -INF , !P6 ;  /* 0xff8000000e1b7808 */ /* 0x020fe20007000000 */
[----:B------:R-:W-:Y:S01]  /*aa70*/  FMUL.FTZ R189, R189, c[0x0][0x2ec] ;  /* 0x0000bb00bdbd7a20 */ /* 0x000fe20000410000 */
[C---:B------:R-:W-:Y:S01]  /*aa80*/  ISETP.GE.AND P0, PT, R23.reuse, R240, PT ;  /* 0x000000f01700720c */ /* 0x040fe20003f06270 */
[----:B------:R5:W1:Y:S01]  /*aa90*/  MUFU.TANH R195, R168 ;  /* 0x000000a800c37308 */ /* 0x000a620000002400 */
[----:B------:R-:W-:Y:S01]  /*aaa0*/  ISETP.GE.AND P6, PT, R23, R238, PT ;  /* 0x000000ee1700720c */ /* 0x000fe20003fc6270 */
[----:B------:R-:W-:Y:S01]  /*aab0*/  FMUL.FTZ R33, R188, c[0x0][0x2ec] ;  /* 0x0000bb00bc217a20 */ /* 0x000fe20000410000 */
[----:B------:R-:W-:Y:S01]  /*aac0*/  ISETP.LT.OR P1, PT, R22, R239, P1 ;  /* 0x000000ef1600720c */ /* 0x000fe20000f21670 */
[----:B------:R-:W-:Y:S01]  /*aad0*/  FMUL.FTZ R182, R191, c[0x0][0x2ec] ;  /* 0x0000bb00bfb67a20 */ /* 0x000fe20000410000 */
[----:B------:R-:W-:Y:S01]  /*aae0*/  IADD3 R14, R28, 0x18, RZ ;  /* 0x000000181c0e7810 */ /* 0x000fe20007ffe0ff */
[----:B------:R-:W-:Y:S01]  /*aaf0*/  FMUL.FTZ R179, R186, c[0x0][0x2ec] ;  /* 0x0000bb00bab37a20 */ /* 0x000fe20000410000 */
[C---:B------:R-:W-:Y:S01]  /*ab00*/  ISETP.LT.OR P0, PT, R23.reuse, R241, P0 ;  /* 0x000000f11700720c */ /* 0x040fe20000701670 */
[----:B------:R-:W2:Y:S01]  /*ab10*/  MUFU.TANH R196, R173 ;  /* 0x000000ad00c47308 */ /* 0x000ea20000002400 */
[----:B------:R-:W-:Y:S01]  /*ab20*/  ISETP.LT.OR P6, PT, R23, R239, P6 ;  /* 0x000000ef1700720c */ /* 0x000fe200037c1670 */
[----:B------:R-:W-:Y:S01]  /*ab30*/  FMUL.FTZ R170, R184, c[0x0][0x2ec] ;  /* 0x0000bb00b8aa7a20 */ /* 0x000fe20000410000 */
[----:B------:R-:W-:Y:S01]  /*ab40*/  FSEL R23, R24, -INF , !P1 ;  /* 0xff80000018177808 */ /* 0x000fe20004800000 */
[----:B------:R-:W-:Y:S01]  /*ab50*/  FMUL.FTZ R169, R185, c[0x0][0x2ec] ;  /* 0x0000bb00b9a97a20 */ /* 0x000fe20000410000 */
[----:B------:R-:W-:Y:S01]  /*ab60*/  ISETP.GE.AND P1, PT, R14, R240, PT ;  /* 0x000000f00e00720c */ /* 0x000fe20003f26270 */
[----:B------:R-:W-:Y:S01]  /*ab70*/  FMUL.FTZ R180, R187, c[0x0][0x2ec] ;  /* 0x0000bb00bbb47a20 */ /* 0x000fe20000410000 */
[----:B------:R-:W-:Y:S01]  /*ab80*/  IADD3 R9, R28, 0x19, RZ ;  /* 0x000000191c097810 */ /* 0x000fe20007ffe0ff */
[----:B------:R-:W2:Y:S01]  /*ab90*/  MUFU.TANH R35, R35 ;  /* 0x0000002300237308 */ /* 0x000ea20000002400 */
[----:B------:R-:W-:Y:S01]  /*aba0*/  ISETP.LT.OR P1, PT, R14, R241, P1 ;  /* 0x000000f10e00720c */ /* 0x000fe20000f21670 */
[----:B-----5:R-:W-:Y:S01]  /*abb0*/  FMUL.FTZ R168, R190, c[0x0][0x2ec] ;  /* 0x0000bb00bea87a20 */ /* 0x020fe20000410000 */
[----:B------:R-:W-:-:S02]  /*abc0*/  FSEL R22, R25, -INF , !P6 ;  /* 0xff80000019167808 */ /* 0x000fc40007000000 */
[----:B-1----:R-:W-:Y:S02]  /*abd0*/  FSEL R26, R15, -INF , !P0 ;  /* 0xff8000000f1a7808 */ /* 0x002fe40004000000 */
[----:B---3--:R-:W-:Y:S01]  /*abe0*/  FSEL R25, R20, -INF , !P1 ;  /* 0xff80000014197808 */ /* 0x008fe20004800000 */
[----:B------:R-:W1:Y:S01]  /*abf0*/  MUFU.TANH R8, R8 ;  /* 0x0000000800087308 */ /* 0x000e620000002400 */
[C---:B------:R-:W-:Y:S02]  /*ac00*/  ISETP.GE.AND P0, PT, R14.reuse, R238, PT ;  /* 0x000000ee0e00720c */ /* 0x040fe40003f06270 */
[C---:B------:R-:W-:Y:S02]  /*ac10*/  ISETP.GE.AND P6, PT, R9.reuse, R240, PT ;  /* 0x000000f00900720c */ /* 0x040fe40003fc6270 */
[C---:B------:R-:W-:Y:S02]  /*ac20*/  ISETP.GE.AND P1, PT, R9.reuse, R238, PT ;  /* 0x000000ee0900720c */ /* 0x040fe40003f26270 */
[----:B------:R-:W-:Y:S01]  /*ac30*/  ISETP.LT.OR P0, PT, R14, R239, P0 ;  /* 0x000000ef0e00720c */ /* 0x000fe20000701670 */
[----:B------:R-:W3:Y:S01]  /*ac40*/  MUFU.TANH R34, R34 ;  /* 0x0000002200227308 */ /* 0x000ee20000002400 */
[----:B------:R-:W-:-:S02]  /*ac50*/  ISETP.LT.OR P6, PT, R9, R241, P6 ;  /* 0x000000f10900720c */ /* 0x000fc400037c1670 */
[----:B------:R-:W-:Y:S02]  /*ac60*/  ISETP.LT.OR P1, PT, R9, R239, P1 ;  /* 0x000000ef0900720c */ /* 0x000fe40000f21670 */
[----:B------:R-:W-:Y:S02]  /*ac70*/  IADD3 R9, R28, 0x20, RZ ;  /* 0x000000201c097810 */ /* 0x000fe40007ffe0ff */
[----:B--2---:R-:W-:Y:S01]  /*ac80*/  FSEL R21, R21, -INF , !P0 ;  /* 0xff80000015157808 */ /* 0x004fe20004000000 */
[----:B------:R-:W2:Y:S01]  /*ac90*/  MUFU.TANH R32, R189 ;  /* 0x000000bd00207308 */ /* 0x000ea20000002400 */
[----:B------:R-:W-:Y:S02]  /*aca0*/  FSEL R24, R29, -INF , !P6 ;  /* 0xff8000001d187808 */ /* 0x000fe40007000000 */
[C---:B------:R-:W-:Y:S02]  /*acb0*/  ISETP.GE.AND P0, PT, R9.reuse, R240, PT ;  /* 0x000000f00900720c */ /* 0x040fe40003f06270 */
[----:B------:R-:W-:-:S02]  /*acc0*/  ISETP.GE.AND P6, PT, R9, R238, PT ;  /* 0x000000ee0900720c */ /* 0x000fc40003fc6270 */
[C---:B------:R-:W-:Y:S01]  /*acd0*/  ISETP.LT.OR P0, PT, R9.reuse, R241, P0 ;  /* 0x000000f10900720c */ /* 0x040fe20000701670 */
[----:B------:R-:W5:Y:S01]  /*ace0*/  MUFU.TANH R33, R33 ;  /* 0x0000002100217308 */ /* 0x000f620000002400 */
[----:B------:R-:W-:Y:S02]  /*acf0*/  ISETP.LT.OR P6, PT, R9, R239, P6 ;  /* 0x000000ef0900720c */ /* 0x000fe400037c1670 */
[C---:B------:R-:W-:Y:S02]  /*ad00*/  IADD3 R14, R28.reuse, 0x21, RZ ;  /* 0x000000211c0e7810 */ /* 0x040fe40007ffe0ff */
[----:B------:R-:W-:Y:S02]  /*ad10*/  IADD3 R10, R28, 0x28, RZ ;  /* 0x000000281c0a7810 */ /* 0x000fe40007ffe0ff */
[----:B----4-:R-:W-:Y:S01]  /*ad20*/  FSEL R194, R194, -INF , !P0 ;  /* 0xff800000c2c27808 */ /* 0x010fe20004000000 */
[----:B------:R-:W4:Y:S01]  /*ad30*/  MUFU.TANH R168, R168 ;  /* 0x000000a800a87308 */ /* 0x000f220000002400 */
[----:B------:R-:W-:-:S02]  /*ad40*/  FSEL R193, R193, -INF , !P6 ;  /* 0xff800000c1c17808 */ /* 0x000fc40007000000 */
[----:B------:R-:W-:Y:S02]  /*ad50*/  ISETP.GE.AND P0, PT, R14, R238, PT ;  /* 0x000000ee0e00720c */ /* 0x000fe40003f06270 */
[-C--:B------:R-:W-:Y:S02]  /*ad60*/  ISETP.GE.AND P6, PT, R10, R240.reuse, PT ;  /* 0x000000f00a00720c */ /* 0x080fe40003fc6270 */
[----:B------:R-:W-:Y:S01]  /*ad70*/  ISETP.LT.OR P0, PT, R14, R239, P0 ;  /* 0x000000ef0e00720c */ /* 0x000fe20000701670 */
[----:B------:R-:W1:Y:S01]  /*ad80*/  MUFU.TANH R179, R179 ;  /* 0x000000b300b37308 */ /* 0x000e620000002400 */
[----:B------:R-:W-:Y:S02]  /*ad90*/  ISETP.LT.OR P6, PT, R10, R241, P6 ;  /* 0x000000f10a00720c */ /* 0x000fe400037c1670 */
[----:B------:R-:W-:Y:S02]  /*ada0*/  IADD3 R9, R28, 0x29, RZ ;  /* 0x000000291c097810 */ /* 0x000fe40007ffe0ff */
[----:B------:R-:W-:Y:S01]  /*adb0*/  FSEL R20, R30, -INF , !P1 ;  /* 0xff8000001e147808 */ /* 0x000fe20004800000 */
[----:B------:R-:W-:Y:S01]  /*adc0*/  BAR.SYNC.DEFER_BLOCKING 0x0 ;  /* 0x0000000000007b1d */ /* 0x000fe20000010000 */
[----:B------:R-:W-:-:S02]  /*add0*/  ISETP.GE.AND P1, PT, R14, R240, PT ;  /* 0x000000f00e00720c */ /* 0x000fc40003f26270 */
[----:B------:R-:W-:Y:S02]  /*ade0*/  FSEL R192, R192, -INF , !P0 ;  /* 0xff800000c0c07808 */ /* 0x000fe40004000000 */
[----:B------:R-:W-:Y:S01]  /*adf0*/  FSEL R195, R195, -INF , !P6 ;  /* 0xff800000c3c37808 */ /* 0x000fe20007000000 */
[----:B------:R-:W1:Y:S01]  /*ae00*/  MUFU.TANH R182, R182 ;  /* 0x000000b600b67308 */ /* 0x000e620000002400 */
[C---:B------:R-:W-:Y:S02]  /*ae10*/  ISETP.GE.AND P0, PT, R9.reuse, R240, PT ;  /* 0x000000f00900720c */ /* 0x040fe40003f06270 */
[C---:B------:R-:W-:Y:S02]  /*ae20*/  ISETP.GE.AND P6, PT, R9.reuse, R238, PT ;  /* 0x000000ee0900720c */ /* 0x040fe40003fc6270 */
[-C--:B------:R-:W-:Y:S02]  /*ae30*/  ISETP.LT.OR P1, PT, R14, R241.reuse, P1 ;  /* 0x000000f10e00720c */ /* 0x080fe40000f21670 */
[C---:B------:R-:W-:Y:S01]  /*ae40*/  ISETP.LT.OR P0, PT, R9.reuse, R241, P0 ;  /* 0x000000f10900720c */ /* 0x040fe20000701670 */
[----:B------:R-:W1:Y:S01]  /*ae50*/  MUFU.TANH R170, R170 ;  /* 0x000000aa00aa7308 */ /* 0x000e620000002400 */
[----:B------:R-:W-:-:S02]  /*ae60*/  ISETP.LT.OR P6, PT, R9, R239, P6 ;  /* 0x000000ef0900720c */ /* 0x000fc400037c1670 */
[----:B------:R-:W-:Y:S02]  /*ae70*/  IADD3 R9, R28, 0x31, RZ ;  /* 0x000000311c097810 */ /* 0x000fe40007ffe0ff */
[----:B------:R-:W-:Y:S02]  /*ae80*/  FSEL R196, R196, -INF , !P1 ;  /* 0xff800000c4c47808 */ /* 0x000fe40004800000 */
[C---:B------:R-:W-:Y:S01]  /*ae90*/  ISETP.GE.AND P1, PT, R10.reuse, R238, PT ;  /* 0x000000ee0a00720c */ /* 0x040fe20003f26270 */
[----:B------:R-:W2:Y:S01]  /*aea0*/  MUFU.TANH R169, R169 ;  /* 0x000000a900a97308 */ /* 0x000ea20000002400 */
[----:B------:R-:W-:Y:S02]  /*aeb0*/  FSEL R35, R35, -INF , !P6 ;  /* 0xff80000023237808 */ /* 0x000fe40007000000 */
[----:B------:R-:W-:Y:S02]  /*aec0*/  ISETP.GE.AND P6, PT, R9, R240, PT ;  /* 0x000000f00900720c */ /* 0x000fe40003fc6270 */
[----:B------:R-:W-:-:S02]  /*aed0*/  ISETP.LT.OR P1, PT, R10, R239, P1 ;  /* 0x000000ef0a00720c */ /* 0x000fc40000f21670 */
[----:B------:R-:W-:Y:S01]  /*aee0*/  IADD3 R10, R28, 0x30, RZ ;  /* 0x000000301c0a7810 */ /* 0x000fe20007ffe0ff */
[----:B------:R-:W4:Y:S01]  /*aef0*/  MUFU.TANH R180, R180 ;  /* 0x000000b400b47308 */ /* 0x000f220000002400 */
[----:B-1----:R-:W-:Y:S02]  /*af00*/  FSEL R191, R8, -INF , !P0 ;  /* 0xff80000008bf7808 */ /* 0x002fe40004000000 */
[----:B------:R-:W-:Y:S02]  /*af10*/  ISETP.LT.OR P6, PT, R9, R241, P6 ;  /* 0x000000f10900720c */ /* 0x000fe400037c1670 */
[----:B------:R-:W-:Y:S02]  /*af20*/  IADD3 R8, R28, 0x38, RZ ;  /* 0x000000381c087810 */ /* 0x000fe40007ffe0ff */
[----:B---3--:R-:W-:Y:S02]  /*af30*/  FSEL R34, R34, -INF , !P1 ;  /* 0xff80000022227808 */ /* 0x008fe40004800000 */
[----:B------:R-:W-:-:S02]  /*af40*/  ISETP.GE.AND P1, PT, R10, R240, PT ;  /* 0x000000f00a00720c */ /* 0x000fc40003f26270 */
[-C--:B------:R-:W-:Y:S02]  /*af50*/  ISETP.GE.AND P0, PT, R10, R238.reuse, PT ;  /* 0x000000ee0a00720c */ /* 0x080fe40003f06270 */
[----:B--2---:R-:W-:Y:S02]  /*af60*/  FSEL R32, R32, -INF , !P6 ;  /* 0xff80000020207808 */ /* 0x004fe40007000000 */
[----:B------:R-:W-:Y:S02]  /*af70*/  ISETP.GE.AND P6, PT, R8, R238, PT ;  /* 0x000000ee0800720c */ /* 0x000fe40003fc6270 */
[C---:B------:R-:W-:Y:S02]  /*af80*/  ISETP.LT.OR P1, PT, R10.reuse, R241, P1 ;  /* 0x000000f10a00720c */ /* 0x040fe40000f21670 */
[-C--:B------:R-:W-:Y:S02]  /*af90*/  ISETP.LT.OR P0, PT, R10, R239.reuse, P0 ;  /* 0x000000ef0a00720c */ /* 0x080fe40000701670 */
[----:B------:R-:W-:-:S02]  /*afa0*/  ISETP.LT.OR P6, PT, R8, R239, P6 ;  /* 0x000000ef0800720c */ /* 0x000fc400037c1670 */
[----:B-----5:R-:W-:Y:S02]  /*afb0*/  FSEL R33, R33, -INF , !P1 ;  /* 0xff80000021217808 */ /* 0x020fe40004800000 */
[----:B----4-:R-:W-:Y:S02]  /*afc0*/  FSEL R168, R168, -INF , !P0 ;  /* 0xff800000a8a87808 */ /* 0x010fe40004000000 */
[----:B------:R-:W-:Y:S02]  /*afd0*/  ISETP.GE.AND P1, PT, R9, R238, PT ;  /* 0x000000ee0900720c */ /* 0x000fe40003f26270 */
[----:B------:R-:W-:Y:S02]  /*afe0*/  ISETP.GE.AND P0, PT, R8, R240, PT ;  /* 0x000000f00800720c */ /* 0x000fe40003f06270 */
[----:B------:R-:W-:Y:S02]  /*aff0*/  FSEL R179, R179, -INF , !P6 ;  /* 0xff800000b3b37808 */ /* 0x000fe40007000000 */
[----:B------:R-:W-:-:S02]  /*b000*/  PLOP3.LUT P6, PT, PT, PT, UP0, 0x80, 0x0 ;  /* 0x000000000000781c */ /* 0x000fc40003fcf008 */
[----:B------:R-:W-:Y:S02]  /*b010*/  ISETP.LT.OR P1, PT, R9, R239, P1 ;  /* 0x000000ef0900720c */ /* 0x000fe40000f21670 */
[----:B------:R-:W-:Y:S02]  /*b020*/  ISETP.LT.OR P0, PT, R8, R241, P0 ;  /* 0x000000f10800720c */ /* 0x000fe40000701670 */
[----:B------:R-:W-:Y:S02]  /*b030*/  IADD3 R28, R28, 0x39, RZ ;  /* 0x000000391c1c7810 */ /* 0x000fe40007ffe0ff */
[----:B------:R-:W-:Y:S02]  /*b040*/  FSEL R182, R182, -INF , !P1 ;  /* 0xff800000b6b67808 */ /* 0x000fe40004800000 */
[----:B------:R-:W-:Y:S02]  /*b050*/  FSEL R170, R170, -INF , !P0 ;  /* 0xff800000aaaa7808 */ /* 0x000fe40004000000 */
[----:B------:R-:W-:-:S02]  /*b060*/  ISETP.GE.AND P1, PT, R28, R240, PT ;  /* 0x000000f01c00720c */ /* 0x000fc40003f26270 */
[C---:B------:R-:W-:Y:S02]  /*b070*/  ISETP.GE.AND P0, PT, R28.reuse, R238, PT ;  /* 0x000000ee1c00720c */ /* 0x040fe40003f06270 */
        /* <DEDUP_REMOVED lines=10> */
[----:B------:R-:W1:Y:S01]  /*b120*/  R2UR UR4, R8 ;  /* 0x00000000080473c2 */ /* 0x000e6200000e0000 */
[----:B------:R-:W-:Y:S02]  /*b130*/  UIADD3 UR10, UR5, -0x40, URZ ;  /* 0xffffffc0050a7890 */ /* 0x000fe4000fffe03f */
        /* <DEDUP_REMOVED lines=39> */
[----:B------:R-:W-:Y:S02]  /*b3b0*/  @UP3 UIADD3 UR11, UR11, 0x1, URZ ;  /* 0x000000010b0b3890 */ /* 0x000fe4000fffe03f */
[----:B------:R-:W-:Y:S02]  /*b3c0*/  UIMAD.WIDE UR8, UR5, 0x4, UR30 ;  /* 0x00000004050878a5 */ /* 0x000fe4000f8e021e */
[----:B------:R-:W-:-:S04]  /*b3d0*/  @!UP0 UIADD3 UR11, -UR11, URZ, URZ ;  /* 0x0000003f0b0b8290 */ /* 0x000fc8000fffe13f */
[----:B------:R-:W-:Y:S01]  /*b3e0*/  USEL UR4, UR4, UR11, !UP2 ;  /* 0x0000000b04047287 */ /* 0x000fe2000d000000 */
[----:B------:R-:W-:Y:S01]  /*b3f0*/  MOV R9, UR9 ;  /* 0x0000000900097c02 */ /* 0x000fe20008000f00 */
[----:B------:R-:W-:Y:S02]  /*b400*/  IMAD.U32 R8, RZ, RZ, UR8 ;  /* 0x00000008ff087e24 */ /* 0x000fe4000f8e00ff */
[----:B------:R-:W-:-:S03]  /*b410*/  UIMAD.WIDE UR10, UR4, 0x4, UR30 ;  /* 0x00000004040a78a5 */ /* 0x000fc6000f8e021e */
[----:B------:R1:W2:Y:S03]  /*b420*/  LDG.E R9, [R8.64] ;  /* 0x0000002008097981 */ /* 0x0002a6000c1e1900 */
[----:B------:R-:W-:Y:S01]  /*b430*/  IMAD.U32 R10, RZ, RZ, UR10 ;  /* 0x0000000aff0a7e24 */ /* 0x000fe2000f8e00ff */
[----:B------:R-:W-:-:S05]  /*b440*/  MOV R11, UR11 ;  /* 0x0000000b000b7c02 */ /* 0x000fca0008000f00 */
[----:B-1----:R-:W3:Y:S01]  /*b450*/  LDG.E R8, [R10.64] ;  /* 0x000000200a087981 */ /* 0x002ee2000c1e1900 */
[----:B------:R-:W-:Y:S02]  /*b460*/  UIADD3 UR5, UR5, -UR4, URZ ;  /* 0x8000000405057290 */ /* 0x000fe4000fffe03f */
[----:B------:R-:W-:Y:S02]  /*b470*/  UMOV UR9, 0x40 ;  /* 0x0000004000097882 */ /* 0x000fe40000000000 */
[----:B------:R-:W-:-:S03]  /*b480*/  UIMAD UR9, UR5, UR6, -UR9 ;  /* 0x00000006050972a4 */ /* 0x000fc6000f8e0a09 */
[----:B------:R-:W-:Y:S02]  /*b490*/  ULDC.64 UR4, c[0x0][0x198] ;  /* 0x0000660000047ab9 */ /* 0x000fe40000000a00 */
[----:B------:R-:W-:-:S04]  /*b4a0*/  USHF.R.S32.HI UR6, URZ, 0x1f, UR9 ;  /* 0x0000001f3f067899 */ /* 0x000fc80008011409 */
[----:B------:R-:W-:Y:S02]  /*b4b0*/  UIMAD UR6, UR6, UR4, URZ ;  /* 0x00000004060672a4 */ /* 0x000fe4000f8e023f */
[----:B------:R-:W-:Y:S02]  /*b4c0*/  UIMAD.WIDE.U32 UR10, UR9, UR4, URZ ;  /* 0x00000004090a72a5 */ /* 0x000fe4000f8e003f */
[----:B------:R-:W-:-:S04]  /*b4d0*/  UIMAD UR5, UR9, UR5, UR6 ;  /* 0x00000005090572a4 */ /* 0x000fc8000f8e0206 */
[----:B------:R-:W-:-:S03]  /*b4e0*/  UIADD3 UR11, UR11, UR5, URZ ;  /* 0x000000050b0b7290 */ /* 0x000fc6000fffe03f */
[----:B------:R-:W-:Y:S01]  /*b4f0*/  ULDC.64 UR4, c[0x0][0x180] ;  /* 0x0000600000047ab9 */ /* 0x000fe20000000a00 */
[----:B--2---:R-:W1:Y:S08]  /*b500*/  R2UR UR8, R9 ;  /* 0x00000000090873c2 */ /* 0x004e7000000e0000 */
[----:B---3--:R-:W1:Y:S02]  /*b510*/  R2UR UR7, R8 ;  /* 0x00000000080773c2 */ /* 0x008e6400000e0000 */
[----:B-1----:R-:W-:-:S04]  /*b520*/  UIADD3 UR7, -UR8, UR7, URZ ;  /* 0x0000000708077290 */ /* 0x002fc8000fffe13f */
[----:B------:R-:W-:-:S04]  /*b530*/  USHF.R.S32.HI UR6, URZ, 0x1f, UR7 ;  /* 0x0000001f3f067899 */ /* 0x000fc80008011407 */
[----:B------:R-:W-:Y:S02]  /*b540*/  UIMAD UR6, UR6, UR4, URZ ;  /* 0x00000004060672a4 */ /* 0x000fe4000f8e023f */
[----:B------:R-:W-:Y:S02]  /*b550*/  UIMAD.WIDE.U32 UR8, UR7, UR4, UR10 ;  /* 0x00000004070872a5 */ /* 0x000fe4000f8e000a */
[----:B------:R-:W-:-:S04]  /*b560*/  UIMAD UR6, UR7, UR5, UR6 ;  /* 0x00000005070672a4 */ /* 0x000fc8000f8e0206 */
[----:B------:R-:W-:Y:S01]  /*b570*/  UIADD3 UR6, UR9, UR6, URZ ;  /* 0x0000000609067290 */ /* 0x000fe2000fffe03f */
[----:B------:R-:W-:Y:S05]  /*b580*/  BRA `(.L_x_3195) ;  /* 0x0000003000007947 */ /* 0x000fea0003800000 */
.L_x_3194:
[----:B------:R-:W-:Y:S02]  /*b590*/  ULDC UR8, c[0x0][0x198] ;  /* 0x0000660000087ab9 */ /* 0x000fe40000000800 */
[----:B------:R-:W-:-:S04]  /*b5a0*/  ULEA UR8, -UR8, URZ, 0x6 ;  /* 0x0000003f08087291 */ /* 0x000fc8000f8e313f */
[----:B------:R-:W-:Y:S02]  /*b5b0*/  USHF.R.S32.HI UR6, URZ, 0x1f, UR8 ;  /* 0x0000001f3f067899 */ /* 0x000fe40008011408 */
.L_x_3195:
[C---:B------:R-:W-:Y:S01]  /*b5c0*/  @!P4 IADD3 R11, P1, R200.reuse, UR8, RZ ;  /* 0x00000008c80bcc10 */ /* 0x040fe2000ff3e0ff */
[----:B------:R-:W-:Y:S01]  /*b5d0*/  IMAD.U32 R14, RZ, RZ, UR8 ;  /* 0x00000008ff0e7e24 */ /* 0x000fe2000f8e00ff */
[----:B------:R-:W-:Y:S01]  /*b5e0*/  @!P3 IADD3 R10, P0, R200, UR8, RZ ;  /* 0x00000008c80abc10 */ /* 0x000fe2000ff1e0ff */
        /* <DEDUP_REMOVED lines=8> */
[----:B------:R-:W-:Y:S01]  /*b670*/  UIADD3.X UR4, UR24, UR6, UR24, UP2, UP1 ;  /* 0x0000000618047290 */ /* 0x000fe200097e2418 */
[----:B------:R-:W-:Y:S01]  /*b680*/  @!P3 LEA R28, P1, R10, c[0x0][0x168], 0x1 ;  /* 0x00005a000a1cba11 */ /* 0x000fe200078208ff */
[----:B------:R-:W-:Y:S01]  /*b690*/  @!UP0 UIADD3.X UR7, UR24, UR6, URZ, UP3, !UPT ;  /* 0x0000000618078290 */ /* 0x000fe20009ffe43f */
[----:B------:R-:W-:Y:S01]  /*b6a0*/  @!P2 IADD3 R9, P0, R200, UR8, RZ ;  /* 0x00000008c809ac10 */ /* 0x000fe2000ff1e0ff */
[----:B------:R-:W-:Y:S01]  /*b6b0*/  BSSY B0, `(.L_x_3196) ;  /* 0x000008b000007945 */ /* 0x000fe20003800000 */
[----:B------:R-:W-:Y:S01]  /*b6c0*/  @!P3 LEA.HI.X R29, R10, c[0x0][0x16c], R8, 0x1, P1 ;  /* 0x00005b000a1dba11 */ /* 0x000fe200008f0c08 */
[----:B------:R-:W-:Y:S01]  /*b6d0*/  IMAD.U32 R10, RZ, RZ, UR6 ;  /* 0x00000006ff0a7e24 */ /* 0x000fe2000f8e00ff */
[----:B------:R-:W-:-:S02]  /*b6e0*/  @!P2 IADD3.X R8, R165, UR6, RZ, P0, !PT ;  /* 0x00000006a508ac10 */ /* 0x000fc400087fe4ff */
[----:B------:R-:W-:-:S04]  /*b6f0*/  @!P4 IADD3 R15, P1, P0, R200, UR25, R14 ;  /* 0x00000019c80fcc10 */ /* 0x000fc8000f83e00e */
[----:B------:R-:W-:Y:S02]  /*b700*/  @!P4 IADD3.X R11, R165, UR24, R10, P1, P0 ;  /* 0x00000018a50bcc10 */ /* 0x000fe40008fe040a */
[----:B------:R-:W-:Y:S02]  /*b710*/  @!P2 LEA R18, P0, R9, c[0x0][0x168], 0x1 ;  /* 0x00005a000912aa11 */ /* 0x000fe400078008ff */
[----:B------:R-:W-:Y:S02]  /*b720*/  @!P4 LEA R172, P1, R15, c[0x0][0x168], 0x1 ;  /* 0x00005a000facca11 */ /* 0x000fe400078208ff */
[----:B------:R-:W-:Y:S01]  /*b730*/  @!P2 LEA.HI.X R19, R9, c[0x0][0x16c], R8, 0x1, P0 ;  /* 0x00005b000913aa11 */ /* 0x000fe200000f0c08 */
[----:B------:R-:W-:Y:S01]  /*b740*/  IMAD.U32 R8, RZ, RZ, UR7 ;  /* 0x00000007ff087e24 */ /* 0x000fe2000f8e00ff */
[----:B------:R-:W-:Y:S01]  /*b750*/  @!P4 LEA.HI.X R173, R15, c[0x0][0x16c], R11, 0x1, P1 ;  /* 0x00005b000fadca11 */ /* 0x000fe200008f0c0b */
[----:B------:R-:W-:Y:S01]  /*b760*/  IMAD.U32 R11, RZ, RZ, UR9 ;  /* 0x00000009ff0b7e24 */ /* 0x000fe2000f8e00ff */
[----:B------:R-:W-:Y:S01]  /*b770*/  @!P3 IADD3 R15, P1, P0, R200, UR25, R14 ;  /* 0x00000019c80fbc10 */ /* 0x000fe2000f83e00e */
[----:B------:R-:W-:-:S03]  /*b780*/  UIADD3 UR7, UP0, UR25, UR5, URZ ;  /* 0x0000000519077290 */ /* 0x000fc6000ff1e03f */
[----:B------:R-:W-:Y:S02]  /*b790*/  @!P3 IADD3.X R9, R165, UR24, R10, P1, P0 ;  /* 0x00000018a509bc10 */ /* 0x000fe40008fe040a */
[----:B------:R-:W-:Y:S02]  /*b7a0*/  @!P3 LEA R16, P0, R15, c[0x0][0x168], 0x1 ;  /* 0x00005a000f10ba11 */ /* 0x000fe400078008ff */
[-C--:B------:R-:W-:Y:S02]  /*b7b0*/  @!P5 LEA R174, P1, R11, R245.reuse, 0x1 ;  /* 0x000000f50baed211 */ /* 0x080fe400078208ff */
        /* <DEDUP_REMOVED lines=122> */
.L_x_3197:
[----:B------:R-:W-:Y:S05]  /*bf60*/  BSYNC B0 ;  /* 0x0000000000007941 */ /* 0x000fea0003800000 */
.L_x_3196:
[----:B------:R-:W0:Y:S01]  /*bf70*/  LDGDEPBAR ;  /* 0x00000000000079af */ /* 0x000e220000000000 */
[----:B--2---:R-:W-:Y:S02]  /*bf80*/  IMAD.U32 R9, RZ, RZ, UR8 ;  /* 0x00000008ff097e24 */ /* 0x004fe4000f8e00ff */
[----:B------:R-:W-:-:S03]  /*bf90*/  IMAD.U32 R8, RZ, RZ, UR6 ;  /* 0x00000006ff087e24 */ /* 0x000fc6000f8e00ff */
[----:B------:R-:W-:-:S04]  /*bfa0*/  LEA R245, P0, R9, R245, 0x1 ;  /* 0x000000f509f57211 */ /* 0x000fc800078008ff */
[----:B------:R-:W-:Y:S02]  /*bfb0*/  LEA.HI.X R244, R9, R244, R8, 0x1, P0 ;  /* 0x000000f409f47211 */ /* 0x000fe400000f0c08 */
.L_x_3193:
        /* <DEDUP_REMOVED lines=43> */
[----:B------:R-:W-:Y:S01]  /*c270*/  FSETP.NEU.FTZ.AND P1, PT, R177, -INF , PT ;  /* 0xff800000b100780b */ /* 0x000fe20003f3d000 */
[----:B------:R-:W-:Y:S01]  /*c280*/  LDSM.16.MT88.4 R8, [R225+0x10000] ;  /* 0x01000000e108783b */ /* 0x000fe20000004200 */
[C---:B------:R-:W-:Y:S01]  /*c290*/  FSETP.NEU.FTZ.AND P0, PT, R176.reuse, -INF , PT ;  /* 0xff800000b000780b */ /* 0x040fe20003f1d000 */
[----:B------:R-:W-:Y:S01]  /*c2a0*/  FMUL.FTZ R181, R176, c[0x0][0x23c] ;  /* 0x00008f00b0b57a20 */ /* 0x000fe20000410000 */
[----:B------:R-:W-:-:S04]  /*c2b0*/  FSEL R171, R171, RZ, P1 ;  /* 0x000000ffabab7208 */ /* 0x000fc80000800000 */
[----:B------:R-:W-:Y:S01]  /*c2c0*/  FSEL R181, R181, RZ, P0 ;  /* 0x000000ffb5b57208 */ /* 0x000fe20000000000 */
[--C-:B------:R-:W-:Y:S02]  /*c2d0*/  FFMA.FTZ R173, R12, c[0x0][0x23c], -R171.reuse ;  /* 0x00008f000cad7a23 */ /* 0x100fe400000108ab */
[--C-:B------:R-:W-:Y:S02]  /*c2e0*/  FFMA.FTZ R172, R13, c[0x0][0x23c], -R171.reuse ;  /* 0x00008f000dac7a23 */ /* 0x100fe400000108ab */
[----:B------:R-:W1:Y:S01]  /*c2f0*/  LDSM.16.MT88.4 R12, [R228+0x10000] ;  /* 0x01000000e40c783b */ /* 0x000e620000004200 */
[----:B------:R-:W-:Y:S01]  /*c300*/  FFMA.FTZ R174, R5, c[0x0][0x23c], -R171 ;  /* 0x00008f0005ae7a23 */ /* 0x000fe200000108ab */
[----:B------:R-:W-:Y:S01]  /*c310*/  FSEL R5, R176, RZ, P0 ;  /* 0x000000ffb0057208 */ /* 0x000fe20000000000 */
[----:B------:R-:W-:Y:S01]  /*c320*/  FFMA.FTZ R165, R4, c[0x0][0x23c], -R181 ;  /* 0x00008f0004a57a23 */ /* 0x000fe200000108b5 */
[----:B------:R-:W-:Y:S01]  /*c330*/  FSEL R4, R177, RZ, P1 ;  /* 0x000000ffb1047208 */ /* 0x000fe20000800000 */
[----:B------:R-:W-:Y:S01]  /*c340*/  FFMA.FTZ R175, R2, c[0x0][0x23c], -R171 ;  /* 0x00008f0002af7a23 */ /* 0x000fe200000108ab */
[----:B------:R-:W-:Y:S01]  /*c350*/  MUFU.EX2 R173, R173 ;  /* 0x000000ad00ad7308 */ /* 0x000fe20000000800 */
[----:B------:R-:W-:-:S02]  /*c360*/  FADD.FTZ R5, R3, -R5 ;  /* 0x8000000503057221 */ /* 0x000fc40000010000 */
[----:B------:R-:W-:Y:S02]  /*c370*/  FADD.FTZ R4, R164, -R4 ;  /* 0x80000004a4047221 */ /* 0x000fe40000010000 */
[--C-:B------:R-:W-:Y:S02]  /*c380*/  FFMA.FTZ R2, R0, c[0x0][0x23c], -R181.reuse ;  /* 0x00008f0000027a23 */ /* 0x100fe400000108b5 */
[--C-:B------:R-:W-:Y:S01]  /*c390*/  FFMA.FTZ R0, R7, c[0x0][0x23c], -R181.reuse ;  /* 0x00008f0007007a23 */ /* 0x100fe200000108b5 */
[----:B------:R-:W-:Y:S01]  /*c3a0*/  MUFU.EX2 R175, R175 ;  /* 0x000000af00af7308 */ /* 0x000fe20000000800 */
[----:B------:R-:W-:Y:S02]  /*c3b0*/  FFMA.FTZ R164, R6, c[0x0][0x23c], -R181 ;  /* 0x00008f0006a47a23 */ /* 0x000fe400000108b5 */
[----:B------:R-:W-:Y:S02]  /*c3c0*/  FMUL.FTZ R3, R5, c[0x0][0x23c] ;  /* 0x00008f0005037a20 */ /* 0x000fe40000410000 */
[----:B------:R-:W-:-:S02]  /*c3d0*/  FMUL.FTZ R4, R4, c[0x0][0x23c] ;  /* 0x00008f0004047a20 */ /* 0x000fc40000410000 */
[--C-:B------:R-:W-:Y:S01]  /*c3e0*/  FFMA.FTZ R187, R23, c[0x0][0x23c], -R181.reuse ;  /* 0x00008f0017bb7a23 */ /* 0x100fe200000108b5 */
[----:B------:R-:W-:Y:S01]  /*c3f0*/  MUFU.EX2 R174, R174 ;  /* 0x000000ae00ae7308 */ /* 0x000fe20000000800 */
[--C-:B------:R-:W-:Y:S02]  /*c400*/  FFMA.FTZ R189, R22, c[0x0][0x23c], -R181.reuse ;  /* 0x00008f0016bd7a23 */ /* 0x100fe400000108b5 */
[--C-:B------:R-:W-:Y:S02]  /*c410*/  FFMA.FTZ R188, R21, c[0x0][0x23c], -R181.reuse ;  /* 0x00008f0015bc7a23 */ /* 0x100fe400000108b5 */
[----:B------:R-:W-:Y:S02]  /*c420*/  FFMA.FTZ R190, R20, c[0x0][0x23c], -R181 ;  /* 0x00008f0014be7a23 */ /* 0x000fe400000108b5 */
[----:B------:R-:W-:Y:S01]  /*c430*/  LDSM.16.MT88.4 R20, [R228+0x12800] ;  /* 0x01280000e414783b */ /* 0x000fe20000004200 */
[----:B------:R-:W2:Y:S01]  /*c440*/  MUFU.EX2 R172, R172 ;  /* 0x000000ac00ac7308 */ /* 0x000ea20000000800 */
[----:B------:R-:W-:-:S02]  /*c450*/  FFMA.FTZ R183, R27, c[0x0][0x23c], -R171 ;  /* 0x00008f001bb77a23 */ /* 0x000fc400000108ab */
[--C-:B------:R-:W-:Y:S02]  /*c460*/  FFMA.FTZ R184, R26, c[0x0][0x23c], -R171.reuse ;  /* 0x00008f001ab87a23 */ /* 0x100fe400000108ab */
[--C-:B------:R-:W-:Y:S02]  /*c470*/  FFMA.FTZ R185, R25, c[0x0][0x23c], -R171.reuse ;  /* 0x00008f0019b97a23 */ /* 0x100fe400000108ab */
[--C-:B------:R-:W-:Y:S01]  /*c480*/  FFMA.FTZ R186, R24, c[0x0][0x23c], -R171.reuse ;  /* 0x00008f0018ba7a23 */ /* 0x100fe200000108ab */
[----:B------:R-:W-:Y:S01]  /*c490*/  MUFU.EX2 R165, R165 ;  /* 0x000000a500a57308 */ /* 0x000fe20000000800 */
[----:B------:R-:W-:Y:S01]  /*c4a0*/  LDSM.16.MT88.4 R24, [R225+0x10800] ;  /* 0x01080000e118783b */ /* 0x000fe20000004200 */
[--C-:B------:R-:W-:Y:S02]  /*c4b0*/  FFMA.FTZ R194, R194, c[0x0][0x23c], -R171.reuse ;  /* 0x00008f00c2c27a23 */ /* 0x100fe400000108ab */
[--C-:B------:R-:W-:Y:S02]  /*c4c0*/  FFMA.FTZ R196, R196, c[0x0][0x23c], -R171.reuse ;  /* 0x00008f00c4c47a23 */ /* 0x100fe400000108ab */
[----:B------:R-:W-:-:S02]  /*c4d0*/  FFMA.FTZ R195, R195, c[0x0][0x23c], -R171 ;  /* 0x00008f00c3c37a23 */ /* 0x000fc400000108ab */
[----:B------:R-:W3:Y:S01]  /*c4e0*/  MUFU.EX2 R2, R2 ;  /* 0x0000000200027308 */ /* 0x000ee20000000800 */
[----:B--2---:R-:W-:Y:S01]  /*c4f0*/  F2FP.BF16.PACK_AB R6, R172, R173 ;  /* 0x000000adac06723e */ /* 0x004fe200000010ff */
[----:B------:R-:W-:Y:S02]  /*c500*/  FFMA.FTZ R191, R191, c[0x0][0x23c], -R171 ;  /* 0x00008f00bfbf7a23 */ /* 0x000fe400000108ab */
[--C-:B------:R-:W-:Y:S02]  /*c510*/  FFMA.FTZ R193, R193, c[0x0][0x23c], -R181.reuse ;  /* 0x00008f00c1c17a23 */ /* 0x100fe400000108b5 */
[--C-:B------:R-:W-:Y:S02]  /*c520*/  FFMA.FTZ R192, R192, c[0x0][0x23c], -R181.reuse ;  /* 0x00008f00c0c07a23 */ /* 0x100fe400000108b5 */
[----:B------:R-:W-:Y:S01]  /*c530*/  MUFU.EX2 R0, R0 ;  /* 0x0000000000007308 */ /* 0x000fe20000000800 */
[--C-:B------:R-:W-:Y:S02]  /*c540*/  FFMA.FTZ R197, R34, c[0x0][0x23c], -R181.reuse ;  /* 0x00008f0022c57a23 */ /* 0x100fe400000108b5 */
[----:B------:R-:W-:-:S02]  /*c550*/  FFMA.FTZ R198, R35, c[0x0][0x23c], -R181 ;  /* 0x00008f0023c67a23 */ /* 0x000fc400000108b5 */
[--C-:B------:R-:W-:Y:S02]  /*c560*/  FFMA.FTZ R199, R33, c[0x0][0x23c], -R171.reuse ;  /* 0x00008f0021c77a23 */ /* 0x100fe400000108ab */
[--C-:B------:R-:W-:Y:S01]  /*c570*/  FFMA.FTZ R200, R32, c[0x0][0x23c], -R171.reuse ;  /* 0x00008f0020c87a23 */ /* 0x100fe200000108ab */
[----:B------:R-:W2:Y:S01]  /*c580*/  MUFU.EX2 R164, R164 ;  /* 0x000000a400a47308 */ /* 0x000ea20000000800 */
[----:B---3--:R-:W-:Y:S01]  /*c590*/  F2FP.BF16.PACK_AB R5, R2, R165 ;  /* 0x000000a50205723e */ /* 0x008fe200000010ff */
[----:B------:R-:W-:Y:S01]  /*c5a0*/  LDSM.16.MT88.4 R32, [R224+0x17000] ;  /* 0x01700000e020783b */ /* 0x000fe20000004200 */
[--C-:B------:R-:W-:Y:S02]  /*c5b0*/  FFMA.FTZ R201, R170, c[0x0][0x23c], -R171.reuse ;  /* 0x00008f00aac97a23 */ /* 0x100fe400000108ab */
[----:B------:R-:W-:Y:S02]  /*c5c0*/  FFMA.FTZ R202, R169, c[0x0][0x23c], -R171 ;  /* 0x00008f00a9ca7a23 */ /* 0x000fe400000108ab */
[--C-:B------:R-:W-:Y:S01]  /*c5d0*/  FFMA.FTZ R203, R168, c[0x0][0x23c], -R181.reuse ;  /* 0x00008f00a8cb7a23 */ /* 0x100fe200000108b5 */
[----:B------:R3:W4:Y:S01]  /*c5e0*/  MUFU.EX2 R178, R4 ;  /* 0x0000000400b27308 */ /* 0x0007220000000800 */
[--C-:B------:R-:W-:Y:S01]  /*c5f0*/  FFMA.FTZ R182, R182, c[0x0][0x23c], -R181.reuse ;  /* 0x00008f00b6b67a23 */ /* 0x100fe200000108b5 */
[----:B------:R-:W-:Y:S01]  /*c600*/  LDSM.16.MT88.4 R168, [R228+0x11800] ;  /* 0x01180000e4a8783b */ /* 0x000fe20000004200 */
[----:B------:R-:W-:-:S02]  /*c610*/  FFMA.FTZ R179, R179, c[0x0][0x23c], -R181 ;  /* 0x00008f00b3b37a23 */ /* 0x000fc400000108b5 */
[----:B------:R-:W-:-:S03]  /*c620*/  FFMA.FTZ R180, R180, c[0x0][0x23c], -R181 ;  /* 0x00008f00b4b47a23 */ /* 0x000fc600000108b5 */
        /* <DEDUP_REMOVED lines=9> */
[----:B------:R-:W-:Y:S01]  /*c6c0*/  MUFU.EX2 R184, R184 ;  /* 0x000000b800b87308 */ /* 0x000fe20000000800 */
[-C--:B------:R-:W-:Y:S02]  /*c6d0*/  FMUL.FTZ R163, R163, R3.reuse ;  /* 0x00000003a3a37220 */ /* 0x080fe40000410000 */
        /* <DEDUP_REMOVED lines=18> */
[----:B------:R-:W3:Y:S01]  /*c800*/  MUFU.EX2 R187, R187 ;  /* 0x000000bb00bb7308 */ /* 0x000ee20000000800 */
[-C--:B------:R-:W-:Y:S02]  /*c810*/  FMUL.FTZ R146, R146, R3.reuse ;  /* 0x0000000392927220 */ /* 0x080fe40000410000 */
[-C--:B------:R-:W-:Y:S02]  /*c820*/  FMUL.FTZ R147, R147, R3.reuse ;  /* 0x0000000393937220 */ /* 0x080fe40000410000 */
[-C--:B------:R-:W-:Y:S01]  /*c830*/  FMUL.FTZ R140, R140, R178.reuse ;  /* 0x000000b28c8c7220 */ /* 0x080fe20000410000 */
[----:B------:R-:W-:Y:S01]  /*c840*/  HMMA.16816.F32.BF16 R148, R4, R18, R148 ;  /* 0x000000120494723c */ /* 0x000fe20000041894 */
[----:B------:R-:W-:Y:S01]  /*c850*/  FMUL.FTZ R141, R141, R178 ;  /* 0x000000b28d8d7220 */ /* 0x000fe20000410000 */
[----:B------:R-:W4:Y:S01]  /*c860*/  LDSM.16.MT88.4 R16, [R228+0x12000] ;  /* 0x01200000e410783b */ /* 0x000f220000004200 */
[-C--:B------:R-:W-:Y:S01]  /*c870*/  FMUL.FTZ R142, R142, R3.reuse ;  /* 0x000000038e8e7220 */ /* 0x080fe20000410000 */
[----:B------:R-:W5:Y:S01]  /*c880*/  MUFU.EX2 R189, R189 ;  /* 0x000000bd00bd7308 */ /* 0x000f620000000800 */
        /* <DEDUP_REMOVED lines=10> */
[----:B------:R-:W2:Y:S01]  /*c930*/  LDSM.16.MT88.4 R8, [R226+0x12000] ;  /* 0x01200000e208783b */ /* 0x000ea20000004200 */
[-C--:B------:R-:W-:Y:S01]  /*c940*/  FMUL.FTZ R134, R134, R3.reuse ;  /* 0x0000000386867220 */ /* 0x080fe20000410000 */
[----:B------:R-:W2:Y:S01]  /*c950*/  MUFU.EX2 R190, R190 ;  /* 0x000000be00be7308 */ /* 0x000ea20000000800 */
[----:B------:R-:W-:-:S02]  /*c960*/  FMUL.FTZ R135, R135, R3 ;  /* 0x0000000387877220 */ /* 0x000fc40000410000 */
[-C--:B------:R-:W-:Y:S01]  /*c970*/  FMUL.FTZ R36, R36, R178.reuse ;  /* 0x000000b224247220 */ /* 0x080fe20000410000 */
[C---:B-1----:R-:W-:Y:S01]  /*c980*/  HMMA.16816.F32.BF16 R136, R4.reuse, R12, R136 ;  /* 0x0000000c0488723c */ /* 0x042fe20000041888 */
[-C--:B------:R-:W-:Y:S02]  /*c990*/  FMUL.FTZ R37, R37, R178.reuse ;  /* 0x000000b225257220 */ /* 0x080fe40000410000 */
[-C--:B------:R-:W-:Y:S01]  /*c9a0*/  FMUL.FTZ R38, R38, R3.reuse ;  /* 0x0000000326267220 */ /* 0x080fe20000410000 */
[----:B------:R-:W1:Y:S01]  /*c9b0*/  MUFU.EX2 R194, R194 ;  /* 0x000000c200c27308 */ /* 0x000e620000000800 */
[----:B------:R-:W-:Y:S02]  /*c9c0*/  FMUL.FTZ R39, R39, R3 ;  /* 0x0000000327277220 */ /* 0x000fe40000410000 */
[-C--:B------:R-:W-:Y:S01]  /*c9d0*/  FMUL.FTZ R40, R40, R178.reuse ;  /* 0x000000b228287220 */ /* 0x080fe20000410000 */
[----:B------:R-:W-:Y:S01]  /*c9e0*/  HMMA.16816.F32.BF16 R132, R4, R14, R132 ;  /* 0x0000000e0484723c */ /* 0x000fe20000041884 */
[----:B------:R-:W1:Y:S01]  /*c9f0*/  LDSM.16.MT88.4 R12, [R225+0x12000] ;  /* 0x01200000e10c783b */ /* 0x000e620000004200 */
[----:B------:R-:W-:-:S02]  /*ca00*/  FMUL.FTZ R41, R41, R178 ;  /* 0x000000b229297220 */ /* 0x000fc40000410000 */
[-C--:B------:R-:W-:Y:S01]  /*ca10*/  FMUL.FTZ R42, R42, R3.reuse ;  /* 0x000000032a2a7220 */ /* 0x080fe20000410000 */
[----:B------:R-:W-:Y:S01]  /*ca20*/  MUFU.EX2 R196, R196 ;  /* 0x000000c400c47308 */ /* 0x000fe20000000800 */
[-C--:B------:R-:W-:Y:S02]  /*ca30*/  FMUL.FTZ R43, R43, R3.reuse ;  /* 0x000000032b2b7220 */ /* 0x080fe40000410000 */
[-C--:B------:R-:W-:Y:S02]  /*ca40*/  FMUL.FTZ R44, R44, R178.reuse ;  /* 0x000000b22c2c7220 */ /* 0x080fe40000410000 */
[----:B------:R-:W-:Y:S01]  /*ca50*/  FMUL.FTZ R45, R45, R178 ;  /* 0x000000b22d2d7220 */ /* 0x000fe20000410000 */
[----:B----4-:R-:W-:Y:S01]  /*ca60*/  HMMA.16816.F32.BF16 R36, R4, R16, R36 ;  /* 0x000000100424723c */ /* 0x010fe20000041824 */
[-C--:B------:R-:W-:Y:S01]  /*ca70*/  FMUL.FTZ R46, R46, R3.reuse ;  /* 0x000000032e2e7220 */ /* 0x080fe20000410000 */
[----:B------:R-:W-:Y:S01]  /*ca80*/  MUFU.EX2 R195, R195 ;  /* 0x000000c300c37308 */ /* 0x000fe20000000800 */
[----:B------:R-:W-:-:S02]  /*ca90*/  FMUL.FTZ R47, R47, R3 ;  /* 0x000000032f2f7220 */ /* 0x000fc40000410000 */
[-C--:B------:R-:W-:Y:S02]  /*caa0*/  FMUL.FTZ R48, R48, R178.reuse ;  /* 0x000000b230307220 */ /* 0x080fe40000410000 */
[-C--:B------:R-:W-:Y:S01]  /*cab0*/  FMUL.FTZ R49, R49, R178.reuse ;  /* 0x000000b231317220 */ /* 0x080fe20000410000 */
[C---:B------:R-:W-:Y:S01]  /*cac0*/  HMMA.16816.F32.BF16 R40, R4.reuse, R18, R40 ;  /* 0x000000120428723c */ /* 0x040fe20000041828 */
[-C--:B------:R-:W-:Y:S01]  /*cad0*/  FMUL.FTZ R50, R50, R3.reuse ;  /* 0x0000000332327220 */ /* 0x080fe20000410000 */
[----:B------:R-:W4:Y:S01]  /*cae0*/  LDSM.16.MT88.4 R16, [R224+0x12000] ;  /* 0x01200000e010783b */ /* 0x000f220000004200 */
[-C--:B------:R-:W-:Y:S01]  /*caf0*/  FMUL.FTZ R51, R51, R3.reuse ;  /* 0x0000000333337220 */ /* 0x080fe20000410000 */
[----:B------:R-:W-:Y:S01]  /*cb00*/  MUFU.EX2 R191, R191 ;  /* 0x000000bf00bf7308 */ /* 0x000fe20000000800 */
[-C--:B------:R-:W-:Y:S02]  /*cb10*/  FMUL.FTZ R52, R52, R178.reuse ;  /* 0x000000b234347220 */ /* 0x080fe40000410000 */
[----:B------:R-:W-:Y:S01]  /*cb20*/  FMUL.FTZ R53, R53, R178 ;  /* 0x000000b235357220 */ /* 0x000fe20000410000 */
[----:B--2---:R-:W-:Y:S01]  /*cb30*/  HMMA.16816.F32.BF16 R44, R4, R8, R44 ;  /* 0x00000008042c723c */ /* 0x004fe2000004182c */
[----:B------:R-:W-:-:S02]  /*cb40*/  FMUL.FTZ R54, R54, R3 ;  /* 0x0000000336367220 */ /* 0x000fc40000410000 */
[-C--:B------:R-:W-:Y:S01]  /*cb50*/  FMUL.FTZ R55, R55, R3.reuse ;  /* 0x0000000337377220 */ /* 0x080fe20000410000 */
[----:B------:R-:W2:Y:S01]  /*cb60*/  MUFU.EX2 R193, R193 ;  /* 0x000000c100c17308 */ /* 0x000ea20000000800 */
[-C--:B------:R-:W-:Y:S02]  /*cb70*/  FMUL.FTZ R56, R56, R178.reuse ;  /* 0x000000b238387220 */ /* 0x080fe40000410000 */
[-C--:B------:R-:W-:Y:S01]  /*cb80*/  FMUL.FTZ R57, R57, R178.reuse ;  /* 0x000000b239397220 */ /* 0x080fe20000410000 */
[----:B------:R-:W-:Y:S01]  /*cb90*/  HMMA.16816.F32.BF16 R48, R4, R10, R48 ;  /* 0x0000000a0430723c */ /* 0x000fe20000041830 */
[-C--:B------:R-:W-:Y:S01]  /*cba0*/  FMUL.FTZ R58, R58, R3.reuse ;  /* 0x000000033a3a7220 */ /* 0x080fe20000410000 */
[----:B------:R-:W2:Y:S01]  /*cbb0*/  LDSM.16.MT88.4 R8, [R228+0x14000] ;  /* 0x01400000e408783b */ /* 0x000ea20000004200 */
        /* <DEDUP_REMOVED lines=29> */
[----:B------:R-:W-:Y:S02]  /*cd90*/  FMUL.FTZ R77, R77, R178 ;  /* 0x000000b24d4d7220 */ /* 0x000fe40000410000 */
[-C--:B------:R-:W-:Y:S01]  /*cda0*/  FMUL.FTZ R78, R78, R3.reuse ;  /* 0x000000034e4e7220 */ /* 0x080fe20000410000 */
[----:B--2---:R-:W-:Y:S01]  /*cdb0*/  HMMA.16816.F32.BF16 R68, R4, R8, R68 ;  /* 0x000000080444723c */ /* 0x004fe20000041844 */
[----:B------:R-:W-:-:S02]  /*cdc0*/  FMUL.FTZ R79, R79, R3 ;  /* 0x000000034f4f7220 */ /* 0x000fc40000410000 */
        /* <DEDUP_REMOVED lines=8> */
[----:B------:R-:W-:Y:S01]  /*ce50*/  MUFU.EX2 R202, R202 ;  /* 0x000000ca00ca7308 */ /* 0x000fe20000000800 */
        /* <DEDUP_REMOVED lines=18> */
[----:B------:R-:W3:Y:S01]  /*cf80*/  MUFU.EX2 R179, R179 ;  /* 0x000000b300b37308 */ /* 0x000ee20000000800 */
        /* <DEDUP_REMOVED lines=50> */
[----:B------:R-:W-:Y:S02]  /*d2b0*/  FFMA.FTZ R175, R247, R178, R175 ;  /* 0x000000b2f7af7223 */ /* 0x000fe400000100af */
[----:B------:R-:W-:Y:S02]  /*d2c0*/  FFMA.FTZ R3, R246, R3, R165 ;  /* 0x00000003f6037223 */ /* 0x000fe400000100a5 */
[----:B------:R-:W-:-:S02]  /*d2d0*/  FADD.FTZ R174, R174, R175 ;  /* 0x000000afaeae7221 */ /* 0x000fc40000010000 */
[C---:B-1----:R-:W-:Y:S01]  /*d2e0*/  HMMA.16816.F32.BF16 R124, R4.reuse, R12, R124 ;  /* 0x0000000c047c723c */ /* 0x042fe2000004187c */
[----:B------:R-:W-:Y:S01]  /*d2f0*/  FADD.FTZ R2, R2, R3 ;  /* 0x0000000302027221 */ /* 0x000fe20000010000 */
[----:B------:R-:W-:Y:S01]  /*d300*/  MOV R3, R176 ;  /* 0x000000b000037202 */ /* 0x000fe20000000f00 */
[----:B------:R-:W-:Y:S02]  /*d310*/  FADD.FTZ R174, R173, R174 ;  /* 0x000000aeadae7221 */ /* 0x000fe40000010000 */
[----:B------:R-:W-:Y:S02]  /*d320*/  FADD.FTZ R2, R0, R2 ;  /* 0x0000000200027221 */ /* 0x000fe40000010000 */
[----:B------:R-:W-:Y:S01]  /*d330*/  FADD.FTZ R172, R172, R174 ;  /* 0x000000aeacac7221 */ /* 0x000fe20000010000 */
[----:B------:R-:W-:Y:S01]  /*d340*/  HMMA.16816.F32.BF16 R128, R4, R14, R128 ;  /* 0x0000000e0480723c */ /* 0x000fe20000041880 */
[----:B------:R-:W1:Y:S01]  /*d350*/  LDSM.16.MT88.4 R12, [R226+0x12800] ;  /* 0x01280000e20c783b */ /* 0x000e620000004200 */
[----:B------:R-:W-:-:S02]  /*d360*/  FADD.FTZ R164, R164, R2 ;  /* 0x00000002a4a47221 */ /* 0x000fc40000010000 */
[----:B------:R-:W-:Y:S02]  /*d370*/  FADD.FTZ R172, R183, R172 ;  /* 0x000000acb7ac7221 */ /* 0x000fe40000010000 */
[----:B------:R-:W-:Y:S01]  /*d380*/  FADD.FTZ R164, R187, R164 ;  /* 0x000000a4bba47221 */ /* 0x000fe20000010000 */
[C---:B------:R-:W-:Y:S01]  /*d390*/  F2FP.BF16.PACK_AB R4, R184.reuse, R183 ;  /* 0x000000b7b804723e */ /* 0x040fe200000010ff */
[----:B------:R-:W-:Y:S01]  /*d3a0*/  FADD.FTZ R184, R184, R172 ;  /* 0x000000acb8b87221 */ /* 0x000fe20000010000 */
[C---:B-----5:R-:W-:Y:S01]  /*d3b0*/  F2FP.BF16.PACK_AB R5, R189.reuse, R187 ;  /* 0x000000bbbd05723e */ /* 0x060fe200000010ff */
        /* <DEDUP_REMOVED lines=54> */
[----:B------:R-:W-:Y:S07]  /*d720*/  LDSM.16.MT88.4 R16, [R228+0x13000] ;  /* 0x01300000e410783b */ /* 0x000fee0000004200 */
[C---:B-1----:R-:W-:Y:S08]  /*d730*/  HMMA.16816.F32.BF16 R124, R4.reuse, R12, R124 ;  /* 0x0000000c047c723c */ /* 0x042ff0000004187c */
[----:B------:R-:W-:Y:S01]  /*d740*/  HMMA.16816.F32.BF16 R128, R4, R14, R128 ;  /* 0x0000000e0480723c */ /* 0x000fe20000041880 */
[----:B------:R-:W1:Y:S06]  /*d750*/  LDSM.16.MT88.4 R12, [R226+0x13000] ;  /* 0x01300000e20c783b */ /* 0x000e6c0000004200 */
        /* <DEDUP_REMOVED lines=10> */
[C---:B---3--:R-:W-:Y:S01]  /*d800*/  HMMA.16816.F32.BF16 R136, R4.reuse, R20, R136 ;  /* 0x000000140488723c */ /* 0x048fe20000041888 */
[----:B----4-:R-:W-:Y:S02]  /*d810*/  FADD.FTZ R191, R199, R191 ;  /* 0x000000bfc7bf7221 */ /* 0x010fe40000010000 */
[----:B------:R-:W-:Y:S02]  /*d820*/  FADD.FTZ R198, R203, R198 ;  /* 0x000000c6cbc67221 */ /* 0x000fe40000010000 */
[----:B------:R-:W-:Y:S02]  /*d830*/  FADD.FTZ R191, R200, R191 ;  /* 0x000000bfc8bf7221 */ /* 0x000fe40000010000 */
[----:B------:R-:W-:Y:S01]  /*d840*/  FADD.FTZ R198, R182, R198 ;  /* 0x000000c6b6c67221 */ /* 0x000fe20000010000 */
[----:B------:R-:W-:Y:S01]  /*d850*/  HMMA.16816.F32.BF16 R132, R4, R22, R132 ;  /* 0x000000160484723c */ /* 0x000fe20000041884 */
[----:B------:R-:W3:Y:S01]  /*d860*/  LDSM.16.MT88.4 R20, [R226+0x15000] ;  /* 0x01500000e214783b */ /* 0x000ee20000004200 */
[----:B------:R-:W-:-:S02]  /*d870*/  FADD.FTZ R191, R201, R191 ;  /* 0x000000bfc9bf7221 */ /* 0x000fc40000010000 */
[----:B------:R-:W-:Y:S02]  /*d880*/  FADD.FTZ R198, R179, R198 ;  /* 0x000000c6b3c67221 */ /* 0x000fe40000010000 */
[----:B------:R-:W-:Y:S02]  /*d890*/  FADD.FTZ R247, R202, R191 ;  /* 0x000000bfcaf77221 */ /* 0x000fe40000010000 */
[----:B--2---:R-:W-:Y:S01]  /*d8a0*/  HMMA.16816.F32.BF16 R160, R4, R8, R160 ;  /* 0x0000000804a0723c */ /* 0x004fe200000418a0 */
[----:B------:R-:W-:-:S07]  /*d8b0*/  FADD.FTZ R246, R180, R198 ;  /* 0x000000c6b4f67221 */ /* 0x000fce0000010000 */
[C---:B------:R-:W-:Y:S01]  /*d8c0*/  HMMA.16816.F32.BF16 R156, R4.reuse, R10, R156 ;  /* 0x0000000a049c723c */ /* 0x040fe2000004189c */
[----:B------:R-:W2:Y:S07]  /*d8d0*/  LDSM.16.MT88.4 R8, [R225+0x13000] ;  /* 0x01300000e108783b */ /* 0x000eae0000004200 */
[C---:B------:R-:W-:Y:S08]  /*d8e0*/  HMMA.16816.F32.BF16 R152, R4.reuse, R28, R152 ;  /* 0x0000001c0498723c */ /* 0x040ff00000041898 */
        /* <DEDUP_REMOVED lines=17> */
[C---:B----4-:R-:W-:Y:S08]  /*da00*/  HMMA.16816.F32.BF16 R60, R4.reuse, R28, R60 ;  /* 0x0000001c043c723c */ /* 0x050ff0000004183c */
[C---:B------:R-:W-:Y:S01]  /*da10*/  HMMA.16816.F32.BF16 R64, R4.reuse, R30, R64 ;  /* 0x0000001e0440723c */ /* 0x040fe20000041840 */
[----:B------:R-:W4:Y:S07]  /*da20*/  LDSM.16.MT88.4 R28, [R226+0x17000] ;  /* 0x01700000e21c783b */ /* 0x000f2e0000004200 */
[C---:B-1----:R-:W-:Y:S08]  /*da30*/  HMMA.16816.F32.BF16 R92, R4.reuse, R12, R92 ;  /* 0x0000000c045c723c */ /* 0x042ff0000004185c */
[C---:B------:R-:W-:Y:S01]  /*da40*/  HMMA.16816.F32.BF16 R96, R4.reuse, R14, R96 ;  /* 0x0000000e0460723c */ /* 0x040fe20000041860 */
[----:B------:R-:W-:Y:S07]  /*da50*/  LDSM.16.MT88.4 R12, [R226+0x13800] ;  /* 0x01380000e20c783b */ /* 0x000fee0000004200 */
[C---:B---3--:R-:W-:Y:S08]  /*da60*/  HMMA.16816.F32.BF16 R116, R4.reuse, R20, R116 ;  /* 0x000000140474723c */ /* 0x048ff00000041874 */
        /* <DEDUP_REMOVED lines=60> */
[----:B------:R-:W-:Y:S11]  /*de30*/  HMMA.16816.F32.BF16 R128, R4, R14, R128 ;  /* 0x0000000e0480723c */ /* 0x000ff60000041880 */
[----:B------:R-:W-:Y:S08]  /*de40*/  @!UPT UIADD3 URZ, URZ, URZ, URZ ;  /* 0x0000003f3f3ff290 */ /* 0x000ff0000fffe03f */
.L_x_3190:
[----:B------:R-:W-:Y:S05]  /*de50*/  @!P6 BRA `(.L_x_3198) ;  /* 0x000052700000e947 */ /* 0x000fea0003800000 */
[----:B------:R-:W-:Y:S01]  /*de60*/  IABS R2, c[0x0][0x2d0] ;  /* 0x0000b40000027a13 */ /* 0x000fe20000000000 */
[----:B------:R-:W-:Y:S01]  /*de70*/  ULDC.64 UR8, c[0x0][0x1a0] ;  /* 0x0000680000087ab9 */ /* 0x000fe20000000a00 */
[----:B------:R-:W-:Y:S01]  /*de80*/  IABS R0, c[0x0][0x2d0] ;  /* 0x0000b40000007a13 */ /* 0x000fe20000000000 */
[----:B------:R-:W-:Y:S01]  /*de90*/  ULEA UR17, -UR8, URZ, 0x6 ;  /* 0x0000003f08117291 */ /* 0x000fe2000f8e313f */
[----:B------:R-:W1:Y:S01]  /*dea0*/  R2UR UR18, R2 ;  /* 0x00000000021273c2 */ /* 0x000e6200000e0000 */
[----:B------:R-:W-:-:S02]  /*deb0*/  UMOV UR34, URZ ;  /* 0x0000003f00227c82 */ /* 0x000fc40008000000 */
[----:B------:R-:W-:Y:S02]  /*dec0*/  UMOV UR22, URZ ;  /* 0x0000003f00167c82 */ /* 0x000fe40008000000 */
[----:B------:R-:W-:Y:S01]  /*ded0*/  USHF.R.S32.HI UR15, URZ, 0x1f, UR17 ;  /* 0x0000001f3f0f7899 */ /* 0x000fe20008011411 */
[----:B------:R-:W-:Y:S01]  /*dee0*/  IMAD.U32 R243, RZ, RZ, UR17 ;  /* 0x00000011fff37e24 */ /* 0x000fe2000f8e00ff */
[----:B------:R-:W-:Y:S01]  /*def0*/  ULDC.64 UR6, c[0x0][0x198] ;  /* 0x0000660000067ab9 */ /* 0x000fe20000000a00 */
[----:B------:R-:W2:Y:S01]  /*df00*/  R2UR UR14, R0 ;  /* 0x00000000000e73c2 */ /* 0x000ea200000e0000 */
[----:B------:R-:W-:Y:S02]  /*df10*/  ULEA UR19, -UR6, URZ, 0x6 ;  /* 0x0000003f06137291 */ /* 0x000fe4000f8e313f */
[----:B------:R-:W-:Y:S01]  /*df20*/  ULDC UR11, c[0x0][0x2d0] ;  /* 0x0000b400000b7ab9 */ /* 0x000fe20000000800 */
[----:B------:R-:W-:Y:S01]  /*df30*/  IMAD.U32 R242, RZ, RZ, UR15 ;  /* 0x0000000ffff27e24 */ /* 0x000fe2000f8e00ff */
[----:B------:R-:W-:-:S02]  /*df40*/  ULDC UR10, c[0x0][0x2d0] ;  /* 0x0000b400000a7ab9 */ /* 0x000fc40000000800 */
[----:B------:R-:W-:Y:S02]  /*df50*/  UISETP.NE.AND UP1, UPT, URZ, UR11, UPT ;  /* 0x0000000b3f00728c */ /* 0x000fe4000bf25270 */
[----:B------:R-:W-:Y:S02]  /*df60*/  ULOP3.LUT UR16, URZ, UR11, URZ, 0x33, !UPT ;  /* 0x0000000b3f107292 */ /* 0x000fe4000f8e333f */
[----:B------:R-:W-:Y:S02]  /*df70*/  UISETP.NE.AND UP0, UPT, URZ, UR10, UPT ;  /* 0x0000000a3f00728c */ /* 0x000fe4000bf05270 */
[----:B------:R-:W-:Y:S02]  /*df80*/  ULOP3.LUT UR13, URZ, UR10, URZ, 0x33, !UPT ;  /* 0x0000000a3f0d7292 */ /* 0x000fe4000f8e333f */
        /* <DEDUP_REMOVED lines=22> */
.L_x_3202:
        /* <DEDUP_REMOVED lines=52> */
[----:B------:R1:W2:Y:S08]  /*e430*/  R2UR UR34, R6 ;  /* 0x00000000062273c2 */ /* 0x0002b000000e0000 */
[----:B------:R-:W3:Y:S08]  /*e440*/  R2UR UR35, R7 ;  /* 0x00000000072373c2 */ /* 0x000ef000000e0000 */
[----:B------:R3:W4:Y:S01]  /*e450*/  R2UR UR23, R5 ;  /* 0x00000000051773c2 */ /* 0x00072200000e0000 */
[----:B-1----:R-:W-:Y:S02]  /*e460*/  IMAD.U32 R6, RZ, RZ, UR22 ;  /* 0x00000016ff067e24 */ /* 0x002fe4000f8e00ff */
[----:B--2---:R-:W-:Y:S01]  /*e470*/  IMAD.U32 R4, RZ, RZ, UR34 ;  /* 0x00000022ff047e24 */ /* 0x004fe2000f8e00ff */
[----:B------:R-:W-:Y:S04]  /*e480*/  UIADD3 UR34, UR39, -UR37, URZ ;  /* 0x8000002527227290 */ /* 0x000fe8000fffe03f */
[----:B------:R-:W-:Y:S04]  /*e490*/  UIMAD UR34, UR34, UR11, -0x40 ;  /* 0xffffffc0222274a4 */ /* 0x000fe8000f8e020b */
[----:B------:R-:W-:Y:S01]  /*e4a0*/  UIMAD UR22, UR9, UR34, URZ ;  /* 0x00000022091672a4 */ /* 0x000fe2000f8e023f */
[----:B---3--:R-:W-:Y:S02]  /*e4b0*/  MOV R5, UR35 ;  /* 0x0000002300057c02 */ /* 0x008fe40008000f00 */
[----:B----4-:R-:W-:Y:S01]  /*e4c0*/  MOV R7, UR23 ;  /* 0x0000001700077c02 */ /* 0x010fe20008000f00 */
[----:B------:R-:W-:Y:S02]  /*e4d0*/  USHF.R.S32.HI UR23, URZ, 0x1f, UR34 ;  /* 0x0000001f3f177899 */ /* 0x000fe40008011422 */
[----:B------:R-:W2:Y:S01]  /*e4e0*/  LDG.E R4, [R4.64] ;  /* 0x0000002004047981 */ /* 0x000ea2000c1e1900 */
[----:B------:R-:W-:Y:S02]  /*e4f0*/  UIMAD.WIDE.U32 UR34, UR8, UR34, URZ ;  /* 0x00000022082272a5 */ /* 0x000fe4000f8e003f */
[----:B------:R-:W-:Y:S01]  /*e500*/  UIMAD UR22, UR23, UR8, UR22 ;  /* 0x00000008171672a4 */ /* 0x000fe2000f8e0216 */
[----:B------:R1:W2:Y:S02]  /*e510*/  LDG.E R6, [R6.64] ;  /* 0x0000002006067981 */ /* 0x0002a4000c1e1900 */
[----:B------:R-:W-:Y:S02]  /*e520*/  UMOV UR23, UR8 ;  /* 0x0000000800177c82 */ /* 0x000fe40008000000 */
[----:B------:R-:W-:Y:S01]  /*e530*/  UIADD3 UR22, UR35, UR22, URZ ;  /* 0x0000001623167290 */ /* 0x000fe2000fffe03f */
[----:B-1----:R-:W-:Y:S05]  /*e540*/  IMAD.U32 R7, RZ, RZ, UR35 ;  /* 0x00000023ff077e24 */ /* 0x002fea000f8e00ff */
[----:B------:R-:W-:Y:S01]  /*e550*/  MOV R7, UR22 ;  /* 0x0000001600077c02 */ /* 0x000fe20008000f00 */
[----:B------:R-:W-:Y:S01]  /*e560*/  UMOV UR22, UR9 ;  /* 0x0000000900167c82 */ /* 0x000fe20008000000 */
[----:B--2---:R-:W-:Y:S01]  /*e570*/  IMAD.IADD R4, R4, 0x1, -R6 ;  /* 0x0000000104047824 */ /* 0x004fe200078e0a06 */
[----:B------:R-:W-:Y:S04]  /*e580*/  MOV R6, UR34 ;  /* 0x0000002200067c02 */ /* 0x000fe80008000f00 */
[----:B------:R-:W-:Y:S01]  /*e590*/  SHF.R.S32.HI R3, RZ, 0x1f, R4 ;  /* 0x0000001fff037819 */ /* 0x000fe20000011404 */
[C---:B------:R-:W-:Y:S04]  /*e5a0*/  IMAD.WIDE.U32 R8, R4.reuse, c[0x0][0x188], R6 ;  /* 0x0000620004087a25 */ /* 0x040fe800078e0006 */
[----:B------:R-:W-:Y:S02]  /*e5b0*/  IMAD R3, R3, c[0x0][0x188], RZ ;  /* 0x0000620003037a24 */ /* 0x000fe400078e02ff */
[----:B------:R-:W-:Y:S02]  /*e5c0*/  IMAD.MOV.U32 R7, RZ, RZ, R8 ;  /* 0x000000ffff077224 */ /* 0x000fe400078e0008 */
[----:B------:R-:W-:Y:S05]  /*e5d0*/  IMAD R3, R4, c[0x0][0x18c], R3 ;  /* 0x0000630004037a24 */ /* 0x000fea00078e0203 */
[----:B------:R-:W-:Y:S02]  /*e5e0*/  IADD3 R3, R9, R3, RZ ;  /* 0x0000000309037210 */ /* 0x000fe40007ffe0ff */
.L_x_3199:
[C---:B------:R-:W-:Y:S01]  /*e5f0*/  ISETP.GE.AND P6, PT, R237.reuse, c[0x0][0x220], PT ;  /* 0x00008800ed007a0c */ /* 0x040fe20003fc6270 */
[----:B------:R-:W-:Y:S01]  /*e600*/  UISETP.GT.AND UP2, UPT, UR28, UR21, UPT ;  /* 0x000000151c00728c */ /* 0x000fe2000bf44270 */
[----:B------:R-:W-:Y:S02]  /*e610*/  IADD3 R4, R237, 0x40, RZ ;  /* 0x00000040ed047810 */ /* 0x000fe40007ffe0ff */
[CC--:B------:R-:W-:Y:S02]  /*e620*/  LEA R248, P0, R7.reuse, R167.reuse, 0x1 ;  /* 0x000000a707f87211 */ /* 0x0c0fe400078008ff */
[----:B------:R-:W-:Y:S02]  /*e630*/  ISETP.GE.AND P5, PT, R4, c[0x0][0x220], PT ;  /* 0x0000880004007a0c */ /* 0x000fe40003fa6270 */
[-C--:B------:R-:W-:Y:S02]  /*e640*/  LEA.HI.X R249, R7, R166.reuse, R3, 0x1, P0 ;  /* 0x000000a607f97211 */ /* 0x080fe400000f0c03 */
[C---:B------:R-:W-:Y:S02]  /*e650*/  IADD3 R5, R237.reuse, 0x80, RZ ;  /* 0x00000080ed057810 */ /* 0x040fe40007ffe0ff */
[----:B------:R-:W-:Y:S01]  /*e660*/  IADD3 R4, R237, 0xc0, RZ ;  /* 0x000000c0ed047810 */ /* 0x000fe20007ffe0ff */
[----:B------:R-:W-:Y:S01]  /*e670*/  @P6 STS.128 [R236+0x10000], RZ ;  /* 0x010000ffec006388 */ /* 0x000fe20000000c00 */
[----:B------:R-:W-:Y:S02]  /*e680*/  ISETP.GE.AND P4, PT, R5, c[0x0][0x220], PT ;  /* 0x0000880005007a0c */ /* 0x000fe40003f86270 */
[----:B------:R-:W-:Y:S02]  /*e690*/  ISETP.GE.AND P3, PT, R4, c[0x0][0x220], PT ;  /* 0x0000880004007a0c */ /* 0x000fe40003f66270 */
[----:B------:R-:W-:Y:S01]  /*e6a0*/  @!PT LDS RZ, [RZ] ;  /* 0x00000000fffff984 */ /* 0x000fe20000000800 */
[----:B------:R-:W-:Y:S01]  /*e6b0*/  @!PT LDS RZ, [RZ] ;  /* 0x00000000fffff984 */ /* 0x000fe20000000800 */
[----:B------:R-:W-:Y:S01]  /*e6c0*/  @!PT LDS RZ, [RZ] ;  /* 0x00000000fffff984 */ /* 0x000fe20000000800 */
[----:B------:R1:W-:Y:S01]  /*e6d0*/  @!P6 LDGSTS.E.BYPASS.LTC128B.128 [R236+0x10000], [R248.64] ;  /* 0x10000000f8ecefae */ /* 0x0003e2000b901d60 */
[----:B------:R-:W-:Y:S04]  /*e6e0*/  IADD3 R6, P1, R7, UR27, RZ ;  /* 0x0000001b07067c10 */ /* 0x000fe8000ff3e0ff */
[----:B------:R-:W-:Y:S01]  /*e6f0*/  @P5 STS.128 [R236+0x12000], RZ ;  /* 0x012000ffec005388 */ /* 0x000fe20000000c00 */
[----:B------:R-:W-:Y:S02]  /*e700*/  IADD3.X R5, R3, UR26, RZ, P1, !PT ;  /* 0x0000001a03057c10 */ /* 0x000fe40008ffe4ff */
[CC--:B------:R-:W-:Y:S02]  /*e710*/  @!P6 LEA R16, P1, R6.reuse, R167.reuse, 0x1 ;  /* 0x000000a70610e211 */ /* 0x0c0fe400078208ff */
        /* <DEDUP_REMOVED lines=115> */
[----:B------:R-:W-:Y:S04]  /*ee50*/  LDSM.16.M88.4 R188, [R230] ;  /* 0x00000000e6bc783b */ /* 0x000fe80000000200 */
[C---:B--2---:R-:W-:Y:S01]  /*ee60*/  HMMA.16816.F32.BF16 R12, R32.reuse, R16, RZ ;  /* 0x00000010200c723c */ /* 0x044fe200000418ff */
[----:B------:R-:W2:Y:S05]  /*ee70*/  LDSM.16.M88.4 R192, [R227+0x8000] ;  /* 0x00800000e3c0783b */ /* 0x000eaa0000000200 */
[----:B------:R-:W-:Y:S02]  /*ee80*/  LDSM.16.M88.4 R196, [R227+0x9000] ;  /* 0x00900000e3c4783b */ /* 0x000fe40000000200 */
[C---:B------:R-:W-:Y:S03]  /*ee90*/  HMMA.16816.F32.BF16 R16, R32.reuse, R18, RZ ;  /* 0x000000122010723c */ /* 0x040fe600000418ff */
[----:B------:R-:W-:Y:S05]  /*eea0*/  LDSM.16.M88.4 R200, [R229] ;  /* 0x00000000e5c8783b */ /* 0x000fea0000000200 */
[C---:B-----5:R-:W-:Y:S01]  /*eeb0*/  HMMA.16816.F32.BF16 R20, R32.reuse, R24, RZ ;  /* 0x000000182014723c */ /* 0x060fe200000418ff */
[----:B------:R-:W-:Y:S07]  /*eec0*/  LDSM.16.M88.4 R204, [R220] ;  /* 0x00000000dccc783b */ /* 0x000fee0000000200 */
[C---:B------:R-:W-:Y:S08]  /*eed0*/  HMMA.16816.F32.BF16 R24, R32.reuse, R26, RZ ;  /* 0x0000001a2018723c */ /* 0x040ff000000418ff */
[C---:B-1----:R-:W-:Y:S08]  /*eee0*/  HMMA.16816.F32.BF16 R28, R32.reuse, R164, RZ ;  /* 0x000000a4201c723c */ /* 0x042ff000000418ff */
[----:B------:R-:W-:Y:S01]  /*eef0*/  HMMA.16816.F32.BF16 R32, R32, R166, RZ ;  /* 0x000000a62020723c */ /* 0x000fe200000418ff */
[----:B------:R-:W1:Y:S07]  /*ef00*/  LDSM.16.M88.4 R164, [R227+0x8800] ;  /* 0x00880000e3a4783b */ /* 0x000e6e0000000200 */
[C---:B----4-:R-:W-:Y:S08]  /*ef10*/  HMMA.16816.F32.BF16 R4, R168.reuse, R172, R4 ;  /* 0x000000aca804723c */ /* 0x050ff00000041804 */
[C---:B------:R-:W-:Y:S01]  /*ef20*/  HMMA.16816.F32.BF16 R8, R168.reuse, R174, R8 ;  /* 0x000000aea808723c */ /* 0x040fe20000041808 */
[----:B------:R-:W4:Y:S07]  /*ef30*/  LDSM.16.M88.4 R172, [R227+0x9800] ;  /* 0x00980000e3ac783b */ /* 0x000f2e0000000200 */
[C---:B------:R-:W-:Y:S08]  /*ef40*/  HMMA.16816.F32.BF16 R12, R168.reuse, R176, R12 ;  /* 0x000000b0a80c723c */ /* 0x040ff0000004180c */
[C---:B------:R-:W-:Y:S01]  /*ef50*/  HMMA.16816.F32.BF16 R16, R168.reuse, R178, R16 ;  /* 0x000000b2a810723c */ /* 0x040fe20000041810 */
[----:B------:R-:W-:Y:S07]  /*ef60*/  LDSM.16.M88.4 R176, [R220+0x1000] ;  /* 0x00100000dcb0783b */ /* 0x000fee0000000200 */
[C---:B---3--:R-:W-:Y:S08]  /*ef70*/  HMMA.16816.F32.BF16 R20, R168.reuse, R180, R20 ;  /* 0x000000b4a814723c */ /* 0x048ff00000041814 */
[C---:B------:R-:W-:Y:S01]  /*ef80*/  HMMA.16816.F32.BF16 R24, R168.reuse, R182, R24 ;  /* 0x000000b6a818723c */ /* 0x040fe20000041818 */
[----:B------:R-:W-:Y:S07]  /*ef90*/  LDSM.16.M88.4 R180, [R220+0x1800] ;  /* 0x00180000dcb4783b */ /* 0x000fee0000000200 */
[C---:B------:R-:W-:Y:S08]  /*efa0*/  HMMA.16816.F32.BF16 R28, R168.reuse, R184, R28 ;  /* 0x000000b8a81c723c */ /* 0x040ff0000004181c */
[----:B------:R-:W-:Y:S01]  /*efb0*/  HMMA.16816.F32.BF16 R32, R168, R186, R32 ;  /* 0x000000baa820723c */ /* 0x000fe20000041820 */
[----:B------:R-:W3:Y:S05]  /*efc0*/  LDSM.16.M88.4 R168, [R220+0x800] ;  /* 0x00080000dca8783b */ /* 0x000eea0000000200 */
[----:B------:R-:W-:Y:S02]  /*efd0*/  LDSM.16.M88.4 R184, [R234+0x2000] ;  /* 0x00200000eab8783b */ /* 0x000fe40000000200 */
        /* <DEDUP_REMOVED lines=9> */
[C---:B----4-:R-:W-:Y:S08]  /*f070*/  HMMA.16816.F32.BF16 R28, R188.reuse, R172, R28 ;  /* 0x000000acbc1c723c */ /* 0x050ff0000004181c */
[----:B------:R-:W-:Y:S01]  /*f080*/  HMMA.16816.F32.BF16 R32, R188, R174, R32 ;  /* 0x000000aebc20723c */ /* 0x000fe20000041820 */
[----:B------:R-:W4:Y:S05]  /*f090*/  LDSM.16.M88.4 R172, [R233+0xb000] ;  /* 0x00b00000e9ac783b */ /* 0x000f2a0000000200 */
[----:B------:R-:W5:Y:S02]  /*f0a0*/  LDSM.16.M88.4 R188, [R233+0xb800] ;  /* 0x00b80000e9bc783b */ /* 0x000f640000000200 */
[C---:B------:R-:W-:Y:S08]  /*f0b0*/  HMMA.16816.F32.BF16 R4, R200.reuse, R204, R4 ;  /* 0x000000ccc804723c */ /* 0x040ff00000041804 */
[C---:B------:R-:W-:Y:S01]  /*f0c0*/  HMMA.16816.F32.BF16 R8, R200.reuse, R206, R8 ;  /* 0x000000cec808723c */ /* 0x040fe20000041808 */
[----:B------:R-:W1:Y:S07]  /*f0d0*/  LDSM.16.M88.4 R204, [R219] ;  /* 0x00000000dbcc783b */ /* 0x000e6e0000000200 */
[C---:B---3--:R-:W-:Y:S08]  /*f0e0*/  HMMA.16816.F32.BF16 R12, R200.reuse, R168, R12 ;  /* 0x000000a8c80c723c */ /* 0x048ff0000004180c */
[C---:B------:R-:W-:Y:S01]  /*f0f0*/  HMMA.16816.F32.BF16 R16, R200.reuse, R170, R16 ;  /* 0x000000aac810723c */ /* 0x040fe20000041810 */
[----:B------:R-:W3:Y:S07]  /*f100*/  LDSM.16.M88.4 R168, [R218] ;  /* 0x00000000daa8783b */ /* 0x000eee0000000200 */
[C---:B------:R-:W-:Y:S08]  /*f110*/  HMMA.16816.F32.BF16 R20, R200.reuse, R176, R20 ;  /* 0x000000b0c814723c */ /* 0x040ff00000041814 */
[C---:B------:R-:W-:Y:S01]  /*f120*/  HMMA.16816.F32.BF16 R24, R200.reuse, R178, R24 ;  /* 0x000000b2c818723c */ /* 0x040fe20000041818 */
[----:B------:R-:W3:Y:S07]  /*f130*/  LDSM.16.M88.4 R176, [R217] ;  /* 0x00000000d9b0783b */ /* 0x000eee0000000200 */
[C---:B------:R-:W-:Y:S08]  /*f140*/  HMMA.16816.F32.BF16 R28, R200.reuse, R180, R28 ;  /* 0x000000b4c81c723c */ /* 0x040ff0000004181c */
[----:B------:R-:W-:Y:S01]  /*f150*/  HMMA.16816.F32.BF16 R32, R200, R182, R32 ;  /* 0x000000b6c820723c */ /* 0x000fe20000041820 */
[----:B------:R-:W3:Y:S05]  /*f160*/  LDSM.16.M88.4 R180, [R216] ;  /* 0x00000000d8b4783b */ /* 0x000eea0000000200 */
[----:B------:R-:W-:Y:S02]  /*f170*/  LDSM.16.M88.4 R200, [R227+0xa000] ;  /* 0x00a00000e3c8783b */ /* 0x000fe40000000200 */
        /* <DEDUP_REMOVED lines=8> */
[----:B------:R-:W4:Y:S07]  /*f200*/  LDSM.16.M88.4 R172, [R227+0xb000] ;  /* 0x00b00000e3ac783b */ /* 0x000f2e0000000200 */
[C---:B-----5:R-:W-:Y:S08]  /*f210*/  HMMA.16816.F32.BF16 R28, R184.reuse, R188, R28 ;  /* 0x000000bcb81c723c */ /* 0x060ff0000004181c */
[----:B------:R-:W-:Y:S01]  /*f220*/  HMMA.16816.F32.BF16 R32, R184, R190, R32 ;  /* 0x000000beb820723c */ /* 0x000fe20000041820 */
[----:B------:R-:W5:Y:S05]  /*f230*/  LDSM.16.M88.4 R184, [R227+0xb800] ;  /* 0x00b80000e3b8783b */ /* 0x000f6a0000000200 */
[----:B------:R-:W-:Y:S02]  /*f240*/  LDSM.16.M88.4 R188, [R229+0x2000] ;  /* 0x00200000e5bc783b */ /* 0x000fe40000000200 */
[C---:B------:R-:W-:Y:S08]  /*f250*/  HMMA.16816.F32.BF16 R4, R196.reuse, R204, R4 ;  /* 0x000000ccc404723c */ /* 0x040ff00000041804 */
[C---:B------:R-:W-:Y:S01]  /*f260*/  HMMA.16816.F32.BF16 R8, R196.reuse, R206, R8 ;  /* 0x000000cec408723c */ /* 0x040fe20000041808 */
[----:B------:R-:W1:Y:S07]  /*f270*/  LDSM.16.M88.4 R204, [R220+0x2000] ;  /* 0x00200000dccc783b */ /* 0x000e6e0000000200 */
[C---:B---3--:R-:W-:Y:S08]  /*f280*/  HMMA.16816.F32.BF16 R12, R196.reuse, R168, R12 ;  /* 0x000000a8c40c723c */ /* 0x048ff0000004180c */
[C---:B------:R-:W-:Y:S01]  /*f290*/  HMMA.16816.F32.BF16 R16, R196.reuse, R170, R16 ;  /* 0x000000aac410723c */ /* 0x040fe20000041810 */
[----:B------:R-:W3:Y:S07]  /*f2a0*/  LDSM.16.M88.4 R168, [R220+0x2800] ;  /* 0x00280000dca8783b */ /* 0x000eee0000000200 */
[C---:B------:R-:W-:Y:S08]  /*f2b0*/  HMMA.16816.F32.BF16 R20, R196.reuse, R176, R20 ;  /* 0x000000b0c414723c */ /* 0x040ff00000041814 */
[C---:B------:R-:W-:Y:S01]  /*f2c0*/  HMMA.16816.F32.BF16 R24, R196.reuse, R178, R24 ;  /* 0x000000b2c418723c */ /* 0x040fe20000041818 */
[----:B------:R-:W3:Y:S07]  /*f2d0*/  LDSM.16.M88.4 R176, [R220+0x3000] ;  /* 0x00300000dcb0783b */ /* 0x000eee0000000200 */
        /* <DEDUP_REMOVED lines=99> */
[C---:B------:R-:W-:Y:S08]  /*f910*/  HMMA.16816.F32.BF16 R16, R188.reuse, R170, R16 ;  /* 0x000000aabc10723c */ /* 0x040ff00000041810 */
[C---:B------:R-:W-:Y:S08]  /*f920*/  HMMA.16816.F32.BF16 R20, R188.reuse, R176, R20 ;  /* 0x000000b0bc14723c */ /* 0x040ff00000041814 */
[C---:B------:R-:W-:Y:S08]  /*f930*/  HMMA.16816.F32.BF16 R24, R188.reuse, R178, R24 ;  /* 0x000000b2bc18723c */ /* 0x040ff00000041818 */
[C---:B------:R-:W-:Y:S08]  /*f940*/  HMMA.16816.F32.BF16 R28, R188.reuse, R180, R28 ;  /* 0x000000b4bc1c723c */ /* 0x040ff0000004181c */
[----:B------:R-:W-:Y:S08]  /*f950*/  HMMA.16816.F32.BF16 R32, R188, R182, R32 ;  /* 0x000000b6bc20723c */ /* 0x000ff00000041820 */
[C---:B--2---:R-:W-:Y:S08]  /*f960*/  HMMA.16816.F32.BF16 R4, R196.reuse, R200, R4 ;  /* 0x000000c8c404723c */ /* 0x044ff00000041804 */
[C---:B------:R-:W-:Y:S08]  /*f970*/  HMMA.16816.F32.BF16 R8, R196.reuse, R202, R8 ;  /* 0x000000cac408723c */ /* 0x040ff00000041808 */
[C---:B-1----:R-:W-:Y:S08]  /*f980*/  HMMA.16816.F32.BF16 R12, R196.reuse, R164, R12 ;  /* 0x000000a4c40c723c */ /* 0x042ff0000004180c */
[C---:B------:R-:W-:Y:S01]  /*f990*/  HMMA.16816.F32.BF16 R16, R196.reuse, R166, R16 ;  /* 0x000000a6c410723c */ /* 0x040fe20000041810 */
[----:B------:R-:W1:Y:S07]  /*f9a0*/  LDSM.16.M88.4 R164, [R220+0x6800] ;  /* 0x00680000dca4783b */ /* 0x000e6e0000000200 */
[C---:B----4-:R-:W-:Y:S08]  /*f9b0*/  HMMA.16816.F32.BF16 R20, R196.reuse, R172, R20 ;  /* 0x000000acc414723c */ /* 0x050ff00000041814 */
[C---:B------:R-:W-:Y:S08]  /*f9c0*/  HMMA.16816.F32.BF16 R24, R196.reuse, R174, R24 ;  /* 0x000000aec418723c */ /* 0x040ff00000041818 */
[C---:B-----5:R-:W-:Y:S08]  /*f9d0*/  HMMA.16816.F32.BF16 R28, R196.reuse, R184, R28 ;  /* 0x000000b8c41c723c */ /* 0x060ff0000004181c */
[----:B------:R-:W-:Y:S08]  /*f9e0*/  HMMA.16816.F32.BF16 R32, R196, R186, R32 ;  /* 0x000000bac420723c */ /* 0x000ff00000041820 */
[C---:B------:R-:W-:Y:S08]  /*f9f0*/  HMMA.16816.F32.BF16 R4, R192.reuse, R204, R4 ;  /* 0x000000ccc004723c */ /* 0x040ff00000041804 */
[C---:B------:R-:W-:Y:S08]  /*fa00*/  HMMA.16816.F32.BF16 R8, R192.reuse, R206, R8 ;  /* 0x000000cec008723c */ /* 0x040ff00000041808 */
[C---:B-1----:R-:W-:Y:S08]  /*fa10*/  HMMA.16816.F32.BF16 R12, R192.reuse, R164, R12 ;  /* 0x000000a4c00c723c */ /* 0x042ff0000004180c */
[----:B------:R-:W-:Y:S01]  /*fa20*/  FMUL.FTZ R4, R4, c[0x0][0x2ec] ;  /* 0x0000bb0004047a20 */ /* 0x000fe20000410000 */
[C---:B------:R-:W-:Y:S03]  /*fa30*/  HMMA.16816.F32.BF16 R16, R192.reuse, R166, R16 ;  /* 0x000000a6c010723c */ /* 0x040fe60000041810 */
[----:B------:R-:W1:Y:S01]  /*fa40*/  MUFU.TANH R168, R4 ;  /* 0x0000000400a87308 */ /* 0x000e620000002400 */
[----:B------:R-:W-:Y:S02]  /*fa50*/  FMUL.FTZ R5, R5, c[0x0][0x2ec] ;  /* 0x0000bb0005057a20 */ /* 0x000fe40000410000 */
[----:B------:R-:W-:Y:S02]  /*fa60*/  FMUL.FTZ R6, R6, c[0x0][0x2ec] ;  /* 0x0000bb0006067a20 */ /* 0x000fe40000410000 */
        /* <DEDUP_REMOVED lines=11> */
[----:B------:R-:W-:Y:S02]  /*fb20*/  IMAD.MOV.U32 R167, RZ, RZ, R248 ;  /* 0x000000ffffa77224 */ /* 0x000fe400078e00f8 */
[----:B------:R-:W-:Y:S03]  /*fb30*/  IMAD.MOV.U32 R166, RZ, RZ, R249 ;  /* 0x000000ffffa67224 */ /* 0x000fe600078e00f9 */
[----:B------:R-:W1:Y:S10]  /*fb40*/  MUFU.TANH R171, R8 ;  /* 0x0000000800ab7308 */ /* 0x000e740000002400 */
[----:B------:R-:W1:Y:S01]  /*fb50*/  MUFU.TANH R172, R9 ;  /* 0x0000000900ac7308 */ /* 0x000e620000002400 */
[----:B---3--:R-:W3:Y:S09]  /*fb60*/  LDSM.16.M88.4 R4, [R220+0x7000] ;  /* 0x00700000dc04783b */ /* 0x008ef20000000200 */
[----:B------:R-:W1:Y:S10]  /*fb70*/  MUFU.TANH R165, R10 ;  /* 0x0000000a00a57308 */ /* 0x000e740000002400 */
[----:B------:R5:W1:Y:S10]  /*fb80*/  MUFU.TANH R164, R11 ;  /* 0x0000000b00a47308 */ /* 0x000a740000002400 */
[----:B------:R1:W1:Y:S10]  /*fb90*/  MUFU.TANH R173, R12 ;  /* 0x0000000c00ad7308 */ /* 0x0002740000002400 */
[----:B------:R2:W2:Y:S01]  /*fba0*/  MUFU.TANH R175, R14 ;  /* 0x0000000e00af7308 */ /* 0x0004a20000002400 */
[----:B-----5:R-:W5:Y:S01]  /*fbb0*/  LDSM.16.M88.4 R8, [R220+0x7800] ;  /* 0x00780000dc08783b */ /* 0x020f620000000200 */
[----:B------:R-:W-:Y:S08]  /*fbc0*/  DEPBAR.LE SB0, 0x0 ;  /* 0x000080000000791a */ /* 0x000ff00000000000 */
[----:B------:R-:W2:Y:S01]  /*fbd0*/  MUFU.TANH R3, R3 ;  /* 0x0000000300037308 */ /* 0x000ea20000002400 */
[----:B------:R-:W-:Y:S01]  /*fbe0*/  BAR.SYNC.DEFER_BLOCKING 0x0 ;  /* 0x0000000000007b1d */ /* 0x000fe20000010000 */
[C---:B---3--:R-:W-:Y:S05]  /*fbf0*/  HMMA.16816.F32.BF16 R20, R192.reuse, R4, R20 ;  /* 0x00000004c014723c */ /* 0x048fea0000041814 */
[----:B-1----:R-:W-:Y:S02]  /*fc00*/  FMUL.FTZ R12, R13, c[0x0][0x2ec] ;  /* 0x0000bb000d0c7a20 */ /* 0x002fe40000410000 */
[----:B------:R-:W-:Y:S01]  /*fc10*/  FMUL.FTZ R13, R16, c[0x0][0x2ec] ;  /* 0x0000bb00100d7a20 */ /* 0x000fe20000410000 */
[----:B------:R1:W3:Y:S01]  /*fc20*/  MUFU.TANH R174, R15 ;  /* 0x0000000f00ae7308 */ /* 0x0002e20000002400 */
[C---:B------:R-:W-:Y:S03]  /*fc30*/  HMMA.16816.F32.BF16 R24, R192.reuse, R6, R24 ;  /* 0x00000006c018723c */ /* 0x040fe60000041818 */
[----:B------:R-:W-:Y:S02]  /*fc40*/  FMUL.FTZ R5, R18, c[0x0][0x2ec] ;  /* 0x0000bb0012057a20 */ /* 0x000fe40000410000 */
[----:B------:R-:W-:Y:S04]  /*fc50*/  FMUL.FTZ R4, R19, c[0x0][0x2ec] ;  /* 0x0000bb0013047a20 */ /* 0x000fe80000410000 */
[----:B------:R-:W1:Y:S06]  /*fc60*/  MUFU.TANH R12, R12 ;  /* 0x0000000c000c7308 */ /* 0x000e6c0000002400 */
[----:B--2---:R-:W-:Y:S02]  /*fc70*/  FMUL.FTZ R14, R20, c[0x0][0x2ec] ;  /* 0x0000bb00140e7a20 */ /* 0x004fe40000410000 */
[----:B------:R-:W-:Y:S02]  /*fc80*/  FMUL.FTZ R21, R21, c[0x0][0x2ec] ;  /* 0x0000bb0015157a20 */ /* 0x000fe40000410000 */
[----:B------:R-:W2:Y:S01]  /*fc90*/  MUFU.TANH R13, R13 ;  /* 0x0000000d000d7308 */ /* 0x000ea20000002400 */
[----:B------:R-:W-:Y:S02]  /*fca0*/  FMUL.FTZ R22, R22, c[0x0][0x2ec] ;  /* 0x0000bb0016167a20 */ /* 0x000fe40000410000 */
[----:B------:R-:W-:Y:S01]  /*fcb0*/  FMUL.FTZ R23, R23, c[0x0][0x2ec] ;  /* 0x0000bb0017177a20 */ /* 0x000fe20000410000 */
[C---:B-----5:R-:W-:Y:S03]  /*fcc0*/  HMMA.16816.F32.BF16 R28, R192.reuse, R8, R28 ;  /* 0x00000008c01c723c */ /* 0x060fe6000004181c */
[----:B------:R-:W-:Y:S02]  /*fcd0*/  FMUL.FTZ R24, R24, c[0x0][0x2ec] ;  /* 0x0000bb0018187a20 */ /* 0x000fe40000410000 */
[----:B------:R-:W-:Y:S01]  /*fce0*/  FMUL.FTZ R25, R25, c[0x0][0x2ec] ;  /* 0x0000bb0019197a20 */ /* 0x000fe20000410000 */
[----:B------:R1:W1:Y:S01]  /*fcf0*/  MUFU.TANH R196, R17 ;  /* 0x0000001100c47308 */ /* 0x0002620000002400 */
[----:B------:R-:W-:Y:S01]  /*fd00*/  FMUL.FTZ R26, R26, c[0x0][0x2ec] ;  /* 0x0000bb001a1a7a20 */ /* 0x000fe20000410000 */
[----:B------:R-:W-:Y:S04]  /*fd10*/  HMMA.16816.F32.BF16 R32, R192, R10, R32 ;  /* 0x0000000ac020723c */ /* 0x000fe80000041820 */
[----:B------:R-:W-:Y:S04]  /*fd20*/  FMUL.FTZ R27, R27, c[0x0][0x2ec] ;  /* 0x0000bb001b1b7a20 */ /* 0x000fe80000410000 */
[----:B------:R-:W1:Y:S08]  /*fd30*/  MUFU.TANH R5, R5 ;  /* 0x0000000500057308 */ /* 0x000e700000002400 */
[----:B------:R-:W-:Y:S02]  /*fd40*/  FMUL.FTZ R6, R28, c[0x0][0x2ec] ;  /* 0x0000bb001c067a20 */ /* 0x000fe40000410000 */
[----:B------:R-:W1:Y:S01]  /*fd50*/  MUFU.TANH R4, R4 ;  /* 0x0000000400047308 */ /* 0x000e620000002400 */
[----:B------:R-:W-:Y:S02]  /*fd60*/  FMUL.FTZ R29, R29, c[0x0][0x2ec] ;  /* 0x0000bb001d1d7a20 */ /* 0x000fe40000410000 */
[----:B------:R-:W-:Y:S02]  /*fd70*/  FMUL.FTZ R30, R30, c[0x0][0x2ec] ;  /* 0x0000bb001e1e7a20 */ /* 0x000fe40000410000 */
[----:B------:R-:W-:Y:S02]  /*fd80*/  FMUL.FTZ R31, R31, c[0x0][0x2ec] ;  /* 0x0000bb001f1f7a20 */ /* 0x000fe40000410000 */
[----:B------:R-:W-:Y:S02]  /*fd90*/  FMUL.FTZ R11, R35, c[0x0][0x2ec] ;  /* 0x0000bb00230b7a20 */ /* 0x000fe40000410000 */
[----:B------:R-:W-:Y:S01]  /*fda0*/  FMUL.FTZ R32, R32, c[0x0][0x2ec] ;  /* 0x0000bb0020207a20 */ /* 0x000fe20000410000 */
[----:B------:R-:W1:Y:S01]  /*fdb0*/  MUFU.TANH R14, R14 ;  /* 0x0000000e000e7308 */ /* 0x000e620000002400 */
        /* <DEDUP_REMOVED lines=18> */
[----:B--234-:R-:W-:Y:S01]  /*fee0*/  ULDC.64 UR8, c[0x0][0x198] ;  /* 0x0000660000087ab9 */ /* 0x01cfe20000000a00 */
[----:B------:R-:W-:Y:S01]  /*fef0*/  PLOP3.LUT P0, PT, PT, PT, UP6, 0x40, 0x0 ;  /* 0x000000000000781c */ /* 0x000fe20003f0e868 */
[----:B-1----:R-:W-:Y:S01]  /*ff00*/  IMAD.U32 R15, RZ, RZ, UR19 ;  /* 0x00000013ff0f7e24 */ /* 0x002fe2000f8e00ff */
        /* <DEDUP_REMOVED lines=42> */
[----:B------:R-:W1:Y:S01]  /*101b0*/  R2UR UR34, R18 ;  /* 0x00000000122273c2 */ /* 0x000e6200000e0000 */
[----:B------:R-:W-:Y:S02]  /*101c0*/  LEA.HI.X.SX32 R19, R8, UR31, 0x2, P1 ;  /* 0x0000001f08137c11 */ /* 0x000fe400088f16ff */
[----:B------:R-:W-:Y:S05]  /*101d0*/  LEA.HI.X.SX32 R17, R7, UR31, 0x2, P0 ;  /* 0x0000001f07117c11 */ /* 0x000fea00080f16ff */
[----:B------:R1:W2:Y:S08]  /*101e0*/  R2UR UR8, R16 ;  /* 0x00000000100873c2 */ /* 0x0002b000000e0000 */
[----:B------:R-:W3:Y:S08]  /*101f0*/  R2UR UR9, R17 ;  /* 0x00000000110973c2 */ /* 0x000ef000000e0000 */
[----:B------:R-:W4:Y:S01]  /*10200*/  R2UR UR35, R19 ;  /* 0x00000000132373c2 */ /* 0x000f2200000e0000 */
[----:B-1----:R-:W-:Y:S01]  /*10210*/  IMAD.U32 R16, RZ, RZ, UR34 ;  /* 0x00000022ff107e24 */ /* 0x002fe2000f8e00ff */
[----:B------:R-:W-:Y:S01]  /*10220*/  UIADD3 UR34, UR39, -UR37, URZ ;  /* 0x8000002527227290 */ /* 0x000fe2000fffe03f */
[----:B--2---:R-:W-:Y:S03]  /*10230*/  IMAD.U32 R8, RZ, RZ, UR8 ;  /* 0x00000008ff087e24 */ /* 0x004fe6000f8e00ff */
[----:B------:R-:W-:Y:S04]  /*10240*/  UIMAD UR34, UR34, UR10, -0x40 ;  /* 0xffffffc0222274a4 */ /* 0x000fe8000f8e020a */
[----:B------:R-:W-:Y:S01]  /*10250*/  UIMAD UR8, UR7, UR34, URZ ;  /* 0x00000022070872a4 */ /* 0x000fe2000f8e023f */
[----:B---3--:R-:W-:Y:S01]  /*10260*/  MOV R9, UR9 ;  /* 0x0000000900097c02 */ /* 0x008fe20008000f00 */
[----:B------:R-:W-:Y:S04]  /*10270*/  USHF.R.S32.HI UR9, URZ, 0x1f, UR34 ;  /* 0x0000001f3f097899 */ /* 0x000fe80008011422 */
[----:B------:R-:W2:Y:S01]  /*10280*/  LDG.E R8, [R8.64] ;  /* 0x0000002008087981 */ /* 0x000ea2000c1e1900 */
[----:B------:R-:W-:Y:S01]  /*10290*/  UIMAD UR8, UR9, UR6, UR8 ;  /* 0x00000006090872a4 */ /* 0x000fe2000f8e0208 */
[----:B----4-:R-:W-:Y:S01]  /*102a0*/  MOV R17, UR35 ;  /* 0x0000002300117c02 */ /* 0x010fe20008000f00 */
[----:B------:R-:W-:Y:S02]  /*102b0*/  UIMAD.WIDE.U32 UR34, UR6, UR34, URZ ;  /* 0x00000022062272a5 */ /* 0x000fe4000f8e003f */
[----:B------:R-:W-:Y:S02]  /*102c0*/  UMOV UR9, UR7 ;  /* 0x0000000700097c82 */ /* 0x000fe40008000000 */
[----:B------:R1:W2:Y:S01]  /*102d0*/  LDG.E R16, [R16.64] ;  /* 0x0000002010107981 */ /* 0x0002a2000c1e1900 */
        /* <DEDUP_REMOVED lines=12> */
.L_x_3201:
        /* <DEDUP_REMOVED lines=117> */
.L_x_3200:
[----:B-1234-:R-:W-:Y:S01]  /*10af0*/  MOV R15, UR28 ;  /* 0x0000001c000f7c02 */ /* 0x01efe20008000f00 */
[----:B------:R-:W-:Y:S01]  /*10b00*/  LDSM.16.MT88.4 R20, [R226+0x10000] ;  /* 0x01000000e214783b */ /* 0x000fe20000004200 */
[----:B------:R-:W-:Y:S02]  /*10b10*/  UISETP.GT.AND UP2, UPT, UR28, UR21, UPT ;  /* 0x000000151c00728c */ /* 0x000fe4000bf44270 */
[----:B------:R-:W-:Y:S01]  /*10b20*/  LEA R15, R15, R235, 0x6 ;  /* 0x000000eb0f0f7211 */ /* 0x000fe200078e30ff */
[----:B------:R-:W-:Y:S02]  /*10b30*/  UMOV UR8, UR23 ;  /* 0x0000001700087c82 */ /* 0x000fe40008000000 */
[----:B------:R-:W-:Y:S01]  /*10b40*/  UMOV UR9, UR22 ;  /* 0x0000001600097c82 */ /* 0x000fe20008000000 */
[C---:B------:R-:W-:Y:S01]  /*10b50*/  IADD3 R7, R15.reuse, 0x8, RZ ;  /* 0x000000080f077810 */ /* 0x040fe20007ffe0ff */
[----:B------:R-:W-:Y:S01]  /*10b60*/  LDSM.16.MT88.4 R28, [R225+0x10000] ;  /* 0x01000000e11c783b */ /* 0x000fe20000004200 */
[----:B------:R-:W-:Y:S02]  /*10b70*/  ISETP.GE.AND P2, PT, R15, R239, PT ;  /* 0x000000ef0f00720c */ /* 0x000fe40003f46270 */
[C---:B------:R-:W-:Y:S02]  /*10b80*/  ISETP.GE.AND P5, PT, R7.reuse, R241, PT ;  /* 0x000000f10700720c */ /* 0x040fe40003fa6270 */
[----:B------:R-:W-:Y:S02]  /*10b90*/  ISETP.GE.AND P4, PT, R7, R239, PT ;  /* 0x000000ef0700720c */ /* 0x000fe40003f86270 */
[C---:B------:R-:W-:Y:S02]  /*10ba0*/  IADD3 R8, R15.reuse, 0x1, RZ ;  /* 0x000000010f087810 */ /* 0x040fe40007ffe0ff */
[----:B------:R-:W-:Y:S02]  /*10bb0*/  ISETP.GE.OR P2, PT, R15, R238, !P2 ;  /* 0x000000ee0f00720c */ /* 0x000fe40005746670 */
[C---:B------:R-:W-:Y:S02]  /*10bc0*/  ISETP.GE.OR P5, PT, R7.reuse, R240, !P5 ;  /* 0x000000f00700720c */ /* 0x040fe40006fa6670 */
[----:B------:R-:W-:Y:S02]  /*10bd0*/  ISETP.GE.OR P4, PT, R7, R238, !P4 ;  /* 0x000000ee0700720c */ /* 0x000fe40006786670 */
[C---:B------:R-:W-:Y:S02]  /*10be0*/  IADD3 R7, R15.reuse, 0x10, RZ ;  /* 0x000000100f077810 */ /* 0x040fe40007ffe0ff */
[-C--:B------:R-:W-:Y:S02]  /*10bf0*/  ISETP.GE.AND P3, PT, R15, R241.reuse, PT ;  /* 0x000000f10f00720c */ /* 0x080fe40003f66270 */
[----:B------:R-:W-:Y:S02]  /*10c00*/  FSEL R170, R170, -INF , !P2 ;  /* 0xff800000aaaa7808 */ /* 0x000fe40005000000 */
[C---:B------:R-:W-:Y:S02]  /*10c10*/  ISETP.GE.AND P1, PT, R8.reuse, R241, PT ;  /* 0x000000f10800720c */ /* 0x040fe40003f26270 */
[C---:B------:R-:W-:Y:S02]  /*10c20*/  ISETP.GE.AND P6, PT, R8.reuse, R239, PT ;  /* 0x000000ef0800720c */ /* 0x040fe40003fc6270 */
[-C--:B------:R-:W-:Y:S02]  /*10c30*/  ISETP.GE.AND P2, PT, R7, R241.reuse, PT ;  /* 0x000000f10700720c */ /* 0x080fe40003f46270 */
[CC--:B------:R-:W-:Y:S02]  /*10c40*/  ISETP.GE.OR P3, PT, R15.reuse, R240.reuse, !P3 ;  /* 0x000000f00f00720c */ /* 0x0c0fe40005f66670 */
[C---:B------:R-:W-:Y:S02]  /*10c50*/  IADD3 R9, R15.reuse, 0x18, RZ ;  /* 0x000000180f097810 */ /* 0x040fe40007ffe0ff */
[C---:B------:R-:W-:Y:S02]  /*10c60*/  ISETP.GE.OR P1, PT, R8.reuse, R240, !P1 ;  /* 0x000000f00800720c */ /* 0x040fe40004f26670 */
[----:B------:R-:W-:Y:S02]  /*10c70*/  ISETP.GE.OR P6, PT, R8, R238, !P6 ;  /* 0x000000ee0800720c */ /* 0x000fe400077c6670 */
[----:B------:R-:W-:Y:S02]  /*10c80*/  IADD3 R8, R15, 0x9, RZ ;  /* 0x000000090f087810 */ /* 0x000fe40007ffe0ff */
[-C--:B------:R-:W-:Y:S02]  /*10c90*/  ISETP.GE.OR P2, PT, R7, R240.reuse, !P2 ;  /* 0x000000f00700720c */ /* 0x080fe40005746670 */
[----:B------:R-:W-:Y:S02]  /*10ca0*/  FSEL R168, R168, -INF , !P3 ;  /* 0xff800000a8a87808 */ /* 0x000fe40005800000 */
[----:B------:R-:W-:Y:S02]  /*10cb0*/  FSEL R193, R173, -INF , !P2 ;  /* 0xff800000adc17808 */ /* 0x000fe40005000000 */
[C---:B------:R-:W-:Y:S02]  /*10cc0*/  ISETP.GE.AND P0, PT, R8.reuse, R241, PT ;  /* 0x000000f10800720c */ /* 0x040fe40003f06270 */
[C---:B------:R-:W-:Y:S02]  /*10cd0*/  ISETP.GE.AND P3, PT, R8.reuse, R239, PT ;  /* 0x000000ef0800720c */ /* 0x040fe40003f66270 */
[-C--:B------:R-:W-:Y:S02]  /*10ce0*/  ISETP.GE.AND P2, PT, R9, R241.reuse, PT ;  /* 0x000000f10900720c */ /* 0x080fe40003f46270 */
[C---:B------:R-:W-:Y:S02]  /*10cf0*/  ISETP.GE.OR P0, PT, R8.reuse, R240, !P0 ;  /* 0x000000f00800720c */ /* 0x040fe40004706670 */
[----:B------:R-:W-:Y:S02]  /*10d00*/  ISETP.GE.OR P3, PT, R8, R238, !P3 ;  /* 0x000000ee0800720c */ /* 0x000fe40005f66670 */
[----:B------:R-:W-:Y:S02]  /*10d10*/  IADD3 R8, R15, 0x11, RZ ;  /* 0x000000110f087810 */ /* 0x000fe40007ffe0ff */
[----:B------:R-:W-:Y:S02]  /*10d20*/  ISETP.GE.OR P2, PT, R9, R240, !P2 ;  /* 0x000000f00900720c */ /* 0x000fe40005746670 */
[----:B------:R-:W-:Y:S02]  /*10d30*/  FSEL R169, R169, -INF , !P1 ;  /* 0xff800000a9a97808 */ /* 0x000fe40004800000 */
[----:B------:R-:W-:Y:S02]  /*10d40*/  FSEL R171, R171, -INF , !P5 ;  /* 0xff800000abab7808 */ /* 0x000fe40006800000 */
[----:B------:R-:W-:Y:S02]  /*10d50*/  IADD3 R16, R15, 0x20, RZ ;  /* 0x000000200f107810 */ /* 0x000fe40007ffe0ff */
[----:B------:R-:W-:Y:S02]  /*10d60*/  ISETP.GE.AND P5, PT, R8, R241, PT ;  /* 0x000000f10800720c */ /* 0x000fe40003fa6270 */
[----:B------:R-:W-:Y:S02]  /*10d70*/  FSEL R195, R13, -INF , !P2 ;  /* 0xff8000000dc37808 */ /* 0x000fe40005000000 */
[----:B------:R-:W-:Y:S02]  /*10d80*/  FMNMX.FTZ R13, R168, R2, !PT ;  /* 0x00000002a80d7209 */ /* 0x000fe40007810000 */
[----:B------:R-:W-:Y:S02]  /*10d90*/  ISETP.GE.AND P1, PT, R7, R239, PT ;  /* 0x000000ef0700720c */ /* 0x000fe40003f26270 */
[----:B------:R-:W-:Y:S02]  /*10da0*/  FMNMX.FTZ R13, R169, R13, !PT ;  /* 0x0000000da90d7209 */ /* 0x000fe40007810000 */
[----:B------:R-:W-:Y:S02]  /*10db0*/  ISETP.GE.OR P5, PT, R8, R240, !P5 ;  /* 0x000000f00800720c */ /* 0x000fe40006fa6670 */
[----:B------:R-:W-:Y:S02]  /*10dc0*/  ISETP.GE.AND P2, PT, R16, R241, PT ;  /* 0x000000f11000720c */ /* 0x000fe40003f46270 */
[----:B------:R-:W-:Y:S02]  /*10dd0*/  ISETP.GE.OR P1, PT, R7, R238, !P1 ;  /* 0x000000ee0700720c */ /* 0x000fe40004f26670 */
[----:B------:R-:W-:Y:S02]  /*10de0*/  FSEL R7, R172, -INF , !P0 ;  /* 0xff800000ac077808 */ /* 0x000fe40004000000 */
[----:B------:R-:W-:Y:S02]  /*10df0*/  FMNMX.FTZ R13, R171, R13, !PT ;  /* 0x0000000dab0d7209 */ /* 0x000fe40007810000 */
[----:B------:R-:W-:Y:S02]  /*10e00*/  FSEL R194, R12, -INF , !P5 ;  /* 0xff8000000cc27808 */ /* 0x000fe40006800000 */
[C---:B------:R-:W-:Y:S02]  /*10e10*/  IADD3 R12, R15.reuse, 0x21, RZ ;  /* 0x000000210f0c7810 */ /* 0x040fe40007ffe0ff */
[----:B------:R-:W-:Y:S02]  /*10e20*/  ISETP.GE.OR P2, PT, R16, R240, !P2 ;  /* 0x000000f01000720c */ /* 0x000fe40005746670 */
[----:B------:R-:W-:Y:S02]  /*10e30*/  IADD3 R17, R15, 0x19, RZ ;  /* 0x000000190f117810 */ /* 0x000fe40007ffe0ff */
[----:B------:R-:W-:Y:S02]  /*10e40*/  FMNMX.FTZ R13, R7, R13, !PT ;  /* 0x0000000d070d7209 */ /* 0x000fe40007810000 */
[----:B------:R-:W-:Y:S02]  /*10e50*/  ISETP.GE.AND P0, PT, R8, R239, PT ;  /* 0x000000ef0800720c */ /* 0x000fe40003f06270 */
[----:B------:R-:W-:Y:S02]  /*10e60*/  FSEL R248, R14, -INF , !P2 ;  /* 0xff8000000ef87808 */ /* 0x000fe40005000000 */
[-C--:B------:R-:W-:Y:S02]  /*10e70*/  ISETP.GE.AND P2, PT, R12, R241.reuse, PT ;  /* 0x000000f10c00720c */ /* 0x080fe40003f46270 */
[----:B------:R-:W-:Y:S02]  /*10e80*/  ISETP.GE.OR P0, PT, R8, R238, !P0 ;  /* 0x000000ee0800720c */ /* 0x000fe40004706670 */
[----:B------:R-:W-:Y:S02]  /*10e90*/  ISETP.GE.AND P5, PT, R17, R241, PT ;  /* 0x000000f11100720c */ /* 0x000fe40003fa6270 */
[----:B------:R-:W-:Y:S02]  /*10ea0*/  FSEL R8, R3, -INF , !P6 ;  /* 0xff80000003087808 */ /* 0x000fe40007000000 */
[----:B------:R-:W-:Y:S02]  /*10eb0*/  IADD3 R3, R15, 0x28, RZ ;  /* 0x000000280f037810 */ /* 0x000fe40007ffe0ff */
[----:B------:R-:W-:Y:S02]  /*10ec0*/  FMNMX.FTZ R14, R193, R13, !PT ;  /* 0x0000000dc10e7209 */ /* 0x000fe40007810000 */
[-C--:B------:R-:W-:Y:S02]  /*10ed0*/  ISETP.GE.AND P6, PT, R9, R239.reuse, PT ;  /* 0x000000ef0900720c */ /* 0x080fe40003fc6270 */
[-C--:B------:R-:W-:Y:S02]  /*10ee0*/  ISETP.GE.OR P2, PT, R12, R240.reuse, !P2 ;  /* 0x000000f00c00720c */ /* 0x080fe40005746670 */
[----:B------:R-:W-:Y:S02]  /*10ef0*/  FSEL R10, R165, -INF , !P4 ;  /* 0xff800000a50a7808 */ /* 0x000fe40006000000 */
[-C--:B------:R-:W-:Y:S02]  /*10f00*/  ISETP.GE.AND P4, PT, R16, R239.reuse, PT ;  /* 0x000000ef1000720c */ /* 0x080fe40003f86270 */
[----:B------:R-:W-:Y:S02]  /*10f10*/  ISETP.GE.OR P5, PT, R17, R240, !P5 ;  /* 0x000000f01100720c */ /* 0x000fe40006fa6670 */
[----:B------:R-:W-:Y:S02]  /*10f20*/  ISETP.GE.OR P6, PT, R9, R238, !P6 ;  /* 0x000000ee0900720c */ /* 0x000fe400077c6670 */
[----:B------:R-:W-:Y:S02]  /*10f30*/  FSEL R9, R164, -INF , !P3 ;  /* 0xff800000a4097808 */ /* 0x000fe40005800000 */
[----:B------:R-:W-:Y:S02]  /*10f40*/  FSEL R207, R207, -INF , !P2 ;  /* 0xff800000cfcf7808 */ /* 0x000fe40005000000 */
[----:B------:R-:W-:Y:S02]  /*10f50*/  ISETP.GE.AND P3, PT, R12, R239, PT ;  /* 0x000000ef0c00720c */ /* 0x000fe40003f66270 */
[-C--:B------:R-:W-:Y:S02]  /*10f60*/  ISETP.GE.AND P2, PT, R3, R241.reuse, PT ;  /* 0x000000f10300720c */ /* 0x080fe40003f46270 */
[----:B------:R-:W-:Y:S02]  /*10f70*/  FMNMX.FTZ R14, R194, R14, !PT ;  /* 0x0000000ec20e7209 */ /* 0x000fe40007810000 */
[----:B------:R-:W-:Y:S02]  /*10f80*/  ISETP.GE.OR P4, PT, R16, R238, !P4 ;  /* 0x000000ee1000720c */ /* 0x000fe40006786670 */
[----:B------:R-:W-:Y:S02]  /*10f90*/  FMNMX.FTZ R16, R170, R0, !PT ;  /* 0x00000000aa107209 */ /* 0x000fe40007810000 */
[----:B------:R-:W-:Y:S02]  /*10fa0*/  FSEL R196, R196, -INF , !P5 ;  /* 0xff800000c4c47808 */ /* 0x000fe40006800000 */
[----:B------:R-:W-:Y:S02]  /*10fb0*/  ISETP.GE.OR P3, PT, R12, R238, !P3 ;  /* 0x000000ee0c00720c */ /* 0x000fe40005f66670 */
[----:B------:R-:W-:Y:S02]  /*10fc0*/  IADD3 R12, R15, 0x29, RZ ;  /* 0x000000290f0c7810 */ /* 0x000fe40007ffe0ff */
[----:B------:R-:W-:Y:S02]  /*10fd0*/  ISETP.GE.OR P2, PT, R3, R240, !P2 ;  /* 0x000000f00300720c */ /* 0x000fe40005746670 */
[----:B------:R-:W-:Y:S02]  /*10fe0*/  FMNMX.FTZ R14, R195, R14, !PT ;  /* 0x0000000ec30e7209 */ /* 0x000fe40007810000 */
[----:B------:R-:W-:Y:S02]  /*10ff0*/  FMNMX.FTZ R16, R8, R16, !PT ;  /* 0x0000001008107209 */ /* 0x000fe40007810000 */
[----:B------:R-:W-:Y:S02]  /*11000*/  FSEL R206, R206, -INF , !P2 ;  /* 0xff800000cece7808 */ /* 0x000fe40005000000 */
[----:B------:R-:W-:Y:S02]  /*11010*/  ISETP.GE.AND P2, PT, R12, R241, PT ;  /* 0x000000f10c00720c */ /* 0x000fe40003f46270 */
[----:B------:R-:W-:Y:S02]  /*11020*/  FMNMX.FTZ R14, R196, R14, !PT ;  /* 0x0000000ec40e7209 */ /* 0x000fe40007810000 */
[----:B------:R-:W-:Y:S02]  /*11030*/  FSEL R173, R5, -INF , !P6 ;  /* 0xff80000005ad7808 */ /* 0x000fe40007000000 */
[-C--:B------:R-:W-:Y:S02]  /*11040*/  ISETP.GE.AND P5, PT, R17, R239.reuse, PT ;  /* 0x000000ef1100720c */ /* 0x080fe40003fa6270 */
[----:B------:R-:W-:Y:S02]  /*11050*/  FMNMX.FTZ R5, R10, R16, !PT ;  /* 0x000000100a057209 */ /* 0x000fe40007810000 */
[----:B------:R-:W-:Y:S02]  /*11060*/  FSEL R174, R174, -INF , !P0 ;  /* 0xff800000aeae7808 */ /* 0x000fe40004000000 */
[----:B------:R-:W-:Y:S02]  /*11070*/  IADD3 R13, R15, 0x30, RZ ;  /* 0x000000300f0d7810 */ /* 0x000fe40007ffe0ff */
[C---:B------:R-:W-:Y:S02]  /*11080*/  ISETP.GE.AND P0, PT, R12.reuse, R239, PT ;  /* 0x000000ef0c00720c */ /* 0x040fe40003f06270 */
[----:B------:R-:W-:Y:S02]  /*11090*/  ISETP.GE.OR P2, PT, R12, R240, !P2 ;  /* 0x000000f00c00720c */ /* 0x000fe40005746670 */
[----:B------:R-:W-:Y:S02]  /*110a0*/  FMNMX.FTZ R14, R248, R14, !PT ;  /* 0x0000000ef80e7209 */ /* 0x000fe40007810000 */
[----:B------:R-:W-:Y:S02]  /*110b0*/  FSEL R175, R175, -INF , !P1 ;  /* 0xff800000afaf7808 */ /* 0x000fe40004800000 */
[----:B------:R-:W-:Y:S02]  /*110c0*/  ISETP.GE.OR P5, PT, R17, R238, !P5 ;  /* 0x000000ee1100720c */ /* 0x000fe40006fa6670 */
[----:B------:R-:W-:Y:S02]  /*110d0*/  FMNMX.FTZ R5, R9, R5, !PT ;  /* 0x0000000509057209 */ /* 0x000fe40007810000 */
[----:B------:R-:W-:Y:S02]  /*110e0*/  FMNMX.FTZ R14, R207, R14, !PT ;  /* 0x0000000ecf0e7209 */ /* 0x000fe40007810000 */
[----:B------:R-:W-:Y:S02]  /*110f0*/  ISETP.GE.OR P0, PT, R12, R238, !P0 ;  /* 0x000000ee0c00720c */ /* 0x000fe40004706670 */
[----:B------:R-:W-:Y:S02]  /*11100*/  IADD3 R12, R15, 0x31, RZ ;  /* 0x000000310f0c7810 */ /* 0x000fe40007ffe0ff */
[----:B------:R-:W-:Y:S02]  /*11110*/  FSEL R205, R205, -INF , !P2 ;  /* 0xff800000cdcd7808 */ /* 0x000fe40005000000 */
[----:B------:R-:W-:Y:S02]  /*11120*/  ISETP.GE.AND P2, PT, R13, R241, PT ;  /* 0x000000f10d00720c */ /* 0x000fe40003f46270 */
[----:B------:R-:W-:Y:S02]  /*11130*/  ISETP.GE.AND P1, PT, R3, R239, PT ;  /* 0x000000ef0300720c */ /* 0x000fe40003f26270 */
[----:B------:R-:W-:Y:S02]  /*11140*/  FSEL R172, R4, -INF , !P5 ;  /* 0xff80000004ac7808 */ /* 0x000fe40006800000 */
[----:B------:R-:W-:Y:S02]  /*11150*/  FMNMX.FTZ R4, R175, R5, !PT ;  /* 0x00000005af047209 */ /* 0x000fe40007810000 */
[----:B------:R-:W-:Y:S02]  /*11160*/  ISETP.GE.OR P2, PT, R13, R240, !P2 ;  /* 0x000000f00d00720c */ /* 0x000fe40005746670 */
[-C--:B------:R-:W-:Y:S02]  /*11170*/  ISETP.GE.AND P6, PT, R12, R241.reuse, PT ;  /* 0x000000f10c00720c */ /* 0x080fe40003fc6270 */
[----:B------:R-:W-:Y:S02]  /*11180*/  FMNMX.FTZ R5, R206, R14, !PT ;  /* 0x0000000ece057209 */ /* 0x000fe40007810000 */
[----:B------:R-:W-:Y:S02]  /*11190*/  ISETP.GE.OR P1, PT, R3, R238, !P1 ;  /* 0x000000ee0300720c */ /* 0x000fe40004f26670 */
[C---:B------:R-:W-:Y:S02]  /*111a0*/  IADD3 R3, R15.reuse, 0x38, RZ ;  /* 0x000000380f037810 */ /* 0x040fe40007ffe0ff */
        /* <DEDUP_REMOVED lines=23> */
[C---:B------:R-:W-:Y:S02]  /*11320*/  ISETP.GE.AND P2, PT, R13.reuse, R239, PT ;  /* 0x000000ef0d00720c */ /* 0x040fe40003f46270 */
[----:B------:R-:W-:Y:S02]  /*11330*/  FMNMX.FTZ R6, R202, R5, !PT ;  /* 0x00000005ca067209 */ /* 0x000fe40007810000 */
[----:B------:R-:W1:Y:S01]  /*11340*/  SHFL.BFLY PT, R5, R4, 0x2, 0x1f ;  /* 0x0c401f0004057f89 */ /* 0x000e6200000e0000 */
[-C--:B------:R-:W-:Y:S02]  /*11350*/  ISETP.GE.OR P2, PT, R13, R238.reuse, !P2 ;  /* 0x000000ee0d00720c */ /* 0x080fe40005746670 */
[CC--:B------:R-:W-:Y:S02]  /*11360*/  ISETP.GE.AND P1, PT, R12.reuse, R239.reuse, PT ;  /* 0x000000ef0c00720c */ /* 0x0c0fe40003f26270 */
[----:B------:R-:W-:Y:S02]  /*11370*/  FSEL R201, R201, -INF , !P0 ;  /* 0xff800000c9c97808 */ /* 0x000fe40004000000 */
[----:B------:R-:W-:Y:S02]  /*11380*/  ISETP.GE.OR P1, PT, R12, R238, !P1 ;  /* 0x000000ee0c00720c */ /* 0x000fe40004f26670 */
[----:B------:R-:W-:Y:S02]  /*11390*/  FSEL R179, R179, -INF , !P2 ;  /* 0xff800000b3b37808 */ /* 0x000fe40005000000 */
[-C--:B------:R-:W-:Y:S02]  /*113a0*/  ISETP.GE.AND P0, PT, R3, R239.reuse, PT ;  /* 0x000000ef0300720c */ /* 0x080fe40003f06270 */
[----:B------:R-:W-:Y:S02]  /*113b0*/  FMNMX.FTZ R6, R201, R6, !PT ;  /* 0x00000006c9067209 */ /* 0x000fe40007810000 */
[----:B------:R-:W-:Y:S02]  /*113c0*/  FSEL R178, R178, -INF , !P1 ;  /* 0xff800000b2b27808 */ /* 0x000fe40004800000 */
[----:B------:R-:W-:Y:S02]  /*113d0*/  FMNMX.FTZ R6, R179, R6, !PT ;  /* 0x00000006b3067209 */ /* 0x000fe40007810000 */
[-C--:B------:R-:W-:Y:S02]  /*113e0*/  ISETP.GE.OR P2, PT, R3, R238.reuse, !P0 ;  /* 0x000000ee0300720c */ /* 0x080fe40004746670 */
[----:B------:R-:W-:Y:S02]  /*113f0*/  ISETP.GE.AND P0, PT, R15, R239, PT ;  /* 0x000000ef0f00720c */ /* 0x000fe40003f06270 */
[----:B------:R-:W-:Y:S02]  /*11400*/  FSEL R177, R177, -INF , !P2 ;  /* 0xff800000b1b17808 */ /* 0x000fe40005000000 */
[----:B------:R-:W-:Y:S02]  /*11410*/  ISETP.GE.OR P0, PT, R15, R238, !P0 ;  /* 0x000000ee0f00720c */ /* 0x000fe40004706670 */
[----:B------:R-:W-:Y:S01]  /*11420*/  FMNMX.FTZ R3, R178, R6, !PT ;  /* 0x00000006b2037209 */ /* 0x000fe20007810000 */
[----:B------:R-:W-:Y:S01]  /*11430*/  LDSM.16.MT88.4 R12, [R228+0x10000] ;  /* 0x01000000e40c783b */ /* 0x000fe20000004200 */
[----:B------:R-:W-:Y:S02]  /*11440*/  FSEL R165, R11, -INF , !P0 ;  /* 0xff8000000ba57808 */ /* 0x000fe40004000000 */
[----:B------:R-:W-:Y:S04]  /*11450*/  FMNMX.FTZ R3, R177, R3, !PT ;  /* 0x00000003b1037209 */ /* 0x000fe80007810000 */
[----:B------:R-:W-:Y:S02]  /*11460*/  FMNMX.FTZ R3, R165, R3, !PT ;  /* 0x00000003a5037209 */ /* 0x000fe40007810000 */
[----:B-1----:R-:W-:Y:S03]  /*11470*/  FMNMX.FTZ R5, R4, R5, !PT ;  /* 0x0000000504057209 */ /* 0x002fe60007810000 */
[----:B------:R-:W1:Y:S08]  /*11480*/  SHFL.BFLY PT, R4, R3, 0x2, 0x1f ;  /* 0x0c401f0003047f89 */ /* 0x000e7000000e0000 */
[----:B------:R-:W2:Y:S01]  /*11490*/  SHFL.BFLY PT, R164, R5, 0x1, 0x1f ;  /* 0x0c201f0005a47f89 */ /* 0x000ea200000e0000 */
[----:B-1----:R-:W-:Y:S07]  /*114a0*/  FMNMX.FTZ R4, R3, R4, !PT ;  /* 0x0000000403047209 */ /* 0x002fee0007810000 */
[----:B------:R-:W1:Y:S01]  /*114b0*/  SHFL.BFLY PT, R3, R4, 0x1, 0x1f ;  /* 0x0c201f0004037f89 */ /* 0x000e6200000e0000 */
[----:B--2---:R-:W-:Y:S04]  /*114c0*/  FMNMX.FTZ R164, R5, R164, !PT ;  /* 0x000000a405a47209 */ /* 0x004fe80007810000 */
[C---:B------:R-:W-:Y:S01]  /*114d0*/  FSETP.NEU.FTZ.AND P1, PT, R164.reuse, -INF , PT ;  /* 0xff800000a400780b */ /* 0x040fe20003f3d000 */
[----:B------:R-:W-:Y:S05]  /*114e0*/  FMUL.FTZ R189, R164, c[0x0][0x23c] ;  /* 0x00008f00a4bd7a20 */ /* 0x000fea0000410000 */
[----:B------:R-:W-:Y:S05]  /*114f0*/  FSEL R189, R189, RZ, P1 ;  /* 0x000000ffbdbd7208 */ /* 0x000fea0000800000 */
[--C-:B------:R-:W-:Y:S02]  /*11500*/  FFMA.FTZ R186, R168, c[0x0][0x23c], -R189.reuse ;  /* 0x00008f00a8ba7a23 */ /* 0x100fe400000108bd */
[--C-:B------:R-:W-:Y:S02]  /*11510*/  FFMA.FTZ R180, R169, c[0x0][0x23c], -R189.reuse ;  /* 0x00008f00a9b47a23 */ /* 0x100fe400000108bd */
[--C-:B------:R-:W-:Y:S01]  /*11520*/  FFMA.FTZ R185, R171, c[0x0][0x23c], -R189.reuse ;  /* 0x00008f00abb97a23 */ /* 0x100fe200000108bd */
[----:B-1----:R-:W-:Y:S01]  /*11530*/  FMNMX.FTZ R3, R4, R3, !PT ;  /* 0x0000000304037209 */ /* 0x002fe20007810000 */
[--C-:B------:R-:W-:Y:S01]  /*11540*/  FFMA.FTZ R184, R7, c[0x0][0x23c], -R189.reuse ;  /* 0x00008f0007b87a23 */ /* 0x100fe200000108bd */
[----:B------:R-:W-:Y:S01]  /*11550*/  FSEL R4, R164, RZ, P1 ;  /* 0x000000ffa4047208 */ /* 0x000fe20000800000 */
[----:B------:R-:W-:Y:S01]  /*11560*/  MUFU.EX2 R186, R186 ;  /* 0x000000ba00ba7308 */ /* 0x000fe20000000800 */
[C---:B------:R-:W-:Y:S01]  /*11570*/  FSETP.NEU.FTZ.AND P0, PT, R3.reuse, -INF , PT ;  /* 0xff8000000300780b */ /* 0x040fe20003f1d000 */
[C---:B------:R-:W-:Y:S02]  /*11580*/  FMUL.FTZ R176, R3.reuse, c[0x0][0x23c] ;  /* 0x00008f0003b07a20 */ /* 0x040fe40000410000 */
[----:B------:R-:W-:Y:S01]  /*11590*/  FADD.FTZ R2, -R4, R2 ;  /* 0x0000000204027221 */ /* 0x000fe20000010100 */
[----:B------:R-:W-:Y:S01]  /*115a0*/  FSEL R4, R3, RZ, P0 ;  /* 0x000000ff03047208 */ /* 0x000fe20000000000 */
[--C-:B------:R-:W-:Y:S01]  /*115b0*/  FFMA.FTZ R193, R193, c[0x0][0x23c], -R189.reuse ;  /* 0x00008f00c1c17a23 */ /* 0x100fe200000108bd */
[----:B------:R-:W-:Y:S01]  /*115c0*/  FSEL R176, R176, RZ, P0 ;  /* 0x000000ffb0b07208 */ /* 0x000fe20000000000 */
[----:B------:R-:W-:Y:S01]  /*115d0*/  FMUL.FTZ R2, R2, c[0x0][0x23c] ;  /* 0x00008f0002027a20 */ /* 0x000fe20000410000 */
[----:B------:R-:W-:Y:S01]  /*115e0*/  PLOP3.LUT P0, PT, PT, PT, UP2, 0x80, 0x0 ;  /* 0x000000000000781c */ /* 0x000fe20003f0f028 */
[----:B------:R-:W-:Y:S01]  /*115f0*/  FADD.FTZ R0, -R4, R0 ;  /* 0x0000000004007221 */ /* 0x000fe20000010100 */
[----:B------:R-:W1:Y:S01]  /*11600*/  MUFU.EX2 R180, R180 ;  /* 0x000000b400b47308 */ /* 0x000e620000000800 */
[--C-:B------:R-:W-:Y:S02]  /*11610*/  FFMA.FTZ R187, R170, c[0x0][0x23c], -R176.reuse ;  /* 0x00008f00aabb7a23 */ /* 0x100fe400000108b0 */
[--C-:B------:R-:W-:Y:S02]  /*11620*/  FFMA.FTZ R183, R8, c[0x0][0x23c], -R176.reuse ;  /* 0x00008f0008b77a23 */ /* 0x100fe400000108b0 */
[--C-:B------:R-:W-:Y:S02]  /*11630*/  FFMA.FTZ R182, R10, c[0x0][0x23c], -R176.reuse ;  /* 0x00008f000ab67a23 */ /* 0x100fe400000108b0 */
[--C-:B------:R-:W-:Y:S02]  /*11640*/  FFMA.FTZ R181, R9, c[0x0][0x23c], -R176.reuse ;  /* 0x00008f0009b57a23 */ /* 0x100fe400000108b0 */
[----:B------:R-:W-:Y:S01]  /*11650*/  FMUL.FTZ R0, R0, c[0x0][0x23c] ;  /* 0x00008f0000007a20 */ /* 0x000fe20000410000 */
[----:B------:R-:W-:Y:S01]  /*11660*/  MUFU.EX2 R185, R185 ;  /* 0x000000b900b97308 */ /* 0x000fe20000000800 */
[--C-:B------:R-:W-:Y:S02]  /*11670*/  FFMA.FTZ R198, R175, c[0x0][0x23c], -R176.reuse ;  /* 0x00008f00afc67a23 */ /* 0x100fe400000108b0 */
[--C-:B------:R-:W-:Y:S02]  /*11680*/  FFMA.FTZ R197, R174, c[0x0][0x23c], -R176.reuse ;  /* 0x00008f00aec57a23 */ /* 0x100fe400000108b0 */
[--C-:B------:R-:W-:Y:S02]  /*11690*/  FFMA.FTZ R199, R173, c[0x0][0x23c], -R176.reuse ;  /* 0x00008f00adc77a23 */ /* 0x100fe400000108b0 */
[--C-:B------:R-:W-:Y:S02]  /*116a0*/  FFMA.FTZ R200, R172, c[0x0][0x23c], -R176.reuse ;  /* 0x00008f00acc87a23 */ /* 0x100fe400000108b0 */
[----:B------:R-:W-:Y:S01]  /*116b0*/  LDSM.16.MT88.4 R172, [R228+0x14800] ;  /* 0x01480000e4ac783b */ /* 0x000fe20000004200 */
        /* <DEDUP_REMOVED lines=318> */
[C---:B----4-:R-:W-:Y:S03]  /*12aa0*/  HMMA.16816.F32.BF16 R4, R132.reuse, R148, R4 ;  /* 0x000000948404723c */ /* 0x050fe60000041804 */
[----:B------:R-:W-:Y:S02]  /*12ab0*/  FADD.FTZ R202, R202, R204 ;  /* 0x000000cccaca7221 */ /* 0x000fe40000010000 */
[----:B------:R-:W-:Y:S02]  /*12ac0*/  FADD.FTZ R206, R205, R206 ;  /* 0x000000cecdce7221 */ /* 0x000fe40000010000 */
[----:B------:R-:W-:Y:S01]  /*12ad0*/  FADD.FTZ R202, R201, R202 ;  /* 0x000000cac9ca7221 */ /* 0x000fe20000010000 */
[C---:B------:R-:W-:Y:S01]  /*12ae0*/  HMMA.16816.F32.BF16 R8, R132.reuse, R150, R8 ;  /* 0x000000968408723c */ /* 0x040fe20000041808 */
[----:B------:R-:W4:Y:S03]  /*12af0*/  LDSM.16.MT88.4 R148, [R225+0x13000] ;  /* 0x01300000e194783b */ /* 0x000f260000004200 */
        /* <DEDUP_REMOVED lines=9> */
[C---:B-1----:R-:W-:Y:S04]  /*12b90*/  HMMA.16816.F32.BF16 R20, R132.reuse, R136, R20 ;  /* 0x000000888414723c */ /* 0x042fe80000041814 */
[----:B------:R-:W-:Y:S02]  /*12ba0*/  FADD.FTZ R247, R189, R192 ;  /* 0x000000c0bdf77221 */ /* 0x000fe40000010000 */
[----:B------:R-:W-:Y:S02]  /*12bb0*/  FADD.FTZ R246, R165, R188 ;  /* 0x000000bca5f67221 */ /* 0x000fe40000010000 */
        /* <DEDUP_REMOVED lines=78> */
[C---:B-1----:R-:W-:Y:S08]  /*130a0*/  HMMA.16816.F32.BF16 R124, R168.reuse, R12, R124 ;  /* 0x0000000ca87c723c */ /* 0x042ff0000004187c */
[----:B------:R-:W-:Y:S01]  /*130b0*/  HMMA.16816.F32.BF16 R128, R168, R14, R128 ;  /* 0x0000000ea880723c */ /* 0x000fe20000041880 */
[----:B------:R-:W-:-:S07]  /*130c0*/  @P0 BRA `(.L_x_3202) ;  /* 0xffffb02000000947 */ /* 0x000fce000383ffff */
.L_x_3198:
        /* <DEDUP_REMOVED lines=26> */
[--C-:B------:R-:W-:Y:S01]  /*13270*/  SHF.R.S32.HI R10, RZ, 0x2, R9.reuse ;  /* 0x00000002ff0a7819 */ /* 0x100fe20000011409 */
[----:B---3--:R-:W-:Y:S01]  /*13280*/  FADD.FTZ R4, R247, R4 ;  /* 0x00000004f7047221 */ /* 0x008fe20000010000 */
[----:B------:R-:W-:Y:S02]  /*13290*/  SHF.R.S32.HI R5, RZ, 0x1f, R9 ;  /* 0x0000001fff057819 */ /* 0x000fe40000011409 */
[----:B------:R-:W-:Y:S02]  /*132a0*/  FSETP.NE.FTZ.AND P3, PT, R2, RZ, PT ;  /* 0x000000ff0200720b */ /* 0x000fe40003f75000 */
[----:B------:R-:W-:-:S02]  /*132b0*/  LEA.HI R5, R5, R10, RZ, 0x3 ;  /* 0x0000000a05057211 */ /* 0x000fc400078f18ff */
[----:B------:R-:W-:Y:S02]  /*132c0*/  FSETP.NE.FTZ.AND P4, PT, R4, RZ, PT ;  /* 0x000000ff0400720b */ /* 0x000fe40003f95000 */
[----:B------:R-:W-:Y:S02]  /*132d0*/  LOP3.LUT R5, R5, 0xfffffff8, RZ, 0xc0, !PT ;  /* 0xfffffff805057812 */ /* 0x000fe400078ec0ff */
[----:B------:R-:W-:Y:S02]  /*132e0*/  LOP3.LUT R13, R12, 0xfffffff0, RZ, 0xc0, !PT ;  /* 0xfffffff00c0d7812 */ /* 0x000fe400078ec0ff */
[----:B------:R-:W-:Y:S02]  /*132f0*/  IADD3 R5, R10, -R5, RZ ;  /* 0x800000050a057210 */ /* 0x000fe40007ffe0ff */
[----:B------:R-:W1:Y:S01]  /*13300*/  S2R R10, SR_TID.X ;  /* 0x00000000000a7919 */ /* 0x000e620000002100 */
[----:B------:R-:W-:Y:S01]  /*13310*/  LOP3.LUT R14, R9, 0x1ffffffc, RZ, 0xc0, !PT ;  /* 0x1ffffffc090e7812 */ /* 0x000fe200078ec0ff */
[----:B------:R-:W2:Y:S01]  /*13320*/  @P3 MUFU.RCP R6, R2 ;  /* 0x0000000200063308 */ /* 0x000ea20000001000 */
[----:B------:R-:W-:-:S02]  /*13330*/  IADD3 R13, -R13, R0, RZ ;  /* 0x000000000d0d7210 */ /* 0x000fc40007ffe1ff */
[C---:B------:R-:W-:Y:S02]  /*13340*/  LOP3.LUT R16, R5.reuse, 0x1, RZ, 0xc0, !PT ;  /* 0x0000000105107812 */ /* 0x040fe400078ec0ff */
[----:B------:R-:W-:Y:S02]  /*13350*/  LEA.HI R8, R8, R0, RZ, 0x5 ;  /* 0x0000000008087211 */ /* 0x000fe400078f28ff */
[----:B------:R-:W-:Y:S01]  /*13360*/  SHF.L.U32 R18, R5, 0x6, RZ ;  /* 0x0000000605127819 */ /* 0x000fe200000006ff */
[----:B------:R-:W3:Y:S01]  /*13370*/  @P4 MUFU.RCP R7, R4 ;  /* 0x0000000400074308 */ /* 0x000ee20000001000 */
[----:B------:R-:W-:Y:S02]  /*13380*/  LEA.HI R17, R13, R13, RZ, 0x1 ;  /* 0x0000000d0d117211 */ /* 0x000fe400078f08ff */
[----:B------:R-:W-:Y:S02]  /*13390*/  ISETP.NE.U32.AND P0, PT, R16, 0x1, PT ;  /* 0x000000011000780c */ /* 0x000fe40003f05070 */
[----:B------:R-:W-:-:S02]  /*133a0*/  SHF.R.S32.HI R12, RZ, 0x5, R8 ;  /* 0x00000005ff0c7819 */ /* 0x000fc40000011408 */
[----:B------:R-:W-:Y:S01]  /*133b0*/  IADD3 R14, -R14, R0, RZ ;  /* 0x000000000e0e7210 */ /* 0x000fe20007ffe1ff */
[----:B--2---:R-:W-:Y:S01]  /*133c0*/  FMUL.FTZ R163, R6, R163 ;  /* 0x000000a306a37220 */ /* 0x004fe20000410000 */
[----:B------:R-:W-:Y:S01]  /*133d0*/  LOP3.LUT R18, R18, 0x1c0, RZ, 0xc0, !PT ;  /* 0x000001c012127812 */ /* 0x000fe200078ec0ff */
[C---:B------:R-:W-:Y:S01]  /*133e0*/  FMUL.FTZ R162, R6.reuse, R162 ;  /* 0x000000a206a27220 */ /* 0x040fe20000410000 */
[----:B------:R-:W-:Y:S01]  /*133f0*/  SHF.L.U32 R16, R17, 0x2, RZ ;  /* 0x0000000211107819 */ /* 0x000fe200000006ff */
[----:B------:R-:W-:Y:S01]  /*13400*/  FMUL.FTZ R159, R6, R159 ;  /* 0x0000009f069f7220 */ /* 0x000fe20000410000 */
[----:B------:R-:W-:Y:S01]  /*13410*/  LEA R14, R12, R14, 0x9 ;  /* 0x0000000e0c0e7211 */ /* 0x000fe200078e48ff */
[----:B------:R-:W-:Y:S01]  /*13420*/  FMUL.FTZ R158, R6, R158 ;  /* 0x0000009e069e7220 */ /* 0x000fe20000410000 */
[----:B-1----:R-:W-:Y:S01]  /*13430*/  SHF.R.S32.HI R11, RZ, 0x1f, R10 ;  /* 0x0000001fff0b7819 */ /* 0x002fe2000001140a */
[C---:B---3--:R-:W-:Y:S01]  /*13440*/  FMUL.FTZ R160, R7.reuse, R160 ;  /* 0x000000a007a07220 */ /* 0x048fe20000410000 */
[----:B------:R-:W-:Y:S01]  /*13450*/  LEA.HI R18, R18, R18, RZ, 0x1d ;  /* 0x0000001212127211 */ /* 0x000fe200078fe8ff */
[----:B------:R-:W-:Y:S01]  /*13460*/  FMUL.FTZ R161, R7, R161 ;  /* 0x000000a107a17220 */ /* 0x000fe20000410000 */
[----:B------:R-:W-:Y:S01]  /*13470*/  LEA.HI R15, R11, R10, RZ, 0x4 ;  /* 0x0000000a0b0f7211 */ /* 0x000fe200078f20ff */
[----:B------:R-:W-:Y:S01]  /*13480*/  FMUL.FTZ R156, R7, R156 ;  /* 0x0000009c079c7220 */ /* 0x000fe20000410000 */
[----:B------:R-:W-:Y:S01]  /*13490*/  LOP3.LUT R17, R17, 0xffffffe, RZ, 0xc0, !PT ;  /* 0x0ffffffe11117812 */ /* 0x000fe200078ec0ff */
[C---:B------:R-:W-:Y:S01]  /*134a0*/  FMUL.FTZ R157, R7.reuse, R157 ;  /* 0x0000009d079d7220 */ /* 0x040fe20000410000 */
[----:B------:R-:W-:Y:S01]  /*134b0*/  SHF.R.S32.HI R9, RZ, 0x4, R15 ;  /* 0x00000004ff097819 */ /* 0x000fe2000001140f */
[C---:B------:R-:W-:Y:S01]  /*134c0*/  FMUL.FTZ R152, R7.reuse, R152 ;  /* 0x0000009807987220 */ /* 0x040fe20000410000 */
[----:B------:R-:W-:Y:S01]  /*134d0*/  LEA R14, R14, R18, 0x1 ;  /* 0x000000120e0e7211 */ /* 0x000fe200078e08ff */
[----:B------:R-:W-:Y:S01]  /*134e0*/  FMUL.FTZ R153, R7, R153 ;  /* 0x0000009907997220 */ /* 0x000fe20000410000 */
[----:B------:R-:W-:Y:S01]  /*134f0*/  SHF.L.U32 R15, R9, 0x6, RZ ;  /* 0x00000006090f7819 */ /* 0x000fe200000006ff */
[C---:B------:R-:W-:Y:S01]  /*13500*/  FMUL.FTZ R155, R6.reuse, R155 ;  /* 0x0000009b069b7220 */ /* 0x040fe20000410000 */
[----:B------:R-:W-:Y:S01]  /*13510*/  IADD3 R17, R13, -R17, RZ ;  /* 0x800000110d117210 */ /* 0x000fe20007ffe0ff */
[C---:B------:R-:W-:Y:S01]  /*13520*/  FMUL.FTZ R154, R6.reuse, R154 ;  /* 0x0000009a069a7220 */ /* 0x040fe20000410000 */
[----:B------:R-:W-:Y:S01]  /*13530*/  LOP3.LUT R15, R15, 0x1c0, RZ, 0xc0, !PT ;  /* 0x000001c00f0f7812 */ /* 0x000fe200078ec0ff */
[----:B------:R-:W-:Y:S01]  /*13540*/  FMUL.FTZ R148, R7, R148 ;  /* 0x0000009407947220 */ /* 0x000fe20000410000 */
[----:B------:R-:W-:Y:S01]  /*13550*/  R2P PR, R5, 0x6 ;  /* 0x0000000605007804 */ /* 0x000fe20000000000 */
[----:B------:R-:W-:Y:S01]  /*13560*/  FMUL.FTZ R149, R7, R149 ;  /* 0x0000009507957220 */ /* 0x000fe20000410000 */
[----:B------:R-:W-:Y:S01]  /*13570*/  LOP3.LUT R16, R15, 0x38, R16, 0xf8, !PT ;  /* 0x000000380f107812 */ /* 0x000fe200078ef810 */
[C---:B------:R-:W-:Y:S01]  /*13580*/  FMUL.FTZ R151, R6.reuse, R151 ;  /* 0x0000009706977220 */ /* 0x040fe20000410000 */
[----:B------:R-:W-:Y:S01]  /*13590*/  SHF.R.U32.HI R15, RZ, 0x3, R15 ;  /* 0x00000003ff0f7819 */ /* 0x000fe2000001160f */
[----:B------:R-:W-:Y:S01]  /*135a0*/  FMUL.FTZ R150, R6, R150 ;  /* 0x0000009606967220 */ /* 0x000fe20000410000 */
[----:B------:R-:W-:Y:S01]  /*135b0*/  STS.64 [R14.X4], R160 ;  /* 0x000000a00e007388 */ /* 0x000fe20000004a00 */
[C---:B------:R-:W-:Y:S01]  /*135c0*/  FMUL.FTZ R144, R7.reuse, R144 ;  /* 0x0000009007907220 */ /* 0x040fe20000410000 */
[----:B------:R-:W-:Y:S01]  /*135d0*/  LOP3.LUT R15, R16, R15, RZ, 0x3c, !PT ;  /* 0x0000000f100f7212 */ /* 0x000fe200078e3cff */
[----:B------:R-:W-:Y:S01]  /*135e0*/  FMUL.FTZ R145, R7, R145 ;  /* 0x0000009107917220 */ /* 0x000fe20000410000 */
[----:B------:R-:W-:Y:S01]  /*135f0*/  STS.64 [R14.X4+0x800], R162 ;  /* 0x000800a20e007388 */ /* 0x000fe20000004a00 */
[C---:B------:R-:W-:Y:S01]  /*13600*/  FMUL.FTZ R147, R6.reuse, R147 ;  /* 0x0000009306937220 */ /* 0x040fe20000410000 */
[----:B------:R-:W-:Y:S01]  /*13610*/  LEA R5, R17, R15, 0x2 ;  /* 0x0000000f11057211 */ /* 0x000fe200078e10ff */
[C---:B------:R-:W-:Y:S01]  /*13620*/  FMUL.FTZ R146, R6.reuse, R146 ;  /* 0x0000009206927220 */ /* 0x040fe20000410000 */
[----:B------:R-:W-:Y:S01]  /*13630*/  MOV R15, 0x80 ;  /* 0x00000080000f7802 */ /* 0x000fe20000000f00 */
[----:B------:R-:W-:Y:S01]  /*13640*/  FMUL.FTZ R140, R7, R140 ;  /* 0x0000008c078c7220 */ /* 0x000fe20000410000 */
[----:B------:R-:W-:Y:S01]  /*13650*/  LEA.HI R11, R11, R10, RZ, 0x5 ;  /* 0x0000000a0b0b7211 */ /* 0x000fe200078f28ff */
[----:B------:R-:W-:Y:S01]  /*13660*/  FMUL.FTZ R141, R7, R141 ;  /* 0x0000008d078d7220 */ /* 0x000fe20000410000 */
[----:B------:R-:W-:Y:S01]  /*13670*/  SEL R15, R15, 0xffffff80, !P2 ;  /* 0xffffff800f0f7807 */ /* 0x000fe20005000000 */
[----:B------:R-:W-:Y:S01]  /*13680*/  FMUL.FTZ R143, R6, R143 ;  /* 0x0000008f068f7220 */ /* 0x000fe20000410000 */
[----:B------:R-:W-:Y:S01]  /*13690*/  LOP3.LUT R8, R8, 0xffffffe0, RZ, 0xc0, !PT ;  /* 0xffffffe008087812 */ /* 0x000fe200078ec0ff */
[----:B------:R-:W-:Y:S01]  /*136a0*/  FMUL.FTZ R142, R6, R142 ;  /* 0x0000008e068e7220 */ /* 0x000fe20000410000 */
[----:B------:R-:W-:Y:S01]  /*136b0*/  LOP3.LUT R11, R11, 0xffffffe0, RZ, 0xc0, !PT ;  /* 0xffffffe00b0b7812 */ /* 0x000fe200078ec0ff */
[C---:B------:R-:W-:Y:S01]  /*136c0*/  FMUL.FTZ R136, R7.reuse, R136 ;  /* 0x0000008807887220 */ /* 0x040fe20000410000 */
[----:B------:R-:W1:Y:S01]  /*136d0*/  @P4 MUFU.LG2 R4, R4 ;  /* 0x0000000400044308 */ /* 0x000e620000000c00 */
[----:B------:R-:W-:Y:S01]  /*136e0*/  FMUL.FTZ R137, R7, R137 ;  /* 0x0000008907897220 */ /* 0x000fe20000410000 */
[----:B------:R-:W-:Y:S01]  /*136f0*/  IADD3 R8, -R8, R0, RZ ;  /* 0x0000000008087210 */ /* 0x000fe20007ffe1ff */
[C---:B------:R-:W-:Y:S01]  /*13700*/  FMUL.FTZ R139, R6.reuse, R139 ;  /* 0x0000008b068b7220 */ /* 0x040fe20000410000 */
[----:B------:R-:W-:Y:S01]  /*13710*/  IADD3 R11, -R11, R10, RZ ;  /* 0x0000000a0b0b7210 */ /* 0x000fe20007ffe1ff */
[C---:B------:R-:W-:Y:S01]  /*13720*/  FMUL.FTZ R138, R6.reuse, R138 ;  /* 0x0000008a068a7220 */ /* 0x040fe20000410000 */
[----:B------:R-:W-:Y:S01]  /*13730*/  SHF.L.U32 R10, R13, 0x2, RZ ;  /* 0x000000020d0a7819 */ /* 0x000fe200000006ff */
[C---:B------:R-:W-:Y:S01]  /*13740*/  FMUL.FTZ R132, R7.reuse, R132 ;  /* 0x0000008407847220 */ /* 0x040fe20000410000 */
[----:B------:R-:W2:Y:S01]  /*13750*/  @P3 MUFU.LG2 R2, R2 ;  /* 0x0000000200023308 */ /* 0x000ea20000000c00 */
        /* <DEDUP_REMOVED lines=106> */
[----:B------:R-:W-:Y:S01]  /*13e00*/  SEL R7, R7, 0xffffffc0, !P1 ;  /* 0xffffffc007077807 */ /* 0x000fe20004800000 */
[----:B--2---:R-:W-:Y:S01]  /*13e10*/  @P3 FMUL.FTZ R2, R2, 0.69314718246459960938 ;  /* 0x3f31721802023820 */ /* 0x004fe20000410000 */
        /* <DEDUP_REMOVED lines=70> */
[----:B------:R-:W-:Y:S01]  /*14280*/  STS.64 [R15+0xc000], R128 ;  /* 0x00c000800f007388 */ /* 0x000fe20000000a00 */
[----:B------:R-:W-:-:S03]  /*14290*/  @P3 FFMA.FTZ R7, R3, c[0x0][0x238], R2 ;  /* 0x00008e0003073a23 */ /* 0x000fc60000010002 */
[----:B------:R-:W-:Y:S01]  /*142a0*/  STS.64 [R15+0xc800], R130 ;  /* 0x00c800820f007388 */ /* 0x000fe20000000a00 */
[----:B--2---:R-:W-:-:S03]  /*142b0*/  MOV R6, 0xff800000 ;  /* 0xff80000000067802 */ /* 0x004fc60000000f00 */
[----:B------:R-:W-:Y:S01]  /*142c0*/  BAR.SYNC.DEFER_BLOCKING 0x0 ;  /* 0x0000000000007b1d */ /* 0x000fe20000010000 */
[----:B------:R-:W-:-:S05]  /*142d0*/  @P4 FFMA.FTZ R6, R164, c[0x0][0x238], R4 ;  /* 0x00008e00a4064a23 */ /* 0x000fca0000010004 */
        /* <DEDUP_REMOVED lines=33> */
[----:B------:R-:W-:-:S04]  /*144f0*/  LEA.HI R5, R5, R12, RZ, 0x2 ;  /* 0x0000000c05057211 */ /* 0x000fc800078f10ff */
[----:B------:R-:W-:-:S04]  /*14500*/  LOP3.LUT R5, R5, 0xffffffc, RZ, 0xc0, !PT ;  /* 0x0ffffffc05057812 */ /* 0x000fc800078ec0ff */
[----:B------:R-:W-:-:S04]  /*14510*/  IADD3 R5, R12, -R5, RZ ;  /* 0x800000050c057210 */ /* 0x000fc80007ffe0ff */
[----:B------:R-:W-:Y:S01]  /*14520*/  LEA R5, R5, R0, 0x4 ;  /* 0x0000000005057211 */ /* 0x000fe200078e20ff */
[----:B------:R-:W-:Y:S05]  /*14530*/  @P0 BRA `(.L_x_3204) ;  /* 0x000000b000000947 */ /* 0x000fea0003800000 */
[C---:B-1234-:R-:W-:Y:S01]  /*14540*/  IADD3 R4, R5.reuse, 0x8, RZ ;  /* 0x0000000805047810 */ /* 0x05efe20007ffe0ff */
        /* <DEDUP_REMOVED lines=10> */
.L_x_3204:
[----:B-1234-:R-:W-:Y:S05]  /*145f0*/  BSYNC B0 ;  /* 0x0000000000007941 */ /* 0x01efea0003800000 */
.L_x_3203:
[----:B------:R-:W-:Y:S01]  /*14600*/  ULDC UR4, c[0x0][0x22c] ;  /* 0x00008b0000047ab9 */ /* 0x000fe20000000800 */
[C---:B------:R-:W-:Y:S01]  /*14610*/  IMAD.WIDE R2, R9.reuse, 0x100, R10 ;  /* 0x0000010009027825 */ /* 0x040fe200078e020a */
[----:B------:R-:W-:Y:S01]  /*14620*/  UIMAD UR4, UR5, UR4, URZ ;  /* 0x00000004050472a4 */ /* 0x000fe2000f8e023f */
[----:B------:R-:W-:Y:S01]  /*14630*/  ISETP.GE.AND P1, PT, R9, UR20, PT ;  /* 0x0000001409007c0c */ /* 0x000fe2000bf26270 */
[----:B------:R-:W-:Y:S04]  /*14640*/  BSSY B0, `(.L_x_3205) ;  /* 0x0000013000007945 */ /* 0x000fe80003800000 */
[----:B------:R-:W-:Y:S01]  /*14650*/  IMAD.U32 R0, RZ, RZ, UR4 ;  /* 0x00000004ff007e24 */ /* 0x000fe2000f8e00ff */
[----:B------:R-:W-:-:S04]  /*14660*/  IADD3 R2, P0, R2, UR4, RZ ;  /* 0x0000000402027c10 */ /* 0x000fc8000ff1e0ff */
[----:B------:R-:W-:Y:S02]  /*14670*/  LEA.HI.X.SX32 R0, R0, R3, 0x1, P0 ;  /* 0x0000000300007211 */ /* 0x000fe400000f0eff */
[----:B------:R-:W-:-:S04]  /*14680*/  LEA R4, P0, R2, c[0x0][0x1d8], 0x2 ;  /* 0x0000760002047a11 */ /* 0x000fc800078010ff */
[----:B------:R-:W-:Y:S02]  /*14690*/  LEA.HI.X R5, R2, c[0x0][0x1dc], R0, 0x2, P0 ;  /* 0x0000770002057a11 */ /* 0x000fe400000f1400 */
[----:B------:R-:W-:Y:S01]  /*146a0*/  IADD3 R0, R10, 0x40, RZ ;  /* 0x000000400a007810 */ /* 0x000fe20007ffe0ff */
[----:B------:R-:W-:Y:S05]  /*146b0*/  @P1 BRA `(.L_x_3206) ;  /* 0x000000b000001947 */ /* 0x000fea0003800000 */
[C---:B------:R-:W-:Y:S02]  /*146c0*/  IADD3 R3, R0.reuse, 0x40, RZ ;  /* 0x0000004000037810 */ /* 0x040fe40007ffe0ff */
[C---:B------:R-:W-:Y:S02]  /*146d0*/  IADD3 R2, R0.reuse, 0x80, RZ ;  /* 0x0000008000027810 */ /* 0x040fe40007ffe0ff */
[----:B------:R-:W-:Y:S02]  /*146e0*/  ISETP.GE.AND P0, PT, R0, c[0x0][0x220], PT ;  /* 0x0000880000007a0c */ /* 0x000fe40003f06270 */
[----:B------:R-:W-:Y:S02]  /*146f0*/  ISETP.GE.AND P1, PT, R10, c[0x0][0x220], PT ;  /* 0x000088000a007a0c */ /* 0x000fe40003f26270 */
[----:B------:R-:W-:-:S02]  /*14700*/  ISETP.GE.AND P3, PT, R3, c[0x0][0x220], PT ;  /* 0x0000880003007a0c */ /* 0x000fc40003f66270 */
[----:B------:R-:W-:-:S07]  /*14710*/  ISETP.GE.AND P2, PT, R2, c[0x0][0x220], PT ;  /* 0x0000880002007a0c */ /* 0x000fce0003f46270 */
[----:B------:R1:W-:Y:S04]  /*14720*/  @!P0 STG.E.128 [R4.64+0x100], R104 ;  /* 0x0001006804008986 */ /* 0x0003e8000c101d20 */
[----:B------:R1:W-:Y:S04]  /*14730*/  @!P1 STG.E.64 [R4.64], R136 ;  /* 0x0000008804009986 */ /* 0x0003e8000c101b20 */
[----:B------:R1:W-:Y:S04]  /*14740*/  @!P1 STG.E.64 [R4.64+0x8], R138 ;  /* 0x0000088a04009986 */ /* 0x0003e8000c101b20 */
[----:B------:R1:W-:Y:S04]  /*14750*/  @!P3 STG.E.128 [R4.64+0x200], R72 ;  /* 0x000200480400b986 */ /* 0x0003e8000c101d20 */
[----:B------:R1:W-:Y:S02]  /*14760*/  @!P2 STG.E.128 [R4.64+0x300], R40 ;  /* 0x000300280400a986 */ /* 0x0003e4000c101d20 */
.L_x_3206:
[----:B------:R-:W-:Y:S05]  /*14770*/  BSYNC B0 ;  /* 0x0000000000007941 */ /* 0x000fea0003800000 */
.L_x_3205:
        /* <DEDUP_REMOVED lines=11> */
[----:B------:R2:W-:Y:S04]  /*14830*/  @!P2 STG.E.128 [R4.64+0x2100], R100 ;  /* 0x002100640400a986 */ /* 0x0005e8000c101d20 */
[----:B------:R2:W-:Y:S04]  /*14840*/  @!P1 STG.E.128 [R4.64+0x2200], R68 ;  /* 0x0022004404009986 */ /* 0x0005e8000c101d20 */
[----:B------:R2:W-:Y:S02]  /*14850*/  @!P0 STG.E.128 [R4.64+0x2300], R36 ;  /* 0x0023002404008986 */ /* 0x0005e4000c101d20 */
.L_x_3208:
[----:B------:R-:W-:Y:S05]  /*14860*/  BSYNC B0 ;  /* 0x0000000000007941 */ /* 0x000fea0003800000 */
.L_x_3207:
        /* <DEDUP_REMOVED lines=14> */
.L_x_3210:
[----:B------:R-:W-:Y:S05]  /*14950*/  BSYNC B0 ;  /* 0x0000000000007941 */ /* 0x000fea0003800000 */
.L_x_3209:
        /* <DEDUP_REMOVED lines=14> */
.L_x_3212:
[----:B------:R-:W-:Y:S05]  /*14a40*/  BSYNC B0 ;  /* 0x0000000000007941 */ /* 0x000fea0003800000 */
.L_x_3211:
        /* <DEDUP_REMOVED lines=14> */
.L_x_3214:
[----:B------:R-:W-:Y:S05]  /*14b30*/  BSYNC B0 ;  /* 0x0000000000007941 */ /* 0x000fea0003800000 */
.L_x_3213:
        /* <DEDUP_REMOVED lines=14> */
.L_x_3216:
[----:B------:R-:W-:Y:S05]  /*14c20*/  BSYNC B0 ;  /* 0x0000000000007941 */ /* 0x000fea0003800000 */
.L_x_3215:
        /* <DEDUP_REMOVED lines=14> */
.L_x_3218:
[----:B------:R-:W-:Y:S05]  /*14d10*/  BSYNC B0 ;  /* 0x0000000000007941 */ /* 0x000fea0003800000 */
.L_x_3217:
        /* <DEDUP_REMOVED lines=8> */
[----:B------:R1:W-:Y:S04]  /*14da0*/  @!P1 STG.E.128 [R4.64+0xe100], R76 ;  /* 0x00e1004c04009986 */ /* 0x0003e8000c101d20 */
[----:B------:R1:W-:Y:S01]  /*14db0*/  @!P0 STG.E.128 [R4.64+0xe200], R44 ;  /* 0x00e2002c04008986 */ /* 0x0003e2000c101d20 */
[----:B------:R-:W-:-:S03]  /*14dc0*/  ISETP.GE.AND P0, PT, R0, c[0x0][0x220], PT ;  /* 0x0000880000007a0c */ /* 0x000fc60003f06270 */
[----:B------:R1:W-:Y:S10]  /*14dd0*/  @!P2 STG.E.128 [R4.64+0xe000], R108 ;  /* 0x00e0006c0400a986 */ /* 0x0003f4000c101d20 */
[----:B------:R-:W-:Y:S05]  /*14de0*/  @P0 EXIT ;  /* 0x000000000000094d */ /* 0x000fea0003800000 */
[----:B------:R-:W-:Y:S01]  /*14df0*/  STG.E.128 [R4.64+0xe300], R140 ;  /* 0x00e3008c04007986 */ /* 0x000fe2000c101d20 */
[----:B------:R-:W-:Y:S05]  /*14e00*/  EXIT ;  /* 0x000000000000794d */ /* 0x000fea0003800000 */
.L_x_3219:
        /* <DEDUP_REMOVED lines=15> */
.L_x_8947:


//--------------------- .text._ZN5flash24flash_fwd_splitkv_kernelI23Flash_fwd_kernel_traitsILi256ELi64ELi64ELi4ELb0ELb0EN7cutlass10bfloat16_tE19Flash_kernel_traitsILi256ELi64ELi64ELi4ES3_EELb0ELb1ELb0ELb0ELb0ELb0ELb1ELb1EEEvNS_16Flash_fwd_paramsE --------------------------
	.section	.text._ZN5flash24flash_fwd_splitkv_kernelI23Flash_fwd_kernel_traitsILi256ELi64ELi64ELi4ELb0ELb0EN7cutlass10bfloat16_tE19Flash_kernel_traitsILi256ELi64ELi64ELi4ES3_EELb0ELb1ELb0ELb0ELb0ELb0ELb1ELb1EEEvNS_16Flash_fwd_paramsE,"ax",@progbits
	.sectioninfo	@"SHI_REGISTERS=255"
	.align	128
        .global         _ZN5flash24flash_fwd_splitkv_kernelI23Flash_fwd_kernel_traitsILi256ELi64ELi64ELi4ELb0ELb0EN7cutlass10bfloat16_tE19Flash_kernel_traitsILi256ELi64ELi64ELi4ES3_EELb0ELb1ELb0ELb0ELb0ELb0ELb1ELb1EEEvNS_16Flash_fwd_paramsE
        .type           _ZN5flash24flash_fwd_splitkv_kernelI23Flash_fwd_kernel_traitsILi256ELi64ELi64ELi4ELb0ELb0EN7cutlass10bfloat16_tE19Flash_kernel_traitsILi256ELi64ELi64ELi4ES3_EELb0ELb1ELb0ELb0ELb0ELb0ELb1ELb1EEEvNS_16Flash_fwd_paramsE,@function
        .size           _ZN5flash24flash_fwd_splitkv_kernelI23Flash_fwd_kernel_traitsILi256ELi64ELi64ELi4ELb0ELb0EN7cutlass10bfloat16_tE19Flash_kernel_traitsILi256ELi64ELi64ELi4ES3_EELb0ELb1ELb0ELb0ELb0ELb0ELb1ELb1EEEvNS_16Flash_fwd_paramsE,(.L_x_8885 - _ZN5flash24flash_fwd_splitkv_kernelI23Flash_fwd_kernel_traitsILi256ELi64ELi64ELi4ELb0ELb0EN7cutlass10bfloat16_tE19Flash_kernel_traitsILi256ELi64ELi64ELi4ES3_EELb0ELb1ELb0ELb0ELb0ELb0ELb1ELb1EEEvNS_16Flash_fwd_paramsE)
        .other          _ZN5flash24flash_fwd_splitkv_kernelI23Flash_fwd_kernel_traitsILi256ELi64ELi64ELi4ELb0ELb0EN7cutlass10bfloat16_tE19Flash_kernel_traitsILi256ELi64ELi64ELi4ES3_EELb0ELb1ELb0ELb0ELb0ELb0ELb1ELb1EEEvNS_16Flash_fwd_paramsE,@"STO_CUDA_ENTRY STV_DEFAULT"
_ZN5flash24flash_fwd_splitkv_kernelI23Flash_fwd_kernel_traitsILi256ELi64ELi64ELi4ELb0ELb0EN7cutlass10bfloat16_tE19Flash_kernel_traitsILi256ELi64ELi64ELi4ES3_EELb0ELb1ELb0ELb0ELb0ELb0ELb1ELb1EEEvNS_16Flash_fwd_paramsE:
.text._ZN5flash24flash_fwd_splitkv_kernelI23Flash_fwd_kernel_traitsILi256ELi64ELi64ELi4ELb0ELb0EN7cutlass10bfloat16_tE19Flash_kernel_traitsILi256ELi64ELi64ELi4ES3_EELb0ELb1ELb0ELb0ELb0ELb0ELb1ELb1EEEvNS_16Flash_fwd_paramsE:
[----:B------:R-:W-:Y:S02]  /*0000*/  MOV R1, c[0x0][0x28] ;  /* 0x00000a0000017a02 */ /* 0x000fe40000000f00 */
[----:B------:R-:W1:Y:S01]  /*0010*/  I2F.U32.RP R2, c[0x0][0x1c0] ;  /* 0x0000700000027b06 */ /* 0x000e620000209000 */
[----:B------:R-:W2:Y:S01]  /*0020*/  S2R R240, SR_CTAID.Z ;  /* 0x0000000000f07919 */ /* 0x000ea20000002700 */
[----:B------:R-:W-:Y:S01]  /*0030*/  ISETP.NE.U32.AND P0, PT, RZ, c[0x0][0x1c0], PT ;  /* 0x00007000ff007a0c */ /* 0x000fe20003f05070 */
[----:B------:R-:W3:Y:S01]  /*0040*/  S2UR UR8, SR_CTAID.Y ;  /* 0x00000000000879c3 */ /* 0x000ee20000002600 */
[----:B------:R-:W-:Y:S01]  /*0050*/  ULDC.64 UR4, c[0x0][0x40] ;  /* 0x0000100000047ab9 */ /* 0x000fe20000000a00 */
[----:B------:R-:W4:Y:S01]  /*0060*/  S2R R238, SR_CTAID.X ;  /* 0x0000000000ee7919 */ /* 0x000f220000002500 */
[----:B------:R-:W-:Y:S01]  /*0070*/  BSSY B4, `(.L_x_3220) ;  /* 0x0000017000047945 */ /* 0x000fe20003800000 */
[----:B------:R-:W-:Y:S01]  /*0080*/  UIADD3 UR4, UP0, UR4, 0x160, URZ ;  /* 0x0000016004047890 */ /* 0x000fe2000ff1e03f */
[----:B------:R-:W-:-:S03]  /*0090*/  MOV R237, 0x1e0 ;  /* 0x000001e000ed7802 */ /* 0x000fc60000000f00 */
[----:B------:R-:W-:Y:S01]  /*00a0*/  UIADD3.X UR5, URZ, UR5, URZ, UP0, !UPT ;  /* 0x000000053f057290 */ /* 0x000fe200087fe43f */
[----:B-1----:R-:W1:Y:S02]  /*00b0*/  MUFU.RCP R2, R2 ;  /* 0x0000000200027308 */ /* 0x002e640000001000 */
[----:B-1----:R-:W-:-:S06]  /*00c0*/  IADD3 R2, R2, 0xffffffe, RZ ;  /* 0x0ffffffe02027810 */ /* 0x002fcc0007ffe0ff */
[----:B------:R-:W1:Y:S02]  /*00d0*/  F2I.FTZ.U32.TRUNC.NTZ R3, R2 ;  /* 0x0000000200037305 */ /* 0x000e64000021f000 */
[----:B-1----:R-:W-:Y:S02]  /*00e0*/  IMAD.MOV R0, RZ, RZ, -R3 ;  /* 0x000000ffff007224 */ /* 0x002fe400078e0a03 */
[----:B------:R-:W-:Y:S02]  /*00f0*/  IMAD.MOV.U32 R2, RZ, RZ, RZ ;  /* 0x000000ffff027224 */ /* 0x000fe400078e00ff */
        /* <DEDUP_REMOVED lines=13> */
[----:B---34-:R-:W-:Y:S05]  /*01d0*/  CALL.REL.NOINC `($_ZN5flash24flash_fwd_splitkv_kernelI23Flash_fwd_kernel_traitsILi256ELi64ELi64ELi4ELb0ELb0EN7cutlass10bfloat16_tE19Flash_kernel_traitsILi256ELi64ELi64ELi4ES3_EELb0ELb1ELb0ELb0ELb0ELb0ELb1ELb1EEEvNS_16Flash_fwd_paramsE$_ZN5flash30compute_attn_1rowblock_splitkvI23Flash_fwd_kernel_traitsILi256ELi64ELi64ELi4ELb0ELb0EN7cutlass10bfloat16_tE19Flash_kernel_traitsILi256ELi64ELi64ELi4ES3_EELb0ELb1ELb0ELb0ELb0ELb0ELb1ELb1ENS_16Flash_fwd_paramsEEEvRKT8_iiiii) ;  /* 0x0000002000007944 */ /* 0x018fea0003c00000 */
[----:B------:R-:W-:Y:S05]  /*01e0*/  BSYNC B4 ;  /* 0x0000000000047941 */ /* 0x000fea0003800000 */
.L_x_3220:
[----:B------:R-:W-:Y:S05]  /*01f0*/  EXIT ;  /* 0x000000000000794d */ /* 0x000fea0003800000 */
        .type           $_ZN5flash24flash_fwd_splitkv_kernelI23Flash_fwd_kernel_traitsILi256ELi64ELi64ELi4ELb0ELb0EN7cutlass10bfloat16_tE19Flash_kernel_traitsILi256ELi64ELi64ELi4ES3_EELb0ELb1ELb0ELb0ELb0ELb0ELb1ELb1EEEvNS_16Flash_fwd_paramsE$_ZN5flash30compute_attn_1rowblock_splitkvI23Flash_fwd_kernel_traitsILi256ELi64ELi64ELi4ELb0ELb0EN7cutlass10bfloat16_tE19Flash_kernel_traitsILi256ELi64ELi64ELi4ES3_EELb0ELb1ELb0ELb0ELb0ELb0ELb1ELb1ENS_16Flash_fwd_paramsEEEvRKT8_iiiii,@function
        .size           $_ZN5flash24flash_fwd_splitkv_kernelI23Flash_fwd_kernel_traitsILi256ELi64ELi64ELi4ELb0ELb0EN7cutlass10bfloat16_tE19Flash_kernel_traitsILi256ELi64ELi64ELi4ES3_EELb0ELb1ELb0ELb0ELb0ELb0ELb1ELb1EEEvNS_16Flash_fwd_paramsE$_ZN5flash30compute_attn_1rowblock_splitkvI23Flash_fwd_kernel_traitsILi256ELi64ELi64ELi4ELb0ELb0EN7cutlass10bfloat16_tE19Flash_kernel_traitsILi256ELi64ELi64ELi4ES3_EELb0ELb1ELb0ELb0ELb0ELb0ELb1ELb1ENS_16Flash_fwd_paramsEEEvRKT8_iiiii,($__internal_20_$__cuda_sm70_shflsync_bfly_p - $_ZN5flash24flash_fwd_splitkv_kernelI23Flash_fwd_kernel_traitsILi256ELi64ELi64ELi4ELb0ELb0EN7cutlass10bfloat16_tE19Flash_kernel_traitsILi256ELi64ELi64ELi4ES3_EELb0ELb1ELb0ELb0ELb0ELb0ELb1ELb1EEEvNS_16Flash_fwd_paramsE$_ZN5flash30compute_attn_1rowblock_splitkvI23Flash_fwd_kernel_traitsILi256ELi64ELi64ELi4ELb0ELb0EN7cutlass10bfloat16_tE19Flash_kernel_traitsILi256ELi64ELi64ELi4ES3_EELb0ELb1ELb0ELb0ELb0ELb0ELb1ELb1ENS_16Flash_fwd_paramsEEEvRKT8_iiiii)
$_ZN5flash24flash_fwd_splitkv_kernelI23Flash_fwd_kernel_traitsILi256ELi64ELi64ELi4ELb0ELb0EN7cutlass10bfloat16_tE19Flash_kernel_traitsILi256ELi64ELi64ELi4ES3_EELb0ELb1ELb0ELb0ELb0ELb0ELb1ELb1EEEvNS_16Flash_fwd_paramsE$_ZN5flash30compute_attn_1rowblock_splitkvI23Flash_fwd_kernel_traitsILi256ELi64ELi64ELi4ELb0ELb0EN7cutlass10bfloat16_tE19Flash_kernel_traitsILi256ELi64ELi64ELi4ES3_EELb0ELb1ELb0ELb0ELb0ELb0ELb1ELb1ENS_16Flash_fwd_paramsEEEvRKT8_iiiii:
        /* <DEDUP_REMOVED lines=20> */
.L_x_3222:
[----:B------:R-:W-:Y:S05]  /*0340*/  BSYNC B0 ;  /* 0x0000000000007941 */ /* 0x000fea0003800000 */
.L_x_3221:
[----:B------:R-:W3:Y:S04]  /*0350*/  LD.E.64 R20, [R10.64+0xf0] ;  /* 0x0000f0060a147980 */ /* 0x000ee8000c101b00 */
[----:B------:R-:W4:Y:S01]  /*0360*/  @P1 LD.E R239, [R4.64+0x4] ;  /* 0x0000040604ef1980 */ /* 0x000f22000c101900 */
[----:B------:R-:W-:Y:S01]  /*0370*/  IMAD.MOV.U32 R15, RZ, RZ, RZ ;  /* 0x000000ffff0f7224 */ /* 0x000fe200078e00ff */
[----:B---3--:R-:W-:-:S04]  /*0380*/  ISETP.NE.U32.AND P4, PT, R20, RZ, PT ;  /* 0x000000ff1400720c */ /* 0x008fc80003f85070 */
[----:B------:R-:W-:Y:S01]  /*0390*/  ISETP.NE.AND.EX P4, PT, R21, RZ, PT, P4 ;  /* 0x000000ff1500720c */ /* 0x000fe20003f85340 */
[----:B------:R-:W-:Y:S01]  /*03a0*/  IMAD.WIDE R20, R241, 0x4, R20 ;  /* 0x00000004f1147825 */ /* 0x000fe200078e0214 */
[----:B----45:R-:W-:-:S06]  /*03b0*/  @P1 IADD3 R239, R239, -R7, RZ ;  /* 0x80000007efef1210 */ /* 0x030fcc0007ffe0ff */
        /* <DEDUP_REMOVED lines=10> */
.L_x_3224:
[----:B------:R4:W5:Y:S02]  /*0460*/  LD.E R61, [R10.64+0xb8] ;  /* 0x0000b8060a3d7980 */ /* 0x000964000c101900 */
.L_x_3225:
[----:B------:R-:W-:Y:S05]  /*0470*/  BSYNC B0 ;  /* 0x0000000000007941 */ /* 0x000fea0003800000 */
.L_x_3223:
        /* <DEDUP_REMOVED lines=10> */
.L_x_3227:
[----:B------:R-:W2:Y:S01]  /*0520*/  LD.E.64 R2, [R10.64+0x108] ;  /* 0x000108060a027980 */ /* 0x000ea2000c101b00 */
[----:B------:R-:W-:Y:S01]  /*0530*/  BSSY B0, `(.L_x_3229) ;  /* 0x0000006000007945 */ /* 0x000fe20003800000 */
[----:B------:R-:W-:Y:S01]  /*0540*/  IMAD.MOV.U32 R52, RZ, RZ, RZ ;  /* 0x000000ffff347224 */ /* 0x000fe200078e00ff */
[----:B--2---:R-:W-:-:S04]  /*0550*/  ISETP.NE.U32.AND P0, PT, R2, RZ, PT ;  /* 0x000000ff0200720c */ /* 0x004fc80003f05070 */
[----:B------:R-:W-:-:S13]  /*0560*/  ISETP.NE.AND.EX P0, PT, R3, RZ, PT, P0 ;  /* 0x000000ff0300720c */ /* 0x000fda0003f05300 */
[----:B------:R-:W-:Y:S05]  /*0570*/  @!P0 BRA `(.L_x_3230) ;  /* 0x0000001000008947 */ /* 0x000fea0003800000 */
[----:B------:R2:W5:Y:S02]  /*0580*/  LD.E R52, [R10.64+0xbc] ;  /* 0x0000bc060a347980 */ /* 0x000564000c101900 */
.L_x_3230:
[----:B------:R-:W-:Y:S05]  /*0590*/  BSYNC B0 ;  /* 0x0000000000007941 */ /* 0x000fea0003800000 */
.L_x_3229:
[----:B-----5:R-:W-:Y:S02]  /*05a0*/  IADD3 R52, R61, R52, RZ ;  /* 0x000000343d347210 */ /* 0x020fe40007ffe0ff */
.L_x_3228:
[----:B------:R-:W-:Y:S05]  /*05b0*/  BSYNC B1 ;  /* 0x0000000000017941 */ /* 0x000fea0003800000 */
.L_x_3226:
[----:B------:R-:W-:Y:S01]  /*05c0*/  IMAD.SHL.U32 R54, R238, 0x40, RZ ;  /* 0x00000040ee367824 */ /* 0x000fe200078e00ff */
[----:B------:R-:W-:Y:S01]  /*05d0*/  MOV R2, R237 ;  /* 0x000000ed00027202 */ /* 0x000fe20000000f00 */
[----:B------:R-:W-:-:S03]  /*05e0*/  IMAD.MOV.U32 R3, RZ, RZ, 0x0 ;  /* 0x00000000ff037424 */ /* 0x000fc600078e00ff */
[----:B------:R-:W-:-:S13]  /*05f0*/  ISETP.GT.AND P0, PT, R239, R54, PT ;  /* 0x00000036ef00720c */ /* 0x000fda0003f04270 */
[----:B------:R-:W-:Y:S05]  /*0600*/  @!P0 RET.REL.NODEC R2 `(_ZN5flash24flash_fwd_splitkv_kernelI23Flash_fwd_kernel_traitsILi256ELi64ELi64ELi4ELb0ELb0EN7cutlass10bfloat16_tE19Flash_kernel_traitsILi256ELi64ELi64ELi4ES3_EELb0ELb1ELb0ELb0ELb0ELb0ELb1ELb1EEEvNS_16Flash_fwd_paramsE) ;  /* 0xfffff9f002008950 */ /* 0x000fea0003c3ffff */
[----:B------:R-:W4:Y:S04]  /*0610*/  LD.E R0, [R10.64+0xb8] ;  /* 0x0000b8060a007980 */ /* 0x000f28000c101900 */
[----:B------:R-:W5:Y:S04]  /*0620*/  LD.E R6, [R10.64+0x184] ;  /* 0x000184060a067980 */ /* 0x000f68000c101900 */
[----:B-12---:R-:W2:Y:S01]  /*0630*/  LD.E R4, [R10.64+0x188] ;  /* 0x000188060a047980 */ /* 0x006ea2000c101900 */
[----:B------:R-:W-:-:S03]  /*0640*/  IABS R3, c[0x0][0x10] ;  /* 0x0000040000037a13 */ /* 0x000fc60000000000 */
[----:B------:R-:W1:Y:S01]  /*0650*/  S2R R57, SR_TID.X ;  /* 0x0000000000397919 */ /* 0x000e620000002100 */
[----:B------:R-:W3:Y:S08]  /*0660*/  I2F.RP R12, R3 ;  /* 0x00000003000c7306 */ /* 0x000ef00000209400 */
[----:B---3--:R-:W3:Y:S02]  /*0670*/  MUFU.RCP R12, R12 ;  /* 0x0000000c000c7308 */ /* 0x008ee40000001000 */
[----:B---3--:R-:W-:-:S06]  /*0680*/  IADD3 R12, R12, 0xffffffe, RZ ;  /* 0x0ffffffe0c0c7810 */ /* 0x008fcc0007ffe0ff */
[----:B------:R-:W3:Y:S02]  /*0690*/  F2I.FTZ.U32.TRUNC.NTZ R13, R12 ;  /* 0x0000000c000d7305 */ /* 0x000ee4000021f000 */
[----:B---3--:R-:W-:Y:S02]  /*06a0*/  IMAD.MOV R5, RZ, RZ, -R13 ;  /* 0x000000ffff057224 */ /* 0x008fe400078e0a0d */
[----:B------:R-:W-:Y:S02]  /*06b0*/  IMAD.MOV.U32 R12, RZ, RZ, RZ ;  /* 0x000000ffff0c7224 */ /* 0x000fe400078e00ff */
[----:B------:R-:W-:-:S04]  /*06c0*/  IMAD R5, R5, R3, RZ ;  /* 0x0000000305057224 */ /* 0x000fc800078e02ff */
[----:B------:R-:W-:Y:S01]  /*06d0*/  IMAD.HI.U32 R5, R13, R5, R12 ;  /* 0x000000050d057227 */ /* 0x000fe200078e000c */
[----:B----4-:R-:W-:-:S04]  /*06e0*/  IADD3 R0, R0, 0x3f, RZ ;  /* 0x0000003f00007810 */ /* 0x010fc80007ffe0ff */
[----:B------:R-:W-:-:S04]  /*06f0*/  SHF.R.S32.HI R8, RZ, 0x1f, R0 ;  /* 0x0000001fff087819 */ /* 0x000fc80000011400 */
[----:B------:R-:W-:Y:S02]  /*0700*/  LEA.HI R8, R8, R0, RZ, 0x6 ;  /* 0x0000000008087211 */ /* 0x000fe400078f30ff */
[----:B------:R-:W-:Y:S02]  /*0710*/  IABS R0, c[0x0][0x10] ;  /* 0x0000040000007a13 */ /* 0x000fe40000000000 */
[----:B------:R-:W-:-:S03]  /*0720*/  LEA.HI.SX32 R8, R8, c[0x0][0x10], 0x1a ;  /* 0x0000040008087a11 */ /* 0x000fc600078fd2ff */
[----:B------:R-:W-:Y:S01]  /*0730*/  IMAD.MOV R0, RZ, RZ, -R0 ;  /* 0x000000ffff007224 */ /* 0x000fe200078e0a00 */
[----:B------:R-:W-:-:S04]  /*0740*/  IADD3 R8, R8, -0x1, RZ ;  /* 0xffffffff08087810 */ /* 0x000fc80007ffe0ff */
[----:B------:R-:W-:Y:S02]  /*0750*/  IABS R2, R8 ;  /* 0x0000000800027213 */ /* 0x000fe40000000000 */
[----:B------:R-:W-:-:S03]  /*0760*/  LOP3.LUT R8, R8, c[0x0][0x10], RZ, 0x3c, !PT ;  /* 0x0000040008087a12 */ /* 0x000fc600078e3cff */
[----:B------:R-:W-:Y:S01]  /*0770*/  IMAD.HI.U32 R5, R5, R2, RZ ;  /* 0x0000000205057227 */ /* 0x000fe200078e00ff */
[----:B------:R-:W-:Y:S02]  /*0780*/  ISETP.GE.AND P0, PT, R8, RZ, PT ;  /* 0x000000ff0800720c */ /* 0x000fe40003f06270 */
[----:B------:R-:W-:Y:S01]  /*0790*/  IADD3 R8, R52, 0x3f, RZ ;  /* 0x0000003f34087810 */ /* 0x000fe20007ffe0ff */
[----:B------:R-:W-:-:S03]  /*07a0*/  IMAD R0, R5, R0, R2 ;  /* 0x0000000005007224 */ /* 0x000fc600078e0202 */
[----:B------:R-:W-:Y:S02]  /*07b0*/  SHF.R.S32.HI R2, RZ, 0x1f, R8 ;  /* 0x0000001fff027819 */ /* 0x000fe40000011408 */
[----:B------:R-:W-:Y:S02]  /*07c0*/  ISETP.GT.U32.AND P1, PT, R3, R0, PT ;  /* 0x000000000300720c */ /* 0x000fe40003f24070 */
[----:B------:R-:W-:-:S04]  /*07d0*/  LEA.HI R2, R2, R8, RZ, 0x6 ;  /* 0x0000000802027211 */ /* 0x000fc800078f30ff */
[----:B------:R-:W-:-:S07]  /*07e0*/  SHF.R.S32.HI R2, RZ, 0x6, R2 ;  /* 0x00000006ff027819 */ /* 0x000fce0000011402 */
[----:B------:R-:W-:Y:S01]  /*07f0*/  @!P1 IMAD.IADD R0, R0, 0x1, -R3 ;  /* 0x0000000100009824 */ /* 0x000fe200078e0a03 */
[----:B------:R-:W-:Y:S02]  /*0800*/  @!P1 IADD3 R5, R5, 0x1, RZ ;  /* 0x0000000105059810 */ /* 0x000fe40007ffe0ff */
[----:B------:R-:W-:Y:S02]  /*0810*/  ISETP.NE.AND P1, PT, RZ, c[0x0][0x10], PT ;  /* 0x00000400ff007a0c */ /* 0x000fe40003f25270 */
[----:B------:R-:W-:Y:S02]  /*0820*/  ISETP.GE.U32.AND P2, PT, R0, R3, PT ;  /* 0x000000030000720c */ /* 0x000fe40003f46070 */
[----:B------:R-:W-:-:S04]  /*0830*/  IADD3 R3, -R239, 0x7f, R54 ;  /* 0x0000007fef037810 */ /* 0x000fc80007ffe136 */
[----:B--2---:R-:W-:-:S04]  /*0840*/  IADD3 R4, R4, R3, R52 ;  /* 0x0000000304047210 */ /* 0x004fc80007ffe034 */
[----:B------:R-:W-:-:S03]  /*0850*/  SHF.R.S32.HI R3, RZ, 0x1f, R4 ;  /* 0x0000001fff037819 */ /* 0x000fc60000011404 */
[----:B------:R-:W-:Y:S02]  /*0860*/  @P2 IADD3 R5, R5, 0x1, RZ ;  /* 0x0000000105052810 */ /* 0x000fe40007ffe0ff */
[----:B------:R-:W-:-:S03]  /*0870*/  LEA.HI R3, R3, R4, RZ, 0x6 ;  /* 0x0000000403037211 */ /* 0x000fc600078f30ff */
[----:B------:R-:W-:Y:S01]  /*0880*/  IMAD.MOV.U32 R0, RZ, RZ, R5 ;  /* 0x000000ffff007224 */ /* 0x000fe200078e0005 */
[----:B------:R-:W-:Y:S02]  /*0890*/  IADD3 R5, R52, R54, -R239 ;  /* 0x0000003634057210 */ /* 0x000fe40007ffe8ef */
[----:B------:R-:W-:Y:S01]  /*08a0*/  SHF.R.S32.HI R3, RZ, 0x6, R3 ;  /* 0x00000006ff037819 */ /* 0x000fe20000011403 */
[----:B------:R-:W-:Y:S01]  /*08b0*/  @!P0 IMAD.MOV R0, RZ, RZ, -R0 ;  /* 0x000000ffff008224 */ /* 0x000fe200078e0a00 */
[----:B------:R-:W-:Y:S01]  /*08c0*/  @!P1 LOP3.LUT R0, RZ, c[0x0][0x10], RZ, 0x33, !PT ;  /* 0x00000400ff009a12 */ /* 0x000fe200078e33ff */
[----:B-----5:R-:W-:-:S04]  /*08d0*/  IMAD.IADD R6, R5, 0x1, -R6 ;  /* 0x0000000105067824 */ /* 0x020fc800078e0a06 */
[----:B------:R-:W-:Y:S01]  /*08e0*/  IMAD R234, R0, UR8, RZ ;  /* 0x0000000800ea7c24 */ /* 0x000fe2000f8e02ff */
[----:B------:R-:W-:-:S03]  /*08f0*/  SHF.R.S32.HI R5, RZ, 0x1f, R6 ;  /* 0x0000001fff057819 */ /* 0x000fc60000011406 */
[----:B------:R-:W-:Y:S01]  /*0900*/  IMAD.IADD R0, R0, 0x1, R234 ;  /* 0x0000000100007824 */ /* 0x000fe200078e02ea */
[----:B------:R-:W-:-:S04]  /*0910*/  LEA.HI R5, R5, R6, RZ, 0x6 ;  /* 0x0000000605057211 */ /* 0x000fc800078f30ff */
[----:B------:R-:W-:Y:S02]  /*0920*/  IMNMX R0, R2, R0, PT ;  /* 0x0000000002007217 */ /* 0x000fe40003800200 */
[----:B------:R-:W-:Y:S02]  /*0930*/  SHF.R.S32.HI R5, RZ, 0x6, R5 ;  /* 0x00000006ff057819 */ /* 0x000fe40000011405 */
[----:B------:R-:W-:Y:S02]  /*0940*/  IMNMX R165, R0, R3, PT ;  /* 0x0000000300a57217 */ /* 0x000fe40003800200 */
[----:B------:R-:W-:-:S04]  /*0950*/  IMNMX R234, R234, R5, !PT ;  /* 0x00000005eaea7217 */ /* 0x000fc80007800200 */
[----:B------:R-:W-:-:S13]  /*0960*/  ISETP.GE.AND P0, PT, R234, R165, PT ;  /* 0x000000a5ea00720c */ /* 0x000fda0003f06270 */
[----:B------:R-:W-:Y:S05]  /*0970*/  @!P0 BRA `(.L_x_3231) ;  /* 0x00000a5000008947 */ /* 0x000fea0003800000 */
[----:B-1----:R1:W2:Y:S04]  /*0980*/  LD.E.64 R2, [R10.64+0xb0] ;  /* 0x0000b0060a027980 */ /* 0x0022a8000c101b00 */
[----:B------:R1:W3:Y:S04]  /*0990*/  LD.E R4, [R10.64+0x60] ;  /* 0x000060060a047980 */ /* 0x0002e8000c101900 */
[----:B------:R1:W4:Y:S04]  /*09a0*/  LD.E R6, [R10.64+0xcc] ;  /* 0x0000cc060a067980 */ /* 0x000328000c101900 */
[----:B------:R1:W4:Y:S04]  /*09b0*/  LD.E.64 R8, [R10.64+0x78] ;  /* 0x000078060a087980 */ /* 0x000328000c101b00 */
[----:B------:R1:W5:Y:S04]  /*09c0*/  LD.E R0, [R10.64+0xc0] ;  /* 0x0000c0060a007980 */ /* 0x000368000c101900 */
[----:B-1----:R-:W5:Y:S01]  /*09d0*/  LD.E.64 R10, [R10.64+0xa8] ;  /* 0x0000a8060a0a7980 */ /* 0x002f62000c101b00 */
[----:B------:R-:W-:Y:S01]  /*09e0*/  SHF.R.S32.HI R7, RZ, 0x1f, R57 ;  /* 0x0000001fff077819 */ /* 0x000fe20000011439 */
[----:B------:R-:W-:Y:S03]  /*09f0*/  BSSY B0, `(.L_x_3232) ;  /* 0x000001e000007945 */ /* 0x000fe60003800000 */
[----:B------:R-:W-:-:S04]  /*0a00*/  LEA.HI R7, R7, R57, RZ, 0x4 ;  /* 0x0000003907077211 */ /* 0x000fc800078f20ff */
[----:B------:R-:W-:-:S05]  /*0a10*/  LOP3.LUT R5, R7, 0xfffffff0, RZ, 0xc0, !PT ;  /* 0xfffffff007057812 */ /* 0x000fca00078ec0ff */
[----:B------:R-:W-:Y:S02]  /*0a20*/  IMAD.IADD R57, R57, 0x1, -R5 ;  /* 0x0000000139397824 */ /* 0x000fe400078e0a05 */
[----:B--2---:R-:W-:-:S04]  /*0a30*/  IMAD R2, R2, UR8, R241 ;  /* 0x0000000802027c24 */ /* 0x004fc8000f8e02f1 */
[----:B---3--:R-:W-:Y:S02]  /*0a40*/  IMAD R2, R2, R4, R240 ;  /* 0x0000000402027224 */ /* 0x008fe400078e02f0 */
[----:B------:R-:W-:Y:S02]  /*0a50*/  IMAD.SHL.U32 R4, R57, 0x4, RZ ;  /* 0x0000000439047824 */ /* 0x000fe400078e00ff */
[--C-:B------:R-:W-:Y:S01]  /*0a60*/  IMAD R3, R3, R2, R54.reuse ;  /* 0x0000000203037224 */ /* 0x100fe200078e0236 */
[----:B------:R-:W-:Y:S01]  /*0a70*/  SHF.R.S32.HI R2, RZ, 0x4, R7 ;  /* 0x00000004ff027819 */ /* 0x000fe20000011407 */
[----:B------:R-:W-:Y:S01]  /*0a80*/  IMAD.IADD R54, R239, 0x1, -R54 ;  /* 0x00000001ef367824 */ /* 0x000fe200078e0a36 */
[--C-:B------:R-:W-:Y:S01]  /*0a90*/  SHF.R.S32.HI R5, RZ, 0x1f, R4.reuse ;  /* 0x0000001fff057819 */ /* 0x100fe20000011404 */
[----:B----4-:R-:W-:Y:S01]  /*0aa0*/  IMAD R7, R3, R6, RZ ;  /* 0x0000000603077224 */ /* 0x010fe200078e02ff */
[----:B------:R-:W-:Y:S02]  /*0ab0*/  IADD3 R17, R4, 0x40, RZ ;  /* 0x0000004004117810 */ /* 0x000fe40007ffe0ff */
[C---:B------:R-:W-:Y:S01]  /*0ac0*/  ISETP.GE.AND P1, PT, R2.reuse, R54, PT ;  /* 0x000000360200720c */ /* 0x040fe20003f26270 */
[----:B------:R-:W-:Y:S01]  /*0ad0*/  IMAD.WIDE R12, R2, 0x100, R4 ;  /* 0x00000100020c7825 */ /* 0x000fe200078e0204 */
[----:B------:R-:W-:-:S02]  /*0ae0*/  IADD3 R16, R4, 0x80, RZ ;  /* 0x0000008004107810 */ /* 0x000fc40007ffe0ff */
[----:B------:R-:W-:Y:S02]  /*0af0*/  IADD3 R15, R4, 0xc0, RZ ;  /* 0x000000c0040f7810 */ /* 0x000fe40007ffe0ff */
[----:B------:R-:W-:-:S04]  /*0b00*/  IADD3 R6, P0, R7, R12, RZ ;  /* 0x0000000c07067210 */ /* 0x000fc80007f1e0ff */
[----:B------:R-:W-:Y:S02]  /*0b10*/  LEA.HI.X.SX32 R7, R7, R13, 0x1, P0 ;  /* 0x0000000d07077211 */ /* 0x000fe400000f0eff */
[----:B------:R-:W-:-:S04]  /*0b20*/  LEA R18, P0, R6, R8, 0x2 ;  /* 0x0000000806127211 */ /* 0x000fc800078010ff */
[----:B------:R-:W-:Y:S01]  /*0b30*/  LEA.HI.X R19, R6, R9, R7, 0x2, P0 ;  /* 0x0000000906137211 */ /* 0x000fe200000f1407 */
[----:B------:R-:W-:Y:S05]  /*0b40*/  @P1 BRA `(.L_x_3233) ;  /* 0x0000008000001947 */ /* 0x000fea0003800000 */
[-C--:B-----5:R-:W-:Y:S02]  /*0b50*/  ISETP.GE.AND P3, PT, R4, R0.reuse, PT ;  /* 0x000000000400720c */ /* 0x0a0fe40003f66270 */
[-C--:B------:R-:W-:Y:S02]  /*0b60*/  ISETP.GE.AND P2, PT, R17, R0.reuse, PT ;  /* 0x000000001100720c */ /* 0x080fe40003f46270 */
[-C--:B------:R-:W-:Y:S02]  /*0b70*/  ISETP.GE.AND P1, PT, R16, R0.reuse, PT ;  /* 0x000000001000720c */ /* 0x080fe40003f26270 */
[----:B------:R-:W-:-:S07]  /*0b80*/  ISETP.GE.AND P0, PT, R15, R0, PT ;  /* 0x000000000f00720c */ /* 0x000fce0003f06270 */
[----:B------:R1:W-:Y:S04]  /*0b90*/  @!P3 ST.E.128 [R18.64], RZ ;  /* 0x000000ff1200b985 */ /* 0x0003e8000c101d06 */
[----:B------:R1:W-:Y:S04]  /*0ba0*/  @!P2 ST.E.128 [R18.64+0x100], RZ ;  /* 0x000100ff1200a985 */ /* 0x0003e8000c101d06 */
[----:B------:R1:W-:Y:S04]  /*0bb0*/  @!P1 ST.E.128 [R18.64+0x200], RZ ;  /* 0x000200ff12009985 */ /* 0x0003e8000c101d06 */
[----:B------:R1:W-:Y:S02]  /*0bc0*/  @!P0 ST.E.128 [R18.64+0x300], RZ ;  /* 0x000300ff12008985 */ /* 0x0003e4000c101d06 */
.L_x_3233:
[----:B------:R-:W-:Y:S05]  /*0bd0*/  BSYNC B0 ;  /* 0x0000000000007941 */ /* 0x000fea0003800000 */
.L_x_3232:
        /* <DEDUP_REMOVED lines=12> */
.L_x_3235:
[----:B------:R-:W-:Y:S05]  /*0ca0*/  BSYNC B0 ;  /* 0x0000000000007941 */ /* 0x000fea0003800000 */
.L_x_3234:
        /* <DEDUP_REMOVED lines=12> */
.L_x_3237:
[----:B------:R-:W-:Y:S05]  /*0d70*/  BSYNC B0 ;  /* 0x0000000000007941 */ /* 0x000fea0003800000 */
.L_x_3236:
        /* <DEDUP_REMOVED lines=12> */
.L_x_3239:
[----:B------:R-:W-:Y:S05]  /*0e40*/  BSYNC B0 ;  /* 0x0000000000007941 */ /* 0x000fea0003800000 */
.L_x_3238:
        /* <DEDUP_REMOVED lines=12> */
.L_x_3241:
[----:B------:R-:W-:Y:S05]  /*0f10*/  BSYNC B0 ;  /* 0x0000000000007941 */ /* 0x000fea0003800000 */
.L_x_3240:
        /* <DEDUP_REMOVED lines=12> */
.L_x_3243:
[----:B------:R-:W-:Y:S05]  /*0fe0*/  BSYNC B0 ;  /* 0x0000000000007941 */ /* 0x000fea0003800000 */
.L_x_3242:
        /* <DEDUP_REMOVED lines=12> */
.L_x_3245:
[----:B------:R-:W-:Y:S05]  /*10b0*/  BSYNC B0 ;  /* 0x0000000000007941 */ /* 0x000fea0003800000 */
.L_x_3244:
        /* <DEDUP_REMOVED lines=12> */
.L_x_3247:
[----:B------:R-:W-:Y:S05]  /*1180*/  BSYNC B0 ;  /* 0x0000000000007941 */ /* 0x000fea0003800000 */
.L_x_3246:
[----:B------:R-:W-:Y:S02]  /*1190*/  ISETP.NE.AND P6, PT, R57, RZ, PT ;  /* 0x000000ff3900720c */ /* 0x000fe40003fc5270 */
[----:B-----5:R-:W-:-:S02]  /*11a0*/  SHF.R.S32.HI R0, RZ, 0x1f, R3 ;  /* 0x0000001fff007819 */ /* 0x020fc40000011403 */
[----:B------:R-:W-:Y:S02]  /*11b0*/  ISETP.GE.OR P0, PT, R2, R54, P6 ;  /* 0x000000360200720c */ /* 0x000fe40003706670 */
[----:B------:R-:W-:Y:S02]  /*11c0*/  IADD3 R3, P1, R3, R2, RZ ;  /* 0x0000000203037210 */ /* 0x000fe40007f3e0ff */
[----:B------:R-:W-:Y:S02]  /*11d0*/  ISETP.GE.OR P5, PT, R14, R54, P6 ;  /* 0x000000360e00720c */ /* 0x000fe400037a6670 */
[----:B------:R-:W-:Y:S02]  /*11e0*/  LEA.HI.X.SX32 R0, R2, R0, 0x1, P1 ;  /* 0x0000000002007211 */ /* 0x000fe400008f0eff */
[----:B------:R-:W-:Y:S02]  /*11f0*/  LEA R2, P1, R3, R10, 0x2 ;  /* 0x0000000a03027211 */ /* 0x000fe400078210ff */
[----:B------:R-:W-:-:S02]  /*1200*/  ISETP.GE.OR P2, PT, R9, R54, P6 ;  /* 0x000000360900720c */ /* 0x000fc40003746670 */
[----:B------:R-:W-:Y:S01]  /*1210*/  LEA.HI.X R3, R3, R11, R0, 0x2, P1 ;  /* 0x0000000b03037211 */ /* 0x000fe200008f1400 */
[----:B------:R-:W-:Y:S01]  /*1220*/  @!P0 IMAD.MOV.U32 R0, RZ, RZ, -0x800000 ;  /* 0xff800000ff008424 */ /* 0x000fe200078e00ff */
[-C--:B------:R-:W-:Y:S02]  /*1230*/  ISETP.GE.OR P1, PT, R8, R54.reuse, P6 ;  /* 0x000000360800720c */ /* 0x080fe40003726670 */
[-C--:B------:R-:W-:Y:S02]  /*1240*/  ISETP.GE.OR P4, PT, R13, R54.reuse, P6 ;  /* 0x000000360d00720c */ /* 0x080fe40003786670 */
[----:B------:R1:W-:Y:S01]  /*1250*/  @!P0 ST.E [R2.64], R0 ;  /* 0x0000000002008985 */ /* 0x0003e2000c101906 */
[-C--:B------:R-:W-:Y:S02]  /*1260*/  ISETP.GE.OR P3, PT, R12, R54.reuse, P6 ;  /* 0x000000360c00720c */ /* 0x080fe40003766670 */
[-C--:B------:R-:W-:Y:S02]  /*1270*/  ISETP.GE.OR P0, PT, R7, R54.reuse, P6 ;  /* 0x000000360700720c */ /* 0x080fe40003706670 */
[----:B------:R-:W-:Y:S01]  /*1280*/  ISETP.GE.OR P6, PT, R6, R54, P6 ;  /* 0x000000360600720c */ /* 0x000fe200037c6670 */
[----:B------:R-:W-:-:S03]  /*1290*/  @!P2 IMAD.MOV.U32 R5, RZ, RZ, -0x800000 ;  /* 0xff800000ff05a424 */ /* 0x000fc600078e00ff */
[----:B------:R-:W-:Y:S02]  /*12a0*/  @!P1 IMAD.MOV.U32 R4, RZ, RZ, -0x800000 ;  /* 0xff800000ff049424 */ /* 0x000fe400078e00ff */
[----:B------:R-:W-:Y:S01]  /*12b0*/  @!P4 IMAD.MOV.U32 R8, RZ, RZ, -0x800000 ;  /* 0xff800000ff08c424 */ /* 0x000fe200078e00ff */
[----:B------:R2:W-:Y:S02]  /*12c0*/  @!P2 ST.E [R2.64+0x80], R5 ;  /* 0x000080050200a985 */ /* 0x0005e4000c101906 */
[----:B------:R-:W-:Y:S02]  /*12d0*/  @!P3 IMAD.MOV.U32 R7, RZ, RZ, -0x800000 ;  /* 0xff800000ff07b424 */ /* 0x000fe400078e00ff */
[----:B------:R3:W-:Y:S04]  /*12e0*/  @!P1 ST.E [R2.64+0xa0], R4 ;  /* 0x0000a00402009985 */ /* 0x0007e8000c101906 */
[----:B------:R-:W-:Y:S04]  /*12f0*/  @!P4 ST.E [R2.64+0x40], R8 ;  /* 0x000040080200c985 */ /* 0x000fe8000c101906 */
[----:B------:R-:W-:Y:S01]  /*1300*/  @!P3 ST.E [R2.64+0x60], R7 ;  /* 0x000060070200b985 */ /* 0x000fe2000c101906 */
[----:B-1----:R-:W-:-:S05]  /*1310*/  @!P5 IMAD.MOV.U32 R0, RZ, RZ, -0x800000 ;  /* 0xff800000ff00d424 */ /* 0x002fca00078e00ff */
[----:B------:R1:W-:Y:S01]  /*1320*/  @!P5 ST.E [R2.64+0x20], R0 ;  /* 0x000020000200d985 */ /* 0x0003e2000c101906 */
[----:B--2---:R-:W-:Y:S02]  /*1330*/  IMAD.MOV.U32 R5, RZ, RZ, 0x0 ;  /* 0x00000000ff057424 */ /* 0x004fe400078e00ff */
[----:B---3--:R-:W-:Y:S02]  /*1340*/  IMAD.MOV.U32 R4, RZ, RZ, R237 ;  /* 0x000000ffff047224 */ /* 0x008fe400078e00ed */
[----:B-1----:R-:W-:-:S05]  /*1350*/  @!P0 IMAD.MOV.U32 R0, RZ, RZ, -0x800000 ;  /* 0xff800000ff008424 */ /* 0x002fca00078e00ff */
[----:B------:R1:W-:Y:S01]  /*1360*/  @!P0 ST.E [R2.64+0xc0], R0 ;  /* 0x0000c00002008985 */ /* 0x0003e2000c101906 */
[----:B------:R-:W-:Y:S05]  /*1370*/  @P6 RET.REL.NODEC R4 `(_ZN5flash24flash_fwd_splitkv_kernelI23Flash_fwd_kernel_traitsILi256ELi64ELi64ELi4ELb0ELb0EN7cutlass10bfloat16_tE19Flash_kernel_traitsILi256ELi64ELi64ELi4ES3_EELb0ELb1ELb0ELb0ELb0ELb0ELb1ELb1EEEvNS_16Flash_fwd_paramsE) ;  /* 0xffffec8004006950 */ /* 0x000fea0003c3ffff */
[----:B-1----:R-:W-:-:S05]  /*1380*/  MOV R0, 0xff800000 ;  /* 0xff80000000007802 */ /* 0x002fca0000000f00 */
[----:B------:R1:W-:Y:S02]  /*1390*/  ST.E [R2.64+0xe0], R0 ;  /* 0x0000e00002007985 */ /* 0x0003e4000c101906 */
[----:B-1----:R-:W-:Y:S02]  /*13a0*/  MOV R2, R237 ;  /* 0x000000ed00027202 */ /* 0x002fe40000000f00 */
[----:B------:R-:W-:-:S04]  /*13b0*/  MOV R3, 0x0 ;  /* 0x0000000000037802 */ /* 0x000fc80000000f00 */
[----:B------:R-:W-:Y:S05]  /*13c0*/  RET.REL.NODEC R2 `(_ZN5flash24flash_fwd_splitkv_kernelI23Flash_fwd_kernel_traitsILi256ELi64ELi64ELi4ELb0ELb0EN7cutlass10bfloat16_tE19Flash_kernel_traitsILi256ELi64ELi64ELi4ES3_EELb0ELb1ELb0ELb0ELb0ELb0ELb1ELb1EEEvNS_16Flash_fwd_paramsE) ;  /* 0xffffec3002007950 */ /* 0x000fea0003c3ffff */
.L_x_3231:
[----:B-1----:R-:W2:Y:S04]  /*13d0*/  LD.E.64 R8, [R10.64+0x160] ;  /* 0x000160060a087980 */ /* 0x002ea8000c101b00 */
[----:B------:R-:W3:Y:S01]  /*13e0*/  LD.E.64 R2, [R10.64+0x158] ;  /* 0x000158060a027980 */ /* 0x000ee2000c101b00 */
[----:B--2---:R-:W-:-:S04]  /*13f0*/  ISETP.NE.U32.AND P1, PT, R8, RZ, PT ;  /* 0x000000ff0800720c */ /* 0x004fc80003f25070 */
[----:B------:R-:W-:-:S13]  /*1400*/  ISETP.NE.AND.EX P1, PT, R9, RZ, PT, P1 ;  /* 0x000000ff0900720c */ /* 0x000fda0003f25310 */
[----:B------:R-:W2:Y:S01]  /*1410*/  @P1 LD.E.64 R12, [R10.64+0x168] ;  /* 0x000168060a0c1980 */ /* 0x000ea2000c101b00 */
        /* <DEDUP_REMOVED lines=21> */
[----:B------:R-:W3:Y:S01]  /*1570*/  LD.E R4, [R10.64+0x68] ;  /* 0x000068060a047980 */ /* 0x000ee2000c101900 */
[----:B------:R-:W-:-:S03]  /*1580*/  LEA R2, R165, 0xffffffc0, 0x6 ;  /* 0xffffffc0a5027811 */ /* 0x000fc600078e30ff */
[----:B-----5:R-:W4:Y:S01]  /*1590*/  LD.E.64 R14, [R10.64+0x20] ;  /* 0x000020060a0e7980 */ /* 0x020f22000c101b00 */
[----:B------:R-:W-:-:S03]  /*15a0*/  IABS R3, R2 ;  /* 0x0000000200037213 */ /* 0x000fc60000000000 */
[----:B------:R-:W3:Y:S04]  /*15b0*/  LD.E.64 R48, [R10.64+0x38] ;  /* 0x000038060a307980 */ /* 0x000ee8000c101b00 */
[----:B------:R-:W3:Y:S04]  /*15c0*/  LD.E.64 R18, [R10.64+0x50] ;  /* 0x000050060a127980 */ /* 0x000ee8000c101b00 */
        /* <DEDUP_REMOVED lines=26> */
[----:B------:R-:W-:-:S05]  /*1770*/  IMAD.WIDE R12, R8, 0x4, R242 ;  /* 0x00000004080c7825 */ /* 0x000fca00078e02f2 */
[----:B------:R2:W4:Y:S04]  /*1780*/  LD.E R3, [R12.64] ;  /* 0x000000060c037980 */ /* 0x000528000c101900 */
[----:B--2---:R-:W2:Y:S01]  /*1790*/  LD.E.64 R12, [R10.64+0x28] ;  /* 0x000028060a0c7980 */ /* 0x004ea2000c101b00 */
[----:B---3--:R-:W-:-:S04]  /*17a0*/  IABS R6, R4 ;  /* 0x0000000400067213 */ /* 0x008fc80000000000 */
[----:B------:R-:W3:Y:S08]  /*17b0*/  I2F.RP R0, R6 ;  /* 0x0000000600007306 */ /* 0x000ef00000209400 */
[----:B---3--:R-:W3:Y:S02]  /*17c0*/  MUFU.RCP R0, R0 ;  /* 0x0000000000007308 */ /* 0x008ee40000001000 */
[----:B---3--:R-:W-:-:S06]  /*17d0*/  IADD3 R0, R0, 0xffffffe, RZ ;  /* 0x0ffffffe00007810 */ /* 0x008fcc0007ffe0ff */
[----:B------:R-:W3:Y:S01]  /*17e0*/  F2I.FTZ.U32.TRUNC.NTZ R23, R0 ;  /* 0x0000000000177305 */ /* 0x000ee2000021f000 */
[----:B------:R-:W-:Y:S01]  /*17f0*/  IMAD.MOV.U32 R22, RZ, RZ, RZ ;  /* 0x000000ffff167224 */ /* 0x000fe200078e00ff */
[----:B------:R-:W-:Y:S01]  /*1800*/  IABS R5, R240 ;  /* 0x000000f000057213 */ /* 0x000fe20000000000 */
[----:B---3--:R-:W-:-:S04]  /*1810*/  IMAD.MOV R0, RZ, RZ, -R23 ;  /* 0x000000ffff007224 */ /* 0x008fc800078e0a17 */
[----:B------:R-:W-:Y:S01]  /*1820*/  IMAD R16, R0, R6, RZ ;  /* 0x0000000600107224 */ /* 0x000fe200078e02ff */
[----:B------:R-:W-:-:S03]  /*1830*/  IABS R0, R4 ;  /* 0x0000000400007213 */ /* 0x000fc60000000000 */
[----:B------:R-:W-:Y:S01]  /*1840*/  IMAD.HI.U32 R16, R23, R16, R22 ;  /* 0x0000001017107227 */ /* 0x000fe200078e0016 */
[----:B------:R-:W-:-:S05]  /*1850*/  IADD3 R0, RZ, -R0, RZ ;  /* 0x80000000ff007210 */ /* 0x000fca0007ffe0ff */
[----:B------:R-:W-:-:S04]  /*1860*/  IMAD.HI.U32 R16, R16, R5, RZ ;  /* 0x0000000510107227 */ /* 0x000fc800078e00ff */
[----:B------:R-:W-:-:S05]  /*1870*/  IMAD R0, R16, R0, R5 ;  /* 0x0000000010007224 */ /* 0x000fca00078e0205 */
[----:B------:R-:W-:Y:S02]  /*1880*/  ISETP.GT.U32.AND P1, PT, R6, R0, PT ;  /* 0x000000000600720c */ /* 0x000fe40003f24070 */
[----:B------:R-:W-:-:S11]  /*1890*/  IADD3 R8, -R8, RZ, RZ ;  /* 0x000000ff08087210 */ /* 0x000fd60007ffe1ff */
[----:B------:R-:W-:-:S05]  /*18a0*/  @!P1 IMAD.IADD R0, R0, 0x1, -R6 ;  /* 0x0000000100009824 */ /* 0x000fca00078e0a06 */
[----:B------:R-:W-:Y:S02]  /*18b0*/  ISETP.GE.U32.AND P2, PT, R0, R6, PT ;  /* 0x000000060000720c */ /* 0x000fe40003f46070 */
[----:B------:R-:W-:Y:S02]  /*18c0*/  LOP3.LUT R6, R240, R4, RZ, 0x3c, !PT ;  /* 0x00000004f0067212 */ /* 0x000fe400078e3cff */
[----:B------:R-:W-:Y:S02]  /*18d0*/  @!P1 IADD3 R16, R16, 0x1, RZ ;  /* 0x0000000110109810 */ /* 0x000fe40007ffe0ff */
[----:B------:R-:W-:Y:S02]  /*18e0*/  ISETP.GE.AND P0, PT, R6, RZ, PT ;  /* 0x000000ff0600720c */ /* 0x000fe40003f06270 */
[----:B------:R-:W-:Y:S01]  /*18f0*/  ISETP.NE.AND P1, PT, R4, RZ, PT ;  /* 0x000000ff0400720c */ /* 0x000fe20003f25270 */
[----:B------:R-:W-:-:S04]  /*1900*/  IMAD R9, R9, R8, R2 ;  /* 0x0000000809097224 */ /* 0x000fc800078e0202 */
[----:B------:R-:W-:Y:S02]  /*1910*/  @P2 IADD3 R16, R16, 0x1, RZ ;  /* 0x0000000110102810 */ /* 0x000fe40007ffe0ff */
[----:B------:R-:W-:-:S04]  /*1920*/  SHF.R.S32.HI R8, RZ, 0x1f, R9 ;  /* 0x0000001fff087819 */ /* 0x000fc80000011409 */
[----:B------:R-:W-:Y:S02]  /*1930*/  @!P0 IADD3 R16, -R16, RZ, RZ ;  /* 0x000000ff10108210 */ /* 0x000fe40007ffe1ff */
[----:B------:R-:W-:Y:S02]  /*1940*/  @!P1 LOP3.LUT R16, RZ, R4, RZ, 0x33, !PT ;  /* 0x00000004ff109212 */ /* 0x000fe400078e33ff */
[----:B----4-:R-:W-:Y:S01]  /*1950*/  SHF.R.S32.HI R0, RZ, 0x1f, R3 ;  /* 0x0000001fff007819 */ /* 0x010fe20000011403 */
[----:B------:R-:W-:-:S04]  /*1960*/  IMAD R5, R15, R3, RZ ;  /* 0x000000030f057224 */ /* 0x000fc800078e02ff */
[C---:B------:R-:W-:Y:S02]  /*1970*/  IMAD R5, R14.reuse, R0, R5 ;  /* 0x000000000e057224 */ /* 0x040fe400078e0205 */
[----:B------:R-:W-:-:S04]  /*1980*/  IMAD.WIDE.U32 R14, R14, R3, RZ ;  /* 0x000000030e0e7225 */ /* 0x000fc800078e00ff */
[----:B------:R-:W-:Y:S02]  /*1990*/  IMAD.IADD R15, R15, 0x1, R5 ;  /* 0x000000010f0f7824 */ /* 0x000fe400078e0205 */
[----:B------:R-:W-:Y:S02]  /*19a0*/  IMAD R5, R49, R9, RZ ;  /* 0x0000000931057224 */ /* 0x000fe400078e02ff */
[----:B------:R-:W-:-:S04]  /*19b0*/  IMAD.WIDE.U32 R14, R9, R48, R14 ;  /* 0x00000030090e7225 */ /* 0x000fc800078e000e */
[----:B------:R-:W-:Y:S02]  /*19c0*/  IMAD R5, R48, R8, R5 ;  /* 0x0000000830057224 */ /* 0x000fe400078e0205 */
[-C--:B--2---:R-:W-:Y:S02]  /*19d0*/  IMAD R4, R13, R3.reuse, RZ ;  /* 0x000000030d047224 */ /* 0x084fe400078e02ff */
[----:B------:R-:W-:Y:S01]  /*19e0*/  IMAD.IADD R13, R15, 0x1, R5 ;  /* 0x000000010f0d7824 */ /* 0x000fe200078e0205 */
[----:B------:R-:W-:Y:S01]  /*19f0*/  SHF.R.S32.HI R15, RZ, 0x1f, R16 ;  /* 0x0000001fff0f7819 */ /* 0x000fe20000011410 */
[----:B------:R-:W-:-:S04]  /*1a00*/  IMAD.WIDE.U32 R22, R12, R3, RZ ;  /* 0x000000030c167225 */ /* 0x000fc800078e00ff */
[----:B------:R-:W-:Y:S01]  /*1a10*/  IMAD R4, R12, R0, R4 ;  /* 0x000000000c047224 */ /* 0x000fe200078e0204 */
[----:B------:R-:W-:Y:S01]  /*1a20*/  MOV R12, R14 ;  /* 0x0000000e000c7202 */ /* 0x000fe20000000f00 */
[----:B------:R-:W-:-:S04]  /*1a30*/  IMAD R5, R19, R16, RZ ;  /* 0x0000001013057224 */ /* 0x000fc800078e02ff */
[----:B------:R-:W-:Y:S02]  /*1a40*/  IMAD R5, R18, R15, R5 ;  /* 0x0000000f12057224 */ /* 0x000fe400078e0205 */
[----:B------:R-:W-:Y:S01]  /*1a50*/  IMAD.WIDE.U32 R18, R16, R18, R12 ;  /* 0x0000001210127225 */ /* 0x000fe200078e000c */
[----:B------:R-:W-:-:S03]  /*1a60*/  IADD3 R17, R23, R4, RZ ;  /* 0x0000000417117210 */ /* 0x000fc60007ffe0ff */
[----:B------:R-:W-:Y:S01]  /*1a70*/  IMAD.MOV.U32 R13, RZ, RZ, R22 ;  /* 0x000000ffff0d7224 */ /* 0x000fe200078e0016 */
[----:B------:R-:W-:Y:S01]  /*1a80*/  MOV R3, R18 ;  /* 0x0000001200037202 */ /* 0x000fe20000000f00 */
[----:B------:R-:W-:Y:S01]  /*1a90*/  IMAD.IADD R0, R19, 0x1, R5 ;  /* 0x0000000113007824 */ /* 0x000fe200078e0205 */
[----:B------:R-:W-:Y:S05]  /*1aa0*/  BRA `(.L_x_3250) ;  /* 0x0000052000007947 */ /* 0x000fea0003800000 */
.L_x_3249:
[----:B------:R-:W2:Y:S01]  /*1ab0*/  LD.E R5, [R10.64+0x68] ;  /* 0x000068060a057980 */ /* 0x000ea2000c101900 */
[----:B------:R-:W-:-:S03]  /*1ac0*/  ISETP.NE.AND P3, PT, R16, -0x1, PT ;  /* 0xffffffff1000780c */ /* 0x000fc60003f65270 */
[----:B------:R-:W3:Y:S04]  /*1ad0*/  LD.E.64 R48, [R10.64+0x38] ;  /* 0x000038060a307980 */ /* 0x000ee8000c101b00 */
[----:B------:R-:W4:Y:S04]  /*1ae0*/  LD.E.64 R50, [R10.64+0x40] ;  /* 0x000040060a327980 */ /* 0x000f28000c101b00 */
        /* <DEDUP_REMOVED lines=16> */
[----:B------:R-:W-:-:S03]  /*1bf0*/  IADD3 R0, RZ, -R0, RZ ;  /* 0x80000000ff007210 */ /* 0x000fc60007ffe0ff */
[----:B---3--:R-:W-:Y:S02]  /*1c00*/  @!P3 IMAD R2, R49, R15, RZ ;  /* 0x0000000f3102b224 */ /* 0x008fe400078e02ff */
[----:B------:R-:W-:-:S04]  /*1c10*/  IMAD.HI.U32 R4, R4, R8, RZ ;  /* 0x0000000804047227 */ /* 0x000fc800078e00ff */
[----:B------:R-:W-:Y:S02]  /*1c20*/  IMAD R0, R4, R0, R8 ;  /* 0x0000000004007224 */ /* 0x000fe400078e0208 */
[----:B------:R-:W-:Y:S02]  /*1c30*/  @!P3 IMAD R2, R6, R48, R2 ;  /* 0x000000300602b224 */ /* 0x000fe400078e0202 */
[----:B------:R-:W-:Y:S01]  /*1c40*/  @!P3 IMAD.WIDE.U32 R30, R48, R15, RZ ;  /* 0x0000000f301eb225 */ /* 0x000fe200078e00ff */
[----:B------:R-:W-:-:S03]  /*1c50*/  ISETP.GT.U32.AND P0, PT, R3, R0, PT ;  /* 0x000000000300720c */ /* 0x000fc60003f04070 */
[----:B------:R-:W-:Y:S01]  /*1c60*/  @P3 IMAD.IADD R8, R15, 0x1, R16 ;  /* 0x000000010f083824 */ /* 0x000fe200078e0210 */
[----:B-----5:R-:W-:Y:S02]  /*1c70*/  @!P3 SHF.R.S32.HI R6, RZ, 0x1f, R14 ;  /* 0x0000001fff06b819 */ /* 0x020fe4000001140e */
[----:B------:R-:W-:Y:S01]  /*1c80*/  @!P3 IADD3 R9, R31, R2, RZ ;  /* 0x000000021f09b210 */ /* 0x000fe20007ffe0ff */
[-C--:B------:R-:W-:Y:S02]  /*1c90*/  @P3 IMAD R12, R49, R8.reuse, RZ ;  /* 0x00000008310c3224 */ /* 0x080fe400078e02ff */
[----:B------:R-:W-:-:S04]  /*1ca0*/  @P3 IMAD.WIDE.U32 R26, R48, R8, RZ ;  /* 0x00000008301a3225 */ /* 0x000fc800078e00ff */
[----:B------:R-:W-:Y:S02]  /*1cb0*/  @!P3 IMAD R2, R25, R14, RZ ;  /* 0x0000000e1902b224 */ /* 0x000fe400078e02ff */
[----:B------:R-:W-:Y:S02]  /*1cc0*/  @!P3 IMAD.MOV.U32 R8, RZ, RZ, R30 ;  /* 0x000000ffff08b224 */ /* 0x000fe400078e001e */
[C---:B------:R-:W-:Y:S02]  /*1cd0*/  @!P3 IMAD R2, R24.reuse, R6, R2 ;  /* 0x000000061802b224 */ /* 0x040fe400078e0202 */
[----:B------:R-:W-:Y:S01]  /*1ce0*/  @!P3 IMAD.WIDE.U32 R8, R24, R14, R8 ;  /* 0x0000000e1808b225 */ /* 0x000fe200078e0008 */
[----:B------:R-:W-:-:S03]  /*1cf0*/  @P3 IADD3 R12, R27, R12, RZ ;  /* 0x0000000c1b0c3210 */ /* 0x000fc60007ffe0ff */
[----:B------:R-:W-:Y:S01]  /*1d00*/  @P3 IMAD.MOV.U32 R13, RZ, RZ, R26 ;  /* 0x000000ffff0d3224 */ /* 0x000fe200078e001a */
[----:B------:R-:W-:Y:S01]  /*1d10*/  @!P3 MOV R13, R8 ;  /* 0x00000008000db202 */ /* 0x000fe20000000f00 */
[----:B------:R-:W-:Y:S01]  /*1d20*/  @!P3 IMAD.IADD R12, R9, 0x1, R2 ;  /* 0x00000001090cb824 */ /* 0x000fe200078e0202 */
[----:B------:R-:W-:-:S04]  /*1d30*/  @!P0 IADD3 R0, R0, -R3, RZ ;  /* 0x8000000300008210 */ /* 0x000fc80007ffe0ff */
[-C--:B------:R-:W-:Y:S02]  /*1d40*/  LOP3.LUT R13, R13, R12.reuse, RZ, 0x3c, !PT ;  /* 0x0000000c0d0d7212 */ /* 0x080fe400078e3cff */
[----:B------:R-:W-:Y:S02]  /*1d50*/  ISETP.GE.U32.AND P2, PT, R0, R3, PT ;  /* 0x000000030000720c */ /* 0x000fe40003f46070 */
[----:B------:R-:W-:Y:S02]  /*1d60*/  LOP3.LUT R3, R240, R5, RZ, 0x3c, !PT ;  /* 0x00000005f0037212 */ /* 0x000fe400078e3cff */
[----:B------:R-:W-:Y:S02]  /*1d70*/  LOP3.LUT R12, R13, R12, RZ, 0x3c, !PT ;  /* 0x0000000c0d0c7212 */ /* 0x000fe400078e3cff */
[----:B------:R-:W-:Y:S02]  /*1d80*/  ISETP.GE.AND P1, PT, R3, RZ, PT ;  /* 0x000000ff0300720c */ /* 0x000fe40003f26270 */
[----:B------:R-:W-:-:S02]  /*1d90*/  @!P0 IADD3 R4, R4, 0x1, RZ ;  /* 0x0000000104048810 */ /* 0x000fc40007ffe0ff */
[----:B------:R-:W-:Y:S02]  /*1da0*/  LEA R2, R165, 0xffffffc0, 0x6 ;  /* 0xffffffc0a5027811 */ /* 0x000fe400078e30ff */
[----:B------:R-:W-:Y:S02]  /*1db0*/  LOP3.LUT R13, R13, R12, RZ, 0x3c, !PT ;  /* 0x0000000c0d0d7212 */ /* 0x000fe400078e3cff */
[----:B------:R-:W-:Y:S01]  /*1dc0*/  ISETP.NE.AND P0, PT, R5, RZ, PT ;  /* 0x000000ff0500720c */ /* 0x000fe20003f05270 */
[----:B----4-:R-:W-:Y:S01]  /*1dd0*/  @!P3 IMAD R6, R51, R15, RZ ;  /* 0x0000000f3306b224 */ /* 0x010fe200078e02ff */
[----:B------:R-:W-:Y:S01]  /*1de0*/  @!P3 SHF.R.S32.HI R0, RZ, 0x1f, R15 ;  /* 0x0000001fff00b819 */ /* 0x000fe2000001140f */
[----:B------:R-:W-:Y:S01]  /*1df0*/  IMAD.WIDE.U32 R24, R48, R2, R12 ;  /* 0x0000000230187225 */ /* 0x000fe200078e000c */
[----:B------:R-:W-:-:S03]  /*1e00*/  SHF.R.S32.HI R8, RZ, 0x1f, R2 ;  /* 0x0000001fff087819 */ /* 0x000fc60000011402 */
[----:B------:R-:W-:Y:S02]  /*1e10*/  @!P3 IMAD R0, R0, R50, R6 ;  /* 0x000000320000b224 */ /* 0x000fe400078e0206 */
[----:B------:R-:W-:Y:S01]  /*1e20*/  @!P3 IMAD.WIDE.U32 R12, R50, R15, RZ ;  /* 0x0000000f320cb225 */ /* 0x000fe200078e00ff */
[----:B------:R-:W-:-:S03]  /*1e30*/  @P2 IADD3 R4, R4, 0x1, RZ ;  /* 0x0000000104042810 */ /* 0x000fc60007ffe0ff */
[----:B------:R-:W-:Y:S01]  /*1e40*/  IMAD R9, R49, R2, RZ ;  /* 0x0000000231097224 */ /* 0x000fe200078e02ff */
[----:B------:R-:W-:Y:S01]  /*1e50*/  @!P3 IADD3 R13, R13, R0, RZ ;  /* 0x000000000d0db210 */ /* 0x000fe20007ffe0ff */
[----:B------:R-:W-:Y:S01]  /*1e60*/  @P3 IMAD.IADD R15, R15, 0x1, R16 ;  /* 0x000000010f0f3824 */ /* 0x000fe200078e0210 */
[----:B------:R-:W-:Y:S01]  /*1e70*/  @!P1 IADD3 R4, -R4, RZ, RZ ;  /* 0x000000ff04049210 */ /* 0x000fe20007ffe1ff */
[----:B------:R-:W-:Y:S01]  /*1e80*/  IMAD R9, R8, R48, R9 ;  /* 0x0000003008097224 */ /* 0x000fe200078e0209 */
[----:B------:R-:W-:Y:S01]  /*1e90*/  @!P3 SHF.R.S32.HI R0, RZ, 0x1f, R14 ;  /* 0x0000001fff00b819 */ /* 0x000fe2000001140e */
[----:B------:R-:W-:Y:S01]  /*1ea0*/  @!P3 IMAD R3, R23, R14, RZ ;  /* 0x0000000e1703b224 */ /* 0x000fe200078e02ff */
[----:B------:R-:W-:Y:S01]  /*1eb0*/  @!P0 LOP3.LUT R4, RZ, R5, RZ, 0x33, !PT ;  /* 0x00000005ff048212 */ /* 0x000fe200078e33ff */
[-C--:B------:R-:W-:Y:S02]  /*1ec0*/  @P3 IMAD R17, R51, R15.reuse, RZ ;  /* 0x0000000f33113224 */ /* 0x080fe400078e02ff */
[----:B------:R-:W-:Y:S01]  /*1ed0*/  @P3 IMAD.WIDE.U32 R26, R50, R15, RZ ;  /* 0x0000000f321a3225 */ /* 0x000fe200078e00ff */
[----:B------:R-:W-:-:S03]  /*1ee0*/  SHF.R.S32.HI R15, RZ, 0x1f, R4 ;  /* 0x0000001fff0f7819 */ /* 0x000fc60000011404 */
[----:B------:R-:W-:Y:S02]  /*1ef0*/  IMAD.IADD R25, R25, 0x1, R9 ;  /* 0x0000000119197824 */ /* 0x000fe400078e0209 */
[C---:B------:R-:W-:Y:S02]  /*1f00*/  @!P3 IMAD R0, R22.reuse, R0, R3 ;  /* 0x000000001600b224 */ /* 0x040fe400078e0203 */
[----:B------:R-:W-:Y:S02]  /*1f10*/  IMAD R3, R19, R4, RZ ;  /* 0x0000000413037224 */ /* 0x000fe400078e02ff */
[----:B------:R-:W-:-:S04]  /*1f20*/  @!P3 IMAD.WIDE.U32 R22, R22, R14, R12 ;  /* 0x0000000e1616b225 */ /* 0x000fc800078e000c */
[----:B------:R-:W-:Y:S01]  /*1f30*/  IMAD.WIDE.U32 R24, R18, R4, R24 ;  /* 0x0000000412187225 */ /* 0x000fe200078e0018 */
[----:B------:R-:W-:-:S03]  /*1f40*/  @P3 MOV R13, R26 ;  /* 0x0000001a000d3202 */ /* 0x000fc60000000f00 */
[----:B------:R-:W-:Y:S02]  /*1f50*/  IMAD R18, R18, R15, R3 ;  /* 0x0000000f12127224 */ /* 0x000fe400078e0203 */
[----:B------:R-:W-:Y:S01]  /*1f60*/  @P3 IMAD.IADD R17, R27, 0x1, R17 ;  /* 0x000000011b113824 */ /* 0x000fe200078e0211 */
[----:B------:R-:W-:Y:S01]  /*1f70*/  @!P3 MOV R13, R22 ;  /* 0x00000016000db202 */ /* 0x000fe20000000f00 */
[----:B------:R-:W-:Y:S01]  /*1f80*/  @!P3 IMAD.IADD R17, R23, 0x1, R0 ;  /* 0x000000011711b824 */ /* 0x000fe200078e0200 */
[----:B------:R-:W-:Y:S01]  /*1f90*/  MOV R3, R24 ;  /* 0x0000001800037202 */ /* 0x000fe20000000f00 */
[----:B------:R-:W-:Y:S01]  /*1fa0*/  IMAD.IADD R0, R25, 0x1, R18 ;  /* 0x0000000119007824 */ /* 0x000fe200078e0212 */
[----:B------:R-:W-:Y:S02]  /*1fb0*/  MOV R9, R2 ;  /* 0x0000000200097202 */ /* 0x000fe40000000f00 */
[----:B------:R-:W-:Y:S02]  /*1fc0*/  MOV R16, R4 ;  /* 0x0000000400107202 */ /* 0x000fe40000000f00 */
.L_x_3250:
[----:B-1----:R-:W-:Y:S05]  /*1fd0*/  BSYNC B0 ;  /* 0x0000000000007941 */ /* 0x002fea0003800000 */
.L_x_3248:
[----:B------:R-:W-:Y:S01]  /*1fe0*/  ISETP.NE.AND P0, PT, R7, -0x1, PT ;  /* 0xffffffff0700780c */ /* 0x000fe20003f05270 */
[----:B------:R-:W2:Y:S04]  /*1ff0*/  LD.E.64 R22, [R10.64+0x30] ;  /* 0x000030060a167980 */ /* 0x000ea8000c101b00 */
[----:B------:R-:W3:Y:S04]  /*2000*/  LD.E.64 R24, [R10.64+0x48] ;  /* 0x000048060a187980 */ /* 0x000ee8000c101b00 */
[----:B------:R-:W4:Y:S04]  /*2010*/  LD.E R63, [R10.64+0xc0] ;  /* 0x0000c0060a3f7980 */ /* 0x000f28000c101900 */
[----:B------:R-:W3:Y:S04]  /*2020*/  @!P0 LD.E.64 R26, [R10.64+0x18] ;  /* 0x000018060a1a8980 */ /* 0x000ee8000c101b00 */
[----:B------:R-:W4:Y:S04]  /*2030*/  LD.E.64 R4, [R10.64+0x10] ;  /* 0x000010060a047980 */ /* 0x000f28000c101b00 */
[----:B------:R-:W4:Y:S04]  /*2040*/  LD.E.64 R168, [R10.64+0x8] ;  /* 0x000008060aa87980 */ /* 0x000f28000c101b00 */
[----:B------:R1:W5:Y:S04]  /*2050*/  @P4 LD.E R20, [R20.64] ;  /* 0x0000000614144980 */ /* 0x000368000c101900 */
[----:B------:R2:W5:Y:S01]  /*2060*/  LD.E.64 R176, [R10.64] ;  /* 0x000000060ab07980 */ /* 0x000562000c101b00 */
[----:B------:R-:W-:-:S04]  /*2070*/  SHF.R.S32.HI R53, RZ, 0x1f, R57 ;  /* 0x0000001fff357819 */ /* 0x000fc80000011439 */
[----:B------:R-:W-:-:S04]  /*2080*/  LEA.HI R55, R53, R57, RZ, 0x3 ;  /* 0x0000003935377211 */ /* 0x000fc800078f18ff */
[----:B------:R-:W-:Y:S02]  /*2090*/  SHF.R.S32.HI R166, RZ, 0x3, R55 ;  /* 0x00000003ffa67819 */ /* 0x000fe40000011437 */
[----:B------:R-:W-:-:S03]  /*20a0*/  LOP3.LUT R55, R55, 0xfffffff8, RZ, 0xc0, !PT ;  /* 0xfffffff837377812 */ /* 0x000fc600078ec0ff */
[----:B------:R-:W-:Y:S02]  /*20b0*/  IMAD.SHL.U32 R159, R166, 0x40, RZ ;  /* 0x00000040a69f7824 */ /* 0x000fe400078e00ff */
[----:B------:R-:W-:Y:S01]  /*20c0*/  IMAD.IADD R55, R57, 0x1, -R55 ;  /* 0x0000000139377824 */ /* 0x000fe200078e0a37 */
[----:B-1----:R-:W-:-:S03]  /*20d0*/  LEA.HI R21, R53, R57, RZ, 0x4 ;  /* 0x0000003935157211 */ /* 0x002fc600078f20ff */
[----:B------:R-:W-:Y:S01]  /*20e0*/  IMAD.SHL.U32 R18, R55, 0x8, RZ ;  /* 0x0000000837127824 */ /* 0x000fe200078e00ff */
[----:B------:R-:W-:Y:S02]  /*20f0*/  LOP3.LUT R159, R159, 0x1c0, RZ, 0xc0, !PT ;  /* 0x000001c09f9f7812 */ /* 0x000fe400078ec0ff */
[----:B------:R-:W-:Y:S02]  /*2100*/  LOP3.LUT R12, R21, 0xfffffff0, RZ, 0xc0, !PT ;  /* 0xfffffff0150c7812 */ /* 0x000fe400078ec0ff */
[----:B------:R-:W-:Y:S02]  /*2110*/  LOP3.LUT R6, R159, 0x38, R18, 0xf8, !PT ;  /* 0x000000389f067812 */ /* 0x000fe400078ef812 */
[----:B------:R-:W-:Y:S01]  /*2120*/  SHF.R.U32.HI R159, RZ, 0x3, R159 ;  /* 0x00000003ff9f7819 */ /* 0x000fe2000001169f */
[----:B------:R-:W-:-:S03]  /*2130*/  IMAD.IADD R12, R57, 0x1, -R12 ;  /* 0x00000001390c7824 */ /* 0x000fc600078e0a0c */
[----:B------:R-:W-:Y:S02]  /*2140*/  LOP3.LUT R159, R6, R159, RZ, 0x3c, !PT ;  /* 0x0000009f069f7212 */ /* 0x000fe400078e3cff */
[----:B------:R-:W-:Y:S02]  /*2150*/  SHF.R.S32.HI R6, RZ, 0x1f, R12 ;  /* 0x0000001fff067819 */ /* 0x000fe4000001140c */
[----:B------:R-:W-:Y:S02]  /*2160*/  SHF.R.S32.HI R56, RZ, 0x4, R21 ;  /* 0x00000004ff387819 */ /* 0x000fe40000011415 */
[----:B------:R-:W-:Y:S02]  /*2170*/  LEA.HI R6, R6, R12, RZ, 0x3 ;  /* 0x0000000c06067211 */ /* 0x000fe400078f18ff */
[----:B------:R-:W-:Y:S02]  /*2180*/  IADD3 R30, P1, R18, R13, RZ ;  /* 0x0000000d121e7210 */ /* 0x000fe40007f3e0ff */
[----:B------:R-:W-:-:S02]  /*2190*/  LEA.HI R21, R21, R56, RZ, 0x1 ;  /* 0x0000003815157211 */ /* 0x000fc400078f08ff */
[----:B------:R-:W-:Y:S02]  /*21a0*/  LOP3.LUT R13, R6, 0xfffffff8, RZ, 0xc0, !PT ;  /* 0xfffffff8060d7812 */ /* 0x000fe400078ec0ff */
[----:B------:R-:W-:Y:S02]  /*21b0*/  LEA.HI R14, R53, R57, RZ, 0x6 ;  /* 0x00000039350e7211 */ /* 0x000fe400078f30ff */
[----:B------:R-:W-:Y:S01]  /*21c0*/  SHF.R.S32.HI R19, RZ, 0x1f, R18 ;  /* 0x0000001fff137819 */ /* 0x000fe20000011412 */
[----:B------:R-:W-:Y:S01]  /*21d0*/  IMAD.IADD R13, R12, 0x1, -R13 ;  /* 0x000000010c0d7824 */ /* 0x000fe200078e0a0d */
[----:B------:R-:W-:Y:S01]  /*21e0*/  LOP3.LUT R21, R21, 0xfffffffe, RZ, 0xc0, !PT ;  /* 0xfffffffe15157812 */ /* 0x000fe200078ec0ff */
[----:B------:R-:W-:Y:S02]  /*21f0*/  IMAD.SHL.U32 R14, R14, 0x8, RZ ;  /* 0x000000080e0e7824 */ /* 0x000fe400078e00ff */
[----:B-----5:R-:W-:Y:S02]  /*2200*/  IMAD R8, R8, R50, RZ ;  /* 0x0000003208087224 */ /* 0x020fe400078e02ff */
[----:B------:R-:W-:-:S02]  /*2210*/  IMAD.X R31, R19, 0x1, R17, P1 ;  /* 0x00000001131f7824 */ /* 0x000fc400008e0611 */
[----:B------:R-:W-:Y:S02]  /*2220*/  IMAD.IADD R56, R56, 0x1, -R21 ;  /* 0x0000000138387824 */ /* 0x000fe400078e0a15 */
[----:B------:R-:W-:Y:S01]  /*2230*/  IMAD.SHL.U32 R17, R13, 0x40, RZ ;  /* 0x000000400d117824 */ /* 0x000fe200078e00ff */
[----:B------:R-:W-:Y:S01]  /*2240*/  LOP3.LUT R159, R159, 0xfffffe00, R14, 0xf8, !PT ;  /* 0xfffffe009f9f7812 */ /* 0x000fe200078ef80e */
[C---:B------:R-:W-:Y:S01]  /*2250*/  IMAD R8, R9.reuse, R51, R8 ;  /* 0x0000003309087224 */ /* 0x040fe200078e0208 */
[----:B------:R-:W-:Y:S01]  /*2260*/  SHF.R.S32.HI R60, RZ, 0x1f, R241 ;  /* 0x0000001fff3c7819 */ /* 0x000fe200000114f1 */
[----:B------:R-:W-:Y:S01]  /*2270*/  IMAD.WIDE.U32 R30, R9, R50, R30 ;  /* 0x00000032091e7225 */ /* 0x000fe200078e001e */
[----:B------:R-:W-:-:S03]  /*2280*/  LOP3.LUT R17, R17, 0x1c0, RZ, 0xc0, !PT ;  /* 0x000001c011117812 */ /* 0x000fc600078ec0ff */
[----:B------:R-:W-:-:S05]  /*2290*/  IMAD.SHL.U32 R14, R56, 0x8, RZ ;  /* 0x00000008380e7824 */ /* 0x000fca00078e00ff */
[----:B------:R-:W-:Y:S02]  /*22a0*/  LOP3.LUT R14, R17, 0x8, R14, 0xf8, !PT ;  /* 0x00000008110e7812 */ /* 0x000fe400078ef80e */
[----:B------:R-:W-:Y:S01]  /*22b0*/  SHF.R.U32.HI R17, RZ, 0x3, R17 ;  /* 0x00000003ff117819 */ /* 0x000fe20000011611 */
[----:B------:R-:W-:-:S03]  /*22c0*/  IMAD.SHL.U32 R41, R6, 0x40, RZ ;  /* 0x0000004006297824 */ /* 0x000fc600078e00ff */
[----:B------:R-:W-:Y:S01]  /*22d0*/  LOP3.LUT R14, R14, R17, RZ, 0x3c, !PT ;  /* 0x000000110e0e7212 */ /* 0x000fe200078e3cff */
[----:B------:R-:W-:-:S03]  /*22e0*/  IMAD.IADD R31, R31, 0x1, R8 ;  /* 0x000000011f1f7824 */ /* 0x000fc600078e0208 */
[----:B------:R-:W-:Y:S01]  /*22f0*/  LOP3.LUT R41, R14, 0xfffffe00, R41, 0xf8, !PT ;  /* 0xfffffe000e297812 */ /* 0x000fe200078ef829 */
[----:B------:R-:W-:Y:S01]  /*2300*/  IMAD R8, R29, R16, RZ ;  /* 0x000000101d087224 */ /* 0x000fe200078e02ff */
[----:B------:R-:W-:-:S03]  /*2310*/  IADD3 R14, R18, 0x40, RZ ;  /* 0x00000040120e7810 */ /* 0x000fc60007ffe0ff */
[-C--:B------:R-:W-:Y:S02]  /*2320*/  IMAD R8, R15, R28.reuse, R8 ;  /* 0x0000001c0f087224 */ /* 0x080fe400078e0208 */
[----:B------:R-:W-:Y:S01]  /*2330*/  IMAD.WIDE.U32 R28, R16, R28, R30 ;  /* 0x0000001c101c7225 */ /* 0x000fe200078e001e */
[C---:B------:R-:W-:Y:S02]  /*2340*/  LOP3.LUT P3, RZ, R13.reuse, 0x4, RZ, 0xc0, !PT ;  /* 0x000000040dff7812 */ /* 0x040fe4000786c0ff */
[----:B------:R-:W-:Y:S01]  /*2350*/  LOP3.LUT P2, RZ, R13, 0x2, RZ, 0xc0, !PT ;  /* 0x000000020dff7812 */ /* 0x000fe2000784c0ff */
[----:B------:R-:W-:Y:S01]  /*2360*/  IMAD R184, R51, R166, RZ ;  /* 0x000000a633b87224 */ /* 0x000fe200078e02ff */
[----:B------:R-:W-:Y:S02]  /*2370*/  SHF.R.S32.HI R167, RZ, 0x1f, R166 ;  /* 0x0000001fffa77819 */ /* 0x000fe400000114a6 */
[----:B------:R-:W-:Y:S02]  /*2380*/  IADD3 R13, R18, 0x80, RZ ;  /* 0x00000080120d7810 */ /* 0x000fe40007ffe0ff */
[----:B------:R-:W-:Y:S01]  /*2390*/  SHF.R.S32.HI R87, RZ, 0x1f, R61 ;  /* 0x0000001fff577819 */ /* 0x000fe2000001143d */
[----:B------:R-:W-:-:S03]  /*23a0*/  IMAD R184, R167, R50, R184 ;  /* 0x00000032a7b87224 */ /* 0x000fc600078e02b8 */
        /* <DEDUP_REMOVED lines=19> */
[----:B------:R-:W-:Y:S02]  /*24e0*/  @P0 IMAD R12, R23, R7, RZ ;  /* 0x00000007170c0224 */ /* 0x000fe400078e02ff */
[----:B------:R-:W-:Y:S02]  /*24f0*/  @P0 IMAD.MOV.U32 R7, RZ, RZ, R34 ;  /* 0x000000ffff070224 */ /* 0x000fe400078e0022 */
[-C--:B---3--:R-:W-:Y:S02]  /*2500*/  @!P0 IMAD R9, R27, R241.reuse, RZ ;  /* 0x000000f11b098224 */ /* 0x088fe400078e02ff */
[----:B------:R-:W-:-:S04]  /*2510*/  @!P0 IMAD.WIDE.U32 R32, R26, R241, RZ ;  /* 0x000000f11a208225 */ /* 0x000fc800078e00ff */
[----:B------:R-:W-:Y:S02]  /*2520*/  @!P0 IMAD R26, R26, R60, R9 ;  /* 0x0000003c1a1a8224 */ /* 0x000fe400078e0209 */
[----:B------:R-:W-:Y:S02]  /*2530*/  @!P0 IMAD.MOV.U32 R7, RZ, RZ, R32 ;  /* 0x000000ffff078224 */ /* 0x000fe400078e0020 */
[----:B------:R-:W-:Y:S02]  /*2540*/  @P0 IMAD.IADD R9, R35, 0x1, R12 ;  /* 0x0000000123090824 */ /* 0x000fe400078e020c */
[----:B------:R-:W-:Y:S01]  /*2550*/  @!P0 IMAD.IADD R9, R33, 0x1, R26 ;  /* 0x0000000121098824 */ /* 0x000fe200078e021a */
[----:B------:R-:W-:Y:S01]  /*2560*/  IADD3 R26, P1, R18, R7, RZ ;  /* 0x00000007121a7210 */ /* 0x000fe20007f3e0ff */
[----:B------:R-:W-:Y:S01]  /*2570*/  IMAD R7, R25, R240, RZ ;  /* 0x000000f019077224 */ /* 0x000fe200078e02ff */
[----:B------:R-:W-:-:S03]  /*2580*/  SHF.R.S32.HI R12, RZ, 0x1f, R240 ;  /* 0x0000001fff0c7819 */ /* 0x000fc600000114f0 */
[----:B------:R-:W-:Y:S02]  /*2590*/  IMAD.X R27, R19, 0x1, R9, P1 ;  /* 0x00000001131b7824 */ /* 0x000fe400008e0609 */
[----:B------:R-:W-:Y:S02]  /*25a0*/  @P0 IMAD.MOV.U32 R174, RZ, RZ, R22 ;  /* 0x000000ffffae0224 */ /* 0x000fe400078e0016 */
[----:B------:R-:W-:Y:S02]  /*25b0*/  @P0 IMAD.MOV.U32 R175, RZ, RZ, R23 ;  /* 0x000000ffffaf0224 */ /* 0x000fe400078e0017 */
[----:B------:R-:W-:Y:S02]  /*25c0*/  IMAD R7, R24, R12, R7 ;  /* 0x0000000c18077224 */ /* 0x000fe400078e0207 */
[----:B------:R-:W-:-:S04]  /*25d0*/  IMAD.WIDE.U32 R26, R240, R24, R26 ;  /* 0x00000018f01a7225 */ /* 0x000fc800078e001a */
[----:B------:R-:W-:Y:S02]  /*25e0*/  @!P0 IMAD.MOV.U32 R174, RZ, RZ, R22 ;  /* 0x000000ffffae8224 */ /* 0x000fe400078e0016 */
[----:B------:R-:W-:Y:S01]  /*25f0*/  @!P0 IMAD.MOV.U32 R175, RZ, RZ, R23 ;  /* 0x000000ffffaf8224 */ /* 0x000fe200078e0017 */
[-C--:B----4-:R-:W-:Y:S01]  /*2600*/  ISETP.GE.AND P0, PT, R14, R63.reuse, PT ;  /* 0x0000003f0e00720c */ /* 0x090fe20003f06270 */
[----:B------:R-:W-:Y:S01]  /*2610*/  IMAD.IADD R171, R27, 0x1, R7 ;  /* 0x000000011bab7824 */ /* 0x000fe200078e0207 */
[-C--:B------:R-:W-:Y:S02]  /*2620*/  ISETP.GE.AND P1, PT, R18, R63.reuse, PT ;  /* 0x0000003f1200720c */ /* 0x080fe40003f26270 */
[----:B------:R-:W-:Y:S01]  /*2630*/  SEL R7, RZ, 0xffffffff, P0 ;  /* 0xffffffffff077807 */ /* 0x000fe20000000000 */
[----:B------:R-:W-:Y:S02]  /*2640*/  IMAD.IADD R9, R29, 0x1, R8 ;  /* 0x000000011d097824 */ /* 0x000fe400078e0208 */
[----:B------:R-:W-:Y:S01]  /*2650*/  IMAD.MOV.U32 R8, RZ, RZ, R28 ;  /* 0x000000ffff087224 */ /* 0x000fe200078e001c */
[----:B------:R-:W-:Y:S01]  /*2660*/  SEL R6, RZ, 0x1, P1 ;  /* 0x00000001ff067807 */ /* 0x000fe20000800000 */
[----:B------:R-:W-:Y:S01]  /*2670*/  IMAD.SHL.U32 R7, R7, 0x2, RZ ;  /* 0x0000000207077824 */ /* 0x000fe200078e00ff */
[----:B------:R-:W-:Y:S01]  /*2680*/  ISETP.GE.AND P0, PT, R13, R63, PT ;  /* 0x0000003f0d00720c */ /* 0x000fe20003f06270 */
[----:B------:R-:W-:Y:S01]  /*2690*/  IMAD.WIDE.U32 R8, R166, R50, R8 ;  /* 0x00000032a6087225 */ /* 0x000fe200078e0008 */
[----:B------:R-:W-:-:S02]  /*26a0*/  IADD3 R12, R18, 0xc0, RZ ;  /* 0x000000c0120c7810 */ /* 0x000fc40007ffe0ff */
[----:B------:R-:W-:Y:S01]  /*26b0*/  LOP3.LUT R7, R7, 0x2, R6, 0xe2, !PT ;  /* 0x0000000207077812 */ /* 0x000fe200078ee206 */
[----:B------:R-:W-:Y:S01]  /*26c0*/  IMAD.IADD R184, R9, 0x1, R184 ;  /* 0x0000000109b87824 */ /* 0x000fe200078e02b8 */
[----:B------:R-:W-:Y:S02]  /*26d0*/  SEL R6, RZ, 0x4, P0 ;  /* 0x00000004ff067807 */ /* 0x000fe40000000000 */
[----:B------:R-:W-:Y:S02]  /*26e0*/  LEA R185, P0, R8, R4, 0x1 ;  /* 0x0000000408b97211 */ /* 0x000fe400078008ff */
[----:B------:R-:W-:Y:S02]  /*26f0*/  ISETP.GE.AND P1, PT, R12, R63, PT ;  /* 0x0000003f0c00720c */ /* 0x000fe40003f26270 */
[----:B------:R-:W-:Y:S02]  /*2700*/  LEA.HI.X R184, R8, R5, R184, 0x1, P0 ;  /* 0x0000000508b87211 */ /* 0x000fe400000f0cb8 */
[----:B------:R-:W-:-:S02]  /*2710*/  IADD3 R160, P0, R18, R3, RZ ;  /* 0x0000000312a07210 */ /* 0x000fc40007f1e0ff */
[----:B------:R-:W-:Y:S02]  /*2720*/  SEL R59, RZ, 0x8, P1 ;  /* 0x00000008ff3b7807 */ /* 0x000fe40000800000 */
[----:B------:R-:W-:Y:S01]  /*2730*/  ISETP.GT.AND P1, PT, R165, R87, PT ;  /* 0x00000057a500720c */ /* 0x000fe20003f24270 */
[----:B------:R-:W-:Y:S02]  /*2740*/  IMAD.X R161, R19, 0x1, R0, P0 ;  /* 0x0000000113a17824 */ /* 0x000fe400000e0600 */
        /* <DEDUP_REMOVED lines=13> */
[----:B------:R-:W2:Y:S04]  /*2820*/  LD.E.64 R32, [R10.64+0x120] ;  /* 0x000120060a207980 */ /* 0x000ea8000c101b00 */
[----:B------:R-:W3:Y:S04]  /*2830*/  LD.E.64 R34, [R10.64+0x118] ;  /* 0x000118060a227980 */ /* 0x000ee8000c101b00 */
[----:B------:R-:W4:Y:S04]  /*2840*/  LD.E.64 R180, [R10.64+0x130] ;  /* 0x000130060ab47980 */ /* 0x000f28000c101b00 */
[----:B------:R-:W5:Y:S04]  /*2850*/  LD.E.64 R182, [R10.64+0x128] ;  /* 0x000128060ab67980 */ /* 0x000f68000c101b00 */
[----:B------:R-:W4:Y:S04]  /*2860*/  LD.E.64 R28, [R10.64+0x140] ;  /* 0x000140060a1c7980 */ /* 0x000f28000c101b00 */
[----:B------:R-:W4:Y:S04]  /*2870*/  LD.E R17, [R10.64+0xd0] ;  /* 0x0000d0060a117980 */ /* 0x000f28000c101900 */
[----:B------:R-:W5:Y:S04]  /*2880*/  LD.E.64 R26, [R10.64+0x138] ;  /* 0x000138060a1a7980 */ /* 0x000f68000c101b00 */
[----:B------:R-:W5:Y:S04]  /*2890*/  LD.E.64 R24, [R10.64+0x108] ;  /* 0x000108060a187980 */ /* 0x000f68000c101b00 */
[----:B------:R-:W5:Y:S04]  /*28a0*/  LD.E.64 R22, [R10.64+0x110] ;  /* 0x000110060a167980 */ /* 0x000f68000c101b00 */
[----:B------:R-:W5:Y:S04]  /*28b0*/  LD.E.64 R8, [R10.64+0x150] ;  /* 0x000150060a087980 */ /* 0x000f68000c101b00 */
[----:B------:R-:W5:Y:S01]  /*28c0*/  LD.E.64 R6, [R10.64+0x148] ;  /* 0x000148060a067980 */ /* 0x000f62000c101b00 */
[----:B------:R-:W-:Y:S01]  /*28d0*/  IADD3 R20, R20, R2, RZ ;  /* 0x0000000214147210 */ /* 0x000fe20007ffe0ff */
        /* <DEDUP_REMOVED lines=30> */
[----:B-----5:R-:W-:Y:S02]  /*2ac0*/  IMAD R3, R183, R2, RZ ;  /* 0x00000002b7037224 */ /* 0x020fe400078e02ff */
        /* <DEDUP_REMOVED lines=11> */
[-C--:B------:R-:W-:Y:S01]  /*2b80*/  IMAD R3, R27, R16.reuse, RZ ;  /* 0x000000101b037224 */ /* 0x080fe200078e02ff */
        /* <DEDUP_REMOVED lines=71> */
[C---:B------:R-:W-:Y:S01]  /*3000*/  SHF.L.U32 R111, R180.reuse, 0x4, RZ ;  /* 0x00000004b46f7819 */ /* 0x040fe200000006ff */
        /* <DEDUP_REMOVED lines=8> */
[C---:B------:R-:W-:Y:S01]  /*3090*/  IMAD.SHL.U32 R150, R148.reuse, 0x20, RZ ;  /* 0x0000002094967824 */ /* 0x040fe200078e00ff */
        /* <DEDUP_REMOVED lines=36> */
.L_x_3369:
        /* <DEDUP_REMOVED lines=9> */
[----:B------:R-:W-:-:S05]  /*3370*/  @!P2 BRA `(.L_x_3253) ;  /* 0x000001400000a947 */ /* 0x000fca0003800000 */
        /* <DEDUP_REMOVED lines=20> */
.L_x_3253:
[----:B------:R-:W-:Y:S05]  /*34c0*/  BSYNC B0 ;  /* 0x0000000000007941 */ /* 0x000fea0003800000 */
.L_x_3252:
        /* <DEDUP_REMOVED lines=21> */
.L_x_3255:
[----:B------:R-:W-:Y:S05]  /*3620*/  BSYNC B0 ;  /* 0x0000000000007941 */ /* 0x000fea0003800000 */
.L_x_3254:
        /* <DEDUP_REMOVED lines=21> */
.L_x_3257:
[----:B------:R-:W-:Y:S05]  /*3780*/  BSYNC B0 ;  /* 0x0000000000007941 */ /* 0x000fea0003800000 */
.L_x_3256:
        /* <DEDUP_REMOVED lines=21> */
.L_x_3259:
[----:B------:R-:W-:Y:S05]  /*38e0*/  BSYNC B0 ;  /* 0x0000000000007941 */ /* 0x000fea0003800000 */
.L_x_3258:
        /* <DEDUP_REMOVED lines=66> */
.L_x_3266:
[----:B------:R-:W-:Y:S05]  /*3d10*/  BSYNC B0 ;  /* 0x0000000000007941 */ /* 0x000fea0003800000 */
.L_x_3265:
        /* <DEDUP_REMOVED lines=51> */
.L_x_3268:
[----:B------:R-:W-:Y:S05]  /*4050*/  BSYNC B0 ;  /* 0x0000000000007941 */ /* 0x000fea0003800000 */
.L_x_3267:
        /* <DEDUP_REMOVED lines=51> */
.L_x_3270:
[----:B------:R-:W-:Y:S05]  /*4390*/  BSYNC B0 ;  /* 0x0000000000007941 */ /* 0x000fea0003800000 */
.L_x_3269:
        /* <DEDUP_REMOVED lines=50> */
.L_x_3264:
[----:B------:R-:W-:Y:S05]  /*46c0*/  BSYNC B1 ;  /* 0x0000000000017941 */ /* 0x000fea0003800000 */
.L_x_3263:
        /* <DEDUP_REMOVED lines=63> */
.L_x_3274:
[----:B------:R-:W-:Y:S05]  /*4ac0*/  BSYNC B0 ;  /* 0x0000000000007941 */ /* 0x000fea0003800000 */
.L_x_3273:
        /* <DEDUP_REMOVED lines=53> */
.L_x_3276:
[----:B------:R-:W-:Y:S05]  /*4e20*/  BSYNC B0 ;  /* 0x0000000000007941 */ /* 0x000fea0003800000 */
.L_x_3275:
        /* <DEDUP_REMOVED lines=53> */
.L_x_3278:
[----:B------:R-:W-:Y:S05]  /*5180*/  BSYNC B0 ;  /* 0x0000000000007941 */ /* 0x000fea0003800000 */
.L_x_3277:
        /* <DEDUP_REMOVED lines=52> */
.L_x_3272:
[----:B------:R-:W-:Y:S05]  /*54d0*/  BSYNC B1 ;  /* 0x0000000000017941 */ /* 0x000fea0003800000 */
.L_x_3271:
        /* <DEDUP_REMOVED lines=63> */
.L_x_3282:
[----:B------:R-:W-:Y:S05]  /*58d0*/  BSYNC B0 ;  /* 0x0000000000007941 */ /* 0x000fea0003800000 */
.L_x_3281:
        /* <DEDUP_REMOVED lines=53> */
.L_x_3284:
[----:B------:R-:W-:Y:S05]  /*5c30*/  BSYNC B0 ;  /* 0x0000000000007941 */ /* 0x000fea0003800000 */
.L_x_3283:
        /* <DEDUP_REMOVED lines=53> */
.L_x_3286:
[----:B------:R-:W-:Y:S05]  /*5f90*/  BSYNC B0 ;  /* 0x0000000000007941 */ /* 0x000fea0003800000 */
.L_x_3285:
        /* <DEDUP_REMOVED lines=52> */
.L_x_3280:
[----:B------:R-:W-:Y:S05]  /*62e0*/  BSYNC B1 ;  /* 0x0000000000017941 */ /* 0x000fea0003800000 */
.L_x_3279:
        /* <DEDUP_REMOVED lines=67> */
.L_x_3290:
[----:B------:R-:W-:Y:S05]  /*6720*/  BSYNC B0 ;  /* 0x0000000000007941 */ /* 0x000fea0003800000 */
.L_x_3289:
        /* <DEDUP_REMOVED lines=53> */
.L_x_3292:
[----:B------:R-:W-:Y:S05]  /*6a80*/  BSYNC B0 ;  /* 0x0000000000007941 */ /* 0x000fea0003800000 */
.L_x_3291:
        /* <DEDUP_REMOVED lines=53> */
.L_x_3294:
[----:B------:R-:W-:Y:S05]  /*6de0*/  BSYNC B0 ;  /* 0x0000000000007941 */ /* 0x000fea0003800000 */
.L_x_3293:
        /* <DEDUP_REMOVED lines=52> */
.L_x_3288:
[----:B------:R-:W-:Y:S05]  /*7130*/  BSYNC B1 ;  /* 0x0000000000017941 */ /* 0x000fea0003800000 */
.L_x_3287:
[----:B------:R-:W2:Y:S02]  /*7140*/  LD.E R0, [R10.64+0xd0] ;  /* 0x0000d0060a007980 */ /* 0x000ea4000c101900 */
[----:B--2---:R-:W-:Y:S05]  /*7150*/  IMAD.U32 R0, R0, -0x20, RZ ;  /* 0xffffffe000007824 */ /* 0x004fea00078e00ff */
[C---:B------:R-:W-:Y:S02]  /*7160*/  LEA R20, P1, R0.reuse, R20, 0x1 ;  /* 0x0000001400147211 */ /* 0x040fe400078208ff */
[C---:B------:R-:W-:Y:S02]  /*7170*/  LEA R42, P0, R0.reuse, R42, 0x1 ;  /* 0x0000002a002a7211 */ /* 0x040fe400078008ff */
[C---:B------:R-:W-:Y:S02]  /*7180*/  LEA.HI.X.SX32 R21, R0.reuse, R21, 0x1, P1 ;  /* 0x0000001500157211 */ /* 0x040fe400008f0eff */
[----:B------:R-:W-:Y:S01]  /*7190*/  LEA.HI.X.SX32 R43, R0, R43, 0x1, P0 ;  /* 0x0000002b002b7211 */ /* 0x000fe200000f0eff */
[----:B------:R-:W-:-:S05]  /*71a0*/  BRA `(.L_x_3295) ;  /* 0x00006a3000007947 */ /* 0x000fca0003800000 */
.L_x_3262:
        /* <DEDUP_REMOVED lines=94> */
.L_x_3301:
[----:B------:R-:W-:Y:S05]  /*7790*/  BSYNC B0 ;  /* 0x0000000000007941 */ /* 0x000fea0003800000 */
.L_x_3300:
[----:B-----5:R2:W-:Y:S02]  /*77a0*/  ST.E.128 [R124.64], R24 ;  /* 0x000000187c007985 */ /* 0x0205e4000c101d06 */
.L_x_3299:
[----:B------:R-:W-:Y:S05]  /*77b0*/  BSYNC B1 ;  /* 0x0000000000017941 */ /* 0x000fea0003800000 */
.L_x_3298:
        /* <DEDUP_REMOVED lines=92> */
.L_x_3305:
[----:B------:R-:W-:Y:S05]  /*7d80*/  BSYNC B0 ;  /* 0x0000000000007941 */ /* 0x000fea0003800000 */
.L_x_3304:
[----:B-----5:R2:W-:Y:S02]  /*7d90*/  ST.E.128 [R124.64+0x80], R24 ;  /* 0x000080187c007985 */ /* 0x0205e4000c101d06 */
.L_x_3303:
[----:B------:R-:W-:Y:S05]  /*7da0*/  BSYNC B1 ;  /* 0x0000000000017941 */ /* 0x000fea0003800000 */
.L_x_3302:
        /* <DEDUP_REMOVED lines=92> */
.L_x_3309:
[----:B------:R-:W-:Y:S05]  /*8370*/  BSYNC B0 ;  /* 0x0000000000007941 */ /* 0x000fea0003800000 */
.L_x_3308:
[----:B-----5:R2:W-:Y:S02]  /*8380*/  ST.E.128 [R124.64+0x100], R24 ;  /* 0x000100187c007985 */ /* 0x0205e4000c101d06 */
.L_x_3307:
[----:B------:R-:W-:Y:S05]  /*8390*/  BSYNC B1 ;  /* 0x0000000000017941 */ /* 0x000fea0003800000 */
.L_x_3306:
        /* <DEDUP_REMOVED lines=91> */
.L_x_3311:
[----:B------:R-:W-:Y:S05]  /*8950*/  BSYNC B0 ;  /* 0x0000000000007941 */ /* 0x000fea0003800000 */
.L_x_3310:
[----:B-----5:R2:W-:Y:S02]  /*8960*/  ST.E.128 [R124.64+0x180], R24 ;  /* 0x000180187c007985 */ /* 0x0205e4000c101d06 */
.L_x_3297:
[----:B------:R-:W-:Y:S05]  /*8970*/  BSYNC B2 ;  /* 0x0000000000027941 */ /* 0x000fea0003800000 */
.L_x_3296:
        /* <DEDUP_REMOVED lines=97> */
.L_x_3317:
[----:B------:R-:W-:Y:S05]  /*8f90*/  BSYNC B0 ;  /* 0x0000000000007941 */ /* 0x000fea0003800000 */
.L_x_3316:
[C---:B------:R-:W-:Y:S04]  /*8fa0*/  LEA R2, P0, R232.reuse, R124, 0x1 ;  /* 0x0000007ce8027211 */ /* 0x040fe800078008ff */
[----:B------:R-:W-:Y:S05]  /*8fb0*/  LEA.HI.X R3, R232, R125, R233, 0x1, P0 ;  /* 0x0000007de8037211 */ /* 0x000fea00000f0ce9 */
[----:B-----5:R2:W-:Y:S04]  /*8fc0*/  ST.E.128 [R2.64], R24 ;  /* 0x0000001802007985 */ /* 0x0205e8000c101d06 */
.L_x_3315:
[----:B------:R-:W-:Y:S05]  /*8fd0*/  BSYNC B1 ;  /* 0x0000000000017941 */ /* 0x000fea0003800000 */
.L_x_3314:
        /* <DEDUP_REMOVED lines=92> */
.L_x_3321:
[----:B------:R-:W-:Y:S05]  /*95a0*/  BSYNC B0 ;  /* 0x0000000000007941 */ /* 0x000fea0003800000 */
.L_x_3320:
[C---:B------:R-:W-:Y:S04]  /*95b0*/  LEA R2, P0, R84.reuse, R124, 0x1 ;  /* 0x0000007c54027211 */ /* 0x040fe800078008ff */
[----:B------:R-:W-:Y:S05]  /*95c0*/  LEA.HI.X R3, R84, R125, R83, 0x1, P0 ;  /* 0x0000007d54037211 */ /* 0x000fea00000f0c53 */
[----:B-----5:R2:W-:Y:S04]  /*95d0*/  ST.E.128 [R2.64], R24 ;  /* 0x0000001802007985 */ /* 0x0205e8000c101d06 */
.L_x_3319:
[----:B------:R-:W-:Y:S05]  /*95e0*/  BSYNC B1 ;  /* 0x0000000000017941 */ /* 0x000fea0003800000 */
.L_x_3318:
        /* <DEDUP_REMOVED lines=92> */
.L_x_3325:
[----:B------:R-:W-:Y:S05]  /*9bb0*/  BSYNC B0 ;  /* 0x0000000000007941 */ /* 0x000fea0003800000 */
.L_x_3324:
[C---:B------:R-:W-:Y:S04]  /*9bc0*/  LEA R2, P0, R80.reuse, R124, 0x1 ;  /* 0x0000007c50027211 */ /* 0x040fe800078008ff */
[----:B------:R-:W-:Y:S05]  /*9bd0*/  LEA.HI.X R3, R80, R125, R79, 0x1, P0 ;  /* 0x0000007d50037211 */ /* 0x000fea00000f0c4f */
[----:B-----5:R2:W-:Y:S04]  /*9be0*/  ST.E.128 [R2.64], R24 ;  /* 0x0000001802007985 */ /* 0x0205e8000c101d06 */
.L_x_3323:
[----:B------:R-:W-:Y:S05]  /*9bf0*/  BSYNC B1 ;  /* 0x0000000000017941 */ /* 0x000fea0003800000 */
.L_x_3322:
        /* <DEDUP_REMOVED lines=91> */
.L_x_3327:
[----:B------:R-:W-:Y:S05]  /*a1b0*/  BSYNC B0 ;  /* 0x0000000000007941 */ /* 0x000fea0003800000 */
.L_x_3326:
[C---:B------:R-:W-:Y:S04]  /*a1c0*/  LEA R2, P0, R74.reuse, R124, 0x1 ;  /* 0x0000007c4a027211 */ /* 0x040fe800078008ff */
[----:B------:R-:W-:Y:S05]  /*a1d0*/  LEA.HI.X R3, R74, R125, R73, 0x1, P0 ;  /* 0x0000007d4a037211 */ /* 0x000fea00000f0c49 */
[----:B-----5:R2:W-:Y:S04]  /*a1e0*/  ST.E.128 [R2.64], R24 ;  /* 0x0000001802007985 */ /* 0x0205e8000c101d06 */
.L_x_3313:
[----:B------:R-:W-:Y:S05]  /*a1f0*/  BSYNC B2 ;  /* 0x0000000000027941 */ /* 0x000fea0003800000 */
.L_x_3312:
        /* <DEDUP_REMOVED lines=97> */
.L_x_3333:
[----:B------:R-:W-:Y:S05]  /*a810*/  BSYNC B0 ;  /* 0x0000000000007941 */ /* 0x000fea0003800000 */
.L_x_3332:
[C---:B------:R-:W-:Y:S04]  /*a820*/  LEA R2, P0, R85.reuse, R124, 0x1 ;  /* 0x0000007c55027211 */ /* 0x040fe800078008ff */
[----:B------:R-:W-:Y:S05]  /*a830*/  LEA.HI.X R3, R85, R125, R86, 0x1, P0 ;  /* 0x0000007d55037211 */ /* 0x000fea00000f0c56 */
[----:B-----5:R2:W-:Y:S04]  /*a840*/  ST.E.128 [R2.64], R24 ;  /* 0x0000001802007985 */ /* 0x0205e8000c101d06 */
.L_x_3331:
[----:B------:R-:W-:Y:S05]  /*a850*/  BSYNC B1 ;  /* 0x0000000000017941 */ /* 0x000fea0003800000 */
.L_x_3330:
        /* <DEDUP_REMOVED lines=92> */
.L_x_3337:
[----:B------:R-:W-:Y:S05]  /*ae20*/  BSYNC B0 ;  /* 0x0000000000007941 */ /* 0x000fea0003800000 */
.L_x_3336:
[C---:B------:R-:W-:Y:S04]  /*ae30*/  LEA R2, P0, R82.reuse, R124, 0x1 ;  /* 0x0000007c52027211 */ /* 0x040fe800078008ff */
[----:B------:R-:W-:Y:S05]  /*ae40*/  LEA.HI.X R3, R82, R125, R81, 0x1, P0 ;  /* 0x0000007d52037211 */ /* 0x000fea00000f0c51 */
[----:B-----5:R2:W-:Y:S04]  /*ae50*/  ST.E.128 [R2.64], R24 ;  /* 0x0000001802007985 */ /* 0x0205e8000c101d06 */
.L_x_3335:
[----:B------:R-:W-:Y:S05]  /*ae60*/  BSYNC B1 ;  /* 0x0000000000017941 */ /* 0x000fea0003800000 */
.L_x_3334:
        /* <DEDUP_REMOVED lines=92> */
.L_x_3341:
[----:B------:R-:W-:Y:S05]  /*b430*/  BSYNC B0 ;  /* 0x0000000000007941 */ /* 0x000fea0003800000 */
.L_x_3340:
[C---:B------:R-:W-:Y:S04]  /*b440*/  LEA R2, P0, R78.reuse, R124, 0x1 ;  /* 0x0000007c4e027211 */ /* 0x040fe800078008ff */
[----:B------:R-:W-:Y:S05]  /*b450*/  LEA.HI.X R3, R78, R125, R77, 0x1, P0 ;  /* 0x0000007d4e037211 */ /* 0x000fea00000f0c4d */
[----:B-----5:R2:W-:Y:S04]  /*b460*/  ST.E.128 [R2.64], R24 ;  /* 0x0000001802007985 */ /* 0x0205e8000c101d06 */
.L_x_3339:
[----:B------:R-:W-:Y:S05]  /*b470*/  BSYNC B1 ;  /* 0x0000000000017941 */ /* 0x000fea0003800000 */
.L_x_3338:
        /* <DEDUP_REMOVED lines=91> */
.L_x_3343:
[----:B------:R-:W-:Y:S05]  /*ba30*/  BSYNC B0 ;  /* 0x0000000000007941 */ /* 0x000fea0003800000 */
.L_x_3342:
[C---:B------:R-:W-:Y:S04]  /*ba40*/  LEA R2, P0, R72.reuse, R124, 0x1 ;  /* 0x0000007c48027211 */ /* 0x040fe800078008ff */
[----:B------:R-:W-:Y:S05]  /*ba50*/  LEA.HI.X R3, R72, R125, R71, 0x1, P0 ;  /* 0x0000007d48037211 */ /* 0x000fea00000f0c47 */
[----:B-----5:R2:W-:Y:S04]  /*ba60*/  ST.E.128 [R2.64], R24 ;  /* 0x0000001802007985 */ /* 0x0205e8000c101d06 */
.L_x_3329:
[----:B------:R-:W-:Y:S05]  /*ba70*/  BSYNC B2 ;  /* 0x0000000000027941 */ /* 0x000fea0003800000 */
.L_x_3328:
        /* <DEDUP_REMOVED lines=100> */
.L_x_3349:
[----:B------:R-:W-:Y:S05]  /*c0c0*/  BSYNC B0 ;  /* 0x0000000000007941 */ /* 0x000fea0003800000 */
.L_x_3348:
[----:B------:R-:W-:Y:S02]  /*c0d0*/  IMAD R0, R49, 0x60, RZ ;  /* 0x0000006031007824 */ /* 0x000fe400078e02ff */
[----:B------:R-:W-:Y:S05]  /*c0e0*/  IMAD.WIDE.U32 R2, R48, 0x60, R124 ;  /* 0x0000006030027825 */ /* 0x000fea00078e007c */
[----:B------:R-:W-:Y:S05]  /*c0f0*/  IADD3 R3, R3, R0, RZ ;  /* 0x0000000003037210 */ /* 0x000fea0007ffe0ff */
[----:B-----5:R2:W-:Y:S02]  /*c100*/  ST.E.128 [R2.64], R24 ;  /* 0x0000001802007985 */ /* 0x0205e4000c101d06 */
.L_x_3347:
[----:B------:R-:W-:Y:S05]  /*c110*/  BSYNC B1 ;  /* 0x0000000000017941 */ /* 0x000fea0003800000 */
.L_x_3346:
        /* <DEDUP_REMOVED lines=92> */
.L_x_3353:
[----:B------:R-:W-:Y:S05]  /*c6e0*/  BSYNC B0 ;  /* 0x0000000000007941 */ /* 0x000fea0003800000 */
.L_x_3352:
[C---:B------:R-:W-:Y:S04]  /*c6f0*/  LEA R2, P0, R76.reuse, R124, 0x1 ;  /* 0x0000007c4c027211 */ /* 0x040fe800078008ff */
[----:B------:R-:W-:Y:S05]  /*c700*/  LEA.HI.X R3, R76, R125, R75, 0x1, P0 ;  /* 0x0000007d4c037211 */ /* 0x000fea00000f0c4b */
[----:B-----5:R2:W-:Y:S04]  /*c710*/  ST.E.128 [R2.64], R24 ;  /* 0x0000001802007985 */ /* 0x0205e8000c101d06 */
.L_x_3351:
[----:B------:R-:W-:Y:S05]  /*c720*/  BSYNC B1 ;  /* 0x0000000000017941 */ /* 0x000fea0003800000 */
.L_x_3350:
        /* <DEDUP_REMOVED lines=92> */
.L_x_3357:
[----:B------:R-:W-:Y:S05]  /*ccf0*/  BSYNC B0 ;  /* 0x0000000000007941 */ /* 0x000fea0003800000 */
.L_x_3356:
[C---:B------:R-:W-:Y:S04]  /*cd00*/  LEA R2, P0, R70.reuse, R124, 0x1 ;  /* 0x0000007c46027211 */ /* 0x040fe800078008ff */
[----:B------:R-:W-:Y:S05]  /*cd10*/  LEA.HI.X R3, R70, R125, R69, 0x1, P0 ;  /* 0x0000007d46037211 */ /* 0x000fea00000f0c45 */
[----:B-----5:R2:W-:Y:S04]  /*cd20*/  ST.E.128 [R2.64], R24 ;  /* 0x0000001802007985 */ /* 0x0205e8000c101d06 */
.L_x_3355:
[----:B------:R-:W-:Y:S05]  /*cd30*/  BSYNC B1 ;  /* 0x0000000000017941 */ /* 0x000fea0003800000 */
.L_x_3354:
        /* <DEDUP_REMOVED lines=15> */
[----:B------:R-:W-:Y:S01]  /*ce30*/  SHF.L.U32 R33, R26, 0x10, RZ ;  /* 0x000000101a217819 */ /* 0x000fe200000006ff */
[C---:B------:R-:W-:Y:S01]  /*ce40*/  IMAD.U32 R31, R25.reuse, 0x10000, RZ ;  /* 0x00010000191f7824 */ /* 0x040fe200078e00ff */
        /* <DEDUP_REMOVED lines=74> */
.L_x_3359:
[----:B------:R-:W-:Y:S05]  /*d2f0*/  BSYNC B0 ;  /* 0x0000000000007941 */ /* 0x000fea0003800000 */
.L_x_3358:
[C---:B------:R-:W-:Y:S04]  /*d300*/  LEA R2, P0, R68.reuse, R124, 0x1 ;  /* 0x0000007c44027211 */ /* 0x040fe800078008ff */
[----:B------:R-:W-:Y:S05]  /*d310*/  LEA.HI.X R3, R68, R125, R67, 0x1, P0 ;  /* 0x0000007d44037211 */ /* 0x000fea00000f0c43 */
[----:B-----5:R2:W-:Y:S04]  /*d320*/  ST.E.128 [R2.64], R24 ;  /* 0x0000001802007985 */ /* 0x0205e8000c101d06 */
.L_x_3345:
[----:B------:R-:W-:Y:S05]  /*d330*/  BSYNC B2 ;  /* 0x0000000000027941 */ /* 0x000fea0003800000 */
.L_x_3344:
        /* <DEDUP_REMOVED lines=11> */
.L_x_3261:
[----:B------:R-:W-:Y:S01]  /*d3f0*/  BSSY B0, `(.L_x_3360) ;  /* 0x0000016000007945 */ /* 0x000fe20003800000 */
[----:B------:R-:W-:-:S05]  /*d400*/  @!P2 BRA `(.L_x_3361) ;  /* 0x000001400000a947 */ /* 0x000fca0003800000 */
[----:B------:R-:W-:Y:S02]  /*d410*/  ISETP.NE.AND P1, PT, R157, RZ, PT ;  /* 0x000000ff9d00720c */ /* 0x000fe40003f25270 */
[----:B------:R-:W-:Y:S11]  /*d420*/  ISETP.NE.AND P0, PT, R155, RZ, PT ;  /* 0x000000ff9b00720c */ /* 0x000ff60003f05270 */
[--C-:B-1----:R-:W-:Y:S02]  /*d430*/  @P1 IMAD.MOV.U32 R2, RZ, RZ, R119.reuse ;  /* 0x000000ffff021224 */ /* 0x102fe400078e0077 */
[--C-:B------:R-:W-:Y:S05]  /*d440*/  @P1 IMAD.MOV.U32 R3, RZ, RZ, R118.reuse ;  /* 0x000000ffff031224 */ /* 0x100fea00078e0076 */
[----:B------:R1:W2:Y:S02]  /*d450*/  @P1 LD.E.128 R4, [R2.64] ;  /* 0x0000000602041980 */ /* 0x0002a4000c101d00 */
        /* <DEDUP_REMOVED lines=15> */
.L_x_3361:
[----:B------:R-:W-:Y:S05]  /*d550*/  BSYNC B0 ;  /* 0x0000000000007941 */ /* 0x000fea0003800000 */
.L_x_3360:
        /* <DEDUP_REMOVED lines=33> */
.L_x_3363:
[----:B------:R-:W-:Y:S05]  /*d770*/  BSYNC B0 ;  /* 0x0000000000007941 */ /* 0x000fea0003800000 */
.L_x_3362:
        /* <DEDUP_REMOVED lines=33> */
.L_x_3365:
[----:B------:R-:W-:Y:S05]  /*d990*/  BSYNC B0 ;  /* 0x0000000000007941 */ /* 0x000fea0003800000 */
.L_x_3364:
        /* <DEDUP_REMOVED lines=36> */
.L_x_3295:
[----:B------:R-:W-:Y:S05]  /*dbe0*/  BSYNC B3 ;  /* 0x0000000000037941 */ /* 0x000fea0003800000 */
.L_x_3260:
        /* <DEDUP_REMOVED lines=91> */
.L_x_3367:
        /* <DEDUP_REMOVED lines=10> */
.L_x_3368:
[----:B------:R-:W-:Y:S05]  /*e240*/  BSYNC B0 ;  /* 0x0000000000007941 */ /* 0x000fea0003800000 */
.L_x_3366:
[----:B------:R-:W-:Y:S04]  /*e250*/  IADD3 R9, R9, -0x1, RZ ;  /* 0xffffffff09097810 */ /* 0x000fe80007ffe0ff */
[----:B------:R-:W-:Y:S11]  /*e260*/  ISETP.GT.AND P0, PT, R9, R87, PT ;  /* 0x000000570900720c */ /* 0x000ff60003f04270 */
[----:B------:R-:W-:Y:S02]  /*e270*/  @!UPT UIADD3 URZ, URZ, URZ, URZ ;  /* 0x0000003f3f3ff290 */ /* 0x000fe4000fffe03f */
[----:B------:R-:W-:-:S05]  /*e280*/  @P0 BRA `(.L_x_3369) ;  /* 0xffff505000000947 */ /* 0x000fca000383ffff */
.L_x_3251:
        /* <DEDUP_REMOVED lines=22> */
[----:B------:R-:W-:Y:S01]  /*e3f0*/  SHF.R.S32.HI R7, RZ, 0x1, R7 ;  /* 0x00000001ff077819 */ /* 0x000fe20000011407 */
[----:B------:R-:W-:Y:S01]  /*e400*/  IMAD.MOV.U32 R172, RZ, RZ, R170 ;  /* 0x000000ffffac7224 */ /* 0x000fe200078e00aa */
[----:B------:R-:W-:Y:S01]  /*e410*/  LEA R64, P2, R170, R176, 0x1 ;  /* 0x000000b0aa407211 */ /* 0x000fe200078408ff */
[----:B------:R-:W-:Y:S01]  /*e420*/  IMAD.X R8, R8, 0x1, R173, P1 ;  /* 0x0000000108087824 */ /* 0x000fe200008e06ad */
[----:B------:R-:W-:-:S02]  /*e430*/  LEA R4, P0, R174, R170, 0x5 ;  /* 0x000000aaae047211 */ /* 0x000fc400078028ff */
[----:B---3--:R-:W-:Y:S01]  /*e440*/  ISETP.NE.AND P4, PT, R2, RZ, PT ;  /* 0x000000ff0200720c */ /* 0x008fe20003f85270 */
[----:B------:R-:W-:Y:S01]  /*e450*/  IMAD R21, R166, R7, R62 ;  /* 0x00000007a6157224 */ /* 0x000fe200078e023e */
[-C--:B------:R-:W-:Y:S01]  /*e460*/  LEA R46, P1, R3, R176.reuse, 0x1 ;  /* 0x000000b0032e7211 */ /* 0x080fe200078208ff */
[----:B------:R-:W-:Y:S01]  /*e470*/  IMAD R9, R175, 0x30, RZ ;  /* 0x00000030af097824 */ /* 0x000fe200078e02ff */
[----:B------:R-:W-:Y:S02]  /*e480*/  LEA.HI.X R65, R170, R177, R173, 0x1, P2 ;  /* 0x000000b1aa417211 */ /* 0x000fe400010f0cad */
[C---:B------:R-:W-:Y:S01]  /*e490*/  LEA.HI.X R15, R174.reuse, R173, R175, 0x5, P0 ;  /* 0x000000adae0f7211 */ /* 0x040fe200000f2caf */
[----:B------:R-:W-:Y:S01]  /*e4a0*/  IMAD.WIDE.U32 R172, R174, 0x30, R172 ;  /* 0x00000030aeac7825 */ /* 0x000fe200078e00ac */
[----:B------:R-:W-:Y:S02]  /*e4b0*/  LEA.HI.X R47, R3, R177, R8, 0x1, P1 ;  /* 0x000000b1032f7211 */ /* 0x000fe400008f0c08 */
[----:B------:R-:W-:Y:S01]  /*e4c0*/  LEA R44, P0, R4, R176, 0x1 ;  /* 0x000000b0042c7211 */ /* 0x000fe200078008ff */
[----:B------:R-:W-:-:S02]  /*e4d0*/  IMAD.IADD R8, R239, 0x1, -R54 ;  /* 0x00000001ef087824 */ /* 0x000fc400078e0a36 */
[----:B------:R-:W-:Y:S01]  /*e4e0*/  IMAD.IADD R62, R62, 0x1, R21 ;  /* 0x000000013e3e7824 */ /* 0x000fe200078e0215 */
[-C--:B------:R-:W-:Y:S01]  /*e4f0*/  LEA.HI.X R45, R4, R177.reuse, R15, 0x1, P0 ;  /* 0x000000b1042d7211 */ /* 0x080fe200000f0c0f */
[----:B------:R-:W-:Y:S01]  /*e500*/  IMAD.IADD R9, R173, 0x1, R9 ;  /* 0x00000001ad097824 */ /* 0x000fe200078e0209 */
[----:B------:R-:W-:Y:S02]  /*e510*/  LEA R42, P1, R172, R176, 0x1 ;  /* 0x000000b0ac2a7211 */ /* 0x000fe400078208ff */
[----:B------:R-:W-:Y:S02]  /*e520*/  ISETP.GE.AND P0, PT, R166, R8, PT ;  /* 0x00000008a600720c */ /* 0x000fe40003f06270 */
[----:B------:R-:W-:Y:S01]  /*e530*/  LEA.HI.X R43, R172, R177, R9, 0x1, P1 ;  /* 0x000000b1ac2b7211 */ /* 0x000fe200008f0c09 */
[----:B------:R-:W-:Y:S01]  /*e540*/  IMAD.SHL.U32 R9, R7, 0x10, RZ ;  /* 0x0000001007097824 */ /* 0x000fe200078e00ff */
[----:B------:R-:W-:Y:S02]  /*e550*/  ISETP.GT.AND P0, PT, R57, -0x8, !P0 ;  /* 0xfffffff83900780c */ /* 0x000fe40004704270 */
        /* <DEDUP_REMOVED lines=10> */
[----:B-----5:R-:W-:Y:S01]  /*e600*/  ISETP.GE.AND P2, PT, R18, R6, PT ;  /* 0x000000061200720c */ /* 0x020fe20003f46270 */
        /* <DEDUP_REMOVED lines=27> */
[----:B----4-:R-:W-:Y:S01]  /*e7c0*/  LOP3.LUT R30, R5, 0xffff0000, RZ, 0xc0, !PT ;  /* 0xffff0000051e7812 */ /* 0x010fe200078ec0ff */
        /* <DEDUP_REMOVED lines=27> */
.L_x_3378:
[----:B------:R-:W-:Y:S05]  /*e980*/  BSYNC B0 ;  /* 0x0000000000007941 */ /* 0x000fea0003800000 */
.L_x_3377:
[----:B-----5:R3:W-:Y:S02]  /*e990*/  STS.128 [R244], R24 ;  /* 0x00000018f4007388 */ /* 0x0207e40000000c00 */
.L_x_3376:
[----:B------:R-:W-:Y:S05]  /*e9a0*/  BSYNC B1 ;  /* 0x0000000000017941 */ /* 0x000fea0003800000 */
.L_x_3375:
        /* <DEDUP_REMOVED lines=22> */
[----:B---3--:R-:W-:Y:S01]  /*eb10*/  LOP3.LUT R30, R5, 0xffff0000, RZ, 0xc0, !PT ;  /* 0xffff0000051e7812 */ /* 0x008fe200078ec0ff */
        /* <DEDUP_REMOVED lines=27> */
.L_x_3382:
[----:B------:R-:W-:Y:S05]  /*ecd0*/  BSYNC B0 ;  /* 0x0000000000007941 */ /* 0x000fea0003800000 */
.L_x_3381:
[----:B-----5:R1:W-:Y:S02]  /*ece0*/  STS.128 [R244+0x2000], R24 ;  /* 0x00200018f4007388 */ /* 0x0203e40000000c00 */
.L_x_3380:
[----:B------:R-:W-:Y:S05]  /*ecf0*/  BSYNC B1 ;  /* 0x0000000000017941 */ /* 0x000fea0003800000 */
.L_x_3379:
        /* <DEDUP_REMOVED lines=50> */
.L_x_3386:
[----:B------:R-:W-:Y:S05]  /*f020*/  BSYNC B0 ;  /* 0x0000000000007941 */ /* 0x000fea0003800000 */
.L_x_3385:
[----:B-----5:R3:W-:Y:S02]  /*f030*/  STS.128 [R244+0x4000], R24 ;  /* 0x00400018f4007388 */ /* 0x0207e40000000c00 */
.L_x_3384:
[----:B------:R-:W-:Y:S05]  /*f040*/  BSYNC B1 ;  /* 0x0000000000017941 */ /* 0x000fea0003800000 */
.L_x_3383:
        /* <DEDUP_REMOVED lines=49> */
.L_x_3388:
[----:B------:R-:W-:Y:S05]  /*f360*/  BSYNC B0 ;  /* 0x0000000000007941 */ /* 0x000fea0003800000 */
.L_x_3387:
[----:B-----5:R3:W-:Y:S02]  /*f370*/  STS.128 [R244+0x6000], R24 ;  /* 0x00600018f4007388 */ /* 0x0207e40000000c00 */
.L_x_3374:
[----:B------:R-:W-:Y:S05]  /*f380*/  BSYNC B2 ;  /* 0x0000000000027941 */ /* 0x000fea0003800000 */
.L_x_3373:
[----:B------:R-:W-:Y:S01]  /*f390*/  IADD3 R15, R166, 0x10, RZ ;  /* 0x00000010a60f7810 */ /* 0x000fe20007ffe0ff */
[----:B------:R-:W-:Y:S03]  /*f3a0*/  BSSY B2, `(.L_x_3389) ;  /* 0x00000de000027945 */ /* 0x000fe60003800000 */
[----:B------:R-:W-:-:S04]  /*f3b0*/  ISETP.GE.AND P0, PT, R15, R8, PT ;  /* 0x000000080f00720c */ /* 0x000fc80003f06270 */
[----:B------:R-:W-:-:S13]  /*f3c0*/  ISETP.LT.OR P0, PT, R57, -0x87, P0 ;  /* 0xffffff793900780c */ /* 0x000fda0000701670 */
[----:B------:R-:W-:Y:S05]  /*f3d0*/  @P0 BRA `(.L_x_3390) ;  /* 0x00000da000000947 */ /* 0x000fea0003800000 */
[----:B-----5:R-:W-:Y:S01]  /*f3e0*/  ISETP.GE.AND P0, PT, R18, R6, PT ;  /* 0x000000061200720c */ /* 0x020fe20003f06270 */
        /* <DEDUP_REMOVED lines=57> */
.L_x_3394:
[----:B------:R-:W-:Y:S05]  /*f780*/  BSYNC B0 ;  /* 0x0000000000007941 */ /* 0x000fea0003800000 */
.L_x_3393:
[----:B-----5:R3:W-:Y:S02]  /*f790*/  STS.128 [R244+0x800], R24 ;  /* 0x00080018f4007388 */ /* 0x0207e40000000c00 */
.L_x_3392:
[----:B------:R-:W-:Y:S05]  /*f7a0*/  BSYNC B1 ;  /* 0x0000000000017941 */ /* 0x000fea0003800000 */
.L_x_3391:
        /* <DEDUP_REMOVED lines=50> */
.L_x_3398:
[----:B------:R-:W-:Y:S05]  /*fad0*/  BSYNC B0 ;  /* 0x0000000000007941 */ /* 0x000fea0003800000 */
.L_x_3397:
[----:B-----5:R3:W-:Y:S02]  /*fae0*/  STS.128 [R244+0x2800], R24 ;  /* 0x00280018f4007388 */ /* 0x0207e40000000c00 */
.L_x_3396:
[----:B------:R-:W-:Y:S05]  /*faf0*/  BSYNC B1 ;  /* 0x0000000000017941 */ /* 0x000fea0003800000 */
.L_x_3395:
        /* <DEDUP_REMOVED lines=50> */
.L_x_3402:
[----:B------:R-:W-:Y:S05]  /*fe20*/  BSYNC B0 ;  /* 0x0000000000007941 */ /* 0x000fea0003800000 */
.L_x_3401:
[----:B-----5:R3:W-:Y:S02]  /*fe30*/  STS.128 [R244+0x4800], R24 ;  /* 0x00480018f4007388 */ /* 0x0207e40000000c00 */
.L_x_3400:
[----:B------:R-:W-:Y:S05]  /*fe40*/  BSYNC B1 ;  /* 0x0000000000017941 */ /* 0x000fea0003800000 */
.L_x_3399:
        /* <DEDUP_REMOVED lines=49> */
.L_x_3404:
[----:B------:R-:W-:Y:S05]  /*10160*/  BSYNC B0 ;  /* 0x0000000000007941 */ /* 0x000fea0003800000 */
.L_x_3403:
[----:B-----5:R3:W-:Y:S02]  /*10170*/  STS.128 [R244+0x6800], R24 ;  /* 0x00680018f4007388 */ /* 0x0207e40000000c00 */
.L_x_3390:
[----:B------:R-:W-:Y:S05]  /*10180*/  BSYNC B2 ;  /* 0x0000000000027941 */ /* 0x000fea0003800000 */
.L_x_3389:
[----:B------:R-:W-:Y:S01]  /*10190*/  IADD3 R38, R166, 0x20, RZ ;  /* 0x00000020a6267810 */ /* 0x000fe20007ffe0ff */
[----:B------:R-:W-:Y:S03]  /*101a0*/  BSSY B2, `(.L_x_3405) ;  /* 0x00000dd000027945 */ /* 0x000fe60003800000 */
[----:B------:R-:W-:-:S04]  /*101b0*/  ISETP.GE.AND P0, PT, R38, R8, PT ;  /* 0x000000082600720c */ /* 0x000fc80003f06270 */
[----:B------:R-:W-:-:S13]  /*101c0*/  ISETP.LT.OR P0, PT, R57, -0x107, P0 ;  /* 0xfffffef93900780c */ /* 0x000fda0000701670 */
[----:B------:R-:W-:Y:S05]  /*101d0*/  @P0 BRA `(.L_x_3406) ;  /* 0x00000d9000000947 */ /* 0x000fea0003800000 */
[----:B-----5:R-:W-:Y:S01]  /*101e0*/  ISETP.GE.AND P0, PT, R18, R6, PT ;  /* 0x000000061200720c */ /* 0x020fe20003f06270 */
        /* <DEDUP_REMOVED lines=58> */
.L_x_3410:
[----:B------:R-:W-:Y:S05]  /*10590*/  BSYNC B0 ;  /* 0x0000000000007941 */ /* 0x000fea0003800000 */
.L_x_3409:
[----:B-----5:R3:W-:Y:S02]  /*105a0*/  STS.128 [R244+0x1000], R24 ;  /* 0x00100018f4007388 */ /* 0x0207e40000000c00 */
.L_x_3408:
[----:B------:R-:W-:Y:S05]  /*105b0*/  BSYNC B1 ;  /* 0x0000000000017941 */ /* 0x000fea0003800000 */
.L_x_3407:
        /* <DEDUP_REMOVED lines=50> */
.L_x_3414:
[----:B------:R-:W-:Y:S05]  /*108e0*/  BSYNC B0 ;  /* 0x0000000000007941 */ /* 0x000fea0003800000 */
.L_x_3413:
[----:B-----5:R3:W-:Y:S02]  /*108f0*/  STS.128 [R244+0x3000], R24 ;  /* 0x00300018f4007388 */ /* 0x0207e40000000c00 */
.L_x_3412:
[----:B------:R-:W-:Y:S05]  /*10900*/  BSYNC B1 ;  /* 0x0000000000017941 */ /* 0x000fea0003800000 */
.L_x_3411:
        /* <DEDUP_REMOVED lines=50> */
.L_x_3418:
[----:B------:R-:W-:Y:S05]  /*10c30*/  BSYNC B0 ;  /* 0x0000000000007941 */ /* 0x000fea0003800000 */
.L_x_3417:
[----:B-----5:R3:W-:Y:S02]  /*10c40*/  STS.128 [R244+0x5000], R24 ;  /* 0x00500018f4007388 */ /* 0x0207e40000000c00 */
.L_x_3416:
[----:B------:R-:W-:Y:S05]  /*10c50*/  BSYNC B1 ;  /* 0x0000000000017941 */ /* 0x000fea0003800000 */
.L_x_3415:
        /* <DEDUP_REMOVED lines=8> */
[----:B----4-:R3:W4:Y:S01]  /*10ce0*/  LD.E.64 R4, [R22.64+0xc0] ;  /* 0x0000c00616047980 */ /* 0x010722000c101b00 */
[----:B-----5:R-:W-:Y:S02]  /*10cf0*/  LOP3.LUT R9, R45, 0xffff0000, RZ, 0xc0, !PT ;  /* 0xffff00002d097812 */ /* 0x020fe400078ec0ff */
[C---:B------:R-:W-:Y:S02]  /*10d00*/  LOP3.LUT R29, R47.reuse, 0xffff0000, RZ, 0xc0, !PT ;  /* 0xffff00002f1d7812 */ /* 0x040fe400078ec0ff */
[C---:B-1----:R-:W-:Y:S01]  /*10d10*/  SHF.L.U32 R31, R46.reuse, 0x10, RZ ;  /* 0x000000102e1f7819 */ /* 0x042fe200000006ff */
[----:B------:R-:W-:Y:S01]  /*10d20*/  IMAD.U32 R30, R47, 0x10000, RZ ;  /* 0x000100002f1e7824 */ /* 0x000fe200078e00ff */
[----:B------:R-:W-:-:S02]  /*10d30*/  LOP3.LUT R46, R46, 0xffff0000, RZ, 0xc0, !PT ;  /* 0xffff00002e2e7812 */ /* 0x000fc400078ec0ff */
[----:B---3--:R-:W-:Y:S02]  /*10d40*/  SHF.L.U32 R22, R45, 0x10, RZ ;  /* 0x000000102d167819 */ /* 0x008fe400000006ff */
[C---:B------:R-:W-:Y:S02]  /*10d50*/  SHF.L.U32 R23, R44.reuse, 0x10, RZ ;  /* 0x000000102c177819 */ /* 0x040fe400000006ff */
[----:B------:R-:W-:Y:S02]  /*10d60*/  LOP3.LUT R44, R44, 0xffff0000, RZ, 0xc0, !PT ;  /* 0xffff00002c2c7812 */ /* 0x000fe400078ec0ff */
[C---:B--2---:R-:W-:Y:S01]  /*10d70*/  LOP3.LUT R26, R2.reuse, 0xffff0000, RZ, 0xc0, !PT ;  /* 0xffff0000021a7812 */ /* 0x044fe200078ec0ff */
[----:B------:R-:W-:Y:S01]  /*10d80*/  IMAD.U32 R2, R2, 0x10000, RZ ;  /* 0x0001000002027824 */ /* 0x000fe200078e00ff */
[----:B------:R-:W-:Y:S02]  /*10d90*/  LOP3.LUT R25, R3, 0xffff0000, RZ, 0xc0, !PT ;  /* 0xffff000003197812 */ /* 0x000fe400078ec0ff */
        /* <DEDUP_REMOVED lines=8> */
[----:B------:R-:W-:Y:S02]  /*10e20*/  IMAD.U32 R5, R5, 0x10000, RZ ;  /* 0x0001000005057824 */ /* 0x000fe400078e00ff */
[C---:B------:R-:W-:Y:S02]  /*10e30*/  FFMA.FTZ R24, R22.reuse, R28, -R24 ;  /* 0x0000001c16187223 */ /* 0x040fe40000010818 */
[----:B------:R-:W-:Y:S02]  /*10e40*/  FFMA.FTZ R9, R22, R26, R9 ;  /* 0x0000001a16097223 */ /* 0x000fe40000010009 */
[----:B------:R-:W-:Y:S02]  /*10e50*/  FFMA.FTZ R29, R30, R25, R29 ;  /* 0x000000191e1d7223 */ /* 0x000fe4000001001d */
[----:B------:R-:W-:Y:S01]  /*10e60*/  FMUL.FTZ R22, R44, R2 ;  /* 0x000000022c167220 */ /* 0x000fe20000410000 */
[----:B------:R-:W-:Y:S01]  /*10e70*/  F2FP.BF16.PACK_AB R9, R9, R24 ;  /* 0x000000180909723e */ /* 0x000fe200000010ff */
[----:B------:R-:W-:-:S02]  /*10e80*/  FMUL.FTZ R25, R46, R3 ;  /* 0x000000032e197220 */ /* 0x000fc40000410000 */
[----:B------:R-:W-:Y:S01]  /*10e90*/  FFMA.FTZ R32, R30, R27, -R32 ;  /* 0x0000001b1e207223 */ /* 0x000fe20000010820 */
[----:B------:R-:W-:Y:S01]  /*10ea0*/  MOV R45, R9 ;  /* 0x00000009002d7202 */ /* 0x000fe20000000f00 */
[----:B------:R-:W-:Y:S02]  /*10eb0*/  FMUL.FTZ R44, R44, R4 ;  /* 0x000000042c2c7220 */ /* 0x000fe40000410000 */
[----:B------:R-:W-:Y:S01]  /*10ec0*/  FMUL.FTZ R46, R46, R5 ;  /* 0x000000052e2e7220 */ /* 0x000fe20000410000 */
[----:B------:R-:W-:Y:S01]  /*10ed0*/  F2FP.BF16.PACK_AB R29, R29, R32 ;  /* 0x000000201d1d723e */ /* 0x000fe200000010ff */
[C---:B------:R-:W-:Y:S02]  /*10ee0*/  FFMA.FTZ R22, R23.reuse, R4, -R22 ;  /* 0x0000000417167223 */ /* 0x040fe40000010816 */
[----:B------:R-:W-:Y:S01]  /*10ef0*/  FFMA.FTZ R44, R23, R2, R44 ;  /* 0x00000002172c7223 */ /* 0x000fe2000001002c */
[----:B------:R-:W-:Y:S01]  /*10f00*/  MOV R47, R29 ;  /* 0x0000001d002f7202 */ /* 0x000fe20000000f00 */
[----:B------:R-:W-:-:S02]  /*10f10*/  FFMA.FTZ R25, R31, R5, -R25 ;  /* 0x000000051f197223 */ /* 0x000fc40000010819 */
[----:B------:R-:W-:Y:S01]  /*10f20*/  FFMA.FTZ R46, R31, R3, R46 ;  /* 0x000000031f2e7223 */ /* 0x000fe2000001002e */
[----:B------:R-:W-:-:S04]  /*10f30*/  F2FP.BF16.PACK_AB R44, R44, R22 ;  /* 0x000000162c2c723e */ /* 0x000fc800000010ff */
[----:B------:R-:W-:Y:S02]  /*10f40*/  F2FP.BF16.PACK_AB R46, R46, R25 ;  /* 0x000000192e2e723e */ /* 0x000fe400000010ff */
.L_x_3420:
[----:B------:R-:W-:Y:S05]  /*10f50*/  BSYNC B0 ;  /* 0x0000000000007941 */ /* 0x000fea0003800000 */
.L_x_3419:
[----:B-----5:R1:W-:Y:S02]  /*10f60*/  STS.128 [R244+0x7000], R44 ;  /* 0x0070002cf4007388 */ /* 0x0203e40000000c00 */
.L_x_3406:
[----:B------:R-:W-:Y:S05]  /*10f70*/  BSYNC B2 ;  /* 0x0000000000027941 */ /* 0x000fea0003800000 */
.L_x_3405:
[----:B------:R-:W-:-:S04]  /*10f80*/  IADD3 R4, R166, 0x30, RZ ;  /* 0x00000030a6047810 */ /* 0x000fc80007ffe0ff */
[----:B------:R-:W-:-:S04]  /*10f90*/  ISETP.GE.AND P0, PT, R4, R8, PT ;  /* 0x000000080400720c */ /* 0x000fc80003f06270 */
[----:B------:R-:W-:-:S13]  /*10fa0*/  ISETP.LT.OR P0, PT, R57, -0x187, P0 ;  /* 0xfffffe793900780c */ /* 0x000fda0000701670 */
[----:B------:R-:W-:Y:S05]  /*10fb0*/  @P0 BRA `(.L_x_3421) ;  /* 0x0000783000000947 */ /* 0x000fea0003800000 */
[----:B-----5:R-:W-:Y:S01]  /*10fc0*/  ISETP.GE.AND P0, PT, R18, R6, PT ;  /* 0x000000061200720c */ /* 0x020fe20003f06270 */
        /* <DEDUP_REMOVED lines=58> */
.L_x_3425:
[----:B------:R-:W-:Y:S05]  /*11370*/  BSYNC B0 ;  /* 0x0000000000007941 */ /* 0x000fea0003800000 */
.L_x_3424:
[----:B-----5:R1:W-:Y:S02]  /*11380*/  STS.128 [R244+0x1800], R20 ;  /* 0x00180014f4007388 */ /* 0x0203e40000000c00 */
.L_x_3423:
[----:B------:R-:W-:Y:S05]  /*11390*/  BSYNC B1 ;  /* 0x0000000000017941 */ /* 0x000fea0003800000 */
.L_x_3422:
        /* <DEDUP_REMOVED lines=50> */
.L_x_3429:
[----:B------:R-:W-:Y:S05]  /*116c0*/  BSYNC B0 ;  /* 0x0000000000007941 */ /* 0x000fea0003800000 */
.L_x_3428:
[----:B-----5:R1:W-:Y:S02]  /*116d0*/  STS.128 [R244+0x3800], R16 ;  /* 0x00380010f4007388 */ /* 0x0203e40000000c00 */
.L_x_3427:
[----:B------:R-:W-:Y:S05]  /*116e0*/  BSYNC B1 ;  /* 0x0000000000017941 */ /* 0x000fea0003800000 */
.L_x_3426:
        /* <DEDUP_REMOVED lines=50> */
.L_x_3433:
[----:B------:R-:W-:Y:S05]  /*11a10*/  BSYNC B0 ;  /* 0x0000000000007941 */ /* 0x000fea0003800000 */
.L_x_3432:
[----:B-----5:R1:W-:Y:S02]  /*11a20*/  STS.128 [R244+0x5800], R16 ;  /* 0x00580010f4007388 */ /* 0x0203e40000000c00 */
.L_x_3431:
[----:B------:R-:W-:Y:S05]  /*11a30*/  BSYNC B1 ;  /* 0x0000000000017941 */ /* 0x000fea0003800000 */
.L_x_3430:
        /* <DEDUP_REMOVED lines=49> */
.L_x_3435:
[----:B------:R-:W-:Y:S05]  /*11d50*/  BSYNC B0 ;  /* 0x0000000000007941 */ /* 0x000fea0003800000 */
.L_x_3434:
[----:B-----5:R1:W-:Y:S01]  /*11d60*/  STS.128 [R244+0x7800], R16 ;  /* 0x00780010f4007388 */ /* 0x0203e20000000c00 */
[----:B------:R-:W-:Y:S05]  /*11d70*/  BRA `(.L_x_3421) ;  /* 0x00006a7000007947 */ /* 0x000fea0003800000 */
.L_x_3372:
[----:B-1----:R-:W-:Y:S01]  /*11d80*/  BSSY B2, `(.L_x_3436) ;  /* 0x0000178000027945 */ /* 0x002fe20003800000 */
[----:B------:R-:W-:Y:S05]  /*11d90*/  @!P0 BRA `(.L_x_3437) ;  /* 0x0000176000008947 */ /* 0x000fea0003800000 */
[----:B-----5:R-:W-:Y:S01]  /*11da0*/  ISETP.GE.AND P0, PT, R18, R6, PT ;  /* 0x000000061200720c */ /* 0x020fe20003f06270 */
        /* <DEDUP_REMOVED lines=90> */
.L_x_3441:
[----:B------:R-:W-:Y:S05]  /*12350*/  BSYNC B0 ;  /* 0x0000000000007941 */ /* 0x000fea0003800000 */
.L_x_3440:
[----:B-----5:R3:W-:Y:S02]  /*12360*/  STS.128 [R244], R32 ;  /* 0x00000020f4007388 */ /* 0x0207e40000000c00 */
.L_x_3439:
[----:B------:R-:W-:Y:S05]  /*12370*/  BSYNC B1 ;  /* 0x0000000000017941 */ /* 0x000fea0003800000 */
.L_x_3438:
        /* <DEDUP_REMOVED lines=91> */
.L_x_3445:
[----:B------:R-:W-:Y:S05]  /*12930*/  BSYNC B0 ;  /* 0x0000000000007941 */ /* 0x000fea0003800000 */
.L_x_3444:
[----:B-----5:R1:W-:Y:S02]  /*12940*/  STS.128 [R244+0x2000], R32 ;  /* 0x00200020f4007388 */ /* 0x0203e40000000c00 */
.L_x_3443:
[----:B------:R-:W-:Y:S05]  /*12950*/  BSYNC B1 ;  /* 0x0000000000017941 */ /* 0x000fea0003800000 */
.L_x_3442:
        /* <DEDUP_REMOVED lines=91> */
.L_x_3449:
[----:B------:R-:W-:Y:S05]  /*12f10*/  BSYNC B0 ;  /* 0x0000000000007941 */ /* 0x000fea0003800000 */
.L_x_3448:
[----:B-----5:R3:W-:Y:S02]  /*12f20*/  STS.128 [R244+0x4000], R32 ;  /* 0x00400020f4007388 */ /* 0x0207e40000000c00 */
.L_x_3447:
[----:B------:R-:W-:Y:S05]  /*12f30*/  BSYNC B1 ;  /* 0x0000000000017941 */ /* 0x000fea0003800000 */
.L_x_3446:
        /* <DEDUP_REMOVED lines=90> */
.L_x_3451:
[----:B------:R-:W-:Y:S05]  /*134e0*/  BSYNC B0 ;  /* 0x0000000000007941 */ /* 0x000fea0003800000 */
.L_x_3450:
[----:B-----5:R3:W-:Y:S02]  /*134f0*/  STS.128 [R244+0x6000], R32 ;  /* 0x00600020f4007388 */ /* 0x0207e40000000c00 */
.L_x_3437:
[----:B------:R-:W-:Y:S05]  /*13500*/  BSYNC B2 ;  /* 0x0000000000027941 */ /* 0x000fea0003800000 */
.L_x_3436:
[----:B------:R-:W-:Y:S01]  /*13510*/  IADD3 R15, R166, 0x10, RZ ;  /* 0x00000010a60f7810 */ /* 0x000fe20007ffe0ff */
[----:B------:R-:W-:Y:S03]  /*13520*/  BSSY B2, `(.L_x_3452) ;  /* 0x0000185000027945 */ /* 0x000fe60003800000 */
[----:B------:R-:W-:-:S04]  /*13530*/  ISETP.GE.AND P0, PT, R15, R8, PT ;  /* 0x000000080f00720c */ /* 0x000fc80003f06270 */
[----:B------:R-:W-:-:S13]  /*13540*/  ISETP.LT.OR P0, PT, R57, -0x87, P0 ;  /* 0xffffff793900780c */ /* 0x000fda0000701670 */
[----:B------:R-:W-:Y:S05]  /*13550*/  @P0 BRA `(.L_x_3453) ;  /* 0x0000181000000947 */ /* 0x000fea0003800000 */
[----:B-----5:R-:W-:Y:S01]  /*13560*/  ISETP.GE.AND P0, PT, R18, R6, PT ;  /* 0x000000061200720c */ /* 0x020fe20003f06270 */
        /* <DEDUP_REMOVED lines=92> */
.L_x_3457:
[----:B------:R-:W-:Y:S05]  /*13b30*/  BSYNC B0 ;  /* 0x0000000000007941 */ /* 0x000fea0003800000 */
.L_x_3456:
[----:B-----5:R3:W-:Y:S02]  /*13b40*/  STS.128 [R244+0x800], R32 ;  /* 0x00080020f4007388 */ /* 0x0207e40000000c00 */
.L_x_3455:
[----:B------:R-:W-:Y:S05]  /*13b50*/  BSYNC B1 ;  /* 0x0000000000017941 */ /* 0x000fea0003800000 */
.L_x_3454:
        /* <DEDUP_REMOVED lines=94> */
.L_x_3461:
[----:B------:R-:W-:Y:S05]  /*14140*/  BSYNC B0 ;  /* 0x0000000000007941 */ /* 0x000fea0003800000 */
.L_x_3460:
[----:B-----5:R3:W-:Y:S02]  /*14150*/  STS.128 [R244+0x2800], R32 ;  /* 0x00280020f4007388 */ /* 0x0207e40000000c00 */
.L_x_3459:
[----:B------:R-:W-:Y:S05]  /*14160*/  BSYNC B1 ;  /* 0x0000000000017941 */ /* 0x000fea0003800000 */
.L_x_3458:
        /* <DEDUP_REMOVED lines=94> */
.L_x_3465:
[----:B------:R-:W-:Y:S05]  /*14750*/  BSYNC B0 ;  /* 0x0000000000007941 */ /* 0x000fea0003800000 */
.L_x_3464:
[----:B-----5:R3:W-:Y:S02]  /*14760*/  STS.128 [R244+0x4800], R32 ;  /* 0x00480020f4007388 */ /* 0x0207e40000000c00 */
.L_x_3463:
[----:B------:R-:W-:Y:S05]  /*14770*/  BSYNC B1 ;  /* 0x0000000000017941 */ /* 0x000fea0003800000 */
.L_x_3462:
        /* <DEDUP_REMOVED lines=93> */
.L_x_3467:
[----:B------:R-:W-:Y:S05]  /*14d50*/  BSYNC B0 ;  /* 0x0000000000007941 */ /* 0x000fea0003800000 */
.L_x_3466:
[----:B-----5:R1:W-:Y:S02]  /*14d60*/  STS.128 [R244+0x6800], R20 ;  /* 0x00680014f4007388 */ /* 0x0203e40000000c00 */
.L_x_3453:
[----:B------:R-:W-:Y:S05]  /*14d70*/  BSYNC B2 ;  /* 0x0000000000027941 */ /* 0x000fea0003800000 */
.L_x_3452:
        /* <DEDUP_REMOVED lines=21> */
[----:B------:R-:W-:-:S04]  /*14ed0*/  IADD3 R21, P1, R20, R5, RZ ;  /* 0x0000000514157210 */ /* 0x000fc80007f3e0ff */
[----:B------:R-:W-:Y:S02]  /*14ee0*/  LEA.HI.X.SX32 R20, R20, R4, 0x1, P1 ;  /* 0x0000000414147211 */ /* 0x000fe400008f0eff */
[----:B------:R-:W-:-:S04]  /*14ef0*/  LEA R24, P1, R21, R16, 0x1 ;  /* 0x0000001015187211 */ /* 0x000fc800078208ff */
[----:B------:R-:W-:Y:S01]  /*14f00*/  LEA.HI.X R25, R21, R17, R20, 0x1, P1 ;  /* 0x0000001115197211 */ /* 0x000fe200008f0c14 */
[----:B------:R-:W-:Y:S01]  /*14f10*/  IMAD.WIDE R20, R9, 0x2, R44 ;  /* 0x0000000209147825 */ /* 0x000fe200078e022c */
[----:B------:R-:W-:-:S03]  /*14f20*/  MOV R9, RZ ;  /* 0x000000ff00097202 */ /* 0x000fc60000000f00 */
[----:B------:R-:W-:Y:S01]  /*14f30*/  @P0 IMAD.MOV R9, RZ, RZ, -R7 ;  /* 0x000000ffff090224 */ /* 0x000fe200078e0a07 */
[----:B------:R-:W3:Y:S04]  /*14f40*/  LD.E.128 R24, [R24.64] ;  /* 0x0000000618187980 */ /* 0x000ee8000c101d00 */
[C---:B------:R-:W-:Y:S01]  /*14f50*/  IADD3 R5, P1, R9.reuse, R5, RZ ;  /* 0x0000000509057210 */ /* 0x040fe20007f3e0ff */
[----:B--2---:R-:W2:Y:S03]  /*14f60*/  LD.E.128 R20, [R20.64] ;  /* 0x0000000614147980 */ /* 0x004ea6000c101d00 */
        /* <DEDUP_REMOVED lines=15> */
[----:B------:R-:W-:Y:S01]  /*15060*/  SHF.L.U32 R24, R25, 0x10, RZ ;  /* 0x0000001019187819 */ /* 0x000fe200000006ff */
[----:B------:R-:W-:Y:S01]  /*15070*/  @!P0 FADD.FTZ R35, -R35, -RZ ;  /* 0x800000ff23238221 */ /* 0x000fe20000010100 */
[----:B------:R-:W-:Y:S01]  /*15080*/  LOP3.LUT R62, R25, 0xffff0000, RZ, 0xc0, !PT ;  /* 0xffff0000193e7812 */ /* 0x000fe200078ec0ff */
        /* <DEDUP_REMOVED lines=50> */
.L_x_3473:
[----:B------:R-:W-:Y:S05]  /*153b0*/  BSYNC B0 ;  /* 0x0000000000007941 */ /* 0x000fea0003800000 */
.L_x_3472:
[----:B-----5:R3:W-:Y:S02]  /*153c0*/  STS.128 [R244+0x1000], R32 ;  /* 0x00100020f4007388 */ /* 0x0207e40000000c00 */
.L_x_3471:
[----:B------:R-:W-:Y:S05]  /*153d0*/  BSYNC B1 ;  /* 0x0000000000017941 */ /* 0x000fea0003800000 */
.L_x_3470:
        /* <DEDUP_REMOVED lines=23> */
[----:B------:R-:W3:Y:S03]  /*15550*/  LD.E.128 R24, [R24.64] ;  /* 0x0000000618187980 */ /* 0x000ee6000c101d00 */
[C---:B------:R-:W-:Y:S01]  /*15560*/  IADD3 R5, P1, R9.reuse, R5, RZ ;  /* 0x0000000509057210 */ /* 0x040fe20007f3e0ff */
[----:B--2---:R-:W2:Y:S03]  /*15570*/  LD.E.128 R20, [R20.64+0x80] ;  /* 0x0000800614147980 */ /* 0x004ea6000c101d00 */
        /* <DEDUP_REMOVED lines=68> */
.L_x_3477:
[----:B------:R-:W-:Y:S05]  /*159c0*/  BSYNC B0 ;  /* 0x0000000000007941 */ /* 0x000fea0003800000 */
.L_x_3476:
[----:B-----5:R3:W-:Y:S02]  /*159d0*/  STS.128 [R244+0x3000], R32 ;  /* 0x00300020f4007388 */ /* 0x0207e40000000c00 */
.L_x_3475:
[----:B------:R-:W-:Y:S05]  /*159e0*/  BSYNC B1 ;  /* 0x0000000000017941 */ /* 0x000fea0003800000 */
.L_x_3474:
        /* <DEDUP_REMOVED lines=94> */
.L_x_3481:
[----:B------:R-:W-:Y:S05]  /*15fd0*/  BSYNC B0 ;  /* 0x0000000000007941 */ /* 0x000fea0003800000 */
.L_x_3480:
[----:B-----5:R3:W-:Y:S02]  /*15fe0*/  STS.128 [R244+0x5000], R32 ;  /* 0x00500020f4007388 */ /* 0x0207e40000000c00 */
.L_x_3479:
[----:B------:R-:W-:Y:S05]  /*15ff0*/  BSYNC B1 ;  /* 0x0000000000017941 */ /* 0x000fea0003800000 */
.L_x_3478:
        /* <DEDUP_REMOVED lines=38> */
[----:B------:R-:W-:Y:S01]  /*16260*/  LOP3.LUT R61, R28, 0xffff0000, RZ, 0xc0, !PT ;  /* 0xffff00001c3d7812 */ /* 0x000fe200078ec0ff */
[----:B------:R-:W-:Y:S01]  /*16270*/  IMAD.U32 R63, R30, 0x10000, RZ ;  /* 0x000100001e3f7824 */ /* 0x000fe200078e00ff */
[----:B------:R-:W-:Y:S01]  /*16280*/  SHF.L.U32 R28, R29, 0x10, RZ ;  /* 0x000000101d1c7819 */ /* 0x000fe200000006ff */
[C---:B---3--:R-:W-:Y:S01]  /*16290*/  IMAD.U32 R27, R20.reuse, 0x10000, RZ ;  /* 0x00010000141b7824 */ /* 0x048fe200078e00ff */
[----:B------:R-:W-:Y:S01]  /*162a0*/  LOP3.LUT R26, R20, 0xffff0000, RZ, 0xc0, !PT ;  /* 0xffff0000141a7812 */ /* 0x000fe200078ec0ff */
[----:B------:R-:W-:Y:S01]  /*162b0*/  IMAD.U32 R47, R22, 0x10000, RZ ;  /* 0x00010000162f7824 */ /* 0x000fe200078e00ff */
[----:B------:R-:W-:-:S02]  /*162c0*/  SHF.L.U32 R20, R21, 0x10, RZ ;  /* 0x0000001015147819 */ /* 0x000fc400000006ff */
[----:B------:R-:W-:Y:S02]  /*162d0*/  LOP3.LUT R60, R21, 0xffff0000, RZ, 0xc0, !PT ;  /* 0xffff0000153c7812 */ /* 0x000fe400078ec0ff */
[----:B------:R-:W-:Y:S02]  /*162e0*/  LOP3.LUT R22, R22, 0xffff0000, RZ, 0xc0, !PT ;  /* 0xffff000016167812 */ /* 0x000fe400078ec0ff */
[C---:B------:R-:W-:Y:S02]  /*162f0*/  SHF.L.U32 R21, R23.reuse, 0x10, RZ ;  /* 0x0000001017157819 */ /* 0x040fe400000006ff */
        /* <DEDUP_REMOVED lines=14> */
[----:B----4-:R-:W-:Y:S01]  /*163e0*/  LOP3.LUT R26, R34, 0xffff0000, RZ, 0xc0, !PT ;  /* 0xffff0000221a7812 */ /* 0x010fe200078ec0ff */
[----:B------:R-:W-:Y:S02]  /*163f0*/  FMUL.FTZ R62, R62, R27 ;  /* 0x0000001b3e3e7220 */ /* 0x000fe40000410000 */
[----:B------:R-:W-:-:S02]  /*16400*/  FMUL.FTZ R30, R30, R22 ;  /* 0x000000161e1e7220 */ /* 0x000fc40000410000 */
        /* <DEDUP_REMOVED lines=28> */
.L_x_3483:
[----:B------:R-:W-:Y:S05]  /*165d0*/  BSYNC B0 ;  /* 0x0000000000007941 */ /* 0x000fea0003800000 */
.L_x_3482:
[----:B-----5:R1:W-:Y:S02]  /*165e0*/  STS.128 [R244+0x7000], R24 ;  /* 0x00700018f4007388 */ /* 0x0203e40000000c00 */
.L_x_3469:
[----:B------:R-:W-:Y:S05]  /*165f0*/  BSYNC B2 ;  /* 0x0000000000027941 */ /* 0x000fea0003800000 */
.L_x_3468:
[----:B------:R-:W-:-:S04]  /*16600*/  IADD3 R4, R166, 0x30, RZ ;  /* 0x00000030a6047810 */ /* 0x000fc80007ffe0ff */
[----:B------:R-:W-:-:S04]  /*16610*/  ISETP.GE.AND P0, PT, R4, R8, PT ;  /* 0x000000080400720c */ /* 0x000fc80003f06270 */
[----:B------:R-:W-:-:S13]  /*16620*/  ISETP.LT.OR P0, PT, R57, -0x187, P0 ;  /* 0xfffffe793900780c */ /* 0x000fda0000701670 */
[----:B------:R-:W-:Y:S05]  /*16630*/  @P0 BRA `(.L_x_3421) ;  /* 0x000021b000000947 */ /* 0x000fea0003800000 */
[----:B-----5:R-:W-:Y:S01]  /*16640*/  ISETP.GE.AND P0, PT, R18, R6, PT ;  /* 0x000000061200720c */ /* 0x020fe20003f06270 */
        /* <DEDUP_REMOVED lines=20> */
[----:B--2---:R-:W2:Y:S01]  /*16790*/  LD.E.128 R24, [R24.64] ;  /* 0x0000000618187980 */ /* 0x004ea2000c101d00 */
        /* <DEDUP_REMOVED lines=71> */
.L_x_3487:
[----:B------:R-:W-:Y:S05]  /*16c10*/  BSYNC B0 ;  /* 0x0000000000007941 */ /* 0x000fea0003800000 */
.L_x_3486:
[----:B-----5:R1:W-:Y:S02]  /*16c20*/  STS.128 [R244+0x1800], R20 ;  /* 0x00180014f4007388 */ /* 0x0203e40000000c00 */
.L_x_3485:
[----:B------:R-:W-:Y:S05]  /*16c30*/  BSYNC B1 ;  /* 0x0000000000017941 */ /* 0x000fea0003800000 */
.L_x_3484:
        /* <DEDUP_REMOVED lines=71> */
[C---:B------:R-:W-:Y:S01]  /*170b0*/  LOP3.LUT R29, R34.reuse, 0xffff0000, RZ, 0xc0, !PT ;  /* 0xffff0000221d7812 */ /* 0x040fe200078ec0ff */
        /* <DEDUP_REMOVED lines=23> */
.L_x_3491:
[----:B------:R-:W-:Y:S05]  /*17230*/  BSYNC B0 ;  /* 0x0000000000007941 */ /* 0x000fea0003800000 */
.L_x_3490:
[----:B-----5:R1:W-:Y:S02]  /*17240*/  STS.128 [R244+0x3800], R20 ;  /* 0x00380014f4007388 */ /* 0x0203e40000000c00 */
.L_x_3489:
[----:B------:R-:W-:Y:S05]  /*17250*/  BSYNC B1 ;  /* 0x0000000000017941 */ /* 0x000fea0003800000 */
.L_x_3488:
        /* <DEDUP_REMOVED lines=17> */
[----:B------:R-:W-:Y:S01]  /*17370*/  IADD3 R14, P1, R13, R8, RZ ;  /* 0x000000080d0e7210 */ /* 0x000fe20007f3e0ff */
        /* <DEDUP_REMOVED lines=13> */
[C---:B-----5:R-:W-:Y:S02]  /*17450*/  SHF.L.U32 R9, R20.reuse, 0x10, RZ ;  /* 0x0000001014097819 */ /* 0x060fe400000006ff */
[----:B------:R-:W-:Y:S01]  /*17460*/  LOP3.LUT R8, R20, 0xffff0000, RZ, 0xc0, !PT ;  /* 0xffff000014087812 */ /* 0x000fe200078ec0ff */
[C---:B------:R-:W-:Y:S01]  /*17470*/  IMAD.U32 R20, R21.reuse, 0x10000, RZ ;  /* 0x0001000015147824 */ /* 0x040fe200078e00ff */
[----:B------:R-:W-:Y:S02]  /*17480*/  LOP3.LUT R5, R21, 0xffff0000, RZ, 0xc0, !PT ;  /* 0xffff000015057812 */ /* 0x000fe400078ec0ff */
[C---:B------:R-:W-:Y:S02]  /*17490*/  SHF.L.U32 R18, R22.reuse, 0x10, RZ ;  /* 0x0000001016127819 */ /* 0x040fe400000006ff */
[----:B------:R-:W-:Y:S02]  /*174a0*/  LOP3.LUT R14, R22, 0xffff0000, RZ, 0xc0, !PT ;  /* 0xffff0000160e7812 */ /* 0x000fe400078ec0ff */
[C---:B------:R-:W-:Y:S01]  /*174b0*/  LOP3.LUT R13, R23.reuse, 0xffff0000, RZ, 0xc0, !PT ;  /* 0xffff0000170d7812 */ /* 0x040fe200078ec0ff */
[----:B------:R-:W-:Y:S01]  /*174c0*/  IMAD.U32 R23, R23, 0x10000, RZ ;  /* 0x0001000017177824 */ /* 0x000fe200078e00ff */
[----:B--2---:R-:W-:-:S02]  /*174d0*/  SHF.L.U32 R46, R24, 0x10, RZ ;  /* 0x00000010182e7819 */ /* 0x004fc400000006ff */
[----:B------:R-:W-:Y:S02]  /*174e0*/  LOP3.LUT R60, R25, 0xffff0000, RZ, 0xc0, !PT ;  /* 0xffff0000193c7812 */ /* 0x000fe400078ec0ff */
[----:B------:R-:W-:Y:S02]  /*174f0*/  SHF.L.U32 R47, R26, 0x10, RZ ;  /* 0x000000101a2f7819 */ /* 0x000fe400000006ff */
[C---:B---3--:R-:W-:Y:S01]  /*17500*/  SHF.L.U32 R22, R28.reuse, 0x10, RZ ;  /* 0x000000101c167819 */ /* 0x048fe200000006ff */
[C---:B------:R-:W-:Y:S01]  /*17510*/  IMAD.U32 R19, R29.reuse, 0x10000, RZ ;  /* 0x000100001d137824 */ /* 0x040fe200078e00ff */
[----:B------:R-:W-:Y:S02]  /*17520*/  LOP3.LUT R21, R28, 0xffff0000, RZ, 0xc0, !PT ;  /* 0xffff00001c157812 */ /* 0x000fe400078ec0ff */
[----:B------:R-:W-:Y:S01]  /*17530*/  LOP3.LUT R45, R29, 0xffff0000, RZ, 0xc0, !PT ;  /* 0xffff00001d2d7812 */ /* 0x000fe200078ec0ff */
[----:B------:R-:W-:Y:S01]  /*17540*/  IMAD.U32 R28, R31, 0x10000, RZ ;  /* 0x000100001f1c7824 */ /* 0x000fe200078e00ff */
[----:B------:R-:W-:-:S02]  /*17550*/  SHF.L.U32 R44, R30, 0x10, RZ ;  /* 0x000000101e2c7819 */ /* 0x000fc400000006ff */
[----:B------:R-:W-:Y:S02]  /*17560*/  LOP3.LUT R29, R30, 0xffff0000, RZ, 0xc0, !PT ;  /* 0xffff00001e1d7812 */ /* 0x000fe400078ec0ff */
[----:B------:R-:W-:Y:S02]  /*17570*/  LOP3.LUT R30, R31, 0xffff0000, RZ, 0xc0, !PT ;  /* 0xffff00001f1e7812 */ /* 0x000fe400078ec0ff */
[----:B------:R-:W-:Y:S01]  /*17580*/  LOP3.LUT R31, R24, 0xffff0000, RZ, 0xc0, !PT ;  /* 0xffff0000181f7812 */ /* 0x000fe200078ec0ff */
[----:B------:R-:W-:Y:S01]  /*17590*/  IMAD.U32 R24, R25, 0x10000, RZ ;  /* 0x0001000019187824 */ /* 0x000fe200078e00ff */
[----:B------:R-:W-:Y:S01]  /*175a0*/  LOP3.LUT R26, R26, 0xffff0000, RZ, 0xc0, !PT ;  /* 0xffff00001a1a7812 */ /* 0x000fe200078ec0ff */
[C---:B------:R-:W-:Y:S01]  /*175b0*/  IMAD.U32 R25, R27.reuse, 0x10000, RZ ;  /* 0x000100001b197824 */ /* 0x040fe200078e00ff */
[----:B------:R-:W-:Y:S01]  /*175c0*/  LOP3.LUT R27, R27, 0xffff0000, RZ, 0xc0, !PT ;  /* 0xffff00001b1b7812 */ /* 0x000fe200078ec0ff */
[----:B------:R-:W-:Y:S02]  /*175d0*/  @!P0 FADD.FTZ R22, -R22, -RZ ;  /* 0x800000ff16168221 */ /* 0x000fe40000010100 */
[----:B------:R-:W-:-:S02]  /*175e0*/  @!P0 FADD.FTZ R21, -R21, -RZ ;  /* 0x800000ff15158221 */ /* 0x000fc40000010100 */
[----:B------:R-:W-:Y:S02]  /*175f0*/  @!P0 FADD.FTZ R19, -R19, -RZ ;  /* 0x800000ff13138221 */ /* 0x000fe40000010100 */
[----:B------:R-:W-:Y:S02]  /*17600*/  @!P0 FADD.FTZ R29, -R29, -RZ ;  /* 0x800000ff1d1d8221 */ /* 0x000fe40000010100 */
        /* <DEDUP_REMOVED lines=8> */
[----:B------:R-:W-:-:S02]  /*17690*/  FMUL.FTZ R24, R24, R19 ;  /* 0x0000001318187220 */ /* 0x000fc40000410000 */
[----:B------:R-:W-:Y:S01]  /*176a0*/  FMUL.FTZ R26, R26, R29 ;  /* 0x0000001d1a1a7220 */ /* 0x000fe20000410000 */
[C---:B------:R-:W-:Y:S01]  /*176b0*/  LOP3.LUT R29, R34.reuse, 0xffff0000, RZ, 0xc0, !PT ;  /* 0xffff0000221d7812 */ /* 0x040fe200078ec0ff */
[----:B------:R-:W-:Y:S01]  /*176c0*/  FMUL.FTZ R27, R27, R30 ;  /* 0x0000001e1b1b7220 */ /* 0x000fe20000410000 */
[----:B------:R-:W-:Y:S01]  /*176d0*/  SHF.L.U32 R30, R34, 0x10, RZ ;  /* 0x00000010221e7819 */ /* 0x000fe200000006ff */
[----:B------:R-:W-:Y:S02]  /*176e0*/  FMUL.FTZ R60, R60, R45 ;  /* 0x0000002d3c3c7220 */ /* 0x000fe40000410000 */
[----:B------:R-:W-:Y:S02]  /*176f0*/  @!P0 FADD.FTZ R28, -R28, -RZ ;  /* 0x800000ff1c1c8221 */ /* 0x000fe40000010100 */
[----:B------:R-:W-:Y:S02]  /*17700*/  IMAD.U32 R19, R33, 0x10000, RZ ;  /* 0x0001000021137824 */ /* 0x000fe400078e00ff */
[----:B------:R-:W-:Y:S01]  /*17710*/  FMUL.FTZ R47, R47, R44 ;  /* 0x0000002c2f2f7220 */ /* 0x000fe20000410000 */
[----:B------:R-:W-:Y:S01]  /*17720*/  LOP3.LUT R34, R35, 0xffff0000, RZ, 0xc0, !PT ;  /* 0xffff000023227812 */ /* 0x000fe200078ec0ff */
[----:B------:R-:W-:-:S02]  /*17730*/  FMUL.FTZ R25, R25, R28 ;  /* 0x0000001c19197220 */ /* 0x000fc40000410000 */
[----:B------:R-:W-:Y:S02]  /*17740*/  FFMA.FTZ R19, R20, R19, R24 ;  /* 0x0000001314137223 */ /* 0x000fe40000010018 */
[----:B------:R-:W-:Y:S02]  /*17750*/  FFMA.FTZ R5, R5, R32, R60 ;  /* 0x0000002005057223 */ /* 0x000fe4000001003c */
[----:B------:R-:W-:Y:S02]  /*17760*/  IMAD.U32 R28, R35, 0x10000, RZ ;  /* 0x00010000231c7824 */ /* 0x000fe400078e00ff */
[----:B------:R-:W-:Y:S02]  /*17770*/  FFMA.FTZ R9, R9, R22, R46 ;  /* 0x0000001609097223 */ /* 0x000fe4000001002e */
[----:B------:R-:W-:Y:S02]  /*17780*/  FFMA.FTZ R8, R8, R21, R31 ;  /* 0x0000001508087223 */ /* 0x000fe4000001001f */
[----:B------:R-:W-:-:S02]  /*17790*/  FFMA.FTZ R18, R18, R30, R47 ;  /* 0x0000001e12127223 */ /* 0x000fc4000001002f */
[----:B------:R-:W-:Y:S01]  /*177a0*/  FFMA.FTZ R14, R14, R29, R26 ;  /* 0x0000001d0e0e7223 */ /* 0x000fe2000001001a */
[----:B------:R-:W-:Y:S01]  /*177b0*/  F2FP.BF16.PACK_AB R5, R5, R19 ;  /* 0x000000130505723e */ /* 0x000fe200000010ff */
[----:B------:R-:W-:Y:S01]  /*177c0*/  FFMA.FTZ R23, R23, R28, R25 ;  /* 0x0000001c17177223 */ /* 0x000fe20000010019 */
[----:B------:R-:W-:Y:S01]  /*177d0*/  F2FP.BF16.PACK_AB R8, R8, R9 ;  /* 0x000000090808723e */ /* 0x000fe200000010ff */
[----:B------:R-:W-:Y:S01]  /*177e0*/  FFMA.FTZ R13, R13, R34, R27 ;  /* 0x000000220d0d7223 */ /* 0x000fe2000001001b */
[----:B------:R-:W-:Y:S01]  /*177f0*/  F2FP.BF16.PACK_AB R14, R14, R18 ;  /* 0x000000120e0e723e */ /* 0x000fe200000010ff */
[----:B------:R-:W-:Y:S01]  /*17800*/  IMAD.MOV.U32 R21, RZ, RZ, R5 ;  /* 0x000000ffff157224 */ /* 0x000fe200078e0005 */
[----:B------:R-:W-:Y:S02]  /*17810*/  MOV R20, R8 ;  /* 0x0000000800147202 */ /* 0x000fe40000000f00 */
[----:B------:R-:W-:Y:S02]  /*17820*/  F2FP.BF16.PACK_AB R23, R13, R23 ;  /* 0x000000170d17723e */ /* 0x000fe400000010ff */
[----:B------:R-:W-:-:S02]  /*17830*/  MOV R22, R14 ;  /* 0x0000000e00167202 */ /* 0x000fc40000000f00 */
.L_x_3495:
[----:B------:R-:W-:Y:S05]  /*17840*/  BSYNC B0 ;  /* 0x0000000000007941 */ /* 0x000fea0003800000 */
.L_x_3494:
[----:B-----5:R1:W-:Y:S02]  /*17850*/  STS.128 [R244+0x5800], R20 ;  /* 0x00580014f4007388 */ /* 0x0203e40000000c00 */
.L_x_3493:
[----:B------:R-:W-:Y:S05]  /*17860*/  BSYNC B1 ;  /* 0x0000000000017941 */ /* 0x000fea0003800000 */
.L_x_3492:
        /* <DEDUP_REMOVED lines=42> */
[C---:B------:R-:W-:Y:S01]  /*17b10*/  IMAD.U32 R21, R26.reuse, 0x10000, RZ ;  /* 0x000100001a157824 */ /* 0x040fe200078e00ff */
[C---:B------:R-:W-:Y:S02]  /*17b20*/  SHF.L.U32 R8, R25.reuse, 0x10, RZ ;  /* 0x0000001019087819 */ /* 0x040fe400000006ff */
[----:B------:R-:W-:Y:S02]  /*17b30*/  LOP3.LUT R24, R25, 0xffff0000, RZ, 0xc0, !PT ;  /* 0xffff000019187812 */ /* 0x000fe400078ec0ff */
[----:B------:R-:W-:Y:S02]  /*17b40*/  LOP3.LUT R14, R26, 0xffff0000, RZ, 0xc0, !PT ;  /* 0xffff00001a0e7812 */ /* 0x000fe400078ec0ff */
[C---:B------:R-:W-:Y:S01]  /*17b50*/  SHF.L.U32 R13, R27.reuse, 0x10, RZ ;  /* 0x000000101b0d7819 */ /* 0x040fe200000006ff */
[----:B---3--:R-:W-:Y:S01]  /*17b60*/  IMAD.U32 R25, R16, 0x10000, RZ ;  /* 0x0001000010197824 */ /* 0x008fe200078e00ff */
        /* <DEDUP_REMOVED lines=14> */
[----:B------:R-:W-:Y:S02]  /*17c50*/  @!P0 FADD.FTZ R17, -R17, -RZ ;  /* 0x800000ff11118221 */ /* 0x000fe40000010100 */
        /* <DEDUP_REMOVED lines=33> */
.L_x_3497:
[----:B------:R-:W-:Y:S05]  /*17e70*/  BSYNC B0 ;  /* 0x0000000000007941 */ /* 0x000fea0003800000 */
.L_x_3496:
[----:B-----5:R1:W-:Y:S01]  /*17e80*/  STS.128 [R244+0x7800], R20 ;  /* 0x00780014f4007388 */ /* 0x0203e20000000c00 */
[----:B------:R-:W-:Y:S05]  /*17e90*/  BRA `(.L_x_3421) ;  /* 0x0000095000007947 */ /* 0x000fea0003800000 */
.L_x_3371:
        /* <DEDUP_REMOVED lines=8> */
[CC--:B------:R-:W-:Y:S02]  /*17f20*/  @!P0 LEA R6, P4, R170.reuse, R176.reuse, 0x1 ;  /* 0x000000b0aa068211 */ /* 0x0c0fe400078808ff */
        /* <DEDUP_REMOVED lines=28> */
.L_x_3499:
[----:B------:R-:W-:Y:S05]  /*180f0*/  BSYNC B0 ;  /* 0x0000000000007941 */ /* 0x000fea0003800000 */
.L_x_3498:
[----:B------:R-:W-:Y:S01]  /*18100*/  IADD3 R15, R166, 0x10, RZ ;  /* 0x00000010a60f7810 */ /* 0x000fe20007ffe0ff */
[----:B------:R-:W-:Y:S03]  /*18110*/  BSSY B0, `(.L_x_3500) ;  /* 0x0000023000007945 */ /* 0x000fe60003800000 */
[----:B------:R-:W-:-:S13]  /*18120*/  ISETP.GE.AND P3, PT, R15, R0, PT ;  /* 0x000000000f00720c */ /* 0x000fda0003f66270 */
[----:B------:R-:W-:Y:S05]  /*18130*/  @P3 BRA `(.L_x_3501) ;  /* 0x0000020000003947 */ /* 0x000fea0003800000 */
[----:B------:R-:W-:Y:S02]  /*18140*/  ISETP.GE.AND P5, PT, R18, R63, PT ;  /* 0x0000003f1200720c */ /* 0x000fe40003fa6270 */
[----:B------:R-:W-:-:S04]  /*18150*/  IADD3 R3, P3, R3, R170, RZ ;  /* 0x000000aa03037210 */ /* 0x000fc80007f7e0ff */
[CC--:B-1----:R-:W-:Y:S01]  /*18160*/  @!P0 LEA R6, P4, R3.reuse, R176.reuse, 0x1 ;  /* 0x000000b003068211 */ /* 0x0c2fe200078808ff */
        /* <DEDUP_REMOVED lines=29> */
.L_x_3501:
[----:B------:R-:W-:Y:S05]  /*18340*/  BSYNC B0 ;  /* 0x0000000000007941 */ /* 0x000fea0003800000 */
.L_x_3500:
[----:B------:R-:W-:Y:S01]  /*18350*/  IADD3 R38, R166, 0x20, RZ ;  /* 0x00000020a6267810 */ /* 0x000fe20007ffe0ff */
[----:B------:R-:W-:Y:S03]  /*18360*/  BSSY B0, `(.L_x_3502) ;  /* 0x0000023000007945 */ /* 0x000fe60003800000 */
[----:B------:R-:W-:-:S13]  /*18370*/  ISETP.GE.AND P3, PT, R38, R0, PT ;  /* 0x000000002600720c */ /* 0x000fda0003f66270 */
[----:B------:R-:W-:Y:S05]  /*18380*/  @P3 BRA `(.L_x_3503) ;  /* 0x0000020000003947 */ /* 0x000fea0003800000 */
[----:B------:R-:W-:Y:S02]  /*18390*/  ISETP.GE.AND P5, PT, R18, R63, PT ;  /* 0x0000003f1200720c */ /* 0x000fe40003fa6270 */
[----:B--2---:R-:W-:-:S04]  /*183a0*/  LEA R3, P3, R174, R170, 0x5 ;  /* 0x000000aaae037211 */ /* 0x004fc800078628ff */
[----:B------:R-:W-:Y:S02]  /*183b0*/  LEA.HI.X R2, R174, R173, R175, 0x5, P3 ;  /* 0x000000adae027211 */ /* 0x000fe400018f2caf */
[CC--:B-1----:R-:W-:Y:S02]  /*183c0*/  @!P0 LEA R6, P4, R3.reuse, R176.reuse, 0x1 ;  /* 0x000000b003068211 */ /* 0x0c2fe400078808ff */
        /* <DEDUP_REMOVED lines=28> */
.L_x_3503:
[----:B------:R-:W-:Y:S05]  /*18590*/  BSYNC B0 ;  /* 0x0000000000007941 */ /* 0x000fea0003800000 */
.L_x_3502:
        /* <DEDUP_REMOVED lines=8> */
[CC--:B------:R-:W-:Y:S02]  /*18620*/  @!P0 LEA R6, P4, R174.reuse, R176.reuse, 0x1 ;  /* 0x000000b0ae068211 */ /* 0x0c0fe400078808ff */
        /* <DEDUP_REMOVED lines=28> */
.L_x_3421:
[----:B------:R-:W-:Y:S05]  /*187f0*/  BSYNC B3 ;  /* 0x0000000000037941 */ /* 0x000fea0003800000 */
.L_x_3370:
        /* <DEDUP_REMOVED lines=13> */
[-C--:B-----5:R-:W-:Y:S01]  /*188d0*/  @!P0 MOV R6, R236.reuse ;  /* 0x000000ec00068202 */ /* 0x0a0fe20000000f00 */
        /* <DEDUP_REMOVED lines=24> */
.L_x_3505:
[----:B------:R-:W-:Y:S05]  /*18a60*/  BSYNC B0 ;  /* 0x0000000000007941 */ /* 0x000fea0003800000 */
.L_x_3504:
        /* <DEDUP_REMOVED lines=9> */
[----:B------:R-:W-:Y:S01]  /*18b00*/  IMAD.X R3, R233, 0x1, R163, P2 ;  /* 0x00000001e9037824 */ /* 0x000fe200010e06a3 */
[C---:B--2---:R-:W-:Y:S02]  /*18b10*/  @P4 LEA R12, P6, R5.reuse, R168, 0x1 ;  /* 0x000000a8050c4211 */ /* 0x044fe400078c08ff */
[C---:B-----5:R-:W-:Y:S02]  /*18b20*/  @!P5 LEA R16, P0, R232.reuse, R236, 0x1 ;  /* 0x000000ece810d211 */ /* 0x060fe400078008ff */
        /* <DEDUP_REMOVED lines=26> */
.L_x_3507:
[----:B------:R-:W-:Y:S05]  /*18cd0*/  BSYNC B0 ;  /* 0x0000000000007941 */ /* 0x000fea0003800000 */
.L_x_3506:
        /* <DEDUP_REMOVED lines=10> */
[----:B-12--5:R-:W-:-:S04]  /*18d80*/  LEA R6, P0, R48, R160, 0x5 ;  /* 0x000000a030067211 */ /* 0x026fc800078028ff */
        /* <DEDUP_REMOVED lines=29> */
.L_x_3509:
[----:B------:R-:W-:Y:S05]  /*18f60*/  BSYNC B0 ;  /* 0x0000000000007941 */ /* 0x000fea0003800000 */
.L_x_3508:
[----:B------:R-:W-:Y:S01]  /*18f70*/  ISETP.GE.AND P0, PT, R4, R0, PT ;  /* 0x000000000400720c */ /* 0x000fe20003f06270 */
[----:B------:R-:W-:-:S12]  /*18f80*/  BSSY B0, `(.L_x_3510) ;  /* 0x000002a000007945 */ /* 0x000fd80003800000 */
[----:B------:R-:W-:Y:S05]  /*18f90*/  @P0 BRA `(.L_x_3511) ;  /* 0x0000028000000947 */ /* 0x000fea0003800000 */
[C---:B------:R-:W-:Y:S01]  /*18fa0*/  LOP3.LUT R3, R246.reuse, 0x1, RZ, 0xc0, !PT ;  /* 0x00000001f6037812 */ /* 0x040fe200078ec0ff */
[----:B------:R-:W-:Y:S01]  /*18fb0*/  IMAD.MOV.U32 R162, RZ, RZ, R160 ;  /* 0x000000ffffa27224 */ /* 0x000fe200078e00a0 */
[C---:B------:R-:W-:Y:S02]  /*18fc0*/  LOP3.LUT P4, RZ, R246.reuse, 0x2, RZ, 0xc0, !PT ;  /* 0x00000002f6ff7812 */ /* 0x040fe4000788c0ff */
[----:B------:R-:W-:Y:S01]  /*18fd0*/  ISETP.NE.U32.AND P5, PT, R3, 0x1, PT ;  /* 0x000000010300780c */ /* 0x000fe20003fa5070 */
[----:B------:R-:W-:Y:S01]  /*18fe0*/  IMAD R3, R49, 0x30, RZ ;  /* 0x0000003031037824 */ /* 0x000fe200078e02ff */
[----:B------:R-:W-:Y:S01]  /*18ff0*/  LOP3.LUT P3, RZ, R246, 0x4, RZ, 0xc0, !PT ;  /* 0x00000004f6ff7812 */ /* 0x000fe2000786c0ff */
[----:B------:R-:W-:Y:S01]  /*19000*/  IMAD.WIDE.U32 R162, R48, 0x30, R162 ;  /* 0x0000003030a27825 */ /* 0x000fe200078e00a2 */
[----:B------:R-:W-:-:S03]  /*19010*/  LOP3.LUT P1, RZ, R246, 0x8, RZ, 0xc0, !PT ;  /* 0x00000008f6ff7812 */ /* 0x000fc6000782c0ff */
[----:B------:R-:W-:-:S04]  /*19020*/  IMAD.IADD R3, R163, 0x1, R3 ;  /* 0x00000001a3037824 */ /* 0x000fc800078e0203 */
[CC--:B-12---:R-:W-:Y:S02]  /*19030*/  @P4 LEA R12, P6, R162.reuse, R168.reuse, 0x1 ;  /* 0x000000a8a20c4211 */ /* 0x0c6fe400078c08ff */
[----:B-----5:R-:W-:Y:S02]  /*19040*/  @!P5 IMAD.MOV.U32 R6, RZ, RZ, R236 ;  /* 0x000000ffff06d224 */ /* 0x020fe400078e00ec */
        /* <DEDUP_REMOVED lines=29> */
.L_x_3511:
[----:B------:R-:W-:Y:S05]  /*19220*/  BSYNC B0 ;  /* 0x0000000000007941 */ /* 0x000fea0003800000 */
.L_x_3510:
[----:B------:R-:W0:Y:S04]  /*19230*/  LDGDEPBAR ;  /* 0x00000000000079af */ /* 0x000e280000000000 */
[----:B-12---:R1:W5:Y:S04]  /*19240*/  LD.E R9, [R10.64+0x184] ;  /* 0x000184060a097980 */ /* 0x006368000c101900 */
[----:B------:R1:W5:Y:S01]  /*19250*/  LD.E R8, [R10.64+0x188] ;  /* 0x000188060a087980 */ /* 0x000362000c101900 */
[----:B------:R-:W-:Y:S01]  /*19260*/  ISETP.GE.AND P0, PT, R166, R0, PT ;  /* 0x00000000a600720c */ /* 0x000fe20003f06270 */
[----:B------:R-:W-:Y:S01]  /*19270*/  IMAD.SHL.U32 R57, R57, 0x2, RZ ;  /* 0x0000000239397824 */ /* 0x000fe200078e00ff */
[----:B------:R-:W-:Y:S01]  /*19280*/  SHF.R.S32.HI R3, RZ, 0x1f, R58 ;  /* 0x0000001fff037819 */ /* 0x000fe2000001143a */
[----:B------:R-:W-:Y:S03]  /*19290*/  BSSY B0, `(.L_x_3512) ;  /* 0x000002a000007945 */ /* 0x000fe60003800000 */
[----:B-----5:R-:W-:-:S02]  /*192a0*/  LEA.HI R36, R3, R58, RZ, 0x2 ;  /* 0x0000003a03247211 */ /* 0x020fc400078f10ff */
        /* <DEDUP_REMOVED lines=40> */
.L_x_3513:
[----:B------:R-:W-:Y:S05]  /*19530*/  BSYNC B0 ;  /* 0x0000000000007941 */ /* 0x000fea0003800000 */
.L_x_3512:
        /* <DEDUP_REMOVED lines=12> */
[CC--:B------:R-:W-:Y:S02]  /*19600*/  @P5 LEA R14, P4, R230.reuse, R185.reuse, 0x1 ;  /* 0x000000b9e60e5211 */ /* 0x0c0fe400078808ff */
[CC--:B-1----:R-:W-:Y:S02]  /*19610*/  @!P6 LEA R16, P0, R230.reuse, R185.reuse, 0x1 ;  /* 0x000000b9e610e211 */ /* 0x0c2fe400078008ff */
        /* <DEDUP_REMOVED lines=26> */
.L_x_3515:
[----:B------:R-:W-:Y:S05]  /*197c0*/  BSYNC B0 ;  /* 0x0000000000007941 */ /* 0x000fea0003800000 */
.L_x_3514:
        /* <DEDUP_REMOVED lines=42> */
.L_x_3517:
[----:B------:R-:W-:Y:S05]  /*19a70*/  BSYNC B0 ;  /* 0x0000000000007941 */ /* 0x000fea0003800000 */
.L_x_3516:
        /* <DEDUP_REMOVED lines=54> */
.L_x_3519:
[----:B------:R-:W-:Y:S05]  /*19de0*/  BSYNC B0 ;  /* 0x0000000000007941 */ /* 0x000fea0003800000 */
.L_x_3518:
        /* <DEDUP_REMOVED lines=18> */
[----:B------:R-:W-:Y:S01]  /*19f10*/  IADD3 R9, -R9, R52, -R239 ;  /* 0x0000003409097210 */ /* 0x000fe20007ffe9ef */
        /* <DEDUP_REMOVED lines=15> */
[----:B------:R-:W5:Y:S01]  /*1a010*/  LDSM.16.M88.4 R56, [R228+0x8800] ;  /* 0x00880000e438783b */ /* 0x000f620000000200 */
[----:B------:R-:W-:Y:S02]  /*1a020*/  IADD3 R218, R226, 0x800, RZ ;  /* 0x00000800e2da7810 */ /* 0x000fe40007ffe0ff */
[----:B------:R-:W-:Y:S01]  /*1a030*/  SEL R0, R0, 0xffffffc0, !P2 ;  /* 0xffffffc000007807 */ /* 0x000fe20005000000 */
[----:B------:R-:W2:Y:S01]  /*1a040*/  LDSM.16.M88.4 R32, [R228+0x9800] ;  /* 0x00980000e420783b */ /* 0x000ea20000000200 */
[C---:B------:R-:W-:Y:S02]  /*1a050*/  IADD3 R217, R226.reuse, 0x1000, RZ ;  /* 0x00001000e2d97810 */ /* 0x040fe40007ffe0ff */
[----:B------:R-:W-:Y:S01]  /*1a060*/  IADD3 R216, R226, 0x1800, RZ ;  /* 0x00001800e2d87810 */ /* 0x000fe20007ffe0ff */
[----:B------:R-:W4:Y:S01]  /*1a070*/  LDSM.16.M88.4 R80, [R226] ;  /* 0x00000000e250783b */ /* 0x000f220000000200 */
        /* <DEDUP_REMOVED lines=33> */
[C---:B-----5:R-:W-:Y:S08]  /*1a290*/  HMMA.16816.F32.BF16 R60, R4.reuse, R56, RZ ;  /* 0x00000038043c723c */ /* 0x060ff000000418ff */
[C---:B------:R-:W-:Y:S08]  /*1a2a0*/  HMMA.16816.F32.BF16 R56, R4.reuse, R58, RZ ;  /* 0x0000003a0438723c */ /* 0x040ff000000418ff */
[C---:B--2---:R-:W-:Y:S08]  /*1a2b0*/  HMMA.16816.F32.BF16 R12, R4.reuse, R32, RZ ;  /* 0x00000020040c723c */ /* 0x044ff000000418ff */
[----:B------:R-:W-:Y:S01]  /*1a2c0*/  HMMA.16816.F32.BF16 R4, R4, R34, RZ ;  /* 0x000000220404723c */ /* 0x000fe200000418ff */
        /* <DEDUP_REMOVED lines=37> */
[C---:B-----5:R-:W-:Y:S08]  /*1a520*/  HMMA.16816.F32.BF16 R68, R48.reuse, R44, R68 ;  /* 0x0000002c3044723c */ /* 0x060ff00000041844 */
        /* <DEDUP_REMOVED lines=29> */
[C---:B-----5:R-:W-:Y:S08]  /*1a700*/  HMMA.16816.F32.BF16 R60, R76.reuse, R4, R60 ;  /* 0x000000044c3c723c */ /* 0x060ff0000004183c */
        /* <DEDUP_REMOVED lines=14> */
[----:B------:R-:W5:Y:S07]  /*1a7f0*/  LDSM.16.M88.4 R48, [R228+0xd000] ;  /* 0x00d00000e430783b */ /* 0x000f6e0000000200 */
        /* <DEDUP_REMOVED lines=13> */
[C---:B-----5:R-:W-:Y:S08]  /*1a8d0*/  HMMA.16816.F32.BF16 R20, R32.reuse, R48, R20 ;  /* 0x000000302014723c */ /* 0x060ff00000041814 */
        /* <DEDUP_REMOVED lines=13> */
[----:B------:R-:W5:Y:S07]  /*1a9b0*/  LDSM.16.M88.4 R20, [R215+0x4000] ;  /* 0x00400000d714783b */ /* 0x000f6e0000000200 */
        /* <DEDUP_REMOVED lines=19> */
[C---:B-----5:R-:W-:Y:S08]  /*1aaf0*/  HMMA.16816.F32.BF16 R68, R84.reuse, R20, R68 ;  /* 0x000000145444723c */ /* 0x060ff00000041844 */
[C---:B------:R-:W-:Y:S01]  /*1ab00*/  HMMA.16816.F32.BF16 R64, R84.reuse, R22, R64 ;  /* 0x000000165440723c */ /* 0x040fe20000041840 */
[----:B------:R-:W5:Y:S07]  /*1ab10*/  LDSM.16.M88.4 R20, [R228+0xe800] ;  /* 0x00e80000e414783b */ /* 0x000f6e0000000200 */
        /* <DEDUP_REMOVED lines=12> */
[C---:B-----5:R-:W-:Y:S08]  /*1abe0*/  HMMA.16816.F32.BF16 R60, R32.reuse, R20, R60 ;  /* 0x00000014203c723c */ /* 0x060ff0000004183c */
        /* <DEDUP_REMOVED lines=106> */
.L_x_3523:
[----:B------:R-:W2:Y:S02]  /*1b290*/  LD.E R5, [R10.64+0x38] ;  /* 0x000038060a057980 */ /* 0x000ea4000c101900 */
[----:B--2---:R-:W-:-:S04]  /*1b2a0*/  LEA R5, -R5, RZ, 0x6 ;  /* 0x000000ff05057211 */ /* 0x004fc800078e31ff */
[----:B------:R-:W-:Y:S02]  /*1b2b0*/  SHF.R.S32.HI R0, RZ, 0x1f, R5 ;  /* 0x0000001fff007819 */ /* 0x000fe40000011405 */
.L_x_3524:
[----:B------:R-:W-:Y:S05]  /*1b2c0*/  BSYNC B0 ;  /* 0x0000000000007941 */ /* 0x000fea0003800000 */
.L_x_3522:
[C---:B------:R-:W-:Y:S02]  /*1b2d0*/  LOP3.LUT P5, RZ, R246.reuse, 0x1, RZ, 0xc0, !PT ;  /* 0x00000001f6ff7812 */ /* 0x040fe400078ac0ff */
[C---:B------:R-:W-:Y:S02]  /*1b2e0*/  LOP3.LUT P4, RZ, R246.reuse, 0x2, RZ, 0xc0, !PT ;  /* 0x00000002f6ff7812 */ /* 0x040fe4000788c0ff */
[C---:B------:R-:W-:Y:S02]  /*1b2f0*/  LEA R28, P2, R5.reuse, R236, 0x1 ;  /* 0x000000ec051c7211 */ /* 0x040fe400078408ff */
[C---:B------:R-:W-:Y:S02]  /*1b300*/  IADD3 R4, P1, R5.reuse, R232, RZ ;  /* 0x000000e805047210 */ /* 0x040fe40007f3e0ff */
        /* <DEDUP_REMOVED lines=121> */
.L_x_3521:
[----:B------:R-:W-:Y:S05]  /*1baa0*/  BSYNC B1 ;  /* 0x0000000000017941 */ /* 0x000fea0003800000 */
.L_x_3520:
[----:B------:R-:W2:Y:S01]  /*1bab0*/  LD.E R182, [R10.64+0xdc] ;  /* 0x0000dc060ab67980 */ /* 0x000ea2000c101900 */
[----:B------:R-:W-:-:S02]  /*1bac0*/  IMAD.IADD R3, R2, 0x1, R3 ;  /* 0x0000000102037824 */ /* 0x000fc400078e0203 */
[----:B------:R-:W-:-:S03]  /*1bad0*/  IMAD.SHL.U32 R223, R41, 0x2, RZ ;  /* 0x0000000229df7824 */ /* 0x000fc600078e00ff */
[----:B------:R-:W-:Y:S01]  /*1bae0*/  IADD3 R2, R3, 0x1, RZ ;  /* 0x0000000103027810 */ /* 0x000fe20007ffe0ff */
[--C-:B------:R-:W-:Y:S01]  /*1baf0*/  IMAD R220, R39, 0x2, R223.reuse ;  /* 0x0000000227dc7824 */ /* 0x100fe200078e02df */
[-C--:B------:R-:W-:Y:S01]  /*1bb00*/  ISETP.GE.AND P3, PT, R3, R250.reuse, PT ;  /* 0x000000fa0300720c */ /* 0x080fe20003f66270 */
[----:B------:R-:W-:Y:S01]  /*1bb10*/  IMAD R221, R40, 0x2, R223 ;  /* 0x0000000228dd7824 */ /* 0x000fe200078e02df */
[C---:B------:R-:W-:Y:S01]  /*1bb20*/  ISETP.GE.AND P5, PT, R2.reuse, R250, PT ;  /* 0x000000fa0200720c */ /* 0x040fe20003fa6270 */
[----:B------:R-:W-:Y:S01]  /*1bb30*/  LDSM.16.MT88.4 R156, [R223+0x10000] ;  /* 0x01000000df9c783b */ /* 0x000fe20000004200 */
[C---:B------:R-:W-:Y:S01]  /*1bb40*/  ISETP.GE.AND P1, PT, R2.reuse, R248, PT ;  /* 0x000000f80200720c */ /* 0x040fe20003f26270 */
[----:B------:R-:W-:Y:S01]  /*1bb50*/  IMAD R219, R39, 0x2, R221 ;  /* 0x0000000227db7824 */ /* 0x000fe200078e02dd */
[-C--:B------:R-:W-:Y:S01]  /*1bb60*/  ISETP.GE.OR P3, PT, R3, R249.reuse, !P3 ;  /* 0x000000f90300720c */ /* 0x080fe20005f66670 */
[----:B------:R-:W-:Y:S01]  /*1bb70*/  LDSM.16.MT88.4 R140, [R220+0x10000] ;  /* 0x01000000dc8c783b */ /* 0x000fe20000004200 */
[----:B------:R-:W-:-:S02]  /*1bb80*/  ISETP.GE.OR P5, PT, R2, R249, !P5 ;  /* 0x000000f90200720c */ /* 0x000fc40006fa6670 */
[----:B------:R-:W-:Y:S01]  /*1bb90*/  ISETP.GE.OR P1, PT, R2, R247, !P1 ;  /* 0x000000f70200720c */ /* 0x000fe20004f26670 */
[----:B------:R-:W-:Y:S01]  /*1bba0*/  LDSM.16.MT88.4 R148, [R221+0x10000] ;  /* 0x01000000dd94783b */ /* 0x000fe20000004200 */
[C---:B------:R-:W-:Y:S02]  /*1bbb0*/  IADD3 R0, R3.reuse, 0x8, RZ ;  /* 0x0000000803007810 */ /* 0x040fe40007ffe0ff */
[----:B------:R-:W-:Y:S01]  /*1bbc0*/  IADD3 R2, R3, 0x9, RZ ;  /* 0x0000000903027810 */ /* 0x000fe20007ffe0ff */
[----:B------:R-:W-:Y:S01]  /*1bbd0*/  LDSM.16.MT88.4 R132, [R219+0x10000] ;  /* 0x01000000db84783b */ /* 0x000fe20000004200 */
[----:B------:R-:W-:Y:S02]  /*1bbe0*/  FSEL R68, R68, -INF , !P3 ;  /* 0xff80000044447808 */ /* 0x000fe40005800000 */
[----:B------:R-:W-:Y:S01]  /*1bbf0*/  FSEL R69, R69, -INF , !P5 ;  /* 0xff80000045457808 */ /* 0x000fe20006800000 */
[----:B------:R-:W-:Y:S01]  /*1bc00*/  LDSM.16.MT88.4 R40, [R223+0x12000] ;  /* 0x01200000df28783b */ /* 0x000fe20000004200 */
[----:B------:R-:W-:-:S02]  /*1bc10*/  FSEL R71, R71, -INF , !P1 ;  /* 0xff80000047477808 */ /* 0x000fc40004800000 */
[C---:B------:R-:W-:Y:S01]  /*1bc20*/  ISETP.GE.AND P2, PT, R3.reuse, R248, PT ;  /* 0x000000f80300720c */ /* 0x040fe20003f46270 */
[----:B------:R-:W-:Y:S01]  /*1bc30*/  LDSM.16.MT88.4 R48, [R221+0x12000] ;  /* 0x01200000dd30783b */ /* 0x000fe20000004200 */
[C---:B------:R-:W-:Y:S02]  /*1bc40*/  ISETP.GE.AND P4, PT, R0.reuse, R250, PT ;  /* 0x000000fa0000720c */ /* 0x040fe40003f86270 */
[----:B------:R-:W-:Y:S01]  /*1bc50*/  ISETP.GE.AND P3, PT, R0, R248, PT ;  /* 0x000000f80000720c */ /* 0x000fe20003f66270 */
[----:B------:R-:W-:Y:S01]  /*1bc60*/  LDSM.16.MT88.4 R72, [R223+0x14000] ;  /* 0x01400000df48783b */ /* 0x000fe20000004200 */
[C---:B------:R-:W-:Y:S02]  /*1bc70*/  ISETP.GE.AND P5, PT, R2.reuse, R250, PT ;  /* 0x000000fa0200720c */ /* 0x040fe40003fa6270 */
[----:B------:R-:W-:Y:S01]  /*1bc80*/  ISETP.GE.AND P1, PT, R2, R248, PT ;  /* 0x000000f80200720c */ /* 0x000fe20003f26270 */
[----:B------:R-:W-:Y:S01]  /*1bc90*/  LDSM.16.MT88.4 R96, [R219+0x14000] ;  /* 0x01400000db60783b */ /* 0x000fe20000004200 */
[----:B------:R-:W-:-:S02]  /*1bca0*/  ISETP.GE.OR P2, PT, R3, R247, !P2 ;  /* 0x000000f70300720c */ /* 0x000fc40005746670 */
[C---:B------:R-:W-:Y:S01]  /*1bcb0*/  ISETP.GE.OR P4, PT, R0.reuse, R249, !P4 ;  /* 0x000000f90000720c */ /* 0x040fe20006786670 */
[----:B------:R-:W-:Y:S01]  /*1bcc0*/  LDSM.16.MT88.4 R104, [R223+0x16000] ;  /* 0x01600000df68783b */ /* 0x000fe20000004200 */
[----:B------:R-:W-:Y:S02]  /*1bcd0*/  ISETP.GE.OR P3, PT, R0, R247, !P3 ;  /* 0x000000f70000720c */ /* 0x000fe40005f66670 */
[C---:B------:R-:W-:Y:S01]  /*1bce0*/  ISETP.GE.OR P5, PT, R2.reuse, R249, !P5 ;  /* 0x000000f90200720c */ /* 0x040fe20006fa6670 */
[----:B------:R-:W-:Y:S01]  /*1bcf0*/  LDSM.16.MT88.4 R112, [R221+0x16000] ;  /* 0x01600000dd70783b */ /* 0x000fe20000004200 */
[----:B------:R-:W-:Y:S02]  /*1bd00*/  ISETP.GE.OR P1, PT, R2, R247, !P1 ;  /* 0x000000f70200720c */ /* 0x000fe40004f26670 */
[C---:B------:R-:W-:Y:S01]  /*1bd10*/  IADD3 R0, R3.reuse, 0x10, RZ ;  /* 0x0000001003007810 */ /* 0x040fe20007ffe0ff */
[----:B------:R-:W-:Y:S01]  /*1bd20*/  LDSM.16.MT88.4 R120, [R220+0x16000] ;  /* 0x01600000dc78783b */ /* 0x000fe20000004200 */
[----:B------:R-:W-:-:S02]  /*1bd30*/  IADD3 R2, R3, 0x11, RZ ;  /* 0x0000001103027810 */ /* 0x000fc40007ffe0ff */
[----:B------:R-:W-:Y:S01]  /*1bd40*/  FSEL R70, R70, -INF , !P2 ;  /* 0xff80000046467808 */ /* 0x000fe20005000000 */
[----:B-1----:R-:W-:Y:S01]  /*1bd50*/  LDSM.16.MT88.4 R20, [R221+0x10800] ;  /* 0x01080000dd14783b */ /* 0x002fe20000004200 */
[----:B------:R-:W-:Y:S02]  /*1bd60*/  FSEL R64, R64, -INF , !P4 ;  /* 0xff80000040407808 */ /* 0x000fe40006000000 */
[----:B------:R-:W-:Y:S01]  /*1bd70*/  FSEL R65, R65, -INF , !P5 ;  /* 0xff80000041417808 */ /* 0x000fe20006800000 */
[----:B------:R-:W-:Y:S01]  /*1bd80*/  LDSM.16.MT88.4 R24, [R223+0x10800] ;  /* 0x01080000df18783b */ /* 0x000fe20000004200 */
[----:B------:R-:W-:Y:S02]  /*1bd90*/  FSEL R67, R67, -INF , !P1 ;  /* 0xff80000043437808 */ /* 0x000fe40004800000 */
[C---:B------:R-:W-:Y:S01]  /*1bda0*/  ISETP.GE.AND P2, PT, R0.reuse, R250, PT ;  /* 0x000000fa0000720c */ /* 0x040fe20003f46270 */
[----:B------:R-:W-:Y:S01]  /*1bdb0*/  LDSM.16.MT88.4 R28, [R223+0x12800] ;  /* 0x01280000df1c783b */ /* 0x000fe20000004200 */
[----:B------:R-:W-:-:S02]  /*1bdc0*/  ISETP.GE.AND P4, PT, R0, R248, PT ;  /* 0x000000f80000720c */ /* 0x000fc40003f86270 */
[C---:B------:R-:W-:Y:S02]  /*1bdd0*/  ISETP.GE.AND P5, PT, R2.reuse, R250, PT ;  /* 0x000000fa0200720c */ /* 0x040fe40003fa6270 */
[----:B------:R-:W-:Y:S02]  /*1bde0*/  ISETP.GE.AND P1, PT, R2, R248, PT ;  /* 0x000000f80200720c */ /* 0x000fe40003f26270 */
[C---:B------:R-:W-:Y:S02]  /*1bdf0*/  ISETP.GE.OR P2, PT, R0.reuse, R249, !P2 ;  /* 0x000000f90000720c */ /* 0x040fe40005746670 */
[----:B------:R-:W-:Y:S02]  /*1be00*/  ISETP.GE.OR P4, PT, R0, R247, !P4 ;  /* 0x000000f70000720c */ /* 0x000fe40006786670 */
[C---:B------:R-:W-:Y:S02]  /*1be10*/  ISETP.GE.OR P5, PT, R2.reuse, R249, !P5 ;  /* 0x000000f90200720c */ /* 0x040fe40006fa6670 */
[----:B------:R-:W-:-:S02]  /*1be20*/  ISETP.GE.OR P1, PT, R2, R247, !P1 ;  /* 0x000000f70200720c */ /* 0x000fc40004f26670 */
[C---:B------:R-:W-:Y:S02]  /*1be30*/  IADD3 R0, R3.reuse, 0x18, RZ ;  /* 0x0000001803007810 */ /* 0x040fe40007ffe0ff */
[----:B------:R-:W-:Y:S02]  /*1be40*/  IADD3 R2, R3, 0x19, RZ ;  /* 0x0000001903027810 */ /* 0x000fe40007ffe0ff */
[----:B------:R-:W-:Y:S02]  /*1be50*/  FSEL R6, R60, -INF , !P2 ;  /* 0xff8000003c067808 */ /* 0x000fe40005000000 */
[----:B------:R-:W-:Y:S02]  /*1be60*/  FSEL R12, R62, -INF , !P4 ;  /* 0xff8000003e0c7808 */ /* 0x000fe40006000000 */
[----:B------:R-:W-:Y:S02]  /*1be70*/  ISETP.GE.AND P2, PT, R0, R248, PT ;  /* 0x000000f80000720c */ /* 0x000fe40003f46270 */
[----:B------:R-:W-:-:S02]  /*1be80*/  ISETP.GE.AND P4, PT, R2, R250, PT ;  /* 0x000000fa0200720c */ /* 0x000fc40003f86270 */
[----:B------:R-:W-:Y:S02]  /*1be90*/  FSEL R66, R66, -INF , !P3 ;  /* 0xff80000042427808 */ /* 0x000fe40005800000 */
[----:B------:R-:W-:Y:S02]  /*1bea0*/  ISETP.GE.AND P3, PT, R0, R250, PT ;  /* 0x000000fa0000720c */ /* 0x000fe40003f66270 */
[----:B------:R-:W-:Y:S02]  /*1beb0*/  FSEL R9, R63, -INF , !P1 ;  /* 0xff8000003f097808 */ /* 0x000fe40004800000 */
[----:B------:R-:W-:Y:S02]  /*1bec0*/  ISETP.GE.AND P1, PT, R2, R248, PT ;  /* 0x000000f80200720c */ /* 0x000fe40003f26270 */
[----:B------:R-:W-:Y:S02]  /*1bed0*/  ISETP.GE.OR P2, PT, R0, R247, !P2 ;  /* 0x000000f70000720c */ /* 0x000fe40005746670 */
[----:B------:R-:W-:-:S02]  /*1bee0*/  ISETP.GE.OR P4, PT, R2, R249, !P4 ;  /* 0x000000f90200720c */ /* 0x000fc40006786670 */
[C---:B------:R-:W-:Y:S02]  /*1bef0*/  IADD3 R13, R3.reuse, 0x21, RZ ;  /* 0x00000021030d7810 */ /* 0x040fe40007ffe0ff */
[----:B------:R-:W-:Y:S02]  /*1bf00*/  ISETP.GE.OR P3, PT, R0, R249, !P3 ;  /* 0x000000f90000720c */ /* 0x000fe40005f66670 */
[----:B------:R-:W-:Y:S02]  /*1bf10*/  IADD3 R0, R3, 0x20, RZ ;  /* 0x0000002003007810 */ /* 0x000fe40007ffe0ff */
[----:B------:R-:W-:Y:S02]  /*1bf20*/  ISETP.GE.OR P1, PT, R2, R247, !P1 ;  /* 0x000000f70200720c */ /* 0x000fe40004f26670 */
[----:B------:R-:W-:Y:S02]  /*1bf30*/  FSEL R8, R58, -INF , !P2 ;  /* 0xff8000003a087808 */ /* 0x000fe40005000000 */
[----:B------:R-:W-:-:S02]  /*1bf40*/  FSEL R2, R57, -INF , !P4 ;  /* 0xff80000039027808 */ /* 0x000fc40006000000 */
[C---:B------:R-:W-:Y:S02]  /*1bf50*/  ISETP.GE.AND P4, PT, R13.reuse, R250, PT ;  /* 0x000000fa0d00720c */ /* 0x040fe40003f86270 */
[----:B------:R-:W-:Y:S02]  /*1bf60*/  ISETP.GE.AND P2, PT, R13, R248, PT ;  /* 0x000000f80d00720c */ /* 0x000fe40003f46270 */
[----:B------:R-:W-:Y:S02]  /*1bf70*/  FSEL R5, R61, -INF , !P5 ;  /* 0xff8000003d057808 */ /* 0x000fe40006800000 */
[----:B------:R-:W-:Y:S02]  /*1bf80*/  FSEL R4, R56, -INF , !P3 ;  /* 0xff80000038047808 */ /* 0x000fe40005800000 */
[C---:B------:R-:W-:Y:S02]  /*1bf90*/  ISETP.GE.AND P5, PT, R0.reuse, R250, PT ;  /* 0x000000fa0000720c */ /* 0x040fe40003fa6270 */
[----:B------:R-:W-:-:S02]  /*1bfa0*/  ISETP.GE.AND P3, PT, R0, R248, PT ;  /* 0x000000f80000720c */ /* 0x000fc40003f66270 */
[----:B------:R-:W-:Y:S02]  /*1bfb0*/  IADD3 R7, R3, 0x28, RZ ;  /* 0x0000002803077810 */ /* 0x000fe40007ffe0ff */
[C---:B------:R-:W-:Y:S02]  /*1bfc0*/  ISETP.GE.OR P4, PT, R13.reuse, R249, !P4 ;  /* 0x000000f90d00720c */ /* 0x040fe40006786670 */
[----:B------:R-:W-:Y:S02]  /*1bfd0*/  ISETP.GE.OR P2, PT, R13, R247, !P2 ;  /* 0x000000f70d00720c */ /* 0x000fe40005746670 */
[----:B------:R-:W-:Y:S02]  /*1bfe0*/  FMNMX.FTZ R13, R68, R69, !PT ;  /* 0x00000045440d7209 */ /* 0x000fe40007810000 */
[C---:B------:R-:W-:Y:S02]  /*1bff0*/  ISETP.GE.OR P5, PT, R0.reuse, R249, !P5 ;  /* 0x000000f90000720c */ /* 0x040fe40006fa6670 */
[----:B------:R-:W-:-:S02]  /*1c000*/  ISETP.GE.OR P3, PT, R0, R247, !P3 ;  /* 0x000000f70000720c */ /* 0x000fc40005f66670 */
[----:B------:R-:W-:Y:S02]  /*1c010*/  FSEL R0, R59, -INF , !P1 ;  /* 0xff8000003b007808 */ /* 0x000fe40004800000 */
[C---:B------:R-:W-:Y:S01]  /*1c020*/  ISETP.GE.AND P1, PT, R7.reuse, R250, PT ;  /* 0x000000fa0700720c */ /* 0x040fe20003f26270 */
[----:B------:R-:W-:Y:S01]  /*1c030*/  LDSM.16.MT88.4 R56, [R220+0x12000] ;  /* 0x01200000dc38783b */ /* 0x000fe20000004200 */
[----:B------:R-:W-:Y:S02]  /*1c040*/  FMNMX.FTZ R13, R64, R13, !PT ;  /* 0x0000000d400d7209 */ /* 0x000fe40007810000 */
[----:B------:R-:W-:Y:S02]  /*1c050*/  ISETP.GE.OR P1, PT, R7, R249, !P1 ;  /* 0x000000f90700720c */ /* 0x000fe40004f26670 */
[----:B------:R-:W-:Y:S02]  /*1c060*/  IADD3 R14, R3, 0x30, RZ ;  /* 0x00000030030e7810 */ /* 0x000fe40007ffe0ff */
[----:B------:R-:W-:-:S02]  /*1c070*/  FMNMX.FTZ R13, R65, R13, !PT ;  /* 0x0000000d410d7209 */ /* 0x000fc40007810000 */
[----:B------:R-:W-:Y:S02]  /*1c080*/  FSEL R179, R90, -INF , !P3 ;  /* 0xff8000005ab37808 */ /* 0x000fe40005800000 */
[----:B------:R-:W-:Y:S02]  /*1c090*/  FSEL R178, R16, -INF , !P1 ;  /* 0xff80000010b27808 */ /* 0x000fe40004800000 */
[----:B------:R-:W-:Y:S02]  /*1c0a0*/  ISETP.GE.AND P3, PT, R14, R250, PT ;  /* 0x000000fa0e00720c */ /* 0x000fe40003f66270 */
[----:B------:R-:W-:Y:S02]  /*1c0b0*/  FMNMX.FTZ R13, R6, R13, !PT ;  /* 0x0000000d060d7209 */ /* 0x000fe40007810000 */
[----:B------:R-:W-:Y:S02]  /*1c0c0*/  ISETP.GE.AND P1, PT, R14, R248, PT ;  /* 0x000000f80e00720c */ /* 0x000fe40003f26270 */
[----:B------:R-:W-:-:S02]  /*1c0d0*/  FMNMX.FTZ R15, R5, R13, !PT ;  /* 0x0000000d050f7209 */ /* 0x000fc40007810000 */
[C---:B------:R-:W-:Y:S02]  /*1c0e0*/  ISETP.GE.OR P3, PT, R14.reuse, R249, !P3 ;  /* 0x000000f90e00720c */ /* 0x040fe40005f66670 */
[----:B------:R-:W-:Y:S02]  /*1c0f0*/  ISETP.GE.OR P1, PT, R14, R247, !P1 ;  /* 0x000000f70e00720c */ /* 0x000fe40004f26670 */
[----:B------:R-:W-:Y:S02]  /*1c100*/  FMNMX.FTZ R14, R70, R71, !PT ;  /* 0x00000047460e7209 */ /* 0x000fe40007810000 */
[----:B------:R-:W-:Y:S02]  /*1c110*/  FSEL R175, R88, -INF , !P5 ;  /* 0xff80000058af7808 */ /* 0x000fe40006800000 */
[----:B------:R-:W-:Y:S02]  /*1c120*/  ISETP.GE.AND P5, PT, R7, R248, PT ;  /* 0x000000f80700720c */ /* 0x000fe40003fa6270 */
[----:B------:R-:W-:-:S02]  /*1c130*/  FMNMX.FTZ R15, R4, R15, !PT ;  /* 0x0000000f040f7209 */ /* 0x000fc40007810000 */
[----:B------:R-:W-:Y:S02]  /*1c140*/  FMNMX.FTZ R14, R66, R14, !PT ;  /* 0x0000000e420e7209 */ /* 0x000fe40007810000 */
[----:B------:R-:W-:Y:S02]  /*1c150*/  ISETP.GE.OR P5, PT, R7, R247, !P5 ;  /* 0x000000f70700720c */ /* 0x000fe40006fa6670 */
[----:B------:R-:W-:Y:S02]  /*1c160*/  IADD3 R7, R3, 0x29, RZ ;  /* 0x0000002903077810 */ /* 0x000fe40007ffe0ff */
[----:B------:R-:W-:Y:S02]  /*1c170*/  FMNMX.FTZ R15, R2, R15, !PT ;  /* 0x0000000f020f7209 */ /* 0x000fe40007810000 */
[----:B------:R-:W-:Y:S02]  /*1c180*/  FMNMX.FTZ R14, R67, R14, !PT ;  /* 0x0000000e430e7209 */ /* 0x000fe40007810000 */
[----:B------:R-:W-:-:S02]  /*1c190*/  FSEL R176, R89, -INF , !P4 ;  /* 0xff80000059b07808 */ /* 0x000fc40006000000 */
[----:B------:R-:W-:Y:S02]  /*1c1a0*/  ISETP.GE.AND P4, PT, R7, R250, PT ;  /* 0x000000fa0700720c */ /* 0x000fe40003f86270 */
[----:B------:R-:W-:Y:S02]  /*1c1b0*/  FMNMX.FTZ R15, R175, R15, !PT ;  /* 0x0000000faf0f7209 */ /* 0x000fe40007810000 */
[----:B------:R-:W-:Y:S02]  /*1c1c0*/  FMNMX.FTZ R14, R12, R14, !PT ;  /* 0x0000000e0c0e7209 */ /* 0x000fe40007810000 */
[----:B------:R-:W-:Y:S02]  /*1c1d0*/  FSEL R180, R91, -INF , !P2 ;  /* 0xff8000005bb47808 */ /* 0x000fe40005000000 */
[C---:B------:R-:W-:Y:S01]  /*1c1e0*/  ISETP.GE.AND P2, PT, R7.reuse, R248, PT ;  /* 0x000000f80700720c */ /* 0x040fe20003f46270 */
[----:B------:R-:W-:Y:S01]  /*1c1f0*/  LDSM.16.MT88.4 R88, [R220+0x14000] ;  /* 0x01400000dc58783b */ /* 0x000fe20000004200 */
[----:B------:R-:W-:-:S02]  /*1c200*/  ISETP.GE.OR P4, PT, R7, R249, !P4 ;  /* 0x000000f90700720c */ /* 0x000fc40006786670 */
[----:B------:R-:W-:Y:S02]  /*1c210*/  IADD3 R13, R3, 0x31, RZ ;  /* 0x00000031030d7810 */ /* 0x000fe40007ffe0ff */
[----:B------:R-:W-:Y:S02]  /*1c220*/  FMNMX.FTZ R15, R176, R15, !PT ;  /* 0x0000000fb00f7209 */ /* 0x000fe40007810000 */
[----:B------:R-:W-:Y:S02]  /*1c230*/  FMNMX.FTZ R14, R9, R14, !PT ;  /* 0x0000000e090e7209 */ /* 0x000fe40007810000 */
[----:B------:R-:W-:Y:S02]  /*1c240*/  ISETP.GE.OR P2, PT, R7, R247, !P2 ;  /* 0x000000f70700720c */ /* 0x000fe40005746670 */
[----:B------:R-:W-:Y:S02]  /*1c250*/  FSEL R188, R18, -INF , !P5 ;  /* 0xff80000012bc7808 */ /* 0x000fe40006800000 */
[----:B------:R-:W-:-:S02]  /*1c260*/  IADD3 R7, R3, 0x38, RZ ;  /* 0x0000003803077810 */ /* 0x000fc40007ffe0ff */
[----:B------:R-:W-:Y:S02]  /*1c270*/  ISETP.GE.AND P5, PT, R13, R250, PT ;  /* 0x000000fa0d00720c */ /* 0x000fe40003fa6270 */
[----:B------:R-:W-:Y:S02]  /*1c280*/  FSEL R177, R17, -INF , !P4 ;  /* 0xff80000011b17808 */ /* 0x000fe40006000000 */
[----:B------:R-:W-:Y:S02]  /*1c290*/  FMNMX.FTZ R15, R178, R15, !PT ;  /* 0x0000000fb20f7209 */ /* 0x000fe40007810000 */
[----:B------:R-:W-:Y:S02]  /*1c2a0*/  FMNMX.FTZ R14, R8, R14, !PT ;  /* 0x0000000e080e7209 */ /* 0x000fe40007810000 */
[----:B------:R-:W-:Y:S02]  /*1c2b0*/  IADD3 R3, R3, 0x39, RZ ;  /* 0x0000003903037810 */ /* 0x000fe40007ffe0ff */
[----:B------:R-:W-:-:S02]  /*1c2c0*/  ISETP.GE.AND P4, PT, R7, R250, PT ;  /* 0x000000fa0700720c */ /* 0x000fc40003f86270 */
[----:B------:R-:W-:Y:S02]  /*1c2d0*/  FSEL R195, R80, -INF , !P3 ;  /* 0xff80000050c37808 */ /* 0x000fe40005800000 */
[----:B------:R-:W-:Y:S02]  /*1c2e0*/  ISETP.GE.OR P5, PT, R13, R249, !P5 ;  /* 0x000000f90d00720c */ /* 0x000fe40006fa6670 */
[----:B------:R-:W-:Y:S02]  /*1c2f0*/  FMNMX.FTZ R15, R177, R15, !PT ;  /* 0x0000000fb10f7209 */ /* 0x000fe40007810000 */
[----:B------:R-:W-:Y:S02]  /*1c300*/  FMNMX.FTZ R14, R0, R14, !PT ;  /* 0x0000000e000e7209 */ /* 0x000fe40007810000 */
[----:B------:R-:W-:Y:S02]  /*1c310*/  ISETP.GE.AND P3, PT, R3, R250, PT ;  /* 0x000000fa0300720c */ /* 0x000fe40003f66270 */
[----:B------:R-:W-:-:S02]  /*1c320*/  ISETP.GE.OR P4, PT, R7, R249, !P4 ;  /* 0x000000f90700720c */ /* 0x000fc40006786670 */
[----:B------:R-:W-:Y:S02]  /*1c330*/  FSEL R194, R81, -INF , !P5 ;  /* 0xff80000051c27808 */ /* 0x000fe40006800000 */
[----:B------:R-:W-:Y:S02]  /*1c340*/  FMNMX.FTZ R15, R195, R15, !PT ;  /* 0x0000000fc30f7209 */ /* 0x000fe40007810000 */
[----:B------:R-:W-:Y:S02]  /*1c350*/  FMNMX.FTZ R14, R179, R14, !PT ;  /* 0x0000000eb30e7209 */ /* 0x000fe40007810000 */
[----:B------:R-:W-:Y:S02]  /*1c360*/  ISETP.GE.OR P3, PT, R3, R249, !P3 ;  /* 0x000000f90300720c */ /* 0x000fe40005f66670 */
[----:B------:R-:W-:Y:S02]  /*1c370*/  FSEL R193, R76, -INF , !P4 ;  /* 0xff8000004cc17808 */ /* 0x000fe40006000000 */
[----:B------:R-:W-:-:S02]  /*1c380*/  FMNMX.FTZ R15, R194, R15, !PT ;  /* 0x0000000fc20f7209 */ /* 0x000fc40007810000 */
[----:B------:R-:W-:Y:S02]  /*1c390*/  FMNMX.FTZ R14, R180, R14, !PT ;  /* 0x0000000eb40e7209 */ /* 0x000fe40007810000 */
[----:B------:R-:W-:Y:S02]  /*1c3a0*/  FSEL R192, R77, -INF , !P3 ;  /* 0xff8000004dc07808 */ /* 0x000fe40005800000 */
[----:B------:R-:W-:Y:S02]  /*1c3b0*/  FMNMX.FTZ R16, R193, R15, !PT ;  /* 0x0000000fc1107209 */ /* 0x000fe40007810000 */
[----:B------:R-:W-:Y:S02]  /*1c3c0*/  ISETP.GE.AND P3, PT, R13, R248, PT ;  /* 0x000000f80d00720c */ /* 0x000fe40003f66270 */
[----:B------:R-:W-:Y:S02]  /*1c3d0*/  FSEL R189, R19, -INF , !P2 ;  /* 0xff80000013bd7808 */ /* 0x000fe40005000000 */
[----:B------:R-:W-:-:S02]  /*1c3e0*/  FMNMX.FTZ R15, R188, R14, !PT ;  /* 0x0000000ebc0f7209 */ /* 0x000fc40007810000 */
[----:B------:R-:W-:Y:S02]  /*1c3f0*/  ISETP.GE.OR P3, PT, R13, R247, !P3 ;  /* 0x000000f70d00720c */ /* 0x000fe40005f66670 */
[-C--:B------:R-:W-:Y:S02]  /*1c400*/  ISETP.GE.AND P2, PT, R7, R248.reuse, PT ;  /* 0x000000f80700720c */ /* 0x080fe40003f46270 */
[----:B------:R-:W-:Y:S02]  /*1c410*/  FSEL R190, R82, -INF , !P1 ;  /* 0xff80000052be7808 */ /* 0x000fe40004800000 */
[----:B------:R-:W-:Y:S02]  /*1c420*/  FMNMX.FTZ R13, R189, R15, !PT ;  /* 0x0000000fbd0d7209 */ /* 0x000fe40007810000 */
[----:B------:R-:W-:Y:S02]  /*1c430*/  ISETP.GE.OR P2, PT, R7, R247, !P2 ;  /* 0x000000f70700720c */ /* 0x000fe40005746670 */
[----:B------:R-:W-:-:S02]  /*1c440*/  ISETP.GE.AND P1, PT, R3, R248, PT ;  /* 0x000000f80300720c */ /* 0x000fc40003f26270 */
[----:B------:R-:W-:Y:S02]  /*1c450*/  FSEL R187, R83, -INF , !P3 ;  /* 0xff80000053bb7808 */ /* 0x000fe40005800000 */
[----:B------:R-:W-:Y:S01]  /*1c460*/  FMNMX.FTZ R13, R190, R13, !PT ;  /* 0x0000000dbe0d7209 */ /* 0x000fe20007810000 */
[----:B------:R-:W-:Y:S01]  /*1c470*/  LDSM.16.MT88.4 R80, [R221+0x14000] ;  /* 0x01400000dd50783b */ /* 0x000fe20000004200 */
[----:B------:R-:W-:Y:S02]  /*1c480*/  ISETP.GE.OR P1, PT, R3, R247, !P1 ;  /* 0x000000f70300720c */ /* 0x000fe40004f26670 */
[----:B------:R-:W-:Y:S02]  /*1c490*/  FSEL R186, R78, -INF , !P2 ;  /* 0xff8000004eba7808 */ /* 0x000fe40005000000 */
[----:B------:R-:W-:Y:S02]  /*1c4a0*/  FMNMX.FTZ R13, R187, R13, !PT ;  /* 0x0000000dbb0d7209 */ /* 0x000fe40007810000 */
[----:B------:R-:W-:-:S02]  /*1c4b0*/  FMNMX.FTZ R14, R192, R16, !PT ;  /* 0x00000010c00e7209 */ /* 0x000fc40007810000 */
        /* <DEDUP_REMOVED lines=26> */
[-C--:B------:R-:W-:Y:S01]  /*1c660*/  FFMA.FTZ R166, R67, R182.reuse, -R181 ;  /* 0x000000b643a67223 */ /* 0x080fe200000108b5 */
        /* <DEDUP_REMOVED lines=9> */
[-C--:B------:R-:W-:Y:S02]  /*1c700*/  FFMA.FTZ R2, R2, R182.reuse, -R191 ;  /* 0x000000b602027223 */ /* 0x080fe400000108bf */
        /* <DEDUP_REMOVED lines=16> */
[-CC-:B------:R-:W-:Y:S02]  /*1c810*/  FFMA.FTZ R195, R195, R182.reuse, -R191.reuse ;  /* 0x000000b6c3c37223 */ /* 0x180fe400000108bf */
[----:B------:R-:W-:Y:S01]  /*1c820*/  MUFU.EX2 R174, R174 ;  /* 0x000000ae00ae7308 */ /* 0x000fe20000000800 */
[-CC-:B------:R-:W-:Y:S02]  /*1c830*/  FFMA.FTZ R194, R194, R182.reuse, -R191.reuse ;  /* 0x000000b6c2c27223 */ /* 0x180fe400000108bf */
[-CC-:B------:R-:W-:Y:S02]  /*1c840*/  FFMA.FTZ R193, R193, R182.reuse, -R191.reuse ;  /* 0x000000b6c1c17223 */ /* 0x180fe400000108bf */
[-C--:B------:R-:W-:Y:S02]  /*1c850*/  FFMA.FTZ R252, R192, R182.reuse, -R191 ;  /* 0x000000b6c0fc7223 */ /* 0x080fe400000108bf */
[--C-:B------:R-:W-:Y:S01]  /*1c860*/  FFMA.FTZ R190, R190, R182, -R181.reuse ;  /* 0x000000b6bebe7223 */ /* 0x100fe200000108b5 */
[----:B------:R-:W1:Y:S01]  /*1c870*/  MUFU.EX2 R166, R166 ;  /* 0x000000a600a67308 */ /* 0x000e620000000800 */
[----:B-----5:R-:W-:Y:S01]  /*1c880*/  F2FP.BF16.PACK_AB R129, R173, R172 ;  /* 0x000000acad81723e */ /* 0x020fe200000010ff */
[----:B------:R-:W-:-:S02]  /*1c890*/  FFMA.FTZ R187, R187, R182, -R181 ;  /* 0x000000b6bbbb7223 */ /* 0x000fc400000108b5 */
[-CC-:B------:R-:W-:Y:S02]  /*1c8a0*/  FFMA.FTZ R186, R186, R182.reuse, -R181.reuse ;  /* 0x000000b6baba7223 */ /* 0x180fe400000108b5 */
[----:B------:R-:W-:Y:S02]  /*1c8b0*/  FFMA.FTZ R251, R183, R182, -R181 ;  /* 0x000000b6b7fb7223 */ /* 0x000fe400000108b5 */
[----:B------:R-:W-:Y:S01]  /*1c8c0*/  MUFU.EX2 R168, R168 ;  /* 0x000000a800a87308 */ /* 0x000fe20000000800 */
[----:B------:R-:W-:Y:S02]  /*1c8d0*/  FADD.FTZ R170, R171, R170 ;  /* 0x000000aaabaa7221 */ /* 0x000fe40000010000 */
[----:B------:R-:W-:Y:S02]  /*1c8e0*/  FADD.FTZ R172, R172, R173 ;  /* 0x000000adacac7221 */ /* 0x000fe40000010000 */
[----:B------:R-:W-:Y:S01]  /*1c8f0*/  FADD.FTZ R169, R169, R170 ;  /* 0x000000aaa9a97221 */ /* 0x000fe20000010000 */
[----:B-1----:R-:W-:-:S02]  /*1c900*/  F2FP.BF16.PACK_AB R131, R166, R174 ;  /* 0x000000aea683723e */ /* 0x002fc400000010ff */
        /* <DEDUP_REMOVED lines=109> */
[C---:B-----5:R-:W-:Y:S08]  /*1cfe0*/  HMMA.16816.F32.BF16 R76, R4.reuse, R24, R76 ;  /* 0x00000018044c723c */ /* 0x060ff0000004184c */
[C---:B------:R-:W-:Y:S01]  /*1cff0*/  HMMA.16816.F32.BF16 R80, R4.reuse, R26, R80 ;  /* 0x0000001a0450723c */ /* 0x040fe20000041850 */
[----:B------:R-:W5:Y:S07]  /*1d000*/  LDSM.16.MT88.4 R24, [R221+0x11000] ;  /* 0x01100000dd18783b */ /* 0x000f6e0000004200 */
[C---:B---3--:R-:W-:Y:S08]  /*1d010*/  HMMA.16816.F32.BF16 R116, R4.reuse, R20, R116 ;  /* 0x000000140474723c */ /* 0x048ff00000041874 */
[C---:B------:R-:W-:Y:S01]  /*1d020*/  HMMA.16816.F32.BF16 R120, R4.reuse, R22, R120 ;  /* 0x000000160478723c */ /* 0x040fe20000041878 */
[----:B------:R-:W3:Y:S07]  /*1d030*/  LDSM.16.MT88.4 R20, [R220+0x11000] ;  /* 0x01100000dc14783b */ /* 0x000eee0000004200 */
[C---:B----4-:R-:W-:Y:S08]  /*1d040*/  HMMA.16816.F32.BF16 R124, R4.reuse, R16, R124 ;  /* 0x00000010047c723c */ /* 0x050ff0000004187c */
[----:B------:R-:W-:Y:S01]  /*1d050*/  HMMA.16816.F32.BF16 R128, R4, R18, R128 ;  /* 0x000000120480723c */ /* 0x000fe20000041880 */
[----:B------:R-:W4:Y:S06]  /*1d060*/  LDSM.16.MT88.4 R16, [R219+0x11000] ;  /* 0x01100000db10783b */ /* 0x000f2c0000004200 */
[----:B------:R-:W-:Y:S01]  /*1d070*/  F2FP.BF16.PACK_AB R4, R176, R175 ;  /* 0x000000afb004723e */ /* 0x000fe200000010ff */
[----:B------:R-:W-:Y:S01]  /*1d080*/  FADD.FTZ R175, R175, R32 ;  /* 0x00000020afaf7221 */ /* 0x000fe20000010000 */
[----:B--2---:R-:W-:-:S02]  /*1d090*/  F2FP.BF16.PACK_AB R6, R177, R178 ;  /* 0x000000b2b106723e */ /* 0x004fc400000010ff */
        /* <DEDUP_REMOVED lines=16> */
[----:B-----5:R-:W-:Y:S01]  /*1d1a0*/  HMMA.16816.F32.BF16 R152, R4, R24, R152 ;  /* 0x000000180498723c */ /* 0x020fe20000041898 */
[----:B------:R-:W-:Y:S02]  /*1d1b0*/  FADD.FTZ R178, R193, R178 ;  /* 0x000000b2c1b27221 */ /* 0x000fe40000010000 */
[----:B------:R-:W-:-:S05]  /*1d1c0*/  FADD.FTZ R188, R186, R188 ;  /* 0x000000bcbabc7221 */ /* 0x000fca0000010000 */
        /* <DEDUP_REMOVED lines=41> */
[C---:B----4-:R-:W-:Y:S08]  /*1d460*/  HMMA.16816.F32.BF16 R124, R4.reuse, R16, R124 ;  /* 0x00000010047c723c */ /* 0x050ff0000004187c */
        /* <DEDUP_REMOVED lines=12> */
[C---:B---3--:R-:W-:Y:S08]  /*1d530*/  HMMA.16816.F32.BF16 R144, R4.reuse, R16, R144 ;  /* 0x000000100490723c */ /* 0x048ff00000041890 */
[C---:B------:R-:W-:Y:S01]  /*1d540*/  HMMA.16816.F32.BF16 R140, R4.reuse, R18, R140 ;  /* 0x00000012048c723c */ /* 0x040fe2000004188c */
[----:B------:R-:W2:Y:S07]  /*1d550*/  LDSM.16.MT88.4 R16, [R220+0x13800] ;  /* 0x01380000dc10783b */ /* 0x000eae0000004200 */
[C---:B------:R-:W-:Y:S01]  /*1d560*/  HMMA.16816.F32.BF16 R148, R4.reuse, R26, R148 ;  /* 0x0000001a0494723c */ /* 0x040fe20000041894 */
[----:B------:R-:W3:Y:S07]  /*1d570*/  LDSM.16.MT88.4 R24, [R221+0x13800] ;  /* 0x01380000dd18783b */ /* 0x000eee0000004200 */
[C---:B------:R-:W-:Y:S08]  /*1d580*/  HMMA.16816.F32.BF16 R136, R4.reuse, R20, R136 ;  /* 0x000000140488723c */ /* 0x040ff00000041888 */
[C---:B-1----:R-:W-:Y:S08]  /*1d590*/  HMMA.16816.F32.BF16 R36, R4.reuse, R12, R36 ;  /* 0x0000000c0424723c */ /* 0x042ff00000041824 */
        /* <DEDUP_REMOVED lines=9> */
[----:B------:R-:W-:Y:S07]  /*1d630*/  LDSM.16.MT88.4 R24, [R219+0x15800] ;  /* 0x01580000db18783b */ /* 0x000fee0000004200 */
[C---:B-1----:R-:W-:Y:S08]  /*1d640*/  HMMA.16816.F32.BF16 R68, R4.reuse, R12, R68 ;  /* 0x0000000c0444723c */ /* 0x042ff00000041844 */
        /* <DEDUP_REMOVED lines=12> */
[C---:B------:R-:W-:Y:S08]  /*1d710*/  HMMA.16816.F32.BF16 R80, R4.reuse, R30, R80 ;  /* 0x0000001e0450723c */ /* 0x040ff00000041850 */
[C---:B------:R-:W-:Y:S08]  /*1d720*/  HMMA.16816.F32.BF16 R92, R4.reuse, R24, R92 ;  /* 0x00000018045c723c */ /* 0x040ff0000004185c */
[C---:B------:R-:W-:Y:S08]  /*1d730*/  HMMA.16816.F32.BF16 R96, R4.reuse, R26, R96 ;  /* 0x0000001a0460723c */ /* 0x040ff00000041860 */
[C---:B---3--:R-:W-:Y:S08]  /*1d740*/  HMMA.16816.F32.BF16 R108, R4.reuse, R20, R108 ;  /* 0x00000014046c723c */ /* 0x048ff0000004186c */
[C---:B------:R-:W-:Y:S08]  /*1d750*/  HMMA.16816.F32.BF16 R112, R4.reuse, R22, R112 ;  /* 0x000000160470723c */ /* 0x040ff00000041870 */
[C---:B--2---:R-:W-:Y:S08]  /*1d760*/  HMMA.16816.F32.BF16 R116, R4.reuse, R16, R116 ;  /* 0x000000100474723c */ /* 0x044ff00000041874 */
[C---:B------:R-:W-:Y:S08]  /*1d770*/  HMMA.16816.F32.BF16 R120, R4.reuse, R18, R120 ;  /* 0x000000120478723c */ /* 0x040ff00000041878 */
[C---:B-1----:R-:W-:Y:S08]  /*1d780*/  HMMA.16816.F32.BF16 R124, R4.reuse, R12, R124 ;  /* 0x0000000c047c723c */ /* 0x042ff0000004187c */
        /* <DEDUP_REMOVED lines=71> */
.L_x_3527:
[----:B------:R-:W-:Y:S02]  /*1dc00*/  ULDC.64 UR4, c[0x0][0x118] ;  /* 0x0000460000047ab9 */ /* 0x000fe40000000a00 */
[----:B------:R-:W2:Y:S02]  /*1dc10*/  LD.E R4, [R10.64+0x40] ;  /* 0x000040040a047980 */ /* 0x000ea4000c101900 */
[----:B--2---:R-:W-:-:S04]  /*1dc20*/  LEA R4, -R4, RZ, 0x6 ;  /* 0x000000ff04047211 */ /* 0x004fc800078e31ff */
[----:B------:R-:W-:Y:S02]  /*1dc30*/  SHF.R.S32.HI R2, RZ, 0x1f, R4 ;  /* 0x0000001fff027819 */ /* 0x000fe40000011404 */
.L_x_3528:
[----:B------:R-:W-:Y:S05]  /*1dc40*/  BSYNC B0 ;  /* 0x0000000000007941 */ /* 0x000fea0003800000 */
.L_x_3526:
[C---:B------:R-:W-:Y:S01]  /*1dc50*/  LOP3.LUT P6, RZ, R246.reuse, 0x1, RZ, 0xc0, !PT ;  /* 0x00000001f6ff7812 */ /* 0x040fe200078cc0ff */
[----:B------:R-:W-:Y:S01]  /*1dc60*/  ULDC.64 UR4, c[0x0][0x118] ;  /* 0x0000460000047ab9 */ /* 0x000fe20000000a00 */
[C---:B------:R-:W-:Y:S01]  /*1dc70*/  LOP3.LUT P5, RZ, R246.reuse, 0x2, RZ, 0xc0, !PT ;  /* 0x00000002f6ff7812 */ /* 0x040fe200078ac0ff */
[----:B------:R-:W-:Y:S01]  /*1dc80*/  BSSY B1, `(.L_x_3529) ;  /* 0x0000286000017945 */ /* 0x000fe20003800000 */
[----:B------:R-:W-:Y:S02]  /*1dc90*/  LOP3.LUT P4, RZ, R246, 0x4, RZ, 0xc0, !PT ;  /* 0x00000004f6ff7812 */ /* 0x000fe4000788c0ff */
        /* <DEDUP_REMOVED lines=115> */
[----:B------:R-:W-:Y:S04]  /*1e3d0*/  LDSM.16.M88.4 R184, [R227] ;  /* 0x00000000e3b8783b */ /* 0x000fe80000000200 */
[----:B----4-:R-:W-:Y:S04]  /*1e3e0*/  LDSM.16.M88.4 R4, [R228+0x8000] ;  /* 0x00800000e404783b */ /* 0x010fe80000000200 */
[----:B-1----:R-:W-:Y:S04]  /*1e3f0*/  LDSM.16.M88.4 R20, [R226] ;  /* 0x00000000e214783b */ /* 0x002fe80000000200 */
[----:B--2---:R-:W3:Y:S04]  /*1e400*/  LDSM.16.M88.4 R28, [R229] ;  /* 0x00000000e51c783b */ /* 0x004ee80000000200 */
[----:B------:R-:W1:Y:S04]  /*1e410*/  LDSM.16.M88.4 R16, [R218] ;  /* 0x00000000da10783b */ /* 0x000e680000000200 */
[----:B-----5:R-:W2:Y:S04]  /*1e420*/  LDSM.16.M88.4 R24, [R228+0x9800] ;  /* 0x00980000e418783b */ /* 0x020ea80000000200 */
[----:B------:R-:W4:Y:S04]  /*1e430*/  LDSM.16.M88.4 R196, [R217] ;  /* 0x00000000d9c4783b */ /* 0x000f280000000200 */
[----:B------:R-:W5:Y:S04]  /*1e440*/  LDSM.16.M88.4 R188, [R216] ;  /* 0x00000000d8bc783b */ /* 0x000f680000000200 */
[----:B------:R-:W-:Y:S04]  /*1e450*/  LDSM.16.M88.4 R192, [R225] ;  /* 0x00000000e1c0783b */ /* 0x000fe80000000200 */
[----:B------:R-:W1:Y:S04]  /*1e460*/  S2R R0, SR_TID.X ;  /* 0x0000000000007919 */ /* 0x000e680000002100 */
[----:B------:R-:W0:Y:S01]  /*1e470*/  LDGDEPBAR ;  /* 0x00000000000079af */ /* 0x000e220000000000 */
[C---:B---3--:R-:W-:Y:S08]  /*1e480*/  HMMA.16816.F32.BF16 R12, R28.reuse, R4, RZ ;  /* 0x000000041c0c723c */ /* 0x048ff000000418ff */
[----:B------:R-:W-:Y:S01]  /*1e490*/  HMMA.16816.F32.BF16 R180, R28, R176, RZ ;  /* 0x000000b01cb4723c */ /* 0x000fe200000418ff */
[----:B-1----:R-:W-:-:S05]  /*1e4a0*/  IMAD.SHL.U32 R0, R0, 0x2, RZ ;  /* 0x0000000200007824 */ /* 0x002fca00078e00ff */
        /* <DEDUP_REMOVED lines=12> */
[----:B------:R-:W-:Y:S08]  /*1e570*/  HMMA.16816.F32.BF16 R168, R28, R170, RZ ;  /* 0x000000aa1ca8723c */ /* 0x000ff000000418ff */
[C---:B------:R-:W-:Y:S08]  /*1e580*/  HMMA.16816.F32.BF16 R12, R184.reuse, R20, R12 ;  /* 0x00000014b80c723c */ /* 0x040ff0000004180c */
[C---:B------:R-:W-:Y:S01]  /*1e590*/  HMMA.16816.F32.BF16 R4, R184.reuse, R22, R4 ;  /* 0x00000016b804723c */ /* 0x040fe20000041804 */
[----:B------:R-:W1:Y:S07]  /*1e5a0*/  LDSM.16.M88.4 R20, [R222+0x8800] ;  /* 0x00880000de14783b */ /* 0x000e6e0000000200 */
[C---:B------:R-:W-:Y:S08]  /*1e5b0*/  HMMA.16816.F32.BF16 R180, R184.reuse, R16, R180 ;  /* 0x00000010b8b4723c */ /* 0x040ff000000418b4 */
[----:B------:R-:W-:Y:S01]  /*1e5c0*/  HMMA.16816.F32.BF16 R176, R184, R18, R176 ;  /* 0x00000012b8b0723c */ /* 0x000fe200000418b0 */
[----:B------:R-:W3:Y:S07]  /*1e5d0*/  LDSM.16.M88.4 R16, [R222+0x9000] ;  /* 0x00900000de10783b */ /* 0x000eee0000000200 */
[C---:B--2---:R-:W-:Y:S08]  /*1e5e0*/  HMMA.16816.F32.BF16 R32, R28.reuse, R24, RZ ;  /* 0x000000181c20723c */ /* 0x044ff000000418ff */
[----:B------:R-:W-:Y:S01]  /*1e5f0*/  HMMA.16816.F32.BF16 R28, R28, R26, RZ ;  /* 0x0000001a1c1c723c */ /* 0x000fe200000418ff */
[----:B------:R-:W2:Y:S07]  /*1e600*/  LDSM.16.M88.4 R24, [R222+0x8000] ;  /* 0x00800000de18783b */ /* 0x000eae0000000200 */
[C---:B----4-:R-:W-:Y:S08]  /*1e610*/  HMMA.16816.F32.BF16 R172, R184.reuse, R196, R172 ;  /* 0x000000c4b8ac723c */ /* 0x050ff000000418ac */
[C---:B------:R-:W-:Y:S01]  /*1e620*/  HMMA.16816.F32.BF16 R168, R184.reuse, R198, R168 ;  /* 0x000000c6b8a8723c */ /* 0x040fe200000418a8 */
[----:B------:R-:W4:Y:S07]  /*1e630*/  LDSM.16.M88.4 R196, [R222+0x9800] ;  /* 0x00980000dec4783b */ /* 0x000f2e0000000200 */
[C---:B-----5:R-:W-:Y:S08]  /*1e640*/  HMMA.16816.F32.BF16 R32, R184.reuse, R188, R32 ;  /* 0x000000bcb820723c */ /* 0x060ff00000041820 */
[----:B------:R-:W-:Y:S01]  /*1e650*/  HMMA.16816.F32.BF16 R28, R184, R190, R28 ;  /* 0x000000beb81c723c */ /* 0x000fe2000004181c */
[----:B------:R-:W-:Y:S04]  /*1e660*/  LDSM.16.M88.4 R188, [R215] ;  /* 0x00000000d7bc783b */ /* 0x000fe80000000200 */
[----:B------:R-:W-:Y:S03]  /*1e670*/  LDSM.16.M88.4 R184, [R215+0x800] ;  /* 0x00080000d7b8783b */ /* 0x000fe60000000200 */
[C---:B-1----:R-:W-:Y:S08]  /*1e680*/  HMMA.16816.F32.BF16 R180, R192.reuse, R20, R180 ;  /* 0x00000014c0b4723c */ /* 0x042ff000000418b4 */
[C---:B------:R-:W-:Y:S01]  /*1e690*/  HMMA.16816.F32.BF16 R176, R192.reuse, R22, R176 ;  /* 0x00000016c0b0723c */ /* 0x040fe200000418b0 */
[----:B------:R-:W1:Y:S07]  /*1e6a0*/  LDSM.16.M88.4 R20, [R224] ;  /* 0x00000000e014783b */ /* 0x000e6e0000000200 */
[C---:B---3--:R-:W-:Y:S08]  /*1e6b0*/  HMMA.16816.F32.BF16 R172, R192.reuse, R16, R172 ;  /* 0x00000010c0ac723c */ /* 0x048ff000000418ac */
[C---:B------:R-:W-:Y:S01]  /*1e6c0*/  HMMA.16816.F32.BF16 R168, R192.reuse, R18, R168 ;  /* 0x00000012c0a8723c */ /* 0x040fe200000418a8 */
[----:B------:R-:W3:Y:S07]  /*1e6d0*/  LDSM.16.M88.4 R16, [R215+0x1000] ;  /* 0x00100000d710783b */ /* 0x000eee0000000200 */
[C---:B--2---:R-:W-:Y:S08]  /*1e6e0*/  HMMA.16816.F32.BF16 R12, R192.reuse, R24, R12 ;  /* 0x00000018c00c723c */ /* 0x044ff0000004180c */
[C---:B------:R-:W-:Y:S01]  /*1e6f0*/  HMMA.16816.F32.BF16 R4, R192.reuse, R26, R4 ;  /* 0x0000001ac004723c */ /* 0x040fe20000041804 */
[----:B------:R-:W2:Y:S07]  /*1e700*/  LDSM.16.M88.4 R24, [R215+0x1800] ;  /* 0x00180000d718783b */ /* 0x000eae0000000200 */
[C---:B----4-:R-:W-:Y:S08]  /*1e710*/  HMMA.16816.F32.BF16 R32, R192.reuse, R196, R32 ;  /* 0x000000c4c020723c */ /* 0x050ff00000041820 */
[----:B------:R-:W-:Y:S01]  /*1e720*/  HMMA.16816.F32.BF16 R28, R192, R198, R28 ;  /* 0x000000c6c01c723c */ /* 0x000fe2000004181c */
[----:B------:R-:W-:Y:S04]  /*1e730*/  LDSM.16.M88.4 R192, [R228+0xa000] ;  /* 0x00a00000e4c0783b */ /* 0x000fe80000000200 */
[----:B------:R-:W-:Y:S03]  /*1e740*/  LDSM.16.M88.4 R196, [R214] ;  /* 0x00000000d6c4783b */ /* 0x000fe60000000200 */
[C---:B-1----:R-:W-:Y:S08]  /*1e750*/  HMMA.16816.F32.BF16 R12, R20.reuse, R188, R12 ;  /* 0x000000bc140c723c */ /* 0x042ff0000004180c */
[C---:B---3--:R-:W-:Y:S08]  /*1e760*/  HMMA.16816.F32.BF16 R172, R20.reuse, R16, R172 ;  /* 0x0000001014ac723c */ /* 0x048ff000000418ac */
[C---:B------:R-:W-:Y:S01]  /*1e770*/  HMMA.16816.F32.BF16 R168, R20.reuse, R18, R168 ;  /* 0x0000001214a8723c */ /* 0x040fe200000418a8 */
[----:B------:R-:W1:Y:S07]  /*1e780*/  LDSM.16.M88.4 R16, [R229+0x2000] ;  /* 0x00200000e510783b */ /* 0x000e6e0000000200 */
[C---:B------:R-:W-:Y:S01]  /*1e790*/  HMMA.16816.F32.BF16 R4, R20.reuse, R190, R4 ;  /* 0x000000be1404723c */ /* 0x040fe20000041804 */
[----:B------:R-:W3:Y:S07]  /*1e7a0*/  LDSM.16.M88.4 R188, [R228+0xa800] ;  /* 0x00a80000e4bc783b */ /* 0x000eee0000000200 */
[C---:B------:R-:W-:Y:S08]  /*1e7b0*/  HMMA.16816.F32.BF16 R180, R20.reuse, R184, R180 ;  /* 0x000000b814b4723c */ /* 0x040ff000000418b4 */
        /* <DEDUP_REMOVED lines=17> */
[----:B------:R-:W2:Y:S04]  /*1e8d0*/  LDSM.16.M88.4 R24, [R211] ;  /* 0x00000000d318783b */ /* 0x000ea80000000200 */
[----:B------:R-:W4:Y:S03]  /*1e8e0*/  LDSM.16.M88.4 R16, [R222+0xa000] ;  /* 0x00a00000de10783b */ /* 0x000f260000000200 */
[C---:B-----5:R-:W-:Y:S08]  /*1e8f0*/  HMMA.16816.F32.BF16 R12, R20.reuse, R196, R12 ;  /* 0x000000c4140c723c */ /* 0x060ff0000004180c */
[C---:B------:R-:W-:Y:S01]  /*1e900*/  HMMA.16816.F32.BF16 R4, R20.reuse, R198, R4 ;  /* 0x000000c61404723c */ /* 0x040fe20000041804 */
[----:B------:R-:W5:Y:S07]  /*1e910*/  LDSM.16.M88.4 R196, [R222+0xa800] ;  /* 0x00a80000dec4783b */ /* 0x000f6e0000000200 */
[C---:B-1----:R-:W-:Y:S08]  /*1e920*/  HMMA.16816.F32.BF16 R180, R20.reuse, R192, R180 ;  /* 0x000000c014b4723c */ /* 0x042ff000000418b4 */
[C---:B------:R-:W-:Y:S01]  /*1e930*/  HMMA.16816.F32.BF16 R176, R20.reuse, R194, R176 ;  /* 0x000000c214b0723c */ /* 0x040fe200000418b0 */
[----:B------:R-:W1:Y:S07]  /*1e940*/  LDSM.16.M88.4 R192, [R222+0xb000] ;  /* 0x00b00000dec0783b */ /* 0x000e6e0000000200 */
[C---:B---3--:R-:W-:Y:S08]  /*1e950*/  HMMA.16816.F32.BF16 R172, R20.reuse, R188, R172 ;  /* 0x000000bc14ac723c */ /* 0x048ff000000418ac */
[C---:B------:R-:W-:Y:S01]  /*1e960*/  HMMA.16816.F32.BF16 R168, R20.reuse, R190, R168 ;  /* 0x000000be14a8723c */ /* 0x040fe200000418a8 */
[----:B------:R-:W3:Y:S07]  /*1e970*/  LDSM.16.M88.4 R188, [R222+0xb800] ;  /* 0x00b80000debc783b */ /* 0x000eee0000000200 */
[C---:B--2---:R-:W-:Y:S08]  /*1e980*/  HMMA.16816.F32.BF16 R32, R20.reuse, R24, R32 ;  /* 0x000000181420723c */ /* 0x044ff00000041820 */
[----:B------:R-:W-:Y:S01]  /*1e990*/  HMMA.16816.F32.BF16 R28, R20, R26, R28 ;  /* 0x0000001a141c723c */ /* 0x000fe2000004181c */
[----:B------:R-:W-:Y:S04]  /*1e9a0*/  LDSM.16.M88.4 R24, [R224+0x2000] ;  /* 0x00200000e018783b */ /* 0x000fe80000000200 */
[----:B------:R-:W2:Y:S03]  /*1e9b0*/  LDSM.16.M88.4 R20, [R215+0x2000] ;  /* 0x00200000d714783b */ /* 0x000ea60000000200 */
[C---:B----4-:R-:W-:Y:S08]  /*1e9c0*/  HMMA.16816.F32.BF16 R12, R184.reuse, R16, R12 ;  /* 0x00000010b80c723c */ /* 0x050ff0000004180c */
[C---:B------:R-:W-:Y:S01]  /*1e9d0*/  HMMA.16816.F32.BF16 R4, R184.reuse, R18, R4 ;  /* 0x00000012b804723c */ /* 0x040fe20000041804 */
[----:B------:R-:W4:Y:S07]  /*1e9e0*/  LDSM.16.M88.4 R16, [R215+0x2800] ;  /* 0x00280000d710783b */ /* 0x000f2e0000000200 */
[C---:B-----5:R-:W-:Y:S08]  /*1e9f0*/  HMMA.16816.F32.BF16 R180, R184.reuse, R196, R180 ;  /* 0x000000c4b8b4723c */ /* 0x060ff000000418b4 */
[C---:B------:R-:W-:Y:S01]  /*1ea00*/  HMMA.16816.F32.BF16 R176, R184.reuse, R198, R176 ;  /* 0x000000c6b8b0723c */ /* 0x040fe200000418b0 */
[----:B------:R-:W-:Y:S07]  /*1ea10*/  LDSM.16.M88.4 R196, [R228+0xd000] ;  /* 0x00d00000e4c4783b */ /* 0x000fee0000000200 */
[C---:B-1----:R-:W-:Y:S08]  /*1ea20*/  HMMA.16816.F32.BF16 R172, R184.reuse, R192, R172 ;  /* 0x000000c0b8ac723c */ /* 0x042ff000000418ac */
[C---:B------:R-:W-:Y:S01]  /*1ea30*/  HMMA.16816.F32.BF16 R168, R184.reuse, R194, R168 ;  /* 0x000000c2b8a8723c */ /* 0x040fe200000418a8 */
[----:B------:R-:W1:Y:S07]  /*1ea40*/  LDSM.16.M88.4 R192, [R215+0x3000] ;  /* 0x00300000d7c0783b */ /* 0x000e6e0000000200 */
[C---:B---3--:R-:W-:Y:S08]  /*1ea50*/  HMMA.16816.F32.BF16 R32, R184.reuse, R188, R32 ;  /* 0x000000bcb820723c */ /* 0x048ff00000041820 */
[----:B------:R-:W-:Y:S01]  /*1ea60*/  HMMA.16816.F32.BF16 R28, R184, R190, R28 ;  /* 0x000000beb81c723c */ /* 0x000fe2000004181c */
[----:B------:R-:W3:Y:S04]  /*1ea70*/  LDSM.16.M88.4 R188, [R215+0x3800] ;  /* 0x00380000d7bc783b */ /* 0x000ee80000000200 */
[----:B------:R-:W-:Y:S03]  /*1ea80*/  LDSM.16.M88.4 R184, [R229+0x4000] ;  /* 0x00400000e5b8783b */ /* 0x000fe60000000200 */
        /* <DEDUP_REMOVED lines=8> */
[----:B------:R-:W1:Y:S07]  /*1eb10*/  LDSM.16.M88.4 R192, [R228+0xd800] ;  /* 0x00d80000e4c0783b */ /* 0x000e6e0000000200 */
[C---:B---3--:R-:W-:Y:S08]  /*1eb20*/  HMMA.16816.F32.BF16 R32, R24.reuse, R188, R32 ;  /* 0x000000bc1820723c */ /* 0x048ff00000041820 */
[----:B------:R-:W-:Y:S01]  /*1eb30*/  HMMA.16816.F32.BF16 R28, R24, R190, R28 ;  /* 0x000000be181c723c */ /* 0x000fe2000004181c */
[----:B------:R-:W-:Y:S04]  /*1eb40*/  LDSM.16.M88.4 R188, [R227+0x4000] ;  /* 0x00400000e3bc783b */ /* 0x000fe80000000200 */
[----:B------:R-:W3:Y:S03]  /*1eb50*/  LDSM.16.M88.4 R24, [R210] ;  /* 0x00000000d218783b */ /* 0x000ee60000000200 */
[C---:B--2---:R-:W-:Y:S08]  /*1eb60*/  HMMA.16816.F32.BF16 R12, R184.reuse, R20, R12 ;  /* 0x00000014b80c723c */ /* 0x044ff0000004180c */
[C---:B------:R-:W-:Y:S01]  /*1eb70*/  HMMA.16816.F32.BF16 R4, R184.reuse, R22, R4 ;  /* 0x00000016b804723c */ /* 0x040fe20000041804 */
[----:B------:R-:W2:Y:S07]  /*1eb80*/  LDSM.16.M88.4 R20, [R209] ;  /* 0x00000000d114783b */ /* 0x000eae0000000200 */
[C---:B----4-:R-:W-:Y:S08]  /*1eb90*/  HMMA.16816.F32.BF16 R180, R184.reuse, R16, R180 ;  /* 0x00000010b8b4723c */ /* 0x050ff000000418b4 */
[C---:B------:R-:W-:Y:S01]  /*1eba0*/  HMMA.16816.F32.BF16 R176, R184.reuse, R18, R176 ;  /* 0x00000012b8b0723c */ /* 0x040fe200000418b0 */
[----:B------:R-:W4:Y:S07]  /*1ebb0*/  LDSM.16.M88.4 R16, [R208] ;  /* 0x00000000d010783b */ /* 0x000f2e0000000200 */
[C---:B------:R-:W-:Y:S08]  /*1ebc0*/  HMMA.16816.F32.BF16 R172, R184.reuse, R196, R172 ;  /* 0x000000c4b8ac723c */ /* 0x040ff000000418ac */
[C---:B------:R-:W-:Y:S01]  /*1ebd0*/  HMMA.16816.F32.BF16 R168, R184.reuse, R198, R168 ;  /* 0x000000c6b8a8723c */ /* 0x040fe200000418a8 */
[----:B------:R-:W5:Y:S07]  /*1ebe0*/  LDSM.16.M88.4 R196, [R207] ;  /* 0x00000000cfc4783b */ /* 0x000f6e0000000200 */
[C---:B-1----:R-:W-:Y:S08]  /*1ebf0*/  HMMA.16816.F32.BF16 R32, R184.reuse, R192, R32 ;  /* 0x000000c0b820723c */ /* 0x042ff00000041820 */
[----:B------:R-:W-:Y:S01]  /*1ec00*/  HMMA.16816.F32.BF16 R28, R184, R194, R28 ;  /* 0x000000c2b81c723c */ /* 0x000fe2000004181c */
[----:B------:R-:W-:Y:S04]  /*1ec10*/  LDSM.16.M88.4 R184, [R225+0x4000] ;  /* 0x00400000e1b8783b */ /* 0x000fe80000000200 */
[----:B------:R-:W-:Y:S03]  /*1ec20*/  LDSM.16.M88.4 R192, [R222+0xd800] ;  /* 0x00d80000dec0783b */ /* 0x000fe60000000200 */
[C---:B---3--:R-:W-:Y:S08]  /*1ec30*/  HMMA.16816.F32.BF16 R12, R188.reuse, R24, R12 ;  /* 0x00000018bc0c723c */ /* 0x048ff0000004180c */
[C---:B------:R-:W-:Y:S01]  /*1ec40*/  HMMA.16816.F32.BF16 R4, R188.reuse, R26, R4 ;  /* 0x0000001abc04723c */ /* 0x040fe20000041804 */
[----:B------:R-:W1:Y:S07]  /*1ec50*/  LDSM.16.M88.4 R24, [R222+0xc000] ;  /* 0x00c00000de18783b */ /* 0x000e6e0000000200 */
[C---:B--2---:R-:W-:Y:S08]  /*1ec60*/  HMMA.16816.F32.BF16 R180, R188.reuse, R20, R180 ;  /* 0x00000014bcb4723c */ /* 0x044ff000000418b4 */
[C---:B------:R-:W-:Y:S01]  /*1ec70*/  HMMA.16816.F32.BF16 R176, R188.reuse, R22, R176 ;  /* 0x00000016bcb0723c */ /* 0x040fe200000418b0 */
[----:B------:R-:W2:Y:S07]  /*1ec80*/  LDSM.16.M88.4 R20, [R222+0xc800] ;  /* 0x00c80000de14783b */ /* 0x000eae0000000200 */
[C---:B----4-:R-:W-:Y:S08]  /*1ec90*/  HMMA.16816.F32.BF16 R172, R188.reuse, R16, R172 ;  /* 0x00000010bcac723c */ /* 0x050ff000000418ac */
[C---:B------:R-:W-:Y:S01]  /*1eca0*/  HMMA.16816.F32.BF16 R168, R188.reuse, R18, R168 ;  /* 0x00000012bca8723c */ /* 0x040fe200000418a8 */
[----:B------:R-:W3:Y:S07]  /*1ecb0*/  LDSM.16.M88.4 R16, [R222+0xd000] ;  /* 0x00d00000de10783b */ /* 0x000eee0000000200 */
[C---:B-----5:R-:W-:Y:S08]  /*1ecc0*/  HMMA.16816.F32.BF16 R32, R188.reuse, R196, R32 ;  /* 0x000000c4bc20723c */ /* 0x060ff00000041820 */
        /* <DEDUP_REMOVED lines=13> */
[----:B------:R-:W-:Y:S01]  /*1eda0*/  HMMA.16816.F32.BF16 R28, R184, R194, R28 ;  /* 0x000000c2b81c723c */ /* 0x000fe2000004181c */
[----:B------:R-:W4:Y:S04]  /*1edb0*/  LDSM.16.M88.4 R184, [R215+0x5800] ;  /* 0x00580000d7b8783b */ /* 0x000f280000000200 */
[----:B------:R-:W-:Y:S03]  /*1edc0*/  LDSM.16.M88.4 R192, [R206] ;  /* 0x00000000cec0783b */ /* 0x000fe60000000200 */
        /* <DEDUP_REMOVED lines=15> */
[----:B------:R-:W1:Y:S07]  /*1eec0*/  LDSM.16.M88.4 R20, [R227+0x6000] ;  /* 0x00600000e314783b */ /* 0x000e6e0000000200 */
[C---:B--2---:R-:W-:Y:S08]  /*1eed0*/  HMMA.16816.F32.BF16 R12, R16.reuse, R188, R12 ;  /* 0x000000bc100c723c */ /* 0x044ff0000004180c */
[C---:B------:R-:W-:Y:S01]  /*1eee0*/  HMMA.16816.F32.BF16 R4, R16.reuse, R190, R4 ;  /* 0x000000be1004723c */ /* 0x040fe20000041804 */
[----:B------:R-:W2:Y:S07]  /*1eef0*/  LDSM.16.M88.4 R188, [R205] ;  /* 0x00000000cdbc783b */ /* 0x000eae0000000200 */
[C---:B---3--:R-:W-:Y:S08]  /*1ef00*/  HMMA.16816.F32.BF16 R172, R16.reuse, R184, R172 ;  /* 0x000000b810ac723c */ /* 0x048ff000000418ac */
[C---:B------:R-:W-:Y:S01]  /*1ef10*/  HMMA.16816.F32.BF16 R168, R16.reuse, R186, R168 ;  /* 0x000000ba10a8723c */ /* 0x040fe200000418a8 */
[----:B------:R-:W3:Y:S07]  /*1ef20*/  LDSM.16.M88.4 R184, [R204] ;  /* 0x00000000ccb8783b */ /* 0x000eee0000000200 */
[C---:B----4-:R-:W-:Y:S08]  /*1ef30*/  HMMA.16816.F32.BF16 R32, R16.reuse, R24, R32 ;  /* 0x000000181020723c */ /* 0x050ff00000041820 */
[----:B------:R-:W-:Y:S01]  /*1ef40*/  HMMA.16816.F32.BF16 R28, R16, R26, R28 ;  /* 0x0000001a101c723c */ /* 0x000fe2000004181c */
[----:B------:R-:W4:Y:S04]  /*1ef50*/  LDSM.16.M88.4 R24, [R167] ;  /* 0x00000000a718783b */ /* 0x000f280000000200 */
[----:B------:R-:W5:Y:S03]  /*1ef60*/  LDSM.16.M88.4 R16, [R222+0xe000] ;  /* 0x00e00000de10783b */ /* 0x000f660000000200 */
        /* <DEDUP_REMOVED lines=9> */
[C---:B----4-:R-:W-:Y:S08]  /*1f000*/  HMMA.16816.F32.BF16 R32, R20.reuse, R24, R32 ;  /* 0x000000181420723c */ /* 0x050ff00000041820 */
[----:B------:R-:W-:Y:S01]  /*1f010*/  HMMA.16816.F32.BF16 R28, R20, R26, R28 ;  /* 0x0000001a141c723c */ /* 0x000fe2000004181c */
[----:B------:R-:W-:Y:S04]  /*1f020*/  LDSM.16.M88.4 R24, [R224+0x6000] ;  /* 0x00600000e018783b */ /* 0x000fe80000000200 */
[----:B------:R-:W3:Y:S03]  /*1f030*/  LDSM.16.M88.4 R20, [R215+0x6000] ;  /* 0x00600000d714783b */ /* 0x000ee60000000200 */
[C---:B-----5:R-:W-:Y:S08]  /*1f040*/  HMMA.16816.F32.BF16 R12, R196.reuse, R16, R12 ;  /* 0x00000010c40c723c */ /* 0x060ff0000004180c */
[C---:B------:R-:W-:Y:S01]  /*1f050*/  HMMA.16816.F32.BF16 R4, R196.reuse, R18, R4 ;  /* 0x00000012c404723c */ /* 0x040fe20000041804 */
[----:B------:R-:W4:Y:S07]  /*1f060*/  LDSM.16.M88.4 R16, [R215+0x6800] ;  /* 0x00680000d710783b */ /* 0x000f2e0000000200 */
[C---:B-1----:R-:W-:Y:S08]  /*1f070*/  HMMA.16816.F32.BF16 R180, R196.reuse, R192, R180 ;  /* 0x000000c0c4b4723c */ /* 0x042ff000000418b4 */
[C---:B------:R-:W-:Y:S08]  /*1f080*/  HMMA.16816.F32.BF16 R176, R196.reuse, R194, R176 ;  /* 0x000000c2c4b0723c */ /* 0x040ff000000418b0 */
[----:B--2---:R-:W-:Y:S08]  /*1f090*/  HMMA.16816.F32.BF16 R172, R196, R188, R172 ;  /* 0x000000bcc4ac723c */ /* 0x004ff000000418ac */
[C---:B---3--:R-:W-:Y:S08]  /*1f0a0*/  HMMA.16816.F32.BF16 R12, R24.reuse, R20, R12 ;  /* 0x00000014180c723c */ /* 0x048ff0000004180c */
[C---:B------:R-:W-:Y:S01]  /*1f0b0*/  HMMA.16816.F32.BF16 R4, R24.reuse, R22, R4 ;  /* 0x000000161804723c */ /* 0x040fe20000041804 */
[----:B------:R-:W1:Y:S07]  /*1f0c0*/  LDSM.16.M88.4 R20, [R215+0x7000] ;  /* 0x00700000d714783b */ /* 0x000e6e0000000200 */
[C---:B----4-:R-:W-:Y:S07]  /*1f0d0*/  HMMA.16816.F32.BF16 R180, R24.reuse, R16, R180 ;  /* 0x0000001018b4723c */ /* 0x050fee00000418b4 */
        /* <DEDUP_REMOVED lines=11> */
[----:B------:R-:W-:Y:S01]  /*1f190*/  HMMA.16816.F32.BF16 R32, R196, R184, R32 ;  /* 0x000000b8c420723c */ /* 0x000fe20000041820 */
[C---:B------:R-:W-:Y:S02]  /*1f1a0*/  ISETP.GE.OR P6, PT, R17.reuse, R249, !P6 ;  /* 0x000000f91100720c */ /* 0x040fe400077c6670 */
[----:B------:R-:W-:Y:S02]  /*1f1b0*/  ISETP.GE.OR P1, PT, R17, R247, !P1 ;  /* 0x000000f71100720c */ /* 0x000fe40004f26670 */
[----:B------:R-:W-:Y:S02]  /*1f1c0*/  FSEL R17, R15, -INF , !P2 ;  /* 0xff8000000f117808 */ /* 0x000fe40005000000 */
[C---:B------:R-:W-:Y:S01]  /*1f1d0*/  ISETP.GE.AND P2, PT, R166.reuse, R250, PT ;  /* 0x000000faa600720c */ /* 0x040fe20003f46270 */
[----:B------:R-:W2:Y:S01]  /*1f1e0*/  LDSM.16.M88.4 R12, [R215+0x7800] ;  /* 0x00780000d70c783b */ /* 0x000ea20000000200 */
[----:B------:R-:W-:Y:S01]  /*1f1f0*/  IADD3 R18, R165, 0x10, RZ ;  /* 0x00000010a5127810 */ /* 0x000fe20007ffe0ff */
[----:B-1----:R-:W-:Y:S01]  /*1f200*/  HMMA.16816.F32.BF16 R172, R24, R20, R172 ;  /* 0x0000001418ac723c */ /* 0x002fe200000418ac */
[----:B------:R-:W-:Y:S01]  /*1f210*/  ISETP.GE.OR P2, PT, R166, R249, !P2 ;  /* 0x000000f9a600720c */ /* 0x000fe20005746670 */
[----:B------:R-:W-:-:S04]  /*1f220*/  DEPBAR.LE SB0, 0x0 ;  /* 0x000080000000791a */ /* 0x000fc80000000000 */
[----:B------:R-:W-:Y:S01]  /*1f230*/  FSEL R4, R4, -INF , !P6 ;  /* 0xff80000004047808 */ /* 0x000fe20007000000 */
[----:B------:R-:W-:Y:S01]  /*1f240*/  IMAD.MOV.U32 R185, RZ, RZ, R8 ;  /* 0x000000ffffb97224 */ /* 0x000fe200078e0008 */
[----:B------:R-:W-:Y:S01]  /*1f250*/  ISETP.GE.AND P6, PT, R166, R248, PT ;  /* 0x000000f8a600720c */ /* 0x000fe20003fc6270 */
[----:B------:R-:W-:Y:S01]  /*1f260*/  HMMA.16816.F32.BF16 R168, R24, R22, R168 ;  /* 0x0000001618a8723c */ /* 0x000fe200000418a8 */
[----:B------:R-:W-:Y:S01]  /*1f270*/  FSEL R6, R6, -INF , !P1 ;  /* 0xff80000006067808 */ /* 0x000fe20004800000 */
[----:B------:R-:W-:Y:S01]  /*1f280*/  IMAD.MOV.U32 R184, RZ, RZ, R9 ;  /* 0x000000ffffb87224 */ /* 0x000fe200078e0009 */
[----:B------:R-:W-:Y:S01]  /*1f290*/  BAR.SYNC.DEFER_BLOCKING 0x0 ;  /* 0x0000000000007b1d */ /* 0x000fe20000010000 */
[C---:B------:R-:W-:Y:S02]  /*1f2a0*/  ISETP.GE.AND P1, PT, R18.reuse, R250, PT ;  /* 0x000000fa1200720c */ /* 0x040fe40003f26270 */
[----:B------:R-:W-:Y:S02]  /*1f2b0*/  FSEL R5, R5, -INF , !P2 ;  /* 0xff80000005057808 */ /* 0x000fe40005000000 */
[----:B------:R-:W-:Y:S01]  /*1f2c0*/  ISETP.GE.AND P2, PT, R18, R248, PT ;  /* 0x000000f81200720c */ /* 0x000fe20003f46270 */
[----:B------:R-:W-:Y:S01]  /*1f2d0*/  HMMA.16816.F32.BF16 R28, R196, R186, R28 ;  /* 0x000000bac41c723c */ /* 0x000fe2000004181c */
[----:B------:R-:W-:-:S02]  /*1f2e0*/  ISETP.GE.OR P6, PT, R166, R247, !P6 ;  /* 0x000000f7a600720c */ /* 0x000fc400077c6670 */
[C---:B------:R-:W-:Y:S02]  /*1f2f0*/  IADD3 R19, R165.reuse, 0x11, RZ ;  /* 0x00000011a5137810 */ /* 0x040fe40007ffe0ff */
[C---:B------:R-:W-:Y:S02]  /*1f300*/  ISETP.GE.OR P1, PT, R18.reuse, R249, !P1 ;  /* 0x000000f91200720c */ /* 0x040fe40004f26670 */
[----:B------:R-:W-:Y:S02]  /*1f310*/  ISETP.GE.OR P2, PT, R18, R247, !P2 ;  /* 0x000000f71200720c */ /* 0x000fe40005746670 */
[----:B------:R-:W-:Y:S02]  /*1f320*/  IADD3 R18, R165, 0x18, RZ ;  /* 0x00000018a5127810 */ /* 0x000fe40007ffe0ff */
[----:B------:R-:W-:Y:S02]  /*1f330*/  FSEL R7, R7, -INF , !P6 ;  /* 0xff80000007077808 */ /* 0x000fe40007000000 */
[----:B------:R-:W-:-:S02]  /*1f340*/  ISETP.GE.AND P6, PT, R19, R250, PT ;  /* 0x000000fa1300720c */ /* 0x000fc40003fc6270 */
[----:B------:R-:W-:Y:S02]  /*1f350*/  FSEL R192, R180, -INF , !P1 ;  /* 0xff800000b4c07808 */ /* 0x000fe40004800000 */
[C---:B------:R-:W-:Y:S02]  /*1f360*/  ISETP.GE.AND P1, PT, R19.reuse, R248, PT ;  /* 0x000000f81300720c */ /* 0x040fe40003f26270 */
[----:B------:R-:W-:Y:S01]  /*1f370*/  FSEL R182, R182, -INF , !P2 ;  /* 0xff800000b6b67808 */ /* 0x000fe20005000000 */
[----:B--2---:R-:W-:Y:S01]  /*1f380*/  HMMA.16816.F32.BF16 R32, R24, R12, R32 ;  /* 0x0000000c1820723c */ /* 0x004fe20000041820 */
[----:B------:R-:W-:Y:S02]  /*1f390*/  ISETP.GE.AND P2, PT, R18, R250, PT ;  /* 0x000000fa1200720c */ /* 0x000fe40003f46270 */
[C---:B------:R-:W-:Y:S02]  /*1f3a0*/  ISETP.GE.OR P6, PT, R19.reuse, R249, !P6 ;  /* 0x000000f91300720c */ /* 0x040fe400077c6670 */
[----:B------:R-:W-:-:S02]  /*1f3b0*/  ISETP.GE.OR P1, PT, R19, R247, !P1 ;  /* 0x000000f71300720c */ /* 0x000fc40004f26670 */
[C---:B------:R-:W-:Y:S02]  /*1f3c0*/  ISETP.GE.OR P2, PT, R18.reuse, R249, !P2 ;  /* 0x000000f91200720c */ /* 0x040fe40005746670 */
[----:B------:R-:W-:Y:S02]  /*1f3d0*/  IADD3 R19, R165, 0x19, RZ ;  /* 0x00000019a5137810 */ /* 0x000fe40007ffe0ff */
[----:B------:R-:W-:Y:S02]  /*1f3e0*/  FSEL R191, R181, -INF , !P6 ;  /* 0xff800000b5bf7808 */ /* 0x000fe40007000000 */
[----:B------:R-:W-:Y:S02]  /*1f3f0*/  FSEL R181, R183, -INF , !P1 ;  /* 0xff800000b7b57808 */ /* 0x000fe40004800000 */
[----:B------:R-:W-:Y:S02]  /*1f400*/  ISETP.GE.AND P1, PT, R18, R248, PT ;  /* 0x000000f81200720c */ /* 0x000fe40003f26270 */
[----:B------:R-:W-:-:S02]  /*1f410*/  FSEL R190, R176, -INF , !P2 ;  /* 0xff800000b0be7808 */ /* 0x000fc40005000000 */
        /* <DEDUP_REMOVED lines=33> */
[----:B------:R-:W-:Y:S01]  /*1f630*/  HMMA.16816.F32.BF16 R12, R24, R14, R28 ;  /* 0x0000000e180c723c */ /* 0x000fe2000004181c */
        /* <DEDUP_REMOVED lines=99> */
.L_x_3532:
[----:B------:R-:W-:Y:S02]  /*1fc70*/  ULDC.64 UR4, c[0x0][0x118] ;  /* 0x0000460000047ab9 */ /* 0x000fe40000000a00 */
[----:B------:R-:W2:Y:S02]  /*1fc80*/  LD.E R15, [R10.64+0x38] ;  /* 0x000038040a0f7980 */ /* 0x000ea4000c101900 */
[----:B--2---:R-:W-:-:S04]  /*1fc90*/  LEA R15, -R15, RZ, 0x6 ;  /* 0x000000ff0f0f7211 */ /* 0x004fc800078e31ff */
[----:B------:R-:W-:Y:S02]  /*1fca0*/  SHF.R.S32.HI R14, RZ, 0x1f, R15 ;  /* 0x0000001fff0e7819 */ /* 0x000fe4000001140f */
.L_x_3533:
[----:B------:R-:W-:Y:S05]  /*1fcb0*/  BSYNC B0 ;  /* 0x0000000000007941 */ /* 0x000fea0003800000 */
.L_x_3531:
[C---:B------:R-:W-:Y:S01]  /*1fcc0*/  @P5 IADD3 R9, P0, R15.reuse, R232, RZ ;  /* 0x000000e80f095210 */ /* 0x040fe20007f1e0ff */
[----:B------:R-:W-:Y:S01]  /*1fcd0*/  ULDC.64 UR4, c[0x0][0x118] ;  /* 0x0000460000047ab9 */ /* 0x000fe20000000a00 */
[CC--:B------:R-:W-:Y:S02]  /*1fce0*/  LEA R34, P1, R15.reuse, R236.reuse, 0x1 ;  /* 0x000000ec0f227211 */ /* 0x0c0fe400078208ff */
        /* <DEDUP_REMOVED lines=127> */
.L_x_3530:
[----:B------:R-:W-:Y:S05]  /*204e0*/  BSYNC B1 ;  /* 0x0000000000017941 */ /* 0x000fea0003800000 */
.L_x_3529:
        /* <DEDUP_REMOVED lines=64> */
[--C-:B------:R-:W-:Y:S02]  /*208f0*/  FFMA.FTZ R164, R7, R31, -R30.reuse ;  /* 0x0000001f07a47223 */ /* 0x100fe4000001081e */
[C---:B------:R-:W-:Y:S02]  /*20900*/  FMUL.FTZ R3, R31.reuse, R5 ;  /* 0x000000051f037220 */ /* 0x040fe40000410000 */
[----:B------:R-:W-:Y:S01]  /*20910*/  FMUL.FTZ R4, R31, R4 ;  /* 0x000000041f047220 */ /* 0x000fe20000410000 */
[----:B------:R-:W-:Y:S01]  /*20920*/  MUFU.EX2 R35, R35 ;  /* 0x0000002300237308 */ /* 0x000fe20000000800 */
[----:B------:R-:W-:-:S02]  /*20930*/  FFMA.FTZ R179, R182, R31, -R30 ;  /* 0x0000001fb6b37223 */ /* 0x000fc4000001081e */
[-CC-:B------:R-:W-:Y:S02]  /*20940*/  FFMA.FTZ R175, R192, R31.reuse, -R174.reuse ;  /* 0x0000001fc0af7223 */ /* 0x180fe400000108ae */
[-CC-:B------:R-:W-:Y:S02]  /*20950*/  FFMA.FTZ R176, R191, R31.reuse, -R174.reuse ;  /* 0x0000001fbfb07223 */ /* 0x180fe400000108ae */
[-CC-:B------:R-:W-:Y:S01]  /*20960*/  FFMA.FTZ R177, R190, R31.reuse, -R174.reuse ;  /* 0x0000001fbeb17223 */ /* 0x180fe200000108ae */
[----:B------:R-:W3:Y:S01]  /*20970*/  MUFU.EX2 R34, R34 ;  /* 0x0000002200227308 */ /* 0x000ee20000000800 */
[-C--:B------:R-:W-:Y:S02]  /*20980*/  FFMA.FTZ R178, R178, R31.reuse, -R174 ;  /* 0x0000001fb2b27223 */ /* 0x080fe400000108ae */
        /* <DEDUP_REMOVED lines=14> */
[-C--:B------:R-:W-:Y:S02]  /*20a70*/  FFMA.FTZ R192, R22, R31.reuse, -R30 ;  /* 0x0000001f16c07223 */ /* 0x080fe4000001081e */
[----:B------:R-:W-:Y:S01]  /*20a80*/  LDSM.16.MT88.4 R20, [R223+0x15000] ;  /* 0x01500000df14783b */ /* 0x000fe20000004200 */
[-CC-:B------:R-:W-:Y:S02]  /*20a90*/  FFMA.FTZ R193, R25, R31.reuse, -R174.reuse ;  /* 0x0000001f19c17223 */ /* 0x180fe400000108ae */
[----:B------:R-:W-:-:S02]  /*20aa0*/  FFMA.FTZ R194, R24, R31, -R174 ;  /* 0x0000001f18c27223 */ /* 0x000fc400000108ae */
[----:B------:R-:W3:Y:S01]  /*20ab0*/  MUFU.EX2 R164, R164 ;  /* 0x000000a400a47308 */ /* 0x000ee20000000800 */
[----:B----4-:R-:W-:Y:S01]  /*20ac0*/  F2FP.BF16.PACK_AB R5, R2, R32 ;  /* 0x000000200205723e */ /* 0x010fe200000010ff */
[----:B------:R-:W-:Y:S01]  /*20ad0*/  LDSM.16.MT88.4 R24, [R219+0x17000] ;  /* 0x01700000db18783b */ /* 0x000fe20000004200 */
[-CC-:B------:R-:W-:Y:S02]  /*20ae0*/  FFMA.FTZ R173, R173, R31.reuse, -R174.reuse ;  /* 0x0000001fadad7223 */ /* 0x180fe400000108ae */
[-C--:B------:R-:W-:Y:S02]  /*20af0*/  FFMA.FTZ R172, R172, R31.reuse, -R174 ;  /* 0x0000001facac7223 */ /* 0x080fe400000108ae */
[-CC-:B------:R-:W-:Y:S01]  /*20b00*/  FFMA.FTZ R171, R171, R31.reuse, -R30.reuse ;  /* 0x0000001fabab7223 */ /* 0x180fe2000001081e */
[----:B------:R4:W5:Y:S01]  /*20b10*/  MUFU.EX2 R169, R4 ;  /* 0x0000000400a97308 */ /* 0x0009620000000800 */
[-CC-:B------:R-:W-:Y:S02]  /*20b20*/  FFMA.FTZ R170, R170, R31.reuse, -R30.reuse ;  /* 0x0000001faaaa7223 */ /* 0x180fe4000001081e */
[----:B------:R-:W-:-:S02]  /*20b30*/  FFMA.FTZ R174, R29, R31, -R30 ;  /* 0x0000001f1dae7223 */ /* 0x000fc4000001081e */
[----:B------:R-:W-:Y:S02]  /*20b40*/  FFMA.FTZ R195, R28, R31, -R30 ;  /* 0x0000001f1cc37223 */ /* 0x000fe4000001081e */
[----:B------:R-:W-:Y:S01]  /*20b50*/  LDSM.16.MT88.4 R28, [R223+0x13800] ;  /* 0x01380000df1c783b */ /* 0x000fe20000004200 */
        /* <DEDUP_REMOVED lines=12> */
[----:B------:R-:W-:Y:S02]  /*20c20*/  FMUL.FTZ R159, R159, R3 ;  /* 0x000000039f9f7220 */ /* 0x000fe40000410000 */
[-C--:B------:R-:W-:Y:S01]  /*20c30*/  FMUL.FTZ R152, R152, R169.reuse ;  /* 0x000000a998987220 */ /* 0x080fe20000410000 */
[C---:B------:R-:W-:Y:S01]  /*20c40*/  HMMA.16816.F32.BF16 R160, R4.reuse, R8, R160 ;  /* 0x0000000804a0723c */ /* 0x040fe200000418a0 */
[----:B------:R-:W-:Y:S01]  /*20c50*/  FMUL.FTZ R153, R153, R169 ;  /* 0x000000a999997220 */ /* 0x000fe20000410000 */
[----:B------:R-:W-:Y:S01]  /*20c60*/  MUFU.EX2 R177, R177 ;  /* 0x000000b100b17308 */ /* 0x000fe20000000800 */
[-C--:B------:R-:W-:Y:S02]  /*20c70*/  FMUL.FTZ R154, R154, R3.reuse ;  /* 0x000000039a9a7220 */ /* 0x080fe40000410000 */
[----:B------:R-:W-:Y:S02]  /*20c80*/  FMUL.FTZ R155, R155, R3 ;  /* 0x000000039b9b7220 */ /* 0x000fe40000410000 */
        /* <DEDUP_REMOVED lines=9> */
[----:B------:R-:W-:Y:S02]  /*20d20*/  FMUL.FTZ R145, R145, R169 ;  /* 0x000000a991917220 */ /* 0x000fe40000410000 */
        /* <DEDUP_REMOVED lines=8> */
[----:B------:R-:W4:Y:S01]  /*20db0*/  MUFU.EX2 R181, R181 ;  /* 0x000000b500b57308 */ /* 0x000f220000000800 */
[----:B------:R-:W-:Y:S02]  /*20dc0*/  FMUL.FTZ R143, R143, R3 ;  /* 0x000000038f8f7220 */ /* 0x000fe40000410000 */
[C---:B------:R-:W-:Y:S01]  /*20dd0*/  HMMA.16816.F32.BF16 R144, R4.reuse, R12, R144 ;  /* 0x0000000c0490723c */ /* 0x040fe20000041890 */
[-C--:B------:R-:W-:Y:S02]  /*20de0*/  FMUL.FTZ R136, R136, R169.reuse ;  /* 0x000000a988887220 */ /* 0x080fe40000410000 */
[----:B------:R-:W-:Y:S02]  /*20df0*/  FMUL.FTZ R137, R137, R169 ;  /* 0x000000a989897220 */ /* 0x000fe40000410000 */
[-C--:B------:R-:W-:Y:S01]  /*20e00*/  FMUL.FTZ R138, R138, R3.reuse ;  /* 0x000000038a8a7220 */ /* 0x080fe20000410000 */
[----:B------:R-:W-:Y:S01]  /*20e10*/  MUFU.EX2 R180, R180 ;  /* 0x000000b400b47308 */ /* 0x000fe20000000800 */
[----:B------:R-:W-:Y:S01]  /*20e20*/  FMUL.FTZ R139, R139, R3 ;  /* 0x000000038b8b7220 */ /* 0x000fe20000410000 */
[----:B------:R-:W-:Y:S01]  /*20e30*/  HMMA.16816.F32.BF16 R140, R4, R14, R140 ;  /* 0x0000000e048c723c */ /* 0x000fe2000004188c */
[----:B------:R-:W5:Y:S01]  /*20e40*/  LDSM.16.MT88.4 R12, [R221+0x12000] ;  /* 0x01200000dd0c783b */ /* 0x000f620000004200 */
[----:B------:R-:W-:-:S02]  /*20e50*/  FMUL.FTZ R132, R132, R169 ;  /* 0x000000a984847220 */ /* 0x000fc40000410000 */
[----:B------:R-:W-:Y:S02]  /*20e60*/  FMUL.FTZ R133, R133, R169 ;  /* 0x000000a985857220 */ /* 0x000fe40000410000 */
[-C--:B------:R-:W-:Y:S01]  /*20e70*/  FMUL.FTZ R134, R134, R3.reuse ;  /* 0x0000000386867220 */ /* 0x080fe20000410000 */
[----:B------:R-:W1:Y:S01]  /*20e80*/  MUFU.EX2 R182, R182 ;  /* 0x000000b600b67308 */ /* 0x000e620000000800 */
[----:B------:R-:W-:Y:S01]  /*20e90*/  FMUL.FTZ R135, R135, R3 ;  /* 0x0000000387877220 */ /* 0x000fe20000410000 */
[C---:B---3--:R-:W-:Y:S01]  /*20ea0*/  HMMA.16816.F32.BF16 R136, R4.reuse, R8, R136 ;  /* 0x000000080488723c */ /* 0x048fe20000041888 */
[-C--:B------:R-:W-:Y:S02]  /*20eb0*/  FMUL.FTZ R36, R36, R169.reuse ;  /* 0x000000a924247220 */ /* 0x080fe40000410000 */
[----:B------:R-:W-:Y:S02]  /*20ec0*/  FMUL.FTZ R37, R37, R169 ;  /* 0x000000a925257220 */ /* 0x000fe40000410000 */
[-C--:B------:R-:W-:Y:S01]  /*20ed0*/  FMUL.FTZ R38, R38, R3.reuse ;  /* 0x0000000326267220 */ /* 0x080fe20000410000 */
[----:B------:R-:W3:Y:S01]  /*20ee0*/  MUFU.EX2 R187, R187 ;  /* 0x000000bb00bb7308 */ /* 0x000ee20000000800 */
[----:B------:R-:W-:Y:S01]  /*20ef0*/  FMUL.FTZ R39, R39, R3 ;  /* 0x0000000327277220 */ /* 0x000fe20000410000 */
[----:B------:R-:W-:Y:S01]  /*20f00*/  HMMA.16816.F32.BF16 R132, R4, R10, R132 ;  /* 0x0000000a0484723c */ /* 0x000fe20000041884 */
[----:B------:R-:W1:Y:S01]  /*20f10*/  LDSM.16.MT88.4 R8, [R220+0x12000] ;  /* 0x01200000dc08783b */ /* 0x000e620000004200 */
[----:B------:R-:W-:-:S02]  /*20f20*/  FMUL.FTZ R40, R40, R169 ;  /* 0x000000a928287220 */ /* 0x000fc40000410000 */
[----:B------:R-:W-:Y:S02]  /*20f30*/  FMUL.FTZ R41, R41, R169 ;  /* 0x000000a929297220 */ /* 0x000fe40000410000 */
[-C--:B------:R-:W-:Y:S01]  /*20f40*/  FMUL.FTZ R42, R42, R3.reuse ;  /* 0x000000032a2a7220 */ /* 0x080fe20000410000 */
[----:B------:R-:W-:Y:S01]  /*20f50*/  MUFU.EX2 R188, R188 ;  /* 0x000000bc00bc7308 */ /* 0x000fe20000000800 */
[----:B------:R-:W-:Y:S01]  /*20f60*/  FMUL.FTZ R43, R43, R3 ;  /* 0x000000032b2b7220 */ /* 0x000fe20000410000 */
[C---:B--2---:R-:W-:Y:S01]  /*20f70*/  HMMA.16816.F32.BF16 R36, R4.reuse, R16, R36 ;  /* 0x000000100424723c */ /* 0x044fe20000041824 */
[-C--:B------:R-:W-:Y:S02]  /*20f80*/  FMUL.FTZ R44, R44, R169.reuse ;  /* 0x000000a92c2c7220 */ /* 0x080fe40000410000 */
[----:B------:R-:W-:Y:S02]  /*20f90*/  FMUL.FTZ R45, R45, R169 ;  /* 0x000000a92d2d7220 */ /* 0x000fe40000410000 */
[-C--:B------:R-:W-:Y:S01]  /*20fa0*/  FMUL.FTZ R46, R46, R3.reuse ;  /* 0x000000032e2e7220 */ /* 0x080fe20000410000 */
[----:B------:R-:W-:Y:S01]  /*20fb0*/  MUFU.EX2 R186, R186 ;  /* 0x000000ba00ba7308 */ /* 0x000fe20000000800 */
[----:B------:R-:W-:Y:S01]  /*20fc0*/  FMUL.FTZ R47, R47, R3 ;  /* 0x000000032f2f7220 */ /* 0x000fe20000410000 */
[----:B------:R-:W-:Y:S01]  /*20fd0*/  HMMA.16816.F32.BF16 R40, R4, R18, R40 ;  /* 0x000000120428723c */ /* 0x000fe20000041828 */
[-C--:B------:R-:W-:Y:S01]  /*20fe0*/  FMUL.FTZ R48, R48, R169.reuse ;  /* 0x000000a930307220 */ /* 0x080fe20000410000 */
[----:B------:R-:W2:Y:S01]  /*20ff0*/  LDSM.16.MT88.4 R16, [R219+0x12000] ;  /* 0x01200000db10783b */ /* 0x000ea20000004200 */
[----:B------:R-:W-:-:S02]  /*21000*/  FMUL.FTZ R49, R49, R169 ;  /* 0x000000a931317220 */ /* 0x000fc40000410000 */
[-C--:B------:R-:W-:Y:S01]  /*21010*/  FMUL.FTZ R50, R50, R3.reuse ;  /* 0x0000000332327220 */ /* 0x080fe20000410000 */
[----:B------:R-:W-:Y:S01]  /*21020*/  MUFU.EX2 R183, R183 ;  /* 0x000000b700b77308 */ /* 0x000fe20000000800 */
[----:B------:R-:W-:Y:S01]  /*21030*/  FMUL.FTZ R51, R51, R3 ;  /* 0x0000000333337220 */ /* 0x000fe20000410000 */
[C---:B-----5:R-:W-:Y:S01]  /*21040*/  HMMA.16816.F32.BF16 R44, R4.reuse, R12, R44 ;  /* 0x0000000c042c723c */ /* 0x060fe2000004182c */
[-C--:B------:R-:W-:Y:S02]  /*21050*/  FMUL.FTZ R52, R52, R169.reuse ;  /* 0x000000a934347220 */ /* 0x080fe40000410000 */
[----:B------:R-:W-:Y:S02]  /*21060*/  FMUL.FTZ R53, R53, R169 ;  /* 0x000000a935357220 */ /* 0x000fe40000410000 */
[-C--:B------:R-:W-:Y:S01]  /*21070*/  FMUL.FTZ R54, R54, R3.reuse ;  /* 0x0000000336367220 */ /* 0x080fe20000410000 */
[----:B------:R-:W5:Y:S01]  /*21080*/  MUFU.EX2 R189, R189 ;  /* 0x000000bd00bd7308 */ /* 0x000f620000000800 */
[----:B------:R-:W-:Y:S01]  /*21090*/  FMUL.FTZ R55, R55, R3 ;  /* 0x0000000337377220 */ /* 0x000fe20000410000 */
[----:B------:R-:W-:Y:S01]  /*210a0*/  HMMA.16816.F32.BF16 R48, R4, R14, R48 ;  /* 0x0000000e0430723c */ /* 0x000fe20000041830 */
[----:B------:R-:W3:Y:S01]  /*210b0*/  LDSM.16.MT88.4 R12, [R223+0x14000] ;  /* 0x01400000df0c783b */ /* 0x000ee20000004200 */
[----:B------:R-:W-:-:S02]  /*210c0*/  FMUL.FTZ R56, R56, R169 ;  /* 0x000000a938387220 */ /* 0x000fc40000410000 */
[----:B------:R-:W-:Y:S02]  /*210d0*/  FMUL.FTZ R57, R57, R169 ;  /* 0x000000a939397220 */ /* 0x000fe40000410000 */
[-C--:B------:R-:W-:Y:S01]  /*210e0*/  FMUL.FTZ R58, R58, R3.reuse ;  /* 0x000000033a3a7220 */ /* 0x080fe20000410000 */
[----:B------:R-:W2:Y:S01]  /*210f0*/  MUFU.EX2 R190, R190 ;  /* 0x000000be00be7308 */ /* 0x000ea20000000800 */
[----:B------:R-:W-:Y:S01]  /*21100*/  FMUL.FTZ R59, R59, R3 ;  /* 0x000000033b3b7220 */ /* 0x000fe20000410000 */
[C---:B-1----:R-:W-:Y:S01]  /*21110*/  HMMA.16816.F32.BF16 R52, R4.reuse, R8, R52 ;  /* 0x000000080434723c */ /* 0x042fe20000041834 */
[-C--:B------:R-:W-:Y:S02]  /*21120*/  FMUL.FTZ R60, R60, R169.reuse ;  /* 0x000000a93c3c7220 */ /* 0x080fe40000410000 */
[----:B------:R-:W-:Y:S02]  /*21130*/  FMUL.FTZ R61, R61, R169 ;  /* 0x000000a93d3d7220 */ /* 0x000fe40000410000 */
[-C--:B------:R-:W-:Y:S01]  /*21140*/  FMUL.FTZ R62, R62, R3.reuse ;  /* 0x000000033e3e7220 */ /* 0x080fe20000410000 */
[----:B------:R-:W-:Y:S01]  /*21150*/  MUFU.EX2 R191, R191 ;  /* 0x000000bf00bf7308 */ /* 0x000fe20000000800 */
[----:B------:R-:W-:Y:S01]  /*21160*/  FMUL.FTZ R63, R63, R3 ;  /* 0x000000033f3f7220 */ /* 0x000fe20000410000 */
[----:B------:R-:W-:Y:S01]  /*21170*/  HMMA.16816.F32.BF16 R56, R4, R10, R56 ;  /* 0x0000000a0438723c */ /* 0x000fe20000041838 */
[-C--:B------:R-:W-:Y:S01]  /*21180*/  FMUL.FTZ R64, R64, R169.reuse ;  /* 0x000000a940407220 */ /* 0x080fe20000410000 */
[----:B------:R-:W1:Y:S01]  /*21190*/  LDSM.16.MT88.4 R8, [R221+0x14000] ;  /* 0x01400000dd08783b */ /* 0x000e620000004200 */
[----:B------:R-:W-:-:S02]  /*211a0*/  FMUL.FTZ R65, R65, R169 ;  /* 0x000000a941417220 */ /* 0x000fc40000410000 */
[-C--:B------:R-:W-:Y:S01]  /*211b0*/  FMUL.FTZ R66, R66, R3.reuse ;  /* 0x0000000342427220 */ /* 0x080fe20000410000 */
[----:B------:R-:W1:Y:S01]  /*211c0*/  MUFU.EX2 R192, R192 ;  /* 0x000000c000c07308 */ /* 0x000e620000000800 */
[----:B------:R-:W-:Y:S01]  /*211d0*/  FMUL.FTZ R67, R67, R3 ;  /* 0x0000000343437220 */ /* 0x000fe20000410000 */
[C---:B--2---:R-:W-:Y:S01]  /*211e0*/  HMMA.16816.F32.BF16 R60, R4.reuse, R16, R60 ;  /* 0x00000010043c723c */ /* 0x044fe2000004183c */
[-C--:B------:R-:W-:Y:S02]  /*211f0*/  FMUL.FTZ R68, R68, R169.reuse ;  /* 0x000000a944447220 */ /* 0x080fe40000410000 */
[----:B------:R-:W-:Y:S02]  /*21200*/  FMUL.FTZ R69, R69, R169 ;  /* 0x000000a945457220 */ /* 0x000fe40000410000 */
[-C--:B------:R-:W-:Y:S01]  /*21210*/  FMUL.FTZ R70, R70, R3.reuse ;  /* 0x0000000346467220 */ /* 0x080fe20000410000 */
[----:B------:R-:W2:Y:S01]  /*21220*/  MUFU.EX2 R193, R193 ;  /* 0x000000c100c17308 */ /* 0x000ea20000000800 */
[----:B------:R-:W-:Y:S01]  /*21230*/  FMUL.FTZ R71, R71, R3 ;  /* 0x0000000347477220 */ /* 0x000fe20000410000 */
[----:B------:R-:W-:Y:S01]  /*21240*/  HMMA.16816.F32.BF16 R64, R4, R18, R64 ;  /* 0x000000120440723c */ /* 0x000fe20000041840 */
[----:B------:R-:W2:Y:S01]  /*21250*/  LDSM.16.MT88.4 R16, [R220+0x14000] ;  /* 0x01400000dc10783b */ /* 0x000ea20000004200 */
[----:B------:R-:W-:-:S02]  /*21260*/  FMUL.FTZ R72, R72, R169 ;  /* 0x000000a948487220 */ /* 0x000fc40000410000 */
[----:B------:R-:W-:Y:S02]  /*21270*/  FMUL.FTZ R73, R73, R169 ;  /* 0x000000a949497220 */ /* 0x000fe40000410000 */
[-C--:B------:R-:W-:Y:S01]  /*21280*/  FMUL.FTZ R74, R74, R3.reuse ;  /* 0x000000034a4a7220 */ /* 0x080fe20000410000 */
[----:B------:R-:W-:Y:S01]  /*21290*/  MUFU.EX2 R194, R194 ;  /* 0x000000c200c27308 */ /* 0x000fe20000000800 */
[----:B------:R-:W-:Y:S01]  /*212a0*/  FMUL.FTZ R75, R75, R3 ;  /* 0x000000034b4b7220 */ /* 0x000fe20000410000 */
[C---:B---3--:R-:W-:Y:S01]  /*212b0*/  HMMA.16816.F32.BF16 R68, R4.reuse, R12, R68 ;  /* 0x0000000c0444723c */ /* 0x048fe20000041844 */
[-C--:B------:R-:W-:Y:S02]  /*212c0*/  FMUL.FTZ R76, R76, R169.reuse ;  /* 0x000000a94c4c7220 */ /* 0x080fe40000410000 */
[----:B------:R-:W-:Y:S02]  /*212d0*/  FMUL.FTZ R77, R77, R169 ;  /* 0x000000a94d4d7220 */ /* 0x000fe40000410000 */
[-C--:B------:R-:W-:Y:S01]  /*212e0*/  FMUL.FTZ R78, R78, R3.reuse ;  /* 0x000000034e4e7220 */ /* 0x080fe20000410000 */
[----:B------:R-:W-:Y:S01]  /*212f0*/  MUFU.EX2 R173, R173 ;  /* 0x000000ad00ad7308 */ /* 0x000fe20000000800 */
[----:B------:R-:W-:Y:S01]  /*21300*/  FMUL.FTZ R79, R79, R3 ;  /* 0x000000034f4f7220 */ /* 0x000fe20000410000 */
[----:B------:R-:W-:Y:S01]  /*21310*/  HMMA.16816.F32.BF16 R72, R4, R14, R72 ;  /* 0x0000000e0448723c */ /* 0x000fe20000041848 */
[----:B------:R-:W3:Y:S01]  /*21320*/  LDSM.16.MT88.4 R12, [R219+0x14000] ;  /* 0x01400000db0c783b */ /* 0x000ee20000004200 */
[----:B------:R-:W-:-:S02]  /*21330*/  FMUL.FTZ R80, R80, R169 ;  /* 0x000000a950507220 */ /* 0x000fc40000410000 */
[----:B------:R-:W-:Y:S02]  /*21340*/  FMUL.FTZ R81, R81, R169 ;  /* 0x000000a951517220 */ /* 0x000fe40000410000 */
[-C--:B------:R-:W-:Y:S01]  /*21350*/  FMUL.FTZ R82, R82, R3.reuse ;  /* 0x0000000352527220 */ /* 0x080fe20000410000 */
[----:B------:R-:W-:Y:S01]  /*21360*/  MUFU.EX2 R172, R172 ;  /* 0x000000ac00ac7308 */ /* 0x000fe20000000800 */
[----:B------:R-:W-:Y:S01]  /*21370*/  FMUL.FTZ R83, R83, R3 ;  /* 0x0000000353537220 */ /* 0x000fe20000410000 */
[C---:B-1----:R-:W-:Y:S01]  /*21380*/  HMMA.16816.F32.BF16 R76, R4.reuse, R8, R76 ;  /* 0x00000008044c723c */ /* 0x042fe2000004184c */
[-C--:B------:R-:W-:Y:S02]  /*21390*/  FMUL.FTZ R84, R84, R169.reuse ;  /* 0x000000a954547220 */ /* 0x080fe40000410000 */
[----:B------:R-:W-:Y:S02]  /*213a0*/  FMUL.FTZ R85, R85, R169 ;  /* 0x000000a955557220 */ /* 0x000fe40000410000 */
[-C--:B------:R-:W-:Y:S01]  /*213b0*/  FMUL.FTZ R86, R86, R3.reuse ;  /* 0x0000000356567220 */ /* 0x080fe20000410000 */
[----:B------:R-:W1:Y:S01]  /*213c0*/  MUFU.EX2 R171, R171 ;  /* 0x000000ab00ab7308 */ /* 0x000e620000000800 */
[----:B------:R-:W-:Y:S01]  /*213d0*/  FMUL.FTZ R87, R87, R3 ;  /* 0x0000000357577220 */ /* 0x000fe20000410000 */
[----:B------:R-:W-:Y:S01]  /*213e0*/  HMMA.16816.F32.BF16 R80, R4, R10, R80 ;  /* 0x0000000a0450723c */ /* 0x000fe20000041850 */
[----:B------:R-:W1:Y:S01]  /*213f0*/  LDSM.16.MT88.4 R8, [R223+0x16000] ;  /* 0x01600000df08783b */ /* 0x000e620000004200 */
[----:B------:R-:W-:-:S02]  /*21400*/  FMUL.FTZ R88, R88, R169 ;  /* 0x000000a958587220 */ /* 0x000fc40000410000 */
[----:B------:R-:W-:Y:S02]  /*21410*/  FMUL.FTZ R89, R89, R169 ;  /* 0x000000a959597220 */ /* 0x000fe40000410000 */
        /* <DEDUP_REMOVED lines=10> */
[-C--:B------:R-:W-:Y:S01]  /*214c0*/  FMUL.FTZ R96, R96, R169.reuse ;  /* 0x000000a960607220 */ /* 0x080fe20000410000 */
[----:B------:R-:W2:Y:S01]  /*214d0*/  LDSM.16.MT88.4 R16, [R221+0x16000] ;  /* 0x01600000dd10783b */ /* 0x000ea20000004200 */
[----:B------:R-:W-:-:S02]  /*214e0*/  FMUL.FTZ R97, R97, R169 ;  /* 0x000000a961617220 */ /* 0x000fc40000410000 */
[-C--:B------:R-:W-:Y:S01]  /*214f0*/  FMUL.FTZ R98, R98, R3.reuse ;  /* 0x0000000362627220 */ /* 0x080fe20000410000 */
[----:B------:R-:W1:Y:S01]  /*21500*/  MUFU.EX2 R195, R195 ;  /* 0x000000c300c37308 */ /* 0x000e620000000800 */
[----:B------:R-:W-:Y:S01]  /*21510*/  FMUL.FTZ R99, R99, R3 ;  /* 0x0000000363637220 */ /* 0x000fe20000410000 */
[C---:B---3--:R-:W-:Y:S01]  /*21520*/  HMMA.16816.F32.BF16 R92, R4.reuse, R12, R92 ;  /* 0x0000000c045c723c */ /* 0x048fe2000004185c */
[-C--:B------:R-:W-:Y:S02]  /*21530*/  FMUL.FTZ R100, R100, R169.reuse ;  /* 0x000000a964647220 */ /* 0x080fe40000410000 */
[----:B------:R-:W-:Y:S02]  /*21540*/  FMUL.FTZ R101, R101, R169 ;  /* 0x000000a965657220 */ /* 0x000fe40000410000 */
[-C--:B------:R-:W-:Y:S02]  /*21550*/  FMUL.FTZ R102, R102, R3.reuse ;  /* 0x0000000366667220 */ /* 0x080fe40000410000 */
[----:B------:R-:W-:Y:S01]  /*21560*/  FMUL.FTZ R103, R103, R3 ;  /* 0x0000000367677220 */ /* 0x000fe20000410000 */
[----:B------:R-:W-:Y:S01]  /*21570*/  HMMA.16816.F32.BF16 R96, R4, R14, R96 ;  /* 0x0000000e0460723c */ /* 0x000fe20000041860 */
[----:B------:R-:W3:Y:S01]  /*21580*/  LDSM.16.MT88.4 R12, [R220+0x16000] ;  /* 0x01600000dc0c783b */ /* 0x000ee20000004200 */
[----:B------:R-:W-:-:S02]  /*21590*/  FMUL.FTZ R104, R104, R169 ;  /* 0x000000a968687220 */ /* 0x000fc40000410000 */
[----:B------:R-:W-:Y:S02]  /*215a0*/  FMUL.FTZ R105, R105, R169 ;  /* 0x000000a969697220 */ /* 0x000fe40000410000 */
[-C--:B------:R-:W-:Y:S02]  /*215b0*/  FMUL.FTZ R106, R106, R3.reuse ;  /* 0x000000036a6a7220 */ /* 0x080fe40000410000 */
[----:B------:R-:W-:Y:S01]  /*215c0*/  FMUL.FTZ R107, R107, R3 ;  /* 0x000000036b6b7220 */ /* 0x000fe20000410000 */
[----:B-1----:R-:W-:Y:S01]  /*215d0*/  HMMA.16816.F32.BF16 R100, R4, R8, R100 ;  /* 0x000000080464723c */ /* 0x002fe20000041864 */
[-C--:B------:R-:W-:Y:S02]  /*215e0*/  FMUL.FTZ R108, R108, R169.reuse ;  /* 0x000000a96c6c7220 */ /* 0x080fe40000410000 */
[----:B------:R-:W-:Y:S02]  /*215f0*/  FMUL.FTZ R109, R109, R169 ;  /* 0x000000a96d6d7220 */ /* 0x000fe40000410000 */
[----:B------:R-:W-:-:S02]  /*21600*/  FMUL.FTZ R110, R110, R3 ;  /* 0x000000036e6e7220 */ /* 0x000fc40000410000 */
[----:B------:R-:W-:Y:S01]  /*21610*/  FMUL.FTZ R111, R111, R3 ;  /* 0x000000036f6f7220 */ /* 0x000fe20000410000 */
[C---:B------:R-:W-:Y:S01]  /*21620*/  HMMA.16816.F32.BF16 R104, R4.reuse, R10, R104 ;  /* 0x0000000a0468723c */ /* 0x040fe20000041868 */
[-C--:B------:R-:W-:Y:S01]  /*21630*/  FMUL.FTZ R112, R112, R169.reuse ;  /* 0x000000a970707220 */ /* 0x080fe20000410000 */
[----:B------:R-:W1:Y:S01]  /*21640*/  LDSM.16.MT88.4 R8, [R219+0x16000] ;  /* 0x01600000db08783b */ /* 0x000e620000004200 */
[----:B------:R-:W-:Y:S02]  /*21650*/  FMUL.FTZ R113, R113, R169 ;  /* 0x000000a971717220 */ /* 0x000fe40000410000 */
[-C--:B------:R-:W-:Y:S02]  /*21660*/  FMUL.FTZ R114, R114, R3.reuse ;  /* 0x0000000372727220 */ /* 0x080fe40000410000 */
[----:B------:R-:W-:Y:S01]  /*21670*/  FMUL.FTZ R115, R115, R3 ;  /* 0x0000000373737220 */ /* 0x000fe20000410000 */
[----:B--2---:R-:W-:Y:S01]  /*21680*/  HMMA.16816.F32.BF16 R108, R4, R16, R108 ;  /* 0x00000010046c723c */ /* 0x004fe2000004186c */
[----:B------:R-:W-:-:S02]  /*21690*/  FMUL.FTZ R116, R116, R169 ;  /* 0x000000a974747220 */ /* 0x000fc40000410000 */
[----:B------:R-:W-:Y:S02]  /*216a0*/  FMUL.FTZ R117, R117, R169 ;  /* 0x000000a975757220 */ /* 0x000fe40000410000 */
[-C--:B------:R-:W-:Y:S02]  /*216b0*/  FMUL.FTZ R118, R118, R3.reuse ;  /* 0x0000000376767220 */ /* 0x080fe40000410000 */
[----:B------:R-:W-:Y:S01]  /*216c0*/  FMUL.FTZ R119, R119, R3 ;  /* 0x0000000377777220 */ /* 0x000fe20000410000 */
[----:B------:R-:W-:Y:S01]  /*216d0*/  HMMA.16816.F32.BF16 R112, R4, R18, R112 ;  /* 0x000000120470723c */ /* 0x000fe20000041870 */
[-C--:B------:R-:W-:Y:S01]  /*216e0*/  FMUL.FTZ R120, R120, R169.reuse ;  /* 0x000000a978787220 */ /* 0x080fe20000410000 */
[----:B------:R-:W2:Y:S01]  /*216f0*/  LDSM.16.MT88.4 R16, [R223+0x10800] ;  /* 0x01080000df10783b */ /* 0x000ea20000004200 */
[----:B------:R-:W-:Y:S02]  /*21700*/  FMUL.FTZ R121, R121, R169 ;  /* 0x000000a979797220 */ /* 0x000fe40000410000 */
[----:B------:R-:W-:-:S02]  /*21710*/  FMUL.FTZ R122, R122, R3 ;  /* 0x000000037a7a7220 */ /* 0x000fc40000410000 */
        /* <DEDUP_REMOVED lines=13> */
[----:B------:R-:W-:Y:S02]  /*217f0*/  FFMA.FTZ R165, R252, R169, R165 ;  /* 0x000000a9fca57223 */ /* 0x000fe400000100a5 */
[----:B------:R-:W-:Y:S02]  /*21800*/  FFMA.FTZ R3, R251, R3, R32 ;  /* 0x00000003fb037223 */ /* 0x000fe40000010020 */
[----:B------:R-:W-:-:S02]  /*21810*/  FADD.FTZ R35, R35, R165 ;  /* 0x000000a523237221 */ /* 0x000fc40000010000 */
[----:B------:R-:W-:Y:S01]  /*21820*/  FADD.FTZ R2, R2, R3 ;  /* 0x0000000302027221 */ /* 0x000fe20000010000 */
[----:B------:R-:W-:Y:S01]  /*21830*/  HMMA.16816.F32.BF16 R128, R4, R10, R128 ;  /* 0x0000000a0480723c */ /* 0x000fe20000041880 */
[----:B------:R-:W1:Y:S01]  /*21840*/  LDSM.16.MT88.4 R8, [R220+0x10800] ;  /* 0x01080000dc08783b */ /* 0x000e620000004200 */
[----:B------:R-:W-:Y:S01]  /*21850*/  FADD.FTZ R35, R34, R35 ;  /* 0x0000002322237221 */ /* 0x000fe20000010000 */
[----:B------:R-:W-:Y:S01]  /*21860*/  MOV R3, R166 ;  /* 0x000000a600037202 */ /* 0x000fe20000000f00 */
[----:B------:R-:W-:Y:S02]  /*21870*/  FADD.FTZ R2, R0, R2 ;  /* 0x0000000200027221 */ /* 0x000fe40000010000 */
[----:B------:R-:W-:Y:S01]  /*21880*/  FADD.FTZ R33, R33, R35 ;  /* 0x0000002321217221 */ /* 0x000fe20000010000 */
[----:B------:R-:W-:Y:S01]  /*21890*/  F2FP.BF16.PACK_AB R4, R176, R175 ;  /* 0x000000afb004723e */ /* 0x000fe200000010ff */
[----:B------:R-:W-:Y:S01]  /*218a0*/  FADD.FTZ R164, R164, R2 ;  /* 0x00000002a4a47221 */ /* 0x000fe20000010000 */
[----:B----4-:R-:W-:Y:S01]  /*218b0*/  F2FP.BF16.PACK_AB R5, R181, R179 ;  /* 0x000000b3b505723e */ /* 0x010fe200000010ff */
[----:B------:R-:W-:Y:S01]  /*218c0*/  FADD.FTZ R33, R175, R33 ;  /* 0x00000021af217221 */ /* 0x000fe20000010000 */
[----:B------:R-:W-:Y:S01]  /*218d0*/  F2FP.BF16.PACK_AB R6, R178, R177 ;  /* 0x000000b1b206723e */ /* 0x000fe200000010ff */
[----:B------:R-:W-:Y:S01]  /*218e0*/  FADD.FTZ R164, R179, R164 ;  /* 0x000000a4b3a47221 */ /* 0x000fe20000010000 */
[----:B------:R-:W-:Y:S01]  /*218f0*/  F2FP.BF16.PACK_AB R7, R182, R180 ;  /* 0x000000b4b607723e */ /* 0x000fe200000010ff */
[----:B------:R-:W-:-:S02]  /*21900*/  FADD.FTZ R176, R176, R33 ;  /* 0x00000021b0b07221 */ /* 0x000fc40000010000 */
[----:B------:R-:W-:Y:S01]  /*21910*/  FADD.FTZ R181, R181, R164 ;  /* 0x000000a4b5b57221 */ /* 0x000fe20000010000 */
[----:B------:R-:W-:Y:S01]  /*21920*/  MOV R164, R168 ;  /* 0x000000a800a47202 */ /* 0x000fe20000000f00 */
        /* <DEDUP_REMOVED lines=8> */
[----:B-----5:R-:W-:-:S06]  /*219b0*/  FADD.FTZ R182, R189, R182 ;  /* 0x000000b6bdb67221 */ /* 0x020fcc0000010000 */
        /* <DEDUP_REMOVED lines=43> */
[----:B------:R-:W-:Y:S01]  /*21c70*/  HMMA.16816.F32.BF16 R128, R4, R18, R128 ;  /* 0x000000120480723c */ /* 0x000fe20000041880 */
[----:B------:R-:W2:Y:S06]  /*21c80*/  LDSM.16.MT88.4 R16, [R220+0x11000] ;  /* 0x01100000dc10783b */ /* 0x000eac0000004200 */
        /* <DEDUP_REMOVED lines=11> */
[----:B------:R-:W-:Y:S02]  /*21d40*/  FADD.FTZ R183, R193, R183 ;  /* 0x000000b7c1b77221 */ /* 0x000fe40000010000 */
        /* <DEDUP_REMOVED lines=8> */
[----:B-1----:R-:W-:Y:S01]  /*21dd0*/  HMMA.16816.F32.BF16 R152, R4, R8, R152 ;  /* 0x000000080498723c */ /* 0x002fe20000041898 */
[----:B------:R-:W-:-:S07]  /*21de0*/  FADD.FTZ R251, R195, R192 ;  /* 0x000000c0c3fb7221 */ /* 0x000fce0000010000 */
[C---:B------:R-:W-:Y:S01]  /*21df0*/  HMMA.16816.F32.BF16 R148, R4.reuse, R10, R148 ;  /* 0x0000000a0494723c */ /* 0x040fe20000041894 */
[----:B------:R-:W1:Y:S07]  /*21e00*/  LDSM.16.MT88.4 R8, [R223+0x13000] ;  /* 0x01300000df08783b */ /* 0x000e6e0000004200 */
[C---:B--2---:R-:W-:Y:S08]  /*21e10*/  HMMA.16816.F32.BF16 R144, R4.reuse, R16, R144 ;  /* 0x000000100490723c */ /* 0x044ff00000041890 */
[C---:B------:R-:W-:Y:S01]  /*21e20*/  HMMA.16816.F32.BF16 R140, R4.reuse, R18, R140 ;  /* 0x00000012048c723c */ /* 0x040fe2000004188c */
[----:B------:R-:W2:Y:S07]  /*21e30*/  LDSM.16.MT88.4 R16, [R221+0x13000] ;  /* 0x01300000dd10783b */ /* 0x000eae0000004200 */
        /* <DEDUP_REMOVED lines=21> */
[C---:B----4-:R-:W-:Y:S08]  /*21f90*/  HMMA.16816.F32.BF16 R100, R4.reuse, R20, R100 ;  /* 0x000000140464723c */ /* 0x050ff00000041864 */
[C---:B---3--:R-:W-:Y:S08]  /*21fa0*/  HMMA.16816.F32.BF16 R76, R4.reuse, R12, R76 ;  /* 0x0000000c044c723c */ /* 0x048ff0000004184c */
[C---:B------:R-:W-:Y:S01]  /*21fb0*/  HMMA.16816.F32.BF16 R80, R4.reuse, R14, R80 ;  /* 0x0000000e0450723c */ /* 0x040fe20000041850 */
[----:B------:R-:W2:Y:S07]  /*21fc0*/  LDSM.16.MT88.4 R12, [R221+0x17000] ;  /* 0x01700000dd0c783b */ /* 0x000eae0000004200 */
[C---:B-1----:R-:W-:Y:S08]  /*21fd0*/  HMMA.16816.F32.BF16 R84, R4.reuse, R8, R84 ;  /* 0x000000080454723c */ /* 0x042ff00000041854 */
[C---:B------:R-:W-:Y:S01]  /*21fe0*/  HMMA.16816.F32.BF16 R88, R4.reuse, R10, R88 ;  /* 0x0000000a0458723c */ /* 0x040fe20000041858 */
[----:B------:R-:W1:Y:S07]  /*21ff0*/  LDSM.16.MT88.4 R8, [R220+0x17000] ;  /* 0x01700000dc08783b */ /* 0x000e6e0000004200 */
[C---:B------:R-:W-:Y:S01]  /*22000*/  HMMA.16816.F32.BF16 R104, R4.reuse, R22, R104 ;  /* 0x000000160468723c */ /* 0x040fe20000041868 */
[----:B------:R-:W3:Y:S07]  /*22010*/  LDSM.16.MT88.4 R20, [R223+0x11800] ;  /* 0x01180000df14783b */ /* 0x000eee0000004200 */
[C---:B------:R-:W-:Y:S08]  /*22020*/  HMMA.16816.F32.BF16 R124, R4.reuse, R24, R124 ;  /* 0x00000018047c723c */ /* 0x040ff0000004187c */
[C---:B------:R-:W-:Y:S01]  /*22030*/  HMMA.16816.F32.BF16 R128, R4.reuse, R26, R128 ;  /* 0x0000001a0480723c */ /* 0x040fe20000041880 */
[----:B------:R-:W-:Y:S07]  /*22040*/  LDSM.16.MT88.4 R24, [R221+0x13800] ;  /* 0x01380000dd18783b */ /* 0x000fee0000004200 */
[C---:B--2---:R-:W-:Y:S08]  /*22050*/  HMMA.16816.F32.BF16 R108, R4.reuse, R12, R108 ;  /* 0x0000000c046c723c */ /* 0x044ff0000004186c */
[C---:B------:R-:W-:Y:S01]  /*22060*/  HMMA.16816.F32.BF16 R112, R4.reuse, R14, R112 ;  /* 0x0000000e0470723c */ /* 0x040fe20000041870 */
[----:B------:R-:W2:Y:S07]  /*22070*/  LDSM.16.MT88.4 R12, [R220+0x11800] ;  /* 0x01180000dc0c783b */ /* 0x000eae0000004200 */
[C---:B-1----:R-:W-:Y:S08]  /*22080*/  HMMA.16816.F32.BF16 R116, R4.reuse, R8, R116 ;  /* 0x000000080474723c */ /* 0x042ff00000041874 */
[----:B------:R-:W-:Y:S01]  /*22090*/  HMMA.16816.F32.BF16 R120, R4, R10, R120 ;  /* 0x0000000a0478723c */ /* 0x000fe20000041878 */
[----:B------:R-:W1:Y:S06]  /*220a0*/  LDSM.16.MT88.4 R8, [R219+0x11800] ;  /* 0x01180000db08783b */ /* 0x000e6c0000004200 */
[----:B------:R-:W-:-:S02]  /*220b0*/  F2FP.BF16.PACK_AB R4, R194, R193 ;  /* 0x000000c1c204723e */ /* 0x000fc400000010ff */
[----:B------:R-:W-:Y:S02]  /*220c0*/  F2FP.BF16.PACK_AB R5, R170, R171 ;  /* 0x000000abaa05723e */ /* 0x000fe400000010ff */
[----:B------:R-:W-:Y:S02]  /*220d0*/  F2FP.BF16.PACK_AB R6, R172, R173 ;  /* 0x000000adac06723e */ /* 0x000fe400000010ff */
[----:B------:R-:W-:-:S07]  /*220e0*/  F2FP.BF16.PACK_AB R7, R195, R174 ;  /* 0x000000aec307723e */ /* 0x000fce00000010ff */
[C---:B---3--:R-:W-:Y:S08]  /*220f0*/  HMMA.16816.F32.BF16 R160, R4.reuse, R20, R160 ;  /* 0x0000001404a0723c */ /* 0x048ff000000418a0 */
        /* <DEDUP_REMOVED lines=31> */
[C---:B---3--:R-:W-:Y:S08]  /*222f0*/  HMMA.16816.F32.BF16 R84, R4.reuse, R20, R84 ;  /* 0x000000140454723c */ /* 0x048ff00000041854 */
[C---:B------:R-:W-:Y:S08]  /*22300*/  HMMA.16816.F32.BF16 R88, R4.reuse, R22, R88 ;  /* 0x000000160458723c */ /* 0x040ff00000041858 */
[C---:B------:R-:W-:Y:S08]  /*22310*/  HMMA.16816.F32.BF16 R92, R4.reuse, R24, R92 ;  /* 0x00000018045c723c */ /* 0x040ff0000004185c */
[C---:B------:R-:W-:Y:S08]  /*22320*/  HMMA.16816.F32.BF16 R96, R4.reuse, R26, R96 ;  /* 0x0000001a0460723c */ /* 0x040ff00000041860 */
[C---:B-1----:R-:W-:Y:S08]  /*22330*/  HMMA.16816.F32.BF16 R108, R4.reuse, R8, R108 ;  /* 0x00000008046c723c */ /* 0x042ff0000004186c */
[C---:B------:R-:W-:Y:S08]  /*22340*/  HMMA.16816.F32.BF16 R112, R4.reuse, R10, R112 ;  /* 0x0000000a0470723c */ /* 0x040ff00000041870 */
[C---:B------:R-:W-:Y:S08]  /*22350*/  HMMA.16816.F32.BF16 R116, R4.reuse, R16, R116 ;  /* 0x000000100474723c */ /* 0x040ff00000041874 */
[C---:B------:R-:W-:Y:S08]  /*22360*/  HMMA.16816.F32.BF16 R120, R4.reuse, R18, R120 ;  /* 0x000000120478723c */ /* 0x040ff00000041878 */
[C---:B--2---:R-:W-:Y:S08]  /*22370*/  HMMA.16816.F32.BF16 R124, R4.reuse, R12, R124 ;  /* 0x0000000c047c723c */ /* 0x044ff0000004187c */
[----:B------:R-:W-:Y:S11]  /*22380*/  HMMA.16816.F32.BF16 R128, R4, R14, R128 ;  /* 0x0000000e0480723c */ /* 0x000ff60000041880 */
[----:B------:R-:W-:Y:S08]  /*22390*/  @!UPT UIADD3 URZ, URZ, URZ, URZ ;  /* 0x0000003f3f3ff290 */ /* 0x000ff0000fffe03f */
.L_x_3525:
[----:B------:R-:W-:Y:S05]  /*223a0*/  @!P6 BRA `(.L_x_3534) ;  /* 0x000052100000e947 */ /* 0x000fea0003800000 */
[----:B------:R-:W-:Y:S02]  /*223b0*/  MOV R0, R3 ;  /* 0x0000000300007202 */ /* 0x000fe40000000f00 */
[----:B------:R-:W-:-:S02]  /*223c0*/  MOV R2, R164 ;  /* 0x000000a400027202 */ /* 0x000fc40000000f00 */
.L_x_3543:
        /* <DEDUP_REMOVED lines=77> */
.L_x_3536:
[----:B------:R-:W-:Y:S02]  /*228a0*/  ULDC.64 UR4, c[0x0][0x118] ;  /* 0x0000460000047ab9 */ /* 0x000fe40000000a00 */
[----:B------:R-:W2:Y:S02]  /*228b0*/  LD.E R7, [R164.64+0x40] ;  /* 0x00004004a4077980 */ /* 0x000ea4000c101900 */
[----:B--2---:R-:W-:Y:S04]  /*228c0*/  LEA R7, -R7, RZ, 0x6 ;  /* 0x000000ff07077211 */ /* 0x004fe800078e31ff */
[----:B------:R-:W-:Y:S02]  /*228d0*/  SHF.R.S32.HI R3, RZ, 0x1f, R7 ;  /* 0x0000001fff037819 */ /* 0x000fe40000011407 */
.L_x_3537:
[----:B------:R-:W-:Y:S05]  /*228e0*/  BSYNC B0 ;  /* 0x0000000000007941 */ /* 0x000fea0003800000 */
.L_x_3535:
[C---:B------:R-:W-:Y:S01]  /*228f0*/  LOP3.LUT P6, RZ, R246.reuse, 0x1, RZ, 0xc0, !PT ;  /* 0x00000001f6ff7812 */ /* 0x040fe200078cc0ff */
[----:B------:R-:W-:Y:S01]  /*22900*/  ULDC.64 UR4, c[0x0][0x118] ;  /* 0x0000460000047ab9 */ /* 0x000fe20000000a00 */
[C---:B------:R-:W-:Y:S01]  /*22910*/  LOP3.LUT P5, RZ, R246.reuse, 0x2, RZ, 0xc0, !PT ;  /* 0x00000002f6ff7812 */ /* 0x040fe200078ac0ff */
[----:B------:R-:W-:Y:S01]  /*22920*/  BSSY B1, `(.L_x_3538) ;  /* 0x000023b000017945 */ /* 0x000fe20003800000 */
[C---:B------:R-:W-:Y:S02]  /*22930*/  LEA R200, P0, R7.reuse, R185, 0x1 ;  /* 0x000000b907c87211 */ /* 0x040fe400078008ff */
[C---:B------:R-:W-:Y:S02]  /*22940*/  LOP3.LUT P4, RZ, R246.reuse, 0x4, RZ, 0xc0, !PT ;  /* 0x00000004f6ff7812 */ /* 0x040fe4000788c0ff */
[C---:B------:R-:W-:Y:S02]  /*22950*/  LEA.HI.X R201, R7.reuse, R184, R3, 0x1, P0 ;  /* 0x000000b807c97211 */ /* 0x040fe400000f0c03 */
[----:B------:R-:W-:Y:S02]  /*22960*/  LOP3.LUT P3, RZ, R246, 0x8, RZ, 0xc0, !PT ;  /* 0x00000008f6ff7812 */ /* 0x000fe4000786c0ff */
[----:B------:R-:W-:Y:S01]  /*22970*/  IADD3 R6, P1, R7, R230, RZ ;  /* 0x000000e607067210 */ /* 0x000fe20007f3e0ff */
[----:B------:R-:W-:Y:S01]  /*22980*/  @!PT LDS RZ, [RZ] ;  /* 0x00000000fffff984 */ /* 0x000fe20000000800 */
[----:B------:R-:W-:Y:S01]  /*22990*/  @!PT LDS RZ, [RZ] ;  /* 0x00000000fffff984 */ /* 0x000fe20000000800 */
[----:B------:R-:W-:Y:S01]  /*229a0*/  @!PT LDS RZ, [RZ] ;  /* 0x00000000fffff984 */ /* 0x000fe20000000800 */
[----:B------:R1:W-:Y:S02]  /*229b0*/  @P6 LDGSTS.E.BYPASS.LTC128B.128 [R244+0x10000], [R200.64] ;  /* 0x10000000c8f46fae */ /* 0x0003e4000b901d44 */
[--C-:B------:R-:W-:Y:S01]  /*229c0*/  @P5 IMAD.MOV.U32 R28, RZ, RZ, R200.reuse ;  /* 0x000000ffff1c5224 */ /* 0x100fe200078e00c8 */
[----:B------:R-:W-:Y:S01]  /*229d0*/  @P5 MOV R29, R201 ;  /* 0x000000c9001d5202 */ /* 0x000fe20000000f00 */
[----:B------:R-:W-:Y:S01]  /*229e0*/  @!P6 STS.128 [R244+0x10000], RZ ;  /* 0x010000fff400e388 */ /* 0x000fe20000000c00 */
[----:B------:R-:W-:Y:S01]  /*229f0*/  IMAD.X R5, R3, 0x1, R231, P1 ;  /* 0x0000000103057824 */ /* 0x000fe200008e06e7 */
[CC--:B------:R-:W-:Y:S02]  /*22a00*/  @P6 LEA R16, P1, R6.reuse, R185.reuse, 0x1 ;  /* 0x000000b906106211 */ /* 0x0c0fe400078208ff */
[----:B------:R-:W-:Y:S01]  /*22a10*/  @!PT LDS RZ, [RZ] ;  /* 0x00000000fffff984 */ /* 0x000fe20000000800 */
[----:B------:R-:W-:Y:S01]  /*22a20*/  @!PT LDS RZ, [RZ] ;  /* 0x00000000fffff984 */ /* 0x000fe20000000800 */
[----:B------:R-:W-:Y:S01]  /*22a30*/  @!PT LDS RZ, [RZ] ;  /* 0x00000000fffff984 */ /* 0x000fe20000000800 */
[----:B------:R2:W-:Y:S01]  /*22a40*/  @P5 LDGSTS.E.BYPASS.LTC128B.128 [R244+0x12000], [R28.64+0x80] ;  /* 0x120000801cf45fae */ /* 0x0005e2000b901d44 */
[CC--:B------:R-:W-:Y:S02]  /*22a50*/  @P5 LEA R12, P0, R6.reuse, R185.reuse, 0x1 ;  /* 0x000000b9060c5211 */ /* 0x0c0fe400078008ff */
[C-C-:B------:R-:W-:Y:S01]  /*22a60*/  @P6 LEA.HI.X R17, R6.reuse, R184, R5.reuse, 0x1, P1 ;  /* 0x000000b806116211 */ /* 0x140fe200008f0c05 */
[----:B------:R-:W-:Y:S01]  /*22a70*/  @!P5 STS.128 [R244+0x12000], RZ ;  /* 0x012000fff400d388 */ /* 0x000fe20000000c00 */
[C---:B------:R-:W-:Y:S02]  /*22a80*/  IADD3 R4, P2, R6.reuse, R230, RZ ;  /* 0x000000e606047210 */ /* 0x040fe40007f5e0ff */
[CC--:B------:R-:W-:Y:S02]  /*22a90*/  @P5 LEA.HI.X R13, R6.reuse, R184.reuse, R5, 0x1, P0 ;  /* 0x000000b8060d5211 */ /* 0x0c0fe400000f0c05 */
[CC--:B------:R-:W-:Y:S01]  /*22aa0*/  @P3 LEA R8, P1, R6.reuse, R185.reuse, 0x1 ;  /* 0x000000b906083211 */ /* 0x0c0fe200078208ff */
[----:B------:R-:W-:Y:S01]  /*22ab0*/  IMAD.X R3, R5, 0x1, R231, P2 ;  /* 0x0000000105037824 */ /* 0x000fe200010e06e7 */
[CC--:B------:R-:W-:Y:S02]  /*22ac0*/  @P4 LEA R10, P2, R6.reuse, R185.reuse, 0x1 ;  /* 0x000000b9060a4211 */ /* 0x0c0fe400078408ff */
[CCC-:B------:R-:W-:Y:S02]  /*22ad0*/  @P3 LEA.HI.X R9, R6.reuse, R184.reuse, R5.reuse, 0x1, P1 ;  /* 0x000000b806093211 */ /* 0x1c0fe400008f0c05 */
[-C--:B------:R-:W-:Y:S02]  /*22ae0*/  @P4 LEA.HI.X R11, R6, R184.reuse, R5, 0x1, P2 ;  /* 0x000000b8060b4211 */ /* 0x080fe400010f0c05 */
[CC--:B------:R-:W-:Y:S02]  /*22af0*/  @P6 LEA R14, P0, R4.reuse, R185.reuse, 0x1 ;  /* 0x000000b9040e6211 */ /* 0x0c0fe400078008ff */
[CC--:B------:R-:W-:Y:S02]  /*22b00*/  @P5 LEA R20, P2, R4.reuse, R185.reuse, 0x1 ;  /* 0x000000b904145211 */ /* 0x0c0fe400078408ff */
[CCC-:B------:R-:W-:Y:S02]  /*22b10*/  @P6 LEA.HI.X R15, R4.reuse, R184.reuse, R3.reuse, 0x1, P0 ;  /* 0x000000b8040f6211 */ /* 0x1c0fe400000f0c03 */
[CC--:B------:R-:W-:Y:S02]  /*22b20*/  @P5 LEA.HI.X R21, R4.reuse, R184.reuse, R3, 0x1, P2 ;  /* 0x000000b804155211 */ /* 0x0c0fe400010f0c03 */
[CC--:B------:R-:W-:Y:S01]  /*22b30*/  @P4 LEA R18, P1, R4.reuse, R185.reuse, 0x1 ;  /* 0x000000b904124211 */ /* 0x0c0fe200078208ff */
[--C-:B--2---:R-:W-:Y:S01]  /*22b40*/  @P4 IMAD.MOV.U32 R28, RZ, RZ, R200.reuse ;  /* 0x000000ffff1c4224 */ /* 0x104fe200078e00c8 */
[CC--:B------:R-:W-:Y:S01]  /*22b50*/  @P3 LEA R6, P0, R4.reuse, R185.reuse, 0x1 ;  /* 0x000000b904063211 */ /* 0x0c0fe200078008ff */
[----:B------:R-:W-:Y:S01]  /*22b60*/  @P4 IMAD.MOV.U32 R29, RZ, RZ, R201 ;  /* 0x000000ffff1d4224 */ /* 0x000fe200078e00c9 */
[C-C-:B------:R-:W-:Y:S02]  /*22b70*/  @P4 LEA.HI.X R19, R4.reuse, R184, R3.reuse, 0x1, P1 ;  /* 0x000000b804134211 */ /* 0x140fe400008f0c03 */
[C---:B------:R-:W-:Y:S02]  /*22b80*/  IADD3 R5, P2, R4.reuse, R230, RZ ;  /* 0x000000e604057210 */ /* 0x040fe40007f5e0ff */
[----:B------:R-:W-:Y:S01]  /*22b90*/  @!PT LDS RZ, [RZ] ;  /* 0x00000000fffff984 */ /* 0x000fe20000000800 */
[----:B------:R-:W-:Y:S01]  /*22ba0*/  @!PT LDS RZ, [RZ] ;  /* 0x00000000fffff984 */ /* 0x000fe20000000800 */
[----:B------:R-:W-:Y:S01]  /*22bb0*/  @!PT LDS RZ, [RZ] ;  /* 0x00000000fffff984 */ /* 0x000fe20000000800 */
[----:B------:R2:W-:Y:S01]  /*22bc0*/  @P4 LDGSTS.E.BYPASS.LTC128B.128 [R244+0x14000], [R28.64+0x100] ;  /* 0x140001001cf44fae */ /* 0x0005e2000b901d44 */
[-C--:B------:R-:W-:Y:S02]  /*22bd0*/  @P3 LEA.HI.X R7, R4, R184.reuse, R3, 0x1, P0 ;  /* 0x000000b804073211 */ /* 0x080fe400000f0c03 */
[----:B------:R-:W-:Y:S01]  /*22be0*/  IMAD.X R3, R3, 0x1, R231, P2 ;  /* 0x0000000103037824 */ /* 0x000fe200010e06e7 */
[----:B------:R-:W-:Y:S01]  /*22bf0*/  @!P4 STS.128 [R244+0x14000], RZ ;  /* 0x014000fff400c388 */ /* 0x000fe20000000c00 */
[CC--:B------:R-:W-:Y:S02]  /*22c00*/  @P6 LEA R26, P0, R5.reuse, R185.reuse, 0x1 ;  /* 0x000000b9051a6211 */ /* 0x0c0fe400078008ff */
[CC--:B------:R-:W-:Y:S02]  /*22c10*/  @P5 LEA R24, P2, R5.reuse, R185.reuse, 0x1 ;  /* 0x000000b905185211 */ /* 0x0c0fe400078408ff */
[CCC-:B------:R-:W-:Y:S02]  /*22c20*/  @P6 LEA.HI.X R27, R5.reuse, R184.reuse, R3.reuse, 0x1, P0 ;  /* 0x000000b8051b6211 */ /* 0x1c0fe400000f0c03 */
[CCC-:B------:R-:W-:Y:S02]  /*22c30*/  @P5 LEA.HI.X R25, R5.reuse, R184.reuse, R3.reuse, 0x1, P2 ;  /* 0x000000b805195211 */ /* 0x1c0fe400010f0c03 */
[CC--:B------:R-:W-:Y:S02]  /*22c40*/  @P4 LEA R22, P1, R5.reuse, R185.reuse, 0x1 ;  /* 0x000000b905164211 */ /* 0x0c0fe400078208ff */
[C---:B------:R-:W-:Y:S02]  /*22c50*/  @P3 LEA R4, P0, R5.reuse, R185, 0x1 ;  /* 0x000000b905043211 */ /* 0x040fe400078008ff */
[CCC-:B------:R-:W-:Y:S02]  /*22c60*/  @P4 LEA.HI.X R23, R5.reuse, R184.reuse, R3.reuse, 0x1, P1 ;  /* 0x000000b805174211 */ /* 0x1c0fe400008f0c03 */
[----:B------:R-:W-:Y:S02]  /*22c70*/  @P3 LEA.HI.X R5, R5, R184, R3, 0x1, P0 ;  /* 0x000000b805053211 */ /* 0x000fe400000f0c03 */
[----:B------:R-:W-:Y:S01]  /*22c80*/  ISETP.GT.AND P0, PT, R245, R234, PT ;  /* 0x000000eaf500720c */ /* 0x000fe20003f04270 */
[----:B--2---:R-:W-:Y:S02]  /*22c90*/  @P3 IMAD.MOV.U32 R28, RZ, RZ, R200 ;  /* 0x000000ffff1c3224 */ /* 0x004fe400078e00c8 */
        /* <DEDUP_REMOVED lines=67> */
[----:B-----5:R-:W2:Y:S04]  /*230d0*/  LDSM.16.M88.4 R8, [R228+0x8000] ;  /* 0x00800000e408783b */ /* 0x020ea80000000200 */
[----:B---3--:R-:W4:Y:S04]  /*230e0*/  LDSM.16.M88.4 R16, [R228+0x8800] ;  /* 0x00880000e410783b */ /* 0x008f280000000200 */
[----:B-1----:R-:W1:Y:S04]  /*230f0*/  LDSM.16.M88.4 R24, [R228+0x9000] ;  /* 0x00900000e418783b */ /* 0x002e680000000200 */
[----:B------:R-:W0:Y:S04]  /*23100*/  LDGDEPBAR ;  /* 0x00000000000079af */ /* 0x000e280000000000 */
[----:B------:R-:W3:Y:S04]  /*23110*/  LDSM.16.M88.4 R168, [R228+0x9800] ;  /* 0x00980000e4a8783b */ /* 0x000ee80000000200 */
[----:B------:R-:W-:Y:S04]  /*23120*/  LDSM.16.M88.4 R172, [R227] ;  /* 0x00000000e3ac783b */ /* 0x000fe80000000200 */
[----:B------:R-:W5:Y:S04]  /*23130*/  LDSM.16.M88.4 R176, [R226] ;  /* 0x00000000e2b0783b */ /* 0x000f680000000200 */
[----:B------:R-:W1:Y:S04]  /*23140*/  LDSM.16.M88.4 R180, [R218] ;  /* 0x00000000dab4783b */ /* 0x000e680000000200 */
[----:B------:R-:W1:Y:S04]  /*23150*/  LDSM.16.M88.4 R184, [R217] ;  /* 0x00000000d9b8783b */ /* 0x000e680000000200 */
[----:B------:R-:W3:Y:S01]  /*23160*/  LDSM.16.M88.4 R188, [R216] ;  /* 0x00000000d8bc783b */ /* 0x000ee20000000200 */
[C---:B--2---:R-:W-:Y:S03]  /*23170*/  HMMA.16816.F32.BF16 R4, R32.reuse, R8, RZ ;  /* 0x000000082004723c */ /* 0x044fe600000418ff */
[----:B------:R-:W-:Y:S04]  /*23180*/  LDSM.16.M88.4 R192, [R222+0x8000] ;  /* 0x00800000dec0783b */ /* 0x000fe80000000200 */
[----:B------:R-:W-:Y:S01]  /*23190*/  LDSM.16.M88.4 R196, [R222+0x8800] ;  /* 0x00880000dec4783b */ /* 0x000fe20000000200 */
[C---:B------:R-:W-:Y:S08]  /*231a0*/  HMMA.16816.F32.BF16 R8, R32.reuse, R10, RZ ;  /* 0x0000000a2008723c */ /* 0x040ff000000418ff */
[C---:B----4-:R-:W-:Y:S08]  /*231b0*/  HMMA.16816.F32.BF16 R12, R32.reuse, R16, RZ ;  /* 0x00000010200c723c */ /* 0x050ff000000418ff */
[C---:B------:R-:W-:Y:S08]  /*231c0*/  HMMA.16816.F32.BF16 R16, R32.reuse, R18, RZ ;  /* 0x000000122010723c */ /* 0x040ff000000418ff */
[C---:B-1----:R-:W-:Y:S08]  /*231d0*/  HMMA.16816.F32.BF16 R20, R32.reuse, R24, RZ ;  /* 0x000000182014723c */ /* 0x042ff000000418ff */
[C---:B------:R-:W-:Y:S08]  /*231e0*/  HMMA.16816.F32.BF16 R24, R32.reuse, R26, RZ ;  /* 0x0000001a2018723c */ /* 0x040ff000000418ff */
[C---:B---3--:R-:W-:Y:S08]  /*231f0*/  HMMA.16816.F32.BF16 R28, R32.reuse, R168, RZ ;  /* 0x000000a8201c723c */ /* 0x048ff000000418ff */
[----:B------:R-:W-:Y:S01]  /*23200*/  HMMA.16816.F32.BF16 R32, R32, R170, RZ ;  /* 0x000000aa2020723c */ /* 0x000fe200000418ff */
[----:B------:R-:W1:Y:S07]  /*23210*/  LDSM.16.M88.4 R168, [R225] ;  /* 0x00000000e1a8783b */ /* 0x000e6e0000000200 */
[C---:B-----5:R-:W-:Y:S08]  /*23220*/  HMMA.16816.F32.BF16 R4, R172.reuse, R176, R4 ;  /* 0x000000b0ac04723c */ /* 0x060ff00000041804 */
[C---:B------:R-:W-:Y:S01]  /*23230*/  HMMA.16816.F32.BF16 R8, R172.reuse, R178, R8 ;  /* 0x000000b2ac08723c */ /* 0x040fe20000041808 */
[----:B------:R-:W2:Y:S07]  /*23240*/  LDSM.16.M88.4 R176, [R222+0x9000] ;  /* 0x00900000deb0783b */ /* 0x000eae0000000200 */
[C---:B------:R-:W-:Y:S07]  /*23250*/  HMMA.16816.F32.BF16 R12, R172.reuse, R180, R12 ;  /* 0x000000b4ac0c723c */ /* 0x040fee000004180c */
[----:B------:R-:W-:Y:S01]  /*23260*/  MOV R180, R200 ;  /* 0x000000c800b47202 */ /* 0x000fe20000000f00 */
[C---:B------:R-:W-:Y:S04]  /*23270*/  HMMA.16816.F32.BF16 R16, R172.reuse, R182, R16 ;  /* 0x000000b6ac10723c */ /* 0x040fe80000041810 */
[----:B------:R-:W-:Y:S02]  /*23280*/  IMAD.MOV.U32 R181, RZ, RZ, R201 ;  /* 0x000000ffffb57224 */ /* 0x000fe400078e00c9 */
[----:B------:R-:W3:Y:S02]  /*23290*/  LDSM.16.M88.4 R200, [R222+0x9800] ;  /* 0x00980000dec8783b */ /* 0x000ee40000000200 */
[C---:B------:R-:W-:Y:S08]  /*232a0*/  HMMA.16816.F32.BF16 R20, R172.reuse, R184, R20 ;  /* 0x000000b8ac14723c */ /* 0x040ff00000041814 */
[C---:B------:R-:W-:Y:S01]  /*232b0*/  HMMA.16816.F32.BF16 R24, R172.reuse, R186, R24 ;  /* 0x000000baac18723c */ /* 0x040fe20000041818 */
[----:B------:R-:W-:Y:S07]  /*232c0*/  LDSM.16.M88.4 R184, [R215] ;  /* 0x00000000d7b8783b */ /* 0x000fee0000000200 */
[C---:B------:R-:W-:Y:S07]  /*232d0*/  HMMA.16816.F32.BF16 R28, R172.reuse, R188, R28 ;  /* 0x000000bcac1c723c */ /* 0x040fee000004181c */
[----:B------:R-:W-:Y:S01]  /*232e0*/  IMAD.MOV.U32 R188, RZ, RZ, R180 ;  /* 0x000000ffffbc7224 */ /* 0x000fe200078e00b4 */
[----:B------:R-:W-:Y:S01]  /*232f0*/  HMMA.16816.F32.BF16 R32, R172, R190, R32 ;  /* 0x000000beac20723c */ /* 0x000fe20000041820 */
[----:B------:R-:W-:Y:S03]  /*23300*/  LDSM.16.M88.4 R172, [R215+0x800] ;  /* 0x00080000d7ac783b */ /* 0x000fe60000000200 */
[----:B------:R-:W-:Y:S02]  /*23310*/  IMAD.MOV.U32 R189, RZ, RZ, R181 ;  /* 0x000000ffffbd7224 */ /* 0x000fe400078e00b5 */
[----:B------:R-:W4:Y:S02]  /*23320*/  LDSM.16.M88.4 R180, [R224] ;  /* 0x00000000e0b4783b */ /* 0x000f240000000200 */
        /* <DEDUP_REMOVED lines=8> */
[----:B------:R-:W1:Y:S07]  /*233b0*/  LDSM.16.M88.4 R176, [R215+0x1000] ;  /* 0x00100000d7b0783b */ /* 0x000e6e0000000200 */
[C---:B---3--:R-:W-:Y:S07]  /*233c0*/  HMMA.16816.F32.BF16 R28, R168.reuse, R200, R28 ;  /* 0x000000c8a81c723c */ /* 0x048fee000004181c */
[----:B------:R-:W-:Y:S01]  /*233d0*/  IMAD.MOV.U32 R200, RZ, RZ, R188 ;  /* 0x000000ffffc87224 */ /* 0x000fe200078e00bc */
[----:B------:R-:W-:Y:S01]  /*233e0*/  HMMA.16816.F32.BF16 R32, R168, R202, R32 ;  /* 0x000000caa820723c */ /* 0x000fe20000041820 */
[----:B------:R-:W2:Y:S03]  /*233f0*/  LDSM.16.M88.4 R168, [R215+0x1800] ;  /* 0x00180000d7a8783b */ /* 0x000ea60000000200 */
[----:B------:R-:W-:Y:S02]  /*23400*/  MOV R201, R189 ;  /* 0x000000bd00c97202 */ /* 0x000fe40000000f00 */
[----:B------:R-:W3:Y:S02]  /*23410*/  LDSM.16.M88.4 R188, [R229+0x2000] ;  /* 0x00200000e5bc783b */ /* 0x000ee40000000200 */
[C---:B----4-:R-:W-:Y:S08]  /*23420*/  HMMA.16816.F32.BF16 R4, R180.reuse, R184, R4 ;  /* 0x000000b8b404723c */ /* 0x050ff00000041804 */
[C---:B------:R-:W-:Y:S01]  /*23430*/  HMMA.16816.F32.BF16 R8, R180.reuse, R186, R8 ;  /* 0x000000bab408723c */ /* 0x040fe20000041808 */
[----:B------:R-:W4:Y:S07]  /*23440*/  LDSM.16.M88.4 R184, [R228+0xb000] ;  /* 0x00b00000e4b8783b */ /* 0x000f2e0000000200 */
[C---:B------:R-:W-:Y:S07]  /*23450*/  HMMA.16816.F32.BF16 R12, R180.reuse, R172, R12 ;  /* 0x000000acb40c723c */ /* 0x040fee000004180c */
[----:B------:R-:W-:Y:S01]  /*23460*/  IMAD.MOV.U32 R172, RZ, RZ, R200 ;  /* 0x000000ffffac7224 */ /* 0x000fe200078e00c8 */
[C---:B------:R-:W-:Y:S04]  /*23470*/  HMMA.16816.F32.BF16 R16, R180.reuse, R174, R16 ;  /* 0x000000aeb410723c */ /* 0x040fe80000041810 */
[----:B------:R-:W-:Y:S02]  /*23480*/  IMAD.MOV.U32 R173, RZ, RZ, R201 ;  /* 0x000000ffffad7224 */ /* 0x000fe400078e00c9 */
[----:B------:R-:W5:Y:S02]  /*23490*/  LDSM.16.M88.4 R200, [R228+0xb800] ;  /* 0x00b80000e4c8783b */ /* 0x000f640000000200 */
[C---:B-1----:R-:W-:Y:S08]  /*234a0*/  HMMA.16816.F32.BF16 R20, R180.reuse, R176, R20 ;  /* 0x000000b0b414723c */ /* 0x042ff00000041814 */
[C---:B------:R-:W-:Y:S01]  /*234b0*/  HMMA.16816.F32.BF16 R24, R180.reuse, R178, R24 ;  /* 0x000000b2b418723c */ /* 0x040fe20000041818 */
[----:B------:R-:W-:Y:S07]  /*234c0*/  LDSM.16.M88.4 R176, [R213] ;  /* 0x00000000d5b0783b */ /* 0x000fee0000000200 */
[C---:B--2---:R-:W-:Y:S08]  /*234d0*/  HMMA.16816.F32.BF16 R28, R180.reuse, R168, R28 ;  /* 0x000000a8b41c723c */ /* 0x044ff0000004181c */
[----:B------:R-:W-:Y:S01]  /*234e0*/  HMMA.16816.F32.BF16 R32, R180, R170, R32 ;  /* 0x000000aab420723c */ /* 0x000fe20000041820 */
[----:B------:R-:W-:Y:S04]  /*234f0*/  LDSM.16.M88.4 R168, [R227+0x2000] ;  /* 0x00200000e3a8783b */ /* 0x000fe80000000200 */
[----:B------:R-:W-:Y:S03]  /*23500*/  LDSM.16.M88.4 R180, [R212] ;  /* 0x00000000d4b4783b */ /* 0x000fe60000000200 */
[C---:B---3--:R-:W-:Y:S07]  /*23510*/  HMMA.16816.F32.BF16 R4, R188.reuse, R192, R4 ;  /* 0x000000c0bc04723c */ /* 0x048fee0000041804 */
[----:B------:R-:W-:Y:S01]  /*23520*/  IMAD.MOV.U32 R192, RZ, RZ, R172 ;  /* 0x000000ffffc07224 */ /* 0x000fe200078e00ac */
[C---:B------:R-:W-:Y:S04]  /*23530*/  HMMA.16816.F32.BF16 R8, R188.reuse, R194, R8 ;  /* 0x000000c2bc08723c */ /* 0x040fe80000041808 */
[----:B------:R-:W-:Y:S02]  /*23540*/  IMAD.MOV.U32 R193, RZ, RZ, R173 ;  /* 0x000000ffffc17224 */ /* 0x000fe400078e00ad */
[----:B------:R-:W1:Y:S02]  /*23550*/  LDSM.16.M88.4 R172, [R214] ;  /* 0x00000000d6ac783b */ /* 0x000e640000000200 */
[C---:B------:R-:W-:Y:S08]  /*23560*/  HMMA.16816.F32.BF16 R12, R188.reuse, R196, R12 ;  /* 0x000000c4bc0c723c */ /* 0x040ff0000004180c */
[C---:B------:R-:W-:Y:S01]  /*23570*/  HMMA.16816.F32.BF16 R16, R188.reuse, R198, R16 ;  /* 0x000000c6bc10723c */ /* 0x040fe20000041810 */
[----:B------:R-:W-:Y:S07]  /*23580*/  LDSM.16.M88.4 R196, [R222+0xa000] ;  /* 0x00a00000dec4783b */ /* 0x000fee0000000200 */
[C---:B----4-:R-:W-:Y:S08]  /*23590*/  HMMA.16816.F32.BF16 R20, R188.reuse, R184, R20 ;  /* 0x000000b8bc14723c */ /* 0x050ff00000041814 */
[C---:B------:R-:W-:Y:S01]  /*235a0*/  HMMA.16816.F32.BF16 R24, R188.reuse, R186, R24 ;  /* 0x000000babc18723c */ /* 0x040fe20000041818 */
[----:B------:R-:W2:Y:S07]  /*235b0*/  LDSM.16.M88.4 R184, [R211] ;  /* 0x00000000d3b8783b */ /* 0x000eae0000000200 */
[C---:B-----5:R-:W-:Y:S07]  /*235c0*/  HMMA.16816.F32.BF16 R28, R188.reuse, R200, R28 ;  /* 0x000000c8bc1c723c */ /* 0x060fee000004181c */
[----:B------:R-:W-:Y:S01]  /*235d0*/  MOV R200, R192 ;  /* 0x000000c000c87202 */ /* 0x000fe20000000f00 */
[----:B------:R-:W-:Y:S01]  /*235e0*/  HMMA.16816.F32.BF16 R32, R188, R202, R32 ;  /* 0x000000cabc20723c */ /* 0x000fe20000041820 */
[----:B------:R-:W-:Y:S03]  /*235f0*/  LDSM.16.M88.4 R188, [R222+0xa800] ;  /* 0x00a80000debc783b */ /* 0x000fe60000000200 */
[----:B------:R-:W-:Y:S02]  /*23600*/  IMAD.MOV.U32 R201, RZ, RZ, R193 ;  /* 0x000000ffffc97224 */ /* 0x000fe400078e00c1 */
[----:B------:R-:W3:Y:S02]  /*23610*/  LDSM.16.M88.4 R192, [R225+0x2000] ;  /* 0x00200000e1c0783b */ /* 0x000ee40000000200 */
[C---:B-1----:R-:W-:Y:S08]  /*23620*/  HMMA.16816.F32.BF16 R4, R168.reuse, R172, R4 ;  /* 0x000000aca804723c */ /* 0x042ff00000041804 */
[C---:B------:R-:W-:Y:S01]  /*23630*/  HMMA.16816.F32.BF16 R8, R168.reuse, R174, R8 ;  /* 0x000000aea808723c */ /* 0x040fe20000041808 */
[----:B------:R-:W1:Y:S07]  /*23640*/  LDSM.16.M88.4 R172, [R222+0xb000] ;  /* 0x00b00000deac783b */ /* 0x000e6e0000000200 */
[C---:B------:R-:W-:Y:S07]  /*23650*/  HMMA.16816.F32.BF16 R12, R168.reuse, R176, R12 ;  /* 0x000000b0a80c723c */ /* 0x040fee000004180c */
[----:B------:R-:W-:Y:S01]  /*23660*/  IMAD.MOV.U32 R176, RZ, RZ, R200 ;  /* 0x000000ffffb07224 */ /* 0x000fe200078e00c8 */
[C---:B------:R-:W-:Y:S04]  /*23670*/  HMMA.16816.F32.BF16 R16, R168.reuse, R178, R16 ;  /* 0x000000b2a810723c */ /* 0x040fe80000041810 */
[----:B------:R-:W-:Y:S02]  /*23680*/  IMAD.MOV.U32 R177, RZ, RZ, R201 ;  /* 0x000000ffffb17224 */ /* 0x000fe400078e00c9 */
[----:B------:R-:W4:Y:S02]  /*23690*/  LDSM.16.M88.4 R200, [R222+0xb800] ;  /* 0x00b80000dec8783b */ /* 0x000f240000000200 */
[C---:B------:R-:W-:Y:S08]  /*236a0*/  HMMA.16816.F32.BF16 R20, R168.reuse, R180, R20 ;  /* 0x000000b4a814723c */ /* 0x040ff00000041814 */
[C---:B------:R-:W-:Y:S01]  /*236b0*/  HMMA.16816.F32.BF16 R24, R168.reuse, R182, R24 ;  /* 0x000000b6a818723c */ /* 0x040fe20000041818 */
[----:B------:R-:W-:Y:S07]  /*236c0*/  LDSM.16.M88.4 R180, [R215+0x2800] ;  /* 0x00280000d7b4783b */ /* 0x000fee0000000200 */
[C---:B--2---:R-:W-:Y:S07]  /*236d0*/  HMMA.16816.F32.BF16 R28, R168.reuse, R184, R28 ;  /* 0x000000b8a81c723c */ /* 0x044fee000004181c */
[----:B------:R-:W-:Y:S01]  /*236e0*/  IMAD.MOV.U32 R184, RZ, RZ, R176 ;  /* 0x000000ffffb87224 */ /* 0x000fe200078e00b0 */
[----:B------:R-:W-:Y:S01]  /*236f0*/  HMMA.16816.F32.BF16 R32, R168, R186, R32 ;  /* 0x000000baa820723c */ /* 0x000fe20000041820 */
[----:B------:R-:W-:Y:S03]  /*23700*/  LDSM.16.M88.4 R168, [R224+0x2000] ;  /* 0x00200000e0a8783b */ /* 0x000fe60000000200 */
[----:B------:R-:W-:Y:S02]  /*23710*/  MOV R185, R177 ;  /* 0x000000b100b97202 */ /* 0x000fe40000000f00 */
[----:B------:R-:W2:Y:S02]  /*23720*/  LDSM.16.M88.4 R176, [R215+0x2000] ;  /* 0x00200000d7b0783b */ /* 0x000ea40000000200 */
[C---:B---3--:R-:W-:Y:S08]  /*23730*/  HMMA.16816.F32.BF16 R4, R192.reuse, R196, R4 ;  /* 0x000000c4c004723c */ /* 0x048ff00000041804 */
[C---:B------:R-:W-:Y:S01]  /*23740*/  HMMA.16816.F32.BF16 R8, R192.reuse, R198, R8 ;  /* 0x000000c6c008723c */ /* 0x040fe20000041808 */
[----:B------:R-:W-:Y:S07]  /*23750*/  LDSM.16.M88.4 R196, [R215+0x3800] ;  /* 0x00380000d7c4783b */ /* 0x000fee0000000200 */
[C---:B------:R-:W-:Y:S07]  /*23760*/  HMMA.16816.F32.BF16 R12, R192.reuse, R188, R12 ;  /* 0x000000bcc00c723c */ /* 0x040fee000004180c */
[----:B------:R-:W-:Y:S01]  /*23770*/  IMAD.MOV.U32 R188, RZ, RZ, R184 ;  /* 0x000000ffffbc7224 */ /* 0x000fe200078e00b8 */
[C---:B------:R-:W-:Y:S04]  /*23780*/  HMMA.16816.F32.BF16 R16, R192.reuse, R190, R16 ;  /* 0x000000bec010723c */ /* 0x040fe80000041810 */
[----:B------:R-:W-:Y:S02]  /*23790*/  IMAD.MOV.U32 R189, RZ, RZ, R185 ;  /* 0x000000ffffbd7224 */ /* 0x000fe400078e00b9 */
[----:B------:R-:W3:Y:S02]  /*237a0*/  LDSM.16.M88.4 R184, [R215+0x3000] ;  /* 0x00300000d7b8783b */ /* 0x000ee40000000200 */
[C---:B-1----:R-:W-:Y:S08]  /*237b0*/  HMMA.16816.F32.BF16 R20, R192.reuse, R172, R20 ;  /* 0x000000acc014723c */ /* 0x042ff00000041814 */
[C---:B------:R-:W-:Y:S01]  /*237c0*/  HMMA.16816.F32.BF16 R24, R192.reuse, R174, R24 ;  /* 0x000000aec018723c */ /* 0x040fe20000041818 */
[----:B------:R-:W-:Y:S07]  /*237d0*/  LDSM.16.M88.4 R172, [R229+0x4000] ;  /* 0x00400000e5ac783b */ /* 0x000fee0000000200 */
[C---:B----4-:R-:W-:Y:S07]  /*237e0*/  HMMA.16816.F32.BF16 R28, R192.reuse, R200, R28 ;  /* 0x000000c8c01c723c */ /* 0x050fee000004181c */
[----:B------:R-:W-:Y:S01]  /*237f0*/  IMAD.MOV.U32 R200, RZ, RZ, R188 ;  /* 0x000000ffffc87224 */ /* 0x000fe200078e00bc */
[----:B------:R-:W-:Y:S01]  /*23800*/  HMMA.16816.F32.BF16 R32, R192, R202, R32 ;  /* 0x000000cac020723c */ /* 0x000fe20000041820 */
[----:B------:R-:W-:Y:S03]  /*23810*/  LDSM.16.M88.4 R192, [R210] ;  /* 0x00000000d2c0783b */ /* 0x000fe60000000200 */
[----:B------:R-:W-:Y:S02]  /*23820*/  MOV R201, R189 ;  /* 0x000000bd00c97202 */ /* 0x000fe40000000f00 */
[----:B------:R-:W1:Y:S02]  /*23830*/  LDSM.16.M88.4 R188, [R228+0xc000] ;  /* 0x00c00000e4bc783b */ /* 0x000e640000000200 */
[C---:B--2---:R-:W-:Y:S08]  /*23840*/  HMMA.16816.F32.BF16 R4, R168.reuse, R176, R4 ;  /* 0x000000b0a804723c */ /* 0x044ff00000041804 */
[C---:B------:R-:W-:Y:S01]  /*23850*/  HMMA.16816.F32.BF16 R8, R168.reuse, R178, R8 ;  /* 0x000000b2a808723c */ /* 0x040fe20000041808 */
[----:B------:R-:W2:Y:S07]  /*23860*/  LDSM.16.M88.4 R176, [R228+0xc800] ;  /* 0x00c80000e4b0783b */ /* 0x000eae0000000200 */
[C---:B------:R-:W-:Y:S08]  /*23870*/  HMMA.16816.F32.BF16 R12, R168.reuse, R180, R12 ;  /* 0x000000b4a80c723c */ /* 0x040ff0000004180c */
[C---:B------:R-:W-:Y:S01]  /*23880*/  HMMA.16816.F32.BF16 R16, R168.reuse, R182, R16 ;  /* 0x000000b6a810723c */ /* 0x040fe20000041810 */
[----:B------:R-:W4:Y:S07]  /*23890*/  LDSM.16.M88.4 R180, [R228+0xd000] ;  /* 0x00d00000e4b4783b */ /* 0x000f2e0000000200 */
[C---:B---3--:R-:W-:Y:S08]  /*238a0*/  HMMA.16816.F32.BF16 R20, R168.reuse, R184, R20 ;  /* 0x000000b8a814723c */ /* 0x048ff00000041814 */
[C---:B------:R-:W-:Y:S01]  /*238b0*/  HMMA.16816.F32.BF16 R24, R168.reuse, R186, R24 ;  /* 0x000000baa818723c */ /* 0x040fe20000041818 */
[----:B------:R-:W-:Y:S07]  /*238c0*/  LDSM.16.M88.4 R184, [R227+0x4000] ;  /* 0x00400000e3b8783b */ /* 0x000fee0000000200 */
[C---:B------:R-:W-:Y:S08]  /*238d0*/  HMMA.16816.F32.BF16 R28, R168.reuse, R196, R28 ;  /* 0x000000c4a81c723c */ /* 0x040ff0000004181c */
[----:B------:R-:W-:Y:S01]  /*238e0*/  HMMA.16816.F32.BF16 R32, R168, R198, R32 ;  /* 0x000000c6a820723c */ /* 0x000fe20000041820 */
[----:B------:R-:W3:Y:S04]  /*238f0*/  LDSM.16.M88.4 R168, [R228+0xd800] ;  /* 0x00d80000e4a8783b */ /* 0x000ee80000000200 */
[----:B------:R-:W5:Y:S03]  /*23900*/  LDSM.16.M88.4 R196, [R209] ;  /* 0x00000000d1c4783b */ /* 0x000f660000000200 */
[C---:B-1----:R-:W-:Y:S08]  /*23910*/  HMMA.16816.F32.BF16 R4, R172.reuse, R188, R4 ;  /* 0x000000bcac04723c */ /* 0x042ff00000041804 */
[C---:B------:R-:W-:Y:S01]  /*23920*/  HMMA.16816.F32.BF16 R8, R172.reuse, R190, R8 ;  /* 0x000000beac08723c */ /* 0x040fe20000041808 */
[----:B------:R-:W1:Y:S07]  /*23930*/  LDSM.16.M88.4 R188, [R208] ;  /* 0x00000000d0bc783b */ /* 0x000e6e0000000200 */
[C---:B--2---:R-:W-:Y:S07]  /*23940*/  HMMA.16816.F32.BF16 R12, R172.reuse, R176, R12 ;  /* 0x000000b0ac0c723c */ /* 0x044fee000004180c */
[----:B------:R-:W-:Y:S01]  /*23950*/  IMAD.MOV.U32 R176, RZ, RZ, R200 ;  /* 0x000000ffffb07224 */ /* 0x000fe200078e00c8 */
[C---:B------:R-:W-:Y:S04]  /*23960*/  HMMA.16816.F32.BF16 R16, R172.reuse, R178, R16 ;  /* 0x000000b2ac10723c */ /* 0x040fe80000041810 */
[----:B------:R-:W-:Y:S02]  /*23970*/  IMAD.MOV.U32 R177, RZ, RZ, R201 ;  /* 0x000000ffffb17224 */ /* 0x000fe400078e00c9 */
[----:B------:R-:W2:Y:S02]  /*23980*/  LDSM.16.M88.4 R200, [R207] ;  /* 0x00000000cfc8783b */ /* 0x000ea40000000200 */
[C---:B----4-:R-:W-:Y:S08]  /*23990*/  HMMA.16816.F32.BF16 R20, R172.reuse, R180, R20 ;  /* 0x000000b4ac14723c */ /* 0x050ff00000041814 */
[C---:B------:R-:W-:Y:S01]  /*239a0*/  HMMA.16816.F32.BF16 R24, R172.reuse, R182, R24 ;  /* 0x000000b6ac18723c */ /* 0x040fe20000041818 */
[----:B------:R-:W-:Y:S07]  /*239b0*/  LDSM.16.M88.4 R180, [R222+0xd000] ;  /* 0x00d00000deb4783b */ /* 0x000fee0000000200 */
[C---:B---3--:R-:W-:Y:S08]  /*239c0*/  HMMA.16816.F32.BF16 R28, R172.reuse, R168, R28 ;  /* 0x000000a8ac1c723c */ /* 0x048ff0000004181c */
[----:B------:R-:W-:Y:S01]  /*239d0*/  HMMA.16816.F32.BF16 R32, R172, R170, R32 ;  /* 0x000000aaac20723c */ /* 0x000fe20000041820 */
[----:B------:R-:W-:Y:S04]  /*239e0*/  LDSM.16.M88.4 R168, [R225+0x4000] ;  /* 0x00400000e1a8783b */ /* 0x000fe80000000200 */
[----:B------:R-:W3:Y:S03]  /*239f0*/  LDSM.16.M88.4 R172, [R222+0xc000] ;  /* 0x00c00000deac783b */ /* 0x000ee60000000200 */
[C---:B------:R-:W-:Y:S07]  /*23a00*/  HMMA.16816.F32.BF16 R4, R184.reuse, R192, R4 ;  /* 0x000000c0b804723c */ /* 0x040fee0000041804 */
[----:B------:R-:W-:Y:S01]  /*23a10*/  IMAD.MOV.U32 R192, RZ, RZ, R176 ;  /* 0x000000ffffc07224 */ /* 0x000fe200078e00b0 */
[C---:B------:R-:W-:Y:S04]  /*23a20*/  HMMA.16816.F32.BF16 R8, R184.reuse, R194, R8 ;  /* 0x000000c2b808723c */ /* 0x040fe80000041808 */
[----:B------:R-:W-:Y:S02]  /*23a30*/  MOV R193, R177 ;  /* 0x000000b100c17202 */ /* 0x000fe40000000f00 */
[----:B------:R-:W4:Y:S02]  /*23a40*/  LDSM.16.M88.4 R176, [R222+0xc800] ;  /* 0x00c80000deb0783b */ /* 0x000f240000000200 */
[C---:B-----5:R-:W-:Y:S07]  /*23a50*/  HMMA.16816.F32.BF16 R12, R184.reuse, R196, R12 ;  /* 0x000000c4b80c723c */ /* 0x060fee000004180c */
[----:B------:R-:W-:Y:S01]  /*23a60*/  IMAD.MOV.U32 R196, RZ, RZ, R192 ;  /* 0x000000ffffc47224 */ /* 0x000fe200078e00c0 */
[C---:B------:R-:W-:Y:S04]  /*23a70*/  HMMA.16816.F32.BF16 R16, R184.reuse, R198, R16 ;  /* 0x000000c6b810723c */ /* 0x040fe80000041810 */
[----:B------:R-:W-:Y:S02]  /*23a80*/  IMAD.MOV.U32 R197, RZ, RZ, R193 ;  /* 0x000000ffffc57224 */ /* 0x000fe400078e00c1 */
[----:B------:R-:W5:Y:S02]  /*23a90*/  LDSM.16.M88.4 R192, [R222+0xd800] ;  /* 0x00d80000dec0783b */ /* 0x000f640000000200 */
[C---:B-1----:R-:W-:Y:S08]  /*23aa0*/  HMMA.16816.F32.BF16 R20, R184.reuse, R188, R20 ;  /* 0x000000bcb814723c */ /* 0x042ff00000041814 */
[C---:B------:R-:W-:Y:S01]  /*23ab0*/  HMMA.16816.F32.BF16 R24, R184.reuse, R190, R24 ;  /* 0x000000beb818723c */ /* 0x040fe20000041818 */
[----:B------:R-:W-:Y:S07]  /*23ac0*/  LDSM.16.M88.4 R188, [R224+0x4000] ;  /* 0x00400000e0bc783b */ /* 0x000fee0000000200 */
[C---:B--2---:R-:W-:Y:S07]  /*23ad0*/  HMMA.16816.F32.BF16 R28, R184.reuse, R200, R28 ;  /* 0x000000c8b81c723c */ /* 0x044fee000004181c */
[----:B------:R-:W-:Y:S01]  /*23ae0*/  IMAD.MOV.U32 R200, RZ, RZ, R196 ;  /* 0x000000ffffc87224 */ /* 0x000fe200078e00c4 */
[----:B------:R-:W-:Y:S01]  /*23af0*/  HMMA.16816.F32.BF16 R32, R184, R202, R32 ;  /* 0x000000cab820723c */ /* 0x000fe20000041820 */
[----:B------:R-:W-:Y:S03]  /*23b00*/  LDSM.16.M88.4 R184, [R215+0x4800] ;  /* 0x00480000d7b8783b */ /* 0x000fe60000000200 */
[----:B------:R-:W-:Y:S02]  /*23b10*/  MOV R201, R197 ;  /* 0x000000c500c97202 */ /* 0x000fe40000000f00 */
[----:B------:R-:W1:Y:S02]  /*23b20*/  LDSM.16.M88.4 R196, [R215+0x4000] ;  /* 0x00400000d7c4783b */ /* 0x000e640000000200 */
[C---:B---3--:R-:W-:Y:S08]  /*23b30*/  HMMA.16816.F32.BF16 R4, R168.reuse, R172, R4 ;  /* 0x000000aca804723c */ /* 0x048ff00000041804 */
[C---:B------:R-:W-:Y:S01]  /*23b40*/  HMMA.16816.F32.BF16 R8, R168.reuse, R174, R8 ;  /* 0x000000aea808723c */ /* 0x040fe20000041808 */
[----:B------:R-:W2:Y:S07]  /*23b50*/  LDSM.16.M88.4 R172, [R215+0x5000] ;  /* 0x00500000d7ac783b */ /* 0x000eae0000000200 */
[C---:B----4-:R-:W-:Y:S08]  /*23b60*/  HMMA.16816.F32.BF16 R12, R168.reuse, R176, R12 ;  /* 0x000000b0a80c723c */ /* 0x050ff0000004180c */
[C---:B------:R-:W-:Y:S01]  /*23b70*/  HMMA.16816.F32.BF16 R16, R168.reuse, R178, R16 ;  /* 0x000000b2a810723c */ /* 0x040fe20000041810 */
[----:B------:R-:W3:Y:S07]  /*23b80*/  LDSM.16.M88.4 R176, [R215+0x5800] ;  /* 0x00580000d7b0783b */ /* 0x000eee0000000200 */
[C---:B------:R-:W-:Y:S08]  /*23b90*/  HMMA.16816.F32.BF16 R20, R168.reuse, R180, R20 ;  /* 0x000000b4a814723c */ /* 0x040ff00000041814 */
[C---:B------:R-:W-:Y:S01]  /*23ba0*/  HMMA.16816.F32.BF16 R24, R168.reuse, R182, R24 ;  /* 0x000000b6a818723c */ /* 0x040fe20000041818 */
[----:B------:R-:W-:Y:S07]  /*23bb0*/  LDSM.16.M88.4 R180, [R229+0x6000] ;  /* 0x00600000e5b4783b */ /* 0x000fee0000000200 */
[C---:B-----5:R-:W-:Y:S07]  /*23bc0*/  HMMA.16816.F32.BF16 R28, R168.reuse, R192, R28 ;  /* 0x000000c0a81c723c */ /* 0x060fee000004181c */
[----:B------:R-:W-:Y:S01]  /*23bd0*/  IMAD.MOV.U32 R192, RZ, RZ, R200 ;  /* 0x000000ffffc07224 */ /* 0x000fe200078e00c8 */
[----:B------:R-:W-:Y:S01]  /*23be0*/  HMMA.16816.F32.BF16 R32, R168, R194, R32 ;  /* 0x000000c2a820723c */ /* 0x000fe20000041820 */
[----:B------:R-:W-:Y:S03]  /*23bf0*/  LDSM.16.M88.4 R168, [R228+0xe800] ;  /* 0x00e80000e4a8783b */ /* 0x000fe60000000200 */
[----:B------:R-:W-:Y:S02]  /*23c00*/  IMAD.MOV.U32 R193, RZ, RZ, R201 ;  /* 0x000000ffffc17224 */ /* 0x000fe400078e00c9 */
[----:B------:R-:W4:Y:S02]  /*23c10*/  LDSM.16.M88.4 R200, [R228+0xe000] ;  /* 0x00e00000e4c8783b */ /* 0x000f240000000200 */
[C---:B-1----:R-:W-:Y:S07]  /*23c20*/  HMMA.16816.F32.BF16 R4, R188.reuse, R196, R4 ;  /* 0x000000c4bc04723c */ /* 0x042fee0000041804 */
[----:B------:R-:W-:Y:S01]  /*23c30*/  IMAD.MOV.U32 R196, RZ, RZ, R192 ;  /* 0x000000ffffc47224 */ /* 0x000fe200078e00c0 */
[C---:B------:R-:W-:Y:S04]  /*23c40*/  HMMA.16816.F32.BF16 R8, R188.reuse, R198, R8 ;  /* 0x000000c6bc08723c */ /* 0x040fe80000041808 */
[----:B------:R-:W-:Y:S02]  /*23c50*/  MOV R197, R193 ;  /* 0x000000c100c57202 */ /* 0x000fe40000000f00 */
[----:B------:R-:W1:Y:S02]  /*23c60*/  LDSM.16.M88.4 R192, [R228+0xf000] ;  /* 0x00f00000e4c0783b */ /* 0x000e640000000200 */
[C---:B------:R-:W-:Y:S07]  /*23c70*/  HMMA.16816.F32.BF16 R12, R188.reuse, R184, R12 ;  /* 0x000000b8bc0c723c */ /* 0x040fee000004180c */
[----:B------:R-:W-:Y:S01]  /*23c80*/  IMAD.MOV.U32 R184, RZ, RZ, R196 ;  /* 0x000000ffffb87224 */ /* 0x000fe200078e00c4 */
[C---:B------:R-:W-:Y:S04]  /*23c90*/  HMMA.16816.F32.BF16 R16, R188.reuse, R186, R16 ;  /* 0x000000babc10723c */ /* 0x040fe80000041810 */
[----:B------:R-:W-:Y:S02]  /*23ca0*/  IMAD.MOV.U32 R185, RZ, RZ, R197 ;  /* 0x000000ffffb97224 */ /* 0x000fe400078e00c5 */
[----:B------:R-:W5:Y:S02]  /*23cb0*/  LDSM.16.M88.4 R196, [R228+0xf800] ;  /* 0x00f80000e4c4783b */ /* 0x000f640000000200 */
[C---:B--2---:R-:W-:Y:S08]  /*23cc0*/  HMMA.16816.F32.BF16 R20, R188.reuse, R172, R20 ;  /* 0x000000acbc14723c */ /* 0x044ff00000041814 */
[C---:B------:R-:W-:Y:S01]  /*23cd0*/  HMMA.16816.F32.BF16 R24, R188.reuse, R174, R24 ;  /* 0x000000aebc18723c */ /* 0x040fe20000041818 */
[----:B------:R-:W-:Y:S07]  /*23ce0*/  LDSM.16.M88.4 R172, [R227+0x6000] ;  /* 0x00600000e3ac783b */ /* 0x000fee0000000200 */
[C---:B---3--:R-:W-:Y:S08]  /*23cf0*/  HMMA.16816.F32.BF16 R28, R188.reuse, R176, R28 ;  /* 0x000000b0bc1c723c */ /* 0x048ff0000004181c */
[----:B------:R-:W-:Y:S01]  /*23d00*/  HMMA.16816.F32.BF16 R32, R188, R178, R32 ;  /* 0x000000b2bc20723c */ /* 0x000fe20000041820 */
[----:B------:R-:W2:Y:S06]  /*23d10*/  LDSM.16.M88.4 R176, [R206] ;  /* 0x00000000ceb0783b */ /* 0x000eac0000000200 */
[----:B------:R-:W-:Y:S01]  /*23d20*/  IMAD.MOV.U32 R190, RZ, RZ, R184 ;  /* 0x000000ffffbe7224 */ /* 0x000fe200078e00b8 */
[C---:B----4-:R-:W-:Y:S05]  /*23d30*/  HMMA.16816.F32.BF16 R4, R180.reuse, R200, R4 ;  /* 0x000000c8b404723c */ /* 0x050fea0000041804 */
[----:B------:R-:W-:Y:S02]  /*23d40*/  MOV R191, R185 ;  /* 0x000000b900bf7202 */ /* 0x000fe40000000f00 */
[----:B------:R-:W3:Y:S01]  /*23d50*/  LDSM.16.M88.4 R184, [R205] ;  /* 0x00000000cdb8783b */ /* 0x000ee20000000200 */
[C---:B------:R-:W-:Y:S03]  /*23d60*/  HMMA.16816.F32.BF16 R8, R180.reuse, R202, R8 ;  /* 0x000000cab408723c */ /* 0x040fe60000041808 */
[----:B------:R-:W-:Y:S05]  /*23d70*/  LDSM.16.M88.4 R200, [R222+0xe000] ;  /* 0x00e00000dec8783b */ /* 0x000fea0000000200 */
[C---:B------:R-:W-:Y:S08]  /*23d80*/  HMMA.16816.F32.BF16 R12, R180.reuse, R168, R12 ;  /* 0x000000a8b40c723c */ /* 0x040ff0000004180c */
[C---:B------:R-:W-:Y:S01]  /*23d90*/  HMMA.16816.F32.BF16 R16, R180.reuse, R170, R16 ;  /* 0x000000aab410723c */ /* 0x040fe20000041810 */
[----:B------:R-:W4:Y:S07]  /*23da0*/  LDSM.16.M88.4 R168, [R204] ;  /* 0x00000000cca8783b */ /* 0x000f2e0000000200 */
[C---:B-1----:R-:W-:Y:S08]  /*23db0*/  HMMA.16816.F32.BF16 R20, R180.reuse, R192, R20 ;  /* 0x000000c0b414723c */ /* 0x042ff00000041814 */
[C---:B------:R-:W-:Y:S01]  /*23dc0*/  HMMA.16816.F32.BF16 R24, R180.reuse, R194, R24 ;  /* 0x000000c2b418723c */ /* 0x040fe20000041818 */
[----:B------:R-:W-:Y:S07]  /*23dd0*/  LDSM.16.M88.4 R192, [R225+0x6000] ;  /* 0x00600000e1c0783b */ /* 0x000fee0000000200 */
[C---:B-----5:R-:W-:Y:S07]  /*23de0*/  HMMA.16816.F32.BF16 R28, R180.reuse, R196, R28 ;  /* 0x000000c4b41c723c */ /* 0x060fee000004181c */
[----:B------:R-:W-:Y:S01]  /*23df0*/  IMAD.MOV.U32 R196, RZ, RZ, R190 ;  /* 0x000000ffffc47224 */ /* 0x000fe200078e00be */
[----:B------:R-:W-:Y:S01]  /*23e00*/  HMMA.16816.F32.BF16 R32, R180, R198, R32 ;  /* 0x000000c6b420723c */ /* 0x000fe20000041820 */
[----:B------:R-:W-:Y:S03]  /*23e10*/  LDSM.16.M88.4 R180, [R222+0xe800] ;  /* 0x00e80000deb4783b */ /* 0x000fe60000000200 */
[----:B------:R-:W-:Y:S02]  /*23e20*/  IMAD.MOV.U32 R197, RZ, RZ, R191 ;  /* 0x000000ffffc57224 */ /* 0x000fe400078e00bf */
[----:B------:R-:W1:Y:S02]  /*23e30*/  LDSM.16.M88.4 R188, [R167] ;  /* 0x00000000a7bc783b */ /* 0x000e640000000200 */
[C---:B--2---:R-:W-:Y:S08]  /*23e40*/  HMMA.16816.F32.BF16 R4, R172.reuse, R176, R4 ;  /* 0x000000b0ac04723c */ /* 0x044ff00000041804 */
[C---:B------:R-:W-:Y:S01]  /*23e50*/  HMMA.16816.F32.BF16 R8, R172.reuse, R178, R8 ;  /* 0x000000b2ac08723c */ /* 0x040fe20000041808 */
[----:B------:R-:W2:Y:S07]  /*23e60*/  LDSM.16.M88.4 R176, [R222+0xf000] ;  /* 0x00f00000deb0783b */ /* 0x000eae0000000200 */
[C---:B---3--:R-:W-:Y:S07]  /*23e70*/  HMMA.16816.F32.BF16 R12, R172.reuse, R184, R12 ;  /* 0x000000b8ac0c723c */ /* 0x048fee000004180c */
[----:B------:R-:W-:Y:S01]  /*23e80*/  IMAD.MOV.U32 R184, RZ, RZ, R196 ;  /* 0x000000ffffb87224 */ /* 0x000fe200078e00c4 */
[C---:B------:R-:W-:Y:S04]  /*23e90*/  HMMA.16816.F32.BF16 R16, R172.reuse, R186, R16 ;  /* 0x000000baac10723c */ /* 0x040fe80000041810 */
[----:B------:R-:W-:Y:S02]  /*23ea0*/  MOV R185, R197 ;  /* 0x000000c500b97202 */ /* 0x000fe40000000f00 */
[----:B------:R-:W3:Y:S02]  /*23eb0*/  LDSM.16.M88.4 R196, [R222+0xf800] ;  /* 0x00f80000dec4783b */ /* 0x000ee40000000200 */
[C---:B----4-:R-:W-:Y:S08]  /*23ec0*/  HMMA.16816.F32.BF16 R20, R172.reuse, R168, R20 ;  /* 0x000000a8ac14723c */ /* 0x050ff00000041814 */
[C---:B------:R-:W-:Y:S01]  /*23ed0*/  HMMA.16816.F32.BF16 R24, R172.reuse, R170, R24 ;  /* 0x000000aaac18723c */ /* 0x040fe20000041818 */
[----:B------:R-:W-:Y:S07]  /*23ee0*/  LDSM.16.M88.4 R168, [R224+0x6000] ;  /* 0x00600000e0a8783b */ /* 0x000fee0000000200 */
[C---:B-1----:R-:W-:Y:S08]  /*23ef0*/  HMMA.16816.F32.BF16 R28, R172.reuse, R188, R28 ;  /* 0x000000bcac1c723c */ /* 0x042ff0000004181c */
[----:B------:R-:W-:Y:S01]  /*23f00*/  HMMA.16816.F32.BF16 R32, R172, R190, R32 ;  /* 0x000000beac20723c */ /* 0x000fe20000041820 */
[----:B------:R-:W1:Y:S04]  /*23f10*/  LDSM.16.M88.4 R172, [R215+0x6000] ;  /* 0x00600000d7ac783b */ /* 0x000e680000000200 */
[----:B------:R-:W-:Y:S03]  /*23f20*/  LDSM.16.M88.4 R188, [R215+0x7000] ;  /* 0x00700000d7bc783b */ /* 0x000fe60000000200 */
[C---:B------:R-:W-:Y:S07]  /*23f30*/  HMMA.16816.F32.BF16 R4, R192.reuse, R200, R4 ;  /* 0x000000c8c004723c */ /* 0x040fee0000041804 */
[----:B------:R-:W-:Y:S01]  /*23f40*/  IMAD.MOV.U32 R200, RZ, RZ, R184 ;  /* 0x000000ffffc87224 */ /* 0x000fe200078e00b8 */
[C---:B------:R-:W-:Y:S04]  /*23f50*/  HMMA.16816.F32.BF16 R8, R192.reuse, R202, R8 ;  /* 0x000000cac008723c */ /* 0x040fe80000041808 */
[----:B------:R-:W-:Y:S02]  /*23f60*/  IMAD.MOV.U32 R201, RZ, RZ, R185 ;  /* 0x000000ffffc97224 */ /* 0x000fe400078e00b9 */
[----:B------:R-:W4:Y:S02]  /*23f70*/  LDSM.16.M88.4 R184, [R215+0x6800] ;  /* 0x00680000d7b8783b */ /* 0x000f240000000200 */
[C---:B------:R-:W-:Y:S07]  /*23f80*/  HMMA.16816.F32.BF16 R12, R192.reuse, R180, R12 ;  /* 0x000000b4c00c723c */ /* 0x040fee000004180c */
[----:B------:R-:W-:Y:S01]  /*23f90*/  IMAD.MOV.U32 R180, RZ, RZ, R200 ;  /* 0x000000ffffb47224 */ /* 0x000fe200078e00c8 */
[C---:B------:R-:W-:Y:S04]  /*23fa0*/  HMMA.16816.F32.BF16 R16, R192.reuse, R182, R16 ;  /* 0x000000b6c010723c */ /* 0x040fe80000041810 */
[----:B------:R-:W-:Y:S02]  /*23fb0*/  MOV R181, R201 ;  /* 0x000000c900b57202 */ /* 0x000fe40000000f00 */
[----:B------:R-:W5:Y:S02]  /*23fc0*/  LDSM.16.M88.4 R200, [R215+0x7800] ;  /* 0x00780000d7c8783b */ /* 0x000f640000000200 */
[C---:B--2---:R-:W-:Y:S01]  /*23fd0*/  HMMA.16816.F32.BF16 R20, R192.reuse, R176, R20 ;  /* 0x000000b0c014723c */ /* 0x044fe20000041814 */
[----:B------:R-:W-:Y:S04]  /*23fe0*/  DEPBAR.LE SB0, 0x0 ;  /* 0x000080000000791a */ /* 0x000fe80000000000 */
[----:B------:R-:W-:Y:S03]  /*23ff0*/  BAR.SYNC.DEFER_BLOCKING 0x0 ;  /* 0x0000000000007b1d */ /* 0x000fe60000010000 */
[C---:B------:R-:W-:Y:S08]  /*24000*/  HMMA.16816.F32.BF16 R24, R192.reuse, R178, R24 ;  /* 0x000000b2c018723c */ /* 0x040ff00000041818 */
[C---:B---3--:R-:W-:Y:S08]  /*24010*/  HMMA.16816.F32.BF16 R28, R192.reuse, R196, R28 ;  /* 0x000000c4c01c723c */ /* 0x048ff0000004181c */
[----:B------:R-:W-:Y:S08]  /*24020*/  HMMA.16816.F32.BF16 R32, R192, R198, R32 ;  /* 0x000000c6c020723c */ /* 0x000ff00000041820 */
[C---:B-1----:R-:W-:Y:S08]  /*24030*/  HMMA.16816.F32.BF16 R4, R168.reuse, R172, R4 ;  /* 0x000000aca804723c */ /* 0x042ff00000041804 */
[C---:B------:R-:W-:Y:S08]  /*24040*/  HMMA.16816.F32.BF16 R8, R168.reuse, R174, R8 ;  /* 0x000000aea808723c */ /* 0x040ff00000041808 */
[C---:B----4-:R-:W-:Y:S07]  /*24050*/  HMMA.16816.F32.BF16 R12, R168.reuse, R184, R12 ;  /* 0x000000b8a80c723c */ /* 0x050fee000004180c */
[----:B------:R-:W-:Y:S01]  /*24060*/  IMAD.MOV.U32 R185, RZ, RZ, R180 ;  /* 0x000000ffffb97224 */ /* 0x000fe200078e00b4 */
[C---:B------:R-:W-:Y:S04]  /*24070*/  HMMA.16816.F32.BF16 R16, R168.reuse, R186, R16 ;  /* 0x000000baa810723c */ /* 0x040fe80000041810 */
[----:B------:R-:W-:Y:S04]  /*24080*/  IMAD.MOV.U32 R184, RZ, RZ, R181 ;  /* 0x000000ffffb87224 */ /* 0x000fe800078e00b5 */
[C---:B------:R-:W-:Y:S08]  /*24090*/  HMMA.16816.F32.BF16 R20, R168.reuse, R188, R20 ;  /* 0x000000bca814723c */ /* 0x040ff00000041814 */
[C---:B------:R-:W-:Y:S08]  /*240a0*/  HMMA.16816.F32.BF16 R24, R168.reuse, R190, R24 ;  /* 0x000000bea818723c */ /* 0x040ff00000041818 */
        /* <DEDUP_REMOVED lines=73> */
.L_x_3541:
[----:B------:R-:W-:Y:S02]  /*24540*/  ULDC.64 UR4, c[0x0][0x118] ;  /* 0x0000460000047ab9 */ /* 0x000fe40000000a00 */
[----:B------:R-:W2:Y:S02]  /*24550*/  LD.E R170, [R164.64+0x38] ;  /* 0x00003804a4aa7980 */ /* 0x000ea4000c101900 */
[----:B--2---:R-:W-:Y:S04]  /*24560*/  LEA R170, -R170, RZ, 0x6 ;  /* 0x000000ffaaaa7211 */ /* 0x004fe800078e31ff */
[----:B------:R-:W-:Y:S02]  /*24570*/  SHF.R.S32.HI R3, RZ, 0x1f, R170 ;  /* 0x0000001fff037819 */ /* 0x000fe400000114aa */
.L_x_3542:
[----:B------:R-:W-:Y:S05]  /*24580*/  BSYNC B0 ;  /* 0x0000000000007941 */ /* 0x000fea0003800000 */
.L_x_3540:
        /* <DEDUP_REMOVED lines=116> */
.L_x_3539:
[----:B------:R-:W-:Y:S05]  /*24cd0*/  BSYNC B1 ;  /* 0x0000000000017941 */ /* 0x000fea0003800000 */
.L_x_3538:
        /* <DEDUP_REMOVED lines=10> */
[C---:B------:R-:W-:Y:S02]  /*24d80*/  ISETP.GE.OR P2, PT, R3.reuse, R249, !P2 ;  /* 0x000000f90300720c */ /* 0x040fe40005746670 */
[C---:B------:R-:W-:Y:S02]  /*24d90*/  ISETP.GE.OR P1, PT, R164.reuse, R247, !P1 ;  /* 0x000000f7a400720c */ /* 0x040fe40004f26670 */
[-C--:B------:R-:W-:Y:S02]  /*24da0*/  ISETP.GE.OR P6, PT, R164, R249.reuse, !P6 ;  /* 0x000000f9a400720c */ /* 0x080fe400077c6670 */
        /* <DEDUP_REMOVED lines=17> */
[CC--:B------:R-:W-:Y:S02]  /*24ec0*/  ISETP.GE.AND P3, PT, R164.reuse, R248.reuse, PT ;  /* 0x000000f8a400720c */ /* 0x0c0fe40003f66270 */
[----:B------:R-:W-:Y:S02]  /*24ed0*/  ISETP.GE.OR P1, PT, R164, R249, !P1 ;  /* 0x000000f9a400720c */ /* 0x000fe40004f26670 */
[----:B------:R-:W-:Y:S02]  /*24ee0*/  ISETP.GE.AND P0, PT, R4, R248, PT ;  /* 0x000000f80400720c */ /* 0x000fe40003f06270 */
[-C--:B------:R-:W-:Y:S02]  /*24ef0*/  ISETP.GE.OR P3, PT, R164, R247.reuse, !P3 ;  /* 0x000000f7a400720c */ /* 0x080fe40005f66670 */
[----:B-1----:R-:W-:Y:S02]  /*24f00*/  FSEL R194, R12, -INF , !P1 ;  /* 0xff8000000cc27808 */ /* 0x002fe40004800000 */
[----:B------:R-:W-:Y:S02]  /*24f10*/  IADD3 R12, R3, 0x20, RZ ;  /* 0x00000020030c7810 */ /* 0x000fe40007ffe0ff */
[----:B------:R-:W-:Y:S02]  /*24f20*/  ISETP.GE.OR P0, PT, R4, R247, !P0 ;  /* 0x000000f70400720c */ /* 0x000fe40004706670 */
[----:B------:R-:W-:Y:S02]  /*24f30*/  FSEL R198, R14, -INF , !P3 ;  /* 0xff8000000ec67808 */ /* 0x000fe40005800000 */
[----:B------:R-:W-:Y:S02]  /*24f40*/  FSEL R199, R15, -INF , !P0 ;  /* 0xff8000000fc77808 */ /* 0x000fe40004000000 */
[C---:B------:R-:W-:Y:S02]  /*24f50*/  ISETP.GE.AND P0, PT, R12.reuse, R250, PT ;  /* 0x000000fa0c00720c */ /* 0x040fe40003f06270 */
[C---:B------:R-:W-:Y:S02]  /*24f60*/  ISETP.GE.AND P3, PT, R12.reuse, R248, PT ;  /* 0x000000f80c00720c */ /* 0x040fe40003f66270 */
[C---:B------:R-:W-:Y:S02]  /*24f70*/  ISETP.GE.OR P0, PT, R12.reuse, R249, !P0 ;  /* 0x000000f90c00720c */ /* 0x040fe40004706670 */
[----:B------:R-:W-:Y:S02]  /*24f80*/  ISETP.GE.OR P3, PT, R12, R247, !P3 ;  /* 0x000000f70c00720c */ /* 0x000fe40005f66670 */
[----:B------:R-:W-:Y:S02]  /*24f90*/  FSEL R5, R5, -INF , !P6 ;  /* 0xff80000005057808 */ /* 0x000fe40007000000 */
[----:B------:R-:W-:Y:S02]  /*24fa0*/  FMNMX.FTZ R12, R168, R2, !PT ;  /* 0x00000002a80c7209 */ /* 0x000fe40007810000 */
[----:B------:R-:W-:Y:S02]  /*24fb0*/  ISETP.GE.AND P6, PT, R4, R250, PT ;  /* 0x000000fa0400720c */ /* 0x000fe40003fc6270 */
[----:B------:R-:W-:Y:S02]  /*24fc0*/  FMNMX.FTZ R12, R5, R12, !PT ;  /* 0x0000000c050c7209 */ /* 0x000fe40007810000 */
[----:B------:R-:W-:Y:S02]  /*24fd0*/  IADD3 R164, R3, 0x18, RZ ;  /* 0x0000001803a47810 */ /* 0x000fe40007ffe0ff */
[----:B------:R-:W-:Y:S02]  /*24fe0*/  FSEL R9, R9, -INF , !P5 ;  /* 0xff80000009097808 */ /* 0x000fe40006800000 */
[----:B------:R-:W-:Y:S02]  /*24ff0*/  FMNMX.FTZ R12, R8, R12, !PT ;  /* 0x0000000c080c7209 */ /* 0x000fe40007810000 */
[-C--:B------:R-:W-:Y:S02]  /*25000*/  ISETP.GE.OR P6, PT, R4, R249.reuse, !P6 ;  /* 0x000000f90400720c */ /* 0x080fe400077c6670 */
[----:B------:R-:W-:Y:S02]  /*25010*/  IADD3 R4, R3, 0x19, RZ ;  /* 0x0000001903047810 */ /* 0x000fe40007ffe0ff */
[----:B------:R-:W-:Y:S02]  /*25020*/  FSEL R11, R11, -INF , !P2 ;  /* 0xff8000000b0b7808 */ /* 0x000fe40005000000 */
[----:B------:R-:W-:Y:S02]  /*25030*/  ISETP.GE.AND P2, PT, R164, R250, PT ;  /* 0x000000faa400720c */ /* 0x000fe40003f46270 */
[----:B------:R-:W-:Y:S02]  /*25040*/  FMNMX.FTZ R12, R9, R12, !PT ;  /* 0x0000000c090c7209 */ /* 0x000fe40007810000 */
[----:B------:R-:W-:Y:S02]  /*25050*/  ISETP.GE.AND P4, PT, R166, R248, PT ;  /* 0x000000f8a600720c */ /* 0x000fe40003f86270 */
[C---:B------:R-:W-:Y:S02]  /*25060*/  ISETP.GE.AND P5, PT, R4.reuse, R250, PT ;  /* 0x000000fa0400720c */ /* 0x040fe40003fa6270 */
[----:B------:R-:W-:Y:S02]  /*25070*/  ISETP.GE.AND P1, PT, R4, R248, PT ;  /* 0x000000f80400720c */ /* 0x000fe40003f26270 */
[----:B------:R-:W-:Y:S02]  /*25080*/  ISETP.GE.OR P2, PT, R164, R249, !P2 ;  /* 0x000000f9a400720c */ /* 0x000fe40005746670 */
[----:B------:R-:W-:Y:S02]  /*25090*/  FMNMX.FTZ R14, R194, R12, !PT ;  /* 0x0000000cc20e7209 */ /* 0x000fe40007810000 */
[----:B------:R-:W-:Y:S02]  /*250a0*/  ISETP.GE.OR P4, PT, R166, R247, !P4 ;  /* 0x000000f7a600720c */ /* 0x000fe40006786670 */
[C---:B------:R-:W-:Y:S02]  /*250b0*/  ISETP.GE.OR P5, PT, R4.reuse, R249, !P5 ;  /* 0x000000f90400720c */ /* 0x040fe40006fa6670 */
[-C--:B------:R-:W-:Y:S02]  /*250c0*/  ISETP.GE.OR P1, PT, R4, R247.reuse, !P1 ;  /* 0x000000f70400720c */ /* 0x080fe40004f26670 */
[----:B------:R-:W-:Y:S02]  /*250d0*/  IADD3 R4, R3, 0x21, RZ ;  /* 0x0000002103047810 */ /* 0x000fe40007ffe0ff */
[----:B------:R-:W-:Y:S02]  /*250e0*/  FSEL R195, R13, -INF , !P6 ;  /* 0xff8000000dc37808 */ /* 0x000fe40007000000 */
[----:B------:R-:W-:Y:S02]  /*250f0*/  FSEL R10, R10, -INF , !P4 ;  /* 0xff8000000a0a7808 */ /* 0x000fe40006000000 */
[----:B------:R-:W-:Y:S02]  /*25100*/  ISETP.GE.AND P4, PT, R164, R248, PT ;  /* 0x000000f8a400720c */ /* 0x000fe40003f86270 */
[----:B------:R-:W-:Y:S02]  /*25110*/  ISETP.GE.AND P6, PT, R4, R250, PT ;  /* 0x000000fa0400720c */ /* 0x000fe40003fc6270 */
[----:B------:R-:W-:Y:S02]  /*25120*/  FSEL R196, R16, -INF , !P2 ;  /* 0xff80000010c47808 */ /* 0x000fe40005000000 */
[----:B------:R-:W-:Y:S02]  /*25130*/  ISETP.GE.AND P2, PT, R4, R248, PT ;  /* 0x000000f80400720c */ /* 0x000fe40003f46270 */
[----:B------:R-:W-:Y:S02]  /*25140*/  FMNMX.FTZ R14, R195, R14, !PT ;  /* 0x0000000ec30e7209 */ /* 0x000fe40007810000 */
        /* <DEDUP_REMOVED lines=17> */
[-C--:B------:R-:W-:Y:S02]  /*25260*/  ISETP.GE.OR P5, PT, R4, R249.reuse, !P5 ;  /* 0x000000f90400720c */ /* 0x080fe40006fa6670 */
[----:B------:R-:W-:Y:S02]  /*25270*/  FMNMX.FTZ R15, R18, R16, !PT ;  /* 0x00000010120f7209 */ /* 0x000fe40007810000 */
[----:B------:R-:W-:Y:S02]  /*25280*/  FMNMX.FTZ R14, R11, R14, !PT ;  /* 0x0000000e0b0e7209 */ /* 0x000fe40007810000 */
[C---:B------:R-:W-:Y:S02]  /*25290*/  ISETP.GE.OR P4, PT, R13.reuse, R249, !P4 ;  /* 0x000000f90d00720c */ /* 0x040fe40006786670 */
[----:B------:R-:W-:Y:S02]  /*252a0*/  ISETP.GE.OR P0, PT, R13, R247, !P0 ;  /* 0x000000f70d00720c */ /* 0x000fe40004706670 */
[C---:B------:R-:W-:Y:S02]  /*252b0*/  IADD3 R13, R3.reuse, 0x30, RZ ;  /* 0x00000030030d7810 */ /* 0x040fe40007ffe0ff */
[----:B------:R-:W-:Y:S02]  /*252c0*/  IADD3 R12, R3, 0x31, RZ ;  /* 0x00000031030c7810 */ /* 0x000fe40007ffe0ff */
[----:B------:R-:W-:Y:S02]  /*252d0*/  FSEL R201, R19, -INF , !P1 ;  /* 0xff80000013c97808 */ /* 0x000fe40004800000 */
[----:B------:R-:W-:Y:S02]  /*252e0*/  ISETP.GE.AND P6, PT, R13, R250, PT ;  /* 0x000000fa0d00720c */ /* 0x000fe40003fc6270 */
[----:B------:R-:W-:Y:S02]  /*252f0*/  FSEL R24, R24, -INF , !P5 ;  /* 0xff80000018187808 */ /* 0x000fe40006800000 */
[----:B------:R-:W-:Y:S02]  /*25300*/  FMNMX.FTZ R15, R17, R15, !PT ;  /* 0x0000000f110f7209 */ /* 0x000fe40007810000 */
[----:B------:R-:W-:Y:S02]  /*25310*/  FMNMX.FTZ R14, R198, R14, !PT ;  /* 0x0000000ec60e7209 */ /* 0x000fe40007810000 */
[----:B------:R-:W-:Y:S02]  /*25320*/  ISETP.GE.AND P1, PT, R4, R248, PT ;  /* 0x000000f80400720c */ /* 0x000fe40003f26270 */
[----:B------:R-:W-:Y:S02]  /*25330*/  ISETP.GE.AND P5, PT, R12, R250, PT ;  /* 0x000000fa0c00720c */ /* 0x000fe40003fa6270 */
[----:B------:R-:W-:Y:S02]  /*25340*/  ISETP.GE.OR P6, PT, R13, R249, !P6 ;  /* 0x000000f90d00720c */ /* 0x000fe400077c6670 */
[----:B------:R-:W-:Y:S02]  /*25350*/  FSEL R203, R25, -INF , !P4 ;  /* 0xff80000019cb7808 */ /* 0x000fe40006000000 */
[----:B------:R-:W-:Y:S02]  /*25360*/  FMNMX.FTZ R15, R24, R15, !PT ;  /* 0x0000000f180f7209 */ /* 0x000fe40007810000 */
[----:B------:R-:W-:Y:S02]  /*25370*/  ISETP.GE.OR P1, PT, R4, R247, !P1 ;  /* 0x000000f70400720c */ /* 0x000fe40004f26670 */
[----:B------:R-:W-:Y:S02]  /*25380*/  IADD3 R4, R3, 0x38, RZ ;  /* 0x0000003803047810 */ /* 0x000fe40007ffe0ff */
        /* <DEDUP_REMOVED lines=8> */
[----:B------:R-:W-:Y:S02]  /*25410*/  ISETP.GE.OR P4, PT, R4, R249, !P4 ;  /* 0x000000f90400720c */ /* 0x000fe40006786670 */
[----:B------:R-:W-:Y:S02]  /*25420*/  FMNMX.FTZ R15, R180, R15, !PT ;  /* 0x0000000fb40f7209 */ /* 0x000fe40007810000 */
        /* <DEDUP_REMOVED lines=11> */
[----:B------:R-:W-:Y:S02]  /*254e0*/  ISETP.GE.OR P1, PT, R13, R247, !P2 ;  /* 0x000000f70d00720c */ /* 0x000fe40005726670 */
[----:B------:R-:W-:Y:S02]  /*254f0*/  ISETP.GE.AND P2, PT, R12, R248, PT ;  /* 0x000000f80c00720c */ /* 0x000fe40003f46270 */
[----:B------:R-:W-:Y:S02]  /*25500*/  FSEL R181, R27, -INF , !P0 ;  /* 0xff8000001bb57808 */ /* 0x000fe40004000000 */
[----:B------:R-:W-:Y:S02]  /*25510*/  FMNMX.FTZ R15, R182, R15, !PT ;  /* 0x0000000fb60f7209 */ /* 0x000fe40007810000 */
[----:B------:R-:W-:Y:S02]  /*25520*/  ISETP.GE.AND P6, PT, R3, R250, PT ;  /* 0x000000fa0300720c */ /* 0x000fe40003fc6270 */
[----:B------:R-:W-:Y:S02]  /*25530*/  ISETP.GE.OR P2, PT, R12, R247, !P2 ;  /* 0x000000f70c00720c */ /* 0x000fe40005746670 */
[----:B------:R-:W-:Y:S02]  /*25540*/  FSEL R177, R30, -INF , !P1 ;  /* 0xff8000001eb17808 */ /* 0x000fe40004800000 */
[----:B------:R-:W-:Y:S02]  /*25550*/  FMNMX.FTZ R15, R181, R15, !PT ;  /* 0x0000000fb50f7209 */ /* 0x000fe40007810000 */
[CC--:B------:R-:W-:Y:S02]  /*25560*/  ISETP.GE.AND P0, PT, R4.reuse, R248.reuse, PT ;  /* 0x000000f80400720c */ /* 0x0c0fe40003f06270 */
        /* <DEDUP_REMOVED lines=60> */
[-CC-:B------:R-:W-:Y:S02]  /*25930*/  FFMA.FTZ R201, R201, R165.reuse, -R172.reuse ;  /* 0x000000a5c9c97223 */ /* 0x180fe400000108ac */
        /* <DEDUP_REMOVED lines=9> */
[----:B------:R-:W-:Y:S02]  /*259d0*/  FMUL.FTZ R9, R2, R157 ;  /* 0x0000009d02097220 */ /* 0x000fe40000410000 */
[----:B------:R-:W-:Y:S02]  /*259e0*/  IMAD.MOV.U32 R161, RZ, RZ, R17 ;  /* 0x000000ffffa17224 */ /* 0x000fe400078e0011 */
[C---:B----4-:R-:W-:Y:S02]  /*259f0*/  FMUL.FTZ R7, R0.reuse, R163 ;  /* 0x000000a300077220 */ /* 0x050fe40000410000 */
[C---:B------:R-:W-:Y:S01]  /*25a00*/  FMUL.FTZ R6, R0.reuse, R162 ;  /* 0x000000a200067220 */ /* 0x040fe20000410000 */
[----:B------:R-:W-:Y:S01]  /*25a10*/  MOV R162, R24 ;  /* 0x0000001800a27202 */ /* 0x000fe20000000f00 */
[C---:B------:R-:W-:Y:S01]  /*25a20*/  FMUL.FTZ R10, R0.reuse, R158 ;  /* 0x0000009e000a7220 */ /* 0x040fe20000410000 */
[----:B------:R-:W-:Y:S01]  /*25a30*/  MUFU.EX2 R191, R191 ;  /* 0x000000bf00bf7308 */ /* 0x000fe20000000800 */
[----:B------:R-:W-:Y:S02]  /*25a40*/  FMUL.FTZ R11, R0, R159 ;  /* 0x0000009f000b7220 */ /* 0x000fe40000410000 */
[C---:B------:R-:W-:Y:S01]  /*25a50*/  FMUL.FTZ R16, R2.reuse, R148 ;  /* 0x0000009402107220 */ /* 0x040fe20000410000 */
[----:B------:R-:W-:Y:S01]  /*25a60*/  LDSM.16.MT88.4 R156, [R223+0x14800] ;  /* 0x01480000df9c783b */ /* 0x000fe20000004200 */
[----:B------:R-:W-:Y:S02]  /*25a70*/  FMUL.FTZ R17, R2, R149 ;  /* 0x0000009502117220 */ /* 0x000fe40000410000 */
[C---:B------:R-:W-:Y:S02]  /*25a80*/  FMUL.FTZ R18, R0.reuse, R150 ;  /* 0x0000009600127220 */ /* 0x040fe40000410000 */
[----:B------:R-:W-:Y:S01]  /*25a90*/  FMUL.FTZ R19, R0, R151 ;  /* 0x0000009700137220 */ /* 0x000fe20000410000 */
[----:B------:R-:W3:Y:S01]  /*25aa0*/  MUFU.EX2 R190, R190 ;  /* 0x000000be00be7308 */ /* 0x000ee20000000800 */
[C---:B------:R-:W-:Y:S01]  /*25ab0*/  FMUL.FTZ R24, R2.reuse, R140 ;  /* 0x0000008c02187220 */ /* 0x040fe20000410000 */
[----:B------:R-:W-:Y:S01]  /*25ac0*/  LDSM.16.MT88.4 R148, [R219+0x10800] ;  /* 0x01080000db94783b */ /* 0x000fe20000004200 */
[----:B------:R-:W-:Y:S01]  /*25ad0*/  FMUL.FTZ R25, R2, R141 ;  /* 0x0000008d02197220 */ /* 0x000fe20000410000 */
[----:B--2---:R-:W-:Y:S01]  /*25ae0*/  F2FP.BF16.PACK_AB R170, R192, R193 ;  /* 0x000000c1c0aa723e */ /* 0x004fe200000010ff */
[C---:B------:R-:W-:Y:S02]  /*25af0*/  FMUL.FTZ R26, R0.reuse, R142 ;  /* 0x0000008e001a7220 */ /* 0x040fe40000410000 */
[----:B------:R-:W-:Y:S02]  /*25b00*/  FMUL.FTZ R27, R0, R143 ;  /* 0x0000008f001b7220 */ /* 0x000fe40000410000 */
[C---:B------:R-:W-:Y:S01]  /*25b10*/  FMUL.FTZ R32, R2.reuse, R132 ;  /* 0x0000008402207220 */ /* 0x040fe20000410000 */
[----:B------:R-:W-:Y:S01]  /*25b20*/  MUFU.EX2 R189, R189 ;  /* 0x000000bd00bd7308 */ /* 0x000fe20000000800 */
[----:B------:R-:W-:Y:S01]  /*25b30*/  FMUL.FTZ R33, R2, R133 ;  /* 0x0000008502217220 */ /* 0x000fe20000410000 */
[----:B------:R-:W-:Y:S01]  /*25b40*/  LDSM.16.MT88.4 R140, [R219+0x12000] ;  /* 0x01200000db8c783b */ /* 0x000fe20000004200 */
[C---:B------:R-:W-:Y:S02]  /*25b50*/  FMUL.FTZ R34, R0.reuse, R134 ;  /* 0x0000008600227220 */ /* 0x040fe40000410000 */
[----:B------:R-:W-:Y:S02]  /*25b60*/  FMUL.FTZ R35, R0, R135 ;  /* 0x0000008700237220 */ /* 0x000fe40000410000 */
[C---:B------:R-:W-:Y:S02]  /*25b70*/  FMUL.FTZ R36, R2.reuse, R36 ;  /* 0x0000002402247220 */ /* 0x040fe40000410000 */
[----:B------:R-:W-:Y:S01]  /*25b80*/  FMUL.FTZ R37, R2, R37 ;  /* 0x0000002502257220 */ /* 0x000fe20000410000 */
[----:B------:R-:W2:Y:S01]  /*25b90*/  MUFU.EX2 R188, R188 ;  /* 0x000000bc00bc7308 */ /* 0x000ea20000000800 */
[----:B------:R-:W-:Y:S01]  /*25ba0*/  LDSM.16.MT88.4 R132, [R220+0x12000] ;  /* 0x01200000dc84783b */ /* 0x000fe20000004200 */
[----:B------:R-:W-:Y:S01]  /*25bb0*/  FMUL.FTZ R38, R0, R38 ;  /* 0x0000002600267220 */ /* 0x000fe20000410000 */
[----:B---3--:R-:W-:Y:S01]  /*25bc0*/  F2FP.BF16.PACK_AB R169, R190, R191 ;  /* 0x000000bfbea9723e */ /* 0x008fe200000010ff */
        /* <DEDUP_REMOVED lines=11> */
[----:B------:R-:W-:Y:S01]  /*25c80*/  FMUL.FTZ R48, R2, R48 ;  /* 0x0000003002307220 */ /* 0x000fe20000410000 */
[----:B--2---:R-:W-:Y:S01]  /*25c90*/  F2FP.BF16.PACK_AB R171, R188, R189 ;  /* 0x000000bdbcab723e */ /* 0x004fe200000010ff */
[----:B------:R-:W-:Y:S02]  /*25ca0*/  FMUL.FTZ R49, R2, R49 ;  /* 0x0000003102317220 */ /* 0x000fe40000410000 */
[C---:B------:R-:W-:Y:S02]  /*25cb0*/  FMUL.FTZ R50, R0.reuse, R50 ;  /* 0x0000003200327220 */ /* 0x040fe40000410000 */
[----:B------:R-:W-:Y:S01]  /*25cc0*/  FMUL.FTZ R51, R0, R51 ;  /* 0x0000003300337220 */ /* 0x000fe20000410000 */
[----:B------:R-:W-:Y:S01]  /*25cd0*/  MUFU.EX2 R196, R196 ;  /* 0x000000c400c47308 */ /* 0x000fe20000000800 */
[C---:B-1----:R-:W-:Y:S05]  /*25ce0*/  HMMA.16816.F32.BF16 R4, R168.reuse, R12, R4 ;  /* 0x0000000ca804723c */ /* 0x042fea0000041804 */
[C---:B------:R-:W-:Y:S02]  /*25cf0*/  FMUL.FTZ R52, R2.reuse, R52 ;  /* 0x0000003402347220 */ /* 0x040fe40000410000 */
[C---:B------:R-:W-:Y:S01]  /*25d00*/  FMUL.FTZ R12, R2.reuse, R152 ;  /* 0x00000098020c7220 */ /* 0x040fe20000410000 */
[C---:B------:R-:W-:Y:S01]  /*25d10*/  HMMA.16816.F32.BF16 R8, R168.reuse, R14, R8 ;  /* 0x0000000ea808723c */ /* 0x040fe20000041808 */
[----:B------:R-:W-:Y:S03]  /*25d20*/  MUFU.EX2 R197, R197 ;  /* 0x000000c500c57308 */ /* 0x000fe60000000800 */
[C---:B------:R-:W-:Y:S02]  /*25d30*/  FMUL.FTZ R13, R2.reuse, R153 ;  /* 0x00000099020d7220 */ /* 0x040fe40000410000 */
[----:B------:R-:W-:Y:S02]  /*25d40*/  FMUL.FTZ R53, R2, R53 ;  /* 0x0000003502357220 */ /* 0x000fe40000410000 */
[C---:B------:R-:W-:Y:S03]  /*25d50*/  FMUL.FTZ R14, R0.reuse, R154 ;  /* 0x0000009a000e7220 */ /* 0x040fe60000410000 */
[----:B------:R-:W-:Y:S01]  /*25d60*/  MUFU.EX2 R198, R198 ;  /* 0x000000c600c67308 */ /* 0x000fe20000000800 */
[C---:B------:R-:W-:Y:S02]  /*25d70*/  FMUL.FTZ R15, R0.reuse, R155 ;  /* 0x0000009b000f7220 */ /* 0x040fe40000410000 */
[----:B------:R-:W1:Y:S01]  /*25d80*/  LDSM.16.MT88.4 R152, [R219+0x10000] ;  /* 0x01000000db98783b */ /* 0x000e620000004200 */
[C---:B------:R-:W-:Y:S02]  /*25d90*/  FMUL.FTZ R54, R0.reuse, R54 ;  /* 0x0000003600367220 */ /* 0x040fe40000410000 */
[----:B------:R-:W-:Y:S02]  /*25da0*/  FMUL.FTZ R55, R0, R55 ;  /* 0x0000003700377220 */ /* 0x000fe40000410000 */
[C---:B------:R-:W-:Y:S02]  /*25db0*/  HMMA.16816.F32.BF16 R12, R168.reuse, R20, R12 ;  /* 0x00000014a80c723c */ /* 0x040fe4000004180c */
[----:B------:R-:W2:Y:S01]  /*25dc0*/  MUFU.EX2 R199, R199 ;  /* 0x000000c700c77308 */ /* 0x000ea20000000800 */
[C---:B------:R-:W-:Y:S02]  /*25dd0*/  FMUL.FTZ R56, R2.reuse, R56 ;  /* 0x0000003802387220 */ /* 0x040fe40000410000 */
[C---:B------:R-:W-:Y:S02]  /*25de0*/  FMUL.FTZ R57, R2.reuse, R57 ;  /* 0x0000003902397220 */ /* 0x040fe40000410000 */
[C---:B------:R-:W-:Y:S01]  /*25df0*/  FMUL.FTZ R20, R2.reuse, R144 ;  /* 0x0000009002147220 */ /* 0x040fe20000410000 */
[C---:B------:R-:W-:Y:S04]  /*25e00*/  HMMA.16816.F32.BF16 R16, R168.reuse, R22, R16 ;  /* 0x00000016a810723c */ /* 0x040fe80000041810 */
[----:B------:R-:W-:Y:S01]  /*25e10*/  FMUL.FTZ R21, R2, R145 ;  /* 0x0000009102157220 */ /* 0x000fe20000410000 */
[----:B------:R-:W-:Y:S01]  /*25e20*/  MUFU.EX2 R200, R200 ;  /* 0x000000c800c87308 */ /* 0x000fe20000000800 */
[C---:B------:R-:W-:Y:S02]  /*25e30*/  FMUL.FTZ R58, R0.reuse, R58 ;  /* 0x0000003a003a7220 */ /* 0x040fe40000410000 */
[C---:B------:R-:W-:Y:S04]  /*25e40*/  FMUL.FTZ R22, R0.reuse, R146 ;  /* 0x0000009200167220 */ /* 0x040fe80000410000 */
[C---:B------:R-:W-:Y:S02]  /*25e50*/  FMUL.FTZ R23, R0.reuse, R147 ;  /* 0x0000009300177220 */ /* 0x040fe40000410000 */
[----:B------:R-:W4:Y:S01]  /*25e60*/  LDSM.16.MT88.4 R144, [R223+0x12000] ;  /* 0x01200000df90783b */ /* 0x000f220000004200 */
[----:B------:R-:W-:Y:S01]  /*25e70*/  FMUL.FTZ R59, R0, R59 ;  /* 0x0000003b003b7220 */ /* 0x000fe20000410000 */
[----:B------:R-:W5:Y:S01]  /*25e80*/  MUFU.EX2 R201, R201 ;  /* 0x000000c900c97308 */ /* 0x000f620000000800 */
[C---:B------:R-:W-:Y:S02]  /*25e90*/  FMUL.FTZ R60, R2.reuse, R60 ;  /* 0x0000003c023c7220 */ /* 0x040fe40000410000 */
[C---:B------:R-:W-:Y:S03]  /*25ea0*/  HMMA.16816.F32.BF16 R20, R168.reuse, R28, R20 ;  /* 0x0000001ca814723c */ /* 0x040fe60000041814 */
[----:B------:R-:W-:Y:S02]  /*25eb0*/  FMUL.FTZ R61, R2, R61 ;  /* 0x0000003d023d7220 */ /* 0x000fe40000410000 */
[----:B------:R-:W-:Y:S02]  /*25ec0*/  FMUL.FTZ R62, R0, R62 ;  /* 0x0000003e003e7220 */ /* 0x000fe40000410000 */
[C---:B------:R-:W-:Y:S01]  /*25ed0*/  FMUL.FTZ R28, R2.reuse, R136 ;  /* 0x00000088021c7220 */ /* 0x040fe20000410000 */
[C---:B------:R-:W-:Y:S01]  /*25ee0*/  HMMA.16816.F32.BF16 R24, R168.reuse, R30, R24 ;  /* 0x0000001ea818723c */ /* 0x040fe20000041818 */
[----:B------:R-:W-:Y:S03]  /*25ef0*/  MUFU.EX2 R203, R203 ;  /* 0x000000cb00cb7308 */ /* 0x000fe60000000800 */
[----:B------:R-:W-:Y:S02]  /*25f00*/  FMUL.FTZ R29, R2, R137 ;  /* 0x00000089021d7220 */ /* 0x000fe40000410000 */
[C---:B------:R-:W-:Y:S02]  /*25f10*/  FMUL.FTZ R63, R0.reuse, R63 ;  /* 0x0000003f003f7220 */ /* 0x040fe40000410000 */
[C---:B------:R-:W-:Y:S04]  /*25f20*/  FMUL.FTZ R30, R0.reuse, R138 ;  /* 0x0000008a001e7220 */ /* 0x040fe80000410000 */
[----:B------:R-:W-:Y:S02]  /*25f30*/  FMUL.FTZ R31, R0, R139 ;  /* 0x0000008b001f7220 */ /* 0x000fe40000410000 */
[----:B------:R-:W2:Y:S01]  /*25f40*/  LDSM.16.MT88.4 R136, [R221+0x12000] ;  /* 0x01200000dd88783b */ /* 0x000ea20000004200 */
        /* <DEDUP_REMOVED lines=94> */
[-CC-:B------:R-:W-:Y:S02]  /*26530*/  FFMA.FTZ R202, R202, R165.reuse, -R172.reuse ;  /* 0x000000a5caca7223 */ /* 0x180fe400000108ac */
[--C-:B------:R-:W-:Y:S03]  /*26540*/  FFMA.FTZ R181, R181, R165, -R172.reuse ;  /* 0x000000a5b5b57223 */ /* 0x100fe600000108ac */
[C---:B------:R-:W-:Y:S01]  /*26550*/  HMMA.16816.F32.BF16 R120, R168.reuse, R138, R120 ;  /* 0x0000008aa878723c */ /* 0x040fe20000041878 */
[----:B------:R-:W1:Y:S01]  /*26560*/  LDSM.16.MT88.4 R136, [R220+0x10800] ;  /* 0x01080000dc88783b */ /* 0x000e620000004200 */
[----:B------:R-:W1:Y:S01]  /*26570*/  MUFU.EX2 R202, R202 ;  /* 0x000000ca00ca7308 */ /* 0x000e620000000800 */
[C---:B------:R-:W-:Y:S02]  /*26580*/  FMUL.FTZ R124, R2.reuse, R124 ;  /* 0x0000007c027c7220 */ /* 0x040fe40000410000 */
[----:B------:R-:W-:Y:S02]  /*26590*/  FMUL.FTZ R125, R2, R125 ;  /* 0x0000007d027d7220 */ /* 0x000fe40000410000 */
[C---:B------:R-:W-:Y:S02]  /*265a0*/  FMUL.FTZ R126, R0.reuse, R126 ;  /* 0x0000007e007e7220 */ /* 0x040fe40000410000 */
[----:B------:R-:W-:Y:S03]  /*265b0*/  FMUL.FTZ R127, R0, R127 ;  /* 0x0000007f007f7220 */ /* 0x000fe60000410000 */
[-C--:B------:R-:W-:Y:S02]  /*265c0*/  FFMA.FTZ R172, R166, R165.reuse, -R172 ;  /* 0x000000a5a6ac7223 */ /* 0x080fe400000108ac */
[--C-:B------:R-:W-:Y:S02]  /*265d0*/  FFMA.FTZ R180, R180, R165, -R179.reuse ;  /* 0x000000a5b4b47223 */ /* 0x100fe400000108b3 */
[C---:B--2---:R-:W-:Y:S03]  /*265e0*/  HMMA.16816.F32.BF16 R124, R168.reuse, R132, R124 ;  /* 0x00000084a87c723c */ /* 0x044fe6000004187c */
[C---:B------:R-:W-:Y:S02]  /*265f0*/  FMUL.FTZ R128, R2.reuse, R128 ;  /* 0x0000008002807220 */ /* 0x040fe40000410000 */
[----:B------:R-:W-:Y:S02]  /*26600*/  FMUL.FTZ R129, R2, R129 ;  /* 0x0000008102817220 */ /* 0x000fe40000410000 */
[C---:B------:R-:W-:Y:S01]  /*26610*/  FMUL.FTZ R130, R0.reuse, R130 ;  /* 0x0000008200827220 */ /* 0x040fe20000410000 */
[----:B---3--:R-:W-:Y:S01]  /*26620*/  F2FP.BF16.PACK_AB R132, R195, R194 ;  /* 0x000000c2c384723e */ /* 0x008fe200000010ff */
[----:B------:R-:W-:Y:S03]  /*26630*/  FMUL.FTZ R131, R0, R131 ;  /* 0x0000008300837220 */ /* 0x000fe60000410000 */
[----:B------:R-:W-:Y:S01]  /*26640*/  F2FP.BF16.PACK_AB R133, R199, R198 ;  /* 0x000000c6c785723e */ /* 0x000fe200000010ff */
[----:B------:R-:W-:Y:S02]  /*26650*/  FFMA.FTZ R178, R178, R165, -R179 ;  /* 0x000000a5b2b27223 */ /* 0x000fe400000108b3 */
[----:B------:R-:W-:Y:S01]  /*26660*/  FFMA.FTZ R187, R2, R252, R187 ;  /* 0x000000fc02bb7223 */ /* 0x000fe200000100bb */
[----:B------:R-:W-:Y:S01]  /*26670*/  HMMA.16816.F32.BF16 R128, R168, R134, R128 ;  /* 0x00000086a880723c */ /* 0x000fe20000041880 */
[----:B------:R-:W-:Y:S02]  /*26680*/  MUFU.EX2 R168, R181 ;  /* 0x000000b500a87308 */ /* 0x000fe40000000800 */
[----:B------:R-:W-:Y:S02]  /*26690*/  FFMA.FTZ R191, R0, R251, R191 ;  /* 0x000000fb00bf7223 */ /* 0x000fe400000100bf */
[----:B------:R-:W-:Y:S02]  /*266a0*/  FADD.FTZ R187, R186, R187 ;  /* 0x000000bbbabb7221 */ /* 0x000fe40000010000 */
[----:B------:R-:W-:Y:S01]  /*266b0*/  F2FP.BF16.PACK_AB R134, R197, R196 ;  /* 0x000000c4c586723e */ /* 0x000fe200000010ff */
[----:B------:R-:W-:Y:S01]  /*266c0*/  IMAD.MOV.U32 R169, RZ, RZ, R160 ;  /* 0x000000ffffa97224 */ /* 0x000fe200078e00a0 */
[----:B-----5:R-:W-:Y:S02]  /*266d0*/  F2FP.BF16.PACK_AB R135, R201, R200 ;  /* 0x000000c8c987723e */ /* 0x020fe400000010ff */
[----:B------:R-:W-:Y:S01]  /*266e0*/  MUFU.EX2 R181, R178 ;  /* 0x000000b200b57308 */ /* 0x000fe20000000800 */
[----:B------:R-:W-:Y:S01]  /*266f0*/  MOV R171, R162 ;  /* 0x000000a200ab7202 */ /* 0x000fe20000000f00 */
[----:B------:R-:W-:Y:S01]  /*26700*/  FADD.FTZ R191, R190, R191 ;  /* 0x000000bfbebf7221 */ /* 0x000fe20000010000 */
[----:B------:R-:W-:Y:S01]  /*26710*/  MOV R170, R161 ;  /* 0x000000a100aa7202 */ /* 0x000fe20000000f00 */
[----:B------:R-:W-:Y:S01]  /*26720*/  FADD.FTZ R187, R193, R187 ;  /* 0x000000bbc1bb7221 */ /* 0x000fe20000010000 */
[C---:B----4-:R-:W-:Y:S01]  /*26730*/  HMMA.16816.F32.BF16 R4, R132.reuse, R140, R4 ;  /* 0x0000008c8404723c */ /* 0x050fe20000041804 */
[----:B------:R-:W-:Y:S04]  /*26740*/  LDSM.16.MT88.4 R160, [R221+0x14800] ;  /* 0x01480000dda0783b */ /* 0x000fe80000004200 */
[----:B------:R-:W-:Y:S02]  /*26750*/  FADD.FTZ R191, R189, R191 ;  /* 0x000000bfbdbf7221 */ /* 0x000fe40000010000 */
[----:B------:R-:W-:Y:S01]  /*26760*/  FADD.FTZ R192, R192, R187 ;  /* 0x000000bbc0c07221 */ /* 0x000fe20000010000 */
[C---:B------:R-:W-:Y:S01]  /*26770*/  HMMA.16816.F32.BF16 R8, R132.reuse, R142, R8 ;  /* 0x0000008e8408723c */ /* 0x040fe20000041808 */
[----:B------:R-:W2:Y:S03]  /*26780*/  LDSM.16.MT88.4 R140, [R221+0x12800] ;  /* 0x01280000dd8c783b */ /* 0x000ea60000004200 */
[----:B------:R-:W-:Y:S02]  /*26790*/  FADD.FTZ R188, R188, R191 ;  /* 0x000000bfbcbc7221 */ /* 0x000fe40000010000 */
[----:B------:R-:W-:Y:S02]  /*267a0*/  FADD.FTZ R192, R194, R192 ;  /* 0x000000c0c2c07221 */ /* 0x000fe40000010000 */
[C---:B------:R-:W-:Y:S04]  /*267b0*/  HMMA.16816.F32.BF16 R12, R132.reuse, R144, R12 ;  /* 0x00000090840c723c */ /* 0x040fe8000004180c */
[----:B------:R-:W-:Y:S02]  /*267c0*/  FADD.FTZ R188, R198, R188 ;  /* 0x000000bcc6bc7221 */ /* 0x000fe40000010000 */
[----:B------:R-:W-:Y:S02]  /*267d0*/  FADD.FTZ R195, R195, R192 ;  /* 0x000000c0c3c37221 */ /* 0x000fe40000010000 */
[C---:B------:R-:W-:Y:S01]  /*267e0*/  HMMA.16816.F32.BF16 R16, R132.reuse, R146, R16 ;  /* 0x000000928410723c */ /* 0x040fe20000041810 */
[----:B------:R-:W-:Y:S03]  /*267f0*/  LDSM.16.MT88.4 R144, [R219+0x12800] ;  /* 0x01280000db90783b */ /* 0x000fe60000004200 */
[----:B------:R-:W-:Y:S02]  /*26800*/  FADD.FTZ R199, R199, R188 ;  /* 0x000000bcc7c77221 */ /* 0x000fe40000010000 */
[----:B------:R-:W-:Y:S02]  /*26810*/  FADD.FTZ R195, R196, R195 ;  /* 0x000000c3c4c37221 */ /* 0x000fe40000010000 */
[C---:B-1----:R-:W-:Y:S04]  /*26820*/  HMMA.16816.F32.BF16 R20, R132.reuse, R136, R20 ;  /* 0x000000888414723c */ /* 0x042fe80000041814 */
[----:B------:R-:W-:Y:S02]  /*26830*/  FADD.FTZ R199, R200, R199 ;  /* 0x000000c7c8c77221 */ /* 0x000fe40000010000 */
[----:B------:R-:W-:Y:S02]  /*26840*/  FADD.FTZ R197, R197, R195 ;  /* 0x000000c3c5c57221 */ /* 0x000fe40000010000 */
[C---:B------:R-:W-:Y:S01]  /*26850*/  HMMA.16816.F32.BF16 R24, R132.reuse, R138, R24 ;  /* 0x0000008a8418723c */ /* 0x040fe20000041818 */
[----:B------:R-:W1:Y:S03]  /*26860*/  LDSM.16.MT88.4 R136, [R220+0x12800] ;  /* 0x01280000dc88783b */ /* 0x000e660000004200 */
[----:B------:R-:W-:Y:S04]  /*26870*/  FADD.FTZ R201, R201, R199 ;  /* 0x000000c7c9c97221 */ /* 0x000fe80000010000 */
[C---:B------:R-:W-:Y:S04]  /*26880*/  HMMA.16816.F32.BF16 R28, R132.reuse, R148, R28 ;  /* 0x00000094841c723c */ /* 0x040fe8000004181c */
[----:B------:R-:W-:Y:S04]  /*26890*/  FADD.FTZ R2, R202, R201 ;  /* 0x000000c9ca027221 */ /* 0x000fe80000010000 */
[C---:B------:R-:W-:Y:S01]  /*268a0*/  HMMA.16816.F32.BF16 R32, R132.reuse, R150, R32 ;  /* 0x000000968420723c */ /* 0x040fe20000041820 */
[----:B------:R-:W3:Y:S07]  /*268b0*/  LDSM.16.MT88.4 R148, [R220+0x14800] ;  /* 0x01480000dc94783b */ /* 0x000eee0000004200 */
[C---:B------:R-:W-:Y:S08]  /*268c0*/  HMMA.16816.F32.BF16 R36, R132.reuse, R152, R36 ;  /* 0x000000988424723c */ /* 0x040ff00000041824 */
[C---:B------:R-:W-:Y:S08]  /*268d0*/  HMMA.16816.F32.BF16 R40, R132.reuse, R154, R40 ;  /* 0x0000009a8428723c */ /* 0x040ff00000041828 */
[C---:B--2---:R-:W-:Y:S08]  /*268e0*/  HMMA.16816.F32.BF16 R44, R132.reuse, R140, R44 ;  /* 0x0000008c842c723c */ /* 0x044ff0000004182c */
[C---:B------:R-:W-:Y:S01]  /*268f0*/  HMMA.16816.F32.BF16 R48, R132.reuse, R142, R48 ;  /* 0x0000008e8430723c */ /* 0x040fe20000041830 */
[----:B------:R-:W2:Y:S07]  /*26900*/  LDSM.16.MT88.4 R140, [R219+0x14800] ;  /* 0x01480000db8c783b */ /* 0x000eae0000004200 */
[C---:B-1----:R-:W-:Y:S08]  /*26910*/  HMMA.16816.F32.BF16 R52, R132.reuse, R136, R52 ;  /* 0x000000888434723c */ /* 0x042ff00000041834 */
[C---:B------:R-:W-:Y:S01]  /*26920*/  HMMA.16816.F32.BF16 R56, R132.reuse, R138, R56 ;  /* 0x0000008a8438723c */ /* 0x040fe20000041838 */
[----:B------:R-:W1:Y:S07]  /*26930*/  LDSM.16.MT88.4 R136, [R223+0x16800] ;  /* 0x01680000df88783b */ /* 0x000e6e0000004200 */
[C---:B------:R-:W-:Y:S07]  /*26940*/  HMMA.16816.F32.BF16 R60, R132.reuse, R144, R60 ;  /* 0x00000090843c723c */ /* 0x040fee000004183c */
[-CC-:B------:R-:W-:Y:S01]  /*26950*/  FFMA.FTZ R144, R169, R165.reuse, -R179.reuse ;  /* 0x000000a5a9907223 */ /* 0x180fe200000108b3 */
[C---:B------:R-:W-:Y:S01]  /*26960*/  HMMA.16816.F32.BF16 R64, R132.reuse, R146, R64 ;  /* 0x000000928440723c */ /* 0x040fe20000041840 */
[----:B------:R-:W-:Y:S07]  /*26970*/  MUFU.EX2 R169, R182 ;  /* 0x000000b600a97308 */ /* 0x000fee0000000800 */
[C---:B------:R-:W-:Y:S03]  /*26980*/  HMMA.16816.F32.BF16 R68, R132.reuse, R156, R68 ;  /* 0x0000009c8444723c */ /* 0x040fe60000041844 */
[----:B------:R4:W5:Y:S05]  /*26990*/  MUFU.EX2 R153, R144 ;  /* 0x0000009000997308 */ /* 0x00096a0000000800 */
[C---:B------:R-:W-:Y:S01]  /*269a0*/  HMMA.16816.F32.BF16 R72, R132.reuse, R158, R72 ;  /* 0x0000009e8448723c */ /* 0x040fe20000041848 */
[----:B------:R-:W-:Y:S07]  /*269b0*/  LDSM.16.MT88.4 R156, [R219+0x11000] ;  /* 0x01100000db9c783b */ /* 0x000fee0000004200 */
[C---:B------:R-:W-:Y:S08]  /*269c0*/  HMMA.16816.F32.BF16 R76, R132.reuse, R160, R76 ;  /* 0x000000a0844c723c */ /* 0x040ff0000004184c */
[C---:B------:R-:W-:Y:S01]  /*269d0*/  HMMA.16816.F32.BF16 R80, R132.reuse, R162, R80 ;  /* 0x000000a28450723c */ /* 0x040fe20000041850 */
[----:B------:R-:W-:Y:S07]  /*269e0*/  LDSM.16.MT88.4 R160, [R221+0x15000] ;  /* 0x01500000dda0783b */ /* 0x000fee0000004200 */
[C---:B---3--:R-:W-:Y:S01]  /*269f0*/  HMMA.16816.F32.BF16 R84, R132.reuse, R148, R84 ;  /* 0x000000948454723c */ /* 0x048fe20000041854 */
[----:B----4-:R-:W3:Y:S06]  /*26a00*/  LDSM.16.MT88.4 R144, [R221+0x16800] ;  /* 0x01680000dd90783b */ /* 0x010eec0000004200 */
[--C-:B------:R-:W-:Y:S01]  /*26a10*/  FFMA.FTZ R148, R170, R165, -R179.reuse ;  /* 0x000000a5aa947223 */ /* 0x100fe200000108b3 */
[C---:B------:R-:W-:Y:S01]  /*26a20*/  HMMA.16816.F32.BF16 R88, R132.reuse, R150, R88 ;  /* 0x000000968458723c */ /* 0x040fe20000041858 */
[----:B------:R5:W-:Y:S07]  /*26a30*/  MUFU.EX2 R170, R183 ;  /* 0x000000b700aa7308 */ /* 0x000bee0000000800 */
[C---:B--2---:R-:W-:Y:S03]  /*26a40*/  HMMA.16816.F32.BF16 R92, R132.reuse, R140, R92 ;  /* 0x0000008c845c723c */ /* 0x044fe6000004185c */
[----:B------:R2:W4:Y:S05]  /*26a50*/  MUFU.EX2 R152, R148 ;  /* 0x0000009400987308 */ /* 0x00052a0000000800 */
[C---:B------:R-:W-:Y:S01]  /*26a60*/  HMMA.16816.F32.BF16 R96, R132.reuse, R142, R96 ;  /* 0x0000008e8460723c */ /* 0x040fe20000041860 */
[----:B------:R-:W-:Y:S07]  /*26a70*/  LDSM.16.MT88.4 R140, [R219+0x16800] ;  /* 0x01680000db8c783b */ /* 0x000fee0000004200 */
[C---:B-1----:R-:W-:Y:S04]  /*26a80*/  HMMA.16816.F32.BF16 R100, R132.reuse, R136, R100 ;  /* 0x000000888464723c */ /* 0x042fe80000041864 */
[----:B-----5:R-:W-:Y:S04]  /*26a90*/  MOV R183, R153 ;  /* 0x0000009900b77202 */ /* 0x020fe80000000f00 */
[C---:B------:R-:W-:Y:S01]  /*26aa0*/  HMMA.16816.F32.BF16 R104, R132.reuse, R138, R104 ;  /* 0x0000008a8468723c */ /* 0x040fe20000041868 */
[----:B------:R-:W-:Y:S03]  /*26ab0*/  LDSM.16.MT88.4 R136, [R223+0x11000] ;  /* 0x01100000df88783b */ /* 0x000fe60000004200 */
[-CC-:B--2---:R-:W-:Y:S01]  /*26ac0*/  FFMA.FTZ R148, R171, R165.reuse, -R179.reuse ;  /* 0x000000a5ab947223 */ /* 0x184fe200000108b3 */
[----:B----4-:R-:W-:Y:S01]  /*26ad0*/  MOV R182, R152 ;  /* 0x0000009800b67202 */ /* 0x010fe20000000f00 */
[----:B------:R-:W-:Y:S02]  /*26ae0*/  FFMA.FTZ R179, R175, R165, -R179 ;  /* 0x000000a5afb37223 */ /* 0x000fe400000108b3 */
[C---:B---3--:R-:W-:Y:S01]  /*26af0*/  HMMA.16816.F32.BF16 R108, R132.reuse, R144, R108 ;  /* 0x00000090846c723c */ /* 0x048fe2000004186c */
[----:B------:R1:W-:Y:S01]  /*26b00*/  MUFU.EX2 R171, R148 ;  /* 0x0000009400ab7308 */ /* 0x0003e20000000800 */
[----:B------:R-:W-:Y:S06]  /*26b10*/  LDSM.16.MT88.4 R152, [R221+0x11000] ;  /* 0x01100000dd98783b */ /* 0x000fec0000004200 */
[C---:B------:R-:W-:Y:S02]  /*26b20*/  HMMA.16816.F32.BF16 R112, R132.reuse, R146, R112 ;  /* 0x000000928470723c */ /* 0x040fe40000041870 */
[----:B------:R-:W-:Y:S01]  /*26b30*/  LDSM.16.MT88.4 R144, [R220+0x11000] ;  /* 0x01100000dc90783b */ /* 0x000fe20000004200 */
[----:B------:R-:W2:Y:S10]  /*26b40*/  MUFU.EX2 R178, R179 ;  /* 0x000000b300b27308 */ /* 0x000eb40000000800 */
[----:B------:R-:W-:Y:S01]  /*26b50*/  MUFU.EX2 R165, R172 ;  /* 0x000000ac00a57308 */ /* 0x000fe20000000800 */
[----:B-1----:R-:W1:Y:S01]  /*26b60*/  LDSM.16.MT88.4 R148, [R220+0x16800] ;  /* 0x01680000dc94783b */ /* 0x002e620000004200 */
[----:B--2---:R-:W-:Y:S01]  /*26b70*/  MOV R166, R178 ;  /* 0x000000b200a67202 */ /* 0x004fe20000000f00 */
[C---:B-1----:R-:W-:Y:S08]  /*26b80*/  HMMA.16816.F32.BF16 R116, R132.reuse, R148, R116 ;  /* 0x000000948474723c */ /* 0x042ff00000041874 */
[C---:B------:R-:W-:Y:S01]  /*26b90*/  HMMA.16816.F32.BF16 R120, R132.reuse, R150, R120 ;  /* 0x000000968478723c */ /* 0x040fe20000041878 */
[----:B------:R-:W-:Y:S07]  /*26ba0*/  LDSM.16.MT88.4 R148, [R220+0x13000] ;  /* 0x01300000dc94783b */ /* 0x000fee0000004200 */
[C---:B------:R-:W-:Y:S08]  /*26bb0*/  HMMA.16816.F32.BF16 R124, R132.reuse, R140, R124 ;  /* 0x0000008c847c723c */ /* 0x040ff0000004187c */
[----:B------:R-:W-:Y:S01]  /*26bc0*/  HMMA.16816.F32.BF16 R128, R132, R142, R128 ;  /* 0x0000008e8480723c */ /* 0x000fe20000041880 */
[----:B------:R-:W1:Y:S06]  /*26bd0*/  LDSM.16.MT88.4 R140, [R223+0x13000] ;  /* 0x01300000df8c783b */ /* 0x000e6c0000004200 */
[----:B------:R-:W-:Y:S02]  /*26be0*/  F2FP.BF16.PACK_AB R132, R182, R183 ;  /* 0x000000b7b684723e */ /* 0x000fe400000010ff */
[----:B------:R-:W-:Y:S03]  /*26bf0*/  F2FP.BF16.PACK_AB R134, R203, R171 ;  /* 0x000000abcb86723e */ /* 0x000fe600000010ff */
[----:B------:R-:W-:Y:S02]  /*26c00*/  F2FP.BF16.PACK_AB R133, R170, R202 ;  /* 0x000000caaa85723e */ /* 0x000fe400000010ff */
[-C--:B------:R-:W-:Y:S07]  /*26c10*/  F2FP.BF16.PACK_AB R135, R168, R169.reuse ;  /* 0x000000a9a887723e */ /* 0x080fee00000010ff */
[C---:B------:R-:W-:Y:S08]  /*26c20*/  HMMA.16816.F32.BF16 R4, R132.reuse, R136, R4 ;  /* 0x000000888404723c */ /* 0x040ff00000041804 */
[C---:B------:R-:W-:Y:S01]  /*26c30*/  HMMA.16816.F32.BF16 R8, R132.reuse, R138, R8 ;  /* 0x0000008a8408723c */ /* 0x040fe20000041808 */
[----:B------:R-:W2:Y:S07]  /*26c40*/  LDSM.16.MT88.4 R136, [R221+0x13000] ;  /* 0x01300000dd88783b */ /* 0x000eae0000004200 */
[C---:B------:R-:W-:Y:S08]  /*26c50*/  HMMA.16816.F32.BF16 R12, R132.reuse, R152, R12 ;  /* 0x00000098840c723c */ /* 0x040ff0000004180c */
[C---:B------:R-:W-:Y:S01]  /*26c60*/  HMMA.16816.F32.BF16 R16, R132.reuse, R154, R16 ;  /* 0x0000009a8410723c */ /* 0x040fe20000041810 */
[----:B------:R-:W-:Y:S07]  /*26c70*/  LDSM.16.MT88.4 R152, [R223+0x15000] ;  /* 0x01500000df98783b */ /* 0x000fee0000004200 */
        /* <DEDUP_REMOVED lines=12> */
[C---:B------:R-:W-:Y:S08]  /*26d40*/  HMMA.16816.F32.BF16 R52, R132.reuse, R148, R52 ;  /* 0x000000948434723c */ /* 0x040ff00000041834 */
[C---:B------:R-:W-:Y:S01]  /*26d50*/  HMMA.16816.F32.BF16 R56, R132.reuse, R150, R56 ;  /* 0x000000968438723c */ /* 0x040fe20000041838 */
[----:B------:R-:W-:Y:S07]  /*26d60*/  LDSM.16.MT88.4 R148, [R220+0x17000] ;  /* 0x01700000dc94783b */ /* 0x000fee0000004200 */
[C---:B---3--:R-:W-:Y:S08]  /*26d70*/  HMMA.16816.F32.BF16 R60, R132.reuse, R144, R60 ;  /* 0x00000090843c723c */ /* 0x048ff0000004183c */
[C---:B------:R-:W-:Y:S01]  /*26d80*/  HMMA.16816.F32.BF16 R64, R132.reuse, R146, R64 ;  /* 0x000000928440723c */ /* 0x040fe20000041840 */
[----:B------:R-:W2:Y:S07]  /*26d90*/  LDSM.16.MT88.4 R144, [R221+0x17000] ;  /* 0x01700000dd90783b */ /* 0x000eae0000004200 */
[C---:B------:R-:W-:Y:S08]  /*26da0*/  HMMA.16816.F32.BF16 R68, R132.reuse, R152, R68 ;  /* 0x000000988444723c */ /* 0x040ff00000041844 */
[C---:B------:R-:W-:Y:S01]  /*26db0*/  HMMA.16816.F32.BF16 R72, R132.reuse, R154, R72 ;  /* 0x0000009a8448723c */ /* 0x040fe20000041848 */
[----:B------:R-:W3:Y:S07]  /*26dc0*/  LDSM.16.MT88.4 R152, [R219+0x17000] ;  /* 0x01700000db98783b */ /* 0x000eee0000004200 */
[C---:B------:R-:W-:Y:S01]  /*26dd0*/  HMMA.16816.F32.BF16 R76, R132.reuse, R160, R76 ;  /* 0x000000a0844c723c */ /* 0x040fe2000004184c */
[----:B------:R-:W-:Y:S07]  /*26de0*/  MUFU.EX2 R161, R174 ;  /* 0x000000ae00a17308 */ /* 0x000fee0000000800 */
[C---:B------:R-:W-:Y:S03]  /*26df0*/  HMMA.16816.F32.BF16 R80, R132.reuse, R162, R80 ;  /* 0x000000a28450723c */ /* 0x040fe60000041850 */
[----:B------:R-:W-:Y:S04]  /*26e00*/  MUFU.EX2 R160, R180 ;  /* 0x000000b400a07308 */ /* 0x000fe80000000800 */
[----:B------:R-:W-:Y:S01]  /*26e10*/  MOV R162, R169 ;  /* 0x000000a900a27202 */ /* 0x000fe20000000f00 */
[C---:B----4-:R-:W-:Y:S04]  /*26e20*/  HMMA.16816.F32.BF16 R84, R132.reuse, R156, R84 ;  /* 0x0000009c8454723c */ /* 0x050fe80000041854 */
[----:B------:R-:W-:Y:S01]  /*26e30*/  IMAD.MOV.U32 R163, RZ, RZ, R168 ;  /* 0x000000ffffa37224 */ /* 0x000fe200078e00a8 */
[----:B------:R-:W4:Y:S03]  /*26e40*/  MUFU.EX2 R180, R177 ;  /* 0x000000b100b47308 */ /* 0x000f260000000800 */
[C---:B------:R-:W-:Y:S01]  /*26e50*/  HMMA.16816.F32.BF16 R88, R132.reuse, R158, R88 ;  /* 0x0000009e8458723c */ /* 0x040fe20000041858 */
[----:B------:R-:W5:Y:S06]  /*26e60*/  LDSM.16.MT88.4 R156, [R223+0x11800] ;  /* 0x01180000df9c783b */ /* 0x000f6c0000004200 */
[----:B------:R2:W2:Y:S01]  /*26e70*/  MUFU.EX2 R169, R173 ;  /* 0x000000ad00a97308 */ /* 0x0004a20000000800 */
[C---:B-1----:R-:W-:Y:S08]  /*26e80*/  HMMA.16816.F32.BF16 R92, R132.reuse, R136, R92 ;  /* 0x00000088845c723c */ /* 0x042ff0000004185c */
[C---:B------:R-:W-:Y:S01]  /*26e90*/  HMMA.16816.F32.BF16 R96, R132.reuse, R138, R96 ;  /* 0x0000008a8460723c */ /* 0x040fe20000041860 */
[----:B------:R-:W1:Y:S01]  /*26ea0*/  LDSM.16.MT88.4 R136, [R221+0x11800] ;  /* 0x01180000dd88783b */ /* 0x000e620000004200 */
[----:B------:R3:W1:Y:S06]  /*26eb0*/  MUFU.EX2 R168, R176 ;  /* 0x000000b000a87308 */ /* 0x00066c0000000800 */
[C---:B------:R-:W-:Y:S01]  /*26ec0*/  HMMA.16816.F32.BF16 R100, R132.reuse, R140, R100 ;  /* 0x0000008c8464723c */ /* 0x040fe20000041864 */
[----:B--2---:R-:W-:Y:S07]  /*26ed0*/  LDSM.16.MT88.4 R172, [R219+0x11800] ;  /* 0x01180000dbac783b */ /* 0x004fee0000004200 */
[C---:B------:R-:W-:Y:S01]  /*26ee0*/  HMMA.16816.F32.BF16 R104, R132.reuse, R142, R104 ;  /* 0x0000008e8468723c */ /* 0x040fe20000041868 */
[----:B------:R-:W2:Y:S07]  /*26ef0*/  LDSM.16.MT88.4 R140, [R220+0x11800] ;  /* 0x01180000dc8c783b */ /* 0x000eae0000004200 */
[C---:B------:R-:W-:Y:S01]  /*26f00*/  HMMA.16816.F32.BF16 R108, R132.reuse, R144, R108 ;  /* 0x00000090846c723c */ /* 0x040fe2000004186c */
[----:B---3--:R-:W3:Y:S07]  /*26f10*/  LDSM.16.MT88.4 R176, [R223+0x13800] ;  /* 0x01380000dfb0783b */ /* 0x008eee0000004200 */
[C---:B------:R-:W-:Y:S04]  /*26f20*/  HMMA.16816.F32.BF16 R112, R132.reuse, R146, R112 ;  /* 0x000000928470723c */ /* 0x040fe80000041870 */
[----:B------:R-:W-:Y:S02]  /*26f30*/  MOV R145, R162 ;  /* 0x000000a200917202 */ /* 0x000fe40000000f00 */
[----:B------:R-:W-:Y:S01]  /*26f40*/  MOV R144, R163 ;  /* 0x000000a300907202 */ /* 0x000fe20000000f00 */
[----:B----4-:R-:W-:Y:S01]  /*26f50*/  IMAD.MOV.U32 R146, RZ, RZ, R180 ;  /* 0x000000ffff927224 */ /* 0x010fe200078e00b4 */
[C---:B------:R-:W-:Y:S04]  /*26f60*/  HMMA.16816.F32.BF16 R116, R132.reuse, R148, R116 ;  /* 0x000000948474723c */ /* 0x040fe80000041874 */
[----:B------:R-:W-:Y:S03]  /*26f70*/  MOV R147, R160 ;  /* 0x000000a000937202 */ /* 0x000fe60000000f00 */
[----:B------:R-:W-:Y:S01]  /*26f80*/  MOV R149, R181 ;  /* 0x000000b500957202 */ /* 0x000fe20000000f00 */
[C---:B------:R-:W-:Y:S04]  /*26f90*/  HMMA.16816.F32.BF16 R120, R132.reuse, R150, R120 ;  /* 0x000000968478723c */ /* 0x040fe80000041878 */
[----:B------:R-:W-:Y:S03]  /*26fa0*/  MOV R148, R161 ;  /* 0x000000a100947202 */ /* 0x000fe60000000f00 */
[----:B------:R-:W-:Y:S01]  /*26fb0*/  IMAD.MOV.U32 R150, RZ, RZ, R182 ;  /* 0x000000ffff967224 */ /* 0x000fe200078e00b6 */
[C---:B------:R-:W-:Y:S04]  /*26fc0*/  HMMA.16816.F32.BF16 R124, R132.reuse, R152, R124 ;  /* 0x00000098847c723c */ /* 0x040fe8000004187c */
[----:B------:R-:W-:Y:S02]  /*26fd0*/  MOV R151, R183 ;  /* 0x000000b700977202 */ /* 0x000fe40000000f00 */
[----:B------:R-:W4:Y:S02]  /*26fe0*/  LDSM.16.MT88.4 R180, [R221+0x13800] ;  /* 0x01380000ddb4783b */ /* 0x000f240000004200 */
[----:B------:R-:W-:Y:S07]  /*26ff0*/  HMMA.16816.F32.BF16 R128, R132, R154, R128 ;  /* 0x0000009a8480723c */ /* 0x000fee0000041880 */
[----:B------:R-:W-:Y:S01]  /*27000*/  IMAD.MOV.U32 R134, RZ, RZ, R169 ;  /* 0x000000ffff867224 */ /* 0x000fe200078e00a9 */
[----:B-1----:R-:W-:Y:S04]  /*27010*/  MOV R135, R168 ;  /* 0x000000a800877202 */ /* 0x002fe80000000f00 */
[----:B------:R-:W-:Y:S02]  /*27020*/  MOV R132, R171 ;  /* 0x000000ab00847202 */ /* 0x000fe40000000f00 */
[----:B------:R-:W-:Y:S02]  /*27030*/  MOV R133, R170 ;  /* 0x000000aa00857202 */ /* 0x000fe40000000f00 */
[----:B------:R-:W-:Y:S02]  /*27040*/  F2FP.BF16.PACK_AB R168, R149, R147 ;  /* 0x0000009395a8723e */ /* 0x000fe400000010ff */
[----:B------:R-:W-:Y:S02]  /*27050*/  F2FP.BF16.PACK_AB R170, R166, R135 ;  /* 0x00000087a6aa723e */ /* 0x000fe400000010ff */
[----:B------:R-:W-:Y:S02]  /*27060*/  F2FP.BF16.PACK_AB R169, R148, R146 ;  /* 0x0000009294a9723e */ /* 0x000fe400000010ff */
[----:B------:R-:W-:Y:S07]  /*27070*/  F2FP.BF16.PACK_AB R171, R165, R134 ;  /* 0x00000086a5ab723e */ /* 0x000fee00000010ff */
[C---:B-----5:R-:W-:Y:S01]  /*27080*/  HMMA.16816.F32.BF16 R160, R168.reuse, R156, R4 ;  /* 0x0000009ca8a0723c */ /* 0x060fe20000041804 */
[----:B------:R-:W1:Y:S07]  /*27090*/  LDSM.16.MT88.4 R4, [R220+0x13800] ;  /* 0x01380000dc04783b */ /* 0x000e6e0000004200 */
[C---:B------:R-:W-:Y:S01]  /*270a0*/  HMMA.16816.F32.BF16 R156, R168.reuse, R158, R8 ;  /* 0x0000009ea89c723c */ /* 0x040fe20000041808 */
[----:B------:R-:W5:Y:S07]  /*270b0*/  LDSM.16.MT88.4 R8, [R219+0x13800] ;  /* 0x01380000db08783b */ /* 0x000f6e0000004200 */
[C---:B------:R-:W-:Y:S07]  /*270c0*/  HMMA.16816.F32.BF16 R152, R168.reuse, R136, R12 ;  /* 0x00000088a898723c */ /* 0x040fee000004180c */
[----:B------:R-:W-:Y:S01]  /*270d0*/  MOV R12, R150 ;  /* 0x00000096000c7202 */ /* 0x000fe20000000f00 */
[----:B------:R-:W-:Y:S01]  /*270e0*/  IMAD.MOV.U32 R14, RZ, RZ, R148 ;  /* 0x000000ffff0e7224 */ /* 0x000fe200078e0094 */
[----:B------:R-:W-:Y:S03]  /*270f0*/  MOV R13, R151 ;  /* 0x00000097000d7202 */ /* 0x000fe60000000f00 */
[----:B------:R-:W-:Y:S02]  /*27100*/  MOV R15, R149 ;  /* 0x00000095000f7202 */ /* 0x000fe40000000f00 */
[C---:B------:R-:W-:Y:S07]  /*27110*/  HMMA.16816.F32.BF16 R148, R168.reuse, R138, R16 ;  /* 0x0000008aa894723c */ /* 0x040fee0000041810 */
[----:B------:R-:W-:Y:S01]  /*27120*/  MOV R16, R146 ;  /* 0x0000009200107202 */ /* 0x000fe20000000f00 */
[----:B------:R-:W-:Y:S01]  /*27130*/  IMAD.MOV.U32 R18, RZ, RZ, R144 ;  /* 0x000000ffff127224 */ /* 0x000fe200078e0090 */
[----:B------:R-:W-:Y:S03]  /*27140*/  MOV R17, R147 ;  /* 0x0000009300117202 */ /* 0x000fe60000000f00 */
[----:B------:R-:W-:Y:S02]  /*27150*/  MOV R19, R145 ;  /* 0x0000009100137202 */ /* 0x000fe40000000f00 */
[C---:B--2---:R-:W-:Y:S01]  /*27160*/  HMMA.16816.F32.BF16 R144, R168.reuse, R140, R20 ;  /* 0x0000008ca890723c */ /* 0x044fe20000041814 */
[----:B------:R-:W-:Y:S07]  /*27170*/  LDSM.16.MT88.4 R20, [R220+0x15800] ;  /* 0x01580000dc14783b */ /* 0x000fee0000004200 */
[C---:B------:R-:W-:Y:S01]  /*27180*/  HMMA.16816.F32.BF16 R140, R168.reuse, R142, R24 ;  /* 0x0000008ea88c723c */ /* 0x040fe20000041818 */
[----:B------:R-:W-:Y:S07]  /*27190*/  LDSM.16.MT88.4 R24, [R219+0x15800] ;  /* 0x01580000db18783b */ /* 0x000fee0000004200 */
[C---:B------:R-:W-:Y:S07]  /*271a0*/  HMMA.16816.F32.BF16 R136, R168.reuse, R172, R28 ;  /* 0x000000aca888723c */ /* 0x040fee000004181c */
[----:B------:R-:W-:Y:S01]  /*271b0*/  MOV R30, R132 ;  /* 0x00000084001e7202 */ /* 0x000fe20000000f00 */
[----:B------:R-:W-:Y:S01]  /*271c0*/  IMAD.MOV.U32 R173, RZ, RZ, R134 ;  /* 0x000000ffffad7224 */ /* 0x000fe200078e0086 */
[----:B------:R-:W-:Y:S03]  /*271d0*/  MOV R31, R133 ;  /* 0x00000085001f7202 */ /* 0x000fe60000000f00 */
[----:B------:R-:W-:Y:S02]  /*271e0*/  MOV R172, R135 ;  /* 0x0000008700ac7202 */ /* 0x000fe40000000f00 */
[C---:B------:R-:W-:Y:S07]  /*271f0*/  HMMA.16816.F32.BF16 R132, R168.reuse, R174, R32 ;  /* 0x000000aea884723c */ /* 0x040fee0000041820 */
[----:B------:R-:W-:Y:S01]  /*27200*/  MOV R34, R12 ;  /* 0x0000000c00227202 */ /* 0x000fe20000000f00 */
[C---:B---3--:R-:W-:Y:S04]  /*27210*/  HMMA.16816.F32.BF16 R36, R168.reuse, R176, R36 ;  /* 0x000000b0a824723c */ /* 0x048fe80000041824 */
[----:B------:R-:W-:Y:S01]  /*27220*/  MOV R35, R13 ;  /* 0x0000000d00237202 */ /* 0x000fe20000000f00 */
[----:B------:R-:W-:Y:S01]  /*27230*/  IMAD.MOV.U32 R175, RZ, RZ, R14 ;  /* 0x000000ffffaf7224 */ /* 0x000fe200078e000e */
[----:B------:R-:W-:Y:S02]  /*27240*/  MOV R174, R15 ;  /* 0x0000000f00ae7202 */ /* 0x000fe40000000f00 */
[C---:B------:R-:W-:Y:S01]  /*27250*/  HMMA.16816.F32.BF16 R40, R168.reuse, R178, R40 ;  /* 0x000000b2a828723c */ /* 0x040fe20000041828 */
[----:B------:R-:W2:Y:S03]  /*27260*/  LDSM.16.MT88.4 R12, [R223+0x15800] ;  /* 0x01580000df0c783b */ /* 0x000ea60000004200 */
[----:B------:R-:W-:Y:S02]  /*27270*/  MOV R177, R16 ;  /* 0x0000001000b17202 */ /* 0x000fe40000000f00 */
[----:B------:R-:W-:Y:S01]  /*27280*/  MOV R176, R17 ;  /* 0x0000001100b07202 */ /* 0x000fe20000000f00 */
[----:B------:R-:W-:Y:S01]  /*27290*/  IMAD.MOV.U32 R179, RZ, RZ, R18 ;  /* 0x000000ffffb37224 */ /* 0x000fe200078e0012 */
[C---:B----4-:R-:W-:Y:S04]  /*272a0*/  HMMA.16816.F32.BF16 R44, R168.reuse, R180, R44 ;  /* 0x000000b4a82c723c */ /* 0x050fe8000004182c */
[----:B------:R-:W-:Y:S02]  /*272b0*/  MOV R178, R19 ;  /* 0x0000001300b27202 */ /* 0x000fe40000000f00 */
[----:B------:R-:W3:Y:S01]  /*272c0*/  LDSM.16.MT88.4 R16, [R221+0x15800] ;  /* 0x01580000dd10783b */ /* 0x000ee20000004200 */
[----:B------:R-:W-:Y:S01]  /*272d0*/  MOV R181, R30 ;  /* 0x0000001e00b57202 */ /* 0x000fe20000000f00 */
[C---:B------:R-:W-:Y:S04]  /*272e0*/  HMMA.16816.F32.BF16 R48, R168.reuse, R182, R48 ;  /* 0x000000b6a830723c */ /* 0x040fe80000041830 */
[----:B------:R-:W-:Y:S02]  /*272f0*/  MOV R180, R31 ;  /* 0x0000001f00b47202 */ /* 0x000fe40000000f00 */
[----:B------:R-:W4:Y:S01]  /*27300*/  LDSM.16.MT88.4 R28, [R223+0x17800] ;  /* 0x01780000df1c783b */ /* 0x000f220000004200 */
[----:B------:R-:W-:Y:S01]  /*27310*/  IMAD.MOV.U32 R183, RZ, RZ, R34 ;  /* 0x000000ffffb77224 */ /* 0x000fe200078e0022 */
[C---:B-1----:R-:W-:Y:S04]  /*27320*/  HMMA.16816.F32.BF16 R52, R168.reuse, R4, R52 ;  /* 0x00000004a834723c */ /* 0x042fe80000041834 */
[----:B------:R-:W-:Y:S01]  /*27330*/  MOV R182, R35 ;  /* 0x0000002300b67202 */ /* 0x000fe20000000f00 */
[----:B------:R-:W-:Y:S01]  /*27340*/  FADD.FTZ R2, R180, R2 ;  /* 0x00000002b4027221 */ /* 0x000fe20000010000 */
[----:B------:R-:W1:Y:S02]  /*27350*/  LDSM.16.MT88.4 R32, [R221+0x17800] ;  /* 0x01780000dd20783b */ /* 0x000e640000004200 */
[C---:B------:R-:W-:Y:S04]  /*27360*/  HMMA.16816.F32.BF16 R56, R168.reuse, R6, R56 ;  /* 0x00000006a838723c */ /* 0x040fe80000041838 */
[----:B------:R-:W-:Y:S02]  /*27370*/  FADD.FTZ R0, R182, R197 ;  /* 0x000000c5b6007221 */ /* 0x000fe40000010000 */
[----:B------:R-:W1:Y:S01]  /*27380*/  LDSM.16.MT88.4 R4, [R220+0x17800] ;  /* 0x01780000dc04783b */ /* 0x000e620000004200 */
[----:B------:R-:W-:Y:S01]  /*27390*/  FADD.FTZ R2, R178, R2 ;  /* 0x00000002b2027221 */ /* 0x000fe20000010000 */
[C---:B-----5:R-:W-:Y:S04]  /*273a0*/  HMMA.16816.F32.BF16 R60, R168.reuse, R8, R60 ;  /* 0x00000008a83c723c */ /* 0x060fe8000004183c */
[----:B------:R-:W-:Y:S04]  /*273b0*/  FADD.FTZ R0, R183, R0 ;  /* 0x00000000b7007221 */ /* 0x000fe80000010000 */
[C---:B------:R-:W-:Y:S01]  /*273c0*/  HMMA.16816.F32.BF16 R64, R168.reuse, R10, R64 ;  /* 0x0000000aa840723c */ /* 0x040fe20000041840 */
[----:B------:R-:W5:Y:S03]  /*273d0*/  LDSM.16.MT88.4 R8, [R219+0x17800] ;  /* 0x01780000db08783b */ /* 0x000f660000004200 */
[----:B------:R-:W-:Y:S04]  /*273e0*/  FADD.FTZ R0, R181, R0 ;  /* 0x00000000b5007221 */ /* 0x000fe80000010000 */
[C---:B--2---:R-:W-:Y:S04]  /*273f0*/  HMMA.16816.F32.BF16 R68, R168.reuse, R12, R68 ;  /* 0x0000000ca844723c */ /* 0x044fe80000041844 */
[----:B------:R-:W-:Y:S02]  /*27400*/  FADD.FTZ R203, R203, R0 ;  /* 0x00000000cbcb7221 */ /* 0x000fe40000010000 */
[----:B------:R-:W-:Y:S01]  /*27410*/  FADD.FTZ R0, R179, R2 ;  /* 0x00000002b3007221 */ /* 0x000fe20000010000 */
[----:B------:R-:W-:Y:S01]  /*27420*/  MOV R2, R164 ;  /* 0x000000a400027202 */ /* 0x000fe20000000f00 */
[C---:B------:R-:W-:Y:S04]  /*27430*/  HMMA.16816.F32.BF16 R72, R168.reuse, R14, R72 ;  /* 0x0000000ea848723c */ /* 0x040fe80000041848 */
[----:B------:R-:W-:Y:S02]  /*27440*/  FADD.FTZ R203, R176, R203 ;  /* 0x000000cbb0cb7221 */ /* 0x000fe40000010000 */
[----:B------:R-:W-:Y:S02]  /*27450*/  FADD.FTZ R0, R177, R0 ;  /* 0x00000000b1007221 */ /* 0x000fe40000010000 */
[C---:B---3--:R-:W-:Y:S04]  /*27460*/  HMMA.16816.F32.BF16 R76, R168.reuse, R16, R76 ;  /* 0x00000010a84c723c */ /* 0x048fe8000004184c */
[----:B------:R-:W-:Y:S02]  /*27470*/  FADD.FTZ R203, R174, R203 ;  /* 0x000000cbaecb7221 */ /* 0x000fe40000010000 */
[----:B------:R-:W-:Y:S02]  /*27480*/  FADD.FTZ R0, R175, R0 ;  /* 0x00000000af007221 */ /* 0x000fe40000010000 */
[C---:B------:R-:W-:Y:S04]  /*27490*/  HMMA.16816.F32.BF16 R80, R168.reuse, R18, R80 ;  /* 0x00000012a850723c */ /* 0x040fe80000041850 */
[----:B------:R-:W-:Y:S02]  /*274a0*/  FADD.FTZ R203, R172, R203 ;  /* 0x000000cbaccb7221 */ /* 0x000fe40000010000 */
[----:B------:R-:W-:Y:S02]  /*274b0*/  FADD.FTZ R0, R173, R0 ;  /* 0x00000000ad007221 */ /* 0x000fe40000010000 */
[C---:B------:R-:W-:Y:S04]  /*274c0*/  HMMA.16816.F32.BF16 R84, R168.reuse, R20, R84 ;  /* 0x00000014a854723c */ /* 0x040fe80000041854 */
[----:B------:R-:W-:Y:S02]  /*274d0*/  FADD.FTZ R252, R166, R203 ;  /* 0x000000cba6fc7221 */ /* 0x000fe40000010000 */
[----:B------:R-:W-:Y:S01]  /*274e0*/  FADD.FTZ R251, R165, R0 ;  /* 0x00000000a5fb7221 */ /* 0x000fe20000010000 */
[----:B------:R-:W-:Y:S01]  /*274f0*/  MOV R0, R3 ;  /* 0x0000000300007202 */ /* 0x000fe20000000f00 */
[C---:B------:R-:W-:Y:S08]  /*27500*/  HMMA.16816.F32.BF16 R88, R168.reuse, R22, R88 ;  /* 0x00000016a858723c */ /* 0x040ff00000041858 */
[C---:B------:R-:W-:Y:S08]  /*27510*/  HMMA.16816.F32.BF16 R92, R168.reuse, R24, R92 ;  /* 0x00000018a85c723c */ /* 0x040ff0000004185c */
[C---:B------:R-:W-:Y:S08]  /*27520*/  HMMA.16816.F32.BF16 R96, R168.reuse, R26, R96 ;  /* 0x0000001aa860723c */ /* 0x040ff00000041860 */
[C---:B----4-:R-:W-:Y:S08]  /*27530*/  HMMA.16816.F32.BF16 R100, R168.reuse, R28, R100 ;  /* 0x0000001ca864723c */ /* 0x050ff00000041864 */
[C---:B------:R-:W-:Y:S08]  /*27540*/  HMMA.16816.F32.BF16 R104, R168.reuse, R30, R104 ;  /* 0x0000001ea868723c */ /* 0x040ff00000041868 */
[C---:B-1----:R-:W-:Y:S08]  /*27550*/  HMMA.16816.F32.BF16 R108, R168.reuse, R32, R108 ;  /* 0x00000020a86c723c */ /* 0x042ff0000004186c */
[C---:B------:R-:W-:Y:S08]  /*27560*/  HMMA.16816.F32.BF16 R112, R168.reuse, R34, R112 ;  /* 0x00000022a870723c */ /* 0x040ff00000041870 */
[C---:B------:R-:W-:Y:S08]  /*27570*/  HMMA.16816.F32.BF16 R116, R168.reuse, R4, R116 ;  /* 0x00000004a874723c */ /* 0x040ff00000041874 */
[C---:B------:R-:W-:Y:S08]  /*27580*/  HMMA.16816.F32.BF16 R120, R168.reuse, R6, R120 ;  /* 0x00000006a878723c */ /* 0x040ff00000041878 */
[C---:B-----5:R-:W-:Y:S08]  /*27590*/  HMMA.16816.F32.BF16 R124, R168.reuse, R8, R124 ;  /* 0x00000008a87c723c */ /* 0x060ff0000004187c */
[----:B------:R-:W-:Y:S01]  /*275a0*/  HMMA.16816.F32.BF16 R128, R168, R10, R128 ;  /* 0x0000000aa880723c */ /* 0x000fe20000041880 */
[----:B------:R-:W-:-:S07]  /*275b0*/  @P0 BRA `(.L_x_3543) ;  /* 0xffffae1000000947 */ /* 0x000fce000383ffff */
.L_x_3534:
        /* <DEDUP_REMOVED lines=11> */
.L_x_3562:
[----:B---3--:R-:W-:Y:S01]  /*27670*/  FADD.FTZ R2, R2, R252 ;  /* 0x000000fc02027221 */ /* 0x008fe20000010000 */
[----:B------:R-:W-:Y:S05]  /*27680*/  BRA.DIV ~URZ, `(.L_x_3545) ;  /* 0x00001e827f007947 */ /* 0x000fea000b800000 */
[----:B------:R-:W3:Y:S04]  /*27690*/  SHFL.BFLY PT, R6, R251, 0x2, 0x1f ;  /* 0x0c401f00fb067f89 */ /* 0x000ee800000e0000 */
[----:B------:R-:W4:Y:S01]  /*276a0*/  SHFL.BFLY PT, R7, R2, 0x1, 0x1f ;  /* 0x0c201f0002077f89 */ /* 0x000f2200000e0000 */
[----:B---3--:R-:W-:Y:S02]  /*276b0*/  FADD.FTZ R251, R6, R251 ;  /* 0x000000fb06fb7221 */ /* 0x008fe40000010000 */
[----:B----4-:R-:W-:-:S03]  /*276c0*/  FADD.FTZ R2, R2, R7 ;  /* 0x0000000702027221 */ /* 0x010fc60000010000 */
[----:B------:R3:W4:Y:S04]  /*276d0*/  SHFL.BFLY PT, R6, R251, 0x1, 0x1f ;  /* 0x0c201f00fb067f89 */ /* 0x00072800000e0000 */
.L_x_3563:
[----:B------:R-:W1:Y:S01]  /*276e0*/  S2R R9, SR_TID.X ;  /* 0x0000000000097919 */ /* 0x000e620000002100 */
[----:B----4-:R-:W-:-:S03]  /*276f0*/  FADD.FTZ R6, R6, R251 ;  /* 0x000000fb06067221 */ /* 0x010fc60000010000 */
[----:B------:R-:W-:Y:S01]  /*27700*/  BAR.SYNC.DEFER_BLOCKING 0x0 ;  /* 0x0000000000007b1d */ /* 0x000fe20000010000 */
[----:B------:R-:W-:Y:S02]  /*27710*/  FSETP.NE.FTZ.AND P4, PT, R2, RZ, PT ;  /* 0x000000ff0200720b */ /* 0x000fe40003f95000 */
[----:B------:R-:W-:Y:S02]  /*27720*/  FSETP.NE.FTZ.AND P3, PT, R6, RZ, PT ;  /* 0x000000ff0600720b */ /* 0x000fe40003f75000 */
[----:B------:R-:W-:Y:S01]  /*27730*/  MOV R8, 0x3f800000 ;  /* 0x3f80000000087802 */ /* 0x000fe20000000f00 */
[----:B------:R-:W-:Y:S01]  /*27740*/  ULDC.64 UR4, c[0x0][0x118] ;  /* 0x0000460000047ab9 */ /* 0x000fe20000000a00 */
[----:B------:R-:W-:-:S07]  /*27750*/  MOV R7, 0x3f800000 ;  /* 0x3f80000000077802 */ /* 0x000fce0000000f00 */
[----:B------:R-:W4:Y:S01]  /*27760*/  @P4 MUFU.RCP R8, R2 ;  /* 0x0000000200084308 */ /* 0x000f220000001000 */
[----:B-1----:R-:W-:-:S07]  /*27770*/  SHF.R.S32.HI R10, RZ, 0x1f, R9 ;  /* 0x0000001fff0a7819 */ /* 0x002fce0000011409 */
[----:B------:R-:W1:Y:S01]  /*27780*/  @P3 MUFU.RCP R7, R6 ;  /* 0x0000000600073308 */ /* 0x000e620000001000 */
[----:B------:R-:W-:-:S04]  /*27790*/  LEA.HI R11, R10, R9, RZ, 0x2 ;  /* 0x000000090a0b7211 */ /* 0x000fc800078f10ff */
[--C-:B------:R-:W-:Y:S02]  /*277a0*/  SHF.R.S32.HI R13, RZ, 0x2, R11.reuse ;  /* 0x00000002ff0d7819 */ /* 0x100fe4000001140b */
[----:B------:R-:W-:Y:S01]  /*277b0*/  SHF.R.S32.HI R12, RZ, 0x1f, R11 ;  /* 0x0000001fff0c7819 */ /* 0x000fe2000001140b */
[C---:B----4-:R-:W-:Y:S01]  /*277c0*/  FMUL.FTZ R160, R8.reuse, R160 ;  /* 0x000000a008a07220 */ /* 0x050fe20000410000 */
        /* <DEDUP_REMOVED lines=83> */
[C---:B-1----:R-:W-:Y:S02]  /*27d00*/  FMUL.FTZ R163, R7.reuse, R163 ;  /* 0x000000a307a37220 */ /* 0x042fe40000410000 */
[C---:B------:R-:W-:Y:S01]  /*27d10*/  FMUL.FTZ R162, R7.reuse, R162 ;  /* 0x000000a207a27220 */ /* 0x040fe20000410000 */
[----:B------:R-:W-:Y:S01]  /*27d20*/  SEL R8, R8, 0xffffffc0, !P1 ;  /* 0xffffffc008087807 */ /* 0x000fe20004800000 */
[C---:B------:R-:W-:Y:S02]  /*27d30*/  FMUL.FTZ R159, R7.reuse, R159 ;  /* 0x0000009f079f7220 */ /* 0x040fe40000410000 */
[----:B------:R-:W-:Y:S01]  /*27d40*/  FMUL.FTZ R158, R7, R158 ;  /* 0x0000009e079e7220 */ /* 0x000fe20000410000 */
[----:B------:R-:W-:Y:S01]  /*27d50*/  IADD3 R16, R13, R8, RZ ;  /* 0x000000080d107210 */ /* 0x000fe20007ffe0ff */
[C---:B------:R-:W-:Y:S01]  /*27d60*/  FMUL.FTZ R155, R7.reuse, R155 ;  /* 0x0000009b079b7220 */ /* 0x040fe20000410000 */
        /* <DEDUP_REMOVED lines=16> */
[C---:B------:R-:W-:Y:S01]  /*27e70*/  FMUL.FTZ R134, R7.reuse, R134 ;  /* 0x0000008607867220 */ /* 0x040fe20000410000 */
[----:B------:R-:W-:Y:S01]  /*27e80*/  STS.64 [R8], R148 ;  /* 0x0000009408007388 */ /* 0x000fe20000000a00 */
[C---:B------:R-:W-:Y:S02]  /*27e90*/  FMUL.FTZ R39, R7.reuse, R39 ;  /* 0x0000002707277220 */ /* 0x040fe40000410000 */
[C---:B------:R-:W-:Y:S01]  /*27ea0*/  FMUL.FTZ R38, R7.reuse, R38 ;  /* 0x0000002607267220 */ /* 0x040fe20000410000 */
[----:B------:R-:W-:Y:S01]  /*27eb0*/  STS.64 [R8+0x800], R150 ;  /* 0x0008009608007388 */ /* 0x000fe20000000a00 */
        /* <DEDUP_REMOVED lines=46> */
[----:B------:R-:W-:-:S04]  /*281a0*/  MOV R7, 0x80 ;  /* 0x0000008000077802 */ /* 0x000fc80000000f00 */
[----:B------:R-:W-:-:S04]  /*281b0*/  SEL R7, R7, 0xffffff80, !P2 ;  /* 0xffffff8007077807 */ /* 0x000fc80005000000 */
[----:B------:R-:W-:Y:S02]  /*281c0*/  IADD3 R13, R13, R7, RZ ;  /* 0x000000070d0d7210 */ /* 0x000fe40007ffe0ff */
[----:B------:R-:W-:Y:S02]  /*281d0*/  IADD3 R17, R7, R15, RZ ;  /* 0x0000000f07117210 */ /* 0x000fe40007ffe0ff */
[-C--:B------:R-:W-:Y:S01]  /*281e0*/  IADD3 R18, R16, R7.reuse, RZ ;  /* 0x0000000710127210 */ /* 0x080fe20007ffe0ff */
[----:B------:R-:W-:Y:S01]  /*281f0*/  STS.64 [R13], R144 ;  /* 0x000000900d007388 */ /* 0x000fe20000000a00 */
[----:B------:R-:W-:-:S03]  /*28200*/  IADD3 R7, R8, R7, RZ ;  /* 0x0000000708077210 */ /* 0x000fc60007ffe0ff */
        /* <DEDUP_REMOVED lines=44> */
[----:B------:R-:W-:Y:S04]  /*284d0*/  STS.64 [R16+0xc800], R110 ;  /* 0x00c8006e10007388 */ /* 0x000fe80000000a00 */
        /* <DEDUP_REMOVED lines=10> */
[----:B-1----:R-:W3:Y:S04]  /*28580*/  LD.E.64 R14, [R4.64+0xb0] ;  /* 0x0000b004040e7980 */ /* 0x002ee8000c101b00 */
[----:B------:R-:W3:Y:S04]  /*28590*/  LD.E R144, [R4.64+0x60] ;  /* 0x0000600404907980 */ /* 0x000ee8000c101900 */
[----:B----4-:R-:W1:Y:S01]  /*285a0*/  S2R R8, SR_TID.X ;  /* 0x0000000000087919 */ /* 0x010e620000002100 */
[----:B------:R-:W-:-:S03]  /*285b0*/  LEA.HI R145, R10, R9, RZ, 0x4 ;  /* 0x000000090a917211 */ /* 0x000fc600078f20ff */
[----:B--2---:R2:W5:Y:S01]  /*285c0*/  LD.E R13, [R4.64+0xcc] ;  /* 0x0000cc04040d7980 */ /* 0x004562000c101900 */
[----:B------:R-:W-:-:S03]  /*285d0*/  LOP3.LUT R145, R145, 0xfffffff0, RZ, 0xc0, !PT ;  /* 0xfffffff091917812 */ /* 0x000fc600078ec0ff */
[----:B------:R2:W5:Y:S01]  /*285e0*/  LD.E.64 R148, [R4.64+0x78] ;  /* 0x0000780404947980 */ /* 0x000562000c101b00 */
[----:B------:R-:W-:-:S03]  /*285f0*/  IADD3 R145, -R145, R9, RZ ;  /* 0x0000000991917210 */ /* 0x000fc60007ffe1ff */
[----:B------:R2:W5:Y:S01]  /*28600*/  LD.E.64 R150, [R4.64+0xa8] ;  /* 0x0000a80404967980 */ /* 0x000562000c101b00 */
[----:B------:R-:W-:Y:S01]  /*28610*/  LEA.HI R17, R145, R145, RZ, 0x1 ;  /* 0x0000009191117211 */ /* 0x000fe200078f08ff */
[----:B------:R-:W4:Y:S01]  /*28620*/  @P4 MUFU.LG2 R2, R2 ;  /* 0x0000000200024308 */ /* 0x000f220000000c00 */
[----:B------:R-:W-:Y:S01]  /*28630*/  LOP3.LUT R12, R12, 0xffffffe0, RZ, 0xc0, !PT ;  /* 0xffffffe00c0c7812 */ /* 0x000fe200078ec0ff */
[----:B------:R-:W-:Y:S01]  /*28640*/  BSSY B0, `(.L_x_3546) ;  /* 0x0000055000007945 */ /* 0x000fe20003800000 */
[C---:B------:R-:W-:Y:S02]  /*28650*/  SHF.L.U32 R18, R17.reuse, 0x2, RZ ;  /* 0x0000000211127819 */ /* 0x040fe400000006ff */
[----:B------:R-:W-:Y:S02]  /*28660*/  LOP3.LUT R17, R17, 0xffffffe, RZ, 0xc0, !PT ;  /* 0x0ffffffe11117812 */ /* 0x000fe400078ec0ff */
[----:B------:R-:W-:Y:S01]  /*28670*/  IADD3 R12, -R12, R9, RZ ;  /* 0x000000090c0c7210 */ /* 0x000fe20007ffe1ff */
[----:B------:R-:W2:Y:S01]  /*28680*/  @P3 MUFU.LG2 R6, R6 ;  /* 0x0000000600063308 */ /* 0x000ea20000000c00 */
[----:B------:R-:W-:-:S02]  /*28690*/  IADD3 R17, R145, -R17, RZ ;  /* 0x8000001191117210 */ /* 0x000fc40007ffe0ff */
[----:B-1----:R-:W-:Y:S02]  /*286a0*/  SHF.R.S32.HI R7, RZ, 0x1f, R8 ;  /* 0x0000001fff077819 */ /* 0x002fe40000011408 */
[----:B------:R-:W-:Y:S02]  /*286b0*/  SHF.R.S32.HI R146, RZ, 0x1f, R11 ;  /* 0x0000001fff927819 */ /* 0x000fe4000001140b */
[CC--:B------:R-:W-:Y:S01]  /*286c0*/  LEA.HI R10, R7.reuse, R8.reuse, RZ, 0x4 ;  /* 0x00000008070a7211 */ /* 0x0c0fe200078f20ff */
[----:B----4-:R-:W-:Y:S01]  /*286d0*/  @P4 FMUL.FTZ R2, R2, 0.69314718246459960938 ;  /* 0x3f31721802024820 */ /* 0x010fe20000410000 */
[----:B------:R-:W-:Y:S02]  /*286e0*/  LEA.HI R7, R7, R8, RZ, 0x5 ;  /* 0x0000000807077211 */ /* 0x000fe400078f28ff */
[----:B------:R-:W-:Y:S02]  /*286f0*/  SHF.R.S32.HI R10, RZ, 0x4, R10 ;  /* 0x00000004ff0a7819 */ /* 0x000fe4000001140a */
[----:B------:R-:W-:-:S02]  /*28700*/  LOP3.LUT R7, R7, 0xffffffe0, RZ, 0xc0, !PT ;  /* 0xffffffe007077812 */ /* 0x000fc400078ec0ff */
[----:B------:R-:W-:Y:S01]  /*28710*/  SHF.L.U32 R16, R10, 0x6, RZ ;  /* 0x000000060a107819 */ /* 0x000fe200000006ff */
[----:B--2---:R-:W-:Y:S01]  /*28720*/  @P3 FMUL.FTZ R6, R6, 0.69314718246459960938 ;  /* 0x3f31721806063820 */ /* 0x004fe20000410000 */
[----:B------:R-:W-:Y:S02]  /*28730*/  IADD3 R7, -R7, R8, RZ ;  /* 0x0000000807077210 */ /* 0x000fe40007ffe1ff */
[----:B------:R-:W-:Y:S01]  /*28740*/  LOP3.LUT R16, R16, 0x1c0, RZ, 0xc0, !PT ;  /* 0x000001c010107812 */ /* 0x000fe200078ec0ff */
[----:B------:R-:W-:Y:S01]  /*28750*/  BAR.SYNC.DEFER_BLOCKING 0x0 ;  /* 0x0000000000007b1d */ /* 0x000fe20000010000 */
[----:B------:R-:W-:Y:S02]  /*28760*/  LOP3.LUT P0, RZ, R12, 0x3, RZ, 0xc0, !PT ;  /* 0x000000030cff7812 */ /* 0x000fe4000780c0ff */
[----:B------:R-:W-:Y:S02]  /*28770*/  LOP3.LUT R18, R16, 0x38, R18, 0xf8, !PT ;  /* 0x0000003810127812 */ /* 0x000fe400078ef812 */
[----:B------:R-:W-:-:S02]  /*28780*/  SHF.R.U32.HI R16, RZ, 0x3, R16 ;  /* 0x00000003ff107819 */ /* 0x000fc40000011610 */
[----:B------:R-:W-:Y:S02]  /*28790*/  LEA.HI R146, R146, R11, RZ, 0x2 ;  /* 0x0000000b92927211 */ /* 0x000fe400078f10ff */
[----:B------:R-:W-:Y:S02]  /*287a0*/  LOP3.LUT R16, R18, R16, RZ, 0x3c, !PT ;  /* 0x0000001012107212 */ /* 0x000fe400078e3cff */
[----:B------:R-:W-:Y:S02]  /*287b0*/  SHF.R.S32.HI R8, RZ, 0x1f, R7 ;  /* 0x0000001fff087819 */ /* 0x000fe40000011407 */
[----:B------:R-:W-:Y:S02]  /*287c0*/  LEA R147, R17, R16, 0x2 ;  /* 0x0000001011937211 */ /* 0x000fe400078e10ff */
[----:B------:R-:W-:Y:S02]  /*287d0*/  LOP3.LUT R146, R146, 0xffffffc, RZ, 0xc0, !PT ;  /* 0x0ffffffc92927812 */ /* 0x000fe400078ec0ff */
[----:B------:R-:W-:-:S02]  /*287e0*/  LEA.HI R8, R8, R7, RZ, 0x2 ;  /* 0x0000000708087211 */ /* 0x000fc400078f10ff */
[----:B------:R-:W-:Y:S02]  /*287f0*/  SHF.L.U32 R7, R238, 0x6, RZ ;  /* 0x00000006ee077819 */ /* 0x000fe400000006ff */
[----:B------:R-:W-:Y:S02]  /*28800*/  IADD3 R146, R11, -R146, RZ ;  /* 0x800000920b927210 */ /* 0x000fe40007ffe0ff */
[----:B------:R-:W-:Y:S01]  /*28810*/  SHF.R.S32.HI R8, RZ, 0x2, R8 ;  /* 0x00000002ff087819 */ /* 0x000fe20000011408 */
[----:B------:R1:W2:Y:S01]  /*28820*/  LDS.128 R140, [R147.X4] ;  /* 0x00000000938c7984 */ /* 0x0002a20000004c00 */
[----:B------:R-:W-:Y:S01]  /*28830*/  MOV R9, 0xff800000 ;  /* 0xff80000000097802 */ /* 0x000fe20000000f00 */
[-C--:B-----5:R-:W-:Y:S01]  /*28840*/  @P4 FFMA.FTZ R9, R164, R0.reuse, R2 ;  /* 0x00000000a4094223 */ /* 0x0a0fe20000010002 */
[----:B------:R-:W-:Y:S01]  /*28850*/  MOV R11, 0xff800000 ;  /* 0xff800000000b7802 */ /* 0x000fe20000000f00 */
[----:B------:R1:W4:Y:S01]  /*28860*/  LDS.128 R136, [R147.X4+0x800] ;  /* 0x0008000093887984 */ /* 0x0003220000004c00 */
[----:B------:R-:W-:Y:S01]  /*28870*/  @P3 FFMA.FTZ R11, R3, R0, R6 ;  /* 0x00000000030b3223 */ /* 0x000fe20000010006 */
[----:B------:R-:W-:-:S02]  /*28880*/  LEA R8, R146, R8, 0x4 ;  /* 0x0000000892087211 */ /* 0x000fc400078e20ff */
[----:B------:R1:W1:Y:S04]  /*28890*/  LDS.128 R132, [R147.X4+0x1000] ;  /* 0x0010000093847984 */ /* 0x0002680000004c00 */
        /* <DEDUP_REMOVED lines=28> */
[----:B------:R1:W1:Y:S01]  /*28a60*/  LDS.128 R16, [R147.X4+0xf800] ;  /* 0x00f8000093107984 */ /* 0x0002620000004c00 */
[----:B---3--:R-:W-:-:S04]  /*28a70*/  IMAD R14, R14, UR8, R241 ;  /* 0x000000080e0e7c24 */ /* 0x008fc8000f8e02f1 */
[----:B------:R-:W-:Y:S01]  /*28a80*/  IMAD R14, R14, R144, R240 ;  /* 0x000000900e0e7224 */ /* 0x000fe200078e02f0 */
[----:B------:R-:W-:-:S03]  /*28a90*/  SHF.L.U32 R144, R145, 0x2, RZ ;  /* 0x0000000291907819 */ /* 0x000fc600000006ff */
[----:B------:R-:W-:Y:S01]  /*28aa0*/  IMAD R7, R15, R14, R7 ;  /* 0x0000000e0f077224 */ /* 0x000fe200078e0207 */
[----:B------:R-:W-:Y:S01]  /*28ab0*/  SHF.R.S32.HI R145, RZ, 0x1f, R144 ;  /* 0x0000001fff917819 */ /* 0x000fe20000011490 */
[----:B------:R-:W-:Y:S05]  /*28ac0*/  @P0 BRA `(.L_x_3547) ;  /* 0x000000c000000947 */ /* 0x000fea0003800000 */
[----:B-12-4-:R-:W-:Y:S01]  /*28ad0*/  IMAD R0, R238, -0x40, R239 ;  /* 0xffffffc0ee007824 */ /* 0x016fe200078e02ef */
[C---:B------:R-:W-:Y:S01]  /*28ae0*/  IADD3 R6, R8.reuse, 0x8, RZ ;  /* 0x0000000808067810 */ /* 0x040fe20007ffe0ff */
[----:B------:R-:W-:Y:S01]  /*28af0*/  ULDC.64 UR4, c[0x0][0x118] ;  /* 0x0000460000047ab9 */ /* 0x000fe20000000a00 */
[----:B------:R-:W-:Y:S02]  /*28b00*/  SHF.R.S32.HI R3, RZ, 0x1f, R7 ;  /* 0x0000001fff037819 */ /* 0x000fe40000011407 */
[----:B------:R-:W-:Y:S02]  /*28b10*/  IADD3 R2, P0, R7, R8, RZ ;  /* 0x0000000807027210 */ /* 0x000fe40007f1e0ff */
[-C--:B------:R-:W-:Y:S02]  /*28b20*/  ISETP.GE.AND P2, PT, R8, R0.reuse, PT ;  /* 0x000000000800720c */ /* 0x080fe40003f46270 */
[----:B------:R-:W-:-:S02]  /*28b30*/  ISETP.GE.AND P1, PT, R6, R0, PT ;  /* 0x000000000600720c */ /* 0x000fc40003f26270 */
[----:B------:R-:W-:Y:S02]  /*28b40*/  LEA.HI.X.SX32 R3, R8, R3, 0x1, P0 ;  /* 0x0000000308037211 */ /* 0x000fe400000f0eff */
[----:B------:R-:W-:-:S04]  /*28b50*/  LEA R14, P0, R2, R150, 0x2 ;  /* 0x00000096020e7211 */ /* 0x000fc800078010ff */
[----:B------:R-:W-:-:S05]  /*28b60*/  LEA.HI.X R15, R2, R151, R3, 0x2, P0 ;  /* 0x00000097020f7211 */ /* 0x000fca00000f1403 */
[----:B------:R1:W-:Y:S04]  /*28b70*/  @!P2 ST.E [R14.64], R9 ;  /* 0x000000090e00a985 */ /* 0x0003e8000c101904 */
[----:B------:R1:W-:Y:S02]  /*28b80*/  @!P1 ST.E [R14.64+0x20], R11 ;  /* 0x0000200b0e009985 */ /* 0x0003e4000c101904 */
.L_x_3547:
[----:B-12-4-:R-:W-:Y:S05]  /*28b90*/  BSYNC B0 ;  /* 0x0000000000007941 */ /* 0x016fea0003800000 */
.L_x_3546:
        /* <DEDUP_REMOVED lines=9> */
[----:B------:R-:W-:-:S04]  /*28c30*/  LEA R6, P0, R0, R148, 0x2 ;  /* 0x0000009400067211 */ /* 0x000fc800078010ff */
[----:B------:R-:W-:Y:S02]  /*28c40*/  LEA.HI.X R7, R0, R149, R13, 0x2, P0 ;  /* 0x0000009500077211 */ /* 0x000fe400000f140d */
[----:B------:R-:W-:Y:S01]  /*28c50*/  IADD3 R0, R144, 0x40, RZ ;  /* 0x0000004090007810 */ /* 0x000fe20007ffe0ff */
[----:B------:R-:W-:Y:S05]  /*28c60*/  @P1 BRA `(.L_x_3549) ;  /* 0x000000c000001947 */ /* 0x000fea0003800000 */
[C---:B------:R-:W-:Y:S01]  /*28c70*/  IADD3 R3, R0.reuse, 0x40, RZ ;  /* 0x0000004000037810 */ /* 0x040fe20007ffe0ff */
[----:B------:R-:W-:Y:S01]  /*28c80*/  ULDC.64 UR4, c[0x0][0x118] ;  /* 0x0000460000047ab9 */ /* 0x000fe20000000a00 */
[C---:B------:R-:W-:Y:S02]  /*28c90*/  IADD3 R2, R0.reuse, 0x80, RZ ;  /* 0x0000008000027810 */ /* 0x040fe40007ffe0ff */
[-C--:B-----5:R-:W-:Y:S02]  /*28ca0*/  ISETP.GE.AND P2, PT, R0, R4.reuse, PT ;  /* 0x000000040000720c */ /* 0x0a0fe40003f46270 */
[-C--:B------:R-:W-:Y:S02]  /*28cb0*/  ISETP.GE.AND P3, PT, R144, R4.reuse, PT ;  /* 0x000000049000720c */ /* 0x080fe40003f66270 */
[----:B------:R-:W-:-:S02]  /*28cc0*/  ISETP.GE.AND P1, PT, R3, R4, PT ;  /* 0x000000040300720c */ /* 0x000fc40003f26270 */
[----:B------:R-:W-:-:S07]  /*28cd0*/  ISETP.GE.AND P0, PT, R2, R4, PT ;  /* 0x000000040200720c */ /* 0x000fce0003f06270 */
[----:B------:R2:W-:Y:S04]  /*28ce0*/  @!P2 ST.E.128 [R6.64+0x100], R108 ;  /* 0x0001006c0600a985 */ /* 0x0005e8000c101d04 */
[----:B------:R2:W-:Y:S04]  /*28cf0*/  @!P3 ST.E.64 [R6.64], R140 ;  /* 0x0000008c0600b985 */ /* 0x0005e8000c101b04 */
[----:B------:R2:W-:Y:S04]  /*28d00*/  @!P3 ST.E.64 [R6.64+0x8], R142 ;  /* 0x0000088e0600b985 */ /* 0x0005e8000c101b04 */
[----:B------:R2:W-:Y:S04]  /*28d10*/  @!P1 ST.E.128 [R6.64+0x200], R76 ;  /* 0x0002004c06009985 */ /* 0x0005e8000c101d04 */
[----:B------:R2:W-:Y:S02]  /*28d20*/  @!P0 ST.E.128 [R6.64+0x300], R44 ;  /* 0x0003002c06008985 */ /* 0x0005e4000c101d04 */
.L_x_3549:
[----:B------:R-:W-:Y:S05]  /*28d30*/  BSYNC B0 ;  /* 0x0000000000007941 */ /* 0x000fea0003800000 */
.L_x_3548:
[----:B------:R-:W-:Y:S01]  /*28d40*/  IADD3 R2, R10, 0x8, RZ ;  /* 0x000000080a027810 */ /* 0x000fe20007ffe0ff */
[----:B------:R-:W-:Y:S03]  /*28d50*/  BSSY B0, `(.L_x_3550) ;  /* 0x000000e000007945 */ /* 0x000fe60003800000 */
[----:B------:R-:W-:-:S13]  /*28d60*/  ISETP.GE.AND P0, PT, R2, R238, PT ;  /* 0x000000ee0200720c */ /* 0x000fda0003f06270 */
[----:B------:R-:W-:Y:S05]  /*28d70*/  @P0 BRA `(.L_x_3551) ;  /* 0x000000b000000947 */ /* 0x000fea0003800000 */
[C---:B------:R-:W-:Y:S01]  /*28d80*/  IADD3 R3, R0.reuse, 0x40, RZ ;  /* 0x0000004000037810 */ /* 0x040fe20007ffe0ff */
[----:B------:R-:W-:Y:S01]  /*28d90*/  ULDC.64 UR4, c[0x0][0x118] ;  /* 0x0000460000047ab9 */ /* 0x000fe20000000a00 */
[----:B------:R-:W-:Y:S02]  /*28da0*/  IADD3 R2, R0, 0x80, RZ ;  /* 0x0000008000027810 */ /* 0x000fe40007ffe0ff */
        /* <DEDUP_REMOVED lines=8> */
.L_x_3551:
[----:B------:R-:W-:Y:S05]  /*28e30*/  BSYNC B0 ;  /* 0x0000000000007941 */ /* 0x000fea0003800000 */
.L_x_3550:
        /* <DEDUP_REMOVED lines=15> */
.L_x_3553:
[----:B------:R-:W-:Y:S05]  /*28f30*/  BSYNC B0 ;  /* 0x0000000000007941 */ /* 0x000fea0003800000 */
.L_x_3552:
        /* <DEDUP_REMOVED lines=15> */
.L_x_3555:
[----:B------:R-:W-:Y:S05]  /*29030*/  BSYNC B0 ;  /* 0x0000000000007941 */ /* 0x000fea0003800000 */
.L_x_3554:
        /* <DEDUP_REMOVED lines=15> */
.L_x_3557:
[----:B------:R-:W-:Y:S05]  /*29130*/  BSYNC B0 ;  /* 0x0000000000007941 */ /* 0x000fea0003800000 */
.L_x_3556:
        /* <DEDUP_REMOVED lines=15> */
.L_x_3559:
[----:B------:R-:W-:Y:S05]  /*29230*/  BSYNC B0 ;  /* 0x0000000000007941 */ /* 0x000fea0003800000 */
.L_x_3558:
        /* <DEDUP_REMOVED lines=15> */
.L_x_3561:
[----:B------:R-:W-:Y:S05]  /*29330*/  BSYNC B0 ;  /* 0x0000000000007941 */ /* 0x000fea0003800000 */
.L_x_3560:
[----:B------:R-:W-:Y:S01]  /*29340*/  IADD3 R10, R10, 0x38, RZ ;  /* 0x000000380a0a7810 */ /* 0x000fe20007ffe0ff */
[----:B------:R-:W-:-:S02]  /*29350*/  IMAD.MOV.U32 R2, RZ, RZ, R237 ;  /* 0x000000ffff027224 */ /* 0x000fc400078e00ed */
[----:B------:R-:W-:Y:S01]  /*29360*/  IMAD.MOV.U32 R3, RZ, RZ, 0x0 ;  /* 0x00000000ff037424 */ /* 0x000fe200078e00ff */
[----:B------:R-:W-:-:S13]  /*29370*/  ISETP.GE.AND P0, PT, R10, R238, PT ;  /* 0x000000ee0a00720c */ /* 0x000fda0003f06270 */
[----:B------:R-:W-:Y:S05]  /*29380*/  @P0 RET.REL.NODEC R2 `(_ZN5flash24flash_fwd_splitkv_kernelI23Flash_fwd_kernel_traitsILi256ELi64ELi64ELi4ELb0ELb0EN7cutlass10bfloat16_tE19Flash_kernel_traitsILi256ELi64ELi64ELi4ES3_EELb0ELb1ELb0ELb0ELb0ELb0ELb1ELb1EEEvNS_16Flash_fwd_paramsE) ;  /* 0xfffd6c7002000950 */ /* 0x000fea0003c3ffff */
[C---:B------:R-:W-:Y:S01]  /*29390*/  IADD3 R2, R0.reuse, 0x40, RZ ;  /* 0x0000004000027810 */ /* 0x040fe20007ffe0ff */
[----:B------:R-:W-:Y:S01]  /*293a0*/  ULDC.64 UR4, c[0x0][0x118] ;  /* 0x0000460000047ab9 */ /* 0x000fe20000000a00 */
[-C--:B-----5:R-:W-:Y:S01]  /*293b0*/  ISETP.GE.AND P1, PT, R0, R4.reuse, PT ;  /* 0x000000040000720c */ /* 0x0a0fe20003f26270 */
[----:B------:R-:W-:Y:S01]  /*293c0*/  IMAD.MOV.U32 R3, RZ, RZ, 0x0 ;  /* 0x00000000ff037424 */ /* 0x000fe200078e00ff */
[-C--:B------:R-:W-:Y:S01]  /*293d0*/  ISETP.GE.AND P0, PT, R2, R4.reuse, PT ;  /* 0x000000040200720c */ /* 0x080fe20003f06270 */
[----:B------:R-:W-:Y:S01]  /*293e0*/  IMAD.MOV.U32 R2, RZ, RZ, R237 ;  /* 0x000000ffff027224 */ /* 0x000fe200078e00ed */
[----:B------:R-:W-:Y:S02]  /*293f0*/  IADD3 R0, R0, 0x80, RZ ;  /* 0x0000008000007810 */ /* 0x000fe40007ffe0ff */
[----:B------:R-:W-:-:S07]  /*29400*/  ISETP.GE.AND P2, PT, R144, R4, PT ;  /* 0x000000049000720c */ /* 0x000fce0003f46270 */
[----:B------:R1:W-:Y:S04]  /*29410*/  @!P1 ST.E.128 [R6.64+0xe100], R80 ;  /* 0x00e1005006009985 */ /* 0x0003e8000c101d04 */
[----:B------:R1:W-:Y:S01]  /*29420*/  @!P0 ST.E.128 [R6.64+0xe200], R48 ;  /* 0x00e2003006008985 */ /* 0x0003e2000c101d04 */
[----:B------:R-:W-:-:S03]  /*29430*/  ISETP.GE.AND P0, PT, R0, R4, PT ;  /* 0x000000040000720c */ /* 0x000fc60003f06270 */
[----:B------:R1:W-:Y:S10]  /*29440*/  @!P2 ST.E.128 [R6.64+0xe000], R112 ;  /* 0x00e000700600a985 */ /* 0x0003f4000c101d04 */
[----:B------:R-:W-:Y:S05]  /*29450*/  @P0 RET.REL.NODEC R2 `(_ZN5flash24flash_fwd_splitkv_kernelI23Flash_fwd_kernel_traitsILi256ELi64ELi64ELi4ELb0ELb0EN7cutlass10bfloat16_tE19Flash_kernel_traitsILi256ELi64ELi64ELi4ES3_EELb0ELb1ELb0ELb0ELb0ELb0ELb1ELb1EEEvNS_16Flash_fwd_paramsE) ;  /* 0xfffd6ba002000950 */ /* 0x000fea0003c3ffff */
[----:B------:R-:W-:Y:S01]  /*29460*/  MOV R2, R237 ;  /* 0x000000ed00027202 */ /* 0x000fe20000000f00 */
[----:B------:R-:W-:Y:S01]  /*29470*/  ULDC.64 UR4, c[0x0][0x118] ;  /* 0x0000460000047ab9 */ /* 0x000fe20000000a00 */
[----:B------:R-:W-:Y:S01]  /*29480*/  MOV R3, 0x0 ;  /* 0x0000000000037802 */ /* 0x000fe20000000f00 */
[----:B------:R1:W-:Y:S03]  /*29490*/  ST.E.128 [R6.64+0xe300], R16 ;  /* 0x00e3001006007985 */ /* 0x0003e6000c101d04 */
[----:B------:R-:W-:Y:S05]  /*294a0*/  RET.REL.NODEC R2 `(_ZN5flash24flash_fwd_splitkv_kernelI23Flash_fwd_kernel_traitsILi256ELi64ELi64ELi4ELb0ELb0EN7cutlass10bfloat16_tE19Flash_kernel_traitsILi256ELi64ELi64ELi4ES3_EELb0ELb1ELb0ELb0ELb0ELb0ELb1ELb1EEEvNS_16Flash_fwd_paramsE) ;  /* 0xfffd6b5002007950 */ /* 0x000fea0003c3ffff */
.L_x_3544:
[----:B------:R-:W-:Y:S01]  /*294b0*/  IMAD.MOV.U32 R10, RZ, RZ, R252 ;  /* 0x000000ffff0a7224 */ /* 0x000fe200078e00fc */
[----:B------:R-:W-:-:S02]  /*294c0*/  MOV R9, 0x2 ;  /* 0x0000000200097802 */ /* 0x000fc40000000f00 */
[----:B------:R-:W-:Y:S02]  /*294d0*/  MOV R7, 0x294f0 ;  /* 0x000294f000077802 */ /* 0x000fe40000000f00 */
[----:B-1---5:R-:W-:Y:S05]  /*294e0*/  CALL.REL.NOINC `($__internal_20_$__cuda_sm70_shflsync_bfly_p) ;  /* 0x0000012000007944 */ /* 0x022fea0003c00000 */
[----:B------:R-:W-:Y:S01]  /*294f0*/  MOV R2, R9 ;  /* 0x0000000900027202 */ /* 0x000fe20000000f00 */
[----:B------:R-:W-:Y:S05]  /*29500*/  BRA `(.L_x_3562) ;  /* 0xffffe16000007947 */ /* 0x000fea000383ffff */
.L_x_3545:
[----:B------:R-:W-:Y:S01]  /*29510*/  IMAD.MOV.U32 R10, RZ, RZ, R2 ;  /* 0x000000ffff0a7224 */ /* 0x000fe200078e0002 */
[----:B------:R-:W-:Y:S02]  /*29520*/  MOV R9, 0x1 ;  /* 0x0000000100097802 */ /* 0x000fe40000000f00 */
[----:B------:R-:W-:Y:S02]  /*29530*/  MOV R7, 0x29550 ;  /* 0x0002955000077802 */ /* 0x000fe40000000f00 */
[----:B-12--5:R-:W-:Y:S05]  /*29540*/  CALL.REL.NOINC `($__internal_20_$__cuda_sm70_shflsync_bfly_p) ;  /* 0x000000c000007944 */ /* 0x026fea0003c00000 */
[----:B------:R-:W-:Y:S01]  /*29550*/  FADD.FTZ R2, R2, R9 ;  /* 0x0000000902027221 */ /* 0x000fe20000010000 */
[----:B------:R-:W-:Y:S02]  /*29560*/  MOV R10, R251 ;  /* 0x000000fb000a7202 */ /* 0x000fe40000000f00 */
[----:B------:R-:W-:Y:S02]  /*29570*/  MOV R9, 0x2 ;  /* 0x0000000200097802 */ /* 0x000fe40000000f00 */
[----:B------:R-:W-:Y:S02]  /*29580*/  MOV R7, 0x295a0 ;  /* 0x000295a000077802 */ /* 0x000fe40000000f00 */
[----:B------:R-:W-:Y:S05]  /*29590*/  CALL.REL.NOINC `($__internal_20_$__cuda_sm70_shflsync_bfly_p) ;  /* 0x0000007000007944 */ /* 0x000fea0003c00000 */
[----:B------:R-:W-:Y:S01]  /*295a0*/  FADD.FTZ R251, R251, R9 ;  /* 0x00000009fbfb7221 */ /* 0x000fe20000010000 */
[----:B------:R-:W-:-:S02]  /*295b0*/  MOV R9, 0x1 ;  /* 0x0000000100097802 */ /* 0x000fc40000000f00 */
[----:B------:R-:W-:Y:S02]  /*295c0*/  MOV R7, 0x295f0 ;  /* 0x000295f000077802 */ /* 0x000fe40000000f00 */
[----:B------:R-:W-:Y:S02]  /*295d0*/  MOV R10, R251 ;  /* 0x000000fb000a7202 */ /* 0x000fe40000000f00 */
[----:B------:R-:W-:Y:S05]  /*295e0*/  CALL.REL.NOINC `($__internal_20_$__cuda_sm70_shflsync_bfly_p) ;  /* 0x0000002000007944 */ /* 0x000fea0003c00000 */
[----:B------:R-:W-:Y:S01]  /*295f0*/  MOV R6, R9 ;  /* 0x0000000900067202 */ /* 0x000fe20000000f00 */
[----:B------:R-:W-:Y:S05]  /*29600*/  BRA `(.L_x_3563) ;  /* 0xffffe0d000007947 */ /* 0x000fea000383ffff */
        .weak           $__internal_20_$__cuda_sm70_shflsync_bfly_p
        .type           $__internal_20_$__cuda_sm70_shflsync_bfly_p,@function
        .size           $__internal_20_$__cuda_sm70_shflsync_bfly_p,(.L_x_8885 - $__internal_20_$__cuda_sm70_shflsync_bfly_p)
$__internal_20_$__cuda_sm70_shflsync_bfly_p:
[----:B------:R-:W-:Y:S04]  /*29610*/  WARPSYNC R6 ;  /* 0x0000000600007348 */ /* 0x000fe80003800000 */
[----:B------:R1:W2:Y:S01]  /*29620*/  SHFL.BFLY PT, R9, R10, R9, R8 ;  /* 0x0c0000090a097389 */ /* 0x0002a200000e0008 */
[----:B------:R-:W-:Y:S02]  /*29630*/  MOV R11, 0x0 ;  /* 0x00000000000b7802 */ /* 0x000fe40000000f00 */
[----:B-1----:R-:W-:-:S04]  /*29640*/  MOV R10, R7 ;  /* 0x00000007000a7202 */ /* 0x002fc80000000f00 */
[----:B--2---:R-:W-:Y:S05]  /*29650*/  RET.REL.NODEC R10 `(_ZN5flash24flash_fwd_splitkv_kernelI23Flash_fwd_kernel_traitsILi256ELi64ELi64ELi4ELb0ELb0EN7cutlass10bfloat16_tE19Flash_kernel_traitsILi256ELi64ELi64ELi4ES3_EELb0ELb1ELb0ELb0ELb0ELb0ELb1ELb1EEEvNS_16Flash_fwd_paramsE) ;  /* 0xfffd69a00a007950 */ /* 0x004fea0003c3ffff */
.L_x_3564:
        /* <DEDUP_REMOVED lines=10> */
.L_x_8885:


//--------------------- .text._ZN5flash24flash_fwd_splitkv_kernelI23Flash_fwd_kernel_traitsILi256ELi64ELi64ELi4ELb0ELb0EN7cutlass10bfloat16_tE19Flash_kernel_traitsILi256ELi64ELi64ELi4ES3_EELb0ELb1ELb0ELb0ELb0ELb1ELb1ELb1EEEvNS_16Flash_fwd_paramsE --------------------------
	.section	.text._ZN5flash24flash_fwd_splitkv_kernelI23Flash_fwd_kernel_traitsILi256ELi64ELi64ELi4ELb0ELb0EN7cutlass10bfloat16_tE19Flash_kernel_traitsILi256ELi64ELi64ELi4ES3_EELb0ELb1ELb0ELb0ELb0ELb1ELb1ELb1EEEvNS_16Flash_fwd_paramsE,"ax",@progbits
	.sectioninfo	@"SHI_REGISTERS=255"
	.align	128
        .global         _ZN5flash24flash_fwd_splitkv_kernelI23Flash_fwd_kernel_traitsILi256ELi64ELi64ELi4ELb0ELb0EN7cutlass10bfloat16_tE19Flash_kernel_traitsILi256ELi64ELi64ELi4ES3_EELb0ELb1ELb0ELb0ELb0ELb1ELb1ELb1EEEvNS_16Flash_fwd_paramsE
        .type           _ZN5flash24flash_fwd_splitkv_kernelI23Flash_fwd_kernel_traitsILi256ELi64ELi64ELi4ELb0ELb0EN7cutlass10bfloat16_tE19Flash_kernel_traitsILi256ELi64ELi64ELi4ES3_EELb0ELb1ELb0ELb0ELb0ELb1ELb1ELb1EEEvNS_16Flash_fwd_paramsE,@function
        .size           _ZN5flash24flash_fwd_splitkv_kernelI23Flash_fwd_kernel_traitsILi256ELi64ELi64ELi4ELb0ELb0EN7cutlass10bfloat16_tE19Flash_kernel_traitsILi256ELi64ELi64ELi4ES3_EELb0ELb1ELb0ELb0ELb0ELb1ELb1ELb1EEEvNS_16Flash_fwd_paramsE,(.L_x_8887 - _ZN5flash24flash_fwd_splitkv_kernelI23Flash_fwd_kernel_traitsILi256ELi64ELi64ELi4ELb0ELb0EN7cutlass10bfloat16_tE19Flash_kernel_traitsILi256ELi64ELi64ELi4ES3_EELb0ELb1ELb0ELb0ELb0ELb1ELb1ELb1EEEvNS_16Flash_fwd_paramsE)
        .other          _ZN5flash24flash_fwd_splitkv_kernelI23Flash_fwd_kernel_traitsILi256ELi64ELi64ELi4ELb0ELb0EN7cutlass10bfloat16_tE19Flash_kernel_traitsILi256ELi64ELi64ELi4ES3_EELb0ELb1ELb0ELb0ELb0ELb1ELb1ELb1EEEvNS_16Flash_fwd_paramsE,@"STO_CUDA_ENTRY STV_DEFAULT"
_ZN5flash24flash_fwd_splitkv_kernelI23Flash_fwd_kernel_traitsILi256ELi64ELi64ELi4ELb0ELb0EN7cutlass10bfloat16_tE19Flash_kernel_traitsILi256ELi64ELi64ELi4ES3_EELb0ELb1ELb0ELb0ELb0ELb1ELb1ELb1EEEvNS_16Flash_fwd_paramsE:
.text._ZN5flash24flash_fwd_splitkv_kernelI23Flash_fwd_kernel_traitsILi256ELi64ELi64ELi4ELb0ELb0EN7cutlass10bfloat16_tE19Flash_kernel_traitsILi256ELi64ELi64ELi4ES3_EELb0ELb1ELb0ELb0ELb0ELb1ELb1ELb1EEEvNS_16Flash_fwd_paramsE:
        /* <DEDUP_REMOVED lines=30> */
[----:B---34-:R-:W-:Y:S05]  /*01e0*/  CALL.REL.NOINC `($_ZN5flash24flash_fwd_splitkv_kernelI23Flash_fwd_kernel_traitsILi256ELi64ELi64ELi4ELb0ELb0EN7cutlass10bfloat16_tE19Flash_kernel_traitsILi256ELi64ELi64ELi4ES3_EELb0ELb1ELb0ELb0ELb0ELb1ELb1ELb1EEEvNS_16Flash_fwd_paramsE$_ZN5flash30compute_attn_1rowblock_splitkvI23Flash_fwd_kernel_traitsILi256ELi64ELi64ELi4ELb0ELb0EN7cutlass10bfloat16_tE19Flash_kernel_traitsILi256ELi64ELi64ELi4ES3_EELb0ELb1ELb0ELb0ELb0ELb1ELb1ELb1ENS_16Flash_fwd_paramsEEEvRKT8_iiiii) ;  /* 0x0000002000007944 */ /* 0x018fea0003c00000 */
[----:B------:R-:W-:Y:S05]  /*01f0*/  BSYNC B4 ;  /* 0x0000000000047941 */ /* 0x000fea0003800000 */
.L_x_3565:
[----:B------:R-:W-:Y:S05]  /*0200*/  EXIT ;  /* 0x000000000000794d */ /* 0x000fea0003800000 */
        .type           $_ZN5flash24flash_fwd_splitkv_kernelI23Flash_fwd_kernel_traitsILi256ELi64ELi64ELi4ELb0ELb0EN7cutlass10bfloat16_tE19Flash_kernel_traitsILi256ELi64ELi64ELi4ES3_EELb0ELb1ELb0ELb0ELb0ELb1ELb1ELb1EEEvNS_16Flash_fwd_paramsE$_ZN5flash30compute_attn_1rowblock_splitkvI23Flash_fwd_kernel_traitsILi256ELi64ELi64ELi4ELb0ELb0EN7cutlass10bfloat16_tE19Flash_kernel_traitsILi256ELi64ELi64ELi4ES3_EELb0ELb1ELb0ELb0ELb0ELb1ELb1ELb1ENS_16Flash_fwd_paramsEEEvRKT8_iiiii,@function
        .size           $_ZN5flash24flash_fwd_splitkv_kernelI23Flash_fwd_kernel_traitsILi256ELi64ELi64ELi4ELb0ELb0EN7cutlass10bfloat16_tE19Flash_kernel_traitsILi256ELi64ELi64ELi4ES3_EELb0ELb1ELb0ELb0ELb0ELb1ELb1ELb1EEEvNS_16Flash_fwd_paramsE$_ZN5flash30compute_attn_1rowblock_splitkvI23Flash_fwd_kernel_traitsILi256ELi64ELi64ELi4ELb0ELb0EN7cutlass10bfloat16_tE19Flash_kernel_traitsILi256ELi64ELi64ELi4ES3_EELb0ELb1ELb0ELb0ELb0ELb1ELb1ELb1ENS_16Flash_fwd_paramsEEEvRKT8_iiiii,($__internal_21_$__cuda_sm70_shflsync_bfly_p - $_ZN5flash24flash_fwd_splitkv_kernelI23Flash_fwd_kernel_traitsILi256ELi64ELi64ELi4ELb0ELb0EN7cutlass10bfloat16_tE19Flash_kernel_traitsILi256ELi64ELi64ELi4ES3_EELb0ELb1ELb0ELb0ELb0ELb1ELb1ELb1EEEvNS_16Flash_fwd_paramsE$_ZN5flash30compute_attn_1rowblock_splitkvI23Flash_fwd_kernel_traitsILi256ELi64ELi64ELi4ELb0ELb0EN7cutlass10bfloat16_tE19Flash_kernel_traitsILi256ELi64ELi64ELi4ES3_EELb0ELb1ELb0ELb0ELb0ELb1ELb1ELb1ENS_16Flash_fwd_paramsEEEvRKT8_iiiii)
$_ZN5flash24flash_fwd_splitkv_kernelI23Flash_fwd_kernel_traitsILi256ELi64ELi64ELi4ELb0ELb0EN7cutlass10bfloat16_tE19Flash_kernel_traitsILi256ELi64ELi64ELi4ES3_EELb0ELb1ELb0ELb0ELb0ELb1ELb1ELb1EEEvNS_16Flash_fwd_paramsE$_ZN5flash30compute_attn_1rowblock_splitkvI23Flash_fwd_kernel_traitsILi256ELi64ELi64ELi4ELb0ELb0EN7cutlass10bfloat16_tE19Flash_kernel_traitsILi256ELi64ELi64ELi4ES3_EELb0ELb1ELb0ELb0ELb0ELb1ELb1ELb1ENS_16Flash_fwd_paramsEEEvRKT8_iiiii:
        /* <DEDUP_REMOVED lines=20> */
.L_x_3567:
[----:B------:R-:W-:Y:S05]  /*0350*/  BSYNC B0 ;  /* 0x0000000000007941 */ /* 0x000fea0003800000 */
.L_x_3566:
[----:B------:R-:W3:Y:S04]  /*0360*/  LD.E.64 R12, [R10.64+0xf0] ;  /* 0x0000f0060a0c7980 */ /* 0x000ee8000c101b00 */
[----:B-1----:R-:W4:Y:S01]  /*0370*/  @P1 LD.E R3, [R2.64+0x4] ;  /* 0x0000040602031980 */ /* 0x002f22000c101900 */
        /* <DEDUP_REMOVED lines=15> */
.L_x_3569:
[----:B------:R3:W5:Y:S02]  /*0470*/  LD.E R3, [R10.64+0xb8] ;  /* 0x0000b8060a037980 */ /* 0x000764000c101900 */
.L_x_3570:
[----:B------:R-:W-:Y:S05]  /*0480*/  BSYNC B0 ;  /* 0x0000000000007941 */ /* 0x000fea0003800000 */
.L_x_3568:
[----:B--23--:R-:W2:Y:S01]  /*0490*/  LD.E.64 R4, [R10.64+0xf8] ;  /* 0x0000f8060a047980 */ /* 0x00cea2000c101b00 */
[----:B------:R-:W-:Y:S01]  /*04a0*/  BSSY B1, `(.L_x_3571) ;  /* 0x0000012000017945 */ /* 0x000fe20003800000 */
[----:B-----5:R-:W-:Y:S01]  /*04b0*/  IMAD.IADD R80, R3, 0x1, -R16 ;  /* 0x0000000103507824 */ /* 0x020fe200078e0a10 */
[----:B--2---:R-:W-:-:S04]  /*04c0*/  ISETP.NE.U32.AND P0, PT, R4, RZ, PT ;  /* 0x000000ff0400720c */ /* 0x004fc80003f05070 */
[----:B------:R-:W-:-:S13]  /*04d0*/  ISETP.NE.AND.EX P0, PT, R5, RZ, PT, P0 ;  /* 0x000000ff0500720c */ /* 0x000fda0003f05300 */
[----:B------:R-:W-:Y:S05]  /*04e0*/  @!P0 BRA `(.L_x_3572) ;  /* 0x0000004000008947 */ /* 0x000fea0003800000 */
[----:B------:R-:W-:-:S05]  /*04f0*/  IMAD.WIDE R4, R241, 0x4, R4 ;  /* 0x00000004f1047825 */ /* 0x000fca00078e0204 */
[----:B------:R-:W2:Y:S02]  /*0500*/  LD.E R57, [R4.64] ;  /* 0x0000000604397980 */ /* 0x000ea4000c101900 */
[----:B--2---:R-:W-:Y:S01]  /*0510*/  IADD3 R57, R57, -R16, RZ ;  /* 0x8000001039397210 */ /* 0x004fe20007ffe0ff */
[----:B------:R-:W-:Y:S05]  /*0520*/  BRA `(.L_x_3573) ;  /* 0x0000009000007947 */ /* 0x000fea0003800000 */
.L_x_3572:
[----:B------:R-:W2:Y:S01]  /*0530*/  LD.E.64 R2, [R10.64+0x108] ;  /* 0x000108060a027980 */ /* 0x000ea2000c101b00 */
[----:B------:R-:W-:Y:S01]  /*0540*/  BSSY B0, `(.L_x_3574) ;  /* 0x0000006000007945 */ /* 0x000fe20003800000 */
[----:B------:R-:W-:Y:S01]  /*0550*/  IMAD.MOV.U32 R57, RZ, RZ, RZ ;  /* 0x000000ffff397224 */ /* 0x000fe200078e00ff */
[----:B--2---:R-:W-:-:S04]  /*0560*/  ISETP.NE.U32.AND P0, PT, R2, RZ, PT ;  /* 0x000000ff0200720c */ /* 0x004fc80003f05070 */
[----:B------:R-:W-:-:S13]  /*0570*/  ISETP.NE.AND.EX P0, PT, R3, RZ, PT, P0 ;  /* 0x000000ff0300720c */ /* 0x000fda0003f05300 */
[----:B------:R-:W-:Y:S05]  /*0580*/  @!P0 BRA `(.L_x_3575) ;  /* 0x0000001000008947 */ /* 0x000fea0003800000 */
[----:B------:R2:W5:Y:S02]  /*0590*/  LD.E R57, [R10.64+0xbc] ;  /* 0x0000bc060a397980 */ /* 0x000564000c101900 */
.L_x_3575:
[----:B------:R-:W-:Y:S05]  /*05a0*/  BSYNC B0 ;  /* 0x0000000000007941 */ /* 0x000fea0003800000 */
.L_x_3574:
[----:B-----5:R-:W-:Y:S02]  /*05b0*/  IADD3 R57, R80, R57, RZ ;  /* 0x0000003950397210 */ /* 0x020fe40007ffe0ff */
.L_x_3573:
[----:B------:R-:W-:Y:S05]  /*05c0*/  BSYNC B1 ;  /* 0x0000000000017941 */ /* 0x000fea0003800000 */
.L_x_3571:
[----:B------:R-:W-:Y:S01]  /*05d0*/  IMAD.SHL.U32 R59, R237, 0x40, RZ ;  /* 0x00000040ed3b7824 */ /* 0x000fe200078e00ff */
[----:B------:R-:W-:Y:S01]  /*05e0*/  MOV R2, R238 ;  /* 0x000000ee00027202 */ /* 0x000fe20000000f00 */
[----:B------:R-:W-:-:S03]  /*05f0*/  IMAD.MOV.U32 R3, RZ, RZ, 0x0 ;  /* 0x00000000ff037424 */ /* 0x000fc600078e00ff */
[----:B------:R-:W-:-:S13]  /*0600*/  ISETP.GT.AND P0, PT, R240, R59, PT ;  /* 0x0000003bf000720c */ /* 0x000fda0003f04270 */
[----:B------:R-:W-:Y:S05]  /*0610*/  @!P0 RET.REL.NODEC R2 `(_ZN5flash24flash_fwd_splitkv_kernelI23Flash_fwd_kernel_traitsILi256ELi64ELi64ELi4ELb0ELb0EN7cutlass10bfloat16_tE19Flash_kernel_traitsILi256ELi64ELi64ELi4ES3_EELb0ELb1ELb0ELb0ELb0ELb1ELb1ELb1EEEvNS_16Flash_fwd_paramsE) ;  /* 0xfffff9e002008950 */ /* 0x000fea0003c3ffff */
[----:B------:R-:W3:Y:S04]  /*0620*/  LD.E R3, [R10.64+0xb8] ;  /* 0x0000b8060a037980 */ /* 0x000ee8000c101900 */
[----:B------:R-:W4:Y:S04]  /*0630*/  LD.E R7, [R10.64+0x184] ;  /* 0x000184060a077980 */ /* 0x000f28000c101900 */
[----:B------:R-:W5:Y:S01]  /*0640*/  LD.E R0, [R10.64+0x188] ;  /* 0x000188060a007980 */ /* 0x000f62000c101900 */
[----:B------:R-:W-:-:S03]  /*0650*/  IABS R4, c[0x0][0x10] ;  /* 0x0000040000047a13 */ /* 0x000fc60000000000 */
[----:B------:R-:W1:Y:S01]  /*0660*/  S2R R75, SR_TID.X ;  /* 0x00000000004b7919 */ /* 0x000e620000002100 */
[----:B------:R-:W2:Y:S08]  /*0670*/  I2F.RP R2, R4 ;  /* 0x0000000400027306 */ /* 0x000eb00000209400 */
[----:B--2---:R-:W2:Y:S02]  /*0680*/  MUFU.RCP R14, R2 ;  /* 0x00000002000e7308 */ /* 0x004ea40000001000 */
[----:B--2---:R-:W-:-:S02]  /*0690*/  IADD3 R14, R14, 0xffffffe, RZ ;  /* 0x0ffffffe0e0e7810 */ /* 0x004fc40007ffe0ff */
[----:B------:R-:W-:-:S04]  /*06a0*/  IABS R2, c[0x0][0x10] ;  /* 0x0000040000027a13 */ /* 0x000fc80000000000 */
[----:B------:R-:W2:Y:S01]  /*06b0*/  F2I.FTZ.U32.TRUNC.NTZ R15, R14 ;  /* 0x0000000e000f7305 */ /* 0x000ea2000021f000 */
[----:B------:R-:W-:Y:S02]  /*06c0*/  IMAD.MOV R2, RZ, RZ, -R2 ;  /* 0x000000ffff027224 */ /* 0x000fe400078e0a02 */
[----:B--2---:R-:W-:Y:S02]  /*06d0*/  IMAD.MOV R5, RZ, RZ, -R15 ;  /* 0x000000ffff057224 */ /* 0x004fe400078e0a0f */
[----:B------:R-:W-:Y:S02]  /*06e0*/  IMAD.MOV.U32 R14, RZ, RZ, RZ ;  /* 0x000000ffff0e7224 */ /* 0x000fe400078e00ff */
[----:B------:R-:W-:-:S04]  /*06f0*/  IMAD R5, R5, R4, RZ ;  /* 0x0000000405057224 */ /* 0x000fc800078e02ff */
[----:B------:R-:W-:Y:S01]  /*0700*/  IMAD.HI.U32 R5, R15, R5, R14 ;  /* 0x000000050f057227 */ /* 0x000fe200078e000e */
[----:B---3--:R-:W-:-:S04]  /*0710*/  IADD3 R3, R3, 0x3f, RZ ;  /* 0x0000003f03037810 */ /* 0x008fc80007ffe0ff */
[----:B------:R-:W-:-:S04]  /*0720*/  SHF.R.S32.HI R8, RZ, 0x1f, R3 ;  /* 0x0000001fff087819 */ /* 0x000fc80000011403 */
[----:B------:R-:W-:-:S04]  /*0730*/  LEA.HI R8, R8, R3, RZ, 0x6 ;  /* 0x0000000308087211 */ /* 0x000fc800078f30ff */
[----:B------:R-:W-:-:S04]  /*0740*/  LEA.HI.SX32 R8, R8, c[0x0][0x10], 0x1a ;  /* 0x0000040008087a11 */ /* 0x000fc800078fd2ff */
[----:B------:R-:W-:-:S04]  /*0750*/  IADD3 R8, R8, -0x1, RZ ;  /* 0xffffffff08087810 */ /* 0x000fc80007ffe0ff */
[----:B------:R-:W-:Y:S02]  /*0760*/  IABS R3, R8 ;  /* 0x0000000800037213 */ /* 0x000fe40000000000 */
[----:B------:R-:W-:-:S03]  /*0770*/  LOP3.LUT R8, R8, c[0x0][0x10], RZ, 0x3c, !PT ;  /* 0x0000040008087a12 */ /* 0x000fc600078e3cff */
[----:B------:R-:W-:Y:S01]  /*0780*/  IMAD.HI.U32 R9, R5, R3, RZ ;  /* 0x0000000305097227 */ /* 0x000fe200078e00ff */
[----:B------:R-:W-:Y:S02]  /*0790*/  ISETP.GE.AND P0, PT, R8, RZ, PT ;  /* 0x000000ff0800720c */ /* 0x000fe40003f06270 */
[----:B------:R-:W-:Y:S01]  /*07a0*/  IADD3 R5, -R240, 0x7f, R59 ;  /* 0x0000007ff0057810 */ /* 0x000fe20007ffe13b */
[----:B------:R-:W-:Y:S01]  /*07b0*/  IMAD R3, R9, R2, R3 ;  /* 0x0000000209037224 */ /* 0x000fe200078e0203 */
[----:B------:R-:W-:Y:S02]  /*07c0*/  IADD3 R2, R57, R59, -R240 ;  /* 0x0000003b39027210 */ /* 0x000fe40007ffe8f0 */
[----:B-----5:R-:W-:Y:S02]  /*07d0*/  IADD3 R5, R0, R5, R57 ;  /* 0x0000000500057210 */ /* 0x020fe40007ffe039 */
[----:B------:R-:W-:Y:S01]  /*07e0*/  ISETP.GT.U32.AND P1, PT, R4, R3, PT ;  /* 0x000000030400720c */ /* 0x000fe20003f24070 */
[----:B----4-:R-:W-:Y:S01]  /*07f0*/  IMAD.IADD R7, R2, 0x1, -R7 ;  /* 0x0000000102077824 */ /* 0x010fe200078e0a07 */
[----:B------:R-:W-:-:S04]  /*0800*/  SHF.R.S32.HI R2, RZ, 0x1f, R5 ;  /* 0x0000001fff027819 */ /* 0x000fc80000011405 */
[----:B------:R-:W-:-:S04]  /*0810*/  LEA.HI R2, R2, R5, RZ, 0x6 ;  /* 0x0000000502027211 */ /* 0x000fc800078f30ff */
[----:B------:R-:W-:-:S03]  /*0820*/  SHF.R.S32.HI R165, RZ, 0x6, R2 ;  /* 0x00000006ffa57819 */ /* 0x000fc60000011402 */
[----:B------:R-:W-:Y:S01]  /*0830*/  @!P1 IMAD.IADD R3, R3, 0x1, -R4 ;  /* 0x0000000103039824 */ /* 0x000fe200078e0a04 */
[----:B------:R-:W-:Y:S02]  /*0840*/  @!P1 IADD3 R9, R9, 0x1, RZ ;  /* 0x0000000109099810 */ /* 0x000fe40007ffe0ff */
[----:B------:R-:W-:Y:S02]  /*0850*/  ISETP.NE.AND P1, PT, RZ, c[0x0][0x10], PT ;  /* 0x00000400ff007a0c */ /* 0x000fe40003f25270 */
[----:B------:R-:W-:Y:S02]  /*0860*/  ISETP.GE.U32.AND P2, PT, R3, R4, PT ;  /* 0x000000040300720c */ /* 0x000fe40003f46070 */
[----:B------:R-:W-:-:S04]  /*0870*/  IADD3 R4, R57, 0x3f, RZ ;  /* 0x0000003f39047810 */ /* 0x000fc80007ffe0ff */
[----:B------:R-:W-:-:S04]  /*0880*/  SHF.R.S32.HI R3, RZ, 0x1f, R4 ;  /* 0x0000001fff037819 */ /* 0x000fc80000011404 */
[----:B------:R-:W-:Y:S02]  /*0890*/  LEA.HI R3, R3, R4, RZ, 0x6 ;  /* 0x0000000403037211 */ /* 0x000fe400078f30ff */
[----:B------:R-:W-:Y:S02]  /*08a0*/  SHF.R.S32.HI R4, RZ, 0x1f, R7 ;  /* 0x0000001fff047819 */ /* 0x000fe40000011407 */
[----:B------:R-:W-:Y:S02]  /*08b0*/  @P2 IADD3 R9, R9, 0x1, RZ ;  /* 0x0000000109092810 */ /* 0x000fe40007ffe0ff */
[----:B------:R-:W-:Y:S02]  /*08c0*/  SHF.R.S32.HI R3, RZ, 0x6, R3 ;  /* 0x00000006ff037819 */ /* 0x000fe40000011403 */
[----:B------:R-:W-:Y:S01]  /*08d0*/  LEA.HI R4, R4, R7, RZ, 0x6 ;  /* 0x0000000704047211 */ /* 0x000fe200078f30ff */
[----:B------:R-:W-:Y:S01]  /*08e0*/  @!P0 IMAD.MOV R9, RZ, RZ, -R9 ;  /* 0x000000ffff098224 */ /* 0x000fe200078e0a09 */
[----:B------:R-:W-:-:S05]  /*08f0*/  @!P1 LOP3.LUT R9, RZ, c[0x0][0x10], RZ, 0x33, !PT ;  /* 0x00000400ff099a12 */ /* 0x000fca00078e33ff */
[----:B------:R-:W-:-:S04]  /*0900*/  IMAD R234, R9, UR8, RZ ;  /* 0x0000000809ea7c24 */ /* 0x000fc8000f8e02ff */
[----:B------:R-:W-:-:S05]  /*0910*/  IMAD.IADD R0, R9, 0x1, R234 ;  /* 0x0000000109007824 */ /* 0x000fca00078e02ea */
[----:B------:R-:W-:Y:S02]  /*0920*/  IMNMX R0, R3, R0, PT ;  /* 0x0000000003007217 */ /* 0x000fe40003800200 */
[----:B------:R-:W-:Y:S02]  /*0930*/  SHF.R.S32.HI R3, RZ, 0x6, R4 ;  /* 0x00000006ff037819 */ /* 0x000fe40000011404 */
[----:B------:R-:W-:Y:S02]  /*0940*/  IMNMX R165, R0, R165, PT ;  /* 0x000000a500a57217 */ /* 0x000fe40003800200 */
[----:B------:R-:W-:-:S04]  /*0950*/  IMNMX R234, R234, R3, !PT ;  /* 0x00000003eaea7217 */ /* 0x000fc80007800200 */
[----:B------:R-:W-:-:S13]  /*0960*/  ISETP.GE.AND P0, PT, R234, R165, PT ;  /* 0x000000a5ea00720c */ /* 0x000fda0003f06270 */
[----:B------:R-:W-:Y:S05]  /*0970*/  @!P0 BRA `(.L_x_3576) ;  /* 0x00000a3000008947 */ /* 0x000fea0003800000 */
[----:B-1----:R-:W2:Y:S04]  /*0980*/  LD.E.64 R2, [R10.64+0xb0] ;  /* 0x0000b0060a027980 */ /* 0x002ea8000c101b00 */
[----:B------:R-:W3:Y:S04]  /*0990*/  LD.E R6, [R10.64+0x60] ;  /* 0x000060060a067980 */ /* 0x000ee8000c101900 */
[----:B------:R-:W4:Y:S04]  /*09a0*/  LD.E R8, [R10.64+0xcc] ;  /* 0x0000cc060a087980 */ /* 0x000f28000c101900 */
[----:B------:R1:W4:Y:S01]  /*09b0*/  LD.E.64 R12, [R10.64+0x78] ;  /* 0x000078060a0c7980 */ /* 0x000322000c101b00 */
[----:B------:R-:W-:-:S03]  /*09c0*/  SHF.R.S32.HI R14, RZ, 0x1f, R75 ;  /* 0x0000001fff0e7819 */ /* 0x000fc6000001144b */
[----:B------:R1:W5:Y:S01]  /*09d0*/  LD.E R0, [R10.64+0xc0] ;  /* 0x0000c0060a007980 */ /* 0x000362000c101900 */
[----:B------:R-:W-:-:S03]  /*09e0*/  LEA.HI R9, R14, R75, RZ, 0x4 ;  /* 0x0000004b0e097211 */ /* 0x000fc600078f20ff */
[----:B------:R1:W5:Y:S01]  /*09f0*/  LD.E.64 R4, [R10.64+0xa8] ;  /* 0x0000a8060a047980 */ /* 0x000362000c101b00 */
[----:B------:R-:W-:Y:S01]  /*0a00*/  LOP3.LUT R14, R9, 0xfffffff0, RZ, 0xc0, !PT ;  /* 0xfffffff0090e7812 */ /* 0x000fe200078ec0ff */
[----:B------:R-:W-:Y:S04]  /*0a10*/  BSSY B0, `(.L_x_3577) ;  /* 0x000001c000007945 */ /* 0x000fe80003800000 */
[----:B------:R-:W-:Y:S02]  /*0a20*/  IMAD.IADD R75, R75, 0x1, -R14 ;  /* 0x000000014b4b7824 */ /* 0x000fe400078e0a0e */
[----:B--2---:R-:W-:-:S04]  /*0a30*/  IMAD R2, R2, UR8, R241 ;  /* 0x0000000802027c24 */ /* 0x004fc8000f8e02f1 */
[----:B---3--:R-:W-:Y:S02]  /*0a40*/  IMAD R2, R2, R6, R239 ;  /* 0x0000000602027224 */ /* 0x008fe400078e02ef */
[----:B------:R-:W-:Y:S02]  /*0a50*/  IMAD.SHL.U32 R6, R75, 0x4, RZ ;  /* 0x000000044b067824 */ /* 0x000fe400078e00ff */
[----:B------:R-:W-:Y:S01]  /*0a60*/  IMAD R3, R3, R2, R59 ;  /* 0x0000000203037224 */ /* 0x000fe200078e023b */
[----:B------:R-:W-:Y:S01]  /*0a70*/  SHF.R.S32.HI R2, RZ, 0x4, R9 ;  /* 0x00000004ff027819 */ /* 0x000fe20000011409 */
[----:B------:R-:W-:Y:S01]  /*0a80*/  IMAD.IADD R59, R240, 0x1, -R59 ;  /* 0x00000001f03b7824 */ /* 0x000fe200078e0a3b */
[----:B------:R-:W-:Y:S01]  /*0a90*/  SHF.R.S32.HI R7, RZ, 0x1f, R6 ;  /* 0x0000001fff077819 */ /* 0x000fe20000011406 */
[----:B----4-:R-:W-:-:S03]  /*0aa0*/  IMAD R8, R3, R8, RZ ;  /* 0x0000000803087224 */ /* 0x010fc600078e02ff */
[C---:B------:R-:W-:Y:S01]  /*0ab0*/  ISETP.GE.AND P1, PT, R2.reuse, R59, PT ;  /* 0x0000003b0200720c */ /* 0x040fe20003f26270 */
[----:B-1----:R-:W-:-:S05]  /*0ac0*/  IMAD.WIDE R10, R2, 0x100, R6 ;  /* 0x00000100020a7825 */ /* 0x002fca00078e0206 */
        /* <DEDUP_REMOVED lines=8> */
[-C--:B-----5:R-:W-:Y:S02]  /*0b50*/  ISETP.GE.AND P3, PT, R6, R0.reuse, PT ;  /* 0x000000000600720c */ /* 0x0a0fe40003f66270 */
[----:B------:R-:W-:-:S02]  /*0b60*/  ISETP.GE.AND P2, PT, R13, R0, PT ;  /* 0x000000000d00720c */ /* 0x000fc40003f46270 */
[-C--:B------:R-:W-:Y:S02]  /*0b70*/  ISETP.GE.AND P1, PT, R11, R0.reuse, PT ;  /* 0x000000000b00720c */ /* 0x080fe40003f26270 */
[----:B------:R-:W-:-:S07]  /*0b80*/  ISETP.GE.AND P0, PT, R9, R0, PT ;  /* 0x000000000900720c */ /* 0x000fce0003f06270 */
[----:B------:R1:W-:Y:S04]  /*0b90*/  @!P3 ST.E.128 [R22.64], RZ ;  /* 0x000000ff1600b985 */ /* 0x0003e8000c101d06 */
[----:B------:R1:W-:Y:S04]  /*0ba0*/  @!P2 ST.E.128 [R22.64+0x100], RZ ;  /* 0x000100ff1600a985 */ /* 0x0003e8000c101d06 */
[----:B------:R1:W-:Y:S04]  /*0bb0*/  @!P1 ST.E.128 [R22.64+0x200], RZ ;  /* 0x000200ff16009985 */ /* 0x0003e8000c101d06 */
[----:B------:R1:W-:Y:S02]  /*0bc0*/  @!P0 ST.E.128 [R22.64+0x300], RZ ;  /* 0x000300ff16008985 */ /* 0x0003e4000c101d06 */
.L_x_3578:
[----:B------:R-:W-:Y:S05]  /*0bd0*/  BSYNC B0 ;  /* 0x0000000000007941 */ /* 0x000fea0003800000 */
.L_x_3577:
        /* <DEDUP_REMOVED lines=12> */
.L_x_3580:
[----:B------:R-:W-:Y:S05]  /*0ca0*/  BSYNC B0 ;  /* 0x0000000000007941 */ /* 0x000fea0003800000 */
.L_x_3579:
        /* <DEDUP_REMOVED lines=12> */
.L_x_3582:
[----:B------:R-:W-:Y:S05]  /*0d70*/  BSYNC B0 ;  /* 0x0000000000007941 */ /* 0x000fea0003800000 */
.L_x_3581:
        /* <DEDUP_REMOVED lines=12> */
.L_x_3584:
[----:B------:R-:W-:Y:S05]  /*0e40*/  BSYNC B0 ;  /* 0x0000000000007941 */ /* 0x000fea0003800000 */
.L_x_3583:
        /* <DEDUP_REMOVED lines=12> */
.L_x_3586:
[----:B------:R-:W-:Y:S05]  /*0f10*/  BSYNC B0 ;  /* 0x0000000000007941 */ /* 0x000fea0003800000 */
.L_x_3585:
        /* <DEDUP_REMOVED lines=12> */
.L_x_3588:
[----:B------:R-:W-:Y:S05]  /*0fe0*/  BSYNC B0 ;  /* 0x0000000000007941 */ /* 0x000fea0003800000 */
.L_x_3587:
        /* <DEDUP_REMOVED lines=12> */
.L_x_3590:
[----:B------:R-:W-:Y:S05]  /*10b0*/  BSYNC B0 ;  /* 0x0000000000007941 */ /* 0x000fea0003800000 */
.L_x_3589:
        /* <DEDUP_REMOVED lines=12> */
.L_x_3592:
[----:B------:R-:W-:Y:S05]  /*1180*/  BSYNC B0 ;  /* 0x0000000000007941 */ /* 0x000fea0003800000 */
.L_x_3591:
        /* <DEDUP_REMOVED lines=29> */
[----:B------:R-:W-:Y:S05]  /*1360*/  @P6 RET.REL.NODEC R238 `(_ZN5flash24flash_fwd_splitkv_kernelI23Flash_fwd_kernel_traitsILi256ELi64ELi64ELi4ELb0ELb0EN7cutlass10bfloat16_tE19Flash_kernel_traitsILi256ELi64ELi64ELi4ES3_EELb0ELb1ELb0ELb0ELb0ELb1ELb1ELb1EEEvNS_16Flash_fwd_paramsE) ;  /* 0xffffec90ee006950 */ /* 0x000fea0003c3ffff */
[----:B-1----:R-:W-:Y:S02]  /*1370*/  MOV R5, 0xff800000 ;  /* 0xff80000000057802 */ /* 0x002fe40000000f00 */
[----:B------:R-:W-:-:S03]  /*1380*/  MOV R239, 0x0 ;  /* 0x0000000000ef7802 */ /* 0x000fc60000000f00 */
[----:B------:R1:W-:Y:S01]  /*1390*/  ST.E [R2.64+0xe0], R5 ;  /* 0x0000e00502007985 */ /* 0x0003e2000c101906 */
[----:B------:R-:W-:Y:S05]  /*13a0*/  RET.REL.NODEC R238 `(_ZN5flash24flash_fwd_splitkv_kernelI23Flash_fwd_kernel_traitsILi256ELi64ELi64ELi4ELb0ELb0EN7cutlass10bfloat16_tE19Flash_kernel_traitsILi256ELi64ELi64ELi4ES3_EELb0ELb1ELb0ELb0ELb0ELb1ELb1ELb1EEEvNS_16Flash_fwd_paramsE) ;  /* 0xffffec50ee007950 */ /* 0x000fea0003c3ffff */
.L_x_3576:
        /* <DEDUP_REMOVED lines=22> */
[----:B-1----:R-:W2:Y:S04]  /*1510*/  LD.E R8, [R10.64+0x170] ;  /* 0x000170060a087980 */ /* 0x002ea8000c101900 */
[----:B------:R-:W3:Y:S01]  /*1520*/  LD.E R4, [R10.64+0x68] ;  /* 0x000068060a047980 */ /* 0x000ee2000c101900 */
[----:B------:R-:W-:-:S03]  /*1530*/  LEA R5, R165, 0xffffffc0, 0x6 ;  /* 0xffffffc0a5057811 */ /* 0x000fc600078e30ff */
[----:B------:R-:W4:Y:S01]  /*1540*/  LD.E.64 R20, [R10.64+0x20] ;  /* 0x000020060a147980 */ /* 0x000f22000c101b00 */
        /* <DEDUP_REMOVED lines=9> */
[----:B-----5:R-:W2:Y:S02]  /*15e0*/  F2I.FTZ.U32.TRUNC.NTZ R15, R14 ;  /* 0x0000000e000f7305 */ /* 0x020ea4000021f000 */
[----:B--2---:R-:W-:Y:S02]  /*15f0*/  IMAD.MOV R0, RZ, RZ, -R15 ;  /* 0x000000ffff007224 */ /* 0x004fe400078e0a0f */
[----:B------:R-:W-:Y:S02]  /*1600*/  IMAD.MOV.U32 R14, RZ, RZ, RZ ;  /* 0x000000ffff0e7224 */ /* 0x000fe400078e00ff */
[----:B------:R-:W-:Y:S01]  /*1610*/  IMAD R7, R0, R3, RZ ;  /* 0x0000000300077224 */ /* 0x000fe200078e02ff */
[----:B------:R-:W-:-:S03]  /*1620*/  IABS R0, R8 ;  /* 0x0000000800007213 */ /* 0x000fc60000000000 */
[----:B------:R-:W-:Y:S01]  /*1630*/  IMAD.HI.U32 R7, R15, R7, R14 ;  /* 0x000000070f077227 */ /* 0x000fe200078e000e */
[----:B------:R-:W-:Y:S01]  /*1640*/  IADD3 R0, RZ, -R0, RZ ;  /* 0x80000000ff007210 */ /* 0x000fe20007ffe0ff */
[----:B------:R-:W2:Y:S04]  /*1650*/  LD.E.64 R14, [R10.64+0x28] ;  /* 0x000028060a0e7980 */ /* 0x000ea8000c101b00 */
        /* <DEDUP_REMOVED lines=13> */
[----:B------:R1:W2:Y:S01]  /*1730*/  LD.E R2, [R2.64] ;  /* 0x0000000602027980 */ /* 0x0002a2000c101900 */
[----:B---3--:R-:W-:-:S04]  /*1740*/  IABS R7, R4 ;  /* 0x0000000400077213 */ /* 0x008fc80000000000 */
[----:B------:R-:W3:Y:S08]  /*1750*/  I2F.RP R22, R7 ;  /* 0x0000000700167306 */ /* 0x000ef00000209400 */
[----:B---3--:R-:W3:Y:S02]  /*1760*/  MUFU.RCP R16, R22 ;  /* 0x0000001600107308 */ /* 0x008ee40000001000 */
[----:B---3--:R-:W-:-:S06]  /*1770*/  IADD3 R16, R16, 0xffffffe, RZ ;  /* 0x0ffffffe10107810 */ /* 0x008fcc0007ffe0ff */
[----:B------:R-:W3:Y:S01]  /*1780*/  F2I.FTZ.U32.TRUNC.NTZ R25, R16 ;  /* 0x0000001000197305 */ /* 0x000ee2000021f000 */
[----:B------:R-:W-:Y:S01]  /*1790*/  IMAD.MOV.U32 R24, RZ, RZ, RZ ;  /* 0x000000ffff187224 */ /* 0x000fe200078e00ff */
[----:B-1----:R-:W-:Y:S02]  /*17a0*/  IABS R3, R4 ;  /* 0x0000000400037213 */ /* 0x002fe40000000000 */
[----:B---3--:R-:W-:-:S05]  /*17b0*/  IADD3 R0, RZ, -R25, RZ ;  /* 0x80000019ff007210 */ /* 0x008fca0007ffe0ff */
        /* <DEDUP_REMOVED lines=16> */
[----:B------:R-:W-:Y:S01]  /*18c0*/  IMAD R7, R69, R9, RZ ;  /* 0x0000000945077224 */ /* 0x000fe200078e02ff */
[----:B------:R-:W-:-:S04]  /*18d0*/  SHF.R.S32.HI R17, RZ, 0x1f, R9 ;  /* 0x0000001fff117819 */ /* 0x000fc80000011409 */
[----:B------:R-:W-:Y:S02]  /*18e0*/  @!P0 IMAD.MOV R16, RZ, RZ, -R16 ;  /* 0x000000ffff108224 */ /* 0x000fe400078e0a10 */
[----:B------:R-:W-:Y:S01]  /*18f0*/  IMAD R7, R68, R17, R7 ;  /* 0x0000001144077224 */ /* 0x000fe200078e0207 */
[----:B------:R-:W-:-:S05]  /*1900*/  @!P1 LOP3.LUT R16, RZ, R4, RZ, 0x33, !PT ;  /* 0x00000004ff109212 */ /* 0x000fca00078e33ff */
[----:B------:R-:W-:Y:S01]  /*1910*/  IMAD R4, R19, R16, RZ ;  /* 0x0000001013047224 */ /* 0x000fe200078e02ff */
[----:B--2---:R-:W-:Y:S01]  /*1920*/  SHF.R.S32.HI R0, RZ, 0x1f, R2 ;  /* 0x0000001fff007819 */ /* 0x004fe20000011402 */
[----:B----4-:R-:W-:-:S04]  /*1930*/  IMAD R3, R21, R2, RZ ;  /* 0x0000000215037224 */ /* 0x010fc800078e02ff */
[C---:B------:R-:W-:Y:S02]  /*1940*/  IMAD R3, R20.reuse, R0, R3 ;  /* 0x0000000014037224 */ /* 0x040fe400078e0203 */
[----:B------:R-:W-:-:S05]  /*1950*/  IMAD.WIDE.U32 R20, R20, R2, RZ ;  /* 0x0000000214147225 */ /* 0x000fca00078e00ff */
[----:B------:R-:W-:Y:S01]  /*1960*/  IADD3 R21, R21, R3, RZ ;  /* 0x0000000315157210 */ /* 0x000fe20007ffe0ff */
[----:B------:R-:W-:-:S04]  /*1970*/  IMAD R3, R15, R2, RZ ;  /* 0x000000020f037224 */ /* 0x000fc800078e02ff */
[----:B------:R-:W-:Y:S01]  /*1980*/  IMAD.WIDE.U32 R20, R9, R68, R20 ;  /* 0x0000004409147225 */ /* 0x000fe200078e0014 */
[----:B------:R-:W-:-:S04]  /*1990*/  SHF.R.S32.HI R15, RZ, 0x1f, R16 ;  /* 0x0000001fff0f7819 */ /* 0x000fc80000011410 */
[----:B------:R-:W-:Y:S01]  /*19a0*/  IADD3 R21, R21, R7, RZ ;  /* 0x0000000715157210 */ /* 0x000fe20007ffe0ff */
[----:B------:R-:W-:Y:S02]  /*19b0*/  IMAD R4, R18, R15, R4 ;  /* 0x0000000f12047224 */ /* 0x000fe400078e0204 */
[----:B------:R-:W-:-:S04]  /*19c0*/  IMAD.WIDE.U32 R22, R14, R2, RZ ;  /* 0x000000020e167225 */ /* 0x000fc800078e00ff */
[----:B------:R-:W-:Y:S02]  /*19d0*/  IMAD R3, R14, R0, R3 ;  /* 0x000000000e037224 */ /* 0x000fe400078e0203 */
[----:B------:R-:W-:-:S03]  /*19e0*/  IMAD.WIDE.U32 R18, R16, R18, R20 ;  /* 0x0000001210127225 */ /* 0x000fc600078e0014 */
[----:B------:R-:W-:Y:S01]  /*19f0*/  IADD3 R21, R23, R3, RZ ;  /* 0x0000000317157210 */ /* 0x000fe20007ffe0ff */
[----:B------:R-:W-:Y:S01]  /*1a00*/  IMAD.MOV.U32 R14, RZ, RZ, R22 ;  /* 0x000000ffff0e7224 */ /* 0x000fe200078e0016 */
[----:B------:R-:W-:Y:S01]  /*1a10*/  MOV R0, R18 ;  /* 0x0000001200007202 */ /* 0x000fe20000000f00 */
[----:B------:R-:W-:Y:S01]  /*1a20*/  IMAD.IADD R7, R19, 0x1, R4 ;  /* 0x0000000113077824 */ /* 0x000fe200078e0204 */
[----:B------:R-:W-:Y:S05]  /*1a30*/  BRA `(.L_x_3595) ;  /* 0x0000051000007947 */ /* 0x000fea0003800000 */
.L_x_3594:
[----:B-1----:R-:W2:Y:S01]  /*1a40*/  LD.E R4, [R10.64+0x68] ;  /* 0x000068060a047980 */ /* 0x002ea2000c101900 */
        /* <DEDUP_REMOVED lines=8> */
[----:B-----5:R-:W-:-:S02]  /*1ad0*/  @!P3 SHF.R.S32.HI R8, RZ, 0x1f, R15 ;  /* 0x0000001fff08b819 */ /* 0x020fc4000001140f */
[----:B--2---:R-:W-:-:S04]  /*1ae0*/  IABS R3, R4 ;  /* 0x0000000400037213 */ /* 0x004fc80000000000 */
[----:B------:R-:W2:Y:S08]  /*1af0*/  I2F.RP R7, R3 ;  /* 0x0000000300077306 */ /* 0x000eb00000209400 */
[----:B--2---:R-:W2:Y:S02]  /*1b00*/  MUFU.RCP R2, R7 ;  /* 0x0000000700027308 */ /* 0x004ea40000001000 */
[----:B--2---:R-:W-:-:S06]  /*1b10*/  IADD3 R2, R2, 0xffffffe, RZ ;  /* 0x0ffffffe02027810 */ /* 0x004fcc0007ffe0ff */
[----:B------:R-:W2:Y:S01]  /*1b20*/  F2I.FTZ.U32.TRUNC.NTZ R27, R2 ;  /* 0x00000002001b7305 */ /* 0x000ea2000021f000 */
[----:B------:R-:W-:Y:S02]  /*1b30*/  IABS R9, R4 ;  /* 0x0000000400097213 */ /* 0x000fe40000000000 */
[----:B--2---:R-:W-:-:S05]  /*1b40*/  IADD3 R0, RZ, -R27, RZ ;  /* 0x8000001bff007210 */ /* 0x004fca0007ffe0ff */
        /* <DEDUP_REMOVED lines=8> */
[-C--:B---3--:R-:W-:Y:S02]  /*1bd0*/  @!P3 IMAD R5, R69, R16.reuse, RZ ;  /* 0x000000104505b224 */ /* 0x088fe400078e02ff */
[----:B------:R-:W-:-:S04]  /*1be0*/  @!P3 IMAD.WIDE.U32 R26, R68, R16, RZ ;  /* 0x00000010441ab225 */ /* 0x000fc800078e00ff */
[----:B------:R-:W-:Y:S02]  /*1bf0*/  @!P3 IMAD R5, R7, R68, R5 ;  /* 0x000000440705b224 */ /* 0x000fe400078e0205 */
[----:B------:R-:W-:-:S03]  /*1c00*/  @P3 IMAD.IADD R7, R16, 0x1, R19 ;  /* 0x0000000110073824 */ /* 0x000fc600078e0213 */
[----:B------:R-:W-:Y:S01]  /*1c10*/  @!P3 IADD3 R27, R27, R5, RZ ;  /* 0x000000051b1bb210 */ /* 0x000fe20007ffe0ff */
[----:B------:R-:W-:Y:S02]  /*1c20*/  @!P0 IMAD.IADD R0, R0, 0x1, -R3 ;  /* 0x0000000100008824 */ /* 0x000fe400078e0a03 */
[----:B------:R-:W-:-:S03]  /*1c30*/  @!P3 IMAD R5, R25, R15, RZ ;  /* 0x0000000f1905b224 */ /* 0x000fc600078e02ff */
[----:B------:R-:W-:Y:S01]  /*1c40*/  ISETP.GE.U32.AND P2, PT, R0, R3, PT ;  /* 0x000000030000720c */ /* 0x000fe20003f46070 */
[----:B------:R-:W-:Y:S01]  /*1c50*/  @!P3 IMAD R5, R24, R8, R5 ;  /* 0x000000081805b224 */ /* 0x000fe200078e0205 */
[----:B------:R-:W-:Y:S01]  /*1c60*/  LOP3.LUT R0, R239, R4, RZ, 0x3c, !PT ;  /* 0x00000004ef007212 */ /* 0x000fe200078e3cff */
[----:B------:R-:W-:Y:S02]  /*1c70*/  @P3 IMAD R9, R69, R7, RZ ;  /* 0x0000000745093224 */ /* 0x000fe400078e02ff */
[----:B------:R-:W-:Y:S01]  /*1c80*/  @P3 IMAD.WIDE.U32 R30, R68, R7, RZ ;  /* 0x00000007441e3225 */ /* 0x000fe200078e00ff */
[----:B------:R-:W-:-:S03]  /*1c90*/  ISETP.GE.AND P1, PT, R0, RZ, PT ;  /* 0x000000ff0000720c */ /* 0x000fc60003f26270 */
[----:B------:R-:W-:Y:S01]  /*1ca0*/  @!P3 IMAD.WIDE.U32 R24, R24, R15, R26 ;  /* 0x0000000f1818b225 */ /* 0x000fe200078e001a */
[----:B------:R-:W-:Y:S02]  /*1cb0*/  @!P0 IADD3 R2, R2, 0x1, RZ ;  /* 0x0000000102028810 */ /* 0x000fe40007ffe0ff */
[----:B------:R-:W-:Y:S01]  /*1cc0*/  ISETP.NE.AND P0, PT, R4, RZ, PT ;  /* 0x000000ff0400720c */ /* 0x000fe20003f05270 */
[----:B------:R-:W-:Y:S01]  /*1cd0*/  @P3 IMAD.IADD R9, R31, 0x1, R9 ;  /* 0x000000011f093824 */ /* 0x000fe200078e0209 */
[----:B------:R-:W-:Y:S02]  /*1ce0*/  @P3 MOV R14, R30 ;  /* 0x0000001e000e3202 */ /* 0x000fe40000000f00 */
[----:B------:R-:W-:Y:S02]  /*1cf0*/  @!P3 IADD3 R9, R25, R5, RZ ;  /* 0x000000051909b210 */ /* 0x000fe40007ffe0ff */
[----:B------:R-:W-:Y:S02]  /*1d00*/  LEA R5, R165, 0xffffffc0, 0x6 ;  /* 0xffffffc0a5057811 */ /* 0x000fe400078e30ff */
[----:B------:R-:W-:Y:S01]  /*1d10*/  @!P3 MOV R14, R24 ;  /* 0x00000018000eb202 */ /* 0x000fe20000000f00 */
[----:B----4-:R-:W-:Y:S01]  /*1d20*/  @!P3 IMAD R7, R71, R16, RZ ;  /* 0x000000104707b224 */ /* 0x010fe200078e02ff */
[----:B------:R-:W-:Y:S01]  /*1d30*/  @!P3 SHF.R.S32.HI R3, RZ, 0x1f, R16 ;  /* 0x0000001fff03b819 */ /* 0x000fe20000011410 */
[----:B------:R-:W-:Y:S01]  /*1d40*/  IMAD R8, R69, R5, RZ ;  /* 0x0000000545087224 */ /* 0x000fe200078e02ff */
[----:B------:R-:W-:Y:S01]  /*1d50*/  SHF.R.S32.HI R17, RZ, 0x1f, R5 ;  /* 0x0000001fff117819 */ /* 0x000fe20000011405 */
[----:B------:R-:W-:Y:S01]  /*1d60*/  IMAD.MOV.U32 R26, RZ, RZ, R14 ;  /* 0x000000ffff1a7224 */ /* 0x000fe200078e000e */
[----:B------:R-:W-:Y:S01]  /*1d70*/  MOV R27, R9 ;  /* 0x00000009001b7202 */ /* 0x000fe20000000f00 */
[----:B------:R-:W-:Y:S01]  /*1d80*/  @!P3 IMAD R3, R3, R70, R7 ;  /* 0x000000460303b224 */ /* 0x000fe200078e0207 */
[----:B------:R-:W-:Y:S01]  /*1d90*/  @P2 IADD3 R2, R2, 0x1, RZ ;  /* 0x0000000102022810 */ /* 0x000fe20007ffe0ff */
[----:B------:R-:W-:Y:S01]  /*1da0*/  @!P3 IMAD.WIDE.U32 R24, R70, R16, RZ ;  /* 0x000000104618b225 */ /* 0x000fe200078e00ff */
[----:B------:R-:W-:-:S03]  /*1db0*/  @!P3 SHF.R.S32.HI R7, RZ, 0x1f, R15 ;  /* 0x0000001fff07b819 */ /* 0x000fc6000001140f */
[----:B------:R-:W-:Y:S02]  /*1dc0*/  IMAD R8, R17, R68, R8 ;  /* 0x0000004411087224 */ /* 0x000fe400078e0208 */
[----:B------:R-:W-:-:S04]  /*1dd0*/  IMAD.WIDE.U32 R26, R68, R5, R26 ;  /* 0x00000005441a7225 */ /* 0x000fc800078e001a */
[----:B------:R-:W-:Y:S02]  /*1de0*/  @!P3 IMAD R0, R23, R15, RZ ;  /* 0x0000000f1700b224 */ /* 0x000fe400078e02ff */
[----:B------:R-:W-:Y:S02]  /*1df0*/  @!P3 IMAD.IADD R25, R25, 0x1, R3 ;  /* 0x000000011919b824 */ /* 0x000fe400078e0203 */
[----:B------:R-:W-:Y:S01]  /*1e00*/  @!P1 IMAD.MOV R2, RZ, RZ, -R2 ;  /* 0x000000ffff029224 */ /* 0x000fe200078e0a02 */
[----:B------:R-:W-:Y:S01]  /*1e10*/  @!P0 LOP3.LUT R2, RZ, R4, RZ, 0x33, !PT ;  /* 0x00000004ff028212 */ /* 0x000fe200078e33ff */
[----:B------:R-:W-:Y:S01]  /*1e20*/  @!P3 IMAD R0, R22, R7, R0 ;  /* 0x000000071600b224 */ /* 0x000fe200078e0200 */
[----:B------:R-:W-:Y:S01]  /*1e30*/  @P3 IADD3 R16, R16, R19, RZ ;  /* 0x0000001310103210 */ /* 0x000fe20007ffe0ff */
[----:B------:R-:W-:Y:S01]  /*1e40*/  @!P3 IMAD.WIDE.U32 R22, R22, R15, R24 ;  /* 0x0000000f1616b225 */ /* 0x000fe200078e0018 */
[----:B------:R-:W-:Y:S02]  /*1e50*/  IADD3 R9, R27, R8, RZ ;  /* 0x000000081b097210 */ /* 0x000fe40007ffe0ff */
[----:B------:R-:W-:Y:S01]  /*1e60*/  MOV R8, R26 ;  /* 0x0000001a00087202 */ /* 0x000fe20000000f00 */
[----:B------:R-:W-:Y:S01]  /*1e70*/  IMAD R4, R21, R2, RZ ;  /* 0x0000000215047224 */ /* 0x000fe200078e02ff */
[----:B------:R-:W-:Y:S01]  /*1e80*/  SHF.R.S32.HI R15, RZ, 0x1f, R2 ;  /* 0x0000001fff0f7819 */ /* 0x000fe20000011402 */
[----:B------:R-:W-:-:S02]  /*1e90*/  @P3 IMAD R3, R71, R16, RZ ;  /* 0x0000001047033224 */ /* 0x000fc400078e02ff */
[----:B------:R-:W-:-:S04]  /*1ea0*/  @P3 IMAD.WIDE.U32 R18, R70, R16, RZ ;  /* 0x0000001046123225 */ /* 0x000fc800078e00ff */
[----:B------:R-:W-:Y:S01]  /*1eb0*/  IMAD.WIDE.U32 R8, R20, R2, R8 ;  /* 0x0000000214087225 */ /* 0x000fe200078e0008 */
[----:B------:R-:W-:-:S03]  /*1ec0*/  @P3 IADD3 R21, R19, R3, RZ ;  /* 0x0000000313153210 */ /* 0x000fc60007ffe0ff */
[----:B------:R-:W-:Y:S01]  /*1ed0*/  IMAD R4, R20, R15, R4 ;  /* 0x0000000f14047224 */ /* 0x000fe200078e0204 */
[----:B------:R-:W-:Y:S01]  /*1ee0*/  @P3 MOV R14, R18 ;  /* 0x00000012000e3202 */ /* 0x000fe20000000f00 */
[----:B------:R-:W-:Y:S01]  /*1ef0*/  @!P3 IMAD.IADD R21, R23, 0x1, R0 ;  /* 0x000000011715b824 */ /* 0x000fe200078e0200 */
[----:B------:R-:W-:Y:S01]  /*1f00*/  @!P3 MOV R14, R22 ;  /* 0x00000016000eb202 */ /* 0x000fe20000000f00 */
[----:B------:R-:W-:Y:S01]  /*1f10*/  IMAD.IADD R7, R9, 0x1, R4 ;  /* 0x0000000109077824 */ /* 0x000fe200078e0204 */
[----:B------:R-:W-:Y:S02]  /*1f20*/  MOV R0, R8 ;  /* 0x0000000800007202 */ /* 0x000fe40000000f00 */
[----:B------:R-:W-:Y:S02]  /*1f30*/  MOV R9, R5 ;  /* 0x0000000500097202 */ /* 0x000fe40000000f00 */
[----:B------:R-:W-:Y:S02]  /*1f40*/  MOV R16, R2 ;  /* 0x0000000200107202 */ /* 0x000fe40000000f00 */
.L_x_3595:
[----:B-1----:R-:W-:Y:S05]  /*1f50*/  BSYNC B0 ;  /* 0x0000000000007941 */ /* 0x002fea0003800000 */
.L_x_3593:
        /* <DEDUP_REMOVED lines=12> */
[----:B------:R-:W-:Y:S02]  /*2020*/  LOP3.LUT R4, R4, 0xfffffff8, RZ, 0xc0, !PT ;  /* 0xfffffff804047812 */ /* 0x000fe400078ec0ff */
[----:B------:R-:W-:Y:S01]  /*2030*/  LEA.HI R23, R72, R75, RZ, 0x4 ;  /* 0x0000004b48177211 */ /* 0x000fe200078f20ff */
[----:B------:R-:W-:Y:S02]  /*2040*/  IMAD.SHL.U32 R19, R182, 0x40, RZ ;  /* 0x00000040b6137824 */ /* 0x000fe400078e00ff */
[----:B------:R-:W-:-:S03]  /*2050*/  IMAD.IADD R73, R75, 0x1, -R4 ;  /* 0x000000014b497824 */ /* 0x000fc600078e0a04 */
[----:B------:R-:W-:Y:S01]  /*2060*/  LOP3.LUT R19, R19, 0x1c0, RZ, 0xc0, !PT ;  /* 0x000001c013137812 */ /* 0x000fe200078ec0ff */
[----:B------:R-:W-:Y:S01]  /*2070*/  IMAD.SHL.U32 R18, R73, 0x8, RZ ;  /* 0x0000000849127824 */ /* 0x000fe200078e00ff */
[----:B-1----:R-:W-:Y:S02]  /*2080*/  LOP3.LUT R12, R23, 0xfffffff0, RZ, 0xc0, !PT ;  /* 0xfffffff0170c7812 */ /* 0x002fe400078ec0ff */
[----:B------:R-:W-:Y:S02]  /*2090*/  SHF.R.U32.HI R178, RZ, 0x3, R19 ;  /* 0x00000003ffb27819 */ /* 0x000fe40000011613 */
[----:B------:R-:W-:Y:S01]  /*20a0*/  LOP3.LUT R13, R19, 0x38, R18, 0xf8, !PT ;  /* 0x00000038130d7812 */ /* 0x000fe200078ef812 */
[----:B------:R-:W-:Y:S01]  /*20b0*/  IMAD.IADD R12, R75, 0x1, -R12 ;  /* 0x000000014b0c7824 */ /* 0x000fe200078e0a0c */
[----:B------:R-:W-:Y:S02]  /*20c0*/  SHF.R.S32.HI R74, RZ, 0x4, R23 ;  /* 0x00000004ff4a7819 */ /* 0x000fe40000011417 */
[----:B------:R-:W-:-:S02]  /*20d0*/  LOP3.LUT R178, R13, R178, RZ, 0x3c, !PT ;  /* 0x000000b20db27212 */ /* 0x000fc400078e3cff */
[----:B------:R-:W-:Y:S02]  /*20e0*/  SHF.R.S32.HI R13, RZ, 0x1f, R12 ;  /* 0x0000001fff0d7819 */ /* 0x000fe4000001140c */
[----:B------:R-:W-:Y:S02]  /*20f0*/  LEA.HI R23, R23, R74, RZ, 0x1 ;  /* 0x0000004a17177211 */ /* 0x000fe400078f08ff */
[----:B------:R-:W-:Y:S02]  /*2100*/  IADD3 R30, P1, R18, R14, RZ ;  /* 0x0000000e121e7210 */ /* 0x000fe40007f3e0ff */
[----:B------:R-:W-:Y:S02]  /*2110*/  SHF.R.S32.HI R19, RZ, 0x1f, R18 ;  /* 0x0000001fff137819 */ /* 0x000fe40000011412 */
[----:B------:R-:W-:Y:S02]  /*2120*/  LEA.HI R4, R13, R12, RZ, 0x3 ;  /* 0x0000000c0d047211 */ /* 0x000fe400078f18ff */
[----:B------:R-:W-:Y:S01]  /*2130*/  LOP3.LUT R23, R23, 0xfffffffe, RZ, 0xc0, !PT ;  /* 0xfffffffe17177812 */ /* 0x000fe200078ec0ff */
[----:B------:R-:W-:Y:S01]  /*2140*/  IMAD R8, R17, R70, RZ ;  /* 0x0000004611087224 */ /* 0x000fe200078e02ff */
[----:B------:R-:W-:Y:S01]  /*2150*/  LOP3.LUT R13, R4, 0xfffffff8, RZ, 0xc0, !PT ;  /* 0xfffffff8040d7812 */ /* 0x000fe200078ec0ff */
[----:B------:R-:W-:Y:S01]  /*2160*/  IMAD.X R31, R19, 0x1, R21, P1 ;  /* 0x00000001131f7824 */ /* 0x000fe200008e0615 */
[----:B------:R-:W-:Y:S01]  /*2170*/  SHF.R.S32.HI R78, RZ, 0x1f, R241 ;  /* 0x0000001fff4e7819 */ /* 0x000fe200000114f1 */
[----:B------:R-:W-:-:S02]  /*2180*/  IMAD.IADD R74, R74, 0x1, -R23 ;  /* 0x000000014a4a7824 */ /* 0x000fc400078e0a17 */
[C---:B------:R-:W-:Y:S02]  /*2190*/  IMAD R8, R9.reuse, R71, R8 ;  /* 0x0000004709087224 */ /* 0x040fe400078e0208 */
[----:B------:R-:W-:Y:S01]  /*21a0*/  IMAD.WIDE.U32 R22, R9, R70, R30 ;  /* 0x0000004609167225 */ /* 0x000fe200078e001e */
[----:B------:R-:W-:-:S03]  /*21b0*/  LEA.HI R17, R72, R75, RZ, 0x6 ;  /* 0x0000004b48117211 */ /* 0x000fc600078f30ff */
[----:B------:R-:W-:Y:S02]  /*21c0*/  IMAD.IADD R13, R12, 0x1, -R13 ;  /* 0x000000010c0d7824 */ /* 0x000fe400078e0a0d */
[----:B------:R-:W-:Y:S02]  /*21d0*/  IMAD.SHL.U32 R17, R17, 0x8, RZ ;  /* 0x0000000811117824 */ /* 0x000fe400078e00ff */
[----:B------:R-:W-:Y:S02]  /*21e0*/  IMAD.IADD R23, R23, 0x1, R8 ;  /* 0x0000000117177824 */ /* 0x000fe400078e0208 */
[----:B------:R-:W-:Y:S01]  /*21f0*/  IMAD R8, R29, R16, RZ ;  /* 0x000000101d087224 */ /* 0x000fe200078e02ff */
[----:B------:R-:W-:Y:S02]  /*2200*/  LOP3.LUT R178, R178, 0xfffffe00, R17, 0xf8, !PT ;  /* 0xfffffe00b2b27812 */ /* 0x000fe400078ef811 */
[----:B------:R-:W-:Y:S01]  /*2210*/  SHF.R.S32.HI R17, RZ, 0x1f, R239 ;  /* 0x0000001fff117819 */ /* 0x000fe200000114ef */
[-C--:B------:R-:W-:Y:S01]  /*2220*/  IMAD R8, R15, R28.reuse, R8 ;  /* 0x0000001c0f087224 */ /* 0x080fe200078e0208 */
[----:B------:R-:W-:Y:S01]  /*2230*/  IADD3 R14, R18, 0x40, RZ ;  /* 0x00000040120e7810 */ /* 0x000fe20007ffe0ff */
[----:B------:R-:W-:Y:S01]  /*2240*/  IMAD.WIDE.U32 R22, R16, R28, R22 ;  /* 0x0000001c10167225 */ /* 0x000fe200078e0016 */
[----:B------:R-:W-:-:S02]  /*2250*/  LOP3.LUT P3, RZ, R13, 0x4, RZ, 0xc0, !PT ;  /* 0x000000040dff7812 */ /* 0x000fc4000786c0ff */
[C---:B------:R-:W-:Y:S01]  /*2260*/  LOP3.LUT P2, RZ, R13.reuse, 0x2, RZ, 0xc0, !PT ;  /* 0x000000020dff7812 */ /* 0x040fe2000784c0ff */
[----:B------:R-:W-:Y:S01]  /*2270*/  IMAD.SHL.U32 R21, R13, 0x40, RZ ;  /* 0x000000400d157824 */ /* 0x000fe200078e00ff */
[----:B------:R-:W-:Y:S01]  /*2280*/  SHF.R.S32.HI R183, RZ, 0x1f, R182 ;  /* 0x0000001fffb77819 */ /* 0x000fe200000114b6 */
[----:B------:R-:W-:Y:S01]  /*2290*/  IMAD.IADD R23, R23, 0x1, R8 ;  /* 0x0000000117177824 */ /* 0x000fe200078e0208 */
[----:B------:R-:W-:Y:S01]  /*22a0*/  IADD3 R13, R18, 0x80, RZ ;  /* 0x00000080120d7810 */ /* 0x000fe20007ffe0ff */
[----:B------:R-:W-:Y:S02]  /*22b0*/  IMAD R185, R71, R182, RZ ;  /* 0x000000b647b97224 */ /* 0x000fe400078e02ff */
[----:B------:R-:W-:Y:S01]  /*22c0*/  IMAD.WIDE.U32 R22, R182, R70, R22 ;  /* 0x00000046b6167225 */ /* 0x000fe200078e0016 */
[----:B------:R-:W-:-:S03]  /*22d0*/  LOP3.LUT R21, R21, 0x1c0, RZ, 0xc0, !PT ;  /* 0x000001c015157812 */ /* 0x000fc600078ec0ff */
[----:B------:R-:W-:Y:S02]  /*22e0*/  IMAD R185, R183, R70, R185 ;  /* 0x00000046b7b97224 */ /* 0x000fe400078e02b9 */
[----:B------:R-:W-:Y:S02]  /*22f0*/  IMAD.SHL.U32 R55, R4, 0x40, RZ ;  /* 0x0000004004377824 */ /* 0x000fe400078e00ff */
[----:B------:R-:W-:Y:S02]  /*2300*/  IMAD.IADD R185, R23, 0x1, R185 ;  /* 0x0000000117b97824 */ /* 0x000fe400078e02b9 */
        /* <DEDUP_REMOVED lines=25> */
[----:B------:R-:W-:-:S04]  /*24a0*/  IMAD R6, R25, R239, RZ ;  /* 0x000000ef19067224 */ /* 0x000fc800078e02ff */
[----:B------:R-:W-:Y:S01]  /*24b0*/  IMAD.X R27, R19, 0x1, R9, P1 ;  /* 0x00000001131b7824 */ /* 0x000fe200008e0609 */
[----:B----4-:R-:W-:Y:S01]  /*24c0*/  ISETP.GE.AND P0, PT, R14, R81, PT ;  /* 0x000000510e00720c */ /* 0x010fe20003f06270 */
[----:B------:R-:W-:Y:S02]  /*24d0*/  IMAD R6, R24, R17, R6 ;  /* 0x0000001118067224 */ /* 0x000fe400078e0206 */
[----:B------:R-:W-:-:S04]  /*24e0*/  IMAD.WIDE.U32 R188, R239, R24, R26 ;  /* 0x00000018efbc7225 */ /* 0x000fc800078e001a */
[----:B------:R-:W-:Y:S01]  /*24f0*/  IMAD.IADD R189, R189, 0x1, R6 ;  /* 0x00000001bdbd7824 */ /* 0x000fe200078e0206 */
[----:B------:R-:W-:Y:S02]  /*2500*/  SEL R6, RZ, 0xffffffff, P0 ;  /* 0xffffffffff067807 */ /* 0x000fe40000000000 */
[----:B------:R-:W-:Y:S01]  /*2510*/  ISETP.GE.AND P0, PT, R13, R81, PT ;  /* 0x000000510d00720c */ /* 0x000fe20003f06270 */
[----:B------:R-:W-:-:S03]  /*2520*/  IMAD.SHL.U32 R12, R74, 0x8, RZ ;  /* 0x000000084a0c7824 */ /* 0x000fc600078e00ff */
[----:B------:R-:W-:Y:S02]  /*2530*/  SEL R4, RZ, 0x4, P0 ;  /* 0x00000004ff047807 */ /* 0x000fe40000000000 */
[C---:B------:R-:W-:Y:S02]  /*2540*/  LEA R184, P0, R22.reuse, R2, 0x1 ;  /* 0x0000000216b87211 */ /* 0x040fe400078008ff */
[----:B------:R-:W-:Y:S02]  /*2550*/  LOP3.LUT R12, R21, 0x8, R12, 0xf8, !PT ;  /* 0x00000008150c7812 */ /* 0x000fe400078ef80c */
[----:B------:R-:W-:Y:S02]  /*2560*/  SHF.R.U32.HI R21, RZ, 0x3, R21 ;  /* 0x00000003ff157819 */ /* 0x000fe40000011615 */
[----:B------:R-:W-:Y:S02]  /*2570*/  LEA.HI.X R185, R22, R3, R185, 0x1, P0 ;  /* 0x0000000316b97211 */ /* 0x000fe400000f0cb9 */
[----:B------:R-:W-:-:S02]  /*2580*/  SHF.R.S32.HI R3, RZ, 0x1f, R80 ;  /* 0x0000001fff037819 */ /* 0x000fc40000011450 */
[----:B------:R-:W-:Y:S02]  /*2590*/  LOP3.LUT R12, R12, R21, RZ, 0x3c, !PT ;  /* 0x000000150c0c7212 */ /* 0x000fe400078e3cff */
[----:B------:R-:W-:Y:S02]  /*25a0*/  LEA.HI R3, R3, R80, RZ, 0x6 ;  /* 0x0000005003037211 */ /* 0x000fe400078f30ff */
[----:B------:R-:W-:Y:S02]  /*25b0*/  LOP3.LUT R55, R12, 0xfffffe00, R55, 0xf8, !PT ;  /* 0xfffffe000c377812 */ /* 0x000fe400078ef837 */
[C---:B------:R-:W-:Y:S02]  /*25c0*/  ISETP.GE.AND P1, PT, R18.reuse, R81, PT ;  /* 0x000000511200720c */ /* 0x040fe40003f26270 */
[----:B------:R-:W-:Y:S02]  /*25d0*/  IADD3 R12, R18, 0xc0, RZ ;  /* 0x000000c0120c7810 */ /* 0x000fe40007ffe0ff */
[----:B------:R-:W-:-:S02]  /*25e0*/  SHF.R.S32.HI R3, RZ, 0x6, R3 ;  /* 0x00000006ff037819 */ /* 0x000fc40000011403 */
[----:B------:R-:W-:Y:S02]  /*25f0*/  SEL R9, RZ, 0x1, P1 ;  /* 0x00000001ff097807 */ /* 0x000fe40000800000 */
[----:B------:R-:W-:Y:S02]  /*2600*/  ISETP.GE.AND P1, PT, R12, R81, PT ;  /* 0x000000510c00720c */ /* 0x000fe40003f26270 */
[----:B------:R-:W-:Y:S02]  /*2610*/  IMNMX R106, R234, R3, !PT ;  /* 0x00000003ea6a7217 */ /* 0x000fe40007800200 */
[----:B------:R-:W-:Y:S02]  /*2620*/  IADD3 R180, P0, R18, R0, RZ ;  /* 0x0000000012b47210 */ /* 0x000fe40007f1e0ff */
[----:B------:R-:W-:Y:S02]  /*2630*/  SEL R77, RZ, 0x8, P1 ;  /* 0x00000008ff4d7807 */ /* 0x000fe40000800000 */
[----:B------:R-:W-:Y:S01]  /*2640*/  ISETP.GT.AND P1, PT, R165, R106, PT ;  /* 0x0000006aa500720c */ /* 0x000fe20003f24270 */
[----:B------:R-:W-:-:S02]  /*2650*/  IMAD.X R181, R19, 0x1, R7, P0 ;  /* 0x0000000113b57824 */ /* 0x000fc400000e0607 */
[----:B------:R-:W-:-:S04]  /*2660*/  IMAD.WIDE R24, R237, 0x40, R182 ;  /* 0x00000040ed187825 */ /* 0x000fc800078e02b6 */
[----:B------:R-:W-:Y:S02]  /*2670*/  IMAD.SHL.U32 R6, R6, 0x2, RZ ;  /* 0x0000000206067824 */ /* 0x000fe400078e00ff */
[----:B------:R-:W-:-:S04]  /*2680*/  IMAD.WIDE.U32 R180, R182, R68, R180 ;  /* 0x00000044b6b47225 */ /* 0x000fc800078e00b4 */
[----:B------:R-:W-:Y:S01]  /*2690*/  IMAD R191, R25, R192, RZ ;  /* 0x000000c019bf7224 */ /* 0x000fe200078e02ff */
[----:B------:R-:W-:Y:S01]  /*26a0*/  LOP3.LUT R6, R6, 0x2, R9, 0xe2, !PT ;  /* 0x0000000206067812 */ /* 0x000fe200078ee209 */
[----:B------:R-:W-:Y:S01]  /*26b0*/  IMAD.IADD R179, R181, 0x1, R179 ;  /* 0x00000001b5b37824 */ /* 0x000fe200078e02b3 */
[----:B------:R-:W-:Y:S01]  /*26c0*/  LEA R236, P0, R180, R186, 0x1 ;  /* 0x000000bab4ec7211 */ /* 0x000fe200078008ff */
        /* <DEDUP_REMOVED lines=20> */
[C---:B------:R-:W-:Y:S01]  /*2810*/  IMAD.WIDE.U32 R196, R70.reuse, 0x60, RZ ;  /* 0x0000006046c47825 */ /* 0x040fe200078e00ff */
[----:B------:R-:W-:Y:S02]  /*2820*/  LOP3.LUT R170, R77, 0xffff, RZ, 0xc0, !PT ;  /* 0x0000ffff4daa7812 */ /* 0x000fe400078ec0ff */
[C---:B------:R-:W-:Y:S01]  /*2830*/  SHF.L.U64.HI R84, R70.reuse, 0x5, R71 ;  /* 0x0000000546547819 */ /* 0x040fe20000010247 */
[----:B------:R-:W-:Y:S01]  /*2840*/  IMAD.SHL.U32 R83, R70, 0x20, RZ ;  /* 0x0000002046537824 */ /* 0x000fe200078e00ff */
[----:B------:R-:W-:Y:S01]  /*2850*/  LOP3.LUT R176, R170, 0x1, RZ, 0xc0, !PT ;  /* 0x00000001aab07812 */ /* 0x000fe200078ec0ff */
[----:B------:R-:W-:Y:S01]  /*2860*/  IMAD.SHL.U32 R103, R68, 0x20, RZ ;  /* 0x0000002044677824 */ /* 0x000fe200078e00ff */
[C---:B------:R-:W-:Y:S01]  /*2870*/  LOP3.LUT R174, R170.reuse, 0x2, RZ, 0xc0, !PT ;  /* 0x00000002aaae7812 */ /* 0x040fe200078ec0ff */
[----:B------:R-:W-:Y:S01]  /*2880*/  IMAD.MOV.U32 R143, RZ, RZ, R235 ;  /* 0x000000ffff8f7224 */ /* 0x000fe200078e00eb */
[----:B------:R-:W-:Y:S01]  /*2890*/  LOP3.LUT R172, R170, 0x4, RZ, 0xc0, !PT ;  /* 0x00000004aaac7812 */ /* 0x000fe200078ec0ff */
[----:B------:R-:W-:Y:S01]  /*28a0*/  IMAD.MOV.U32 R144, RZ, RZ, R184 ;  /* 0x000000ffff907224 */ /* 0x000fe200078e00b8 */
[C---:B------:R-:W-:Y:S01]  /*28b0*/  SHF.L.U64.HI R84, R83.reuse, 0x1, R84 ;  /* 0x0000000153547819 */ /* 0x040fe20000010254 */
[----:B------:R-:W-:Y:S01]  /*28c0*/  IMAD.MOV.U32 R145, RZ, RZ, R185 ;  /* 0x000000ffff917224 */ /* 0x000fe200078e00b9 */
[C---:B------:R-:W-:Y:S01]  /*28d0*/  IADD3 R175, R182.reuse, 0x10, RZ ;  /* 0x00000010b6af7810 */ /* 0x040fe20007ffe0ff */
[----:B------:R-:W-:Y:S01]  /*28e0*/  IMAD.SHL.U32 R83, R83, 0x2, RZ ;  /* 0x0000000253537824 */ /* 0x000fe200078e00ff */
[----:B------:R-:W-:-:S02]  /*28f0*/  IADD3 R173, R182, 0x20, RZ ;  /* 0x00000020b6ad7810 */ /* 0x000fc40007ffe0ff */
[----:B------:R-:W-:Y:S02]  /*2900*/  IADD3 R171, R182, 0x30, RZ ;  /* 0x00000030b6ab7810 */ /* 0x000fe40007ffe0ff */
        /* <DEDUP_REMOVED lines=98> */
[C---:B------:R-:W-:Y:S01]  /*2f30*/  SHF.L.U64.HI R0, R198.reuse, 0x4, R199 ;  /* 0x00000004c6007819 */ /* 0x040fe200000102c7 */
[----:B------:R-:W-:Y:S01]  /*2f40*/  IMAD.X R114, RZ, RZ, R105, P1 ;  /* 0x000000ffff727224 */ /* 0x000fe200008e0669 */
[C---:B------:R-:W-:Y:S01]  /*2f50*/  SHF.L.U64.HI R130, R198.reuse, 0x5, R199 ;  /* 0x00000005c6827819 */ /* 0x040fe200000102c7 */
[----:B------:R-:W-:Y:S01]  /*2f60*/  IMAD.X R122, RZ, RZ, R105, P0 ;  /* 0x000000ffff7a7224 */ /* 0x000fe200000e0669 */
[----:B------:R-:W-:Y:S01]  /*2f70*/  SHF.L.U32 R131, R198, 0x5, RZ ;  /* 0x00000005c6837819 */ /* 0x000fe200000006ff */
[----:B------:R-:W-:Y:S01]  /*2f80*/  IMAD.SHL.U32 R169, R167, 0x20, RZ ;  /* 0x00000020a7a97824 */ /* 0x000fe200078e00ff */
[----:B------:R-:W-:Y:S01]  /*2f90*/  SHF.L.U64.HI R115, R200, 0x5, R201 ;  /* 0x00000005c8737819 */ /* 0x000fe200000102c9 */
[----:B------:R-:W-:Y:S01]  /*2fa0*/  IMAD R3, R199, 0x60, RZ ;  /* 0x00000060c7037824 */ /* 0x000fe200078e02ff */
[-C--:B------:R-:W-:Y:S01]  /*2fb0*/  IADD3 R112, P5, R107, R108.reuse, RZ ;  /* 0x0000006c6b707210 */ /* 0x080fe20007fbe0ff */
[----:B------:R-:W-:Y:S01]  /*2fc0*/  IMAD.X R85, R90, 0x1, R233, P2 ;  /* 0x000000015a557824 */ /* 0x000fe200010e06e9 */
[----:B------:R-:W-:Y:S01]  /*2fd0*/  IADD3 R116, P4, R111, R108, RZ ;  /* 0x0000006c6f747210 */ /* 0x000fe20007f9e0ff */
[----:B------:R-:W-:Y:S01]  /*2fe0*/  IMAD R167, R167, 0x30, RZ ;  /* 0x00000030a7a77824 */ /* 0x000fe200078e02ff */
[C---:B------:R-:W-:Y:S01]  /*2ff0*/  IADD3 R120, P3, R118.reuse, R107, RZ ;  /* 0x0000006b76787210 */ /* 0x040fe20007f7e0ff */
[C---:B------:R-:W-:Y:S01]  /*3000*/  IMAD.IADD R161, R177.reuse, 0x1, R164 ;  /* 0x00000001b1a17824 */ /* 0x040fe200078e02a4 */
[----:B------:R-:W-:Y:S01]  /*3010*/  IADD3 R126, P1, R118, R111, RZ ;  /* 0x0000006f767e7210 */ /* 0x000fe20007f3e0ff */
[----:B------:R-:W-:Y:S01]  /*3020*/  IMAD.IADD R159, R177, 0x1, R162 ;  /* 0x00000001b19f7824 */ /* 0x000fe200078e02a2 */
[----:B------:R-:W-:Y:S01]  /*3030*/  IADD3 R128, P0, R119, R118, RZ ;  /* 0x0000007677807210 */ /* 0x000fe20007f1e0ff */
[----:B------:R-:W-:Y:S01]  /*3040*/  IMAD.IADD R158, R177, 0x1, R160 ;  /* 0x00000001b19e7824 */ /* 0x000fe200078e02a0 */
[----:B------:R-:W-:Y:S01]  /*3050*/  IADD3 R124, P2, R119, R108, RZ ;  /* 0x0000006c777c7210 */ /* 0x000fe20007f5e0ff */
[----:B------:R-:W-:Y:S01]  /*3060*/  IMAD.WIDE.U32 R198, R198, 0x60, RZ ;  /* 0x00000060c6c67825 */ /* 0x000fe200078e00ff */
[----:B------:R-:W-:-:S02]  /*3070*/  SHF.L.U64.HI R127, R129, 0x1, R0 ;  /* 0x00000001817f7819 */ /* 0x000fc40000010200 */
[----:B------:R-:W-:Y:S01]  /*3080*/  SHF.L.U64.HI R130, R131, 0x1, R130 ;  /* 0x0000000183827819 */ /* 0x000fe20000010282 */
[----:B------:R-:W-:Y:S01]  /*3090*/  IMAD.MOV.U32 R9, RZ, RZ, R165 ;  /* 0x000000ffff097224 */ /* 0x000fe200078e00a5 */
[----:B------:R-:W-:Y:S01]  /*30a0*/  IADD3.X R121, R122, R105, RZ, P2, !PT ;  /* 0x000000697a797210 */ /* 0x000fe200017fe4ff */
[----:B------:R-:W-:Y:S01]  /*30b0*/  IMAD.SHL.U32 R129, R129, 0x2, RZ ;  /* 0x0000000281817824 */ /* 0x000fe200078e00ff */
[----:B------:R-:W-:Y:S01]  /*30c0*/  SHF.R.S32.HI R157, RZ, 0x1f, R177 ;  /* 0x0000001fff9d7819 */ /* 0x000fe200000114b1 */
        /* <DEDUP_REMOVED lines=18> */
.L_x_3714:
        /* <DEDUP_REMOVED lines=22> */
.L_x_3598:
[----:B------:R-:W-:Y:S05]  /*3350*/  BSYNC B0 ;  /* 0x0000000000007941 */ /* 0x000fea0003800000 */
.L_x_3597:
        /* <DEDUP_REMOVED lines=21> */
.L_x_3600:
[----:B------:R-:W-:Y:S05]  /*34b0*/  BSYNC B0 ;  /* 0x0000000000007941 */ /* 0x000fea0003800000 */
.L_x_3599:
        /* <DEDUP_REMOVED lines=21> */
.L_x_3602:
[----:B------:R-:W-:Y:S05]  /*3610*/  BSYNC B0 ;  /* 0x0000000000007941 */ /* 0x000fea0003800000 */
.L_x_3601:
        /* <DEDUP_REMOVED lines=21> */
.L_x_3604:
[----:B------:R-:W-:Y:S05]  /*3770*/  BSYNC B0 ;  /* 0x0000000000007941 */ /* 0x000fea0003800000 */
.L_x_3603:
        /* <DEDUP_REMOVED lines=65> */
.L_x_3611:
[----:B------:R-:W-:Y:S05]  /*3b90*/  BSYNC B0 ;  /* 0x0000000000007941 */ /* 0x000fea0003800000 */
.L_x_3610:
        /* <DEDUP_REMOVED lines=50> */
.L_x_3613:
[----:B------:R-:W-:Y:S05]  /*3ec0*/  BSYNC B0 ;  /* 0x0000000000007941 */ /* 0x000fea0003800000 */
.L_x_3612:
        /* <DEDUP_REMOVED lines=50> */
.L_x_3615:
[----:B------:R-:W-:Y:S05]  /*41f0*/  BSYNC B0 ;  /* 0x0000000000007941 */ /* 0x000fea0003800000 */
.L_x_3614:
        /* <DEDUP_REMOVED lines=49> */
.L_x_3609:
[----:B------:R-:W-:Y:S05]  /*4510*/  BSYNC B1 ;  /* 0x0000000000017941 */ /* 0x000fea0003800000 */
.L_x_3608:
        /* <DEDUP_REMOVED lines=63> */
.L_x_3619:
[----:B------:R-:W-:Y:S05]  /*4910*/  BSYNC B0 ;  /* 0x0000000000007941 */ /* 0x000fea0003800000 */
.L_x_3618:
        /* <DEDUP_REMOVED lines=53> */
.L_x_3621:
[----:B------:R-:W-:Y:S05]  /*4c70*/  BSYNC B0 ;  /* 0x0000000000007941 */ /* 0x000fea0003800000 */
.L_x_3620:
        /* <DEDUP_REMOVED lines=53> */
.L_x_3623:
[----:B------:R-:W-:Y:S05]  /*4fd0*/  BSYNC B0 ;  /* 0x0000000000007941 */ /* 0x000fea0003800000 */
.L_x_3622:
        /* <DEDUP_REMOVED lines=52> */
.L_x_3617:
[----:B------:R-:W-:Y:S05]  /*5320*/  BSYNC B1 ;  /* 0x0000000000017941 */ /* 0x000fea0003800000 */
.L_x_3616:
        /* <DEDUP_REMOVED lines=63> */
.L_x_3627:
[----:B------:R-:W-:Y:S05]  /*5720*/  BSYNC B0 ;  /* 0x0000000000007941 */ /* 0x000fea0003800000 */
.L_x_3626:
        /* <DEDUP_REMOVED lines=53> */
.L_x_3629:
[----:B------:R-:W-:Y:S05]  /*5a80*/  BSYNC B0 ;  /* 0x0000000000007941 */ /* 0x000fea0003800000 */
.L_x_3628:
        /* <DEDUP_REMOVED lines=53> */
.L_x_3631:
[----:B------:R-:W-:Y:S05]  /*5de0*/  BSYNC B0 ;  /* 0x0000000000007941 */ /* 0x000fea0003800000 */
.L_x_3630:
        /* <DEDUP_REMOVED lines=52> */
.L_x_3625:
[----:B------:R-:W-:Y:S05]  /*6130*/  BSYNC B1 ;  /* 0x0000000000017941 */ /* 0x000fea0003800000 */
.L_x_3624:
        /* <DEDUP_REMOVED lines=65> */
.L_x_3635:
[----:B------:R-:W-:Y:S05]  /*6550*/  BSYNC B0 ;  /* 0x0000000000007941 */ /* 0x000fea0003800000 */
.L_x_3634:
        /* <DEDUP_REMOVED lines=53> */
.L_x_3637:
[----:B------:R-:W-:Y:S05]  /*68b0*/  BSYNC B0 ;  /* 0x0000000000007941 */ /* 0x000fea0003800000 */
.L_x_3636:
        /* <DEDUP_REMOVED lines=53> */
.L_x_3639:
[----:B------:R-:W-:Y:S05]  /*6c10*/  BSYNC B0 ;  /* 0x0000000000007941 */ /* 0x000fea0003800000 */
.L_x_3638:
        /* <DEDUP_REMOVED lines=52> */
.L_x_3633:
[----:B------:R-:W-:Y:S05]  /*6f60*/  BSYNC B1 ;  /* 0x0000000000017941 */ /* 0x000fea0003800000 */
.L_x_3632:
[----:B-1----:R-:W2:Y:S02]  /*6f70*/  LD.E R3, [R10.64+0xd0] ;  /* 0x0000d0060a037980 */ /* 0x002ea4000c101900 */
[----:B--2---:R-:W-:Y:S05]  /*6f80*/  IMAD.U32 R3, R3, -0x20, RZ ;  /* 0xffffffe003037824 */ /* 0x004fea00078e00ff */
[C---:B------:R-:W-:Y:S02]  /*6f90*/  LEA R20, P1, R3.reuse, R20, 0x1 ;  /* 0x0000001403147211 */ /* 0x040fe400078208ff */
[C---:B------:R-:W-:Y:S02]  /*6fa0*/  LEA R60, P0, R3.reuse, R60, 0x1 ;  /* 0x0000003c033c7211 */ /* 0x040fe400078008ff */
[C---:B------:R-:W-:Y:S02]  /*6fb0*/  LEA.HI.X.SX32 R21, R3.reuse, R21, 0x1, P1 ;  /* 0x0000001503157211 */ /* 0x040fe400008f0eff */
[----:B------:R-:W-:Y:S01]  /*6fc0*/  LEA.HI.X.SX32 R61, R3, R61, 0x1, P0 ;  /* 0x0000003d033d7211 */ /* 0x000fe200000f0eff */
[----:B------:R-:W-:-:S05]  /*6fd0*/  BRA `(.L_x_3640) ;  /* 0x0000680000007947 */ /* 0x000fca0003800000 */
.L_x_3607:
        /* <DEDUP_REMOVED lines=89> */
.L_x_3646:
[----:B------:R-:W-:Y:S05]  /*7570*/  BSYNC B0 ;  /* 0x0000000000007941 */ /* 0x000fea0003800000 */
.L_x_3645:
[----:B-----5:R3:W-:Y:S02]  /*7580*/  ST.E.128 [R142.64], R44 ;  /* 0x0000002c8e007985 */ /* 0x0207e4000c101d06 */
.L_x_3644:
[----:B------:R-:W-:Y:S05]  /*7590*/  BSYNC B1 ;  /* 0x0000000000017941 */ /* 0x000fea0003800000 */
.L_x_3643:
        /* <DEDUP_REMOVED lines=87> */
.L_x_3650:
[----:B------:R-:W-:Y:S05]  /*7b10*/  BSYNC B0 ;  /* 0x0000000000007941 */ /* 0x000fea0003800000 */
.L_x_3649:
[----:B-----5:R4:W-:Y:S02]  /*7b20*/  ST.E.128 [R142.64+0x80], R44 ;  /* 0x0000802c8e007985 */ /* 0x0209e4000c101d06 */
.L_x_3648:
[----:B------:R-:W-:Y:S05]  /*7b30*/  BSYNC B1 ;  /* 0x0000000000017941 */ /* 0x000fea0003800000 */
.L_x_3647:
        /* <DEDUP_REMOVED lines=87> */
.L_x_3654:
[----:B------:R-:W-:Y:S05]  /*80b0*/  BSYNC B0 ;  /* 0x0000000000007941 */ /* 0x000fea0003800000 */
.L_x_3653:
[----:B-----5:R4:W-:Y:S02]  /*80c0*/  ST.E.128 [R142.64+0x100], R44 ;  /* 0x0001002c8e007985 */ /* 0x0209e4000c101d06 */
.L_x_3652:
[----:B------:R-:W-:Y:S05]  /*80d0*/  BSYNC B1 ;  /* 0x0000000000017941 */ /* 0x000fea0003800000 */
.L_x_3651:
        /* <DEDUP_REMOVED lines=86> */
.L_x_3656:
[----:B------:R-:W-:Y:S05]  /*8640*/  BSYNC B0 ;  /* 0x0000000000007941 */ /* 0x000fea0003800000 */
.L_x_3655:
[----:B-----5:R4:W-:Y:S02]  /*8650*/  ST.E.128 [R142.64+0x180], R44 ;  /* 0x0001802c8e007985 */ /* 0x0209e4000c101d06 */
.L_x_3642:
[----:B------:R-:W-:Y:S05]  /*8660*/  BSYNC B2 ;  /* 0x0000000000027941 */ /* 0x000fea0003800000 */
.L_x_3641:
        /* <DEDUP_REMOVED lines=97> */
.L_x_3662:
[----:B------:R-:W-:Y:S05]  /*8c80*/  BSYNC B0 ;  /* 0x0000000000007941 */ /* 0x000fea0003800000 */
.L_x_3661:
[C---:B-1----:R-:W-:Y:S04]  /*8c90*/  LEA R2, P0, R232.reuse, R142, 0x1 ;  /* 0x0000008ee8027211 */ /* 0x042fe800078008ff */
[----:B------:R-:W-:Y:S05]  /*8ca0*/  LEA.HI.X R3, R232, R143, R233, 0x1, P0 ;  /* 0x0000008fe8037211 */ /* 0x000fea00000f0ce9 */
[----:B-----5:R1:W-:Y:S04]  /*8cb0*/  ST.E.128 [R2.64], R48 ;  /* 0x0000003002007985 */ /* 0x0203e8000c101d06 */
.L_x_3660:
[----:B------:R-:W-:Y:S05]  /*8cc0*/  BSYNC B1 ;  /* 0x0000000000017941 */ /* 0x000fea0003800000 */
.L_x_3659:
        /* <DEDUP_REMOVED lines=92> */
.L_x_3666:
[----:B------:R-:W-:Y:S05]  /*9290*/  BSYNC B0 ;  /* 0x0000000000007941 */ /* 0x000fea0003800000 */
.L_x_3665:
[C---:B------:R-:W-:Y:S04]  /*92a0*/  LEA R2, P0, R101.reuse, R142, 0x1 ;  /* 0x0000008e65027211 */ /* 0x040fe800078008ff */
[----:B------:R-:W-:Y:S05]  /*92b0*/  LEA.HI.X R3, R101, R143, R102, 0x1, P0 ;  /* 0x0000008f65037211 */ /* 0x000fea00000f0c66 */
[----:B-----5:R1:W-:Y:S04]  /*92c0*/  ST.E.128 [R2.64], R48 ;  /* 0x0000003002007985 */ /* 0x0203e8000c101d06 */
.L_x_3664:
[----:B------:R-:W-:Y:S05]  /*92d0*/  BSYNC B1 ;  /* 0x0000000000017941 */ /* 0x000fea0003800000 */
.L_x_3663:
        /* <DEDUP_REMOVED lines=27> */
[----:B------:R-:W-:Y:S01]  /*9490*/  LEA.HI.X.SX32 R23, R205, R209, 0x1, P0 ;  /* 0x000000d1cd177211 */ /* 0x000fe200000f0eff */
[----:B------:R-:W-:Y:S01]  /*94a0*/  IMAD.MOV.U32 R205, RZ, RZ, RZ ;  /* 0x000000ffffcd7224 */ /* 0x000fe200078e00ff */
[C---:B-1----:R-:W-:Y:S02]  /*94b0*/  LEA R208, P0, R203.reuse, R138, 0x1 ;  /* 0x0000008acbd07211 */ /* 0x042fe400078008ff */
[----:B------:R-:W-:Y:S01]  /*94c0*/  LEA.HI.X.SX32 R206, R206, R153, 0x1, P2 ;  /* 0x00000099cece7211 */ /* 0x000fe200010f0eff */
[----:B------:R-:W3:Y:S01]  /*94d0*/  LD.E.128 R24, [R22.64] ;  /* 0x0000000616187980 */ /* 0x000ee2000c101d00 */
[----:B------:R-:W-:Y:S02]  /*94e0*/  @P1 IADD3 R205, -R54, RZ, RZ ;  /* 0x000000ff36cd1210 */ /* 0x000fe40007ffe1ff */
[----:B------:R-:W-:Y:S02]  /*94f0*/  LEA.HI.X R209, R203, R139, R206, 0x1, P0 ;  /* 0x0000008bcbd17211 */ /* 0x000fe400000f0cce */
[----:B------:R-:W-:Y:S04]  /*9500*/  IADD3 R203, P0, R166, R205, RZ ;  /* 0x000000cda6cb7210 */ /* 0x000fe80007f1e0ff */
[----:B------:R-:W4:Y:S01]  /*9510*/  LD.E.128 R208, [R208.64] ;  /* 0x00000006d0d07980 */ /* 0x000f22000c101d00 */
        /* <DEDUP_REMOVED lines=23> */
[C---:B--2---:R-:W-:Y:S01]  /*9690*/  IMAD.U32 R38, R64.reuse, 0x10000, RZ ;  /* 0x0001000040267824 */ /* 0x044fe200078e00ff */
        /* <DEDUP_REMOVED lines=32> */
.L_x_3670:
[----:B------:R-:W-:Y:S05]  /*98a0*/  BSYNC B0 ;  /* 0x0000000000007941 */ /* 0x000fea0003800000 */
.L_x_3669:
[C---:B------:R-:W-:Y:S04]  /*98b0*/  LEA R2, P0, R97.reuse, R142, 0x1 ;  /* 0x0000008e61027211 */ /* 0x040fe800078008ff */
[----:B------:R-:W-:Y:S05]  /*98c0*/  LEA.HI.X R3, R97, R143, R98, 0x1, P0 ;  /* 0x0000008f61037211 */ /* 0x000fea00000f0c62 */
[----:B-----5:R1:W-:Y:S04]  /*98d0*/  ST.E.128 [R2.64], R48 ;  /* 0x0000003002007985 */ /* 0x0203e8000c101d06 */
.L_x_3668:
[----:B------:R-:W-:Y:S05]  /*98e0*/  BSYNC B1 ;  /* 0x0000000000017941 */ /* 0x000fea0003800000 */
.L_x_3667:
        /* <DEDUP_REMOVED lines=91> */
.L_x_3672:
[----:B------:R-:W-:Y:S05]  /*9ea0*/  BSYNC B0 ;  /* 0x0000000000007941 */ /* 0x000fea0003800000 */
.L_x_3671:
[C---:B------:R-:W-:Y:S04]  /*9eb0*/  LEA R2, P0, R91.reuse, R142, 0x1 ;  /* 0x0000008e5b027211 */ /* 0x040fe800078008ff */
[----:B------:R-:W-:Y:S05]  /*9ec0*/  LEA.HI.X R3, R91, R143, R92, 0x1, P0 ;  /* 0x0000008f5b037211 */ /* 0x000fea00000f0c5c */
[----:B-----5:R1:W-:Y:S04]  /*9ed0*/  ST.E.128 [R2.64], R48 ;  /* 0x0000003002007985 */ /* 0x0203e8000c101d06 */
.L_x_3658:
[----:B------:R-:W-:Y:S05]  /*9ee0*/  BSYNC B2 ;  /* 0x0000000000027941 */ /* 0x000fea0003800000 */
.L_x_3657:
        /* <DEDUP_REMOVED lines=97> */
.L_x_3678:
[----:B------:R-:W-:Y:S05]  /*a500*/  BSYNC B0 ;  /* 0x0000000000007941 */ /* 0x000fea0003800000 */
.L_x_3677:
[C---:B------:R-:W-:Y:S04]  /*a510*/  LEA R2, P0, R103.reuse, R142, 0x1 ;  /* 0x0000008e67027211 */ /* 0x040fe800078008ff */
[----:B------:R-:W-:Y:S05]  /*a520*/  LEA.HI.X R3, R103, R143, R104, 0x1, P0 ;  /* 0x0000008f67037211 */ /* 0x000fea00000f0c68 */
[----:B-----5:R1:W-:Y:S04]  /*a530*/  ST.E.128 [R2.64], R48 ;  /* 0x0000003002007985 */ /* 0x0203e8000c101d06 */
.L_x_3676:
[----:B------:R-:W-:Y:S05]  /*a540*/  BSYNC B1 ;  /* 0x0000000000017941 */ /* 0x000fea0003800000 */
.L_x_3675:
        /* <DEDUP_REMOVED lines=92> */
.L_x_3682:
[----:B------:R-:W-:Y:S05]  /*ab10*/  BSYNC B0 ;  /* 0x0000000000007941 */ /* 0x000fea0003800000 */
.L_x_3681:
[C---:B------:R-:W-:Y:S04]  /*ab20*/  LEA R2, P0, R99.reuse, R142, 0x1 ;  /* 0x0000008e63027211 */ /* 0x040fe800078008ff */
[----:B------:R-:W-:Y:S05]  /*ab30*/  LEA.HI.X R3, R99, R143, R100, 0x1, P0 ;  /* 0x0000008f63037211 */ /* 0x000fea00000f0c64 */
[----:B-----5:R1:W-:Y:S04]  /*ab40*/  ST.E.128 [R2.64], R48 ;  /* 0x0000003002007985 */ /* 0x0203e8000c101d06 */
.L_x_3680:
[----:B------:R-:W-:Y:S05]  /*ab50*/  BSYNC B1 ;  /* 0x0000000000017941 */ /* 0x000fea0003800000 */
.L_x_3679:
        /* <DEDUP_REMOVED lines=92> */
.L_x_3686:
[----:B------:R-:W-:Y:S05]  /*b120*/  BSYNC B0 ;  /* 0x0000000000007941 */ /* 0x000fea0003800000 */
.L_x_3685:
[C---:B------:R-:W-:Y:S04]  /*b130*/  LEA R2, P0, R95.reuse, R142, 0x1 ;  /* 0x0000008e5f027211 */ /* 0x040fe800078008ff */
[----:B------:R-:W-:Y:S05]  /*b140*/  LEA.HI.X R3, R95, R143, R96, 0x1, P0 ;  /* 0x0000008f5f037211 */ /* 0x000fea00000f0c60 */
[----:B-----5:R1:W-:Y:S04]  /*b150*/  ST.E.128 [R2.64], R48 ;  /* 0x0000003002007985 */ /* 0x0203e8000c101d06 */
.L_x_3684:
[----:B------:R-:W-:Y:S05]  /*b160*/  BSYNC B1 ;  /* 0x0000000000017941 */ /* 0x000fea0003800000 */
.L_x_3683:
        /* <DEDUP_REMOVED lines=91> */
.L_x_3688:
[----:B------:R-:W-:Y:S05]  /*b720*/  BSYNC B0 ;  /* 0x0000000000007941 */ /* 0x000fea0003800000 */
.L_x_3687:
[C---:B------:R-:W-:Y:S04]  /*b730*/  LEA R2, P0, R89.reuse, R142, 0x1 ;  /* 0x0000008e59027211 */ /* 0x040fe800078008ff */
[----:B------:R-:W-:Y:S05]  /*b740*/  LEA.HI.X R3, R89, R143, R90, 0x1, P0 ;  /* 0x0000008f59037211 */ /* 0x000fea00000f0c5a */
[----:B-----5:R1:W-:Y:S04]  /*b750*/  ST.E.128 [R2.64], R48 ;  /* 0x0000003002007985 */ /* 0x0203e8000c101d06 */
.L_x_3674:
[----:B------:R-:W-:Y:S05]  /*b760*/  BSYNC B2 ;  /* 0x0000000000027941 */ /* 0x000fea0003800000 */
.L_x_3673:
        /* <DEDUP_REMOVED lines=98> */
.L_x_3694:
[----:B------:R-:W-:Y:S05]  /*bd90*/  BSYNC B0 ;  /* 0x0000000000007941 */ /* 0x000fea0003800000 */
.L_x_3693:
[----:B------:R-:W-:Y:S02]  /*bda0*/  IMAD R0, R69, 0x60, RZ ;  /* 0x0000006045007824 */ /* 0x000fe400078e02ff */
[----:B------:R-:W-:Y:S05]  /*bdb0*/  IMAD.WIDE.U32 R2, R68, 0x60, R142 ;  /* 0x0000006044027825 */ /* 0x000fea00078e008e */
[----:B------:R-:W-:Y:S05]  /*bdc0*/  IADD3 R3, R3, R0, RZ ;  /* 0x0000000003037210 */ /* 0x000fea0007ffe0ff */
[----:B-----5:R1:W-:Y:S02]  /*bdd0*/  ST.E.128 [R2.64], R48 ;  /* 0x0000003002007985 */ /* 0x0203e4000c101d06 */
.L_x_3692:
[----:B------:R-:W-:Y:S05]  /*bde0*/  BSYNC B1 ;  /* 0x0000000000017941 */ /* 0x000fea0003800000 */
.L_x_3691:
        /* <DEDUP_REMOVED lines=92> */
.L_x_3698:
[----:B------:R-:W-:Y:S05]  /*c3b0*/  BSYNC B0 ;  /* 0x0000000000007941 */ /* 0x000fea0003800000 */
.L_x_3697:
[C---:B------:R-:W-:Y:S04]  /*c3c0*/  LEA R2, P0, R94.reuse, R142, 0x1 ;  /* 0x0000008e5e027211 */ /* 0x040fe800078008ff */
[----:B------:R-:W-:Y:S05]  /*c3d0*/  LEA.HI.X R3, R94, R143, R93, 0x1, P0 ;  /* 0x0000008f5e037211 */ /* 0x000fea00000f0c5d */
[----:B-----5:R1:W-:Y:S04]  /*c3e0*/  ST.E.128 [R2.64], R48 ;  /* 0x0000003002007985 */ /* 0x0203e8000c101d06 */
.L_x_3696:
[----:B------:R-:W-:Y:S05]  /*c3f0*/  BSYNC B1 ;  /* 0x0000000000017941 */ /* 0x000fea0003800000 */
.L_x_3695:
        /* <DEDUP_REMOVED lines=92> */
.L_x_3702:
[----:B------:R-:W-:Y:S05]  /*c9c0*/  BSYNC B0 ;  /* 0x0000000000007941 */ /* 0x000fea0003800000 */
.L_x_3701:
[C---:B------:R-:W-:Y:S04]  /*c9d0*/  LEA R2, P0, R88.reuse, R142, 0x1 ;  /* 0x0000008e58027211 */ /* 0x040fe800078008ff */
[----:B------:R-:W-:Y:S05]  /*c9e0*/  LEA.HI.X R3, R88, R143, R87, 0x1, P0 ;  /* 0x0000008f58037211 */ /* 0x000fea00000f0c57 */
[----:B-----5:R1:W-:Y:S04]  /*c9f0*/  ST.E.128 [R2.64], R48 ;  /* 0x0000003002007985 */ /* 0x0203e8000c101d06 */
.L_x_3700:
[----:B------:R-:W-:Y:S05]  /*ca00*/  BSYNC B1 ;  /* 0x0000000000017941 */ /* 0x000fea0003800000 */
.L_x_3699:
        /* <DEDUP_REMOVED lines=91> */
.L_x_3704:
[----:B------:R-:W-:Y:S05]  /*cfc0*/  BSYNC B0 ;  /* 0x0000000000007941 */ /* 0x000fea0003800000 */
.L_x_3703:
[C---:B-1----:R-:W-:Y:S04]  /*cfd0*/  LEA R2, P0, R86.reuse, R142, 0x1 ;  /* 0x0000008e56027211 */ /* 0x042fe800078008ff */
[----:B------:R-:W-:Y:S05]  /*cfe0*/  LEA.HI.X R3, R86, R143, R85, 0x1, P0 ;  /* 0x0000008f56037211 */ /* 0x000fea00000f0c55 */
[----:B-----5:R1:W-:Y:S04]  /*cff0*/  ST.E.128 [R2.64], R24 ;  /* 0x0000001802007985 */ /* 0x0203e8000c101d06 */
.L_x_3690:
[----:B------:R-:W-:Y:S05]  /*d000*/  BSYNC B2 ;  /* 0x0000000000027941 */ /* 0x000fea0003800000 */
.L_x_3689:
[----:B-12---:R-:W2:Y:S02]  /*d010*/  LD.E R3, [R10.64+0xd0] ;  /* 0x0000d0060a037980 */ /* 0x006ea4000c101900 */
[----:B--2---:R-:W-:Y:S05]  /*d020*/  IMAD.U32 R3, R3, -0x20, RZ ;  /* 0xffffffe003037824 */ /* 0x004fea00078e00ff */
[C---:B------:R-:W-:Y:S02]  /*d030*/  LEA R140, P1, R3.reuse, R140, 0x1 ;  /* 0x0000008c038c7211 */ /* 0x040fe400078208ff */
[C---:B------:R-:W-:Y:S02]  /*d040*/  LEA R138, P0, R3.reuse, R138, 0x1 ;  /* 0x0000008a038a7211 */ /* 0x040fe400078008ff */
[C---:B------:R-:W-:Y:S02]  /*d050*/  LEA.HI.X.SX32 R141, R3.reuse, R141, 0x1, P1 ;  /* 0x0000008d038d7211 */ /* 0x040fe400008f0eff */
[----:B------:R-:W-:Y:S01]  /*d060*/  LEA.HI.X.SX32 R139, R3, R139, 0x1, P0 ;  /* 0x0000008b038b7211 */ /* 0x000fe200000f0eff */
[----:B------:R-:W-:-:S05]  /*d070*/  BRA `(.L_x_3640) ;  /* 0x0000076000007947 */ /* 0x000fca0003800000 */
.L_x_3606:
        /* <DEDUP_REMOVED lines=14> */
.L_x_3706:
[----:B------:R-:W-:Y:S05]  /*d160*/  BSYNC B0 ;  /* 0x0000000000007941 */ /* 0x000fea0003800000 */
.L_x_3705:
        /* <DEDUP_REMOVED lines=33> */
.L_x_3708:
[----:B------:R-:W-:Y:S05]  /*d380*/  BSYNC B0 ;  /* 0x0000000000007941 */ /* 0x000fea0003800000 */
.L_x_3707:
        /* <DEDUP_REMOVED lines=33> */
.L_x_3710:
[----:B------:R-:W-:Y:S05]  /*d5a0*/  BSYNC B0 ;  /* 0x0000000000007941 */ /* 0x000fea0003800000 */
.L_x_3709:
        /* <DEDUP_REMOVED lines=35> */
.L_x_3640:
[----:B------:R-:W-:Y:S05]  /*d7e0*/  BSYNC B3 ;  /* 0x0000000000037941 */ /* 0x000fea0003800000 */
.L_x_3605:
        /* <DEDUP_REMOVED lines=89> */
.L_x_3712:
        /* <DEDUP_REMOVED lines=8> */
.L_x_3713:
[----:B------:R-:W-:Y:S05]  /*de00*/  BSYNC B0 ;  /* 0x0000000000007941 */ /* 0x000fea0003800000 */
.L_x_3711:
[----:B------:R-:W-:Y:S04]  /*de10*/  IADD3 R9, R9, -0x1, RZ ;  /* 0xffffffff09097810 */ /* 0x000fe80007ffe0ff */
[----:B------:R-:W-:Y:S11]  /*de20*/  ISETP.GT.AND P0, PT, R9, R106, PT ;  /* 0x0000006a0900720c */ /* 0x000ff60003f04270 */
[----:B------:R-:W-:Y:S02]  /*de30*/  @!UPT UIADD3 URZ, URZ, URZ, URZ ;  /* 0x0000003f3f3ff290 */ /* 0x000fe4000fffe03f */
[----:B------:R-:W-:-:S05]  /*de40*/  @P0 BRA `(.L_x_3714) ;  /* 0xffff53a000000947 */ /* 0x000fca000383ffff */
.L_x_3596:
        /* <DEDUP_REMOVED lines=20> */
[----:B------:R-:W-:Y:S02]  /*df90*/  LEA.HI R15, R7, R7, RZ, 0x1 ;  /* 0x00000007070f7211 */ /* 0x000fe400078f08ff */
[----:B------:R-:W-:Y:S02]  /*dfa0*/  IADD3 R3, P1, R3, R188, RZ ;  /* 0x000000bc03037210 */ /* 0x000fe40007f3e0ff */
[----:B------:R-:W-:Y:S02]  /*dfb0*/  SHF.R.S32.HI R15, RZ, 0x1, R15 ;  /* 0x00000001ff0f7819 */ /* 0x000fe4000001140f */
[----:B---3--:R-:W-:Y:S01]  /*dfc0*/  ISETP.NE.AND P4, PT, R0, RZ, PT ;  /* 0x000000ff0000720c */ /* 0x008fe20003f85270 */
[----:B------:R-:W-:Y:S01]  /*dfd0*/  IMAD.MOV.U32 R190, RZ, RZ, R188 ;  /* 0x000000ffffbe7224 */ /* 0x000fe200078e00bc */
[----:B------:R-:W-:Y:S02]  /*dfe0*/  LEA R48, P2, R188, R194, 0x1 ;  /* 0x000000c2bc307211 */ /* 0x000fe400078408ff */
[----:B------:R-:W-:Y:S01]  /*dff0*/  LEA R5, P0, R192, R188, 0x5 ;  /* 0x000000bcc0057211 */ /* 0x000fe200078028ff */
[--C-:B------:R-:W-:Y:S01]  /*e000*/  IMAD.X R6, R17, 0x1, R191.reuse, P1 ;  /* 0x0000000111067824 */ /* 0x100fe200008e06bf */
[----:B------:R-:W-:Y:S01]  /*e010*/  LEA.HI.X R49, R188, R195, R191, 0x1, P2 ;  /* 0x000000c3bc317211 */ /* 0x000fe200010f0cbf */
[----:B------:R-:W-:Y:S01]  /*e020*/  IMAD R4, R193, 0x30, RZ ;  /* 0x00000030c1047824 */ /* 0x000fe200078e02ff */
[C---:B------:R-:W-:Y:S01]  /*e030*/  LEA.HI.X R8, R192.reuse, R191, R193, 0x5, P0 ;  /* 0x000000bfc0087211 */ /* 0x040fe200000f2cc1 */
[----:B------:R-:W-:Y:S01]  /*e040*/  IMAD.WIDE.U32 R190, R192, 0x30, R190 ;  /* 0x00000030c0be7825 */ /* 0x000fe200078e00be */
[----:B------:R-:W-:-:S02]  /*e050*/  LEA R46, P1, R3, R194, 0x1 ;  /* 0x000000c2032e7211 */ /* 0x000fc400078208ff */
[-C--:B------:R-:W-:Y:S01]  /*e060*/  LEA R42, P0, R5, R194.reuse, 0x1 ;  /* 0x000000c2052a7211 */ /* 0x080fe200078008ff */
[----:B------:R-:W-:Y:S02]  /*e070*/  IMAD.IADD R17, R240, 0x1, -R59 ;  /* 0x00000001f0117824 */ /* 0x000fe400078e0a3b */
[C---:B--2---:R-:W-:Y:S01]  /*e080*/  IMAD R20, R182.reuse, R15, R79 ;  /* 0x0000000fb6147224 */ /* 0x044fe200078e024f */
[-C--:B------:R-:W-:Y:S01]  /*e090*/  LEA.HI.X R47, R3, R195.reuse, R6, 0x1, P1 ;  /* 0x000000c3032f7211 */ /* 0x080fe200008f0c06 */
[----:B------:R-:W-:Y:S01]  /*e0a0*/  IMAD.IADD R3, R191, 0x1, R4 ;  /* 0x00000001bf037824 */ /* 0x000fe200078e0204 */
[----:B------:R-:W-:Y:S02]  /*e0b0*/  LEA.HI.X R43, R5, R195, R8, 0x1, P0 ;  /* 0x000000c3052b7211 */ /* 0x000fe400000f0c08 */
[----:B------:R-:W-:Y:S02]  /*e0c0*/  ISETP.GE.AND P0, PT, R182, R17, PT ;  /* 0x00000011b600720c */ /* 0x000fe40003f06270 */
[----:B------:R-:W-:Y:S01]  /*e0d0*/  LEA R40, P1, R190, R194, 0x1 ;  /* 0x000000c2be287211 */ /* 0x000fe200078208ff */
[----:B------:R-:W-:Y:S01]  /*e0e0*/  IMAD.SHL.U32 R45, R15, 0x10, RZ ;  /* 0x000000100f2d7824 */ /* 0x000fe200078e00ff */
[----:B------:R-:W-:-:S02]  /*e0f0*/  ISETP.GT.AND P0, PT, R75, -0x8, !P0 ;  /* 0xfffffff84b00780c */ /* 0x000fc40004704270 */
[----:B------:R-:W-:Y:S02]  /*e100*/  LEA.HI.X R41, R190, R195, R3, 0x1, P1 ;  /* 0x000000c3be297211 */ /* 0x000fe400008f0c03 */
[----:B----4-:R-:W-:-:S05]  /*e110*/  IADD3 R2, R2, R80, R59 ;  /* 0x0000005002027210 */ /* 0x010fca0007ffe03b */
[----:B------:R-:W-:Y:S02]  /*e120*/  IMAD R21, R2, R15, RZ ;  /* 0x0000000f02157224 */ /* 0x000fe400078e02ff */
[----:B------:R-:W-:-:S03]  /*e130*/  IMAD.IADD R2, R79, 0x1, R20 ;  /* 0x000000014f027824 */ /* 0x000fc600078e0214 */
        /* <DEDUP_REMOVED lines=34> */
[----:B----4-:R-:W-:Y:S01]  /*e360*/  LOP3.LUT R29, R4, 0xffff0000, RZ, 0xc0, !PT ;  /* 0xffff0000041d7812 */ /* 0x010fe200078ec0ff */
        /* <DEDUP_REMOVED lines=26> */
.L_x_3723:
[----:B------:R-:W-:Y:S05]  /*e510*/  BSYNC B0 ;  /* 0x0000000000007941 */ /* 0x000fea0003800000 */
.L_x_3722:
[----:B-----5:R3:W-:Y:S02]  /*e520*/  STS.128 [R244], R24 ;  /* 0x00000018f4007388 */ /* 0x0207e40000000c00 */
.L_x_3721:
[----:B------:R-:W-:Y:S05]  /*e530*/  BSYNC B1 ;  /* 0x0000000000017941 */ /* 0x000fea0003800000 */
.L_x_3720:
        /* <DEDUP_REMOVED lines=47> */
.L_x_3727:
[----:B------:R-:W-:Y:S05]  /*e830*/  BSYNC B0 ;  /* 0x0000000000007941 */ /* 0x000fea0003800000 */
.L_x_3726:
[----:B-----5:R1:W-:Y:S02]  /*e840*/  STS.128 [R244+0x2000], R24 ;  /* 0x00200018f4007388 */ /* 0x0203e40000000c00 */
.L_x_3725:
[----:B------:R-:W-:Y:S05]  /*e850*/  BSYNC B1 ;  /* 0x0000000000017941 */ /* 0x000fea0003800000 */
.L_x_3724:
        /* <DEDUP_REMOVED lines=47> */
.L_x_3731:
[----:B------:R-:W-:Y:S05]  /*eb50*/  BSYNC B0 ;  /* 0x0000000000007941 */ /* 0x000fea0003800000 */
.L_x_3730:
[----:B-----5:R3:W-:Y:S02]  /*eb60*/  STS.128 [R244+0x4000], R24 ;  /* 0x00400018f4007388 */ /* 0x0207e40000000c00 */
.L_x_3729:
[----:B------:R-:W-:Y:S05]  /*eb70*/  BSYNC B1 ;  /* 0x0000000000017941 */ /* 0x000fea0003800000 */
.L_x_3728:
        /* <DEDUP_REMOVED lines=46> */
.L_x_3733:
[----:B------:R-:W-:Y:S05]  /*ee60*/  BSYNC B0 ;  /* 0x0000000000007941 */ /* 0x000fea0003800000 */
.L_x_3732:
[----:B-----5:R3:W-:Y:S02]  /*ee70*/  STS.128 [R244+0x6000], R24 ;  /* 0x00600018f4007388 */ /* 0x0207e40000000c00 */
.L_x_3719:
[----:B------:R-:W-:Y:S05]  /*ee80*/  BSYNC B2 ;  /* 0x0000000000027941 */ /* 0x000fea0003800000 */
.L_x_3718:
        /* <DEDUP_REMOVED lines=60> */
.L_x_3739:
[----:B------:R-:W-:Y:S05]  /*f250*/  BSYNC B0 ;  /* 0x0000000000007941 */ /* 0x000fea0003800000 */
.L_x_3738:
[----:B-----5:R3:W-:Y:S02]  /*f260*/  STS.128 [R244+0x800], R24 ;  /* 0x00080018f4007388 */ /* 0x0207e40000000c00 */
.L_x_3737:
[----:B------:R-:W-:Y:S05]  /*f270*/  BSYNC B1 ;  /* 0x0000000000017941 */ /* 0x000fea0003800000 */
.L_x_3736:
        /* <DEDUP_REMOVED lines=47> */
.L_x_3743:
[----:B------:R-:W-:Y:S05]  /*f570*/  BSYNC B0 ;  /* 0x0000000000007941 */ /* 0x000fea0003800000 */
.L_x_3742:
[----:B-----5:R3:W-:Y:S02]  /*f580*/  STS.128 [R244+0x2800], R24 ;  /* 0x00280018f4007388 */ /* 0x0207e40000000c00 */
.L_x_3741:
[----:B------:R-:W-:Y:S05]  /*f590*/  BSYNC B1 ;  /* 0x0000000000017941 */ /* 0x000fea0003800000 */
.L_x_3740:
        /* <DEDUP_REMOVED lines=47> */
.L_x_3747:
[----:B------:R-:W-:Y:S05]  /*f890*/  BSYNC B0 ;  /* 0x0000000000007941 */ /* 0x000fea0003800000 */
.L_x_3746:
[----:B-----5:R3:W-:Y:S02]  /*f8a0*/  STS.128 [R244+0x4800], R24 ;  /* 0x00480018f4007388 */ /* 0x0207e40000000c00 */
.L_x_3745:
[----:B------:R-:W-:Y:S05]  /*f8b0*/  BSYNC B1 ;  /* 0x0000000000017941 */ /* 0x000fea0003800000 */
.L_x_3744:
        /* <DEDUP_REMOVED lines=9> */
[----:B-----5:R-:W-:Y:S01]  /*f950*/  LOP3.LUT R0, R45, 0xffff0000, RZ, 0xc0, !PT ;  /* 0xffff00002d007812 */ /* 0x020fe200078ec0ff */
[----:B------:R-:W-:Y:S01]  /*f960*/  IMAD.U32 R26, R46, 0x10000, RZ ;  /* 0x000100002e1a7824 */ /* 0x000fe200078e00ff */
[----:B------:R-:W-:Y:S02]  /*f970*/  LOP3.LUT R31, R47, 0xffff0000, RZ, 0xc0, !PT ;  /* 0xffff00002f1f7812 */ /* 0x000fe400078ec0ff */
[----:B------:R-:W-:Y:S02]  /*f980*/  SHF.L.U32 R16, R45, 0x10, RZ ;  /* 0x000000102d107819 */ /* 0x000fe400000006ff */
[----:B------:R-:W-:-:S02]  /*f990*/  SHF.L.U32 R21, R44, 0x10, RZ ;  /* 0x000000102c157819 */ /* 0x000fc400000006ff */
[----:B------:R-:W-:Y:S02]  /*f9a0*/  SHF.L.U32 R33, R47, 0x10, RZ ;  /* 0x000000102f217819 */ /* 0x000fe400000006ff */
[----:B------:R-:W-:Y:S02]  /*f9b0*/  LOP3.LUT R44, R44, 0xffff0000, RZ, 0xc0, !PT ;  /* 0xffff00002c2c7812 */ /* 0x000fe400078ec0ff */
        /* <DEDUP_REMOVED lines=10> */
[----:B------:R-:W-:Y:S01]  /*fa60*/  IMAD.U32 R4, R4, 0x10000, RZ ;  /* 0x0001000004047824 */ /* 0x000fe200078e00ff */
[----:B------:R-:W-:Y:S01]  /*fa70*/  SHF.L.U32 R5, R5, 0x10, RZ ;  /* 0x0000001005057819 */ /* 0x000fe200000006ff */
[----:B------:R-:W-:-:S02]  /*fa80*/  FFMA.FTZ R23, R16, R27, -R23 ;  /* 0x0000001b10177223 */ /* 0x000fc40000010817 */
[----:B------:R-:W-:Y:S02]  /*fa90*/  FFMA.FTZ R0, R16, R25, R0 ;  /* 0x0000001910007223 */ /* 0x000fe40000010000 */
[-C--:B------:R-:W-:Y:S02]  /*faa0*/  FMUL.FTZ R31, R31, R22.reuse ;  /* 0x000000161f1f7220 */ /* 0x080fe40000410000 */
[----:B------:R-:W-:Y:S01]  /*fab0*/  FFMA.FTZ R28, R33, R22, -R28 ;  /* 0x00000016211c7223 */ /* 0x000fe2000001081c */
[----:B------:R-:W-:Y:S01]  /*fac0*/  F2FP.BF16.PACK_AB R45, R0, R23 ;  /* 0x00000017002d723e */ /* 0x000fe200000010ff */
[----:B------:R-:W-:Y:S02]  /*fad0*/  FMUL.FTZ R16, R44, R2 ;  /* 0x000000022c107220 */ /* 0x000fe40000410000 */
[----:B------:R-:W-:Y:S02]  /*fae0*/  FMUL.FTZ R22, R46, R3 ;  /* 0x000000032e167220 */ /* 0x000fe40000410000 */
[----:B------:R-:W-:-:S02]  /*faf0*/  FMUL.FTZ R44, R44, R4 ;  /* 0x000000042c2c7220 */ /* 0x000fc40000410000 */
[-C--:B------:R-:W-:Y:S02]  /*fb00*/  FMUL.FTZ R46, R46, R5.reuse ;  /* 0x000000052e2e7220 */ /* 0x080fe40000410000 */
[----:B------:R-:W-:Y:S02]  /*fb10*/  FFMA.FTZ R16, R21, R4, -R16 ;  /* 0x0000000415107223 */ /* 0x000fe40000010810 */
[----:B------:R-:W-:Y:S02]  /*fb20*/  FFMA.FTZ R31, R33, R24, R31 ;  /* 0x00000018211f7223 */ /* 0x000fe4000001001f */
[----:B------:R-:W-:Y:S02]  /*fb30*/  FFMA.FTZ R21, R21, R2, R44 ;  /* 0x0000000215157223 */ /* 0x000fe4000001002c */
[C---:B------:R-:W-:Y:S01]  /*fb40*/  FFMA.FTZ R22, R26.reuse, R5, -R22 ;  /* 0x000000051a167223 */ /* 0x040fe20000010816 */
[----:B------:R-:W-:Y:S01]  /*fb50*/  F2FP.BF16.PACK_AB R47, R31, R28 ;  /* 0x0000001c1f2f723e */ /* 0x000fe200000010ff */
[----:B------:R-:W-:Y:S01]  /*fb60*/  FFMA.FTZ R3, R26, R3, R46 ;  /* 0x000000031a037223 */ /* 0x000fe2000001002e */
[----:B------:R-:W-:-:S04]  /*fb70*/  F2FP.BF16.PACK_AB R44, R21, R16 ;  /* 0x00000010152c723e */ /* 0x000fc800000010ff */
[----:B------:R-:W-:Y:S02]  /*fb80*/  F2FP.BF16.PACK_AB R46, R3, R22 ;  /* 0x00000016032e723e */ /* 0x000fe400000010ff */
.L_x_3749:
[----:B------:R-:W-:Y:S05]  /*fb90*/  BSYNC B0 ;  /* 0x0000000000007941 */ /* 0x000fea0003800000 */
.L_x_3748:
[----:B-----5:R1:W-:Y:S02]  /*fba0*/  STS.128 [R244+0x6800], R44 ;  /* 0x0068002cf4007388 */ /* 0x0203e40000000c00 */
.L_x_3735:
[----:B------:R-:W-:Y:S05]  /*fbb0*/  BSYNC B2 ;  /* 0x0000000000027941 */ /* 0x000fea0003800000 */
.L_x_3734:
        /* <DEDUP_REMOVED lines=60> */
.L_x_3755:
[----:B------:R-:W-:Y:S05]  /*ff80*/  BSYNC B0 ;  /* 0x0000000000007941 */ /* 0x000fea0003800000 */
.L_x_3754:
[----:B-----5:R3:W-:Y:S02]  /*ff90*/  STS.128 [R244+0x1000], R24 ;  /* 0x00100018f4007388 */ /* 0x0207e40000000c00 */
.L_x_3753:
[----:B------:R-:W-:Y:S05]  /*ffa0*/  BSYNC B1 ;  /* 0x0000000000017941 */ /* 0x000fea0003800000 */
.L_x_3752:
        /* <DEDUP_REMOVED lines=46> */
.L_x_3759:
[----:B------:R-:W-:Y:S05]  /*10290*/  BSYNC B0 ;  /* 0x0000000000007941 */ /* 0x000fea0003800000 */
.L_x_3758:
[----:B-----5:R3:W-:Y:S02]  /*102a0*/  STS.128 [R244+0x3000], R24 ;  /* 0x00300018f4007388 */ /* 0x0207e40000000c00 */
.L_x_3757:
[----:B------:R-:W-:Y:S05]  /*102b0*/  BSYNC B1 ;  /* 0x0000000000017941 */ /* 0x000fea0003800000 */
.L_x_3756:
        /* <DEDUP_REMOVED lines=46> */
.L_x_3763:
[----:B------:R-:W-:Y:S05]  /*105a0*/  BSYNC B0 ;  /* 0x0000000000007941 */ /* 0x000fea0003800000 */
.L_x_3762:
[----:B-----5:R3:W-:Y:S02]  /*105b0*/  STS.128 [R244+0x5000], R24 ;  /* 0x00500018f4007388 */ /* 0x0207e40000000c00 */
.L_x_3761:
[----:B------:R-:W-:Y:S05]  /*105c0*/  BSYNC B1 ;  /* 0x0000000000017941 */ /* 0x000fea0003800000 */
.L_x_3760:
        /* <DEDUP_REMOVED lines=8> */
[----:B----4-:R-:W4:Y:S01]  /*10650*/  LD.E.64 R4, [R22.64+0xc0] ;  /* 0x0000c00616047980 */ /* 0x010f22000c101b00 */
[C---:B-----5:R-:W-:Y:S01]  /*10660*/  IMAD.U32 R32, R27.reuse, 0x10000, RZ ;  /* 0x000100001b207824 */ /* 0x060fe200078e00ff */
[----:B------:R-:W-:Y:S02]  /*10670*/  LOP3.LUT R30, R27, 0xffff0000, RZ, 0xc0, !PT ;  /* 0xffff00001b1e7812 */ /* 0x000fe400078ec0ff */
[C---:B------:R-:W-:Y:S02]  /*10680*/  LOP3.LUT R0, R25.reuse, 0xffff0000, RZ, 0xc0, !PT ;  /* 0xffff000019007812 */ /* 0x040fe400078ec0ff */
[----:B------:R-:W-:-:S02]  /*10690*/  SHF.L.U32 R21, R25, 0x10, RZ ;  /* 0x0000001019157819 */ /* 0x000fc400000006ff */
[C---:B------:R-:W-:Y:S02]  /*106a0*/  LOP3.LUT R34, R24.reuse, 0xffff0000, RZ, 0xc0, !PT ;  /* 0xffff000018227812 */ /* 0x040fe400078ec0ff */
[----:B------:R-:W-:Y:S02]  /*106b0*/  SHF.L.U32 R25, R24, 0x10, RZ ;  /* 0x0000001018197819 */ /* 0x000fe400000006ff */
[C---:B------:R-:W-:Y:S02]  /*106c0*/  SHF.L.U32 R33, R26.reuse, 0x10, RZ ;  /* 0x000000101a217819 */ /* 0x040fe400000006ff */
[----:B---3--:R-:W-:Y:S02]  /*106d0*/  LOP3.LUT R28, R26, 0xffff0000, RZ, 0xc0, !PT ;  /* 0xffff00001a1c7812 */ /* 0x008fe400078ec0ff */
[C---:B--2---:R-:W-:Y:S01]  /*106e0*/  LOP3.LUT R27, R2.reuse, 0xffff0000, RZ, 0xc0, !PT ;  /* 0xffff0000021b7812 */ /* 0x044fe200078ec0ff */
[----:B------:R-:W-:Y:S01]  /*106f0*/  IMAD.U32 R2, R2, 0x10000, RZ ;  /* 0x0001000002027824 */ /* 0x000fe200078e00ff */
[----:B------:R-:W-:-:S02]  /*10700*/  LOP3.LUT R24, R3, 0xffff0000, RZ, 0xc0, !PT ;  /* 0xffff000003187812 */ /* 0x000fc400078ec0ff */
[----:B----4-:R-:W-:Y:S01]  /*10710*/  LOP3.LUT R31, R4, 0xffff0000, RZ, 0xc0, !PT ;  /* 0xffff0000041f7812 */ /* 0x010fe200078ec0ff */
[----:B------:R-:W-:Y:S01]  /*10720*/  FMUL.FTZ R22, R0, R27 ;  /* 0x0000001b00167220 */ /* 0x000fe20000410000 */
[C---:B------:R-:W-:Y:S01]  /*10730*/  LOP3.LUT R23, R5.reuse, 0xffff0000, RZ, 0xc0, !PT ;  /* 0xffff000005177812 */ /* 0x040fe200078ec0ff */
[----:B------:R-:W-:Y:S01]  /*10740*/  IMAD.U32 R5, R5, 0x10000, RZ ;  /* 0x0001000005057824 */ /* 0x000fe200078e00ff */
[----:B------:R-:W-:Y:S01]  /*10750*/  SHF.L.U32 R4, R4, 0x10, RZ ;  /* 0x0000001004047819 */ /* 0x000fe200000006ff */
[-C--:B------:R-:W-:Y:S01]  /*10760*/  FMUL.FTZ R0, R0, R31.reuse ;  /* 0x0000001f00007220 */ /* 0x080fe20000410000 */
[----:B------:R-:W-:Y:S01]  /*10770*/  SHF.L.U32 R3, R3, 0x10, RZ ;  /* 0x0000001003037819 */ /* 0x000fe200000006ff */
[C---:B------:R-:W-:Y:S02]  /*10780*/  FFMA.FTZ R22, R21.reuse, R31, -R22 ;  /* 0x0000001f15167223 */ /* 0x040fe40000010816 */
[----:B------:R-:W-:Y:S02]  /*10790*/  FFMA.FTZ R21, R21, R27, R0 ;  /* 0x0000001b15157223 */ /* 0x000fe40000010000 */
[----:B------:R-:W-:-:S02]  /*107a0*/  FMUL.FTZ R27, R30, R23 ;  /* 0x000000171e1b7220 */ /* 0x000fc40000410000 */
[C---:B------:R-:W-:Y:S01]  /*107b0*/  FMUL.FTZ R0, R34.reuse, R2 ;  /* 0x0000000222007220 */ /* 0x040fe20000410000 */
[----:B------:R-:W-:Y:S01]  /*107c0*/  F2FP.BF16.PACK_AB R21, R21, R22 ;  /* 0x000000161515723e */ /* 0x000fe200000010ff */
[----:B------:R-:W-:Y:S02]  /*107d0*/  FMUL.FTZ R34, R34, R4 ;  /* 0x0000000422227220 */ /* 0x000fe40000410000 */
[-C--:B------:R-:W-:Y:S02]  /*107e0*/  FMUL.FTZ R26, R30, R24.reuse ;  /* 0x000000181e1a7220 */ /* 0x080fe40000410000 */
        /* <DEDUP_REMOVED lines=9> */
[----:B------:R-:W-:Y:S02]  /*10880*/  F2FP.BF16.PACK_AB R27, R27, R26 ;  /* 0x0000001a1b1b723e */ /* 0x000fe400000010ff */
[----:B------:R-:W-:-:S02]  /*10890*/  MOV R25, R21 ;  /* 0x0000001500197202 */ /* 0x000fc40000000f00 */
[----:B------:R-:W-:Y:S02]  /*108a0*/  F2FP.BF16.PACK_AB R26, R3, R24 ;  /* 0x00000018031a723e */ /* 0x000fe400000010ff */
[----:B------:R-:W-:Y:S02]  /*108b0*/  MOV R24, R0 ;  /* 0x0000000000187202 */ /* 0x000fe40000000f00 */
.L_x_3765:
[----:B------:R-:W-:Y:S05]  /*108c0*/  BSYNC B0 ;  /* 0x0000000000007941 */ /* 0x000fea0003800000 */
.L_x_3764:
[----:B-----5:R3:W-:Y:S02]  /*108d0*/  STS.128 [R244+0x7000], R24 ;  /* 0x00700018f4007388 */ /* 0x0207e40000000c00 */
.L_x_3751:
[----:B------:R-:W-:Y:S05]  /*108e0*/  BSYNC B2 ;  /* 0x0000000000027941 */ /* 0x000fea0003800000 */
.L_x_3750:
        /* <DEDUP_REMOVED lines=23> */
[----:B-----5:R-:W-:Y:S01]  /*10a60*/  LOP3.LUT R0, R21, 0xffff0000, RZ, 0xc0, !PT ;  /* 0xffff000015007812 */ /* 0x020fe200078ec0ff */
[----:B------:R-:W-:Y:S01]  /*10a70*/  IMAD.U32 R29, R22, 0x10000, RZ ;  /* 0x00010000161d7824 */ /* 0x000fe200078e00ff */
[C---:B------:R-:W-:Y:S02]  /*10a80*/  SHF.L.U32 R30, R23.reuse, 0x10, RZ ;  /* 0x00000010171e7819 */ /* 0x040fe400000006ff */
[----:B------:R-:W-:Y:S02]  /*10a90*/  LOP3.LUT R28, R23, 0xffff0000, RZ, 0xc0, !PT ;  /* 0xffff0000171c7812 */ /* 0x000fe400078ec0ff */
[----:B------:R-:W-:-:S02]  /*10aa0*/  SHF.L.U32 R5, R21, 0x10, RZ ;  /* 0x0000001015057819 */ /* 0x000fc400000006ff */
        /* <DEDUP_REMOVED lines=15> */
[----:B------:R-:W-:Y:S02]  /*10ba0*/  FFMA.FTZ R5, R5, R17, R0 ;  /* 0x0000001105057223 */ /* 0x000fe40000010000 */
[----:B------:R-:W-:Y:S02]  /*10bb0*/  FMUL.FTZ R28, R28, R21 ;  /* 0x000000151c1c7220 */ /* 0x000fe40000410000 */
[C---:B------:R-:W-:Y:S02]  /*10bc0*/  FMUL.FTZ R17, R31.reuse, R2 ;  /* 0x000000021f117220 */ /* 0x040fe40000410000 */
[C---:B------:R-:W-:Y:S02]  /*10bd0*/  FMUL.FTZ R0, R32.reuse, R3 ;  /* 0x0000000320007220 */ /* 0x040fe40000410000 */
[----:B------:R-:W-:Y:S02]  /*10be0*/  FMUL.FTZ R31, R31, R18 ;  /* 0x000000121f1f7220 */ /* 0x000fe40000410000 */
[----:B------:R-:W-:-:S02]  /*10bf0*/  FMUL.FTZ R32, R32, R19 ;  /* 0x0000001320207220 */ /* 0x000fc40000410000 */
[C---:B------:R-:W-:Y:S01]  /*10c00*/  FFMA.FTZ R22, R30.reuse, R21, -R22 ;  /* 0x000000151e167223 */ /* 0x040fe20000010816 */
[----:B------:R-:W-:Y:S01]  /*10c10*/  F2FP.BF16.PACK_AB R21, R5, R20 ;  /* 0x000000140515723e */ /* 0x000fe200000010ff */
[----:B------:R-:W-:Y:S02]  /*10c20*/  FFMA.FTZ R15, R30, R15, R28 ;  /* 0x0000000f1e0f7223 */ /* 0x000fe4000001001c */
[C---:B------:R-:W-:Y:S02]  /*10c30*/  FFMA.FTZ R17, R8.reuse, R18, -R17 ;  /* 0x0000001208117223 */ /* 0x040fe40000010811 */
[----:B------:R-:W-:Y:S01]  /*10c40*/  FFMA.FTZ R2, R8, R2, R31 ;  /* 0x0000000208027223 */ /* 0x000fe2000001001f */
[----:B------:R-:W-:Y:S01]  /*10c50*/  F2FP.BF16.PACK_AB R23, R15, R22 ;  /* 0x000000160f17723e */ /* 0x000fe200000010ff */
[C---:B------:R-:W-:Y:S02]  /*10c60*/  FFMA.FTZ R0, R29.reuse, R19, -R0 ;  /* 0x000000131d007223 */ /* 0x040fe40000010800 */
[----:B------:R-:W-:Y:S01]  /*10c70*/  FFMA.FTZ R3, R29, R3, R32 ;  /* 0x000000031d037223 */ /* 0x000fe20000010020 */
[----:B------:R-:W-:-:S04]  /*10c80*/  F2FP.BF16.PACK_AB R20, R2, R17 ;  /* 0x000000110214723e */ /* 0x000fc800000010ff */
[----:B------:R-:W-:Y:S02]  /*10c90*/  F2FP.BF16.PACK_AB R22, R3, R0 ;  /* 0x000000000316723e */ /* 0x000fe400000010ff */
.L_x_3770:
[----:B------:R-:W-:Y:S05]  /*10ca0*/  BSYNC B0 ;  /* 0x0000000000007941 */ /* 0x000fea0003800000 */
.L_x_3769:
[----:B-----5:R1:W-:Y:S02]  /*10cb0*/  STS.128 [R244+0x1800], R20 ;  /* 0x00180014f4007388 */ /* 0x0203e40000000c00 */
.L_x_3768:
[----:B------:R-:W-:Y:S05]  /*10cc0*/  BSYNC B1 ;  /* 0x0000000000017941 */ /* 0x000fea0003800000 */
.L_x_3767:
        /* <DEDUP_REMOVED lines=31> */
[----:B------:R-:W-:Y:S02]  /*10ec0*/  FMUL.FTZ R2, R22, R3 ;  /* 0x0000000316027220 */ /* 0x000fe40000410000 */
[C---:B------:R-:W-:Y:S02]  /*10ed0*/  FMUL.FTZ R0, R30.reuse, R19 ;  /* 0x000000131e007220 */ /* 0x040fe40000410000 */
[----:B------:R-:W-:Y:S02]  /*10ee0*/  FMUL.FTZ R23, R23, R20 ;  /* 0x0000001417177220 */ /* 0x000fe40000410000 */
[----:B------:R-:W-:-:S02]  /*10ef0*/  FMUL.FTZ R30, R30, R21 ;  /* 0x000000151e1e7220 */ /* 0x000fc40000410000 */
[----:B------:R-:W-:Y:S02]  /*10f00*/  FMUL.FTZ R22, R22, R15 ;  /* 0x0000000f16167220 */ /* 0x000fe40000410000 */
[C---:B------:R-:W-:Y:S02]  /*10f10*/  FFMA.FTZ R31, R28.reuse, R20, -R31 ;  /* 0x000000141c1f7223 */ /* 0x040fe4000001081f */
[----:B------:R-:W-:Y:S02]  /*10f20*/  FFMA.FTZ R28, R28, R17, R23 ;  /* 0x000000111c1c7223 */ /* 0x000fe40000010017 */
[C---:B------:R-:W-:Y:S01]  /*10f30*/  FFMA.FTZ R0, R8.reuse, R21, -R0 ;  /* 0x0000001508007223 */ /* 0x040fe20000010800 */
[----:B------:R-:W-:Y:S01]  /*10f40*/  F2FP.BF16.PACK_AB R21, R5, R18 ;  /* 0x000000120515723e */ /* 0x000fe200000010ff */
[----:B------:R-:W-:Y:S01]  /*10f50*/  FFMA.FTZ R19, R8, R19, R30 ;  /* 0x0000001308137223 */ /* 0x000fe2000001001e */
[----:B------:R-:W-:Y:S01]  /*10f60*/  F2FP.BF16.PACK_AB R23, R28, R31 ;  /* 0x0000001f1c17723e */ /* 0x000fe200000010ff */
[----:B------:R-:W-:-:S02]  /*10f70*/  FFMA.FTZ R2, R29, R15, -R2 ;  /* 0x0000000f1d027223 */ /* 0x000fc40000010802 */
[----:B------:R-:W-:Y:S01]  /*10f80*/  FFMA.FTZ R3, R29, R3, R22 ;  /* 0x000000031d037223 */ /* 0x000fe20000010016 */
[----:B------:R-:W-:-:S04]  /*10f90*/  F2FP.BF16.PACK_AB R20, R19, R0 ;  /* 0x000000001314723e */ /* 0x000fc800000010ff */
[----:B------:R-:W-:Y:S02]  /*10fa0*/  F2FP.BF16.PACK_AB R22, R3, R2 ;  /* 0x000000020316723e */ /* 0x000fe400000010ff */
.L_x_3774:
[----:B------:R-:W-:Y:S05]  /*10fb0*/  BSYNC B0 ;  /* 0x0000000000007941 */ /* 0x000fea0003800000 */
.L_x_3773:
[----:B-----5:R1:W-:Y:S02]  /*10fc0*/  STS.128 [R244+0x3800], R20 ;  /* 0x00380014f4007388 */ /* 0x0203e40000000c00 */
.L_x_3772:
[----:B------:R-:W-:Y:S05]  /*10fd0*/  BSYNC B1 ;  /* 0x0000000000017941 */ /* 0x000fea0003800000 */
.L_x_3771:
        /* <DEDUP_REMOVED lines=10> */
[C---:B-----5:R-:W-:Y:S02]  /*11080*/  SHF.L.U32 R5, R21.reuse, 0x10, RZ ;  /* 0x0000001015057819 */ /* 0x060fe400000006ff */
[----:B------:R-:W-:Y:S02]  /*11090*/  LOP3.LUT R0, R21, 0xffff0000, RZ, 0xc0, !PT ;  /* 0xffff000015007812 */ /* 0x000fe400078ec0ff */
[C---:B------:R-:W-:Y:S02]  /*110a0*/  SHF.L.U32 R8, R20.reuse, 0x10, RZ ;  /* 0x0000001014087819 */ /* 0x040fe400000006ff */
[----:B------:R-:W-:-:S02]  /*110b0*/  LOP3.LUT R29, R20, 0xffff0000, RZ, 0xc0, !PT ;  /* 0xffff0000141d7812 */ /* 0x000fc400078ec0ff */
[C---:B------:R-:W-:Y:S02]  /*110c0*/  LOP3.LUT R20, R23.reuse, 0xffff0000, RZ, 0xc0, !PT ;  /* 0xffff000017147812 */ /* 0x040fe400078ec0ff */
[C---:B------:R-:W-:Y:S02]  /*110d0*/  LOP3.LUT R30, R22.reuse, 0xffff0000, RZ, 0xc0, !PT ;  /* 0xffff0000161e7812 */ /* 0x040fe400078ec0ff */
[----:B------:R-:W-:Y:S01]  /*110e0*/  SHF.L.U32 R28, R23, 0x10, RZ ;  /* 0x00000010171c7819 */ /* 0x000fe200000006ff */
[----:B------:R-:W-:Y:S01]  /*110f0*/  IMAD.U32 R23, R22, 0x10000, RZ ;  /* 0x0001000016177824 */ /* 0x000fe200078e00ff */
        /* <DEDUP_REMOVED lines=14> */
[----:B------:R-:W-:Y:S01]  /*111e0*/  FMUL.FTZ R17, R29, R2 ;  /* 0x000000021d117220 */ /* 0x000fe20000410000 */
[----:B------:R-:W-:Y:S01]  /*111f0*/  F2FP.BF16.PACK_AB R21, R5, R18 ;  /* 0x000000120515723e */ /* 0x000fe200000010ff */
[C---:B------:R-:W-:Y:S02]  /*11200*/  FMUL.FTZ R0, R30.reuse, R3 ;  /* 0x000000031e007220 */ /* 0x040fe40000410000 */
[----:B------:R-:W-:Y:S02]  /*11210*/  FMUL.FTZ R29, R29, R14 ;  /* 0x0000000e1d1d7220 */ /* 0x000fe40000410000 */
[----:B------:R-:W-:-:S02]  /*11220*/  FMUL.FTZ R30, R30, R15 ;  /* 0x0000000f1e1e7220 */ /* 0x000fc40000410000 */
[C---:B------:R-:W-:Y:S02]  /*11230*/  FFMA.FTZ R22, R28.reuse, R19, -R22 ;  /* 0x000000131c167223 */ /* 0x040fe40000010816 */
[----:B------:R-:W-:Y:S02]  /*11240*/  FFMA.FTZ R13, R28, R13, R20 ;  /* 0x0000000d1c0d7223 */ /* 0x000fe40000010014 */
[C---:B------:R-:W-:Y:S02]  /*11250*/  FFMA.FTZ R17, R8.reuse, R14, -R17 ;  /* 0x0000000e08117223 */ /* 0x040fe40000010811 */
[----:B------:R-:W-:Y:S02]  /*11260*/  FFMA.FTZ R2, R8, R2, R29 ;  /* 0x0000000208027223 */ /* 0x000fe4000001001d */
[C---:B------:R-:W-:Y:S02]  /*11270*/  FFMA.FTZ R0, R23.reuse, R15, -R0 ;  /* 0x0000000f17007223 */ /* 0x040fe40000010800 */
[----:B------:R-:W-:Y:S01]  /*11280*/  FFMA.FTZ R3, R23, R3, R30 ;  /* 0x0000000317037223 */ /* 0x000fe2000001001e */
[----:B------:R-:W-:-:S02]  /*11290*/  F2FP.BF16.PACK_AB R23, R13, R22 ;  /* 0x000000160d17723e */ /* 0x000fc400000010ff */
[----:B------:R-:W-:Y:S02]  /*112a0*/  F2FP.BF16.PACK_AB R20, R2, R17 ;  /* 0x000000110214723e */ /* 0x000fe400000010ff */
[----:B------:R-:W-:Y:S02]  /*112b0*/  F2FP.BF16.PACK_AB R22, R3, R0 ;  /* 0x000000000316723e */ /* 0x000fe400000010ff */
.L_x_3778:
[----:B------:R-:W-:Y:S05]  /*112c0*/  BSYNC B0 ;  /* 0x0000000000007941 */ /* 0x000fea0003800000 */
.L_x_3777:
[----:B-----5:R1:W-:Y:S02]  /*112d0*/  STS.128 [R244+0x5800], R20 ;  /* 0x00580014f4007388 */ /* 0x0203e40000000c00 */
.L_x_3776:
[----:B------:R-:W-:Y:S05]  /*112e0*/  BSYNC B1 ;  /* 0x0000000000017941 */ /* 0x000fea0003800000 */
.L_x_3775:
[----:B------:R-:W-:-:S13]  /*112f0*/  ISETP.GE.AND P0, PT, R12, R9, PT ;  /* 0x000000090c00720c */ /* 0x000fda0003f06270 */
[----:B------:R1:W-:Y:S01]  /*11300*/  @P0 STS.128 [R244+0x7800], RZ ;  /* 0x007800fff4000388 */ /* 0x0003e20000000c00 */
[----:B------:R-:W-:Y:S05]  /*11310*/  @P0 BRA `(.L_x_3766) ;  /* 0x000069c000000947 */ /* 0x000fea0003800000 */
[----:B-1-3--:R-:W5:Y:S01]  /*11320*/  LD.E.128 R40, [R40.64+0x180] ;  /* 0x0001800628287980 */ /* 0x00af62000c101d00 */
        /* <DEDUP_REMOVED lines=13> */
[----:B---3--:R-:W-:Y:S02]  /*11400*/  LOP3.LUT R14, R2, 0xffff0000, RZ, 0xc0, !PT ;  /* 0xffff0000020e7812 */ /* 0x008fe400078ec0ff */
[----:B------:R-:W-:Y:S02]  /*11410*/  LOP3.LUT R13, R3, 0xffff0000, RZ, 0xc0, !PT ;  /* 0xffff0000030d7812 */ /* 0x000fe400078ec0ff */
[----:B--2---:R-:W-:Y:S01]  /*11420*/  LOP3.LUT R17, R8, 0xffff0000, RZ, 0xc0, !PT ;  /* 0xffff000008117812 */ /* 0x004fe200078ec0ff */
[-C--:B------:R-:W-:Y:S01]  /*11430*/  FMUL.FTZ R12, R0, R14.reuse ;  /* 0x0000000e000c7220 */ /* 0x080fe20000410000 */
[----:B------:R-:W-:Y:S01]  /*11440*/  LOP3.LUT R15, R9, 0xffff0000, RZ, 0xc0, !PT ;  /* 0xffff0000090f7812 */ /* 0x000fe200078ec0ff */
[----:B------:R-:W-:Y:S01]  /*11450*/  IMAD.U32 R8, R8, 0x10000, RZ ;  /* 0x0001000008087824 */ /* 0x000fe200078e00ff */
[----:B------:R-:W-:Y:S01]  /*11460*/  SHF.L.U32 R2, R2, 0x10, RZ ;  /* 0x0000001002027819 */ /* 0x000fe200000006ff */
[-C--:B------:R-:W-:Y:S01]  /*11470*/  FMUL.FTZ R0, R0, R17.reuse ;  /* 0x0000001100007220 */ /* 0x080fe20000410000 */
[----:B------:R-:W-:Y:S01]  /*11480*/  SHF.L.U32 R3, R3, 0x10, RZ ;  /* 0x0000001003037819 */ /* 0x000fe200000006ff */
[----:B------:R-:W-:Y:S01]  /*11490*/  FFMA.FTZ R12, R5, R17, -R12 ;  /* 0x00000011050c7223 */ /* 0x000fe2000001080c */
[----:B------:R-:W-:Y:S01]  /*114a0*/  SHF.L.U32 R9, R9, 0x10, RZ ;  /* 0x0000001009097819 */ /* 0x000fe200000006ff */
[----:B------:R-:W-:-:S02]  /*114b0*/  FFMA.FTZ R5, R5, R14, R0 ;  /* 0x0000000e05057223 */ /* 0x000fc40000010000 */
[----:B------:R-:W-:Y:S02]  /*114c0*/  FMUL.FTZ R21, R18, R13 ;  /* 0x0000000d12157220 */ /* 0x000fe40000410000 */
[----:B------:R-:W-:Y:S01]  /*114d0*/  FMUL.FTZ R0, R40, R2 ;  /* 0x0000000228007220 */ /* 0x000fe20000410000 */
[----:B------:R-:W-:Y:S01]  /*114e0*/  F2FP.BF16.PACK_AB R41, R5, R12 ;  /* 0x0000000c0529723e */ /* 0x000fe200000010ff */
[----:B------:R-:W-:Y:S02]  /*114f0*/  FMUL.FTZ R14, R42, R3 ;  /* 0x000000032a0e7220 */ /* 0x000fe40000410000 */
[----:B------:R-:W-:Y:S02]  /*11500*/  FMUL.FTZ R18, R18, R15 ;  /* 0x0000000f12127220 */ /* 0x000fe40000410000 */
[----:B------:R-:W-:Y:S02]  /*11510*/  FMUL.FTZ R40, R40, R8 ;  /* 0x0000000828287220 */ /* 0x000fe40000410000 */
[----:B------:R-:W-:-:S02]  /*11520*/  FMUL.FTZ R42, R42, R9 ;  /* 0x000000092a2a7220 */ /* 0x000fc40000410000 */
[C---:B------:R-:W-:Y:S02]  /*11530*/  FFMA.FTZ R0, R7.reuse, R8, -R0 ;  /* 0x0000000807007223 */ /* 0x040fe40000010800 */
[C---:B------:R-:W-:Y:S02]  /*11540*/  FFMA.FTZ R21, R20.reuse, R15, -R21 ;  /* 0x0000000f14157223 */ /* 0x040fe40000010815 */
[----:B------:R-:W-:Y:S02]  /*11550*/  FFMA.FTZ R18, R20, R13, R18 ;  /* 0x0000000d14127223 */ /* 0x000fe40000010012 */
[----:B------:R-:W-:Y:S02]  /*11560*/  FFMA.FTZ R7, R7, R2, R40 ;  /* 0x0000000207077223 */ /* 0x000fe40000010028 */
[C---:B------:R-:W-:Y:S01]  /*11570*/  FFMA.FTZ R14, R19.reuse, R9, -R14 ;  /* 0x00000009130e7223 */ /* 0x040fe2000001080e */
[----:B------:R-:W-:Y:S01]  /*11580*/  F2FP.BF16.PACK_AB R43, R18, R21 ;  /* 0x00000015122b723e */ /* 0x000fe200000010ff */
[----:B------:R-:W-:Y:S01]  /*11590*/  FFMA.FTZ R3, R19, R3, R42 ;  /* 0x0000000313037223 */ /* 0x000fe2000001002a */
[----:B------:R-:W-:-:S04]  /*115a0*/  F2FP.BF16.PACK_AB R40, R7, R0 ;  /* 0x000000000728723e */ /* 0x000fc800000010ff */
[----:B------:R-:W-:Y:S02]  /*115b0*/  F2FP.BF16.PACK_AB R42, R3, R14 ;  /* 0x0000000e032a723e */ /* 0x000fe400000010ff */
.L_x_3780:
[----:B------:R-:W-:Y:S05]  /*115c0*/  BSYNC B0 ;  /* 0x0000000000007941 */ /* 0x000fea0003800000 */
.L_x_3779:
[----:B-----5:R1:W-:Y:S01]  /*115d0*/  STS.128 [R244+0x7800], R40 ;  /* 0x00780028f4007388 */ /* 0x0203e20000000c00 */
[----:B------:R-:W-:Y:S05]  /*115e0*/  BRA `(.L_x_3766) ;  /* 0x000066f000007947 */ /* 0x000fea0003800000 */
.L_x_3717:
        /* <DEDUP_REMOVED lines=60> */
[----:B------:R-:W-:Y:S01]  /*119b0*/  FMUL.FTZ R23, R20, R23 ;  /* 0x0000001714177220 */ /* 0x000fe20000410000 */
[----:B--2---:R-:W-:Y:S01]  /*119c0*/  SHF.L.U32 R20, R29, 0x10, RZ ;  /* 0x000000101d147819 */ /* 0x004fe200000006ff */
[----:B------:R-:W-:Y:S02]  /*119d0*/  @!P1 FADD.FTZ R27, -R27, -RZ ;  /* 0x800000ff1b1b9221 */ /* 0x000fe40000010100 */
[----:B------:R-:W-:Y:S01]  /*119e0*/  FMUL.FTZ R53, R44, R53 ;  /* 0x000000352c357220 */ /* 0x000fe20000410000 */
[----:B------:R-:W-:Y:S01]  /*119f0*/  LOP3.LUT R44, R29, 0xffff0000, RZ, 0xc0, !PT ;  /* 0xffff00001d2c7812 */ /* 0x000fe200078ec0ff */
[----:B------:R-:W-:Y:S02]  /*11a00*/  FMUL.FTZ R25, R22, R25 ;  /* 0x0000001916197220 */ /* 0x000fe40000410000 */
        /* <DEDUP_REMOVED lines=23> */
.L_x_3786:
[----:B------:R-:W-:Y:S05]  /*11b80*/  BSYNC B0 ;  /* 0x0000000000007941 */ /* 0x000fea0003800000 */
.L_x_3785:
[----:B-----5:R3:W-:Y:S02]  /*11b90*/  STS.128 [R244], R32 ;  /* 0x00000020f4007388 */ /* 0x0207e40000000c00 */
.L_x_3784:
[----:B------:R-:W-:Y:S05]  /*11ba0*/  BSYNC B1 ;  /* 0x0000000000017941 */ /* 0x000fea0003800000 */
.L_x_3783:
        /* <DEDUP_REMOVED lines=59> */
[----:B----4-:R-:W-:Y:S01]  /*11f60*/  SHF.L.U32 R20, R29, 0x10, RZ ;  /* 0x000000101d147819 */ /* 0x010fe200000006ff */
        /* <DEDUP_REMOVED lines=27> */
.L_x_3790:
[----:B------:R-:W-:Y:S05]  /*12120*/  BSYNC B0 ;  /* 0x0000000000007941 */ /* 0x000fea0003800000 */
.L_x_3789:
[----:B-----5:R1:W-:Y:S02]  /*12130*/  STS.128 [R244+0x2000], R32 ;  /* 0x00200020f4007388 */ /* 0x0203e40000000c00 */
.L_x_3788:
[----:B------:R-:W-:Y:S05]  /*12140*/  BSYNC B1 ;  /* 0x0000000000017941 */ /* 0x000fea0003800000 */
.L_x_3787:
        /* <DEDUP_REMOVED lines=87> */
.L_x_3794:
[----:B------:R-:W-:Y:S05]  /*126c0*/  BSYNC B0 ;  /* 0x0000000000007941 */ /* 0x000fea0003800000 */
.L_x_3793:
[----:B-----5:R3:W-:Y:S02]  /*126d0*/  STS.128 [R244+0x4000], R32 ;  /* 0x00400020f4007388 */ /* 0x0207e40000000c00 */
.L_x_3792:
[----:B------:R-:W-:Y:S05]  /*126e0*/  BSYNC B1 ;  /* 0x0000000000017941 */ /* 0x000fea0003800000 */
.L_x_3791:
        /* <DEDUP_REMOVED lines=38> */
[----:B-1----:R-:W-:Y:S02]  /*12950*/  LOP3.LUT R48, R21, 0xffff0000, RZ, 0xc0, !PT ;  /* 0xffff000015307812 */ /* 0x002fe400078ec0ff */
        /* <DEDUP_REMOVED lines=47> */
.L_x_3796:
[----:B------:R-:W-:Y:S05]  /*12c50*/  BSYNC B0 ;  /* 0x0000000000007941 */ /* 0x000fea0003800000 */
.L_x_3795:
[----:B-----5:R3:W-:Y:S02]  /*12c60*/  STS.128 [R244+0x6000], R32 ;  /* 0x00600020f4007388 */ /* 0x0207e40000000c00 */
.L_x_3782:
[----:B------:R-:W-:Y:S05]  /*12c70*/  BSYNC B2 ;  /* 0x0000000000027941 */ /* 0x000fea0003800000 */
.L_x_3781:
        /* <DEDUP_REMOVED lines=41> */
[----:B------:R-:W-:-:S02]  /*12f10*/  IMAD.U32 R33, R33, 0x10000, RZ ;  /* 0x0001000021217824 */ /* 0x000fc400078e00ff */
[C---:B---3--:R-:W-:Y:S01]  /*12f20*/  IMAD.U32 R35, R24.reuse, 0x10000, RZ ;  /* 0x0001000018237824 */ /* 0x048fe200078e00ff */
[----:B------:R-:W-:Y:S01]  /*12f30*/  LOP3.LUT R34, R24, 0xffff0000, RZ, 0xc0, !PT ;  /* 0xffff000018227812 */ /* 0x000fe200078ec0ff */
[----:B------:R-:W-:Y:S01]  /*12f40*/  IMAD.U32 R48, R26, 0x10000, RZ ;  /* 0x000100001a307824 */ /* 0x000fe200078e00ff */
        /* <DEDUP_REMOVED lines=20> */
[----:B------:R-:W-:Y:S01]  /*13090*/  LOP3.LUT R22, R23, 0xffff0000, RZ, 0xc0, !PT ;  /* 0xffff000017167812 */ /* 0x000fe200078ec0ff */
[----:B------:R-:W-:Y:S01]  /*130a0*/  @!P0 FADD.FTZ R48, -R48, -RZ ;  /* 0x800000ff30308221 */ /* 0x000fe20000010100 */
[C---:B----4-:R-:W-:Y:S01]  /*130b0*/  LOP3.LUT R34, R29.reuse, 0xffff0000, RZ, 0xc0, !PT ;  /* 0xffff00001d227812 */ /* 0x050fe200078ec0ff */
[----:B------:R-:W-:Y:S01]  /*130c0*/  FMUL.FTZ R25, R20, R25 ;  /* 0x0000001914197220 */ /* 0x000fe20000410000 */
[----:B------:R-:W-:Y:S01]  /*130d0*/  SHF.L.U32 R20, R29, 0x10, RZ ;  /* 0x000000101d147819 */ /* 0x000fe200000006ff */
        /* <DEDUP_REMOVED lines=20> */
[----:B------:R-:W-:Y:S02]  /*13220*/  FFMA.FTZ R25, R44, R26, R25 ;  /* 0x0000001a2c197223 */ /* 0x000fe40000010019 */
[----:B------:R-:W-:Y:S01]  /*13230*/  FFMA.FTZ R8, R8, R30, R27 ;  /* 0x0000001e08087223 */ /* 0x000fe2000001001b */
[----:B------:R-:W-:-:S04]  /*13240*/  F2FP.BF16.PACK_AB R34, R16, R29 ;  /* 0x0000001d1022723e */ /* 0x000fc800000010ff */
[----:B------:R-:W-:Y:S02]  /*13250*/  F2FP.BF16.PACK_AB R35, R8, R25 ;  /* 0x000000190823723e */ /* 0x000fe400000010ff */
.L_x_3802:
[----:B------:R-:W-:Y:S05]  /*13260*/  BSYNC B0 ;  /* 0x0000000000007941 */ /* 0x000fea0003800000 */
.L_x_3801:
[----:B-----5:R3:W-:Y:S02]  /*13270*/  STS.128 [R244+0x800], R32 ;  /* 0x00080020f4007388 */ /* 0x0207e40000000c00 */
.L_x_3800:
[----:B------:R-:W-:Y:S05]  /*13280*/  BSYNC B1 ;  /* 0x0000000000017941 */ /* 0x000fea0003800000 */
.L_x_3799:
        /* <DEDUP_REMOVED lines=90> */
.L_x_3806:
[----:B------:R-:W-:Y:S05]  /*13830*/  BSYNC B0 ;  /* 0x0000000000007941 */ /* 0x000fea0003800000 */
.L_x_3805:
[----:B-----5:R3:W-:Y:S02]  /*13840*/  STS.128 [R244+0x2800], R32 ;  /* 0x00280020f4007388 */ /* 0x0207e40000000c00 */
.L_x_3804:
[----:B------:R-:W-:Y:S05]  /*13850*/  BSYNC B1 ;  /* 0x0000000000017941 */ /* 0x000fea0003800000 */
.L_x_3803:
        /* <DEDUP_REMOVED lines=90> */
.L_x_3810:
[----:B------:R-:W-:Y:S05]  /*13e00*/  BSYNC B0 ;  /* 0x0000000000007941 */ /* 0x000fea0003800000 */
.L_x_3809:
[----:B-----5:R3:W-:Y:S02]  /*13e10*/  STS.128 [R244+0x4800], R32 ;  /* 0x00480020f4007388 */ /* 0x0207e40000000c00 */
.L_x_3808:
[----:B------:R-:W-:Y:S05]  /*13e20*/  BSYNC B1 ;  /* 0x0000000000017941 */ /* 0x000fea0003800000 */
.L_x_3807:
        /* <DEDUP_REMOVED lines=23> */
[----:B-1-3--:R-:W-:-:S04]  /*13fa0*/  IADD3 R33, P1, R5, R4, RZ ;  /* 0x0000000405217210 */ /* 0x00afc80007f3e0ff */
[----:B------:R-:W-:Y:S01]  /*13fb0*/  LEA.HI.X.SX32 R3, R5, R3, 0x1, P1 ;  /* 0x0000000305037211 */ /* 0x000fe200008f0eff */
[----:B------:R-:W3:Y:S01]  /*13fc0*/  LD.E.128 R24, [R24.64] ;  /* 0x0000000618187980 */ /* 0x000ee2000c101d00 */
        /* <DEDUP_REMOVED lines=12> */
[----:B------:R-:W-:Y:S02]  /*14090*/  LOP3.LUT R28, R28, 0xffff0000, RZ, 0xc0, !PT ;  /* 0xffff00001c1c7812 */ /* 0x000fe400078ec0ff */
[----:B------:R-:W-:Y:S02]  /*140a0*/  LOP3.LUT R48, R29, 0xffff0000, RZ, 0xc0, !PT ;  /* 0xffff00001d307812 */ /* 0x000fe400078ec0ff */
[----:B---3--:R-:W-:Y:S02]  /*140b0*/  LOP3.LUT R23, R24, 0xffff0000, RZ, 0xc0, !PT ;  /* 0xffff000018177812 */ /* 0x008fe400078ec0ff */
[C---:B------:R-:W-:Y:S01]  /*140c0*/  SHF.L.U32 R22, R25.reuse, 0x10, RZ ;  /* 0x0000001019167819 */ /* 0x040fe200000006ff */
[----:B------:R-:W-:Y:S01]  /*140d0*/  IMAD.U32 R46, R26, 0x10000, RZ ;  /* 0x000100001a2e7824 */ /* 0x000fe200078e00ff */
[----:B------:R-:W-:Y:S01]  /*140e0*/  LOP3.LUT R47, R25, 0xffff0000, RZ, 0xc0, !PT ;  /* 0xffff0000192f7812 */ /* 0x000fe200078ec0ff */
[----:B------:R-:W-:Y:S01]  /*140f0*/  IMAD.U32 R44, R24, 0x10000, RZ ;  /* 0x00010000182c7824 */ /* 0x000fe200078e00ff */
[----:B------:R-:W-:Y:S01]  /*14100*/  LOP3.LUT R25, R26, 0xffff0000, RZ, 0xc0, !PT ;  /* 0xffff00001a197812 */ /* 0x000fe200078ec0ff */
[C---:B------:R-:W-:Y:S01]  /*14110*/  IMAD.U32 R24, R27.reuse, 0x10000, RZ ;  /* 0x000100001b187824 */ /* 0x040fe200078e00ff */
[----:B------:R-:W-:Y:S01]  /*14120*/  LOP3.LUT R26, R27, 0xffff0000, RZ, 0xc0, !PT ;  /* 0xffff00001b1a7812 */ /* 0x000fe200078ec0ff */
[----:B------:R-:W-:Y:S01]  /*14130*/  IMAD.U32 R27, R29, 0x10000, RZ ;  /* 0x000100001d1b7824 */ /* 0x000fe200078e00ff */
[----:B------:R-:W-:Y:S01]  /*14140*/  SHF.L.U32 R51, R30, 0x10, RZ ;  /* 0x000000101e337819 */ /* 0x000fe200000006ff */
[----:B------:R-:W-:-:S02]  /*14150*/  @!P0 FADD.FTZ R23, -R23, -RZ ;  /* 0x800000ff17178221 */ /* 0x000fc40000010100 */
[----:B------:R-:W-:Y:S01]  /*14160*/  @!P0 FADD.FTZ R22, -R22, -RZ ;  /* 0x800000ff16168221 */ /* 0x000fe20000010100 */
[----:B------:R-:W-:Y:S01]  /*14170*/  LOP3.LUT R30, R30, 0xffff0000, RZ, 0xc0, !PT ;  /* 0xffff00001e1e7812 */ /* 0x000fe200078ec0ff */
[C---:B------:R-:W-:Y:S01]  /*14180*/  IMAD.U32 R29, R31.reuse, 0x10000, RZ ;  /* 0x000100001f1d7824 */ /* 0x040fe200078e00ff */
[----:B------:R-:W-:Y:S01]  /*14190*/  LOP3.LUT R31, R31, 0xffff0000, RZ, 0xc0, !PT ;  /* 0xffff00001f1f7812 */ /* 0x000fe200078ec0ff */
[----:B------:R-:W-:Y:S02]  /*141a0*/  @!P0 FADD.FTZ R44, -R44, -RZ ;  /* 0x800000ff2c2c8221 */ /* 0x000fe40000010100 */
[----:B------:R-:W-:Y:S02]  /*141b0*/  @!P0 FADD.FTZ R25, -R25, -RZ ;  /* 0x800000ff19198221 */ /* 0x000fe40000010100 */
[----:B------:R-:W-:Y:S02]  /*141c0*/  @!P0 FADD.FTZ R26, -R26, -RZ ;  /* 0x800000ff1a1a8221 */ /* 0x000fe40000010100 */
[----:B------:R-:W-:Y:S01]  /*141d0*/  FMUL.FTZ R23, R28, R23 ;  /* 0x000000171c177220 */ /* 0x000fe20000410000 */
[C---:B----4-:R-:W-:Y:S01]  /*141e0*/  SHF.L.U32 R28, R32.reuse, 0x10, RZ ;  /* 0x00000010201c7819 */ /* 0x050fe200000006ff */
[----:B------:R-:W-:Y:S01]  /*141f0*/  FMUL.FTZ R22, R27, R22 ;  /* 0x000000161b167220 */ /* 0x000fe20000410000 */
[----:B------:R-:W-:Y:S01]  /*14200*/  LOP3.LUT R27, R32, 0xffff0000, RZ, 0xc0, !PT ;  /* 0xffff0000201b7812 */ /* 0x000fe200078ec0ff */
[----:B------:R-:W-:-:S02]  /*14210*/  @!P0 FADD.FTZ R46, -R46, -RZ ;  /* 0x800000ff2e2e8221 */ /* 0x000fc40000010100 */
[----:B------:R-:W-:Y:S02]  /*14220*/  @!P0 FADD.FTZ R24, -R24, -RZ ;  /* 0x800000ff18188221 */ /* 0x000fe40000010100 */
[----:B------:R-:W-:Y:S02]  /*14230*/  @!P0 FADD.FTZ R47, -R47, -RZ ;  /* 0x800000ff2f2f8221 */ /* 0x000fe40000010100 */
[----:B------:R-:W-:Y:S01]  /*14240*/  FMUL.FTZ R44, R49, R44 ;  /* 0x0000002c312c7220 */ /* 0x000fe20000410000 */
[----:B------:R-:W-:Y:S01]  /*14250*/  SHF.L.U32 R32, R34, 0x10, RZ ;  /* 0x0000001022207819 */ /* 0x000fe200000006ff */
[----:B------:R-:W-:Y:S01]  /*14260*/  FMUL.FTZ R25, R30, R25 ;  /* 0x000000191e197220 */ /* 0x000fe20000410000 */
[----:B------:R-:W-:Y:S01]  /*14270*/  LOP3.LUT R30, R34, 0xffff0000, RZ, 0xc0, !PT ;  /* 0xffff0000221e7812 */ /* 0x000fe200078ec0ff */
[----:B------:R-:W-:Y:S01]  /*14280*/  FMUL.FTZ R31, R31, R26 ;  /* 0x0000001a1f1f7220 */ /* 0x000fe20000410000 */
[----:B------:R-:W-:Y:S01]  /*14290*/  LOP3.LUT R34, R35, 0xffff0000, RZ, 0xc0, !PT ;  /* 0xffff000023227812 */ /* 0x000fe200078ec0ff */
[C---:B------:R-:W-:Y:S01]  /*142a0*/  IMAD.U32 R26, R33.reuse, 0x10000, RZ ;  /* 0x00010000211a7824 */ /* 0x040fe200078e00ff */
[----:B------:R-:W-:Y:S01]  /*142b0*/  LOP3.LUT R33, R33, 0xffff0000, RZ, 0xc0, !PT ;  /* 0xffff000021217812 */ /* 0x000fe200078ec0ff */
        /* <DEDUP_REMOVED lines=10> */
[----:B------:R-:W-:Y:S02]  /*14360*/  FFMA.FTZ R48, R3, R33, R48 ;  /* 0x0000002103307223 */ /* 0x000fe40000010030 */
[----:B------:R-:W-:Y:S02]  /*14370*/  FFMA.FTZ R24, R45, R29, R24 ;  /* 0x0000001d2d187223 */ /* 0x000fe40000010018 */
[----:B------:R-:W-:Y:S01]  /*14380*/  FFMA.FTZ R31, R8, R34, R31 ;  /* 0x00000022081f7223 */ /* 0x000fe2000001001f */
[----:B------:R-:W-:Y:S02]  /*14390*/  F2FP.BF16.PACK_AB R22, R25, R20 ;  /* 0x000000141916723e */ /* 0x000fe400000010ff */
[----:B------:R-:W-:-:S02]  /*143a0*/  F2FP.BF16.PACK_AB R21, R48, R21 ;  /* 0x000000153015723e */ /* 0x000fc400000010ff */
[----:B------:R-:W-:Y:S02]  /*143b0*/  F2FP.BF16.PACK_AB R23, R31, R24 ;  /* 0x000000181f17723e */ /* 0x000fe400000010ff */
[----:B------:R-:W-:Y:S02]  /*143c0*/  MOV R20, R4 ;  /* 0x0000000400147202 */ /* 0x000fe40000000f00 */
.L_x_3812:
[----:B------:R-:W-:Y:S05]  /*143d0*/  BSYNC B0 ;  /* 0x0000000000007941 */ /* 0x000fea0003800000 */
.L_x_3811:
[----:B-----5:R1:W-:Y:S02]  /*143e0*/  STS.128 [R244+0x6800], R20 ;  /* 0x00680014f4007388 */ /* 0x0203e40000000c00 */
.L_x_3798:
[----:B------:R-:W-:Y:S05]  /*143f0*/  BSYNC B2 ;  /* 0x0000000000027941 */ /* 0x000fea0003800000 */
.L_x_3797:
        /* <DEDUP_REMOVED lines=36> */
[----:B------:R-:W-:Y:S02]  /*14640*/  LOP3.LUT R4, R32, 0xffff0000, RZ, 0xc0, !PT ;  /* 0xffff000020047812 */ /* 0x000fe400078ec0ff */
[C---:B------:R-:W-:Y:S02]  /*14650*/  LOP3.LUT R3, R33.reuse, 0xffff0000, RZ, 0xc0, !PT ;  /* 0xffff000021037812 */ /* 0x040fe400078ec0ff */
[----:B------:R-:W-:Y:S01]  /*14660*/  SHF.L.U32 R44, R33, 0x10, RZ ;  /* 0x00000010212c7819 */ /* 0x000fe200000006ff */
[C---:B------:R-:W-:Y:S01]  /*14670*/  IMAD.U32 R33, R34.reuse, 0x10000, RZ ;  /* 0x0001000022217824 */ /* 0x040fe200078e00ff */
        /* <DEDUP_REMOVED lines=28> */
[----:B----4-:R-:W-:Y:S01]  /*14840*/  LOP3.LUT R23, R28, 0xffff0000, RZ, 0xc0, !PT ;  /* 0xffff00001c177812 */ /* 0x010fe200078ec0ff */
        /* <DEDUP_REMOVED lines=22> */
[----:B------:R-:W-:Y:S01]  /*149b0*/  F2FP.BF16.PACK_AB R33, R3, R22 ;  /* 0x000000160321723e */ /* 0x000fe200000010ff */
[----:B------:R-:W-:Y:S01]  /*149c0*/  FFMA.FTZ R27, R8, R30, R27 ;  /* 0x0000001e081b7223 */ /* 0x000fe2000001001b */
[----:B------:R-:W-:-:S04]  /*149d0*/  F2FP.BF16.PACK_AB R34, R21, R28 ;  /* 0x0000001c1522723e */ /* 0x000fc800000010ff */
[----:B------:R-:W-:Y:S02]  /*149e0*/  F2FP.BF16.PACK_AB R35, R27, R20 ;  /* 0x000000141b23723e */ /* 0x000fe400000010ff */
.L_x_3818:
[----:B------:R-:W-:Y:S05]  /*149f0*/  BSYNC B0 ;  /* 0x0000000000007941 */ /* 0x000fea0003800000 */
.L_x_3817:
[----:B-----5:R3:W-:Y:S02]  /*14a00*/  STS.128 [R244+0x1000], R32 ;  /* 0x00100020f4007388 */ /* 0x0207e40000000c00 */
.L_x_3816:
[----:B------:R-:W-:Y:S05]  /*14a10*/  BSYNC B1 ;  /* 0x0000000000017941 */ /* 0x000fea0003800000 */
.L_x_3815:
        /* <DEDUP_REMOVED lines=90> */
.L_x_3822:
[----:B------:R-:W-:Y:S05]  /*14fc0*/  BSYNC B0 ;  /* 0x0000000000007941 */ /* 0x000fea0003800000 */
.L_x_3821:
[----:B-----5:R3:W-:Y:S02]  /*14fd0*/  STS.128 [R244+0x3000], R32 ;  /* 0x00300020f4007388 */ /* 0x0207e40000000c00 */
.L_x_3820:
[----:B------:R-:W-:Y:S05]  /*14fe0*/  BSYNC B1 ;  /* 0x0000000000017941 */ /* 0x000fea0003800000 */
.L_x_3819:
        /* <DEDUP_REMOVED lines=90> */
.L_x_3826:
[----:B------:R-:W-:Y:S05]  /*15590*/  BSYNC B0 ;  /* 0x0000000000007941 */ /* 0x000fea0003800000 */
.L_x_3825:
[----:B-----5:R3:W-:Y:S02]  /*155a0*/  STS.128 [R244+0x5000], R32 ;  /* 0x00500020f4007388 */ /* 0x0207e40000000c00 */
.L_x_3824:
[----:B------:R-:W-:Y:S05]  /*155b0*/  BSYNC B1 ;  /* 0x0000000000017941 */ /* 0x000fea0003800000 */
.L_x_3823:
        /* <DEDUP_REMOVED lines=23> */
[----:B---3--:R-:W-:-:S04]  /*15730*/  IADD3 R33, P1, R5, R4, RZ ;  /* 0x0000000405217210 */ /* 0x008fc80007f3e0ff */
[----:B------:R-:W3:Y:S01]  /*15740*/  LD.E.128 R20, [R20.64] ;  /* 0x0000000614147980 */ /* 0x000ee2000c101d00 */
        /* <DEDUP_REMOVED lines=15> */
[C---:B---3--:R-:W-:Y:S01]  /*15840*/  IMAD.U32 R27, R20.reuse, 0x10000, RZ ;  /* 0x00010000141b7824 */ /* 0x048fe200078e00ff */
[----:B------:R-:W-:Y:S01]  /*15850*/  LOP3.LUT R26, R20, 0xffff0000, RZ, 0xc0, !PT ;  /* 0xffff0000141a7812 */ /* 0x000fe200078ec0ff */
[C---:B------:R-:W-:Y:S01]  /*15860*/  IMAD.U32 R44, R22.reuse, 0x10000, RZ ;  /* 0x00010000162c7824 */ /* 0x040fe200078e00ff */
[C---:B------:R-:W-:Y:S02]  /*15870*/  SHF.L.U32 R20, R21.reuse, 0x10, RZ ;  /* 0x0000001015147819 */ /* 0x040fe400000006ff */
[----:B------:R-:W-:Y:S01]  /*15880*/  LOP3.LUT R45, R21, 0xffff0000, RZ, 0xc0, !PT ;  /* 0xffff0000152d7812 */ /* 0x000fe200078ec0ff */
[C---:B------:R-:W-:Y:S01]  /*15890*/  IMAD.U32 R21, R23.reuse, 0x10000, RZ ;  /* 0x0001000017157824 */ /* 0x040fe200078e00ff */
[----:B------:R-:W-:Y:S02]  /*158a0*/  LOP3.LUT R22, R22, 0xffff0000, RZ, 0xc0, !PT ;  /* 0xffff000016167812 */ /* 0x000fe400078ec0ff */
[----:B------:R-:W-:Y:S01]  /*158b0*/  LOP3.LUT R23, R23, 0xffff0000, RZ, 0xc0, !PT ;  /* 0xffff000017177812 */ /* 0x000fe200078ec0ff */
[----:B------:R-:W-:Y:S01]  /*158c0*/  @!P0 FADD.FTZ R21, -R21, -RZ ;  /* 0x800000ff15158221 */ /* 0x000fe20000010100 */
[----:B------:R-:W-:Y:S01]  /*158d0*/  LOP3.LUT R49, R28, 0xffff0000, RZ, 0xc0, !PT ;  /* 0xffff00001c317812 */ /* 0x000fe200078ec0ff */
[----:B------:R-:W-:Y:S01]  /*158e0*/  IMAD.U32 R28, R31, 0x10000, RZ ;  /* 0x000100001f1c7824 */ /* 0x000fe200078e00ff */
        /* <DEDUP_REMOVED lines=11> */
[----:B----4-:R-:W-:Y:S01]  /*159a0*/  SHF.L.U32 R22, R32, 0x10, RZ ;  /* 0x0000001020167819 */ /* 0x010fe200000006ff */
[----:B------:R-:W-:Y:S01]  /*159b0*/  FMUL.FTZ R28, R28, R21 ;  /* 0x000000151c1c7220 */ /* 0x000fe20000410000 */
[----:B------:R-:W-:Y:S01]  /*159c0*/  LOP3.LUT R21, R32, 0xffff0000, RZ, 0xc0, !PT ;  /* 0xffff000020157812 */ /* 0x000fe200078ec0ff */
[----:B------:R-:W-:Y:S01]  /*159d0*/  FMUL.FTZ R46, R46, R27 ;  /* 0x0000001b2e2e7220 */ /* 0x000fe20000410000 */
[----:B------:R-:W-:Y:S01]  /*159e0*/  LOP3.LUT R32, R33, 0xffff0000, RZ, 0xc0, !PT ;  /* 0xffff000021207812 */ /* 0x000fe200078ec0ff */
[----:B------:R-:W-:Y:S01]  /*159f0*/  FMUL.FTZ R49, R49, R26 ;  /* 0x0000001a31317220 */ /* 0x000fe20000410000 */
[----:B------:R-:W-:Y:S01]  /*15a00*/  LOP3.LUT R27, R34, 0xffff0000, RZ, 0xc0, !PT ;  /* 0xffff0000221b7812 */ /* 0x000fe200078ec0ff */
[----:B------:R-:W-:-:S02]  /*15a10*/  FMUL.FTZ R47, R47, R20 ;  /* 0x000000142f2f7220 */ /* 0x000fc40000410000 */
[----:B------:R-:W-:Y:S01]  /*15a20*/  FMUL.FTZ R23, R30, R23 ;  /* 0x000000171e177220 */ /* 0x000fe20000410000 */
[----:B------:R-:W-:Y:S01]  /*15a30*/  SHF.L.U32 R30, R34, 0x10, RZ ;  /* 0x00000010221e7819 */ /* 0x000fe200000006ff */
[----:B------:R-:W-:Y:S02]  /*15a40*/  FMUL.FTZ R48, R48, R45 ;  /* 0x0000002d30307220 */ /* 0x000fe40000410000 */
[----:B------:R-:W-:Y:S02]  /*15a50*/  IMAD.U32 R20, R33, 0x10000, RZ ;  /* 0x0001000021147824 */ /* 0x000fe400078e00ff */
[----:B------:R-:W-:Y:S01]  /*15a60*/  FMUL.FTZ R44, R51, R44 ;  /* 0x0000002c332c7220 */ /* 0x000fe20000410000 */
[----:B------:R-:W-:Y:S01]  /*15a70*/  LOP3.LUT R34, R35, 0xffff0000, RZ, 0xc0, !PT ;  /* 0xffff000023227812 */ /* 0x000fe200078ec0ff */
[----:B------:R-:W-:Y:S02]  /*15a80*/  FFMA.FTZ R5, R5, R22, R46 ;  /* 0x0000001605057223 */ /* 0x000fe4000001002e */
[----:B------:R-:W-:-:S02]  /*15a90*/  FFMA.FTZ R4, R4, R21, R49 ;  /* 0x0000001504047223 */ /* 0x000fc40000010031 */
[----:B------:R-:W-:Y:S02]  /*15aa0*/  IMAD.U32 R26, R35, 0x10000, RZ ;  /* 0x00010000231a7824 */ /* 0x000fe400078e00ff */
        /* <DEDUP_REMOVED lines=8> */
[----:B------:R-:W-:-:S02]  /*15b30*/  F2FP.BF16.PACK_AB R3, R24, R25 ;  /* 0x000000191803723e */ /* 0x000fc400000010ff */
[----:B------:R-:W-:Y:S01]  /*15b40*/  MOV R24, R4 ;  /* 0x0000000400187202 */ /* 0x000fe20000000f00 */
[----:B------:R-:W-:Y:S01]  /*15b50*/  IMAD.MOV.U32 R25, RZ, RZ, R5 ;  /* 0x000000ffff197224 */ /* 0x000fe200078e0005 */
[----:B------:R-:W-:Y:S02]  /*15b60*/  F2FP.BF16.PACK_AB R27, R23, R26 ;  /* 0x0000001a171b723e */ /* 0x000fe400000010ff */
[----:B------:R-:W-:Y:S02]  /*15b70*/  MOV R26, R3 ;  /* 0x00000003001a7202 */ /* 0x000fe40000000f00 */
.L_x_3828:
[----:B------:R-:W-:Y:S05]  /*15b80*/  BSYNC B0 ;  /* 0x0000000000007941 */ /* 0x000fea0003800000 */
.L_x_3827:
[----:B-----5:R1:W-:Y:S02]  /*15b90*/  STS.128 [R244+0x7000], R24 ;  /* 0x00700018f4007388 */ /* 0x0203e40000000c00 */
.L_x_3814:
[----:B------:R-:W-:Y:S05]  /*15ba0*/  BSYNC B2 ;  /* 0x0000000000027941 */ /* 0x000fea0003800000 */
.L_x_3813:
        /* <DEDUP_REMOVED lines=22> */
[----:B------:R-:W-:Y:S01]  /*15d10*/  LEA R28, P1, R25, R36, 0x1 ;  /* 0x00000024191c7211 */ /* 0x000fe200078208ff */
[----:B------:R-:W-:Y:S01]  /*15d20*/  IMAD.MOV.U32 R8, RZ, RZ, RZ ;  /* 0x000000ffff087224 */ /* 0x000fe200078e00ff */
[----:B------:R-:W-:Y:S02]  /*15d30*/  @P0 IADD3 R8, -R15, RZ, RZ ;  /* 0x000000ff0f080210 */ /* 0x000fe40007ffe1ff */
[----:B------:R-:W-:Y:S01]  /*15d40*/  LEA.HI.X R29, R25, R37, R19, 0x1, P1 ;  /* 0x00000025191d7211 */ /* 0x000fe200008f0c13 */
[----:B------:R-:W-:Y:S01]  /*15d50*/  IMAD.WIDE R24, R17, 0x2, R40 ;  /* 0x0000000211187825 */ /* 0x000fe200078e0228 */
[----:B------:R-:W-:-:S04]  /*15d60*/  IADD3 R5, P1, R8, R5, RZ ;  /* 0x0000000508057210 */ /* 0x000fc80007f3e0ff */
[----:B--2---:R-:W2:Y:S01]  /*15d70*/  LD.E.128 R28, [R28.64] ;  /* 0x000000061c1c7980 */ /* 0x004ea2000c101d00 */
[----:B------:R-:W-:Y:S02]  /*15d80*/  LEA.HI.X.SX32 R3, R8, R3, 0x1, P1 ;  /* 0x0000000308037211 */ /* 0x000fe400008f0eff */
[C---:B---3--:R-:W-:Y:S01]  /*15d90*/  LEA R32, P1, R5.reuse, R38, 0x1 ;  /* 0x0000002605207211 */ /* 0x048fe200078208ff */
[----:B------:R-:W3:Y:S03]  /*15da0*/  LD.E.128 R24, [R24.64] ;  /* 0x0000000618187980 */ /* 0x000ee6000c101d00 */
        /* <DEDUP_REMOVED lines=12> */
[C---:B------:R-:W-:Y:S01]  /*15e70*/  SHF.L.U32 R23, R28.reuse, 0x10, RZ ;  /* 0x000000101c177819 */ /* 0x040fe200000006ff */
        /* <DEDUP_REMOVED lines=18> */
[----:B------:R-:W-:Y:S01]  /*15fa0*/  @!P0 FADD.FTZ R28, -R28, -RZ ;  /* 0x800000ff1c1c8221 */ /* 0x000fe20000010100 */
[----:B------:R-:W-:Y:S01]  /*15fb0*/  LOP3.LUT R27, R27, 0xffff0000, RZ, 0xc0, !PT ;  /* 0xffff00001b1b7812 */ /* 0x000fe200078ec0ff */
[----:B------:R-:W-:-:S02]  /*15fc0*/  FMUL.FTZ R23, R46, R23 ;  /* 0x000000172e177220 */ /* 0x000fc40000410000 */
[----:B------:R-:W-:Y:S01]  /*15fd0*/  FMUL.FTZ R29, R26, R29 ;  /* 0x0000001d1a1d7220 */ /* 0x000fe20000410000 */
[C---:B----4-:R-:W-:Y:S01]  /*15fe0*/  LOP3.LUT R26, R32.reuse, 0xffff0000, RZ, 0xc0, !PT ;  /* 0xffff0000201a7812 */ /* 0x050fe200078ec0ff */
[----:B------:R-:W-:Y:S01]  /*15ff0*/  FMUL.FTZ R30, R27, R30 ;  /* 0x0000001e1b1e7220 */ /* 0x000fe20000410000 */
[----:B------:R-:W-:Y:S01]  /*16000*/  SHF.L.U32 R27, R32, 0x10, RZ ;  /* 0x00000010201b7819 */ /* 0x000fe200000006ff */
[----:B------:R-:W-:Y:S01]  /*16010*/  FMUL.FTZ R22, R31, R22 ;  /* 0x000000161f167220 */ /* 0x000fe20000410000 */
[----:B------:R-:W-:Y:S01]  /*16020*/  SHF.L.U32 R32, R34, 0x10, RZ ;  /* 0x0000001022207819 */ /* 0x000fe200000006ff */
[----:B------:R-:W-:Y:S01]  /*16030*/  FMUL.FTZ R21, R24, R21 ;  /* 0x0000001518157220 */ /* 0x000fe20000410000 */
[----:B------:R-:W-:Y:S01]  /*16040*/  LOP3.LUT R31, R34, 0xffff0000, RZ, 0xc0, !PT ;  /* 0xffff0000221f7812 */ /* 0x000fe200078ec0ff */
[----:B------:R-:W-:Y:S01]  /*16050*/  @!P0 FADD.FTZ R43, -R43, -RZ ;  /* 0x800000ff2b2b8221 */ /* 0x000fe20000010100 */
        /* <DEDUP_REMOVED lines=20> */
.L_x_3832:
[----:B------:R-:W-:Y:S05]  /*161a0*/  BSYNC B0 ;  /* 0x0000000000007941 */ /* 0x000fea0003800000 */
.L_x_3831:
[----:B-----5:R1:W-:Y:S02]  /*161b0*/  STS.128 [R244+0x1800], R20 ;  /* 0x00180014f4007388 */ /* 0x0203e40000000c00 */
.L_x_3830:
[----:B------:R-:W-:Y:S05]  /*161c0*/  BSYNC B1 ;  /* 0x0000000000017941 */ /* 0x000fea0003800000 */
.L_x_3829:
        /* <DEDUP_REMOVED lines=10> */
[----:B------:R-:W-:Y:S02]  /*16270*/  IMAD.MOV.U32 R17, RZ, RZ, R15 ;  /* 0x000000ffff117224 */ /* 0x000fe400078e000f */
[----:B------:R-:W-:Y:S02]  /*16280*/  IMAD R3, R15, R8, 0x40 ;  /* 0x000000400f037424 */ /* 0x000fe400078e0208 */
[----:B------:R-:W-:-:S03]  /*16290*/  IMAD.MOV.U32 R8, RZ, RZ, RZ ;  /* 0x000000ffff087224 */ /* 0x000fc600078e00ff */
[----:B------:R-:W-:-:S03]  /*162a0*/  IADD3 R5, P1, R3, R0, RZ ;  /* 0x0000000003057210 */ /* 0x000fc60007f3e0ff */
[----:B------:R-:W-:Y:S01]  /*162b0*/  @P0 IADD3 R8, -R15, RZ, RZ ;  /* 0x000000ff0f080210 */ /* 0x000fe20007ffe1ff */
[----:B------:R-:W-:Y:S01]  /*162c0*/  @P0 IMAD.MOV R17, RZ, RZ, -R15 ;  /* 0x000000ffff110224 */ /* 0x000fe200078e0a0f */
[----:B------:R-:W-:Y:S02]  /*162d0*/  LEA.HI.X.SX32 R3, R3, R2, 0x1, P1 ;  /* 0x0000000203037211 */ /* 0x000fe400008f0eff */
[----:B------:R-:W-:-:S04]  /*162e0*/  IADD3 R25, P1, R8, R5, RZ ;  /* 0x0000000508197210 */ /* 0x000fc80007f3e0ff */
[----:B------:R-:W-:Y:S02]  /*162f0*/  LEA.HI.X.SX32 R19, R8, R3, 0x1, P1 ;  /* 0x0000000308137211 */ /* 0x000fe400008f0eff */
[C---:B------:R-:W-:Y:S02]  /*16300*/  LEA R28, P1, R25.reuse, R36, 0x1 ;  /* 0x00000024191c7211 */ /* 0x040fe400078208ff */
[----:B------:R-:W-:Y:S01]  /*16310*/  MOV R8, RZ ;  /* 0x000000ff00087202 */ /* 0x000fe20000000f00 */
[----:B------:R-:W-:Y:S01]  /*16320*/  @P0 IMAD.MOV R8, RZ, RZ, -R15 ;  /* 0x000000ffff080224 */ /* 0x000fe200078e0a0f */
[----:B------:R-:W-:Y:S01]  /*16330*/  LEA.HI.X R29, R25, R37, R19, 0x1, P1 ;  /* 0x00000025191d7211 */ /* 0x000fe200008f0c13 */
[----:B------:R-:W-:-:S03]  /*16340*/  IMAD.WIDE R24, R17, 0x2, R40 ;  /* 0x0000000211187825 */ /* 0x000fc600078e0228 */
[C---:B------:R-:W-:Y:S02]  /*16350*/  IADD3 R5, P1, R8.reuse, R5, RZ ;  /* 0x0000000508057210 */ /* 0x040fe40007f3e0ff */
[----:B--2---:R-:W2:Y:S02]  /*16360*/  LD.E.128 R28, [R28.64] ;  /* 0x000000061c1c7980 */ /* 0x004ea4000c101d00 */
[----:B------:R-:W-:Y:S02]  /*16370*/  LEA.HI.X.SX32 R3, R8, R3, 0x1, P1 ;  /* 0x0000000308037211 */ /* 0x000fe400008f0eff */
[C---:B---3--:R-:W-:Y:S01]  /*16380*/  LEA R32, P1, R5.reuse, R38, 0x1 ;  /* 0x0000002605207211 */ /* 0x048fe200078208ff */
[----:B------:R-:W3:Y:S03]  /*16390*/  LD.E.128 R24, [R24.64+0x80] ;  /* 0x0000800618187980 */ /* 0x000ee6000c101d00 */
        /* <DEDUP_REMOVED lines=9> */
[----:B------:R-:W-:Y:S02]  /*16430*/  SHF.L.U32 R23, R23, 0x10, RZ ;  /* 0x0000001017177819 */ /* 0x000fe400000006ff */
[C---:B--2---:R-:W-:Y:S01]  /*16440*/  SHF.L.U32 R19, R29.reuse, 0x10, RZ ;  /* 0x000000101d137819 */ /* 0x044fe200000006ff */
[----:B------:R-:W-:Y:S01]  /*16450*/  IMAD.U32 R22, R28, 0x10000, RZ ;  /* 0x000100001c167824 */ /* 0x000fe200078e00ff */
[----:B------:R-:W-:Y:S01]  /*16460*/  LOP3.LUT R43, R29, 0xffff0000, RZ, 0xc0, !PT ;  /* 0xffff00001d2b7812 */ /* 0x000fe200078ec0ff */
[----:B------:R-:W-:Y:S01]  /*16470*/  IMAD.U32 R42, R30, 0x10000, RZ ;  /* 0x000100001e2a7824 */ /* 0x000fe200078e00ff */
[----:B------:R-:W-:Y:S01]  /*16480*/  LOP3.LUT R21, R28, 0xffff0000, RZ, 0xc0, !PT ;  /* 0xffff00001c157812 */ /* 0x000fe200078ec0ff */
[----:B---3--:R-:W-:Y:S01]  /*16490*/  IMAD.U32 R45, R26, 0x10000, RZ ;  /* 0x000100001a2d7824 */ /* 0x008fe200078e00ff */
[----:B------:R-:W-:Y:S01]  /*164a0*/  LOP3.LUT R29, R30, 0xffff0000, RZ, 0xc0, !PT ;  /* 0xffff00001e1d7812 */ /* 0x000fe200078ec0ff */
[----:B------:R-:W-:Y:S01]  /*164b0*/  @!P0 FADD.FTZ R22, -R22, -RZ ;  /* 0x800000ff16168221 */ /* 0x000fe20000010100 */
[----:B------:R-:W-:Y:S01]  /*164c0*/  SHF.L.U32 R28, R31, 0x10, RZ ;  /* 0x000000101f1c7819 */ /* 0x000fe200000006ff */
[----:B------:R-:W-:Y:S01]  /*164d0*/  @!P0 FADD.FTZ R19, -R19, -RZ ;  /* 0x800000ff13138221 */ /* 0x000fe20000010100 */
[----:B------:R-:W-:Y:S01]  /*164e0*/  LOP3.LUT R30, R31, 0xffff0000, RZ, 0xc0, !PT ;  /* 0xffff00001f1e7812 */ /* 0x000fe200078ec0ff */
[C---:B------:R-:W-:Y:S01]  /*164f0*/  IMAD.U32 R31, R24.reuse, 0x10000, RZ ;  /* 0x00010000181f7824 */ /* 0x040fe200078e00ff */
        /* <DEDUP_REMOVED lines=12> */
[----:B------:R-:W-:Y:S01]  /*165c0*/  FMUL.FTZ R31, R31, R22 ;  /* 0x000000161f1f7220 */ /* 0x000fe20000410000 */
[----:B----4-:R-:W-:Y:S01]  /*165d0*/  LOP3.LUT R22, R32, 0xffff0000, RZ, 0xc0, !PT ;  /* 0xffff000020167812 */ /* 0x010fe200078ec0ff */
[----:B------:R-:W-:Y:S02]  /*165e0*/  FMUL.FTZ R19, R24, R19 ;  /* 0x0000001318137220 */ /* 0x000fe40000410000 */
[----:B------:R-:W-:Y:S01]  /*165f0*/  FMUL.FTZ R26, R26, R29 ;  /* 0x0000001d1a1a7220 */ /* 0x000fe20000410000 */
[----:B------:R-:W-:Y:S01]  /*16600*/  LOP3.LUT R29, R34, 0xffff0000, RZ, 0xc0, !PT ;  /* 0xffff0000221d7812 */ /* 0x000fe200078ec0ff */
[----:B------:R-:W-:Y:S02]  /*16610*/  FMUL.FTZ R27, R27, R30 ;  /* 0x0000001e1b1b7220 */ /* 0x000fe40000410000 */
        /* <DEDUP_REMOVED lines=20> */
[----:B------:R-:W-:-:S04]  /*16760*/  F2FP.BF16.PACK_AB R22, R17, R18 ;  /* 0x000000121116723e */ /* 0x000fc800000010ff */
[----:B------:R-:W-:Y:S02]  /*16770*/  F2FP.BF16.PACK_AB R23, R14, R23 ;  /* 0x000000170e17723e */ /* 0x000fe400000010ff */
.L_x_3836:
[----:B------:R-:W-:Y:S05]  /*16780*/  BSYNC B0 ;  /* 0x0000000000007941 */ /* 0x000fea0003800000 */
.L_x_3835:
[----:B-----5:R1:W-:Y:S02]  /*16790*/  STS.128 [R244+0x3800], R20 ;  /* 0x00380014f4007388 */ /* 0x0203e40000000c00 */
.L_x_3834:
[----:B------:R-:W-:Y:S05]  /*167a0*/  BSYNC B1 ;  /* 0x0000000000017941 */ /* 0x000fea0003800000 */
.L_x_3833:
        /* <DEDUP_REMOVED lines=31> */
[C---:B-----5:R-:W-:Y:S02]  /*169a0*/  SHF.L.U32 R8, R20.reuse, 0x10, RZ ;  /* 0x0000001014087819 */ /* 0x060fe400000006ff */
[----:B------:R-:W-:Y:S01]  /*169b0*/  LOP3.LUT R5, R20, 0xffff0000, RZ, 0xc0, !PT ;  /* 0xffff000014057812 */ /* 0x000fe200078ec0ff */
[C---:B------:R-:W-:Y:S01]  /*169c0*/  IMAD.U32 R20, R21.reuse, 0x10000, RZ ;  /* 0x0001000015147824 */ /* 0x040fe200078e00ff */
[----:B------:R-:W-:Y:S02]  /*169d0*/  LOP3.LUT R3, R21, 0xffff0000, RZ, 0xc0, !PT ;  /* 0xffff000015037812 */ /* 0x000fe400078ec0ff */
[C---:B------:R-:W-:Y:S02]  /*169e0*/  SHF.L.U32 R17, R22.reuse, 0x10, RZ ;  /* 0x0000001016117819 */ /* 0x040fe400000006ff */
[----:B------:R-:W-:Y:S01]  /*169f0*/  LOP3.LUT R14, R22, 0xffff0000, RZ, 0xc0, !PT ;  /* 0xffff0000160e7812 */ /* 0x000fe200078ec0ff */
[C---:B------:R-:W-:Y:S01]  /*16a00*/  IMAD.U32 R22, R23.reuse, 0x10000, RZ ;  /* 0x0001000017167824 */ /* 0x040fe200078e00ff */
[----:B------:R-:W-:-:S02]  /*16a10*/  LOP3.LUT R13, R23, 0xffff0000, RZ, 0xc0, !PT ;  /* 0xffff0000170d7812 */ /* 0x000fc400078ec0ff */
[C---:B--2---:R-:W-:Y:S01]  /*16a20*/  SHF.L.U32 R21, R28.reuse, 0x10, RZ ;  /* 0x000000101c157819 */ /* 0x044fe200000006ff */
[----:B------:R-:W-:Y:S01]  /*16a30*/  IMAD.U32 R18, R29, 0x10000, RZ ;  /* 0x000100001d127824 */ /* 0x000fe200078e00ff */
        /* <DEDUP_REMOVED lines=9> */
[C---:B---3--:R-:W-:Y:S01]  /*16ad0*/  IMAD.U32 R31, R25.reuse, 0x10000, RZ ;  /* 0x00010000191f7824 */ /* 0x048fe200078e00ff */
[----:B------:R-:W-:Y:S01]  /*16ae0*/  LOP3.LUT R43, R25, 0xffff0000, RZ, 0xc0, !PT ;  /* 0xffff0000192b7812 */ /* 0x000fe200078ec0ff */
[----:B------:R-:W-:Y:S01]  /*16af0*/  @!P0 FADD.FTZ R29, -R29, -RZ ;  /* 0x800000ff1d1d8221 */ /* 0x000fe20000010100 */
[----:B------:R-:W-:Y:S01]  /*16b00*/  SHF.L.U32 R46, R26, 0x10, RZ ;  /* 0x000000101a2e7819 */ /* 0x000fe200000006ff */
[----:B------:R-:W-:Y:S01]  /*16b10*/  @!P0 FADD.FTZ R28, -R28, -RZ ;  /* 0x800000ff1c1c8221 */ /* 0x000fe20000010100 */
[----:B------:R-:W-:Y:S01]  /*16b20*/  LOP3.LUT R25, R26, 0xffff0000, RZ, 0xc0, !PT ;  /* 0xffff00001a197812 */ /* 0x000fe200078ec0ff */
[C---:B------:R-:W-:Y:S01]  /*16b30*/  IMAD.U32 R26, R27.reuse, 0x10000, RZ ;  /* 0x000100001b1a7824 */ /* 0x040fe200078e00ff */
[----:B------:R-:W-:Y:S01]  /*16b40*/  SHF.L.U32 R44, R24, 0x10, RZ ;  /* 0x00000010182c7819 */ /* 0x000fe200000006ff */
[----:B------:R-:W-:Y:S01]  /*16b50*/  @!P0 FADD.FTZ R30, -R30, -RZ ;  /* 0x800000ff1e1e8221 */ /* 0x000fe20000010100 */
[----:B------:R-:W-:Y:S01]  /*16b60*/  LOP3.LUT R24, R24, 0xffff0000, RZ, 0xc0, !PT ;  /* 0xffff000018187812 */ /* 0x000fe200078ec0ff */
[----:B------:R-:W-:Y:S01]  /*16b70*/  FMUL.FTZ R46, R46, R29 ;  /* 0x0000001d2e2e7220 */ /* 0x000fe20000410000 */
[----:B------:R-:W-:Y:S01]  /*16b80*/  LOP3.LUT R27, R27, 0xffff0000, RZ, 0xc0, !PT ;  /* 0xffff00001b1b7812 */ /* 0x000fe200078ec0ff */
[----:B------:R-:W-:Y:S01]  /*16b90*/  FMUL.FTZ R25, R25, R28 ;  /* 0x0000001c19197220 */ /* 0x000fe20000410000 */
[C---:B----4-:R-:W-:Y:S01]  /*16ba0*/  SHF.L.U32 R29, R34.reuse, 0x10, RZ ;  /* 0x00000010221d7819 */ /* 0x050fe200000006ff */
[----:B------:R-:W-:Y:S01]  /*16bb0*/  @!P0 FADD.FTZ R21, -R21, -RZ ;  /* 0x800000ff15158221 */ /* 0x000fe20000010100 */
[----:B------:R-:W-:Y:S01]  /*16bc0*/  LOP3.LUT R28, R34, 0xffff0000, RZ, 0xc0, !PT ;  /* 0xffff0000221c7812 */ /* 0x000fe200078ec0ff */
[----:B------:R-:W-:Y:S01]  /*16bd0*/  @!P0 FADD.FTZ R42, -R42, -RZ ;  /* 0x800000ff2a2a8221 */ /* 0x000fe20000010100 */
[----:B------:R-:W-:Y:S01]  /*16be0*/  LOP3.LUT R34, R35, 0xffff0000, RZ, 0xc0, !PT ;  /* 0xffff000023227812 */ /* 0x000fe200078ec0ff */
[----:B------:R-:W-:Y:S01]  /*16bf0*/  FMUL.FTZ R24, R24, R19 ;  /* 0x0000001318187220 */ /* 0x000fe20000410000 */
[----:B------:R-:W-:Y:S01]  /*16c00*/  LOP3.LUT R19, R32, 0xffff0000, RZ, 0xc0, !PT ;  /* 0xffff000020137812 */ /* 0x000fe200078ec0ff */
[----:B------:R-:W-:Y:S01]  /*16c10*/  FMUL.FTZ R23, R26, R23 ;  /* 0x000000171a177220 */ /* 0x000fe20000410000 */
[----:B------:R-:W-:Y:S01]  /*16c20*/  SHF.L.U32 R26, R32, 0x10, RZ ;  /* 0x00000010201a7819 */ /* 0x000fe200000006ff */
[----:B------:R-:W-:Y:S01]  /*16c30*/  FMUL.FTZ R30, R27, R30 ;  /* 0x0000001e1b1e7220 */ /* 0x000fe20000410000 */
[----:B------:R-:W-:Y:S01]  /*16c40*/  LOP3.LUT R32, R33, 0xffff0000, RZ, 0xc0, !PT ;  /* 0xffff000021207812 */ /* 0x000fe200078ec0ff */
[----:B------:R-:W-:-:S02]  /*16c50*/  FMUL.FTZ R31, R31, R18 ;  /* 0x000000121f1f7220 */ /* 0x000fc40000410000 */
[----:B------:R-:W-:Y:S02]  /*16c60*/  IMAD.U32 R27, R35, 0x10000, RZ ;  /* 0x00010000231b7824 */ /* 0x000fe400078e00ff */
[----:B------:R-:W-:Y:S02]  /*16c70*/  FMUL.FTZ R21, R44, R21 ;  /* 0x000000152c157220 */ /* 0x000fe40000410000 */
[----:B------:R-:W-:Y:S02]  /*16c80*/  FMUL.FTZ R42, R43, R42 ;  /* 0x0000002a2b2a7220 */ /* 0x000fe40000410000 */
[----:B------:R-:W-:Y:S02]  /*16c90*/  IMAD.U32 R18, R33, 0x10000, RZ ;  /* 0x0001000021127824 */ /* 0x000fe400078e00ff */
[----:B------:R-:W-:Y:S02]  /*16ca0*/  FFMA.FTZ R17, R17, R29, R46 ;  /* 0x0000001d11117223 */ /* 0x000fe4000001002e */
[----:B------:R-:W-:-:S02]  /*16cb0*/  FFMA.FTZ R14, R14, R28, R25 ;  /* 0x0000001c0e0e7223 */ /* 0x000fc40000010019 */
        /* <DEDUP_REMOVED lines=11> */
.L_x_3840:
[----:B------:R-:W-:Y:S05]  /*16d70*/  BSYNC B0 ;  /* 0x0000000000007941 */ /* 0x000fea0003800000 */
.L_x_3839:
[----:B-----5:R1:W-:Y:S02]  /*16d80*/  STS.128 [R244+0x5800], R20 ;  /* 0x00580014f4007388 */ /* 0x0203e40000000c00 */
.L_x_3838:
[----:B------:R-:W-:Y:S05]  /*16d90*/  BSYNC B1 ;  /* 0x0000000000017941 */ /* 0x000fea0003800000 */
.L_x_3837:
        /* <DEDUP_REMOVED lines=43> */
[----:B------:R-:W-:Y:S02]  /*17050*/  LOP3.LUT R17, R24, 0xffff0000, RZ, 0xc0, !PT ;  /* 0xffff000018117812 */ /* 0x000fe400078ec0ff */
[C---:B------:R-:W-:Y:S02]  /*17060*/  SHF.L.U32 R9, R25.reuse, 0x10, RZ ;  /* 0x0000001019097819 */ /* 0x040fe400000006ff */
[----:B------:R-:W-:Y:S02]  /*17070*/  LOP3.LUT R24, R25, 0xffff0000, RZ, 0xc0, !PT ;  /* 0xffff000019187812 */ /* 0x000fe400078ec0ff */
[C---:B---3--:R-:W-:Y:S01]  /*17080*/  SHF.L.U32 R26, R29.reuse, 0x10, RZ ;  /* 0x000000101d1a7819 */ /* 0x048fe200000006ff */
[----:B------:R-:W-:Y:S01]  /*17090*/  IMAD.U32 R25, R28, 0x10000, RZ ;  /* 0x000100001c197824 */ /* 0x000fe200078e00ff */
        /* <DEDUP_REMOVED lines=10> */
[C---:B------:R-:W-:Y:S01]  /*17140*/  SHF.L.U32 R19, R27.reuse, 0x10, RZ ;  /* 0x000000101b137819 */ /* 0x040fe200000006ff */
[----:B------:R-:W-:Y:S01]  /*17150*/  FMUL.FTZ R29, R24, R29 ;  /* 0x0000001d181d7220 */ /* 0x000fe20000410000 */
[----:B------:R-:W-:Y:S01]  /*17160*/  LOP3.LUT R27, R27, 0xffff0000, RZ, 0xc0, !PT ;  /* 0xffff00001b1b7812 */ /* 0x000fe200078ec0ff */
[----:B------:R-:W-:-:S02]  /*17170*/  FMUL.FTZ R32, R21, R32 ;  /* 0x0000002015207220 */ /* 0x000fc40000410000 */
[----:B------:R-:W-:Y:S01]  /*17180*/  @!P0 FADD.FTZ R28, -R28, -RZ ;  /* 0x800000ff1c1c8221 */ /* 0x000fe20000010100 */
[----:B----4-:R-:W-:Y:S01]  /*17190*/  LOP3.LUT R21, R12, 0xffff0000, RZ, 0xc0, !PT ;  /* 0xffff00000c157812 */ /* 0x010fe200078ec0ff */
[----:B------:R-:W-:Y:S01]  /*171a0*/  FMUL.FTZ R9, R9, R26 ;  /* 0x0000001a09097220 */ /* 0x000fe20000410000 */
[C---:B------:R-:W-:Y:S01]  /*171b0*/  LOP3.LUT R26, R13.reuse, 0xffff0000, RZ, 0xc0, !PT ;  /* 0xffff00000d1a7812 */ /* 0x040fe200078ec0ff */
[----:B------:R-:W-:Y:S02]  /*171c0*/  @!P0 FADD.FTZ R34, -R34, -RZ ;  /* 0x800000ff22228221 */ /* 0x000fe40000010100 */
[----:B------:R-:W-:Y:S02]  /*171d0*/  @!P0 FADD.FTZ R30, -R30, -RZ ;  /* 0x800000ff1e1e8221 */ /* 0x000fe40000010100 */
[----:B------:R-:W-:Y:S02]  /*171e0*/  @!P0 FADD.FTZ R36, -R36, -RZ ;  /* 0x800000ff24248221 */ /* 0x000fe40000010100 */
[----:B------:R-:W-:Y:S01]  /*171f0*/  IMAD.U32 R24, R12, 0x10000, RZ ;  /* 0x000100000c187824 */ /* 0x000fe200078e00ff */
[----:B------:R-:W-:Y:S01]  /*17200*/  SHF.L.U32 R12, R13, 0x10, RZ ;  /* 0x000000100d0c7819 */ /* 0x000fe200000006ff */
[----:B------:R-:W-:Y:S01]  /*17210*/  FMUL.FTZ R18, R18, R25 ;  /* 0x0000001912127220 */ /* 0x000fe20000410000 */
[----:B------:R-:W-:Y:S01]  /*17220*/  SHF.L.U32 R13, R15, 0x10, RZ ;  /* 0x000000100f0d7819 */ /* 0x000fe200000006ff */
[C---:B------:R-:W-:Y:S01]  /*17230*/  IMAD.U32 R25, R14.reuse, 0x10000, RZ ;  /* 0x000100000e197824 */ /* 0x040fe200078e00ff */
[----:B------:R-:W-:Y:S01]  /*17240*/  LOP3.LUT R14, R14, 0xffff0000, RZ, 0xc0, !PT ;  /* 0xffff00000e0e7812 */ /* 0x000fe200078ec0ff */
[----:B------:R-:W-:Y:S01]  /*17250*/  FMUL.FTZ R17, R17, R28 ;  /* 0x0000001c11117220 */ /* 0x000fe20000410000 */
        /* <DEDUP_REMOVED lines=16> */
.L_x_3842:
[----:B------:R-:W-:Y:S05]  /*17360*/  BSYNC B0 ;  /* 0x0000000000007941 */ /* 0x000fea0003800000 */
.L_x_3841:
[----:B-----5:R1:W-:Y:S01]  /*17370*/  STS.128 [R244+0x7800], R20 ;  /* 0x00780014f4007388 */ /* 0x0203e20000000c00 */
[----:B------:R-:W-:Y:S05]  /*17380*/  BRA `(.L_x_3766) ;  /* 0x0000095000007947 */ /* 0x000fea0003800000 */
.L_x_3716:
        /* <DEDUP_REMOVED lines=37> */
.L_x_3844:
[----:B------:R-:W-:Y:S05]  /*175e0*/  BSYNC B0 ;  /* 0x0000000000007941 */ /* 0x000fea0003800000 */
.L_x_3843:
        /* <DEDUP_REMOVED lines=36> */
.L_x_3846:
[----:B------:R-:W-:Y:S05]  /*17830*/  BSYNC B0 ;  /* 0x0000000000007941 */ /* 0x000fea0003800000 */
.L_x_3845:
[----:B------:R-:W-:Y:S01]  /*17840*/  IADD3 R16, R182, 0x20, RZ ;  /* 0x00000020b6107810 */ /* 0x000fe20007ffe0ff */
[----:B------:R-:W-:Y:S03]  /*17850*/  BSSY B0, `(.L_x_3847) ;  /* 0x0000023000007945 */ /* 0x000fe60003800000 */
[----:B------:R-:W-:-:S13]  /*17860*/  ISETP.GE.AND P3, PT, R16, R5, PT ;  /* 0x000000051000720c */ /* 0x000fda0003f66270 */
[----:B------:R-:W-:Y:S05]  /*17870*/  @P3 BRA `(.L_x_3848) ;  /* 0x0000020000003947 */ /* 0x000fea0003800000 */
[----:B------:R-:W-:Y:S02]  /*17880*/  ISETP.GE.AND P5, PT, R18, R81, PT ;  /* 0x000000511200720c */ /* 0x000fe40003fa6270 */
[----:B------:R-:W-:-:S04]  /*17890*/  LEA R7, P3, R192, R188, 0x5 ;  /* 0x000000bcc0077211 */ /* 0x000fc800078628ff */
[----:B--2---:R-:W-:Y:S02]  /*178a0*/  LEA.HI.X R3, R192, R191, R193, 0x5, P3 ;  /* 0x000000bfc0037211 */ /* 0x004fe400018f2cc1 */
        /* <DEDUP_REMOVED lines=29> */
.L_x_3848:
[----:B------:R-:W-:Y:S05]  /*17a80*/  BSYNC B0 ;  /* 0x0000000000007941 */ /* 0x000fea0003800000 */
.L_x_3847:
[----:B------:R-:W-:-:S04]  /*17a90*/  IADD3 R4, R182, 0x30, RZ ;  /* 0x00000030b6047810 */ /* 0x000fc80007ffe0ff */
[----:B------:R-:W-:-:S13]  /*17aa0*/  ISETP.GE.AND P3, PT, R4, R5, PT ;  /* 0x000000050400720c */ /* 0x000fda0003f66270 */
[----:B------:R-:W-:Y:S05]  /*17ab0*/  @P3 BRA `(.L_x_3766) ;  /* 0x0000022000003947 */ /* 0x000fea0003800000 */
[----:B------:R-:W-:Y:S01]  /*17ac0*/  ISETP.GE.AND P5, PT, R18, R81, PT ;  /* 0x000000511200720c */ /* 0x000fe20003fa6270 */
[----:B------:R-:W-:Y:S02]  /*17ad0*/  IMAD.MOV.U32 R189, RZ, RZ, R191 ;  /* 0x000000ffffbd7224 */ /* 0x000fe400078e00bf */
[----:B------:R-:W-:Y:S02]  /*17ae0*/  IMAD R0, R193, 0x30, RZ ;  /* 0x00000030c1007824 */ /* 0x000fe400078e02ff */
[----:B------:R-:W-:-:S04]  /*17af0*/  IMAD.WIDE.U32 R192, R192, 0x30, R188 ;  /* 0x00000030c0c07825 */ /* 0x000fc800078e00bc */
[----:B--2---:R-:W-:Y:S01]  /*17b00*/  IMAD.IADD R3, R0, 0x1, R193 ;  /* 0x0000000100037824 */ /* 0x004fe200078e02c1 */
[CC--:B-1---5:R-:W-:Y:S02]  /*17b10*/  @!P0 LEA R12, P4, R192.reuse, R194.reuse, 0x1 ;  /* 0x000000c2c00c8211 */ /* 0x0e2fe400078808ff */
        /* <DEDUP_REMOVED lines=28> */
.L_x_3766:
[----:B------:R-:W-:Y:S05]  /*17ce0*/  BSYNC B3 ;  /* 0x0000000000037941 */ /* 0x000fea0003800000 */
.L_x_3715:
        /* <DEDUP_REMOVED lines=38> */
.L_x_3850:
[----:B------:R-:W-:Y:S05]  /*17f50*/  BSYNC B0 ;  /* 0x0000000000007941 */ /* 0x000fea0003800000 */
.L_x_3849:
        /* <DEDUP_REMOVED lines=10> */
[C---:B-12---:R-:W-:Y:S02]  /*18000*/  @P4 LEA R14, P6, R7.reuse, R186, 0x1 ;  /* 0x000000ba070e4211 */ /* 0x046fe400078c08ff */
        /* <DEDUP_REMOVED lines=27> */
.L_x_3852:
[----:B------:R-:W-:Y:S05]  /*181c0*/  BSYNC B0 ;  /* 0x0000000000007941 */ /* 0x000fea0003800000 */
.L_x_3851:
        /* <DEDUP_REMOVED lines=12> */
[----:B--2---:R-:W-:-:S04]  /*18290*/  @!P5 LEA R8, P2, R2, R236, 0x1 ;  /* 0x000000ec0208d211 */ /* 0x004fc800078408ff */
        /* <DEDUP_REMOVED lines=27> */
.L_x_3854:
[----:B------:R-:W-:Y:S05]  /*18450*/  BSYNC B0 ;  /* 0x0000000000007941 */ /* 0x000fea0003800000 */
.L_x_3853:
        /* <DEDUP_REMOVED lines=43> */
.L_x_3856:
[----:B------:R-:W-:Y:S05]  /*18710*/  BSYNC B0 ;  /* 0x0000000000007941 */ /* 0x000fea0003800000 */
.L_x_3855:
        /* <DEDUP_REMOVED lines=44> */
.L_x_3858:
[----:B------:R-:W-:Y:S05]  /*189e0*/  BSYNC B0 ;  /* 0x0000000000007941 */ /* 0x000fea0003800000 */
.L_x_3857:
        /* <DEDUP_REMOVED lines=12> */
[CC--:B--2---:R-:W-:Y:S02]  /*18ab0*/  @P5 LEA R14, P4, R230.reuse, R184.reuse, 0x1 ;  /* 0x000000b8e60e5211 */ /* 0x0c4fe400078808ff */
        /* <DEDUP_REMOVED lines=27> */
.L_x_3860:
[----:B------:R-:W-:Y:S05]  /*18c70*/  BSYNC B0 ;  /* 0x0000000000007941 */ /* 0x000fea0003800000 */
.L_x_3859:
        /* <DEDUP_REMOVED lines=13> */
[----:B--2---:R-:W-:-:S05]  /*18d50*/  SHF.L.U64.HI R6, R70, 0x5, R71 ;  /* 0x0000000546067819 */ /* 0x004fca0000010247 */
        /* <DEDUP_REMOVED lines=28> */
.L_x_3862:
[----:B------:R-:W-:Y:S05]  /*18f20*/  BSYNC B0 ;  /* 0x0000000000007941 */ /* 0x000fea0003800000 */
.L_x_3861:
        /* <DEDUP_REMOVED lines=10> */
[-C--:B------:R-:W-:Y:S01]  /*18fd0*/  @P2 MOV R4, R184.reuse ;  /* 0x000000b800042202 */ /* 0x080fe20000000f00 */
[----:B------:R-:W-:Y:S01]  /*18fe0*/  @P3 IMAD R3, R71, 0x60, RZ ;  /* 0x0000006047033824 */ /* 0x000fe200078e02ff */
[-C--:B------:R-:W-:Y:S02]  /*18ff0*/  @P2 MOV R5, R185.reuse ;  /* 0x000000b900052202 */ /* 0x080fe40000000f00 */
[----:B--2---:R-:W-:Y:S02]  /*19000*/  @P1 MOV R6, R184 ;  /* 0x000000b800061202 */ /* 0x004fe40000000f00 */
[----:B------:R-:W-:Y:S01]  /*19010*/  @P1 MOV R7, R185 ;  /* 0x000000b900071202 */ /* 0x000fe20000000f00 */
[----:B------:R-:W-:-:S04]  /*19020*/  @P2 IMAD.WIDE.U32 R12, R70, 0x60, R4 ;  /* 0x00000060460c2825 */ /* 0x000fc800078e0004 */
[C---:B------:R-:W-:Y:S02]  /*19030*/  @P1 IMAD R5, R71.reuse, 0x60, RZ ;  /* 0x0000006047051824 */ /* 0x040fe400078e02ff */
[----:B------:R-:W-:Y:S02]  /*19040*/  @P2 IMAD R4, R71, 0x60, RZ ;  /* 0x0000006047042824 */ /* 0x000fe400078e02ff */
[----:B------:R-:W-:-:S03]  /*19050*/  @P1 IMAD.WIDE.U32 R14, R70, 0x60, R6 ;  /* 0x00000060460e1825 */ /* 0x000fc600078e0006 */
[----:B------:R-:W-:Y:S01]  /*19060*/  @P2 IADD3 R13, R4, R13, RZ ;  /* 0x0000000d040d2210 */ /* 0x000fe20007ffe0ff */
[----:B------:R-:W-:Y:S01]  /*19070*/  @!P0 IMAD.WIDE.U32 R16, R70, 0x60, R184 ;  /* 0x0000006046108825 */ /* 0x000fe200078e00b8 */
[----:B------:R-:W-:-:S03]  /*19080*/  @P1 MOV R4, R14 ;  /* 0x0000000e00041202 */ /* 0x000fc60000000f00 */
[----:B------:R-:W-:Y:S02]  /*19090*/  @!P0 IMAD R71, R71, 0x60, RZ ;  /* 0x0000006047478824 */ /* 0x000fe400078e02ff */
[----:B------:R-:W-:-:S04]  /*190a0*/  @P3 IMAD.WIDE.U32 R6, R70, 0x60, R184 ;  /* 0x0000006046063825 */ /* 0x000fc800078e00b8 */
[----:B------:R-:W-:Y:S01]  /*190b0*/  @!P0 IMAD.IADD R17, R71, 0x1, R17 ;  /* 0x0000000147118824 */ /* 0x000fe200078e0211 */
[----:B------:R-:W-:Y:S01]  /*190c0*/  @P3 IADD3 R3, R3, R7, RZ ;  /* 0x0000000703033210 */ /* 0x000fe20007ffe0ff */
[----:B------:R-:W-:-:S03]  /*190d0*/  @P1 IMAD.IADD R5, R5, 0x1, R15 ;  /* 0x0000000105051824 */ /* 0x000fc600078e020f */
[----:B------:R-:W-:Y:S01]  /*190e0*/  @!PT LDS RZ, [RZ] ;  /* 0x00000000fffff984 */ /* 0x000fe20000000800 */
[----:B------:R-:W-:Y:S01]  /*190f0*/  @!PT LDS RZ, [RZ] ;  /* 0x00000000fffff984 */ /* 0x000fe20000000800 */
[----:B------:R-:W-:Y:S01]  /*19100*/  @!PT LDS RZ, [RZ] ;  /* 0x00000000fffff984 */ /* 0x000fe20000000800 */
[----:B------:R2:W-:Y:S01]  /*19110*/  @!P0 LDGSTS.E.BYPASS.LTC128B.128 [R244+0x11800], [R16.64] ;  /* 0x1180000010f48fae */ /* 0x0005e2000b901d46 */
[----:B------:R-:W-:-:S03]  /*19120*/  @P3 MOV R7, R3 ;  /* 0x0000000300073202 */ /* 0x000fc60000000f00 */
        /* <DEDUP_REMOVED lines=16> */
.L_x_3864:
[----:B------:R-:W-:Y:S05]  /*19230*/  BSYNC B0 ;  /* 0x0000000000007941 */ /* 0x000fea0003800000 */
.L_x_3863:
[C---:B------:R-:W-:Y:S01]  /*19240*/  IMAD.SHL.U32 R3, R73.reuse, 0x40, RZ ;  /* 0x0000004049037824 */ /* 0x040fe200078e00ff */
[----:B------:R-:W-:Y:S01]  /*19250*/  SHF.L.U32 R182, R182, 0x3, RZ ;  /* 0x00000003b6b67819 */ /* 0x000fe200000006ff */
[----:B------:R-:W-:Y:S01]  /*19260*/  IMAD R229, R72, 0x400, R55 ;  /* 0x0000040048e57824 */ /* 0x000fe200078e0237 */
[----:B------:R-:W-:Y:S01]  /*19270*/  R2P PR, R73, 0x6 ;  /* 0x0000000649007804 */ /* 0x000fe20000000000 */
[----:B------:R-:W0:Y:S01]  /*19280*/  LDGDEPBAR ;  /* 0x00000000000079af */ /* 0x000e220000000000 */
[----:B------:R-:W-:Y:S01]  /*19290*/  LOP3.LUT R3, R3, 0x1c0, RZ, 0xc0, !PT ;  /* 0x000001c003037812 */ /* 0x000fe200078ec0ff */
[----:B------:R-:W-:-:S03]  /*192a0*/  IMAD.SHL.U32 R229, R229, 0x2, RZ ;  /* 0x00000002e5e57824 */ /* 0x000fc600078e00ff */
[----:B------:R-:W-:Y:S01]  /*192b0*/  LOP3.LUT R182, R3, 0x8, R182, 0xf8, !PT ;  /* 0x0000000803b67812 */ /* 0x000fe200078ef8b6 */
[----:B------:R-:W-:Y:S01]  /*192c0*/  IMAD R227, R58, 0x2, R229 ;  /* 0x000000023ae37824 */ /* 0x000fe200078e02e5 */
[----:B------:R-:W-:Y:S01]  /*192d0*/  SHF.R.U32.HI R3, RZ, 0x3, R3 ;  /* 0x00000003ff037819 */ /* 0x000fe20000011603 */
[----:B---3--:R-:W-:Y:S01]  /*192e0*/  LDSM.16.M88.4 R24, [R229] ;  /* 0x00000000e518783b */ /* 0x008fe20000000200 */
[----:B------:R-:W-:Y:S02]  /*192f0*/  IMAD R225, R56, 0x2, R229 ;  /* 0x0000000238e17824 */ /* 0x000fe400078e02e5 */
        /* <DEDUP_REMOVED lines=8> */
[----:B--2---:R-:W2:Y:S01]  /*19380*/  LDSM.16.M88.4 R16, [R228+0x8000] ;  /* 0x00800000e410783b */ /* 0x004ea20000000200 */
[----:B------:R-:W-:-:S02]  /*19390*/  IADD3 R226, R228, 0x8020, RZ ;  /* 0x00008020e4e27810 */ /* 0x000fc40007ffe0ff */
[----:B------:R-:W-:Y:S01]  /*193a0*/  @P1 IADD3 R226, R3, -0x20, RZ ;  /* 0xffffffe003e21810 */ /* 0x000fe20007ffe0ff */
[----:B----4-:R-:W3:Y:S01]  /*193b0*/  LDSM.16.M88.4 R44, [R228+0x8800] ;  /* 0x00880000e42c783b */ /* 0x010ee20000000200 */
[----:B------:R-:W-:-:S03]  /*193c0*/  MOV R3, 0x40 ;  /* 0x0000004000037802 */ /* 0x000fc60000000f00 */
[----:B------:R-:W4:Y:S01]  /*193d0*/  LDSM.16.M88.4 R76, [R228+0x9000] ;  /* 0x00900000e44c783b */ /* 0x000f220000000200 */
[----:B------:R-:W-:-:S03]  /*193e0*/  SEL R3, R3, 0xffffffc0, !P2 ;  /* 0xffffffc003037807 */ /* 0x000fc60005000000 */
[----:B------:R-:W1:Y:S01]  /*193f0*/  LDSM.16.M88.4 R28, [R228+0x9800] ;  /* 0x00980000e41c783b */ /* 0x000e620000000200 */
[----:B------:R-:W-:Y:S02]  /*19400*/  IADD3 R222, R228, R3, RZ ;  /* 0x00000003e4de7210 */ /* 0x000fe40007ffe0ff */
[----:B------:R-:W-:Y:S01]  /*19410*/  IADD3 R215, R3, R226, RZ ;  /* 0x000000e203d77210 */ /* 0x000fe20007ffe0ff */
[----:B------:R-:W1:Y:S04]  /*19420*/  LDSM.16.M88.4 R4, [R226] ;  /* 0x00000000e204783b */ /* 0x000e680000000200 */
[----:B------:R-:W1:Y:S04]  /*19430*/  LDSM.16.M88.4 R92, [R226+0x800] ;  /* 0x00080000e25c783b */ /* 0x000e680000000200 */
[----:B------:R-:W1:Y:S04]  /*19440*/  LDSM.16.M88.4 R88, [R226+0x1000] ;  /* 0x00100000e258783b */ /* 0x000e680000000200 */
[----:B------:R-:W1:Y:S04]  /*19450*/  LDSM.16.M88.4 R84, [R226+0x1800] ;  /* 0x00180000e254783b */ /* 0x000e680000000200 */
[----:B------:R-:W1:Y:S04]  /*19460*/  LDSM.16.M88.4 R12, [R222+0x8000] ;  /* 0x00800000de0c783b */ /* 0x000e680000000200 */
[----:B------:R-:W1:Y:S01]  /*19470*/  LDSM.16.M88.4 R60, [R222+0x8800] ;  /* 0x00880000de3c783b */ /* 0x000e620000000200 */
[C---:B--2--5:R-:W-:Y:S03]  /*19480*/  HMMA.16816.F32.BF16 R20, R24.reuse, R16, RZ ;  /* 0x000000101814723c */ /* 0x064fe600000418ff */
[----:B------:R-:W4:Y:S04]  /*19490*/  LDSM.16.M88.4 R48, [R222+0x9000] ;  /* 0x00900000de30783b */ /* 0x000f280000000200 */
[----:B------:R-:W2:Y:S01]  /*194a0*/  LD.E R3, [R10.64+0x18c] ;  /* 0x00018c060a037980 */ /* 0x000ea2000c101900 */
[C---:B------:R-:W-:Y:S03]  /*194b0*/  HMMA.16816.F32.BF16 R16, R24.reuse, R18, RZ ;  /* 0x000000121810723c */ /* 0x040fe600000418ff */
[----:B------:R-:W-:Y:S04]  /*194c0*/  LDSM.16.M88.4 R100, [R215+0x4800] ;  /* 0x00480000d764783b */ /* 0x000fe80000000200 */
[----:B------:R-:W-:Y:S01]  /*194d0*/  LDSM.16.M88.4 R96, [R228+0xe800] ;  /* 0x00e80000e460783b */ /* 0x000fe20000000200 */
[C---:B---3--:R-:W-:Y:S08]  /*194e0*/  HMMA.16816.F32.BF16 R32, R24.reuse, R44, RZ ;  /* 0x0000002c1820723c */ /* 0x048ff000000418ff */
[C---:B----4-:R-:W-:Y:S08]  /*194f0*/  HMMA.16816.F32.BF16 R80, R24.reuse, R76, RZ ;  /* 0x0000004c1850723c */ /* 0x050ff000000418ff */
[C---:B------:R-:W-:Y:S08]  /*19500*/  HMMA.16816.F32.BF16 R44, R24.reuse, R46, RZ ;  /* 0x0000002e182c723c */ /* 0x040ff000000418ff */
[C---:B------:R-:W-:Y:S08]  /*19510*/  HMMA.16816.F32.BF16 R76, R24.reuse, R78, RZ ;  /* 0x0000004e184c723c */ /* 0x040ff000000418ff */
[C---:B-1----:R-:W-:Y:S08]  /*19520*/  HMMA.16816.F32.BF16 R68, R24.reuse, R28, RZ ;  /* 0x0000001c1844723c */ /* 0x042ff000000418ff */
[----:B------:R-:W-:Y:S01]  /*19530*/  HMMA.16816.F32.BF16 R24, R24, R30, RZ ;  /* 0x0000001e1818723c */ /* 0x000fe200000418ff */
[----:B------:R-:W1:Y:S07]  /*19540*/  LDSM.16.M88.4 R28, [R222+0x9800] ;  /* 0x00980000de1c783b */ /* 0x000e6e0000000200 */
        /* <DEDUP_REMOVED lines=11> */
[----:B------:R-:W4:Y:S04]  /*19600*/  LDSM.16.M88.4 R36, [R215+0x800] ;  /* 0x00080000d724783b */ /* 0x000f280000000200 */
[----:B------:R-:W-:Y:S03]  /*19610*/  LDSM.16.M88.4 R84, [R229+0x2000] ;  /* 0x00200000e554783b */ /* 0x000fe60000000200 */
[C---:B------:R-:W-:Y:S08]  /*19620*/  HMMA.16816.F32.BF16 R20, R64.reuse, R12, R20 ;  /* 0x0000000c4014723c */ /* 0x040ff00000041814 */
[C---:B------:R-:W-:Y:S01]  /*19630*/  HMMA.16816.F32.BF16 R16, R64.reuse, R14, R16 ;  /* 0x0000000e4010723c */ /* 0x040fe20000041810 */
[----:B------:R-:W3:Y:S07]  /*19640*/  LDSM.16.M88.4 R12, [R215+0x1000] ;  /* 0x00100000d70c783b */ /* 0x000eee0000000200 */
        /* <DEDUP_REMOVED lines=8> */
[----:B------:R-:W1:Y:S04]  /*196d0*/  LDSM.16.M88.4 R28, [R228+0xa000] ;  /* 0x00a00000e41c783b */ /* 0x000e680000000200 */
[----:B------:R-:W1:Y:S03]  /*196e0*/  LDSM.16.M88.4 R24, [R228+0xa800] ;  /* 0x00a80000e418783b */ /* 0x000e660000000200 */
[C---:B---3--:R-:W-:Y:S08]  /*196f0*/  HMMA.16816.F32.BF16 R20, R40.reuse, R4, R20 ;  /* 0x000000042814723c */ /* 0x048ff00000041814 */
[C---:B------:R-:W-:Y:S01]  /*19700*/  HMMA.16816.F32.BF16 R16, R40.reuse, R6, R16 ;  /* 0x000000062810723c */ /* 0x040fe20000041810 */
[----:B------:R-:W3:Y:S07]  /*19710*/  LDSM.16.M88.4 R4, [R228+0xb000] ;  /* 0x00b00000e404783b */ /* 0x000eee0000000200 */
[C---:B----4-:R-:W-:Y:S08]  /*19720*/  HMMA.16816.F32.BF16 R32, R40.reuse, R36, R32 ;  /* 0x000000242820723c */ /* 0x050ff00000041820 */
[C---:B------:R-:W-:Y:S01]  /*19730*/  HMMA.16816.F32.BF16 R44, R40.reuse, R38, R44 ;  /* 0x00000026282c723c */ /* 0x040fe2000004182c */
[----:B------:R-:W-:Y:S07]  /*19740*/  LDSM.16.M88.4 R36, [R227+0x2000] ;  /* 0x00200000e324783b */ /* 0x000fee0000000200 */
[C---:B------:R-:W-:Y:S08]  /*19750*/  HMMA.16816.F32.BF16 R80, R40.reuse, R12, R80 ;  /* 0x0000000c2850723c */ /* 0x040ff00000041850 */
[----:B------:R-:W-:Y:S01]  /*19760*/  HMMA.16816.F32.BF16 R76, R40, R14, R76 ;  /* 0x0000000e284c723c */ /* 0x000fe2000004184c */
[----:B------:R-:W4:Y:S07]  /*19770*/  LDSM.16.M88.4 R12, [R226+0x2000] ;  /* 0x00200000e20c783b */ /* 0x000f2e0000000200 */
[C---:B-1----:R-:W-:Y:S08]  /*19780*/  HMMA.16816.F32.BF16 R20, R84.reuse, R28, R20 ;  /* 0x0000001c5414723c */ /* 0x042ff00000041814 */
[----:B------:R-:W-:Y:S01]  /*19790*/  HMMA.16816.F32.BF16 R16, R84, R30, R16 ;  /* 0x0000001e5410723c */ /* 0x000fe20000041810 */
[----:B------:R-:W-:Y:S07]  /*197a0*/  LDSM.16.M88.4 R28, [R222+0xa800] ;  /* 0x00a80000de1c783b */ /* 0x000fee0000000200 */
[C---:B------:R-:W-:Y:S08]  /*197b0*/  HMMA.16816.F32.BF16 R68, R40.reuse, R60, R68 ;  /* 0x0000003c2844723c */ /* 0x040ff00000041844 */
[----:B------:R-:W-:Y:S01]  /*197c0*/  HMMA.16816.F32.BF16 R64, R40, R62, R64 ;  /* 0x0000003e2840723c */ /* 0x000fe20000041840 */
[----:B------:R-:W1:Y:S04]  /*197d0*/  LDSM.16.M88.4 R60, [R226+0x3000] ;  /* 0x00300000e23c783b */ /* 0x000e680000000200 */
[----:B------:R-:W-:Y:S03]  /*197e0*/  LDSM.16.M88.4 R40, [R226+0x3800] ;  /* 0x00380000e228783b */ /* 0x000fe60000000200 */
[C---:B------:R-:W-:Y:S08]  /*197f0*/  HMMA.16816.F32.BF16 R32, R84.reuse, R24, R32 ;  /* 0x000000185420723c */ /* 0x040ff00000041820 */
[C---:B------:R-:W-:Y:S01]  /*19800*/  HMMA.16816.F32.BF16 R44, R84.reuse, R26, R44 ;  /* 0x0000001a542c723c */ /* 0x040fe2000004182c */
[----:B------:R-:W-:Y:S07]  /*19810*/  LDSM.16.M88.4 R24, [R222+0xa000] ;  /* 0x00a00000de18783b */ /* 0x000fee0000000200 */
[C---:B---3--:R-:W-:Y:S08]  /*19820*/  HMMA.16816.F32.BF16 R80, R84.reuse, R4, R80 ;  /* 0x000000045450723c */ /* 0x048ff00000041850 */
[----:B------:R-:W-:Y:S01]  /*19830*/  HMMA.16816.F32.BF16 R76, R84, R6, R76 ;  /* 0x00000006544c723c */ /* 0x000fe2000004184c */
[----:B------:R-:W3:Y:S07]  /*19840*/  LDSM.16.M88.4 R4, [R225+0x2000] ;  /* 0x00200000e104783b */ /* 0x000eee0000000200 */
[C---:B----4-:R-:W-:Y:S08]  /*19850*/  HMMA.16816.F32.BF16 R20, R36.reuse, R12, R20 ;  /* 0x0000000c2414723c */ /* 0x050ff00000041814 */
[----:B------:R-:W-:Y:S01]  /*19860*/  HMMA.16816.F32.BF16 R16, R36, R14, R16 ;  /* 0x0000000e2410723c */ /* 0x000fe20000041810 */
[----:B------:R-:W4:Y:S07]  /*19870*/  LDSM.16.M88.4 R12, [R222+0xb000] ;  /* 0x00b00000de0c783b */ /* 0x000f2e0000000200 */
[C---:B------:R-:W-:Y:S08]  /*19880*/  HMMA.16816.F32.BF16 R68, R84.reuse, R88, R68 ;  /* 0x000000585444723c */ /* 0x040ff00000041844 */
[----:B------:R-:W-:Y:S01]  /*19890*/  HMMA.16816.F32.BF16 R64, R84, R90, R64 ;  /* 0x0000005a5440723c */ /* 0x000fe20000041840 */
[----:B------:R-:W-:Y:S04]  /*198a0*/  LDSM.16.M88.4 R84, [R215+0x2000] ;  /* 0x00200000d754783b */ /* 0x000fe80000000200 */
[----:B------:R-:W-:Y:S03]  /*198b0*/  LDSM.16.M88.4 R88, [R226+0x4000] ;  /* 0x00400000e258783b */ /* 0x000fe60000000200 */
[C---:B------:R-:W-:Y:S08]  /*198c0*/  HMMA.16816.F32.BF16 R32, R36.reuse, R48, R32 ;  /* 0x000000302420723c */ /* 0x040ff00000041820 */
[C---:B------:R-:W-:Y:S01]  /*198d0*/  HMMA.16816.F32.BF16 R44, R36.reuse, R50, R44 ;  /* 0x00000032242c723c */ /* 0x040fe2000004182c */
[----:B------:R-:W2:Y:S07]  /*198e0*/  LDSM.16.M88.4 R48, [R222+0xb800] ;  /* 0x00b80000de30783b */ /* 0x000eae0000000200 */
[C---:B-1----:R-:W-:Y:S08]  /*198f0*/  HMMA.16816.F32.BF16 R80, R36.reuse, R60, R80 ;  /* 0x0000003c2450723c */ /* 0x042ff00000041850 */
[----:B------:R-:W-:Y:S01]  /*19900*/  HMMA.16816.F32.BF16 R76, R36, R62, R76 ;  /* 0x0000003e244c723c */ /* 0x000fe2000004184c */
[----:B------:R-:W-:Y:S07]  /*19910*/  LDSM.16.M88.4 R60, [R215+0x2800] ;  /* 0x00280000d73c783b */ /* 0x000fee0000000200 */
[C---:B---3--:R-:W-:Y:S08]  /*19920*/  HMMA.16816.F32.BF16 R20, R4.reuse, R24, R20 ;  /* 0x000000180414723c */ /* 0x048ff00000041814 */
[----:B------:R-:W-:Y:S01]  /*19930*/  HMMA.16816.F32.BF16 R16, R4, R26, R16 ;  /* 0x0000001a0410723c */ /* 0x000fe20000041810 */
[----:B------:R-:W1:Y:S07]  /*19940*/  LDSM.16.M88.4 R24, [R224+0x2000] ;  /* 0x00200000e018783b */ /* 0x000e6e0000000200 */
[C---:B------:R-:W-:Y:S08]  /*19950*/  HMMA.16816.F32.BF16 R68, R36.reuse, R40, R68 ;  /* 0x000000282444723c */ /* 0x040ff00000041844 */
[----:B------:R-:W-:Y:S01]  /*19960*/  HMMA.16816.F32.BF16 R64, R36, R42, R64 ;  /* 0x0000002a2440723c */ /* 0x000fe20000041840 */
[----:B------:R-:W3:Y:S04]  /*19970*/  LDSM.16.M88.4 R40, [R215+0x3000] ;  /* 0x00300000d728783b */ /* 0x000ee80000000200 */
[----:B------:R-:W-:Y:S03]  /*19980*/  LDSM.16.M88.4 R36, [R229+0x4000] ;  /* 0x00400000e524783b */ /* 0x000fe60000000200 */
[C---:B------:R-:W-:Y:S08]  /*19990*/  HMMA.16816.F32.BF16 R32, R4.reuse, R28, R32 ;  /* 0x0000001c0420723c */ /* 0x040ff00000041820 */
[C---:B------:R-:W-:Y:S01]  /*199a0*/  HMMA.16816.F32.BF16 R44, R4.reuse, R30, R44 ;  /* 0x0000001e042c723c */ /* 0x040fe2000004182c */
[----:B------:R-:W-:Y:S07]  /*199b0*/  LDSM.16.M88.4 R28, [R215+0x3800] ;  /* 0x00380000d71c783b */ /* 0x000fee0000000200 */
[C---:B----4-:R-:W-:Y:S08]  /*199c0*/  HMMA.16816.F32.BF16 R80, R4.reuse, R12, R80 ;  /* 0x0000000c0450723c */ /* 0x050ff00000041850 */
[C---:B------:R-:W-:Y:S01]  /*199d0*/  HMMA.16816.F32.BF16 R76, R4.reuse, R14, R76 ;  /* 0x0000000e044c723c */ /* 0x040fe2000004184c */
[----:B------:R-:W4:Y:S07]  /*199e0*/  LDSM.16.M88.4 R12, [R228+0xc000] ;  /* 0x00c00000e40c783b */ /* 0x000f2e0000000200 */
[C---:B--2---:R-:W-:Y:S08]  /*199f0*/  HMMA.16816.F32.BF16 R68, R4.reuse, R48, R68 ;  /* 0x000000300444723c */ /* 0x044ff00000041844 */
[----:B------:R-:W-:Y:S01]  /*19a00*/  HMMA.16816.F32.BF16 R64, R4, R50, R64 ;  /* 0x000000320440723c */ /* 0x000fe20000041840 */
[----:B------:R-:W2:Y:S04]  /*19a10*/  LDSM.16.M88.4 R4, [R228+0xc800] ;  /* 0x00c80000e404783b */ /* 0x000ea80000000200 */
[----:B------:R-:W-:Y:S03]  /*19a20*/  LDSM.16.M88.4 R48, [R228+0xd000] ;  /* 0x00d00000e430783b */ /* 0x000fe60000000200 */
[C---:B-1----:R-:W-:Y:S08]  /*19a30*/  HMMA.16816.F32.BF16 R20, R24.reuse, R84, R20 ;  /* 0x000000541814723c */ /* 0x042ff00000041814 */
[C---:B------:R-:W-:Y:S01]  /*19a40*/  HMMA.16816.F32.BF16 R16, R24.reuse, R86, R16 ;  /* 0x000000561810723c */ /* 0x040fe20000041810 */
[----:B------:R-:W-:Y:S07]  /*19a50*/  LDSM.16.M88.4 R84, [R215+0x4000] ;  /* 0x00400000d754783b */ /* 0x000fee0000000200 */
[C---:B------:R-:W-:Y:S08]  /*19a60*/  HMMA.16816.F32.BF16 R32, R24.reuse, R60, R32 ;  /* 0x0000003c1820723c */ /* 0x040ff00000041820 */
[C---:B------:R-:W-:Y:S01]  /*19a70*/  HMMA.16816.F32.BF16 R44, R24.reuse, R62, R44 ;  /* 0x0000003e182c723c */ /* 0x040fe2000004182c */
[----:B------:R-:W-:Y:S07]  /*19a80*/  LDSM.16.M88.4 R60, [R228+0xd800] ;  /* 0x00d80000e43c783b */ /* 0x000fee0000000200 */
[C---:B---3--:R-:W-:Y:S08]  /*19a90*/  HMMA.16816.F32.BF16 R80, R24.reuse, R40, R80 ;  /* 0x000000281850723c */ /* 0x048ff00000041850 */
[----:B------:R-:W-:Y:S01]  /*19aa0*/  HMMA.16816.F32.BF16 R76, R24, R42, R76 ;  /* 0x0000002a184c723c */ /* 0x000fe2000004184c */
[----:B------:R-:W1:Y:S07]  /*19ab0*/  LDSM.16.M88.4 R40, [R227+0x4000] ;  /* 0x00400000e328783b */ /* 0x000e6e0000000200 */
[C---:B----4-:R-:W-:Y:S08]  /*19ac0*/  HMMA.16816.F32.BF16 R20, R36.reuse, R12, R20 ;  /* 0x0000000c2414723c */ /* 0x050ff00000041814 */
[C---:B------:R-:W-:Y:S01]  /*19ad0*/  HMMA.16816.F32.BF16 R16, R36.reuse, R14, R16 ;  /* 0x0000000e2410723c */ /* 0x040fe20000041810 */
[----:B------:R-:W-:Y:S07]  /*19ae0*/  LDSM.16.M88.4 R12, [R222+0xc000] ;  /* 0x00c00000de0c783b */ /* 0x000fee0000000200 */
[C---:B--2---:R-:W-:Y:S08]  /*19af0*/  HMMA.16816.F32.BF16 R32, R36.reuse, R4, R32 ;  /* 0x000000042420723c */ /* 0x044ff00000041820 */
[----:B------:R-:W-:Y:S01]  /*19b00*/  HMMA.16816.F32.BF16 R44, R36, R6, R44 ;  /* 0x00000006242c723c */ /* 0x000fe2000004182c */
[----:B------:R-:W2:Y:S07]  /*19b10*/  LDSM.16.M88.4 R4, [R225+0x4000] ;  /* 0x00400000e104783b */ /* 0x000eae0000000200 */
[C---:B------:R-:W-:Y:S08]  /*19b20*/  HMMA.16816.F32.BF16 R68, R24.reuse, R28, R68 ;  /* 0x0000001c1844723c */ /* 0x040ff00000041844 */
[----:B------:R-:W-:Y:S01]  /*19b30*/  HMMA.16816.F32.BF16 R64, R24, R30, R64 ;  /* 0x0000001e1840723c */ /* 0x000fe20000041840 */
[----:B------:R-:W3:Y:S04]  /*19b40*/  LDSM.16.M88.4 R28, [R226+0x4800] ;  /* 0x00480000e21c783b */ /* 0x000ee80000000200 */
[----:B------:R-:W4:Y:S03]  /*19b50*/  LDSM.16.M88.4 R24, [R226+0x5000] ;  /* 0x00500000e218783b */ /* 0x000f260000000200 */
[C---:B-1----:R-:W-:Y:S08]  /*19b60*/  HMMA.16816.F32.BF16 R20, R40.reuse, R88, R20 ;  /* 0x000000582814723c */ /* 0x042ff00000041814 */
[----:B------:R-:W-:Y:S01]  /*19b70*/  HMMA.16816.F32.BF16 R16, R40, R90, R16 ;  /* 0x0000005a2810723c */ /* 0x000fe20000041810 */
[----:B------:R-:W-:Y:S07]  /*19b80*/  LDSM.16.M88.4 R88, [R215+0x5000] ;  /* 0x00500000d758783b */ /* 0x000fee0000000200 */
        /* <DEDUP_REMOVED lines=26> */
[C---:B---3--:R-:W-:Y:S08]  /*19d30*/  HMMA.16816.F32.BF16 R32, R4.reuse, R28, R32 ;  /* 0x0000001c0420723c */ /* 0x048ff00000041820 */
[C---:B------:R-:W-:Y:S01]  /*19d40*/  HMMA.16816.F32.BF16 R44, R4.reuse, R30, R44 ;  /* 0x0000001e042c723c */ /* 0x040fe2000004182c */
[----:B------:R-:W-:Y:S07]  /*19d50*/  LDSM.16.M88.4 R28, [R225+0x6000] ;  /* 0x00600000e11c783b */ /* 0x000fee0000000200 */
[C---:B----4-:R-:W-:Y:S08]  /*19d60*/  HMMA.16816.F32.BF16 R80, R4.reuse, R24, R80 ;  /* 0x000000180450723c */ /* 0x050ff00000041850 */
        /* <DEDUP_REMOVED lines=8> */
[----:B------:R-:W3:Y:S03]  /*19df0*/  LDSM.16.M88.4 R4, [R215+0x6000] ;  /* 0x00600000d704783b */ /* 0x000ee60000000200 */
[C---:B------:R-:W-:Y:S08]  /*19e00*/  HMMA.16816.F32.BF16 R32, R92.reuse, R100, R32 ;  /* 0x000000645c20723c */ /* 0x040ff00000041820 */
[C---:B------:R-:W-:Y:S08]  /*19e10*/  HMMA.16816.F32.BF16 R44, R92.reuse, R102, R44 ;  /* 0x000000665c2c723c */ /* 0x040ff0000004182c */
[----:B------:R-:W-:Y:S01]  /*19e20*/  HMMA.16816.F32.BF16 R100, R92, R88, R80 ;  /* 0x000000585c64723c */ /* 0x000fe20000041850 */
[----:B------:R-:W-:Y:S07]  /*19e30*/  LDSM.16.M88.4 R80, [R222+0xe800] ;  /* 0x00e80000de50783b */ /* 0x000fee0000000200 */
[C---:B--2---:R-:W-:Y:S08]  /*19e40*/  HMMA.16816.F32.BF16 R20, R28.reuse, R24, R20 ;  /* 0x000000181c14723c */ /* 0x044ff00000041814 */
[----:B------:R-:W-:Y:S01]  /*19e50*/  HMMA.16816.F32.BF16 R16, R28, R26, R16 ;  /* 0x0000001a1c10723c */ /* 0x000fe20000041810 */
[----:B------:R-:W2:Y:S07]  /*19e60*/  LDSM.16.M88.4 R24, [R226+0x7000] ;  /* 0x00700000e218783b */ /* 0x000eae0000000200 */
[----:B------:R-:W-:Y:S01]  /*19e70*/  HMMA.16816.F32.BF16 R76, R92, R90, R76 ;  /* 0x0000005a5c4c723c */ /* 0x000fe2000004184c */
[----:B------:R-:W4:Y:S07]  /*19e80*/  LDSM.16.M88.4 R88, [R228+0xf800] ;  /* 0x00f80000e458783b */ /* 0x000f2e0000000200 */
[----:B-1----:R-:W-:Y:S08]  /*19e90*/  HMMA.16816.F32.BF16 R100, R60, R48, R100 ;  /* 0x000000303c64723c */ /* 0x002ff00000041864 */
[----:B---3--:R-:W-:Y:S08]  /*19ea0*/  HMMA.16816.F32.BF16 R20, R12, R4, R20 ;  /* 0x000000040c14723c */ /* 0x008ff00000041814 */
[C---:B------:R-:W-:Y:S08]  /*19eb0*/  HMMA.16816.F32.BF16 R68, R92.reuse, R84, R68 ;  /* 0x000000545c44723c */ /* 0x040ff00000041844 */
[----:B------:R-:W-:Y:S01]  /*19ec0*/  HMMA.16816.F32.BF16 R84, R92, R86, R64 ;  /* 0x000000565c54723c */ /* 0x000fe20000041840 */
[----:B------:R-:W-:Y:S07]  /*19ed0*/  LDSM.16.M88.4 R64, [R215+0x6800] ;  /* 0x00680000d740783b */ /* 0x000fee0000000200 */
[----:B------:R-:W-:Y:S01]  /*19ee0*/  HMMA.16816.F32.BF16 R16, R12, R6, R16 ;  /* 0x000000060c10723c */ /* 0x000fe20000041810 */
[-C--:B------:R-:W-:Y:S01]  /*19ef0*/  FMUL.FTZ R48, R20, R3.reuse ;  /* 0x0000000314307220 */ /* 0x080fe20000410000 */
[----:B------:R-:W-:Y:S01]  /*19f00*/  LDSM.16.M88.4 R4, [R222+0xf000] ;  /* 0x00f00000de04783b */ /* 0x000fe20000000200 */
[----:B------:R-:W-:-:S05]  /*19f10*/  FMUL.FTZ R49, R21, R3 ;  /* 0x0000000315317220 */ /* 0x000fca0000410000 */
[----:B------:R-:W-:Y:S08]  /*19f20*/  HMMA.16816.F32.BF16 R76, R60, R50, R76 ;  /* 0x000000323c4c723c */ /* 0x000ff0000004184c */
[----:B--2---:R-:W-:Y:S07]  /*19f30*/  HMMA.16816.F32.BF16 R100, R40, R24, R100 ;  /* 0x000000182864723c */ /* 0x004fee0000041864 */
[----:B------:R-:W-:-:S02]  /*19f40*/  FMUL.FTZ R24, R22, R3 ;  /* 0x0000000316187220 */ /* 0x000fc40000410000 */
[-C--:B------:R-:W-:Y:S02]  /*19f50*/  FMUL.FTZ R25, R23, R3.reuse ;  /* 0x0000000317197220 */ /* 0x080fe40000410000 */
[----:B------:R-:W1:Y:S01]  /*19f60*/  LDSM.16.M88.4 R20, [R226+0x7800] ;  /* 0x00780000e214783b */ /* 0x000e620000000200 */
[----:B------:R-:W-:Y:S01]  /*19f70*/  HMMA.16816.F32.BF16 R32, R60, R96, R32 ;  /* 0x000000603c20723c */ /* 0x000fe20000041820 */
[----:B------:R-:W-:-:S07]  /*19f80*/  FMUL.FTZ R16, R16, R3 ;  /* 0x0000000310107220 */ /* 0x000fce0000410000 */
[C---:B------:R-:W-:Y:S01]  /*19f90*/  HMMA.16816.F32.BF16 R44, R60.reuse, R98, R44 ;  /* 0x000000623c2c723c */ /* 0x040fe2000004182c */
[----:B------:R2:W3:Y:S07]  /*19fa0*/  MUFU.TANH R50, R16 ;  /* 0x0000001000327308 */ /* 0x0004ee0000002400 */
[----:B----4-:R-:W-:Y:S01]  /*19fb0*/  HMMA.16816.F32.BF16 R68, R60, R88, R68 ;  /* 0x000000583c44723c */ /* 0x010fe20000041844 */
[----:B------:R-:W-:-:S07]  /*19fc0*/  FMUL.FTZ R51, R17, R3 ;  /* 0x0000000311337220 */ /* 0x000fce0000410000 */
[----:B------:R-:W-:Y:S08]  /*19fd0*/  HMMA.16816.F32.BF16 R84, R60, R90, R84 ;  /* 0x0000005a3c54723c */ /* 0x000ff00000041854 */
[----:B------:R-:W-:Y:S07]  /*19fe0*/  HMMA.16816.F32.BF16 R76, R40, R26, R76 ;  /* 0x0000001a284c723c */ /* 0x000fee000004184c */
[----:B------:R-:W-:-:S02]  /*19ff0*/  FMUL.FTZ R26, R18, R3 ;  /* 0x00000003121a7220 */ /* 0x000fc40000410000 */
[----:B------:R-:W-:Y:S02]  /*1a000*/  FMUL.FTZ R27, R19, R3 ;  /* 0x00000003131b7220 */ /* 0x000fe40000410000 */
[----:B--2---:R-:W2:Y:S01]  /*1a010*/  LDSM.16.M88.4 R16, [R222+0xf800] ;  /* 0x00f80000de10783b */ /* 0x004ea20000000200 */
[C---:B------:R-:W-:Y:S08]  /*1a020*/  HMMA.16816.F32.BF16 R32, R40.reuse, R36, R32 ;  /* 0x000000242820723c */ /* 0x040ff00000041820 */
[C---:B------:R-:W-:Y:S01]  /*1a030*/  HMMA.16816.F32.BF16 R44, R40.reuse, R38, R44 ;  /* 0x00000026282c723c */ /* 0x040fe2000004182c */
[----:B------:R-:W4:Y:S07]  /*1a040*/  LDSM.16.M88.4 R36, [R215+0x7000] ;  /* 0x00700000d724783b */ /* 0x000f2e0000000200 */
[C---:B-1----:R-:W-:Y:S08]  /*1a050*/  HMMA.16816.F32.BF16 R68, R40.reuse, R20, R68 ;  /* 0x000000142844723c */ /* 0x042ff00000041844 */
[----:B------:R-:W-:Y:S08]  /*1a060*/  HMMA.16816.F32.BF16 R84, R40, R22, R84 ;  /* 0x000000162854723c */ /* 0x000ff00000041854 */
[C---:B------:R-:W-:Y:S08]  /*1a070*/  HMMA.16816.F32.BF16 R100, R28.reuse, R4, R100 ;  /* 0x000000041c64723c */ /* 0x040ff00000041864 */
[----:B------:R-:W-:Y:S01]  /*1a080*/  HMMA.16816.F32.BF16 R76, R28, R6, R76 ;  /* 0x000000061c4c723c */ /* 0x000fe2000004184c */
[----:B------:R-:W1:Y:S01]  /*1a090*/  LDSM.16.M88.4 R4, [R215+0x7800] ;  /* 0x00780000d704783b */ /* 0x000e620000000200 */
[----:B------:R-:W-:Y:S01]  /*1a0a0*/  IMAD R72, R72, 0x10, R53 ;  /* 0x0000001048487824 */ /* 0x000fe200078e0235 */
[----:B------:R-:W-:Y:S01]  /*1a0b0*/  ISETP.GT.AND P6, PT, R245, R234, PT ;  /* 0x000000eaf500720c */ /* 0x000fe20003fc4270 */
[----:B------:R-:W1:Y:S01]  /*1a0c0*/  MUFU.TANH R48, R48 ;  /* 0x0000003000307308 */ /* 0x000e620000002400 */
[----:B------:R-:W-:Y:S01]  /*1a0d0*/  IADD3 R8, -R8, R57, -R240 ;  /* 0x0000003908087210 */ /* 0x000fe20007ffe9f0 */
[----:B------:R-:W-:-:S04]  /*1a0e0*/  DEPBAR.LE SB0, 0x0 ;  /* 0x000080000000791a */ /* 0x000fc80000000000 */
[C---:B------:R-:W-:Y:S08]  /*1a0f0*/  HMMA.16816.F32.BF16 R32, R28.reuse, R80, R32 ;  /* 0x000000501c20723c */ /* 0x040ff00000041820 */
[C---:B------:R-:W-:Y:S08]  /*1a100*/  HMMA.16816.F32.BF16 R44, R28.reuse, R82, R44 ;  /* 0x000000521c2c723c */ /* 0x040ff0000004182c */
[C---:B--2---:R-:W-:Y:S08]  /*1a110*/  HMMA.16816.F32.BF16 R68, R28.reuse, R16, R68 ;  /* 0x000000101c44723c */ /* 0x044ff00000041844 */
[----:B------:R-:W-:Y:S08]  /*1a120*/  HMMA.16816.F32.BF16 R84, R28, R18, R84 ;  /* 0x000000121c54723c */ /* 0x000ff00000041854 */
[C---:B------:R-:W-:Y:S08]  /*1a130*/  HMMA.16816.F32.BF16 R32, R12.reuse, R64, R32 ;  /* 0x000000400c20723c */ /* 0x040ff00000041820 */
[C---:B------:R-:W-:Y:S08]  /*1a140*/  HMMA.16816.F32.BF16 R44, R12.reuse, R66, R44 ;  /* 0x000000420c2c723c */ /* 0x040ff0000004182c */
[C---:B----4-:R-:W-:Y:S08]  /*1a150*/  HMMA.16816.F32.BF16 R100, R12.reuse, R36, R100 ;  /* 0x000000240c64723c */ /* 0x050ff00000041864 */
[C---:B------:R-:W-:Y:S08]  /*1a160*/  HMMA.16816.F32.BF16 R76, R12.reuse, R38, R76 ;  /* 0x000000260c4c723c */ /* 0x040ff0000004184c */
[C---:B-1----:R-:W-:Y:S08]  /*1a170*/  HMMA.16816.F32.BF16 R68, R12.reuse, R4, R68 ;  /* 0x000000040c44723c */ /* 0x042ff00000041844 */
[----:B------:R-:W-:Y:S01]  /*1a180*/  HMMA.16816.F32.BF16 R84, R12, R6, R84 ;  /* 0x000000060c54723c */ /* 0x000fe20000041854 */
[----:B------:R-:W-:-:S02]  /*1a190*/  FMUL.FTZ R20, R34, R3 ;  /* 0x0000000322147220 */ /* 0x000fc40000410000 */
[-C--:B------:R-:W-:Y:S02]  /*1a1a0*/  FMUL.FTZ R21, R35, R3.reuse ;  /* 0x0000000323157220 */ /* 0x080fe40000410000 */
[-C--:B------:R-:W-:Y:S02]  /*1a1b0*/  FMUL.FTZ R32, R32, R3.reuse ;  /* 0x0000000320207220 */ /* 0x080fe40000410000 */
[-C--:B------:R-:W-:Y:S02]  /*1a1c0*/  FMUL.FTZ R33, R33, R3.reuse ;  /* 0x0000000321217220 */ /* 0x080fe40000410000 */
[-C--:B------:R-:W-:Y:S02]  /*1a1d0*/  FMUL.FTZ R35, R44, R3.reuse ;  /* 0x000000032c237220 */ /* 0x080fe40000410000 */
[-C--:B------:R-:W-:Y:S02]  /*1a1e0*/  FMUL.FTZ R34, R45, R3.reuse ;  /* 0x000000032d227220 */ /* 0x080fe40000410000 */
[----:B------:R-:W-:-:S02]  /*1a1f0*/  FMUL.FTZ R22, R46, R3 ;  /* 0x000000032e167220 */ /* 0x000fc40000410000 */
[-C--:B------:R-:W-:Y:S01]  /*1a200*/  FMUL.FTZ R16, R47, R3.reuse ;  /* 0x000000032f107220 */ /* 0x080fe20000410000 */
[----:B------:R-:W-:Y:S01]  /*1a210*/  IADD3 R5, R57, 0x1, -R240 ;  /* 0x0000000139057810 */ /* 0x000fe20007ffe8f0 */
        /* <DEDUP_REMOVED lines=15> */
[----:B------:R-:W-:Y:S01]  /*1a310*/  FMUL.FTZ R87, R87, R3 ;  /* 0x0000000357577220 */ /* 0x000fe20000410000 */
[----:B------:R-:W-:Y:S01]  /*1a320*/  IADD3 R59, R59, R72, RZ ;  /* 0x000000483b3b7210 */ /* 0x000fe20007ffe0ff */
[----:B------:R-:W1:Y:S01]  /*1a330*/  MUFU.TANH R49, R49 ;  /* 0x0000003100317308 */ /* 0x000e620000002400 */
[----:B------:R-:W-:-:S02]  /*1a340*/  IMAD.IADD R2, R2, 0x1, R5 ;  /* 0x0000000102027824 */ /* 0x000fc400078e0205 */
[----:B------:R-:W-:-:S05]  /*1a350*/  IADD3 R5, R59, 0x8, RZ ;  /* 0x000000083b057810 */ /* 0x000fca0007ffe0ff */
[----:B------:R-:W2:Y:S01]  /*1a360*/  MUFU.TANH R24, R24 ;  /* 0x0000001800187308 */ /* 0x000ea20000002400 */
[----:B------:R-:W-:-:S07]  /*1a370*/  IMAD.IADD R4, R59, 0x1, R2 ;  /* 0x000000013b047824 */ /* 0x000fce00078e0202 */
[----:B------:R-:W4:Y:S01]  /*1a380*/  MUFU.TANH R25, R25 ;  /* 0x0000001900197308 */ /* 0x000f220000002400 */
[----:B------:R-:W-:-:S07]  /*1a390*/  IMAD.IADD R248, R8, 0x1, R5 ;  /* 0x0000000108f87824 */ /* 0x000fce00078e0205 */
        /* <DEDUP_REMOVED lines=26> */
[----:B------:R1:W1:Y:S01]  /*1a540*/  MUFU.TANH R180, R87 ;  /* 0x0000005700b47308 */ /* 0x0002620000002400 */
[----:B------:R-:W-:Y:S01]  /*1a550*/  IADD3 R250, R59, R8, RZ ;  /* 0x000000083bfa7210 */ /* 0x000fe20007ffe0ff */
[----:B------:R-:W-:Y:S01]  /*1a560*/  BSSY B1, `(.L_x_3865) ;  /* 0x00000d8000017945 */ /* 0x000fe20003800000 */
[----:B------:R-:W-:-:S02]  /*1a570*/  IADD3 R2, R2, R5, RZ ;  /* 0x0000000502027210 */ /* 0x000fc40007ffe0ff */
[----:B------:R-:W-:Y:S02]  /*1a580*/  ISETP.NE.U32.AND P0, PT, R242, RZ, PT ;  /* 0x000000fff200720c */ /* 0x000fe40003f05070 */
[-C--:B------:R-:W-:Y:S02]  /*1a590*/  IMNMX R249, R4, R57.reuse, PT ;  /* 0x0000003904f97217 */ /* 0x080fe40003800200 */
[----:B------:R-:W-:Y:S02]  /*1a5a0*/  IMNMX R247, R2, R57, PT ;  /* 0x0000003902f77217 */ /* 0x000fe40003800200 */
[----:B------:R-:W-:Y:S02]  /*1a5b0*/  ISETP.NE.AND.EX P0, PT, R243, RZ, PT, P0 ;  /* 0x000000fff300720c */ /* 0x000fe40003f05300 */
[----:B------:R-:W-:Y:S02]  /*1a5c0*/  IMNMX R250, RZ, R250, !PT ;  /* 0x000000fafffa7217 */ /* 0x000fe40007800200 */
[----:B------:R-:W-:-:S02]  /*1a5d0*/  IMNMX R248, RZ, R248, !PT ;  /* 0x000000f8fff87217 */ /* 0x000fc40007800200 */
        /* <DEDUP_REMOVED lines=22> */
[-C--:B--2---:R-:W-:Y:S02]  /*1a740*/  IABS R5, R7.reuse ;  /* 0x0000000700057213 */ /* 0x084fe40000000000 */
        /* <DEDUP_REMOVED lines=17> */
[----:B------:R-:W-:Y:S01]  /*1a860*/  IMAD R4, R12, R3, R4 ;  /* 0x000000030c047224 */ /* 0x000fe200078e0204 */
[----:B------:R-:W-:Y:S02]  /*1a870*/  LOP3.LUT R3, RZ, R7, RZ, 0x33, !PT ;  /* 0x00000007ff037212 */ /* 0x000fe400078e33ff */
[C---:B------:R-:W-:Y:S02]  /*1a880*/  ISETP.GT.U32.AND P2, PT, R5.reuse, R2, PT ;  /* 0x000000020500720c */ /* 0x040fe40003f44070 */
[----:B------:R-:W-:-:S11]  /*1a890*/  ISETP.GT.U32.AND P3, PT, R5, R4, PT ;  /* 0x000000040500720c */ /* 0x000fd60003f64070 */
[----:B------:R-:W-:Y:S01]  /*1a8a0*/  @!P2 IMAD.IADD R2, R2, 0x1, -R5 ;  /* 0x000000010202a824 */ /* 0x000fe200078e0a05 */
[----:B------:R-:W-:Y:S02]  /*1a8b0*/  @!P2 IADD3 R6, R6, 0x1, RZ ;  /* 0x000000010606a810 */ /* 0x000fe40007ffe0ff */
[-C--:B------:R-:W-:Y:S02]  /*1a8c0*/  @!P3 IADD3 R4, R4, -R5.reuse, RZ ;  /* 0x800000050404b210 */ /* 0x080fe40007ffe0ff */
[-C--:B------:R-:W-:Y:S02]  /*1a8d0*/  ISETP.GE.U32.AND P4, PT, R2, R5.reuse, PT ;  /* 0x000000050200720c */ /* 0x080fe40003f86070 */
[----:B------:R-:W-:Y:S02]  /*1a8e0*/  ISETP.GE.U32.AND P5, PT, R4, R5, PT ;  /* 0x000000050400720c */ /* 0x000fe40003fa6070 */
[----:B------:R-:W-:Y:S02]  /*1a8f0*/  LOP3.LUT R2, R0, R7, RZ, 0x3c, !PT ;  /* 0x0000000700027212 */ /* 0x000fe400078e3cff */
[----:B------:R-:W-:-:S02]  /*1a900*/  @!P3 IADD3 R12, R12, 0x1, RZ ;  /* 0x000000010c0cb810 */ /* 0x000fc40007ffe0ff */
[----:B------:R-:W-:Y:S02]  /*1a910*/  ISETP.GE.AND P3, PT, R2, RZ, PT ;  /* 0x000000ff0200720c */ /* 0x000fe40003f66270 */
[----:B------:R-:W-:-:S03]  /*1a920*/  ISETP.NE.AND P2, PT, R7, RZ, PT ;  /* 0x000000ff0700720c */ /* 0x000fc60003f45270 */
[----:B------:R-:W-:Y:S02]  /*1a930*/  @P4 IADD3 R6, R6, 0x1, RZ ;  /* 0x0000000106064810 */ /* 0x000fe40007ffe0ff */
[----:B------:R-:W-:-:S03]  /*1a940*/  @P5 IADD3 R12, R12, 0x1, RZ ;  /* 0x000000010c0c5810 */ /* 0x000fc60007ffe0ff */
[----:B------:R-:W-:-:S03]  /*1a950*/  @!P1 IMAD.MOV R6, RZ, RZ, -R6 ;  /* 0x000000ffff069224 */ /* 0x000fc600078e0a06 */
[----:B------:R-:W-:Y:S02]  /*1a960*/  @!P3 IMAD.MOV R12, RZ, RZ, -R12 ;  /* 0x000000ffff0cb224 */ /* 0x000fe400078e0a0c */
[----:B------:R-:W-:-:S03]  /*1a970*/  SEL R2, R3, R6, !P2 ;  /* 0x0000000603027207 */ /* 0x000fc60005000000 */
[----:B------:R-:W-:Y:S02]  /*1a980*/  SEL R3, R3, R12, !P2 ;  /* 0x0000000c03037207 */ /* 0x000fe40005000000 */
[--C-:B------:R-:W-:Y:S01]  /*1a990*/  IMAD.WIDE R28, R2, 0x4, R242.reuse ;  /* 0x00000004021c7825 */ /* 0x100fe200078e02f2 */
[----:B------:R-:W3:Y:S03]  /*1a9a0*/  LD.E.64 R12, [R10.64+0x38] ;  /* 0x000038060a0c7980 */ /* 0x000ee6000c101b00 */
[C---:B------:R-:W-:Y:S01]  /*1a9b0*/  IMAD.WIDE R18, R3.reuse, 0x4, R242 ;  /* 0x0000000403127825 */ /* 0x040fe200078e02f2 */
[----:B------:R-:W4:Y:S04]  /*1a9c0*/  LD.E R5, [R28.64] ;  /* 0x000000061c057980 */ /* 0x000f28000c101900 */
[----:B------:R-:W4:Y:S01]  /*1a9d0*/  LD.E R6, [R18.64] ;  /* 0x0000000612067980 */ /* 0x000f22000c101900 */
[----:B------:R-:W-:-:S05]  /*1a9e0*/  IADD3 R4, R3, -R2, RZ ;  /* 0x8000000203047210 */ /* 0x000fca0007ffe0ff */
[----:B------:R-:W-:-:S05]  /*1a9f0*/  IMAD R4, R7, R4, -0x40 ;  /* 0xffffffc007047424 */ /* 0x000fca00078e0204 */
[----:B------:R-:W-:Y:S01]  /*1aa00*/  SHF.R.S32.HI R3, RZ, 0x1f, R4 ;  /* 0x0000001fff037819 */ /* 0x000fe20000011404 */
[----:B---3--:R-:W-:-:S04]  /*1aa10*/  IMAD R2, R13, R4, RZ ;  /* 0x000000040d027224 */ /* 0x008fc800078e02ff */
[C---:B------:R-:W-:Y:S02]  /*1aa20*/  IMAD R2, R12.reuse, R3, R2 ;  /* 0x000000030c027224 */ /* 0x040fe400078e0202 */
[----:B----4-:R-:W-:Y:S02]  /*1aa30*/  IMAD.IADD R5, R5, 0x1, -R6 ;  /* 0x0000000105057824 */ /* 0x010fe400078e0a06 */
[----:B------:R-:W-:-:S03]  /*1aa40*/  IMAD.WIDE.U32 R6, R12, R4, RZ ;  /* 0x000000040c067225 */ /* 0x000fc600078e00ff */
[----:B------:R-:W-:Y:S01]  /*1aa50*/  SHF.R.S32.HI R4, RZ, 0x1f, R5 ;  /* 0x0000001fff047819 */ /* 0x000fe20000011405 */
[----:B--2---:R-:W-:Y:S02]  /*1aa60*/  IMAD R3, R15, R5, RZ ;  /* 0x000000050f037224 */ /* 0x004fe400078e02ff */
[----:B------:R-:W-:Y:S02]  /*1aa70*/  IMAD.IADD R7, R7, 0x1, R2 ;  /* 0x0000000107077824 */ /* 0x000fe400078e0202 */
[----:B------:R-:W-:Y:S02]  /*1aa80*/  IMAD R3, R14, R4, R3 ;  /* 0x000000040e037224 */ /* 0x000fe400078e0203 */
[----:B------:R-:W-:-:S04]  /*1aa90*/  IMAD.WIDE.U32 R6, R5, R14, R6 ;  /* 0x0000000e05067225 */ /* 0x000fc800078e0006 */
[----:B------:R-:W-:Y:S01]  /*1aaa0*/  IMAD.MOV.U32 R5, RZ, RZ, R6 ;  /* 0x000000ffff057224 */ /* 0x000fe200078e0006 */
[----:B------:R-:W-:Y:S01]  /*1aab0*/  IADD3 R2, R7, R3, RZ ;  /* 0x0000000307027210 */ /* 0x000fe20007ffe0ff */
[----:B------:R-:W-:Y:S05]  /*1aac0*/  BRA `(.L_x_3869) ;  /* 0x0000003000007947 */ /* 0x000fea0003800000 */
.L_x_3868:
[----:B------:R-:W2:Y:S02]  /*1aad0*/  LD.E R5, [R10.64+0x38] ;  /* 0x000038060a057980 */ /* 0x000ea4000c101900 */
[----:B--2---:R-:W-:-:S04]  /*1aae0*/  LEA R5, -R5, RZ, 0x6 ;  /* 0x000000ff05057211 */ /* 0x004fc800078e31ff */
[----:B------:R-:W-:Y:S02]  /*1aaf0*/  SHF.R.S32.HI R2, RZ, 0x1f, R5 ;  /* 0x0000001fff027819 */ /* 0x000fe40000011405 */
.L_x_3869:
[----:B------:R-:W-:Y:S05]  /*1ab00*/  BSYNC B0 ;  /* 0x0000000000007941 */ /* 0x000fea0003800000 */
.L_x_3867:
        /* <DEDUP_REMOVED lines=9> */
[----:B------:R-:W-:Y:S01]  /*1aba0*/  @!PT LDS RZ, [RZ] ;  /* 0x00000000fffff984 */ /* 0x000fe20000000800 */
[----:B------:R-:W-:Y:S01]  /*1abb0*/  @!PT LDS RZ, [RZ] ;  /* 0x00000000fffff984 */ /* 0x000fe20000000800 */
[----:B------:R-:W-:Y:S01]  /*1abc0*/  @!PT LDS RZ, [RZ] ;  /* 0x00000000fffff984 */ /* 0x000fe20000000800 */
[----:B------:R1:W-:Y:S03]  /*1abd0*/  @P5 LDGSTS.E.BYPASS.LTC128B.128 [R244+0x8000], [R38.64] ;  /* 0x0800000026f45fae */ /* 0x0003e6000b901d46 */
[C---:B------:R-:W-:Y:S01]  /*1abe0*/  @P5 LEA.HI.X R37, R3.reuse, R235, R2, 0x1, P1 ;  /* 0x000000eb03255211 */ /* 0x040fe200008f0c02 */
[----:B------:R1:W-:Y:S01]  /*1abf0*/  @!P5 STS.128 [R244+0x8000], RZ ;  /* 0x008000fff400d388 */ /* 0x0003e20000000c00 */
        /* <DEDUP_REMOVED lines=28> */
[--C-:B------:R-:W-:Y:S02]  /*1adc0*/  @P4 IMAD.MOV.U32 R3, RZ, RZ, R39.reuse ;  /* 0x000000ffff034224 */ /* 0x100fe400078e0027 */
        /* <DEDUP_REMOVED lines=81> */
.L_x_3866:
[----:B-1234-:R-:W-:Y:S05]  /*1b2e0*/  BSYNC B1 ;  /* 0x0000000000017941 */ /* 0x01efea0003800000 */
.L_x_3865:
[----:B------:R-:W2:Y:S01]  /*1b2f0*/  LD.E R187, [R10.64+0xdc] ;  /* 0x0000dc060abb7980 */ /* 0x000ea2000c101900 */
[----:B------:R-:W-:-:S02]  /*1b300*/  IMAD.IADD R3, R0, 0x1, R9 ;  /* 0x0000000100037824 */ /* 0x000fc400078e0209 */
[----:B------:R-:W-:-:S03]  /*1b310*/  IMAD.SHL.U32 R223, R55, 0x2, RZ ;  /* 0x0000000237df7824 */ /* 0x000fc600078e00ff */
[C---:B------:R-:W-:Y:S01]  /*1b320*/  IADD3 R2, R3.reuse, 0x1, RZ ;  /* 0x0000000103027810 */ /* 0x040fe20007ffe0ff */
[--C-:B------:R-:W-:Y:S01]  /*1b330*/  IMAD R220, R56, 0x2, R223.reuse ;  /* 0x0000000238dc7824 */ /* 0x100fe200078e02df */
[CC--:B------:R-:W-:Y:S01]  /*1b340*/  ISETP.GE.AND P1, PT, R3.reuse, R250.reuse, PT ;  /* 0x000000fa0300720c */ /* 0x0c0fe20003f26270 */
[----:B------:R-:W-:Y:S01]  /*1b350*/  IMAD R221, R58, 0x2, R223 ;  /* 0x000000023add7824 */ /* 0x000fe200078e02df */
[C---:B------:R-:W-:Y:S01]  /*1b360*/  ISETP.GE.AND P4, PT, R2.reuse, R250, PT ;  /* 0x000000fa0200720c */ /* 0x040fe20003f86270 */
[----:B------:R-:W-:Y:S01]  /*1b370*/  LDSM.16.MT88.4 R156, [R223+0x10000] ;  /* 0x01000000df9c783b */ /* 0x000fe20000004200 */
[-C--:B------:R-:W-:Y:S01]  /*1b380*/  ISETP.GE.AND P2, PT, R2, R248.reuse, PT ;  /* 0x000000f80200720c */ /* 0x080fe20003f46270 */
[----:B------:R-:W-:Y:S01]  /*1b390*/  IMAD R219, R56, 0x2, R221 ;  /* 0x0000000238db7824 */ /* 0x000fe200078e02dd */
[C---:B------:R-:W-:Y:S01]  /*1b3a0*/  ISETP.GE.OR P1, PT, R3.reuse, R249, !P1 ;  /* 0x000000f90300720c */ /* 0x040fe20004f26670 */
[----:B------:R-:W-:Y:S01]  /*1b3b0*/  LDSM.16.MT88.4 R140, [R220+0x10000] ;  /* 0x01000000dc8c783b */ /* 0x000fe20000004200 */
[----:B------:R-:W-:-:S02]  /*1b3c0*/  ISETP.GE.AND P5, PT, R3, R248, PT ;  /* 0x000000f80300720c */ /* 0x000fc40003fa6270 */
[C---:B------:R-:W-:Y:S01]  /*1b3d0*/  IADD3 R0, R3.reuse, 0x8, RZ ;  /* 0x0000000803007810 */ /* 0x040fe20007ffe0ff */
[----:B------:R-:W-:Y:S01]  /*1b3e0*/  LDSM.16.MT88.4 R148, [R221+0x10000] ;  /* 0x01000000dd94783b */ /* 0x000fe20000004200 */
[C---:B------:R-:W-:Y:S02]  /*1b3f0*/  ISETP.GE.OR P4, PT, R2.reuse, R249, !P4 ;  /* 0x000000f90200720c */ /* 0x040fe40006786670 */
[-C--:B------:R-:W-:Y:S01]  /*1b400*/  ISETP.GE.OR P2, PT, R2, R247.reuse, !P2 ;  /* 0x000000f70200720c */ /* 0x080fe20005746670 */
[----:B------:R-:W-:Y:S01]  /*1b410*/  LDSM.16.MT88.4 R132, [R219+0x10000] ;  /* 0x01000000db84783b */ /* 0x000fe20000004200 */
[----:B------:R-:W-:Y:S02]  /*1b420*/  FSEL R48, R48, -INF , !P1 ;  /* 0xff80000030307808 */ /* 0x000fe40004800000 */
[----:B------:R-:W-:Y:S01]  /*1b430*/  ISETP.GE.OR P5, PT, R3, R247, !P5 ;  /* 0x000000f70300720c */ /* 0x000fe20006fa6670 */
[----:B------:R-:W-:Y:S01]  /*1b440*/  LDSM.16.MT88.4 R40, [R223+0x12000] ;  /* 0x01200000df28783b */ /* 0x000fe20000004200 */
[----:B------:R-:W-:-:S02]  /*1b450*/  ISETP.GE.AND P3, PT, R0, R250, PT ;  /* 0x000000fa0000720c */ /* 0x000fc40003f66270 */
[----:B------:R-:W-:Y:S01]  /*1b460*/  ISETP.GE.AND P1, PT, R0, R248, PT ;  /* 0x000000f80000720c */ /* 0x000fe20003f26270 */
[----:B------:R-:W-:Y:S01]  /*1b470*/  LDSM.16.MT88.4 R56, [R220+0x12000] ;  /* 0x01200000dc38783b */ /* 0x000fe20000004200 */
[----:B------:R-:W-:Y:S02]  /*1b480*/  IADD3 R2, R3, 0x9, RZ ;  /* 0x0000000903027810 */ /* 0x000fe40007ffe0ff */
[----:B------:R-:W-:Y:S01]  /*1b490*/  FSEL R24, R24, -INF , !P5 ;  /* 0xff80000018187808 */ /* 0x000fe20006800000 */
[----:B------:R-:W-:Y:S01]  /*1b4a0*/  LDSM.16.MT88.4 R72, [R223+0x14000] ;  /* 0x01400000df48783b */ /* 0x000fe20000004200 */
[----:B------:R-:W-:Y:S02]  /*1b4b0*/  FSEL R49, R49, -INF , !P4 ;  /* 0xff80000031317808 */ /* 0x000fe40006000000 */
[C---:B------:R-:W-:Y:S01]  /*1b4c0*/  ISETP.GE.OR P3, PT, R0.reuse, R249, !P3 ;  /* 0x000000f90000720c */ /* 0x040fe20005f66670 */
[----:B------:R-:W-:Y:S01]  /*1b4d0*/  LDSM.16.MT88.4 R64, [R219+0x12000] ;  /* 0x01200000db40783b */ /* 0x000fe20000004200 */
[----:B------:R-:W-:-:S02]  /*1b4e0*/  ISETP.GE.OR P1, PT, R0, R247, !P1 ;  /* 0x000000f70000720c */ /* 0x000fc40004f26670 */
[C---:B------:R-:W-:Y:S01]  /*1b4f0*/  ISETP.GE.AND P5, PT, R2.reuse, R250, PT ;  /* 0x000000fa0200720c */ /* 0x040fe20003fa6270 */
[----:B------:R-:W-:Y:S01]  /*1b500*/  LDSM.16.MT88.4 R80, [R221+0x14000] ;  /* 0x01400000dd50783b */ /* 0x000fe20000004200 */
[----:B------:R-:W-:Y:S02]  /*1b510*/  ISETP.GE.AND P4, PT, R2, R248, PT ;  /* 0x000000f80200720c */ /* 0x000fe40003f86270 */
[----:B------:R-:W-:Y:S01]  /*1b520*/  IADD3 R0, R3, 0x10, RZ ;  /* 0x0000001003007810 */ /* 0x000fe20007ffe0ff */
[----:B------:R-:W-:Y:S01]  /*1b530*/  LDSM.16.MT88.4 R88, [R220+0x14000] ;  /* 0x01400000dc58783b */ /* 0x000fe20000004200 */
[----:B------:R-:W-:Y:S02]  /*1b540*/  FSEL R25, R25, -INF , !P2 ;  /* 0xff80000019197808 */ /* 0x000fe40005000000 */
[----:B------:R-:W-:Y:S01]  /*1b550*/  FSEL R50, R50, -INF , !P3 ;  /* 0xff80000032327808 */ /* 0x000fe20005800000 */
[----:B------:R-:W-:Y:S01]  /*1b560*/  LDSM.16.MT88.4 R96, [R219+0x14000] ;  /* 0x01400000db60783b */ /* 0x000fe20000004200 */
[----:B------:R-:W-:-:S02]  /*1b570*/  ISETP.GE.OR P5, PT, R2, R249, !P5 ;  /* 0x000000f90200720c */ /* 0x000fc40006fa6670 */
[----:B------:R-:W-:Y:S01]  /*1b580*/  ISETP.GE.OR P4, PT, R2, R247, !P4 ;  /* 0x000000f70200720c */ /* 0x000fe20006786670 */
[----:B------:R-:W-:Y:S01]  /*1b590*/  LDSM.16.MT88.4 R104, [R223+0x16000] ;  /* 0x01600000df68783b */ /* 0x000fe20000004200 */
[C---:B------:R-:W-:Y:S02]  /*1b5a0*/  ISETP.GE.AND P2, PT, R0.reuse, R250, PT ;  /* 0x000000fa0000720c */ /* 0x040fe40003f46270 */
[----:B------:R-:W-:Y:S01]  /*1b5b0*/  ISETP.GE.AND P3, PT, R0, R248, PT ;  /* 0x000000f80000720c */ /* 0x000fe20003f66270 */
[----:B------:R-:W-:Y:S01]  /*1b5c0*/  LDSM.16.MT88.4 R112, [R221+0x16000] ;  /* 0x01600000dd70783b */ /* 0x000fe20000004200 */
[----:B------:R-:W-:Y:S02]  /*1b5d0*/  IADD3 R2, R3, 0x11, RZ ;  /* 0x0000001103027810 */ /* 0x000fe40007ffe0ff */
[----:B------:R-:W-:Y:S01]  /*1b5e0*/  FSEL R26, R26, -INF , !P1 ;  /* 0xff8000001a1a7808 */ /* 0x000fe20004800000 */
[----:B------:R-:W-:Y:S01]  /*1b5f0*/  LDSM.16.MT88.4 R120, [R220+0x16000] ;  /* 0x01600000dc78783b */ /* 0x000fe20000004200 */
[----:B------:R-:W-:-:S02]  /*1b600*/  FSEL R51, R51, -INF , !P5 ;  /* 0xff80000033337808 */ /* 0x000fc40006800000 */
[C---:B------:R-:W-:Y:S01]  /*1b610*/  ISETP.GE.OR P2, PT, R0.reuse, R249, !P2 ;  /* 0x000000f90000720c */ /* 0x040fe20005746670 */
[----:B------:R-:W-:Y:S01]  /*1b620*/  LDSM.16.MT88.4 R28, [R223+0x12800] ;  /* 0x01280000df1c783b */ /* 0x000fe20000004200 */
[----:B------:R-:W-:Y:S02]  /*1b630*/  ISETP.GE.OR P3, PT, R0, R247, !P3 ;  /* 0x000000f70000720c */ /* 0x000fe40005f66670 */
[C---:B------:R-:W-:Y:S02]  /*1b640*/  ISETP.GE.AND P1, PT, R2.reuse, R250, PT ;  /* 0x000000fa0200720c */ /* 0x040fe40003f26270 */
[----:B------:R-:W-:Y:S02]  /*1b650*/  ISETP.GE.AND P5, PT, R2, R248, PT ;  /* 0x000000f80200720c */ /* 0x000fe40003fa6270 */
[----:B------:R-:W-:Y:S02]  /*1b660*/  FMNMX.FTZ R15, R48, R49, !PT ;  /* 0x00000031300f7209 */ /* 0x000fe40007810000 */
[----:B------:R-:W-:-:S02]  /*1b670*/  IADD3 R0, R3, 0x18, RZ ;  /* 0x0000001803007810 */ /* 0x000fc40007ffe0ff */
[----:B------:R-:W-:Y:S02]  /*1b680*/  FSEL R27, R27, -INF , !P4 ;  /* 0xff8000001b1b7808 */ /* 0x000fe40006000000 */
[----:B------:R-:W-:Y:S02]  /*1b690*/  FSEL R6, R32, -INF , !P2 ;  /* 0xff80000020067808 */ /* 0x000fe40005000000 */
[C---:B------:R-:W-:Y:S02]  /*1b6a0*/  ISETP.GE.OR P1, PT, R2.reuse, R249, !P1 ;  /* 0x000000f90200720c */ /* 0x040fe40004f26670 */
[----:B------:R-:W-:Y:S02]  /*1b6b0*/  ISETP.GE.OR P5, PT, R2, R247, !P5 ;  /* 0x000000f70200720c */ /* 0x000fe40006fa6670 */
[----:B------:R-:W-:Y:S02]  /*1b6c0*/  FMNMX.FTZ R14, R50, R15, !PT ;  /* 0x0000000f320e7209 */ /* 0x000fe40007810000 */
[----:B------:R-:W-:-:S02]  /*1b6d0*/  ISETP.GE.AND P4, PT, R0, R250, PT ;  /* 0x000000fa0000720c */ /* 0x000fc40003f86270 */
[----:B------:R-:W-:Y:S02]  /*1b6e0*/  ISETP.GE.AND P2, PT, R0, R248, PT ;  /* 0x000000f80000720c */ /* 0x000fe40003f46270 */
[----:B------:R-:W-:Y:S02]  /*1b6f0*/  IADD3 R2, R3, 0x19, RZ ;  /* 0x0000001903027810 */ /* 0x000fe40007ffe0ff */
[----:B------:R-:W-:Y:S02]  /*1b700*/  FSEL R12, R20, -INF , !P3 ;  /* 0xff800000140c7808 */ /* 0x000fe40005800000 */
[----:B------:R-:W-:Y:S02]  /*1b710*/  FMNMX.FTZ R15, R51, R14, !PT ;  /* 0x0000000e330f7209 */ /* 0x000fe40007810000 */
[C---:B------:R-:W-:Y:S02]  /*1b720*/  ISETP.GE.OR P4, PT, R0.reuse, R249, !P4 ;  /* 0x000000f90000720c */ /* 0x040fe40006786670 */
[----:B------:R-:W-:-:S02]  /*1b730*/  ISETP.GE.OR P2, PT, R0, R247, !P2 ;  /* 0x000000f70000720c */ /* 0x000fc40005746670 */
[C---:B------:R-:W-:Y:S02]  /*1b740*/  ISETP.GE.AND P3, PT, R2.reuse, R250, PT ;  /* 0x000000fa0200720c */ /* 0x040fe40003f66270 */
[----:B------:R-:W-:Y:S02]  /*1b750*/  IADD3 R0, R3, 0x20, RZ ;  /* 0x0000002003007810 */ /* 0x000fe40007ffe0ff */
[----:B------:R-:W-:Y:S02]  /*1b760*/  FSEL R5, R33, -INF , !P1 ;  /* 0xff80000021057808 */ /* 0x000fe40004800000 */
[----:B------:R-:W-:Y:S02]  /*1b770*/  ISETP.GE.AND P1, PT, R2, R248, PT ;  /* 0x000000f80200720c */ /* 0x000fe40003f26270 */
[----:B------:R-:W-:Y:S02]  /*1b780*/  FMNMX.FTZ R14, R6, R15, !PT ;  /* 0x0000000f060e7209 */ /* 0x000fe40007810000 */
[----:B------:R-:W-:-:S02]  /*1b790*/  FSEL R8, R21, -INF , !P5 ;  /* 0xff80000015087808 */ /* 0x000fc40006800000 */
[----:B------:R-:W-:Y:S02]  /*1b7a0*/  ISETP.GE.OR P3, PT, R2, R249, !P3 ;  /* 0x000000f90200720c */ /* 0x000fe40005f66670 */
[----:B------:R-:W-:Y:S02]  /*1b7b0*/  ISETP.GE.AND P5, PT, R0, R250, PT ;  /* 0x000000fa0000720c */ /* 0x000fe40003fa6270 */
[----:B------:R-:W-:Y:S02]  /*1b7c0*/  IADD3 R13, R3, 0x21, RZ ;  /* 0x00000021030d7810 */ /* 0x000fe40007ffe0ff */
[----:B------:R-:W-:Y:S02]  /*1b7d0*/  FSEL R4, R35, -INF , !P4 ;  /* 0xff80000023047808 */ /* 0x000fe40006000000 */
[----:B------:R-:W-:Y:S02]  /*1b7e0*/  ISETP.GE.OR P1, PT, R2, R247, !P1 ;  /* 0x000000f70200720c */ /* 0x000fe40004f26670 */
[----:B------:R-:W-:-:S02]  /*1b7f0*/  FMNMX.FTZ R15, R5, R14, !PT ;  /* 0x0000000e050f7209 */ /* 0x000fc40007810000 */
[----:B------:R-:W-:Y:S02]  /*1b800*/  ISETP.GE.AND P4, PT, R0, R248, PT ;  /* 0x000000f80000720c */ /* 0x000fe40003f86270 */
[----:B------:R-:W-:Y:S02]  /*1b810*/  FSEL R9, R22, -INF , !P2 ;  /* 0xff80000016097808 */ /* 0x000fe40005000000 */
[----:B------:R-:W-:Y:S01]  /*1b820*/  FSEL R2, R34, -INF , !P3 ;  /* 0xff80000022027808 */ /* 0x000fe20005800000 */
[----:B------:R-:W-:Y:S01]  /*1b830*/  LDSM.16.MT88.4 R20, [R221+0x10800] ;  /* 0x01080000dd14783b */ /* 0x000fe20000004200 */
[----:B------:R-:W-:Y:S02]  /*1b840*/  FMNMX.FTZ R17, R24, R25, !PT ;  /* 0x0000001918117209 */ /* 0x000fe40007810000 */
[----:B------:R-:W-:Y:S02]  /*1b850*/  ISETP.GE.OR P5, PT, R0, R249, !P5 ;  /* 0x000000f90000720c */ /* 0x000fe40006fa6670 */
[----:B------:R-:W-:-:S02]  /*1b860*/  ISETP.GE.AND P2, PT, R13, R250, PT ;  /* 0x000000fa0d00720c */ /* 0x000fc40003f46270 */
[----:B------:R-:W-:Y:S02]  /*1b870*/  ISETP.GE.AND P3, PT, R13, R248, PT ;  /* 0x000000f80d00720c */ /* 0x000fe40003f66270 */
[----:B------:R-:W-:Y:S02]  /*1b880*/  IADD3 R7, R3, 0x28, RZ ;  /* 0x0000002803077810 */ /* 0x000fe40007ffe0ff */
[----:B------:R-:W-:Y:S02]  /*1b890*/  FMNMX.FTZ R15, R4, R15, !PT ;  /* 0x0000000f040f7209 */ /* 0x000fe40007810000 */
[----:B------:R-:W-:Y:S02]  /*1b8a0*/  ISETP.GE.OR P4, PT, R0, R247, !P4 ;  /* 0x000000f70000720c */ /* 0x000fe40006786670 */
[----:B------:R-:W-:Y:S02]  /*1b8b0*/  FMNMX.FTZ R14, R26, R17, !PT ;  /* 0x000000111a0e7209 */ /* 0x000fe40007810000 */
[----:B------:R-:W-:-:S02]  /*1b8c0*/  FSEL R0, R16, -INF , !P1 ;  /* 0xff80000010007808 */ /* 0x000fc40004800000 */
[----:B------:R-:W-:Y:S02]  /*1b8d0*/  FSEL R172, R172, -INF , !P5 ;  /* 0xff800000acac7808 */ /* 0x000fe40006800000 */
[C---:B------:R-:W-:Y:S02]  /*1b8e0*/  ISETP.GE.OR P2, PT, R13.reuse, R249, !P2 ;  /* 0x000000f90d00720c */ /* 0x040fe40005746670 */
[----:B------:R-:W-:Y:S02]  /*1b8f0*/  ISETP.GE.OR P3, PT, R13, R247, !P3 ;  /* 0x000000f70d00720c */ /* 0x000fe40005f66670 */
[C---:B------:R-:W-:Y:S02]  /*1b900*/  ISETP.GE.AND P1, PT, R7.reuse, R250, PT ;  /* 0x000000fa0700720c */ /* 0x040fe40003f26270 */
[----:B------:R-:W-:Y:S02]  /*1b910*/  ISETP.GE.AND P5, PT, R7, R248, PT ;  /* 0x000000f80700720c */ /* 0x000fe40003fa6270 */
[----:B------:R-:W-:-:S02]  /*1b920*/  IADD3 R13, R3, 0x29, RZ ;  /* 0x00000029030d7810 */ /* 0x000fc40007ffe0ff */
[----:B------:R-:W-:Y:S02]  /*1b930*/  FMNMX.FTZ R15, R2, R15, !PT ;  /* 0x0000000f020f7209 */ /* 0x000fe40007810000 */
[----:B------:R-:W-:Y:S02]  /*1b940*/  FMNMX.FTZ R17, R27, R14, !PT ;  /* 0x0000000e1b117209 */ /* 0x000fe40007810000 */
[----:B------:R-:W-:Y:S02]  /*1b950*/  FSEL R176, R176, -INF , !P4 ;  /* 0xff800000b0b07808 */ /* 0x000fe40006000000 */
[----:B------:R-:W-:Y:S02]  /*1b960*/  FSEL R179, R179, -INF , !P2 ;  /* 0xff800000b3b37808 */ /* 0x000fe40005000000 */
[C---:B------:R-:W-:Y:S02]  /*1b970*/  ISETP.GE.OR P1, PT, R7.reuse, R249, !P1 ;  /* 0x000000f90700720c */ /* 0x040fe40004f26670 */
[----:B------:R-:W-:-:S02]  /*1b980*/  ISETP.GE.OR P5, PT, R7, R247, !P5 ;  /* 0x000000f70700720c */ /* 0x000fc40006fa6670 */
[C---:B------:R-:W-:Y:S02]  /*1b990*/  ISETP.GE.AND P4, PT, R13.reuse, R250, PT ;  /* 0x000000fa0d00720c */ /* 0x040fe40003f86270 */
[----:B------:R-:W-:Y:S02]  /*1b9a0*/  ISETP.GE.AND P2, PT, R13, R248, PT ;  /* 0x000000f80d00720c */ /* 0x000fe40003f46270 */
[----:B------:R-:W-:Y:S02]  /*1b9b0*/  IADD3 R7, R3, 0x30, RZ ;  /* 0x0000003003077810 */ /* 0x000fe40007ffe0ff */
[----:B------:R-:W-:Y:S02]  /*1b9c0*/  FMNMX.FTZ R14, R172, R15, !PT ;  /* 0x0000000fac0e7209 */ /* 0x000fe40007810000 */
[----:B------:R-:W-:Y:S02]  /*1b9d0*/  FMNMX.FTZ R17, R12, R17, !PT ;  /* 0x000000110c117209 */ /* 0x000fe40007810000 */
[----:B------:R-:W-:-:S02]  /*1b9e0*/  FSEL R183, R183, -INF , !P3 ;  /* 0xff800000b7b77808 */ /* 0x000fc40005800000 */
[C---:B------:R-:W-:Y:S02]  /*1b9f0*/  ISETP.GE.OR P4, PT, R13.reuse, R249, !P4 ;  /* 0x000000f90d00720c */ /* 0x040fe40006786670 */
[----:B------:R-:W-:Y:S02]  /*1ba00*/  ISETP.GE.OR P2, PT, R13, R247, !P2 ;  /* 0x000000f70d00720c */ /* 0x000fe40005746670 */
[----:B------:R-:W-:Y:S02]  /*1ba10*/  ISETP.GE.AND P3, PT, R7, R250, PT ;  /* 0x000000fa0700720c */ /* 0x000fe40003f66270 */
[----:B------:R-:W-:Y:S02]  /*1ba20*/  FSEL R181, R181, -INF , !P1 ;  /* 0xff800000b5b57808 */ /* 0x000fe40004800000 */
[----:B------:R-:W-:Y:S02]  /*1ba30*/  IADD3 R13, R3, 0x31, RZ ;  /* 0x00000031030d7810 */ /* 0x000fe40007ffe0ff */
[----:B------:R-:W-:-:S02]  /*1ba40*/  FMNMX.FTZ R14, R179, R14, !PT ;  /* 0x0000000eb30e7209 */ /* 0x000fc40007810000 */
[----:B------:R-:W-:Y:S02]  /*1ba50*/  FMNMX.FTZ R16, R8, R17, !PT ;  /* 0x0000001108107209 */ /* 0x000fe40007810000 */
[C---:B------:R-:W-:Y:S02]  /*1ba60*/  ISETP.GE.AND P1, PT, R7.reuse, R248, PT ;  /* 0x000000f80700720c */ /* 0x040fe40003f26270 */
[----:B------:R-:W-:Y:S02]  /*1ba70*/  FSEL R188, R188, -INF , !P5 ;  /* 0xff800000bcbc7808 */ /* 0x000fe40006800000 */
[----:B------:R-:W-:Y:S02]  /*1ba80*/  ISETP.GE.OR P3, PT, R7, R249, !P3 ;  /* 0x000000f90700720c */ /* 0x000fe40005f66670 */
[----:B------:R-:W-:Y:S02]  /*1ba90*/  ISETP.GE.AND P5, PT, R13, R250, PT ;  /* 0x000000fa0d00720c */ /* 0x000fe40003fa6270 */
[----:B------:R-:W-:-:S02]  /*1baa0*/  FSEL R174, R174, -INF , !P4 ;  /* 0xff800000aeae7808 */ /* 0x000fc40006000000 */
[----:B------:R-:W-:Y:S02]  /*1bab0*/  FMNMX.FTZ R15, R181, R14, !PT ;  /* 0x0000000eb50f7209 */ /* 0x000fe40007810000 */
[----:B------:R-:W-:Y:S02]  /*1bac0*/  FMNMX.FTZ R17, R9, R16, !PT ;  /* 0x0000001009117209 */ /* 0x000fe40007810000 */
[----:B------:R-:W-:Y:S02]  /*1bad0*/  ISETP.GE.OR P1, PT, R7, R247, !P1 ;  /* 0x000000f70700720c */ /* 0x000fe40004f26670 */
[----:B------:R-:W-:Y:S02]  /*1bae0*/  IADD3 R7, R3, 0x38, RZ ;  /* 0x0000003803077810 */ /* 0x000fe40007ffe0ff */
[----:B------:R-:W-:Y:S02]  /*1baf0*/  FSEL R195, R195, -INF , !P3 ;  /* 0xff800000c3c37808 */ /* 0x000fe40005800000 */
[----:B------:R-:W-:-:S02]  /*1bb00*/  ISETP.GE.OR P5, PT, R13, R249, !P5 ;  /* 0x000000f90d00720c */ /* 0x000fc40006fa6670 */
[----:B------:R-:W-:Y:S02]  /*1bb10*/  FMNMX.FTZ R14, R174, R15, !PT ;  /* 0x0000000fae0e7209 */ /* 0x000fe40007810000 */
[----:B------:R-:W-:Y:S02]  /*1bb20*/  FMNMX.FTZ R17, R0, R17, !PT ;  /* 0x0000001100117209 */ /* 0x000fe40007810000 */
[----:B------:R-:W-:Y:S02]  /*1bb30*/  ISETP.GE.AND P4, PT, R7, R250, PT ;  /* 0x000000fa0700720c */ /* 0x000fe40003f86270 */
[----:B------:R-:W-:Y:S02]  /*1bb40*/  IADD3 R3, R3, 0x39, RZ ;  /* 0x0000003903037810 */ /* 0x000fe40007ffe0ff */
[----:B------:R-:W-:Y:S02]  /*1bb50*/  FSEL R194, R194, -INF , !P5 ;  /* 0xff800000c2c27808 */ /* 0x000fe40006800000 */
[----:B------:R-:W-:-:S02]  /*1bb60*/  FMNMX.FTZ R15, R195, R14, !PT ;  /* 0x0000000ec30f7209 */ /* 0x000fc40007810000 */
[----:B------:R-:W-:Y:S02]  /*1bb70*/  FMNMX.FTZ R16, R176, R17, !PT ;  /* 0x00000011b0107209 */ /* 0x000fe40007810000 */
[----:B------:R-:W-:Y:S02]  /*1bb80*/  ISETP.GE.OR P4, PT, R7, R249, !P4 ;  /* 0x000000f90700720c */ /* 0x000fe40006786670 */
[----:B------:R-:W-:Y:S02]  /*1bb90*/  ISETP.GE.AND P3, PT, R3, R250, PT ;  /* 0x000000fa0300720c */ /* 0x000fe40003f66270 */
[----:B------:R-:W-:Y:S02]  /*1bba0*/  FMNMX.FTZ R14, R194, R15, !PT ;  /* 0x0000000fc20e7209 */ /* 0x000fe40007810000 */
[----:B------:R-:W-:Y:S02]  /*1bbb0*/  FMNMX.FTZ R15, R183, R16, !PT ;  /* 0x00000010b70f7209 */ /* 0x000fe40007810000 */
[----:B------:R-:W-:-:S02]  /*1bbc0*/  FSEL R193, R193, -INF , !P4 ;  /* 0xff800000c1c17808 */ /* 0x000fc40006000000 */
[----:B------:R-:W-:Y:S02]  /*1bbd0*/  ISETP.GE.OR P3, PT, R3, R249, !P3 ;  /* 0x000000f90300720c */ /* 0x000fe40005f66670 */
[----:B------:R-:W-:Y:S02]  /*1bbe0*/  ISETP.GE.AND P4, PT, R13, R248, PT ;  /* 0x000000f80d00720c */ /* 0x000fe40003f86270 */
[----:B------:R-:W-:Y:S02]  /*1bbf0*/  FSEL R189, R189, -INF , !P2 ;  /* 0xff800000bdbd7808 */ /* 0x000fe40005000000 */
[----:B------:R-:W-:Y:S02]  /*1bc00*/  FMNMX.FTZ R16, R188, R15, !PT ;  /* 0x0000000fbc107209 */ /* 0x000fe40007810000 */
[----:B------:R-:W-:Y:S02]  /*1bc10*/  FSEL R191, R191, -INF , !P3 ;  /* 0xff800000bfbf7808 */ /* 0x000fe40005800000 */
[----:B------:R-:W-:-:S02]  /*1bc20*/  ISETP.GE.OR P4, PT, R13, R247, !P4 ;  /* 0x000000f70d00720c */ /* 0x000fc40006786670 */
[----:B------:R-:W-:Y:S02]  /*1bc30*/  ISETP.GE.AND P3, PT, R7, R248, PT ;  /* 0x000000f80700720c */ /* 0x000fe40003f66270 */
[----:B------:R-:W-:Y:S02]  /*1bc40*/  FSEL R190, R190, -INF , !P1 ;  /* 0xff800000bebe7808 */ /* 0x000fe40004800000 */
[----:B------:R-:W-:Y:S02]  /*1bc50*/  FMNMX.FTZ R13, R189, R16, !PT ;  /* 0x00000010bd0d7209 */ /* 0x000fe40007810000 */
[----:B------:R-:W-:Y:S02]  /*1bc60*/  ISETP.GE.OR P3, PT, R7, R247, !P3 ;  /* 0x000000f70700720c */ /* 0x000fe40005f66670 */
[----:B------:R-:W-:Y:S02]  /*1bc70*/  ISETP.GE.AND P1, PT, R3, R248, PT ;  /* 0x000000f80300720c */ /* 0x000fe40003f26270 */
        /* <DEDUP_REMOVED lines=8> */
[----:B------:R-:W-:Y:S01]  /*1bd00*/  FMNMX.FTZ R13, R182, R13, !PT ;  /* 0x0000000db60d7209 */ /* 0x000fe20007810000 */
[----:B------:R-:W1:Y:S03]  /*1bd10*/  SHFL.BFLY PT, R7, R14, 0x2, 0x1f ;  /* 0x0c401f000e077f89 */ /* 0x000e6600000e0000 */
[----:B------:R-:W-:-:S05]  /*1bd20*/  FMNMX.FTZ R16, R180, R13, !PT ;  /* 0x0000000db4107209 */ /* 0x000fca0007810000 */
[----:B------:R-:W3:Y:S01]  /*1bd30*/  SHFL.BFLY PT, R3, R16, 0x2, 0x1f ;  /* 0x0c401f0010037f89 */ /* 0x000ee200000e0000 */
[----:B-1----:R-:W-:-:S05]  /*1bd40*/  FMNMX.FTZ R7, R14, R7, !PT ;  /* 0x000000070e077209 */ /* 0x002fca0007810000 */
[----:B------:R-:W1:Y:S01]  /*1bd50*/  SHFL.BFLY PT, R164, R7, 0x1, 0x1f ;  /* 0x0c201f0007a47f89 */ /* 0x000e6200000e0000 */
[----:B---3--:R-:W-:-:S03]  /*1bd60*/  FMNMX.FTZ R14, R16, R3, !PT ;  /* 0x00000003100e7209 */ /* 0x008fc60007810000 */
[----:B------:R-:W-:Y:S04]  /*1bd70*/  LDSM.16.MT88.4 R16, [R219+0x10800] ;  /* 0x01080000db10783b */ /* 0x000fe80000004200 */
[----:B------:R-:W3:Y:S01]  /*1bd80*/  SHFL.BFLY PT, R3, R14, 0x1, 0x1f ;  /* 0x0c201f000e037f89 */ /* 0x000ee200000e0000 */
[----:B-1----:R-:W-:-:S04]  /*1bd90*/  FMNMX.FTZ R164, R7, R164, !PT ;  /* 0x000000a407a47209 */ /* 0x002fc80007810000 */
[----:B------:R-:W-:Y:S01]  /*1bda0*/  FSETP.NEU.FTZ.AND P1, PT, R164, -INF , PT ;  /* 0xff800000a400780b */ /* 0x000fe20003f3d000 */
[----:B--2---:R-:W-:Y:S01]  /*1bdb0*/  FMUL.FTZ R192, R187, R164 ;  /* 0x000000a4bbc07220 */ /* 0x004fe20000410000 */
[----:B---3--:R-:W-:-:S04]  /*1bdc0*/  FMNMX.FTZ R3, R14, R3, !PT ;  /* 0x000000030e037209 */ /* 0x008fc80007810000 */
[----:B------:R-:W-:Y:S02]  /*1bdd0*/  FSEL R192, R192, RZ, P1 ;  /* 0x000000ffc0c07208 */ /* 0x000fe40000800000 */
        /* <DEDUP_REMOVED lines=12> */
[-C--:B------:R-:W-:Y:S01]  /*1bea0*/  FFMA.FTZ R166, R27, R187.reuse, -R178 ;  /* 0x000000bb1ba67223 */ /* 0x080fe200000108b2 */
[----:B------:R-:W2:Y:S01]  /*1beb0*/  MUFU.EX2 R168, R168 ;  /* 0x000000a800a87308 */ /* 0x000ea20000000800 */
[-CC-:B------:R-:W-:Y:S01]  /*1bec0*/  FFMA.FTZ R169, R6, R187.reuse, -R192.reuse ;  /* 0x000000bb06a97223 */ /* 0x180fe200000108c0 */
[----:B------:R-:W-:Y:S01]  /*1bed0*/  LDSM.16.MT88.4 R24, [R223+0x10800] ;  /* 0x01080000df18783b */ /* 0x000fe20000004200 */
[-CC-:B------:R-:W-:Y:S02]  /*1bee0*/  FFMA.FTZ R32, R5, R187.reuse, -R192.reuse ;  /* 0x000000bb05207223 */ /* 0x180fe400000108c0 */
[-C--:B------:R-:W-:Y:S02]  /*1bef0*/  FFMA.FTZ R33, R4, R187.reuse, -R192 ;  /* 0x000000bb04217223 */ /* 0x080fe400000108c0 */
[----:B------:R-:W3:Y:S01]  /*1bf00*/  LDSM.16.MT88.4 R4, [R219+0x16000] ;  /* 0x01600000db04783b */ /* 0x000ee20000004200 */
[----:B------:R-:W-:Y:S01]  /*1bf10*/  MUFU.EX2 R171, R171 ;  /* 0x000000ab00ab7308 */ /* 0x000fe20000000800 */
[----:B------:R-:W-:-:S02]  /*1bf20*/  FFMA.FTZ R35, R12, R187, -R178 ;  /* 0x000000bb0c237223 */ /* 0x000fc400000108b2 */
[----:B------:R-:W4:Y:S01]  /*1bf30*/  LDSM.16.MT88.4 R12, [R220+0x10800] ;  /* 0x01080000dc0c783b */ /* 0x000f220000004200 */
[-C--:B------:R-:W-:Y:S02]  /*1bf40*/  FFMA.FTZ R2, R2, R187.reuse, -R192 ;  /* 0x000000bb02027223 */ /* 0x080fe400000108c0 */
[--C-:B------:R-:W-:Y:S02]  /*1bf50*/  FFMA.FTZ R8, R8, R187, -R178.reuse ;  /* 0x000000bb08087223 */ /* 0x100fe400000108b2 */
        /* <DEDUP_REMOVED lines=10> */
[----:B------:R-:W2:Y:S01]  /*1c000*/  MUFU.EX2 R175, R175 ;  /* 0x000000af00af7308 */ /* 0x000ea20000000800 */
[----:B-----5:R-:W-:Y:S01]  /*1c010*/  F2FP.BF16.PACK_AB R130, R34, R171 ;  /* 0x000000ab2282723e */ /* 0x020fe200000010ff */
[----:B------:R-:W-:-:S02]  /*1c020*/  FFMA.FTZ R183, R183, R187, -R178 ;  /* 0x000000bbb7b77223 */ /* 0x000fc400000108b2 */
[-CC-:B------:R-:W-:Y:S02]  /*1c030*/  FFMA.FTZ R188, R188, R187.reuse, -R178.reuse ;  /* 0x000000bbbcbc7223 */ /* 0x180fe400000108b2 */
[-C--:B------:R-:W-:Y:S02]  /*1c040*/  FFMA.FTZ R189, R189, R187.reuse, -R178 ;  /* 0x000000bbbdbd7223 */ /* 0x080fe400000108b2 */
[----:B------:R-:W-:Y:S01]  /*1c050*/  MUFU.EX2 R177, R177 ;  /* 0x000000b100b17308 */ /* 0x000fe20000000800 */
[-CC-:B------:R-:W-:Y:S02]  /*1c060*/  FFMA.FTZ R252, R191, R187.reuse, -R192.reuse ;  /* 0x000000bbbffc7223 */ /* 0x180fe400000108c0 */
[-CC-:B------:R-:W-:Y:S02]  /*1c070*/  FFMA.FTZ R195, R195, R187.reuse, -R192.reuse ;  /* 0x000000bbc3c37223 */ /* 0x180fe400000108c0 */
[-CC-:B------:R-:W-:Y:S02]  /*1c080*/  FFMA.FTZ R194, R194, R187.reuse, -R192.reuse ;  /* 0x000000bbc2c27223 */ /* 0x180fe400000108c0 */
[-C--:B------:R-:W-:Y:S01]  /*1c090*/  FFMA.FTZ R193, R193, R187.reuse, -R192 ;  /* 0x000000bbc1c17223 */ /* 0x080fe200000108c0 */
[----:B------:R-:W5:Y:S01]  /*1c0a0*/  MUFU.EX2 R166, R166 ;  /* 0x000000a600a67308 */ /* 0x000f620000000800 */
[----:B--2---:R-:W-:Y:S01]  /*1c0b0*/  F2FP.BF16.PACK_AB R129, R175, R170 ;  /* 0x000000aaaf81723e */ /* 0x004fe200000010ff */
[----:B------:R-:W-:-:S02]  /*1c0c0*/  FFMA.FTZ R190, R190, R187, -R178 ;  /* 0x000000bbbebe7223 */ /* 0x000fc400000108b2 */
[-CC-:B------:R-:W-:Y:S02]  /*1c0d0*/  FFMA.FTZ R191, R186, R187.reuse, -R178.reuse ;  /* 0x000000bbbabf7223 */ /* 0x180fe400000108b2 */
[-CC-:B------:R-:W-:Y:S02]  /*1c0e0*/  FFMA.FTZ R182, R182, R187.reuse, -R178.reuse ;  /* 0x000000bbb6b67223 */ /* 0x180fe400000108b2 */
[----:B------:R-:W-:Y:S01]  /*1c0f0*/  MUFU.EX2 R169, R169 ;  /* 0x000000a900a97308 */ /* 0x000fe20000000800 */
[----:B------:R-:W-:Y:S02]  /*1c100*/  FFMA.FTZ R251, R180, R187, -R178 ;  /* 0x000000bbb4fb7223 */ /* 0x000fe400000108b2 */
[----:B------:R-:W-:Y:S02]  /*1c110*/  FADD.FTZ R168, R173, R168 ;  /* 0x000000a8ada87221 */ /* 0x000fe40000010000 */
        /* <DEDUP_REMOVED lines=19> */
[C---:B-1----:R-:W-:Y:S02]  /*1c250*/  HMMA.16816.F32.BF16 R44, R128.reuse, R48, RZ ;  /* 0x00000030802c723c */ /* 0x042fe400000418ff */
        /* <DEDUP_REMOVED lines=62> */
[C---:B------:R-:W-:Y:S08]  /*1c640*/  HMMA.16816.F32.BF16 R160, R4.reuse, R24, R160 ;  /* 0x0000001804a0723c */ /* 0x040ff000000418a0 */
[C---:B--2---:R-:W-:Y:S08]  /*1c650*/  HMMA.16816.F32.BF16 R52, R4.reuse, R12, R52 ;  /* 0x0000000c0434723c */ /* 0x044ff00000041834 */
[C---:B------:R-:W-:Y:S01]  /*1c660*/  HMMA.16816.F32.BF16 R56, R4.reuse, R14, R56 ;  /* 0x0000000e0438723c */ /* 0x040fe20000041838 */
[----:B------:R-:W2:Y:S07]  /*1c670*/  LDSM.16.MT88.4 R12, [R220+0x14800] ;  /* 0x01480000dc0c783b */ /* 0x000eae0000004200 */
        /* <DEDUP_REMOVED lines=35> */
[----:B-1----:R-:W-:Y:S01]  /*1c8b0*/  F2FP.BF16.PACK_AB R4, R179, R172 ;  /* 0x000000acb304723e */ /* 0x002fe200000010ff */
        /* <DEDUP_REMOVED lines=8> */
[----:B--2---:R-:W-:Y:S01]  /*1c940*/  HMMA.16816.F32.BF16 R160, R4, R12, R160 ;  /* 0x0000000c04a0723c */ /* 0x004fe200000418a0 */
[----:B------:R-:W-:-:S02]  /*1c950*/  FADD.FTZ R188, R188, R183 ;  /* 0x000000b7bcbc7221 */ /* 0x000fc40000010000 */
[----:B------:R-:W-:Y:S02]  /*1c960*/  FADD.FTZ R174, R174, R181 ;  /* 0x000000b5aeae7221 */ /* 0x000fe40000010000 */
[----:B------:R-:W-:-:S03]  /*1c970*/  FADD.FTZ R189, R189, R188 ;  /* 0x000000bcbdbd7221 */ /* 0x000fc60000010000 */
        /* <DEDUP_REMOVED lines=47> */
[----:B------:R-:W-:Y:S01]  /*1cc70*/  F2FP.BF16.PACK_AB R4, R194, R195 ;  /* 0x000000c3c204723e */ /* 0x000fe200000010ff */
        /* <DEDUP_REMOVED lines=11> */
[----:B------:R-:W-:-:S03]  /*1cd30*/  FADD.FTZ R251, R251, R182 ;  /* 0x000000b6fbfb7221 */ /* 0x000fc60000010000 */
        /* <DEDUP_REMOVED lines=53> */
[C---:B------:R-:W-:Y:S02]  /*1d090*/  IADD3 R12, R0.reuse, 0x40, RZ ;  /* 0x00000040000c7810 */ /* 0x040fe40007ffe0ff */
[----:B------:R-:W-:Y:S02]  /*1d0a0*/  IABS R2, R0 ;  /* 0x0000000000027213 */ /* 0x000fe40000000000 */
[----:B------:R-:W-:Y:S02]  /*1d0b0*/  IABS R4, R12 ;  /* 0x0000000c00047213 */ /* 0x000fe40000000000 */
[-C--:B--2---:R-:W-:Y:S02]  /*1d0c0*/  IABS R6, R9.reuse ;  /* 0x0000000900067213 */ /* 0x084fe40000000000 */
[-C--:B------:R-:W-:Y:S02]  /*1d0d0*/  IABS R5, R9.reuse ;  /* 0x0000000900057213 */ /* 0x080fe40000000000 */
[----:B------:R-:W1:Y:S01]  /*1d0e0*/  I2F.RP R7, R6 ;  /* 0x0000000600077306 */ /* 0x000e620000209400 */
[----:B------:R-:W-:-:S02]  /*1d0f0*/  LOP3.LUT R0, R0, R9, RZ, 0x3c, !PT ;  /* 0x0000000900007212 */ /* 0x000fc400078e3cff */
[----:B------:R-:W-:Y:S01]  /*1d100*/  IMAD.MOV R5, RZ, RZ, -R5 ;  /* 0x000000ffff057224 */ /* 0x000fe200078e0a05 */
[-C--:B------:R-:W-:Y:S02]  /*1d110*/  LOP3.LUT R12, R12, R9.reuse, RZ, 0x3c, !PT ;  /* 0x000000090c0c7212 */ /* 0x080fe400078e3cff */
[----:B------:R-:W-:Y:S02]  /*1d120*/  ISETP.GE.AND P1, PT, R0, RZ, PT ;  /* 0x000000ff0000720c */ /* 0x000fe40003f26270 */
[----:B------:R-:W-:Y:S02]  /*1d130*/  ISETP.GE.AND P3, PT, R12, RZ, PT ;  /* 0x000000ff0c00720c */ /* 0x000fe40003f66270 */
[----:B------:R-:W-:Y:S01]  /*1d140*/  LOP3.LUT R0, RZ, R9, RZ, 0x33, !PT ;  /* 0x00000009ff007212 */ /* 0x000fe200078e33ff */
[----:B-1----:R-:W1:Y:S02]  /*1d150*/  MUFU.RCP R14, R7 ;  /* 0x00000007000e7308 */ /* 0x002e640000001000 */
[----:B-1----:R-:W-:-:S06]  /*1d160*/  IADD3 R14, R14, 0xffffffe, RZ ;  /* 0x0ffffffe0e0e7810 */ /* 0x002fcc0007ffe0ff */
[----:B------:R-:W1:Y:S02]  /*1d170*/  F2I.FTZ.U32.TRUNC.NTZ R15, R14 ;  /* 0x0000000e000f7305 */ /* 0x000e64000021f000 */
[----:B-1----:R-:W-:Y:S02]  /*1d180*/  IMAD.MOV R13, RZ, RZ, -R15 ;  /* 0x000000ffff0d7224 */ /* 0x002fe400078e0a0f */
[----:B------:R-:W-:Y:S02]  /*1d190*/  IMAD.MOV.U32 R14, RZ, RZ, RZ ;  /* 0x000000ffff0e7224 */ /* 0x000fe400078e00ff */
[----:B------:R-:W-:-:S04]  /*1d1a0*/  IMAD R13, R13, R6, RZ ;  /* 0x000000060d0d7224 */ /* 0x000fc800078e02ff */
[----:B------:R-:W-:Y:S02]  /*1d1b0*/  IMAD.HI.U32 R13, R15, R13, R14 ;  /* 0x0000000d0f0d7227 */ /* 0x000fe400078e000e */
[----:B------:R-:W2:Y:S04]  /*1d1c0*/  LD.E.64 R14, [R10.64+0x28] ;  /* 0x000028040a0e7980 */ /* 0x000ea8000c101b00 */
[----:B------:R-:W-:-:S04]  /*1d1d0*/  IMAD.HI.U32 R7, R13, R2, RZ ;  /* 0x000000020d077227 */ /* 0x000fc800078e00ff */
[----:B------:R-:W-:-:S04]  /*1d1e0*/  IMAD.HI.U32 R8, R13, R4, RZ ;  /* 0x000000040d087227 */ /* 0x000fc800078e00ff */
[-C--:B------:R-:W-:Y:S02]  /*1d1f0*/  IMAD R13, R7, R5.reuse, R2 ;  /* 0x00000005070d7224 */ /* 0x080fe400078e0202 */
[----:B------:R-:W-:-:S03]  /*1d200*/  IMAD R5, R8, R5, R4 ;  /* 0x0000000508057224 */ /* 0x000fc600078e0204 */
[C---:B------:R-:W-:Y:S02]  /*1d210*/  ISETP.GT.U32.AND P2, PT, R6.reuse, R13, PT ;  /* 0x0000000d0600720c */ /* 0x040fe40003f44070 */
[----:B------:R-:W-:-:S11]  /*1d220*/  ISETP.GT.U32.AND P4, PT, R6, R5, PT ;  /* 0x000000050600720c */ /* 0x000fd60003f84070 */
[-C--:B------:R-:W-:Y:S02]  /*1d230*/  @!P2 IADD3 R13, R13, -R6.reuse, RZ ;  /* 0x800000060d0da210 */ /* 0x080fe40007ffe0ff */
[----:B------:R-:W-:Y:S01]  /*1d240*/  @!P4 IMAD.IADD R5, R5, 0x1, -R6 ;  /* 0x000000010505c824 */ /* 0x000fe200078e0a06 */
[----:B------:R-:W-:Y:S02]  /*1d250*/  @!P2 IADD3 R7, R7, 0x1, RZ ;  /* 0x000000010707a810 */ /* 0x000fe40007ffe0ff */
[-C--:B------:R-:W-:Y:S02]  /*1d260*/  ISETP.GE.U32.AND P5, PT, R13, R6.reuse, PT ;  /* 0x000000060d00720c */ /* 0x080fe40003fa6070 */
[----:B------:R-:W-:Y:S01]  /*1d270*/  ISETP.GE.U32.AND P6, PT, R5, R6, PT ;  /* 0x000000060500720c */ /* 0x000fe20003fc6070 */
[----:B------:R-:W3:Y:S01]  /*1d280*/  LD.E.64 R12, [R10.64+0x40] ;  /* 0x000040040a0c7980 */ /* 0x000ee2000c101b00 */
[----:B------:R-:W-:Y:S02]  /*1d290*/  @!P4 IADD3 R8, R8, 0x1, RZ ;  /* 0x000000010808c810 */ /* 0x000fe40007ffe0ff */
[----:B------:R-:W-:-:S07]  /*1d2a0*/  ISETP.NE.AND P2, PT, R9, RZ, PT ;  /* 0x000000ff0900720c */ /* 0x000fce0003f45270 */
[----:B------:R-:W-:Y:S02]  /*1d2b0*/  @P5 IADD3 R7, R7, 0x1, RZ ;  /* 0x0000000107075810 */ /* 0x000fe40007ffe0ff */
[----:B------:R-:W-:-:S03]  /*1d2c0*/  @P6 IADD3 R8, R8, 0x1, RZ ;  /* 0x0000000108086810 */ /* 0x000fc60007ffe0ff */
[----:B------:R-:W-:Y:S02]  /*1d2d0*/  @!P1 IMAD.MOV R7, RZ, RZ, -R7 ;  /* 0x000000ffff079224 */ /* 0x000fe400078e0a07 */
[----:B------:R-:W-:-:S03]  /*1d2e0*/  @!P3 IMAD.MOV R8, RZ, RZ, -R8 ;  /* 0x000000ffff08b224 */ /* 0x000fc600078e0a08 */
[C---:B------:R-:W-:Y:S02]  /*1d2f0*/  SEL R2, R0.reuse, R7, !P2 ;  /* 0x0000000700027207 */ /* 0x040fe40005000000 */
[----:B------:R-:W-:-:S03]  /*1d300*/  SEL R7, R0, R8, !P2 ;  /* 0x0000000800077207 */ /* 0x000fc60005000000 */
[----:B------:R-:W-:-:S04]  /*1d310*/  IMAD.WIDE R18, R2, 0x4, R242 ;  /* 0x0000000402127825 */ /* 0x000fc800078e02f2 */
[C---:B------:R-:W-:Y:S01]  /*1d320*/  IMAD.WIDE R16, R7.reuse, 0x4, R242 ;  /* 0x0000000407107825 */ /* 0x040fe200078e02f2 */
[----:B------:R-:W4:Y:S04]  /*1d330*/  LD.E R0, [R18.64] ;  /* 0x0000000412007980 */ /* 0x000f28000c101900 */
[----:B------:R-:W4:Y:S01]  /*1d340*/  LD.E R5, [R16.64] ;  /* 0x0000000410057980 */ /* 0x000f22000c101900 */
[----:B------:R-:W-:-:S05]  /*1d350*/  IADD3 R2, R7, -R2, RZ ;  /* 0x8000000207027210 */ /* 0x000fca0007ffe0ff */
[----:B------:R-:W-:-:S05]  /*1d360*/  IMAD R9, R9, R2, -0x40 ;  /* 0xffffffc009097424 */ /* 0x000fca00078e0202 */
[----:B------:R-:W-:Y:S01]  /*1d370*/  SHF.R.S32.HI R7, RZ, 0x1f, R9 ;  /* 0x0000001fff077819 */ /* 0x000fe20000011409 */
[-C--:B---3--:R-:W-:Y:S02]  /*1d380*/  IMAD R2, R13, R9.reuse, RZ ;  /* 0x000000090d027224 */ /* 0x088fe400078e02ff */
[----:B------:R-:W-:-:S04]  /*1d390*/  IMAD.WIDE.U32 R8, R12, R9, RZ ;  /* 0x000000090c087225 */ /* 0x000fc800078e00ff */
[----:B------:R-:W-:-:S04]  /*1d3a0*/  IMAD R2, R12, R7, R2 ;  /* 0x000000070c027224 */ /* 0x000fc800078e0202 */
[----:B------:R-:W-:Y:S02]  /*1d3b0*/  IMAD.IADD R9, R9, 0x1, R2 ;  /* 0x0000000109097824 */ /* 0x000fe400078e0202 */
[----:B----4-:R-:W-:-:S04]  /*1d3c0*/  IMAD.IADD R5, R0, 0x1, -R5 ;  /* 0x0000000100057824 */ /* 0x010fc800078e0a05 */
[----:B--2---:R-:W-:Y:S01]  /*1d3d0*/  IMAD R7, R15, R5, RZ ;  /* 0x000000050f077224 */ /* 0x004fe200078e02ff */
[----:B------:R-:W-:Y:S01]  /*1d3e0*/  SHF.R.S32.HI R0, RZ, 0x1f, R5 ;  /* 0x0000001fff007819 */ /* 0x000fe20000011405 */
[----:B------:R-:W-:-:S04]  /*1d3f0*/  IMAD.WIDE.U32 R8, R5, R14, R8 ;  /* 0x0000000e05087225 */ /* 0x000fc800078e0008 */
[----:B------:R-:W-:Y:S02]  /*1d400*/  IMAD R0, R14, R0, R7 ;  /* 0x000000000e007224 */ /* 0x000fe400078e0207 */
[----:B------:R-:W-:-:S03]  /*1d410*/  IMAD.MOV.U32 R5, RZ, RZ, R8 ;  /* 0x000000ffff057224 */ /* 0x000fc600078e0008 */
[----:B------:R-:W-:Y:S01]  /*1d420*/  IADD3 R0, R9, R0, RZ ;  /* 0x0000000009007210 */ /* 0x000fe20007ffe0ff */
[----:B------:R-:W-:Y:S05]  /*1d430*/  BRA `(.L_x_3873) ;  /* 0x0000004000007947 */ /* 0x000fea0003800000 */
.L_x_3872:
[----:B------:R-:W-:Y:S02]  /*1d440*/  ULDC.64 UR4, c[0x0][0x118] ;  /* 0x0000460000047ab9 */ /* 0x000fe40000000a00 */
[----:B------:R-:W2:Y:S02]  /*1d450*/  LD.E R5, [R10.64+0x40] ;  /* 0x000040040a057980 */ /* 0x000ea4000c101900 */
[----:B--2---:R-:W-:-:S04]  /*1d460*/  LEA R5, -R5, RZ, 0x6 ;  /* 0x000000ff05057211 */ /* 0x004fc800078e31ff */
[----:B------:R-:W-:Y:S02]  /*1d470*/  SHF.R.S32.HI R0, RZ, 0x1f, R5 ;  /* 0x0000001fff007819 */ /* 0x000fe40000011405 */
.L_x_3873:
[----:B------:R-:W-:Y:S05]  /*1d480*/  BSYNC B0 ;  /* 0x0000000000007941 */ /* 0x000fea0003800000 */
.L_x_3871:
[C---:B------:R-:W-:Y:S01]  /*1d490*/  LOP3.LUT P6, RZ, R246.reuse, 0x1, RZ, 0xc0, !PT ;  /* 0x00000001f6ff7812 */ /* 0x040fe200078cc0ff */
[----:B------:R-:W-:Y:S01]  /*1d4a0*/  ULDC.64 UR4, c[0x0][0x118] ;  /* 0x0000460000047ab9 */ /* 0x000fe20000000a00 */
[C---:B------:R-:W-:Y:S01]  /*1d4b0*/  LOP3.LUT P5, RZ, R246.reuse, 0x2, RZ, 0xc0, !PT ;  /* 0x00000002f6ff7812 */ /* 0x040fe200078ac0ff */
[----:B------:R-:W-:Y:S01]  /*1d4c0*/  STL.64 [R1+0x8], R38 ;  /* 0x0000082601007387 */ /* 0x000fe20000100a00 */
[C---:B------:R-:W-:Y:S02]  /*1d4d0*/  LOP3.LUT P4, RZ, R246.reuse, 0x4, RZ, 0xc0, !PT ;  /* 0x00000004f6ff7812 */ /* 0x040fe4000788c0ff */
[C---:B------:R-:W-:Y:S01]  /*1d4e0*/  IADD3 R7, P1, R5.reuse, R230, RZ ;  /* 0x000000e605077210 */ /* 0x040fe20007f3e0ff */
[----:B------:R-:W-:Y:S01]  /*1d4f0*/  STL.64 [R1], R36 ;  /* 0x0000002401007387 */ /* 0x000fe20000100a00 */
[C---:B------:R-:W-:Y:S02]  /*1d500*/  LEA R8, P2, R5.reuse, R184, 0x1 ;  /* 0x000000b805087211 */ /* 0x040fe400078408ff */
[----:B------:R-:W-:Y:S01]  /*1d510*/  LOP3.LUT P3, RZ, R246, 0x8, RZ, 0xc0, !PT ;  /* 0x00000008f6ff7812 */ /* 0x000fe2000786c0ff */
[----:B------:R-:W-:Y:S01]  /*1d520*/  IMAD.X R2, R0, 0x1, R231, P1 ;  /* 0x0000000100027824 */ /* 0x000fe200008e06e7 */
[----:B------:R-:W-:-:S02]  /*1d530*/  LEA.HI.X R9, R5, R185, R0, 0x1, P2 ;  /* 0x000000b905097211 */ /* 0x000fc400010f0c00 */
[CC--:B------:R-:W-:Y:S02]  /*1d540*/  @P6 LEA R16, P2, R7.reuse, R184.reuse, 0x1 ;  /* 0x000000b807106211 */ /* 0x0c0fe400078408ff */
[CC--:B------:R-:W-:Y:S01]  /*1d550*/  @P5 LEA R14, P1, R7.reuse, R184.reuse, 0x1 ;  /* 0x000000b8070e5211 */ /* 0x0c0fe200078208ff */
[----:B------:R-:W-:Y:S01]  /*1d560*/  @!PT LDS RZ, [RZ] ;  /* 0x00000000fffff984 */ /* 0x000fe20000000800 */
[----:B------:R-:W-:Y:S01]  /*1d570*/  @!PT LDS RZ, [RZ] ;  /* 0x00000000fffff984 */ /* 0x000fe20000000800 */
[----:B------:R-:W-:Y:S01]  /*1d580*/  @!PT LDS RZ, [RZ] ;  /* 0x00000000fffff984 */ /* 0x000fe20000000800 */
[----:B------:R1:W-:Y:S01]  /*1d590*/  @P6 LDGSTS.E.BYPASS.LTC128B.128 [R244+0x10000], [R8.64] ;  /* 0x1000000008f46fae */ /* 0x0003e2000b901d44 */
[CCC-:B------:R-:W-:Y:S02]  /*1d5a0*/  @P6 LEA.HI.X R17, R7.reuse, R185.reuse, R2.reuse, 0x1, P2 ;  /* 0x000000b907116211 */ /* 0x1c0fe400010f0c02 */
[CC--:B------:R-:W-:Y:S01]  /*1d5b0*/  @P4 LEA R12, P2, R7.reuse, R184.reuse, 0x1 ;  /* 0x000000b8070c4211 */ /* 0x0c0fe200078408ff */
[----:B------:R-:W-:Y:S01]  /*1d5c0*/  @!P6 STS.128 [R244+0x10000], RZ ;  /* 0x010000fff400e388 */ /* 0x000fe20000000c00 */
[CCC-:B------:R-:W-:Y:S02]  /*1d5d0*/  @P5 LEA.HI.X R15, R7.reuse, R185.reuse, R2.reuse, 0x1, P1 ;  /* 0x000000b9070f5211 */ /* 0x1c0fe400008f0c02 */
[C---:B------:R-:W-:Y:S01]  /*1d5e0*/  @P4 LEA.HI.X R13, R7.reuse, R185, R2, 0x1, P2 ;  /* 0x000000b9070d4211 */ /* 0x040fe200010f0c02 */
[----:B------:R-:W-:Y:S01]  /*1d5f0*/  @!PT LDS RZ, [RZ] ;  /* 0x00000000fffff984 */ /* 0x000fe20000000800 */
[----:B------:R-:W-:Y:S01]  /*1d600*/  @!PT LDS RZ, [RZ] ;  /* 0x00000000fffff984 */ /* 0x000fe20000000800 */
[----:B------:R-:W-:Y:S01]  /*1d610*/  @!PT LDS RZ, [RZ] ;  /* 0x00000000fffff984 */ /* 0x000fe20000000800 */
[----:B------:R1:W-:Y:S01]  /*1d620*/  @P5 LDGSTS.E.BYPASS.LTC128B.128 [R244+0x12000], [R8.64+0x80] ;  /* 0x1200008008f45fae */ /* 0x0003e2000b901d44 */
[----:B------:R-:W-:-:S02]  /*1d630*/  @P3 LEA R6, P1, R7, R184, 0x1 ;  /* 0x000000b807063211 */ /* 0x000fc400078208ff */
[C---:B------:R-:W-:Y:S01]  /*1d640*/  IADD3 R5, P2, R7.reuse, R230, RZ ;  /* 0x000000e607057210 */ /* 0x040fe20007f5e0ff */
[----:B------:R-:W-:Y:S01]  /*1d650*/  @!P5 STS.128 [R244+0x12000], RZ ;  /* 0x012000fff400d388 */ /* 0x000fe20000000c00 */
[-C--:B------:R-:W-:Y:S02]  /*1d660*/  @P3 LEA.HI.X R7, R7, R185.reuse, R2, 0x1, P1 ;  /* 0x000000b907073211 */ /* 0x080fe400008f0c02 */
        /* <DEDUP_REMOVED lines=15> */
[CCC-:B------:R-:W-:Y:S02]  /*1d760*/  @P4 LEA.HI.X R19, R5.reuse, R185.reuse, R2.reuse, 0x1, P2 ;  /* 0x000000b905134211 */ /* 0x1c0fe400010f0c02 */
[C---:B------:R-:W-:Y:S01]  /*1d770*/  @P3 LEA R4, P1, R5.reuse, R184, 0x1 ;  /* 0x000000b805043211 */ /* 0x040fe200078208ff */
        /* <DEDUP_REMOVED lines=73> */
[----:B-1----:R-:W2:Y:S04]  /*1dc10*/  LDSM.16.M88.4 R20, [R228+0x8000] ;  /* 0x00800000e414783b */ /* 0x002ea80000000200 */
[----:B------:R-:W1:Y:S04]  /*1dc20*/  LDSM.16.M88.4 R188, [R228+0x8800] ;  /* 0x00880000e4bc783b */ /* 0x000e680000000200 */
[----:B------:R-:W1:Y:S04]  /*1dc30*/  LDSM.16.M88.4 R180, [R228+0x9000] ;  /* 0x00900000e4b4783b */ /* 0x000e680000000200 */
[----:B------:R-:W-:Y:S04]  /*1dc40*/  LDSM.16.M88.4 R32, [R227] ;  /* 0x00000000e320783b */ /* 0x000fe80000000200 */
[----:B------:R-:W1:Y:S04]  /*1dc50*/  LDSM.16.M88.4 R28, [R226] ;  /* 0x00000000e21c783b */ /* 0x000e680000000200 */
[----:B---3--:R-:W3:Y:S04]  /*1dc60*/  LDSM.16.M88.4 R12, [R218] ;  /* 0x00000000da0c783b */ /* 0x008ee80000000200 */
[----:B----4-:R-:W4:Y:S04]  /*1dc70*/  LDSM.16.M88.4 R4, [R217] ;  /* 0x00000000d904783b */ /* 0x010f280000000200 */
[----:B------:R-:W3:Y:S04]  /*1dc80*/  LDSM.16.M88.4 R168, [R228+0x9800] ;  /* 0x00980000e4a8783b */ /* 0x000ee80000000200 */
[----:B------:R-:W-:Y:S04]  /*1dc90*/  LDSM.16.M88.4 R192, [R216] ;  /* 0x00000000d8c0783b */ /* 0x000fe80000000200 */
[----:B------:R-:W-:Y:S01]  /*1dca0*/  LDSM.16.M88.4 R196, [R213] ;  /* 0x00000000d5c4783b */ /* 0x000fe20000000200 */
[C---:B--2---:R-:W-:Y:S03]  /*1dcb0*/  HMMA.16816.F32.BF16 R24, R172.reuse, R20, RZ ;  /* 0x00000014ac18723c */ /* 0x044fe600000418ff */
[----:B------:R-:W2:Y:S04]  /*1dcc0*/  LD.E R0, [R10.64+0x18c] ;  /* 0x00018c040a007980 */ /* 0x000ea8000c101900 */
[----:B------:R-:W-:Y:S01]  /*1dcd0*/  LDSM.16.M88.4 R200, [R229+0x6000] ;  /* 0x00600000e5c8783b */ /* 0x000fe20000000200 */
[C---:B-1----:R-:W-:Y:S03]  /*1dce0*/  HMMA.16816.F32.BF16 R16, R172.reuse, R188, RZ ;  /* 0x000000bcac10723c */ /* 0x042fe600000418ff */
[----:B------:R-:W-:Y:S04]  /*1dcf0*/  LDSM.16.M88.4 R36, [R228+0xe800] ;  /* 0x00e80000e424783b */ /* 0x000fe80000000200 */
[----:B------:R-:W0:Y:S01]  /*1dd00*/  LDGDEPBAR ;  /* 0x00000000000079af */ /* 0x000e220000000000 */
[C---:B------:R-:W-:Y:S08]  /*1dd10*/  HMMA.16816.F32.BF16 R184, R172.reuse, R180, RZ ;  /* 0x000000b4acb8723c */ /* 0x040ff000000418ff */
[C---:B------:R-:W-:Y:S08]  /*1dd20*/  HMMA.16816.F32.BF16 R20, R172.reuse, R22, RZ ;  /* 0x00000016ac14723c */ /* 0x040ff000000418ff */
[C---:B------:R-:W-:Y:S08]  /*1dd30*/  HMMA.16816.F32.BF16 R188, R172.reuse, R190, RZ ;  /* 0x000000beacbc723c */ /* 0x040ff000000418ff */
[----:B------:R-:W-:Y:S08]  /*1dd40*/  HMMA.16816.F32.BF16 R180, R172, R182, RZ ;  /* 0x000000b6acb4723c */ /* 0x000ff000000418ff */
[C---:B------:R-:W-:Y:S08]  /*1dd50*/  HMMA.16816.F32.BF16 R24, R32.reuse, R28, R24 ;  /* 0x0000001c2018723c */ /* 0x040ff00000041818 */
[C---:B------:R-:W-:Y:S01]  /*1dd60*/  HMMA.16816.F32.BF16 R20, R32.reuse, R30, R20 ;  /* 0x0000001e2014723c */ /* 0x040fe20000041814 */
[----:B------:R-:W-:Y:S07]  /*1dd70*/  LDSM.16.M88.4 R28, [R222+0x8000] ;  /* 0x00800000de1c783b */ /* 0x000fee0000000200 */
[C---:B---3--:R-:W-:Y:S08]  /*1dd80*/  HMMA.16816.F32.BF16 R16, R32.reuse, R12, R16 ;  /* 0x0000000c2010723c */ /* 0x048ff00000041810 */
[C---:B------:R-:W-:Y:S01]  /*1dd90*/  HMMA.16816.F32.BF16 R188, R32.reuse, R14, R188 ;  /* 0x0000000e20bc723c */ /* 0x040fe200000418bc */
[----:B------:R-:W1:Y:S07]  /*1dda0*/  LDSM.16.M88.4 R12, [R225] ;  /* 0x00000000e10c783b */ /* 0x000e6e0000000200 */
[C---:B----4-:R-:W-:Y:S08]  /*1ddb0*/  HMMA.16816.F32.BF16 R184, R32.reuse, R4, R184 ;  /* 0x0000000420b8723c */ /* 0x050ff000000418b8 */
[----:B------:R-:W-:Y:S01]  /*1ddc0*/  HMMA.16816.F32.BF16 R180, R32, R6, R180 ;  /* 0x0000000620b4723c */ /* 0x000fe200000418b4 */
[----:B------:R-:W3:Y:S07]  /*1ddd0*/  LDSM.16.M88.4 R4, [R222+0x8800] ;  /* 0x00880000de04783b */ /* 0x000eee0000000200 */
[C---:B------:R-:W-:Y:S08]  /*1dde0*/  HMMA.16816.F32.BF16 R176, R172.reuse, R168, RZ ;  /* 0x000000a8acb0723c */ /* 0x040ff000000418ff */
[----:B------:R-:W-:Y:S01]  /*1ddf0*/  HMMA.16816.F32.BF16 R172, R172, R170, RZ ;  /* 0x000000aaacac723c */ /* 0x000fe200000418ff */
[----:B------:R-:W4:Y:S07]  /*1de00*/  LDSM.16.M88.4 R168, [R222+0x9000] ;  /* 0x00900000dea8783b */ /* 0x000f2e0000000200 */
[----:B-1----:R-:W-:Y:S08]  /*1de10*/  HMMA.16816.F32.BF16 R24, R12, R28, R24 ;  /* 0x0000001c0c18723c */ /* 0x002ff00000041818 */
[C---:B------:R-:W-:Y:S08]  /*1de20*/  HMMA.16816.F32.BF16 R176, R32.reuse, R192, R176 ;  /* 0x000000c020b0723c */ /* 0x040ff000000418b0 */
[----:B------:R-:W-:Y:S01]  /*1de30*/  HMMA.16816.F32.BF16 R172, R32, R194, R172 ;  /* 0x000000c220ac723c */ /* 0x000fe200000418ac */
[----:B------:R-:W1:Y:S04]  /*1de40*/  LDSM.16.M88.4 R32, [R222+0x9800] ;  /* 0x00980000de20783b */ /* 0x000e680000000200 */
[----:B------:R-:W-:Y:S03]  /*1de50*/  LDSM.16.M88.4 R192, [R215+0x800] ;  /* 0x00080000d7c0783b */ /* 0x000fe60000000200 */
[C---:B------:R-:W-:Y:S01]  /*1de60*/  HMMA.16816.F32.BF16 R20, R12.reuse, R30, R20 ;  /* 0x0000001e0c14723c */ /* 0x040fe20000041814 */
[----:B------:R-:W1:Y:S07]  /*1de70*/  LDSM.16.M88.4 R28, [R224] ;  /* 0x00000000e01c783b */ /* 0x000e6e0000000200 */
[C---:B---3--:R-:W-:Y:S08]  /*1de80*/  HMMA.16816.F32.BF16 R16, R12.reuse, R4, R16 ;  /* 0x000000040c10723c */ /* 0x048ff00000041810 */
[C---:B------:R-:W-:Y:S01]  /*1de90*/  HMMA.16816.F32.BF16 R188, R12.reuse, R6, R188 ;  /* 0x000000060cbc723c */ /* 0x040fe200000418bc */
[----:B------:R-:W3:Y:S07]  /*1dea0*/  LDSM.16.M88.4 R4, [R215] ;  /* 0x00000000d704783b */ /* 0x000eee0000000200 */
[C---:B----4-:R-:W-:Y:S08]  /*1deb0*/  HMMA.16816.F32.BF16 R184, R12.reuse, R168, R184 ;  /* 0x000000a80cb8723c */ /* 0x050ff000000418b8 */
[C---:B------:R-:W-:Y:S01]  /*1dec0*/  HMMA.16816.F32.BF16 R180, R12.reuse, R170, R180 ;  /* 0x000000aa0cb4723c */ /* 0x040fe200000418b4 */
[----:B------:R-:W4:Y:S07]  /*1ded0*/  LDSM.16.M88.4 R168, [R215+0x1000] ;  /* 0x00100000d7a8783b */ /* 0x000f2e0000000200 */
[C---:B-1----:R-:W-:Y:S08]  /*1dee0*/  HMMA.16816.F32.BF16 R176, R12.reuse, R32, R176 ;  /* 0x000000200cb0723c */ /* 0x042ff000000418b0 */
[----:B------:R-:W-:Y:S01]  /*1def0*/  HMMA.16816.F32.BF16 R172, R12, R34, R172 ;  /* 0x000000220cac723c */ /* 0x000fe200000418ac */
[----:B------:R-:W1:Y:S04]  /*1df00*/  LDSM.16.M88.4 R32, [R215+0x1800] ;  /* 0x00180000d720783b */ /* 0x000e680000000200 */
[----:B------:R-:W-:Y:S03]  /*1df10*/  LDSM.16.M88.4 R12, [R229+0x2000] ;  /* 0x00200000e50c783b */ /* 0x000fe60000000200 */
[C---:B------:R-:W-:Y:S08]  /*1df20*/  HMMA.16816.F32.BF16 R16, R28.reuse, R192, R16 ;  /* 0x000000c01c10723c */ /* 0x040ff00000041810 */
[C---:B---3--:R-:W-:Y:S08]  /*1df30*/  HMMA.16816.F32.BF16 R24, R28.reuse, R4, R24 ;  /* 0x000000041c18723c */ /* 0x048ff00000041818 */
[C---:B------:R-:W-:Y:S01]  /*1df40*/  HMMA.16816.F32.BF16 R20, R28.reuse, R6, R20 ;  /* 0x000000061c14723c */ /* 0x040fe20000041814 */
[----:B------:R-:W3:Y:S07]  /*1df50*/  LDSM.16.M88.4 R4, [R228+0xa000] ;  /* 0x00a00000e404783b */ /* 0x000eee0000000200 */
[C---:B----4-:R-:W-:Y:S08]  /*1df60*/  HMMA.16816.F32.BF16 R184, R28.reuse, R168, R184 ;  /* 0x000000a81cb8723c */ /* 0x050ff000000418b8 */
[C---:B------:R-:W-:Y:S01]  /*1df70*/  HMMA.16816.F32.BF16 R180, R28.reuse, R170, R180 ;  /* 0x000000aa1cb4723c */ /* 0x040fe200000418b4 */
[----:B------:R-:W4:Y:S07]  /*1df80*/  LDSM.16.M88.4 R168, [R228+0xb000] ;  /* 0x00b00000e4a8783b */ /* 0x000f2e0000000200 */
[C---:B------:R-:W-:Y:S01]  /*1df90*/  HMMA.16816.F32.BF16 R188, R28.reuse, R194, R188 ;  /* 0x000000c21cbc723c */ /* 0x040fe200000418bc */
[----:B------:R-:W4:Y:S07]  /*1dfa0*/  LDSM.16.M88.4 R192, [R228+0xa800] ;  /* 0x00a80000e4c0783b */ /* 0x000f2e0000000200 */
[C---:B-1----:R-:W-:Y:S08]  /*1dfb0*/  HMMA.16816.F32.BF16 R176, R28.reuse, R32, R176 ;  /* 0x000000201cb0723c */ /* 0x042ff000000418b0 */
[----:B------:R-:W-:Y:S01]  /*1dfc0*/  HMMA.16816.F32.BF16 R172, R28, R34, R172 ;  /* 0x000000221cac723c */ /* 0x000fe200000418ac */
[----:B------:R-:W1:Y:S04]  /*1dfd0*/  LDSM.16.M88.4 R28, [R228+0xb800] ;  /* 0x00b80000e41c783b */ /* 0x000e680000000200 */
[----:B------:R-:W-:Y:S03]  /*1dfe0*/  LDSM.16.M88.4 R32, [R227+0x2000] ;  /* 0x00200000e320783b */ /* 0x000fe60000000200 */
[C---:B---3--:R-:W-:Y:S08]  /*1dff0*/  HMMA.16816.F32.BF16 R24, R12.reuse, R4, R24 ;  /* 0x000000040c18723c */ /* 0x048ff00000041818 */
[C---:B------:R-:W-:Y:S01]  /*1e000*/  HMMA.16816.F32.BF16 R20, R12.reuse, R6, R20 ;  /* 0x000000060c14723c */ /* 0x040fe20000041814 */
[----:B------:R-:W3:Y:S07]  /*1e010*/  LDSM.16.M88.4 R4, [R214] ;  /* 0x00000000d604783b */ /* 0x000eee0000000200 */
[C---:B----4-:R-:W-:Y:S08]  /*1e020*/  HMMA.16816.F32.BF16 R184, R12.reuse, R168, R184 ;  /* 0x000000a80cb8723c */ /* 0x050ff000000418b8 */
[C---:B------:R-:W-:Y:S01]  /*1e030*/  HMMA.16816.F32.BF16 R180, R12.reuse, R170, R180 ;  /* 0x000000aa0cb4723c */ /* 0x040fe200000418b4 */
[----:B------:R-:W4:Y:S07]  /*1e040*/  LDSM.16.M88.4 R168, [R211] ;  /* 0x00000000d3a8783b */ /* 0x000f2e0000000200 */
[C---:B------:R-:W-:Y:S08]  /*1e050*/  HMMA.16816.F32.BF16 R16, R12.reuse, R192, R16 ;  /* 0x000000c00c10723c */ /* 0x040ff00000041810 */
[C---:B------:R-:W-:Y:S01]  /*1e060*/  HMMA.16816.F32.BF16 R188, R12.reuse, R194, R188 ;  /* 0x000000c20cbc723c */ /* 0x040fe200000418bc */
[----:B------:R-:W2:Y:S07]  /*1e070*/  LDSM.16.M88.4 R192, [R212] ;  /* 0x00000000d4c0783b */ /* 0x000eae0000000200 */
        /* <DEDUP_REMOVED lines=9> */
[----:B------:R-:W-:Y:S07]  /*1e110*/  LDSM.16.M88.4 R196, [R209] ;  /* 0x00000000d1c4783b */ /* 0x000fee0000000200 */
        /* <DEDUP_REMOVED lines=12> */
[----:B------:R-:W3:Y:S07]  /*1e1e0*/  LDSM.16.M88.4 R4, [R215+0x2800] ;  /* 0x00280000d704783b */ /* 0x000eee0000000200 */
        /* <DEDUP_REMOVED lines=18> */
[----:B------:R-:W-:Y:S04]  /*1e310*/  LDSM.16.M88.4 R32, [R227+0x4000] ;  /* 0x00400000e320783b */ /* 0x000fe80000000200 */
[----:B------:R-:W-:Y:S03]  /*1e320*/  LDSM.16.M88.4 R192, [R208] ;  /* 0x00000000d0c0783b */ /* 0x000fe60000000200 */
[C---:B-1----:R-:W-:Y:S08]  /*1e330*/  HMMA.16816.F32.BF16 R24, R12.reuse, R28, R24 ;  /* 0x0000001c0c18723c */ /* 0x042ff00000041818 */
[C---:B------:R-:W-:Y:S01]  /*1e340*/  HMMA.16816.F32.BF16 R20, R12.reuse, R30, R20 ;  /* 0x0000001e0c14723c */ /* 0x040fe20000041814 */
[----:B------:R-:W1:Y:S07]  /*1e350*/  LDSM.16.M88.4 R28, [R228+0xd800] ;  /* 0x00d80000e41c783b */ /* 0x000e6e0000000200 */
        /* <DEDUP_REMOVED lines=15> */
[----:B------:R-:W-:Y:S07]  /*1e450*/  LDSM.16.M88.4 R196, [R228+0xf000] ;  /* 0x00f00000e4c4783b */ /* 0x000fee0000000200 */
[C---:B------:R-:W-:Y:S08]  /*1e460*/  HMMA.16816.F32.BF16 R184, R32.reuse, R192, R184 ;  /* 0x000000c020b8723c */ /* 0x040ff000000418b8 */
[C---:B------:R-:W-:Y:S01]  /*1e470*/  HMMA.16816.F32.BF16 R180, R32.reuse, R194, R180 ;  /* 0x000000c220b4723c */ /* 0x040fe200000418b4 */
[----:B------:R-:W-:Y:S07]  /*1e480*/  LDSM.16.M88.4 R192, [R222+0xd000] ;  /* 0x00d00000dec0783b */ /* 0x000fee0000000200 */
[C---:B---3--:R-:W-:Y:S08]  /*1e490*/  HMMA.16816.F32.BF16 R176, R32.reuse, R168, R176 ;  /* 0x000000a820b0723c */ /* 0x048ff000000418b0 */
[----:B------:R-:W-:Y:S01]  /*1e4a0*/  HMMA.16816.F32.BF16 R172, R32, R170, R172 ;  /* 0x000000aa20ac723c */ /* 0x000fe200000418ac */
[----:B------:R-:W3:Y:S04]  /*1e4b0*/  LDSM.16.M88.4 R32, [R222+0xd800] ;  /* 0x00d80000de20783b */ /* 0x000ee80000000200 */
[----:B------:R-:W-:Y:S03]  /*1e4c0*/  LDSM.16.M88.4 R168, [R215+0x4000] ;  /* 0x00400000d7a8783b */ /* 0x000fe60000000200 */
[C---:B-1----:R-:W-:Y:S08]  /*1e4d0*/  HMMA.16816.F32.BF16 R24, R28.reuse, R12, R24 ;  /* 0x0000000c1c18723c */ /* 0x042ff00000041818 */
[C---:B------:R-:W-:Y:S01]  /*1e4e0*/  HMMA.16816.F32.BF16 R20, R28.reuse, R14, R20 ;  /* 0x0000000e1c14723c */ /* 0x040fe20000041814 */
[----:B------:R-:W-:Y:S07]  /*1e4f0*/  LDSM.16.M88.4 R12, [R224+0x4000] ;  /* 0x00400000e00c783b */ /* 0x000fee0000000200 */
[C---:B--2---:R-:W-:Y:S08]  /*1e500*/  HMMA.16816.F32.BF16 R16, R28.reuse, R4, R16 ;  /* 0x000000041c10723c */ /* 0x044ff00000041810 */
[C---:B------:R-:W-:Y:S01]  /*1e510*/  HMMA.16816.F32.BF16 R188, R28.reuse, R6, R188 ;  /* 0x000000061cbc723c */ /* 0x040fe200000418bc */
[----:B------:R-:W1:Y:S07]  /*1e520*/  LDSM.16.M88.4 R4, [R215+0x4800] ;  /* 0x00480000d704783b */ /* 0x000e6e0000000200 */
[C---:B---3--:R-:W-:Y:S08]  /*1e530*/  HMMA.16816.F32.BF16 R176, R28.reuse, R32, R176 ;  /* 0x000000201cb0723c */ /* 0x048ff000000418b0 */
[C---:B------:R-:W-:Y:S01]  /*1e540*/  HMMA.16816.F32.BF16 R172, R28.reuse, R34, R172 ;  /* 0x000000221cac723c */ /* 0x040fe200000418ac */
[----:B------:R-:W2:Y:S07]  /*1e550*/  LDSM.16.M88.4 R32, [R215+0x5000] ;  /* 0x00500000d720783b */ /* 0x000eae0000000200 */
[C---:B------:R-:W-:Y:S08]  /*1e560*/  HMMA.16816.F32.BF16 R184, R28.reuse, R192, R184 ;  /* 0x000000c01cb8723c */ /* 0x040ff000000418b8 */
        /* <DEDUP_REMOVED lines=11> */
[----:B------:R-:W2:Y:S07]  /*1e620*/  LDSM.16.M88.4 R32, [R206] ;  /* 0x00000000ce20783b */ /* 0x000eae0000000200 */
[----:B-1----:R-:W-:Y:S08]  /*1e630*/  HMMA.16816.F32.BF16 R24, R200, R4, R24 ;  /* 0x00000004c818723c */ /* 0x002ff00000041818 */
[C---:B------:R-:W-:Y:S08]  /*1e640*/  HMMA.16816.F32.BF16 R176, R12.reuse, R28, R176 ;  /* 0x0000001c0cb0723c */ /* 0x040ff000000418b0 */
[----:B------:R-:W-:Y:S01]  /*1e650*/  HMMA.16816.F32.BF16 R172, R12, R30, R172 ;  /* 0x0000001e0cac723c */ /* 0x000fe200000418ac */
[----:B------:R-:W1:Y:S04]  /*1e660*/  LDSM.16.M88.4 R28, [R205] ;  /* 0x00000000cd1c783b */ /* 0x000e680000000200 */
[----:B------:R-:W-:Y:S03]  /*1e670*/  LDSM.16.M88.4 R12, [R225+0x6000] ;  /* 0x00600000e10c783b */ /* 0x000fe60000000200 */
[C---:B------:R-:W-:Y:S01]  /*1e680*/  HMMA.16816.F32.BF16 R20, R200.reuse, R6, R20 ;  /* 0x00000006c814723c */ /* 0x040fe20000041814 */
[----:B------:R-:W3:Y:S07]  /*1e690*/  LDSM.16.M88.4 R4, [R222+0xe000] ;  /* 0x00e00000de04783b */ /* 0x000eee0000000200 */
[C---:B------:R-:W-:Y:S01]  /*1e6a0*/  HMMA.16816.F32.BF16 R188, R200.reuse, R38, R188 ;  /* 0x00000026c8bc723c */ /* 0x040fe200000418bc */
[----:B------:R4:W5:Y:S07]  /*1e6b0*/  LDL.LU.64 R38, [R1+0x8] ;  /* 0x0000080001267983 */ /* 0x00096e0000300a00 */
[C---:B------:R-:W-:Y:S01]  /*1e6c0*/  HMMA.16816.F32.BF16 R16, R200.reuse, R36, R16 ;  /* 0x00000024c810723c */ /* 0x040fe20000041810 */
[----:B------:R4:W5:Y:S07]  /*1e6d0*/  LDL.LU.64 R36, [R1] ;  /* 0x0000000001247983 */ /* 0x00096e0000300a00 */
[C---:B------:R-:W-:Y:S08]  /*1e6e0*/  HMMA.16816.F32.BF16 R184, R200.reuse, R196, R184 ;  /* 0x000000c4c8b8723c */ /* 0x040ff000000418b8 */
[----:B------:R-:W-:Y:S01]  /*1e6f0*/  HMMA.16816.F32.BF16 R180, R200, R198, R180 ;  /* 0x000000c6c8b4723c */ /* 0x000fe200000418b4 */
[----:B------:R-:W4:Y:S07]  /*1e700*/  LDSM.16.M88.4 R196, [R167] ;  /* 0x00000000a7c4783b */ /* 0x000f2e0000000200 */
[C---:B--2---:R-:W-:Y:S08]  /*1e710*/  HMMA.16816.F32.BF16 R24, R168.reuse, R32, R24 ;  /* 0x00000020a818723c */ /* 0x044ff00000041818 */
[----:B-1----:R-:W-:Y:S08]  /*1e720*/  HMMA.16816.F32.BF16 R16, R168, R28, R16 ;  /* 0x0000001ca810723c */ /* 0x002ff00000041810 */
[----:B------:R-:W-:Y:S08]  /*1e730*/  HMMA.16816.F32.BF16 R176, R200, R192, R176 ;  /* 0x000000c0c8b0723c */ /* 0x000ff000000418b0 */
[----:B---3--:R-:W-:Y:S08]  /*1e740*/  HMMA.16816.F32.BF16 R24, R12, R4, R24 ;  /* 0x000000040c18723c */ /* 0x008ff00000041818 */
[----:B------:R-:W-:Y:S01]  /*1e750*/  HMMA.16816.F32.BF16 R172, R200, R194, R172 ;  /* 0x000000c2c8ac723c */ /* 0x000fe200000418ac */
[----:B----4-:R-:W-:Y:S01]  /*1e760*/  IMAD.MOV.U32 R28, RZ, RZ, R196 ;  /* 0x000000ffff1c7224 */ /* 0x010fe200078e00c4 */
[----:B------:R-:W-:Y:S01]  /*1e770*/  LDSM.16.M88.4 R192, [R215+0x6000] ;  /* 0x00600000d7c0783b */ /* 0x000fe20000000200 */
[----:B------:R-:W-:-:S02]  /*1e780*/  IMAD.MOV.U32 R5, RZ, RZ, R197 ;  /* 0x000000ffff057224 */ /* 0x000fc400078e00c5 */
[----:B------:R-:W-:Y:S01]  /*1e790*/  IMAD.MOV.U32 R4, RZ, RZ, R198 ;  /* 0x000000ffff047224 */ /* 0x000fe200078e00c6 */
[----:B------:R-:W-:Y:S01]  /*1e7a0*/  LDSM.16.M88.4 R200, [R222+0xe800] ;  /* 0x00e80000dec8783b */ /* 0x000fe20000000200 */
[----:B------:R-:W-:-:S03]  /*1e7b0*/  IMAD.MOV.U32 R2, RZ, RZ, R199 ;  /* 0x000000ffff027224 */ /* 0x000fc600078e00c7 */
[----:B------:R-:W1:Y:S01]  /*1e7c0*/  LDSM.16.M88.4 R196, [R224+0x6000] ;  /* 0x00600000e0c4783b */ /* 0x000e620000000200 */
[----:B------:R-:W-:Y:S03]  /*1e7d0*/  HMMA.16816.F32.BF16 R20, R168, R34, R20 ;  /* 0x00000022a814723c */ /* 0x000fe60000041814 */
[----:B------:R-:W2:Y:S01]  /*1e7e0*/  LDSM.16.M88.4 R32, [R204] ;  /* 0x00000000cc20783b */ /* 0x000ea20000000200 */
[----:B------:R-:W-:-:S04]  /*1e7f0*/  IMAD.MOV.U32 R29, RZ, RZ, R5 ;  /* 0x000000ffff1d7224 */ /* 0x000fc800078e0005 */
[C---:B------:R-:W-:Y:S07]  /*1e800*/  HMMA.16816.F32.BF16 R188, R168.reuse, R30, R188 ;  /* 0x0000001ea8bc723c */ /* 0x040fee00000418bc */
[----:B------:R-:W-:Y:S02]  /*1e810*/  IMAD.MOV.U32 R30, RZ, RZ, R4 ;  /* 0x000000ffff1e7224 */ /* 0x000fe400078e0004 */
[----:B------:R-:W-:Y:S01]  /*1e820*/  IMAD.MOV.U32 R31, RZ, RZ, R2 ;  /* 0x000000ffff1f7224 */ /* 0x000fe200078e0002 */
[C---:B------:R-:W-:Y:S08]  /*1e830*/  HMMA.16816.F32.BF16 R176, R168.reuse, R28, R176 ;  /* 0x0000001ca8b0723c */ /* 0x040ff000000418b0 */
[----:B------:R-:W-:Y:S01]  /*1e840*/  HMMA.16816.F32.BF16 R172, R168, R30, R172 ;  /* 0x0000001ea8ac723c */ /* 0x000fe200000418ac */
[----:B------:R-:W-:Y:S07]  /*1e850*/  LDSM.16.M88.4 R28, [R222+0xf000] ;  /* 0x00f00000de1c783b */ /* 0x000fee0000000200 */
[----:B------:R-:W-:Y:S01]  /*1e860*/  HMMA.16816.F32.BF16 R20, R12, R6, R20 ;  /* 0x000000060c14723c */ /* 0x000fe20000041814 */
[----:B------:R-:W3:Y:S07]  /*1e870*/  LDSM.16.M88.4 R4, [R215+0x6800] ;  /* 0x00680000d704783b */ /* 0x000eee0000000200 */
[----:B-1----:R-:W-:Y:S08]  /*1e880*/  HMMA.16816.F32.BF16 R24, R196, R192, R24 ;  /* 0x000000c0c418723c */ /* 0x002ff00000041818 */
[----:B--2---:R-:W-:Y:S08]  /*1e890*/  HMMA.16816.F32.BF16 R184, R168, R32, R184 ;  /* 0x00000020a8b8723c */ /* 0x004ff000000418b8 */
[----:B------:R-:W-:Y:S08]  /*1e8a0*/  HMMA.16816.F32.BF16 R16, R12, R200, R16 ;  /* 0x000000c80c10723c */ /* 0x000ff00000041810 */
[-C--:B------:R-:W-:Y:S01]  /*1e8b0*/  FMUL.FTZ R24, R24, R0.reuse ;  /* 0x0000000018187220 */ /* 0x080fe20000410000 */
[----:B------:R-:W-:Y:S01]  /*1e8c0*/  HMMA.16816.F32.BF16 R180, R168, R34, R180 ;  /* 0x00000022a8b4723c */ /* 0x000fe200000418b4 */
[----:B------:R-:W-:-:S02]  /*1e8d0*/  FMUL.FTZ R2, R25, R0 ;  /* 0x0000000019027220 */ /* 0x000fc40000410000 */
[----:B------:R1:W2:Y:S01]  /*1e8e0*/  MUFU.TANH R33, R24 ;  /* 0x0000001800217308 */ /* 0x0002a20000002400 */
[----:B------:R-:W-:-:S03]  /*1e8f0*/  FMUL.FTZ R32, R26, R0 ;  /* 0x000000001a207220 */ /* 0x000fc60000410000 */
[-C--:B------:R-:W-:Y:S01]  /*1e900*/  FMUL.FTZ R34, R27, R0.reuse ;  /* 0x000000001b227220 */ /* 0x080fe20000410000 */
[----:B------:R-:W-:Y:S01]  /*1e910*/  HMMA.16816.F32.BF16 R188, R12, R202, R188 ;  /* 0x000000ca0cbc723c */ /* 0x000fe200000418bc */
[----:B-1----:R-:W1:Y:S07]  /*1e920*/  LDSM.16.M88.4 R24, [R215+0x7000] ;  /* 0x00700000d718783b */ /* 0x002e6e0000000200 */
[----:B---3--:R-:W-:Y:S08]  /*1e930*/  HMMA.16816.F32.BF16 R16, R196, R4, R16 ;  /* 0x00000004c410723c */ /* 0x008ff00000041810 */
[----:B------:R-:W-:Y:S01]  /*1e940*/  HMMA.16816.F32.BF16 R184, R12, R28, R184 ;  /* 0x0000001c0cb8723c */ /* 0x000fe200000418b8 */
[----:B------:R-:W3:Y:S07]  /*1e950*/  S2R R28, SR_TID.X ;  /* 0x00000000001c7919 */ /* 0x000eee0000002100 */
[----:B------:R-:W-:Y:S08]  /*1e960*/  HMMA.16816.F32.BF16 R20, R196, R194, R20 ;  /* 0x000000c2c414723c */ /* 0x000ff00000041814 */
[----:B------:R-:W-:Y:S07]  /*1e970*/  HMMA.16816.F32.BF16 R180, R12, R30, R180 ;  /* 0x0000001e0cb4723c */ /* 0x000fee00000418b4 */
[----:B------:R-:W-:Y:S01]  /*1e980*/  FMUL.FTZ R31, R16, R0 ;  /* 0x00000000101f7220 */ /* 0x000fe20000410000 */
[----:B------:R-:W-:Y:S01]  /*1e990*/  HMMA.16816.F32.BF16 R188, R196, R6, R188 ;  /* 0x00000006c4bc723c */ /* 0x000fe200000418bc */
[----:B------:R-:W4:Y:S01]  /*1e9a0*/  LDSM.16.M88.4 R4, [R222+0xf800] ;  /* 0x00f80000de04783b */ /* 0x000f220000000200 */
[----:B---3--:R-:W-:-:S05]  /*1e9b0*/  IMAD.SHL.U32 R16, R28, 0x2, RZ ;  /* 0x000000021c107824 */ /* 0x008fca00078e00ff */
[----:B------:R-:W-:Y:S01]  /*1e9c0*/  LOP3.LUT R16, R16, 0x6, RZ, 0xc0, !PT ;  /* 0x0000000610107812 */ /* 0x000fe200078ec0ff */
[----:B-1----:R-:W-:Y:S07]  /*1e9d0*/  HMMA.16816.F32.BF16 R184, R196, R24, R184 ;  /* 0x00000018c4b8723c */ /* 0x002fee00000418b8 */
[----:B------:R-:W-:Y:S02]  /*1e9e0*/  IMAD R24, R245, 0x40, R16 ;  /* 0x00000040f5187824 */ /* 0x000fe400078e0210 */
[----:B------:R-:W-:-:S03]  /*1e9f0*/  FMUL.FTZ R17, R17, R0 ;  /* 0x0000000011117220 */ /* 0x000fc60000410000 */
[----:B------:R-:W-:Y:S01]  /*1ea00*/  IADD3 R16, R24, 0x1, RZ ;  /* 0x0000000118107810 */ /* 0x000fe20007ffe0ff */
[-C--:B------:R-:W-:Y:S02]  /*1ea10*/  FMUL.FTZ R18, R18, R0.reuse ;  /* 0x0000000012127220 */ /* 0x080fe40000410000 */
[----:B------:R-:W-:Y:S01]  /*1ea20*/  FMUL.FTZ R19, R19, R0 ;  /* 0x0000000013137220 */ /* 0x000fe20000410000 */
[C---:B------:R-:W-:Y:S02]  /*1ea30*/  ISETP.GE.AND P6, PT, R16.reuse, R250, PT ;  /* 0x000000fa1000720c */ /* 0x040fe40003fc6270 */
[C---:B------:R-:W-:Y:S01]  /*1ea40*/  ISETP.GE.AND P2, PT, R16.reuse, R248, PT ;  /* 0x000000f81000720c */ /* 0x040fe20003f46270 */
[----:B------:R-:W-:Y:S01]  /*1ea50*/  FMUL.FTZ R35, R23, R0 ;  /* 0x0000000017237220 */ /* 0x000fe20000410000 */
[----:B------:R-:W-:Y:S01]  /*1ea60*/  MUFU.TANH R30, R18 ;  /* 0x00000012001e7308 */ /* 0x000fe20000002400 */
[C---:B------:R-:W-:Y:S02]  /*1ea70*/  ISETP.GE.OR P6, PT, R16.reuse, R249, !P6 ;  /* 0x000000f91000720c */ /* 0x040fe400077c6670 */
[----:B------:R-:W-:-:S02]  /*1ea80*/  ISETP.GE.OR P2, PT, R16, R247, !P2 ;  /* 0x000000f71000720c */ /* 0x000fc40005746670 */
[----:B------:R-:W-:-:S03]  /*1ea90*/  ISETP.GE.AND P1, PT, R24, R250, PT ;  /* 0x000000fa1800720c */ /* 0x000fc60003f26270 */
[----:B------:R-:W-:Y:S01]  /*1eaa0*/  MUFU.TANH R23, R17 ;  /* 0x0000001100177308 */ /* 0x000fe20000002400 */
[----:B------:R-:W-:Y:S01]  /*1eab0*/  FMUL.FTZ R20, R20, R0 ;  /* 0x0000000014147220 */ /* 0x000fe20000410000 */
[----:B------:R-:W-:-:S06]  /*1eac0*/  ISETP.GE.OR P1, PT, R24, R249, !P1 ;  /* 0x000000f91800720c */ /* 0x000fcc0004f26670 */
[----:B------:R1:W-:Y:S01]  /*1ead0*/  MUFU.TANH R29, R19 ;  /* 0x00000013001d7308 */ /* 0x0003e20000002400 */
[----:B--2---:R-:W-:-:S07]  /*1eae0*/  FSEL R33, R33, -INF , !P1 ;  /* 0xff80000021217808 */ /* 0x004fce0004800000 */
[----:B------:R-:W2:Y:S01]  /*1eaf0*/  MUFU.TANH R32, R32 ;  /* 0x0000002000207308 */ /* 0x000ea20000002400 */
[----:B-1----:R-:W1:Y:S07]  /*1eb00*/  LDSM.16.M88.4 R16, [R215+0x7800] ;  /* 0x00780000d710783b */ /* 0x002e6e0000000200 */
[----:B------:R-:W3:Y:S01]  /*1eb10*/  MUFU.TANH R2, R2 ;  /* 0x0000000200027308 */ /* 0x000ee20000002400 */
[----:B------:R-:W-:Y:S01]  /*1eb20*/  ISETP.GE.AND P1, PT, R24, R248, PT ;  /* 0x000000f81800720c */ /* 0x000fe20003f26270 */
[----:B------:R-:W-:-:S02]  /*1eb30*/  FMUL.FTZ R22, R22, R0 ;  /* 0x0000000016167220 */ /* 0x000fc40000410000 */
[----:B------:R-:W-:-:S04]  /*1eb40*/  FMUL.FTZ R21, R21, R0 ;  /* 0x0000000015157220 */ /* 0x000fc80000410000 */
[----:B------:R-:W1:Y:S01]  /*1eb50*/  MUFU.TANH R34, R34 ;  /* 0x0000002200227308 */ /* 0x000e620000002400 */
[C---:B------:R-:W-:Y:S01]  /*1eb60*/  ISETP.GE.OR P1, PT, R24.reuse, R247, !P1 ;  /* 0x000000f71800720c */ /* 0x040fe20004f26670 */
[----:B----4-:R-:W-:Y:S01]  /*1eb70*/  HMMA.16816.F32.BF16 R176, R12, R4, R176 ;  /* 0x000000040cb0723c */ /* 0x010fe200000418b0 */
[----:B------:R-:W-:-:S05]  /*1eb80*/  IADD3 R166, R24, 0x8, RZ ;  /* 0x0000000818a67810 */ /* 0x000fca0007ffe0ff */
[----:B------:R-:W-:Y:S01]  /*1eb90*/  MUFU.TANH R31, R31 ;  /* 0x0000001f001f7308 */ /* 0x000fe20000002400 */
[----:B--2---:R-:W-:Y:S01]  /*1eba0*/  FSEL R32, R32, -INF , !P1 ;  /* 0xff80000020207808 */ /* 0x004fe20004800000 */
[----:B------:R-:W-:Y:S06]  /*1ebb0*/  HMMA.16816.F32.BF16 R180, R196, R26, R180 ;  /* 0x0000001ac4b4723c */ /* 0x000fec00000418b4 */
[----:B------:R-:W2:Y:S01]  /*1ebc0*/  MUFU.TANH R20, R20 ;  /* 0x0000001400147308 */ /* 0x000ea20000002400 */
[----:B------:R-:W-:Y:S01]  /*1ebd0*/  ISETP.GE.AND P1, PT, R166, R250, PT ;  /* 0x000000faa600720c */ /* 0x000fe20003f26270 */
[----:B------:R-:W-:Y:S01]  /*1ebe0*/  HMMA.16816.F32.BF16 R172, R12, R6, R172 ;  /* 0x000000060cac723c */ /* 0x000fe200000418ac */
[----:B------:R-:W-:Y:S01]  /*1ebf0*/  IADD3 R168, R24, 0x9, RZ ;  /* 0x0000000918a87810 */ /* 0x000fe20007ffe0ff */
[----:B------:R-:W-:Y:S01]  /*1ec00*/  FMUL.FTZ R165, R190, R0 ;  /* 0x00000000bea57220 */ /* 0x000fe20000410000 */
[----:B------:R-:W-:-:S04]  /*1ec10*/  DEPBAR.LE SB0, 0x0 ;  /* 0x000080000000791a */ /* 0x000fc80000000000 */
[----:B------:R-:W4:Y:S01]  /*1ec20*/  MUFU.TANH R22, R22 ;  /* 0x0000001600167308 */ /* 0x000f220000002400 */
[----:B------:R-:W-:Y:S02]  /*1ec30*/  ISETP.GE.OR P1, PT, R166, R249, !P1 ;  /* 0x000000f9a600720c */ /* 0x000fe40004f26670 */
[----:B---3--:R-:W-:-:S05]  /*1ec40*/  FSEL R4, R2, -INF , !P6 ;  /* 0xff80000002047808 */ /* 0x008fca0007000000 */
[----:B------:R-:W3:Y:S01]  /*1ec50*/  MUFU.TANH R21, R21 ;  /* 0x0000001500157308 */ /* 0x000ee20000002400 */
[----:B------:R-:W-:-:S07]  /*1ec60*/  ISETP.GE.AND P6, PT, R166, R248, PT ;  /* 0x000000f8a600720c */ /* 0x000fce0003fc6270 */
[----:B------:R-:W3:Y:S01]  /*1ec70*/  MUFU.TANH R35, R35 ;  /* 0x0000002300237308 */ /* 0x000ee20000002400 */
[----:B-1----:R-:W-:Y:S02]  /*1ec80*/  FSEL R2, R34, -INF , !P2 ;  /* 0xff80000022027808 */ /* 0x002fe40005000000 */
[----:B------:R-:W-:Y:S02]  /*1ec90*/  ISETP.GE.AND P2, PT, R168, R250, PT ;  /* 0x000000faa800720c */ /* 0x000fe40003f46270 */
[----:B--2---:R-:W-:Y:S02]  /*1eca0*/  FSEL R5, R20, -INF , !P1 ;  /* 0xff80000014057808 */ /* 0x004fe40004800000 */
[----:B------:R-:W-:Y:S02]  /*1ecb0*/  ISETP.GE.AND P1, PT, R168, R248, PT ;  /* 0x000000f8a800720c */ /* 0x000fe40003f26270 */
[----:B------:R-:W-:Y:S02]  /*1ecc0*/  ISETP.GE.OR P6, PT, R166, R247, !P6 ;  /* 0x000000f7a600720c */ /* 0x000fe400077c6670 */
[----:B------:R-:W-:-:S02]  /*1ecd0*/  IADD3 R14, R24, 0x10, RZ ;  /* 0x00000010180e7810 */ /* 0x000fc40007ffe0ff */
[----:B------:R-:W-:Y:S01]  /*1ece0*/  ISETP.GE.OR P2, PT, R168, R249, !P2 ;  /* 0x000000f9a800720c */ /* 0x000fe20005746670 */
[----:B------:R-:W-:Y:S01]  /*1ecf0*/  FMUL.FTZ R188, R188, R0 ;  /* 0x00000000bcbc7220 */ /* 0x000fe20000410000 */
[----:B------:R-:W-:Y:S02]  /*1ed00*/  ISETP.GE.OR P1, PT, R168, R247, !P1 ;  /* 0x000000f7a800720c */ /* 0x000fe40004f26670 */
[----:B----4-:R-:W-:Y:S02]  /*1ed10*/  FSEL R7, R22, -INF , !P6 ;  /* 0xff80000016077808 */ /* 0x010fe40007000000 */
[----:B------:R-:W-:Y:S02]  /*1ed20*/  IADD3 R15, R24, 0x11, RZ ;  /* 0x00000011180f7810 */ /* 0x000fe40007ffe0ff */
[C---:B------:R-:W-:Y:S02]  /*1ed30*/  ISETP.GE.AND P6, PT, R14.reuse, R250, PT ;  /* 0x000000fa0e00720c */ /* 0x040fe40003fc6270 */
[----:B---3--:R-:W-:Y:S01]  /*1ed40*/  FSEL R12, R21, -INF , !P2 ;  /* 0xff800000150c7808 */ /* 0x008fe20005000000 */
[----:B------:R1:W2:Y:S01]  /*1ed50*/  MUFU.TANH R28, R188 ;  /* 0x000000bc001c7308 */ /* 0x0002a20000002400 */
[----:B------:R-:W-:Y:S01]  /*1ed60*/  ISETP.GE.AND P2, PT, R14, R248, PT ;  /* 0x000000f80e00720c */ /* 0x000fe20003f46270 */
[-C--:B------:R-:W-:Y:S01]  /*1ed70*/  FMUL.FTZ R191, R191, R0.reuse ;  /* 0x00000000bfbf7220 */ /* 0x080fe20000410000 */
[----:B------:R-:W-:Y:S01]  /*1ed80*/  FSEL R6, R35, -INF , !P1 ;  /* 0xff80000023067808 */ /* 0x000fe20004800000 */
[----:B------:R-:W-:Y:S01]  /*1ed90*/  FMUL.FTZ R25, R189, R0 ;  /* 0x00000000bd197220 */ /* 0x000fe20000410000 */
[----:B------:R-:W-:-:S02]  /*1eda0*/  ISETP.GE.AND P1, PT, R15, R250, PT ;  /* 0x000000fa0f00720c */ /* 0x000fc40003f26270 */
[C---:B------:R-:W-:Y:S01]  /*1edb0*/  ISETP.GE.OR P6, PT, R14.reuse, R249, !P6 ;  /* 0x000000f90e00720c */ /* 0x040fe200077c6670 */
[----:B------:R-:W3:Y:S01]  /*1edc0*/  MUFU.TANH R165, R165 ;  /* 0x000000a500a57308 */ /* 0x000ee20000002400 */
[----:B------:R-:W-:Y:S01]  /*1edd0*/  ISETP.GE.OR P2, PT, R14, R247, !P2 ;  /* 0x000000f70e00720c */ /* 0x000fe20005746670 */
[----:B------:R-:W-:Y:S01]  /*1ede0*/  HMMA.16816.F32.BF16 R176, R196, R16, R176 ;  /* 0x00000010c4b0723c */ /* 0x000fe200000418b0 */
[----:B------:R-:W-:Y:S01]  /*1edf0*/  FMUL.FTZ R27, R184, R0 ;  /* 0x00000000b81b7220 */ /* 0x000fe20000410000 */
[----:B------:R-:W-:-:S04]  /*1ee00*/  ISETP.GE.OR P1, PT, R15, R249, !P1 ;  /* 0x000000f90f00720c */ /* 0x000fc80004f26670 */
[----:B------:R4:W-:Y:S01]  /*1ee10*/  MUFU.TANH R26, R191 ;  /* 0x000000bf001a7308 */ /* 0x0009e20000002400 */
[----:B------:R-:W-:Y:S02]  /*1ee20*/  IADD3 R17, R24, 0x18, RZ ;  /* 0x0000001818117810 */ /* 0x000fe40007ffe0ff */
[----:B-1----:R-:W-:Y:S01]  /*1ee30*/  FSEL R188, R30, -INF , !P2 ;  /* 0xff8000001ebc7808 */ /* 0x002fe20005000000 */
[----:B------:R-:W-:Y:S01]  /*1ee40*/  FMUL.FTZ R187, R187, R0 ;  /* 0x00000000bbbb7220 */ /* 0x000fe20000410000 */
[----:B------:R-:W-:Y:S02]  /*1ee50*/  ISETP.GE.AND P2, PT, R17, R250, PT ;  /* 0x000000fa1100720c */ /* 0x000fe40003f46270 */
[----:B------:R-:W-:Y:S01]  /*1ee60*/  FSEL R190, R23, -INF , !P1 ;  /* 0xff80000017be7808 */ /* 0x000fe20004800000 */
[----:B------:R-:W1:Y:S01]  /*1ee70*/  MUFU.TANH R25, R25 ;  /* 0x0000001900197308 */ /* 0x000e620000002400 */
[----:B------:R-:W-:Y:S02]  /*1ee80*/  ISETP.GE.AND P1, PT, R17, R248, PT ;  /* 0x000000f81100720c */ /* 0x000fe40003f26270 */
[----:B----4-:R-:W-:-:S02]  /*1ee90*/  FSEL R191, R31, -INF , !P6 ;  /* 0xff8000001fbf7808 */ /* 0x010fc40007000000 */
[----:B------:R-:W-:-:S03]  /*1eea0*/  ISETP.GE.AND P6, PT, R15, R248, PT ;  /* 0x000000f80f00720c */ /* 0x000fc60003fc6270 */
[----:B------:R-:W4:Y:S01]  /*1eeb0*/  MUFU.TANH R27, R27 ;  /* 0x0000001b001b7308 */ /* 0x000f220000002400 */
[----:B------:R-:W-:Y:S02]  /*1eec0*/  IADD3 R16, R24, 0x19, RZ ;  /* 0x0000001918107810 */ /* 0x000fe40007ffe0ff */
[----:B------:R-:W-:Y:S01]  /*1eed0*/  ISETP.GE.OR P6, PT, R15, R247, !P6 ;  /* 0x000000f70f00720c */ /* 0x000fe200077c6670 */
[-C--:B------:R-:W-:Y:S01]  /*1eee0*/  FMUL.FTZ R186, R186, R0.reuse ;  /* 0x00000000baba7220 */ /* 0x080fe20000410000 */
[C---:B------:R-:W-:Y:S02]  /*1eef0*/  ISETP.GE.OR P2, PT, R17.reuse, R249, !P2 ;  /* 0x000000f91100720c */ /* 0x040fe40005746670 */
[----:B------:R-:W-:Y:S01]  /*1ef00*/  ISETP.GE.OR P1, PT, R17, R247, !P1 ;  /* 0x000000f71100720c */ /* 0x000fe20004f26670 */
[----:B------:R1:W-:Y:S01]  /*1ef10*/  MUFU.TANH R22, R187 ;  /* 0x000000bb00167308 */ /* 0x0003e20000002400 */
[----:B------:R-:W-:Y:S01]  /*1ef20*/  IADD3 R17, R24, 0x20, RZ ;  /* 0x0000002018117810 */ /* 0x000fe20007ffe0ff */
[----:B------:R-:W-:Y:S01]  /*1ef30*/  FMUL.FTZ R21, R182, R0 ;  /* 0x00000000b6157220 */ /* 0x000fe20000410000 */
[----:B--2---:R-:W-:-:S02]  /*1ef40*/  FSEL R189, R28, -INF , !P2 ;  /* 0xff8000001cbd7808 */ /* 0x004fc40005000000 */
[----:B------:R-:W-:Y:S02]  /*1ef50*/  ISETP.GE.AND P2, PT, R16, R248, PT ;  /* 0x000000f81000720c */ /* 0x000fe40003f46270 */
[----:B---3--:R-:W-:Y:S01]  /*1ef60*/  FSEL R182, R165, -INF , !P1 ;  /* 0xff800000a5b67808 */ /* 0x008fe20004800000 */
[----:B------:R2:W3:Y:S01]  /*1ef70*/  MUFU.TANH R13, R186 ;  /* 0x000000ba000d7308 */ /* 0x0004e20000002400 */
[----:B------:R-:W-:Y:S01]  /*1ef80*/  ISETP.GE.AND P1, PT, R17, R250, PT ;  /* 0x000000fa1100720c */ /* 0x000fe20003f26270 */
[----:B------:R-:W-:Y:S01]  /*1ef90*/  FMUL.FTZ R14, R180, R0 ;  /* 0x00000000b40e7220 */ /* 0x000fe20000410000 */
[----:B-1----:R-:W-:Y:S02]  /*1efa0*/  FSEL R187, R29, -INF , !P6 ;  /* 0xff8000001dbb7808 */ /* 0x002fe40007000000 */
[C---:B------:R-:W-:Y:S01]  /*1efb0*/  ISETP.GE.AND P6, PT, R16.reuse, R250, PT ;  /* 0x000000fa1000720c */ /* 0x040fe20003fc6270 */
[----:B------:R-:W-:Y:S01]  /*1efc0*/  FMUL.FTZ R185, R185, R0 ;  /* 0x00000000b9b97220 */ /* 0x000fe20000410000 */
[----:B------:R-:W-:-:S02]  /*1efd0*/  ISETP.GE.OR P2, PT, R16, R247, !P2 ;  /* 0x000000f71000720c */ /* 0x000fc40005746670 */
[-C--:B------:R-:W-:Y:S02]  /*1efe0*/  ISETP.GE.OR P6, PT, R16, R249.reuse, !P6 ;  /* 0x000000f91000720c */ /* 0x080fe400077c6670 */
[----:B------:R-:W-:Y:S02]  /*1eff0*/  ISETP.GE.OR P1, PT, R17, R249, !P1 ;  /* 0x000000f91100720c */ /* 0x000fe40004f26670 */
[----:B------:R-:W-:Y:S02]  /*1f000*/  IADD3 R23, R24, 0x21, RZ ;  /* 0x0000002118177810 */ /* 0x000fe40007ffe0ff */
[----:B------:R-:W-:Y:S01]  /*1f010*/  FSEL R180, R25, -INF , !P6 ;  /* 0xff80000019b47808 */ /* 0x000fe20007000000 */
[----:B------:R-:W1:Y:S01]  /*1f020*/  MUFU.TANH R20, R185 ;  /* 0x000000b900147308 */ /* 0x000e620000002400 */
[----:B------:R-:W-:Y:S02]  /*1f030*/  ISETP.GE.AND P6, PT, R17, R248, PT ;  /* 0x000000f81100720c */ /* 0x000fe40003fc6270 */
[----:B--2---:R-:W-:-:S02]  /*1f040*/  FSEL R186, R26, -INF , !P2 ;  /* 0xff8000001aba7808 */ /* 0x004fc40005000000 */
[----:B----4-:R-:W-:-:S03]  /*1f050*/  FSEL R26, R27, -INF , !P1 ;  /* 0xff8000001b1a7808 */ /* 0x010fc60004800000 */
[----:B------:R-:W2:Y:S01]  /*1f060*/  MUFU.TANH R14, R14 ;  /* 0x0000000e000e7308 */ /* 0x000ea20000002400 */
[C---:B------:R-:W-:Y:S01]  /*1f070*/  ISETP.GE.AND P2, PT, R23.reuse, R250, PT ;  /* 0x000000fa1700720c */ /* 0x040fe20003f46270 */
[----:B------:R-:W-:Y:S01]  /*1f080*/  HMMA.16816.F32.BF16 R172, R196, R18, R172 ;  /* 0x00000012c4ac723c */ /* 0x000fe200000418ac */
[----:B------:R-:W-:Y:S02]  /*1f090*/  ISETP.GE.AND P1, PT, R23, R248, PT ;  /* 0x000000f81700720c */ /* 0x000fe40003f26270 */
[----:B------:R-:W-:Y:S02]  /*1f0a0*/  ISETP.GE.OR P6, PT, R17, R247, !P6 ;  /* 0x000000f71100720c */ /* 0x000fe400077c6670 */
[C---:B------:R-:W-:Y:S02]  /*1f0b0*/  ISETP.GE.OR P2, PT, R23.reuse, R249, !P2 ;  /* 0x000000f91700720c */ /* 0x040fe40005746670 */
[----:B------:R-:W-:Y:S02]  /*1f0c0*/  IADD3 R18, R24, 0x28, RZ ;  /* 0x0000002818127810 */ /* 0x000fe40007ffe0ff */
[----:B------:R-:W-:-:S02]  /*1f0d0*/  ISETP.GE.OR P1, PT, R23, R247, !P1 ;  /* 0x000000f71700720c */ /* 0x000fc40004f26670 */
[----:B---3--:R-:W-:Y:S01]  /*1f0e0*/  FSEL R23, R13, -INF , !P6 ;  /* 0xff8000000d177808 */ /* 0x008fe20007000000 */
[----:B------:R-:W3:Y:S01]  /*1f0f0*/  MUFU.TANH R21, R21 ;  /* 0x0000001500157308 */ /* 0x000ee20000002400 */
[----:B------:R-:W-:Y:S01]  /*1f100*/  ISETP.GE.AND P6, PT, R18, R250, PT ;  /* 0x000000fa1200720c */ /* 0x000fe20003fc6270 */
[-C--:B------:R-:W-:Y:S01]  /*1f110*/  FMUL.FTZ R16, R183, R0.reuse ;  /* 0x00000000b7107220 */ /* 0x080fe20000410000 */
[----:B------:R-:W-:Y:S01]  /*1f120*/  IADD3 R17, R24, 0x29, RZ ;  /* 0x0000002918117810 */ /* 0x000fe20007ffe0ff */
[-C--:B------:R-:W-:Y:S01]  /*1f130*/  FMUL.FTZ R25, R176, R0.reuse ;  /* 0x00000000b0197220 */ /* 0x080fe20000410000 */
[----:B------:R-:W-:Y:S01]  /*1f140*/  ISETP.GE.OR P6, PT, R18, R249, !P6 ;  /* 0x000000f91200720c */ /* 0x000fe200077c6670 */
[----:B------:R-:W-:Y:S01]  /*1f150*/  FMUL.FTZ R15, R181, R0 ;  /* 0x00000000b50f7220 */ /* 0x000fe20000410000 */
[----:B-1----:R-:W-:Y:S02]  /*1f160*/  FSEL R183, R20, -INF , !P2 ;  /* 0xff80000014b77808 */ /* 0x002fe40005000000 */
[----:B------:R-:W-:-:S02]  /*1f170*/  FSEL R22, R22, -INF , !P1 ;  /* 0xff80000016167808 */ /* 0x000fc40004800000 */
[----:B--2---:R-:W-:Y:S01]  /*1f180*/  FSEL R181, R14, -INF , !P6 ;  /* 0xff8000000eb57808 */ /* 0x004fe20007000000 */
[----:B------:R-:W1:Y:S01]  /*1f190*/  MUFU.TANH R16, R16 ;  /* 0x0000001000107308 */ /* 0x000e620000002400 */
[----:B------:R-:W-:Y:S02]  /*1f1a0*/  ISETP.GE.AND P2, PT, R18, R248, PT ;  /* 0x000000f81200720c */ /* 0x000fe40003f46270 */
[C---:B------:R-:W-:Y:S02]  /*1f1b0*/  ISETP.GE.AND P1, PT, R17.reuse, R250, PT ;  /* 0x000000fa1100720c */ /* 0x040fe40003f26270 */
[----:B------:R-:W-:-:S03]  /*1f1c0*/  ISETP.GE.AND P6, PT, R17, R248, PT ;  /* 0x000000f81100720c */ /* 0x000fc60003fc6270 */
[----:B------:R-:W2:Y:S01]  /*1f1d0*/  MUFU.TANH R25, R25 ;  /* 0x0000001900197308 */ /* 0x000ea20000002400 */
[----:B------:R-:W-:Y:S01]  /*1f1e0*/  FMUL.FTZ R177, R177, R0 ;  /* 0x00000000b1b17220 */ /* 0x000fe20000410000 */
[----:B------:R-:W-:Y:S02]  /*1f1f0*/  ISETP.GE.OR P2, PT, R18, R247, !P2 ;  /* 0x000000f71200720c */ /* 0x000fe40005746670 */
[C---:B------:R-:W-:Y:S02]  /*1f200*/  ISETP.GE.OR P1, PT, R17.reuse, R249, !P1 ;  /* 0x000000f91100720c */ /* 0x040fe40004f26670 */
[----:B------:R-:W-:Y:S02]  /*1f210*/  ISETP.GE.OR P6, PT, R17, R247, !P6 ;  /* 0x000000f71100720c */ /* 0x000fe400077c6670 */
[----:B------:R-:W-:Y:S01]  /*1f220*/  IADD3 R17, R24, 0x30, RZ ;  /* 0x0000003018117810 */ /* 0x000fe20007ffe0ff */
[----:B------:R-:W4:Y:S01]  /*1f230*/  MUFU.TANH R15, R15 ;  /* 0x0000000f000f7308 */ /* 0x000f220000002400 */
[----:B---3--:R-:W-:-:S02]  /*1f240*/  FSEL R21, R21, -INF , !P2 ;  /* 0xff80000015157808 */ /* 0x008fc40005000000 */
[----:B------:R-:W-:Y:S01]  /*1f250*/  ISETP.GE.AND P2, PT, R17, R250, PT ;  /* 0x000000fa1100720c */ /* 0x000fe20003f46270 */
[----:B------:R-:W-:-:S04]  /*1f260*/  FMUL.FTZ R171, R178, R0 ;  /* 0x00000000b2ab7220 */ /* 0x000fc80000410000 */
[----:B------:R-:W3:Y:S01]  /*1f270*/  MUFU.TANH R177, R177 ;  /* 0x000000b100b17308 */ /* 0x000ee20000002400 */
[----:B------:R-:W-:Y:S01]  /*1f280*/  ISETP.GE.OR P2, PT, R17, R249, !P2 ;  /* 0x000000f91100720c */ /* 0x000fe20005746670 */
[----:B------:R-:W-:Y:S01]  /*1f290*/  FMUL.FTZ R28, R174, R0 ;  /* 0x00000000ae1c7220 */ /* 0x000fe20000410000 */
[----:B------:R-:W-:Y:S02]  /*1f2a0*/  IADD3 R13, R24, 0x31, RZ ;  /* 0x00000031180d7810 */ /* 0x000fe40007ffe0ff */
[----:B-1----:R-:W-:Y:S02]  /*1f2b0*/  FSEL R20, R16, -INF , !P6 ;  /* 0xff80000010147808 */ /* 0x002fe40007000000 */
[----:B--2---:R-:W-:Y:S01]  /*1f2c0*/  FSEL R25, R25, -INF , !P2 ;  /* 0xff80000019197808 */ /* 0x004fe20005000000 */
[----:B------:R-:W1:Y:S01]  /*1f2d0*/  MUFU.TANH R171, R171 ;  /* 0x000000ab00ab7308 */ /* 0x000e620000002400 */
[C---:B------:R-:W-:Y:S02]  /*1f2e0*/  ISETP.GE.AND P6, PT, R13.reuse, R250, PT ;  /* 0x000000fa0d00720c */ /* 0x040fe40003fc6270 */
[----:B------:R-:W-:Y:S01]  /*1f2f0*/  ISETP.GE.AND P2, PT, R13, R248, PT ;  /* 0x000000f80d00720c */ /* 0x000fe20003f46270 */
[----:B------:R-:W-:-:S02]  /*1f300*/  FMUL.FTZ R170, R179, R0 ;  /* 0x00000000b3aa7220 */ /* 0x000fc40000410000 */
[-C--:B------:R-:W-:Y:S02]  /*1f310*/  FMUL.FTZ R14, R172, R0.reuse ;  /* 0x00000000ac0e7220 */ /* 0x080fe40000410000 */
[----:B------:R-:W2:Y:S01]  /*1f320*/  MUFU.TANH R28, R28 ;  /* 0x0000001c001c7308 */ /* 0x000ea20000002400 */
[C---:B------:R-:W-:Y:S02]  /*1f330*/  ISETP.GE.OR P6, PT, R13.reuse, R249, !P6 ;  /* 0x000000f90d00720c */ /* 0x040fe400077c6670 */
[----:B------:R-:W-:Y:S01]  /*1f340*/  ISETP.GE.OR P2, PT, R13, R247, !P2 ;  /* 0x000000f70d00720c */ /* 0x000fe20005746670 */
[-C--:B------:R-:W-:Y:S01]  /*1f350*/  FMUL.FTZ R172, R173, R0.reuse ;  /* 0x00000000adac7220 */ /* 0x080fe20000410000 */
[----:B------:R-:W-:Y:S01]  /*1f360*/  IADD3 R13, R24, 0x38, RZ ;  /* 0x00000038180d7810 */ /* 0x000fe20007ffe0ff */
[----:B------:R-:W-:Y:S01]  /*1f370*/  FMUL.FTZ R29, R175, R0 ;  /* 0x00000000af1d7220 */ /* 0x000fe20000410000 */
[----:B----4-:R-:W-:Y:S01]  /*1f380*/  FSEL R27, R15, -INF , !P1 ;  /* 0xff8000000f1b7808 */ /* 0x010fe20004800000 */
[----:B------:R-:W4:Y:S01]  /*1f390*/  MUFU.TANH R170, R170 ;  /* 0x000000aa00aa7308 */ /* 0x000f220000002400 */
[----:B------:R-:W-:-:S02]  /*1f3a0*/  ISETP.GE.AND P1, PT, R17, R248, PT ;  /* 0x000000f81100720c */ /* 0x000fc40003f26270 */
[----:B------:R-:W-:Y:S02]  /*1f3b0*/  IADD3 R0, R24, 0x39, RZ ;  /* 0x0000003918007810 */ /* 0x000fe40007ffe0ff */
[----:B---3--:R-:W-:Y:S02]  /*1f3c0*/  FSEL R24, R177, -INF , !P6 ;  /* 0xff800000b1187808 */ /* 0x008fe40007000000 */
[----:B------:R-:W-:Y:S01]  /*1f3d0*/  ISETP.GE.AND P6, PT, R13, R248, PT ;  /* 0x000000f80d00720c */ /* 0x000fe20003fc6270 */
[----:B------:R-:W3:Y:S01]  /*1f3e0*/  MUFU.TANH R14, R14 ;  /* 0x0000000e000e7308 */ /* 0x000ee20000002400 */
[-C--:B------:R-:W-:Y:S02]  /*1f3f0*/  ISETP.GE.OR P1, PT, R17, R247.reuse, !P1 ;  /* 0x000000f71100720c */ /* 0x080fe40004f26670 */
[----:B------:R-:W-:Y:S02]  /*1f400*/  ISETP.GE.OR P6, PT, R13, R247, !P6 ;  /* 0x000000f70d00720c */ /* 0x000fe400077c6670 */
[----:B-1----:R-:W-:-:S02]  /*1f410*/  FSEL R171, R171, -INF , !P1 ;  /* 0xff800000abab7808 */ /* 0x002fc40004800000 */
[----:B------:R-:W-:Y:S01]  /*1f420*/  ISETP.GE.AND P1, PT, R13, R250, PT ;  /* 0x000000fa0d00720c */ /* 0x000fe20003f26270 */
[----:B------:R-:W1:Y:S01]  /*1f430*/  MUFU.TANH R172, R172 ;  /* 0x000000ac00ac7308 */ /* 0x000e620000002400 */
[----:B--2---:R-:W-:Y:S01]  /*1f440*/  FSEL R28, R28, -INF , !P6 ;  /* 0xff8000001c1c7808 */ /* 0x004fe20007000000 */
[----:B------:R-:W-:Y:S01]  /*1f450*/  BAR.SYNC.DEFER_BLOCKING 0x0 ;  /* 0x0000000000007b1d */ /* 0x000fe20000010000 */
[----:B------:R-:W-:Y:S02]  /*1f460*/  ISETP.GT.AND P6, PT, R245, R234, PT ;  /* 0x000000eaf500720c */ /* 0x000fe40003fc4270 */
[----:B------:R-:W-:-:S03]  /*1f470*/  ISETP.GE.OR P1, PT, R13, R249, !P1 ;  /* 0x000000f90d00720c */ /* 0x000fc60004f26670 */
[----:B------:R-:W2:Y:S01]  /*1f480*/  MUFU.TANH R29, R29 ;  /* 0x0000001d001d7308 */ /* 0x000ea20000002400 */
[----:B----4-:R-:W-:Y:S02]  /*1f490*/  FSEL R170, R170, -INF , !P2 ;  /* 0xff800000aaaa7808 */ /* 0x010fe40005000000 */
[----:B---3--:R-:W-:Y:S02]  /*1f4a0*/  FSEL R174, R14, -INF , !P1 ;  /* 0xff8000000eae7808 */ /* 0x008fe40004800000 */
[C---:B------:R-:W-:Y:S02]  /*1f4b0*/  ISETP.GE.AND P2, PT, R0.reuse, R250, PT ;  /* 0x000000fa0000720c */ /* 0x040fe40003f46270 */
[C---:B------:R-:W-:Y:S01]  /*1f4c0*/  ISETP.GE.AND P1, PT, R0.reuse, R248, PT ;  /* 0x000000f80000720c */ /* 0x040fe20003f26270 */
[----:B------:R-:W-:Y:S01]  /*1f4d0*/  BSSY B1, `(.L_x_3874) ;  /* 0x00000cf000017945 */ /* 0x000fe20003800000 */
[C---:B------:R-:W-:Y:S02]  /*1f4e0*/  ISETP.GE.OR P2, PT, R0.reuse, R249, !P2 ;  /* 0x000000f90000720c */ /* 0x040fe40005746670 */
[----:B------:R-:W-:Y:S01]  /*1f4f0*/  ISETP.GE.OR P1, PT, R0, R247, !P1 ;  /* 0x000000f70000720c */ /* 0x000fe20004f26670 */
[----:B------:R-:W-:Y:S01]  /*1f500*/  IMAD.MOV.U32 R184, RZ, RZ, R8 ;  /* 0x000000ffffb87224 */ /* 0x000fe200078e0008 */
[----:B-1----:R-:W-:Y:S01]  /*1f510*/  FSEL R172, R172, -INF , !P2 ;  /* 0xff800000acac7808 */ /* 0x002fe20005000000 */
[----:B------:R-:W-:Y:S01]  /*1f520*/  IMAD.MOV.U32 R185, RZ, RZ, R9 ;  /* 0x000000ffffb97224 */ /* 0x000fe200078e0009 */
[----:B--2---:R-:W-:Y:S01]  /*1f530*/  FSEL R29, R29, -INF , !P1 ;  /* 0xff8000001d1d7808 */ /* 0x004fe20004800000 */
        /* <DEDUP_REMOVED lines=9> */
[----:B------:R-:W1:Y:S03]  /*1f5d0*/  I2F.RP R15, R13 ;  /* 0x0000000d000f7306 */ /* 0x000e660000209400 */
[----:B------:R-:W-:-:S05]  /*1f5e0*/  IMAD.MOV R9, RZ, RZ, -R9 ;  /* 0x000000ffff097224 */ /* 0x000fca00078e0a09 */
[----:B-1----:R-:W1:Y:S02]  /*1f5f0*/  MUFU.RCP R30, R15 ;  /* 0x0000000f001e7308 */ /* 0x002e640000001000 */
[----:B-1----:R-:W-:Y:S02]  /*1f600*/  IADD3 R30, R30, 0xffffffe, RZ ;  /* 0x0ffffffe1e1e7810 */ /* 0x002fe40007ffe0ff */
[----:B------:R-:W-:-:S04]  /*1f610*/  IADD3 R15, R8, -0x40, RZ ;  /* 0xffffffc0080f7810 */ /* 0x000fc80007ffe0ff */
[----:B------:R-:W1:Y:S01]  /*1f620*/  F2I.FTZ.U32.TRUNC.NTZ R31, R30 ;  /* 0x0000001e001f7305 */ /* 0x000e62000021f000 */
[-C--:B------:R-:W-:Y:S01]  /*1f630*/  LOP3.LUT R8, R8, R18.reuse, RZ, 0x3c, !PT ;  /* 0x0000001208087212 */ /* 0x080fe200078e3cff */
[--C-:B-1----:R-:W-:Y:S02]  /*1f640*/  IMAD.MOV R0, RZ, RZ, -R31.reuse ;  /* 0x000000ffff007224 */ /* 0x102fe400078e0a1f */
[----:B------:R-:W-:Y:S02]  /*1f650*/  IMAD.MOV.U32 R30, RZ, RZ, RZ ;  /* 0x000000ffff1e7224 */ /* 0x000fe400078e00ff */
[----:B------:R-:W-:Y:S01]  /*1f660*/  IMAD R17, R0, R13, RZ ;  /* 0x0000000d00117224 */ /* 0x000fe200078e02ff */
[----:B------:R-:W-:Y:S02]  /*1f670*/  IABS R0, R15 ;  /* 0x0000000f00007213 */ /* 0x000fe40000000000 */
[----:B------:R-:W-:Y:S01]  /*1f680*/  LOP3.LUT R15, R15, R18, RZ, 0x3c, !PT ;  /* 0x000000120f0f7212 */ /* 0x000fe200078e3cff */
        /* <DEDUP_REMOVED lines=12> */
[----:B------:R-:W-:Y:S02]  /*1f750*/  ISETP.GE.AND P0, PT, R15, RZ, PT ;  /* 0x000000ff0f00720c */ /* 0x000fe40003f06270 */
[----:B------:R-:W-:Y:S01]  /*1f760*/  ISETP.GE.U32.AND P2, PT, R0, R13, PT ;  /* 0x0000000d0000720c */ /* 0x000fe20003f46070 */
[----:B------:R-:W2:Y:S05]  /*1f770*/  LD.E.64 R14, [R10.64+0x38] ;  /* 0x000038040a0e7980 */ /* 0x000eaa000c101b00 */
[----:B------:R-:W-:-:S02]  /*1f780*/  @P1 IADD3 R16, R16, 0x1, RZ ;  /* 0x0000000110101810 */ /* 0x000fc40007ffe0ff */
[----:B------:R-:W-:Y:S02]  /*1f790*/  ISETP.GE.AND P1, PT, R8, RZ, PT ;  /* 0x000000ff0800720c */ /* 0x000fe40003f26270 */
[----:B------:R-:W-:-:S03]  /*1f7a0*/  LOP3.LUT R8, RZ, R18, RZ, 0x33, !PT ;  /* 0x00000012ff087212 */ /* 0x000fc600078e33ff */
[----:B------:R-:W-:Y:S02]  /*1f7b0*/  @P2 IADD3 R17, R17, 0x1, RZ ;  /* 0x0000000111112810 */ /* 0x000fe40007ffe0ff */
[----:B------:R-:W-:-:S03]  /*1f7c0*/  ISETP.NE.AND P2, PT, R18, RZ, PT ;  /* 0x000000ff1200720c */ /* 0x000fc60003f45270 */
[----:B------:R-:W-:-:S03]  /*1f7d0*/  @!P0 IMAD.MOV R17, RZ, RZ, -R17 ;  /* 0x000000ffff118224 */ /* 0x000fc600078e0a11 */
[----:B------:R-:W-:-:S05]  /*1f7e0*/  @!P1 IMAD.MOV R16, RZ, RZ, -R16 ;  /* 0x000000ffff109224 */ /* 0x000fca00078e0a10 */
[C---:B------:R-:W-:Y:S02]  /*1f7f0*/  SEL R13, R8.reuse, R16, !P2 ;  /* 0x00000010080d7207 */ /* 0x040fe40005000000 */
[----:B------:R-:W-:Y:S02]  /*1f800*/  SEL R8, R8, R17, !P2 ;  /* 0x0000001108087207 */ /* 0x000fe40005000000 */
[----:B------:R-:W3:Y:S01]  /*1f810*/  LD.E.64 R16, [R10.64+0x20] ;  /* 0x000020040a107980 */ /* 0x000ee2000c101b00 */
[----:B------:R-:W-:-:S04]  /*1f820*/  IMAD.WIDE R34, R13, 0x4, R242 ;  /* 0x000000040d227825 */ /* 0x000fc800078e02f2 */
[----:B------:R-:W-:Y:S01]  /*1f830*/  IMAD.WIDE R30, R8, 0x4, R242 ;  /* 0x00000004081e7825 */ /* 0x000fe200078e02f2 */
[----:B------:R-:W4:Y:S04]  /*1f840*/  LD.E R9, [R34.64] ;  /* 0x0000000422097980 */ /* 0x000f28000c101900 */
[----:B------:R-:W4:Y:S01]  /*1f850*/  LD.E R0, [R30.64] ;  /* 0x000000041e007980 */ /* 0x000f22000c101900 */
[----:B------:R-:W-:-:S05]  /*1f860*/  IADD3 R13, R13, -R8, RZ ;  /* 0x800000080d0d7210 */ /* 0x000fca0007ffe0ff */
[----:B------:R-:W-:-:S05]  /*1f870*/  IMAD R18, R18, R13, -0x40 ;  /* 0xffffffc012127424 */ /* 0x000fca00078e020d */
[----:B------:R-:W-:Y:S01]  /*1f880*/  SHF.R.S32.HI R13, RZ, 0x1f, R18 ;  /* 0x0000001fff0d7819 */ /* 0x000fe20000011412 */
[-C--:B--2---:R-:W-:Y:S02]  /*1f890*/  IMAD R8, R15, R18.reuse, RZ ;  /* 0x000000120f087224 */ /* 0x084fe400078e02ff */
[----:B------:R-:W-:-:S04]  /*1f8a0*/  IMAD.WIDE.U32 R18, R14, R18, RZ ;  /* 0x000000120e127225 */ /* 0x000fc800078e00ff */
[----:B------:R-:W-:-:S04]  /*1f8b0*/  IMAD R8, R14, R13, R8 ;  /* 0x0000000d0e087224 */ /* 0x000fc800078e0208 */
[----:B------:R-:W-:Y:S02]  /*1f8c0*/  IMAD.IADD R19, R19, 0x1, R8 ;  /* 0x0000000113137824 */ /* 0x000fe400078e0208 */
[----:B----4-:R-:W-:-:S04]  /*1f8d0*/  IMAD.IADD R9, R0, 0x1, -R9 ;  /* 0x0000000100097824 */ /* 0x010fc800078e0a09 */
[----:B---3--:R-:W-:Y:S01]  /*1f8e0*/  IMAD R13, R17, R9, RZ ;  /* 0x00000009110d7224 */ /* 0x008fe200078e02ff */
[----:B------:R-:W-:-:S05]  /*1f8f0*/  SHF.R.S32.HI R0, RZ, 0x1f, R9 ;  /* 0x0000001fff007819 */ /* 0x000fca0000011409 */
[----:B------:R-:W-:Y:S02]  /*1f900*/  IMAD R0, R16, R0, R13 ;  /* 0x0000000010007224 */ /* 0x000fe400078e020d */
[----:B------:R-:W-:-:S04]  /*1f910*/  IMAD.WIDE.U32 R16, R9, R16, R18 ;  /* 0x0000001009107225 */ /* 0x000fc800078e0012 */
[----:B------:R-:W-:Y:S01]  /*1f920*/  IMAD.MOV.U32 R15, RZ, RZ, R16 ;  /* 0x000000ffff0f7224 */ /* 0x000fe200078e0010 */
[----:B------:R-:W-:Y:S01]  /*1f930*/  IADD3 R14, R17, R0, RZ ;  /* 0x00000000110e7210 */ /* 0x000fe20007ffe0ff */
[----:B------:R-:W-:Y:S05]  /*1f940*/  BRA `(.L_x_3878) ;  /* 0x0000004000007947 */ /* 0x000fea0003800000 */
.L_x_3877:
[----:B------:R-:W-:Y:S02]  /*1f950*/  ULDC.64 UR4, c[0x0][0x118] ;  /* 0x0000460000047ab9 */ /* 0x000fe40000000a00 */
[----:B------:R-:W2:Y:S02]  /*1f960*/  LD.E R15, [R10.64+0x38] ;  /* 0x000038040a0f7980 */ /* 0x000ea4000c101900 */
[----:B--2---:R-:W-:-:S04]  /*1f970*/  LEA R15, -R15, RZ, 0x6 ;  /* 0x000000ff0f0f7211 */ /* 0x004fc800078e31ff */
[----:B------:R-:W-:Y:S02]  /*1f980*/  SHF.R.S32.HI R14, RZ, 0x1f, R15 ;  /* 0x0000001fff0e7819 */ /* 0x000fe4000001140f */
.L_x_3878:
[----:B------:R-:W-:Y:S05]  /*1f990*/  BSYNC B0 ;  /* 0x0000000000007941 */ /* 0x000fea0003800000 */
.L_x_3876:
        /* <DEDUP_REMOVED lines=130> */
.L_x_3875:
[----:B------:R-:W-:Y:S05]  /*201c0*/  BSYNC B1 ;  /* 0x0000000000017941 */ /* 0x000fea0003800000 */
.L_x_3874:
[----:B------:R-:W-:Y:S01]  /*201d0*/  ULDC.64 UR4, c[0x0][0x118] ;  /* 0x0000460000047ab9 */ /* 0x000fe20000000a00 */
[----:B-1----:R-:W-:Y:S01]  /*201e0*/  FMNMX.FTZ R9, R164, R33, !PT ;  /* 0x00000021a4097209 */ /* 0x002fe20007810000 */
[----:B------:R1:W2:Y:S03]  /*201f0*/  LD.E R31, [R10.64+0xdc] ;  /* 0x0000dc040a1f7980 */ /* 0x0002a6000c101900 */
[----:B------:R-:W-:Y:S01]  /*20200*/  FMNMX.FTZ R0, R4, R9, !PT ;  /* 0x0000000904007209 */ /* 0x000fe20007810000 */
[----:B------:R-:W-:Y:S03]  /*20210*/  LDSM.16.MT88.4 R16, [R221+0x10000] ;  /* 0x01000000dd10783b */ /* 0x000fe60000004200 */
[----:B------:R-:W-:-:S04]  /*20220*/  FMNMX.FTZ R9, R5, R0, !PT ;  /* 0x0000000005097209 */ /* 0x000fc80007810000 */
        /* <DEDUP_REMOVED lines=8> */
[----:B-1----:R-:W-:Y:S02]  /*202b0*/  FMNMX.FTZ R11, R180, R13, !PT ;  /* 0x0000000db40b7209 */ /* 0x002fe40007810000 */
        /* <DEDUP_REMOVED lines=17> */
[----:B------:R-:W1:Y:S01]  /*203d0*/  SHFL.BFLY PT, R11, R8, 0x2, 0x1f ;  /* 0x0c401f00080b7f89 */ /* 0x000e6200000e0000 */
[----:B------:R-:W-:-:S04]  /*203e0*/  FMNMX.FTZ R9, R170, R9, !PT ;  /* 0x00000009aa097209 */ /* 0x000fc80007810000 */
[----:B------:R-:W-:-:S04]  /*203f0*/  FMNMX.FTZ R0, R28, R9, !PT ;  /* 0x000000091c007209 */ /* 0x000fc80007810000 */
[----:B------:R-:W-:-:S05]  /*20400*/  FMNMX.FTZ R0, R29, R0, !PT ;  /* 0x000000001d007209 */ /* 0x000fca0007810000 */
[----:B------:R-:W3:Y:S01]  /*20410*/  SHFL.BFLY PT, R9, R0, 0x2, 0x1f ;  /* 0x0c401f0000097f89 */ /* 0x000ee200000e0000 */
[----:B-1----:R-:W-:-:S05]  /*20420*/  FMNMX.FTZ R11, R8, R11, !PT ;  /* 0x0000000b080b7209 */ /* 0x002fca0007810000 */
[----:B------:R-:W1:Y:S01]  /*20430*/  SHFL.BFLY PT, R168, R11, 0x1, 0x1f ;  /* 0x0c201f000ba87f89 */ /* 0x000e6200000e0000 */
[----:B---3--:R-:W-:-:S05]  /*20440*/  FMNMX.FTZ R9, R0, R9, !PT ;  /* 0x0000000900097209 */ /* 0x008fca0007810000 */
        /* <DEDUP_REMOVED lines=10> */
[-C--:B------:R-:W-:Y:S01]  /*204f0*/  FFMA.FTZ R34, R5, R31.reuse, -R176 ;  /* 0x0000001f05227223 */ /* 0x080fe200000108b0 */
[----:B------:R-:W-:Y:S01]  /*20500*/  FSEL R5, R168, RZ, P1 ;  /* 0x000000ffa8057208 */ /* 0x000fe20000800000 */
[-C--:B------:R-:W-:Y:S01]  /*20510*/  FFMA.FTZ R169, R6, R31.reuse, -R30 ;  /* 0x0000001f06a97223 */ /* 0x080fe2000001081e */
[----:B------:R-:W-:Y:S01]  /*20520*/  FSEL R6, R166, RZ, P0 ;  /* 0x000000ffa6067208 */ /* 0x000fe20000000000 */
[-C--:B------:R-:W-:Y:S02]  /*20530*/  FFMA.FTZ R35, R4, R31.reuse, -R176 ;  /* 0x0000001f04237223 */ /* 0x080fe400000108b0 */
[----:B------:R-:W-:Y:S01]  /*20540*/  FADD.FTZ R4, R164, -R5 ;  /* 0x80000005a4047221 */ /* 0x000fe20000010000 */
[----:B------:R-:W-:Y:S01]  /*20550*/  MUFU.EX2 R34, R34 ;  /* 0x0000002200227308 */ /* 0x000fe20000000800 */
[----:B------:R-:W-:Y:S02]  /*20560*/  FADD.FTZ R6, R3, -R6 ;  /* 0x8000000603067221 */ /* 0x000fe40000010000 */
[----:B------:R-:W-:-:S02]  /*20570*/  FFMA.FTZ R165, R33, R31, -R176 ;  /* 0x0000001f21a57223 */ /* 0x000fc400000108b0 */
[-C--:B------:R-:W-:Y:S02]  /*20580*/  FFMA.FTZ R33, R12, R31.reuse, -R176 ;  /* 0x0000001f0c217223 */ /* 0x080fe400000108b0 */
[-CC-:B------:R-:W-:Y:S01]  /*20590*/  FFMA.FTZ R32, R32, R31.reuse, -R30.reuse ;  /* 0x0000001f20207223 */ /* 0x180fe2000001081e */
[----:B------:R-:W2:Y:S01]  /*205a0*/  LDSM.16.MT88.4 R12, [R220+0x10000] ;  /* 0x01000000dc0c783b */ /* 0x000ea20000004200 */
[-CC-:B------:R-:W-:Y:S01]  /*205b0*/  FFMA.FTZ R2, R2, R31.reuse, -R30.reuse ;  /* 0x0000001f02027223 */ /* 0x180fe2000001081e */
[----:B------:R-:W-:Y:S01]  /*205c0*/  MUFU.EX2 R165, R165 ;  /* 0x000000a500a57308 */ /* 0x000fe20000000800 */
[----:B------:R-:W-:Y:S02]  /*205d0*/  FFMA.FTZ R0, R7, R31, -R30 ;  /* 0x0000001f07007223 */ /* 0x000fe4000001081e */
[C---:B------:R-:W-:Y:S02]  /*205e0*/  FMUL.FTZ R164, R31.reuse, R4 ;  /* 0x000000041fa47220 */ /* 0x040fe40000410000 */
[----:B------:R-:W-:-:S02]  /*205f0*/  FMUL.FTZ R3, R31, R6 ;  /* 0x000000061f037220 */ /* 0x000fc40000410000 */
[-CC-:B------:R-:W-:Y:S01]  /*20600*/  FFMA.FTZ R173, R191, R31.reuse, -R176.reuse ;  /* 0x0000001fbfad7223 */ /* 0x180fe200000108b0 */
[----:B------:R-:W3:Y:S01]  /*20610*/  MUFU.EX2 R35, R35 ;  /* 0x0000002300237308 */ /* 0x000ee20000000800 */
[-CC-:B------:R-:W-:Y:S02]  /*20620*/  FFMA.FTZ R178, R190, R31.reuse, -R176.reuse ;  /* 0x0000001fbeb27223 */ /* 0x180fe400000108b0 */
[-CC-:B------:R-:W-:Y:S02]  /*20630*/  FFMA.FTZ R175, R189, R31.reuse, -R176.reuse ;  /* 0x0000001fbdaf7223 */ /* 0x180fe400000108b0 */
[-C--:B------:R-:W-:Y:S02]  /*20640*/  FFMA.FTZ R180, R180, R31.reuse, -R176 ;  /* 0x0000001fb4b47223 */ /* 0x080fe400000108b0 */
[-CC-:B------:R-:W-:Y:S01]  /*20650*/  FFMA.FTZ R177, R188, R31.reuse, -R30.reuse ;  /* 0x0000001fbcb17223 */ /* 0x180fe2000001081e */
[----:B------:R-:W4:Y:S01]  /*20660*/  MUFU.EX2 R33, R33 ;  /* 0x0000002100217308 */ /* 0x000f220000000800 */
[----:B------:R-:W-:-:S02]  /*20670*/  FFMA.FTZ R179, R182, R31, -R30 ;  /* 0x0000001fb6b37223 */ /* 0x000fc4000001081e */
[-CC-:B------:R-:W-:Y:S02]  /*20680*/  FFMA.FTZ R186, R186, R31.reuse, -R30.reuse ;  /* 0x0000001fbaba7223 */ /* 0x180fe4000001081e */
[-C--:B------:R-:W-:Y:S02]  /*20690*/  FFMA.FTZ R187, R187, R31.reuse, -R30 ;  /* 0x0000001fbbbb7223 */ /* 0x080fe4000001081e */
[--C-:B------:R-:W-:Y:S01]  /*206a0*/  FFMA.FTZ R188, R183, R31, -R176.reuse ;  /* 0x0000001fb7bc7223 */ /* 0x100fe200000108b0 */
[----:B------:R-:W-:Y:S01]  /*206b0*/  MUFU.EX2 R32, R32 ;  /* 0x0000002000207308 */ /* 0x000fe20000000800 */
[----:B---3--:R-:W-:Y:S01]  /*206c0*/  F2FP.BF16.PACK_AB R4, R35, R165 ;  /* 0x000000a52304723e */ /* 0x008fe200000010ff */
[-CC-:B------:R-:W-:Y:S02]  /*206d0*/  FFMA.FTZ R181, R181, R31.reuse, -R176.reuse ;  /* 0x0000001fb5b57223 */ /* 0x180fe400000108b0 */
[-C--:B------:R-:W-:Y:S02]  /*206e0*/  FFMA.FTZ R190, R27, R31.reuse, -R176 ;  /* 0x0000001f1bbe7223 */ /* 0x080fe400000108b0 */
[----:B------:R-:W-:-:S02]  /*206f0*/  FFMA.FTZ R183, R23, R31, -R30 ;  /* 0x0000001f17b77223 */ /* 0x000fc4000001081e */
[----:B------:R-:W3:Y:S01]  /*20700*/  MUFU.EX2 R2, R2 ;  /* 0x0000000200027308 */ /* 0x000ee20000000800 */
[----:B----4-:R-:W-:Y:S01]  /*20710*/  F2FP.BF16.PACK_AB R6, R33, R34 ;  /* 0x000000222106723e */ /* 0x010fe200000010ff */
[-CC-:B------:R-:W-:Y:S02]  /*20720*/  FFMA.FTZ R192, R22, R31.reuse, -R30.reuse ;  /* 0x0000001f16c07223 */ /* 0x180fe4000001081e */
[-CC-:B------:R-:W-:Y:S02]  /*20730*/  FFMA.FTZ R189, R21, R31.reuse, -R30.reuse ;  /* 0x0000001f15bd7223 */ /* 0x180fe4000001081e */
[-C--:B------:R-:W-:Y:S02]  /*20740*/  FFMA.FTZ R194, R20, R31.reuse, -R30 ;  /* 0x0000001f14c27223 */ /* 0x080fe4000001081e */
[----:B------:R-:W-:Y:S01]  /*20750*/  MUFU.EX2 R0, R0 ;  /* 0x0000000000007308 */ /* 0x000fe20000000800 */
[----:B------:R-:W-:Y:S01]  /*20760*/  LDSM.16.MT88.4 R20, [R223+0x15000] ;  /* 0x01500000df14783b */ /* 0x000fe20000004200 */
[----:B------:R-:W-:-:S02]  /*20770*/  FFMA.FTZ R191, R25, R31, -R176 ;  /* 0x0000001f19bf7223 */ /* 0x000fc400000108b0 */
[-CC-:B------:R-:W-:Y:S02]  /*20780*/  FFMA.FTZ R196, R24, R31.reuse, -R176.reuse ;  /* 0x0000001f18c47223 */ /* 0x180fe400000108b0 */
[-CC-:B------:R-:W-:Y:S02]  /*20790*/  FFMA.FTZ R193, R172, R31.reuse, -R176.reuse ;  /* 0x0000001facc17223 */ /* 0x180fe400000108b0 */
[----:B------:R-:W4:Y:S01]  /*207a0*/  MUFU.EX2 R169, R169 ;  /* 0x000000a900a97308 */ /* 0x000f220000000800 */
[----:B---3--:R-:W-:Y:S01]  /*207b0*/  F2FP.BF16.PACK_AB R5, R2, R32 ;  /* 0x000000200205723e */ /* 0x008fe200000010ff */
[-C--:B------:R-:W-:Y:S02]  /*207c0*/  FFMA.FTZ R174, R174, R31.reuse, -R176 ;  /* 0x0000001faeae7223 */ /* 0x080fe400000108b0 */
[-CC-:B------:R-:W-:Y:S02]  /*207d0*/  FFMA.FTZ R171, R171, R31.reuse, -R30.reuse ;  /* 0x0000001fabab7223 */ /* 0x180fe4000001081e */
[----:B------:R-:W-:-:S02]  /*207e0*/  FFMA.FTZ R170, R170, R31, -R30 ;  /* 0x0000001faaaa7223 */ /* 0x000fc4000001081e */
[----:B------:R-:W3:Y:S01]  /*207f0*/  MUFU.EX2 R164, R164 ;  /* 0x000000a400a47308 */ /* 0x000ee20000000800 */
[-CC-:B------:R-:W-:Y:S02]  /*20800*/  FFMA.FTZ R172, R28, R31.reuse, -R30.reuse ;  /* 0x0000001f1cac7223 */ /* 0x180fe4000001081e */
[----:B------:R-:W-:-:S05]  /*20810*/  FFMA.FTZ R195, R29, R31, -R30 ;  /* 0x0000001f1dc37223 */ /* 0x000fca000001081e */
[----:B------:R-:W1:Y:S01]  /*20820*/  MUFU.EX2 R3, R3 ;  /* 0x0000000300037308 */ /* 0x000e620000000800 */
[----:B----4-:R-:W-:Y:S01]  /*20830*/  F2FP.BF16.PACK_AB R7, R169, R0 ;  /* 0x00000000a907723e */ /* 0x010fe200000010ff */
[----:B---3--:R-:W-:-:S06]  /*20840*/  FMUL.FTZ R160, R160, R164 ;  /* 0x000000a4a0a07220 */ /* 0x008fcc0000410000 */
        /* <DEDUP_REMOVED lines=23> */
[C---:B------:R-:W-:Y:S01]  /*209c0*/  HMMA.16816.F32.BF16 R152, R4.reuse, R16, R152 ;  /* 0x000000100498723c */ /* 0x040fe20000041898 */
[-C--:B------:R-:W-:Y:S02]  /*209d0*/  FMUL.FTZ R145, R145, R164.reuse ;  /* 0x000000a491917220 */ /* 0x080fe40000410000 */
[-C--:B------:R-:W-:Y:S01]  /*209e0*/  FMUL.FTZ R146, R146, R3.reuse ;  /* 0x0000000392927220 */ /* 0x080fe20000410000 */
[----:B------:R-:W-:Y:S01]  /*209f0*/  MUFU.EX2 R177, R177 ;  /* 0x000000b100b17308 */ /* 0x000fe20000000800 */
[----:B------:R-:W-:Y:S02]  /*20a00*/  FMUL.FTZ R147, R147, R3 ;  /* 0x0000000393937220 */ /* 0x000fe40000410000 */
[-C--:B------:R-:W-:Y:S01]  /*20a10*/  FMUL.FTZ R140, R140, R164.reuse ;  /* 0x000000a48c8c7220 */ /* 0x080fe20000410000 */
[----:B------:R-:W-:Y:S01]  /*20a20*/  HMMA.16816.F32.BF16 R148, R4, R18, R148 ;  /* 0x000000120494723c */ /* 0x000fe20000041894 */
[----:B------:R-:W4:Y:S01]  /*20a30*/  LDSM.16.MT88.4 R16, [R223+0x12000] ;  /* 0x01200000df10783b */ /* 0x000f220000004200 */
[----:B------:R-:W-:-:S02]  /*20a40*/  FMUL.FTZ R141, R141, R164 ;  /* 0x000000a48d8d7220 */ /* 0x000fc40000410000 */
[-C--:B------:R-:W-:Y:S01]  /*20a50*/  FMUL.FTZ R142, R142, R3.reuse ;  /* 0x000000038e8e7220 */ /* 0x080fe20000410000 */
[----:B------:R1:W1:Y:S01]  /*20a60*/  MUFU.EX2 R182, R187 ;  /* 0x000000bb00b67308 */ /* 0x0002620000000800 */
[-C--:B------:R-:W-:Y:S02]  /*20a70*/  FMUL.FTZ R143, R143, R3.reuse ;  /* 0x000000038f8f7220 */ /* 0x080fe40000410000 */
        /* <DEDUP_REMOVED lines=11> */
[----:B------:R-:W1:Y:S01]  /*20b30*/  MUFU.EX2 R186, R186 ;  /* 0x000000ba00ba7308 */ /* 0x000e620000000800 */
[-C--:B------:R-:W-:Y:S01]  /*20b40*/  FMUL.FTZ R135, R135, R3.reuse ;  /* 0x0000000387877220 */ /* 0x080fe20000410000 */
[C---:B---3--:R-:W-:Y:S01]  /*20b50*/  HMMA.16816.F32.BF16 R136, R4.reuse, R8, R136 ;  /* 0x000000080488723c */ /* 0x048fe20000041888 */
[-C--:B-----5:R-:W-:Y:S02]  /*20b60*/  FMUL.FTZ R36, R36, R164.reuse ;  /* 0x000000a424247220 */ /* 0x0a0fe40000410000 */
[-C--:B------:R-:W-:Y:S02]  /*20b70*/  FMUL.FTZ R37, R37, R164.reuse ;  /* 0x000000a425257220 */ /* 0x080fe40000410000 */
[-C--:B------:R-:W-:Y:S01]  /*20b80*/  FMUL.FTZ R38, R38, R3.reuse ;  /* 0x0000000326267220 */ /* 0x080fe20000410000 */
[----:B------:R-:W-:Y:S01]  /*20b90*/  MUFU.EX2 R188, R188 ;  /* 0x000000bc00bc7308 */ /* 0x000fe20000000800 */
[----:B------:R-:W-:Y:S01]  /*20ba0*/  FMUL.FTZ R39, R39, R3 ;  /* 0x0000000327277220 */ /* 0x000fe20000410000 */
[----:B------:R-:W-:Y:S01]  /*20bb0*/  HMMA.16816.F32.BF16 R132, R4, R10, R132 ;  /* 0x0000000a0484723c */ /* 0x000fe20000041884 */
[----:B------:R-:W3:Y:S01]  /*20bc0*/  LDSM.16.MT88.4 R8, [R220+0x12000] ;  /* 0x01200000dc08783b */ /* 0x000ee20000004200 */
[----:B------:R-:W-:-:S02]  /*20bd0*/  FMUL.FTZ R40, R40, R164 ;  /* 0x000000a428287220 */ /* 0x000fc40000410000 */
[-C--:B------:R-:W-:Y:S02]  /*20be0*/  FMUL.FTZ R41, R41, R164.reuse ;  /* 0x000000a429297220 */ /* 0x080fe40000410000 */
[-C--:B------:R-:W-:Y:S01]  /*20bf0*/  FMUL.FTZ R42, R42, R3.reuse ;  /* 0x000000032a2a7220 */ /* 0x080fe20000410000 */
[----:B------:R-:W-:Y:S01]  /*20c00*/  MUFU.EX2 R181, R181 ;  /* 0x000000b500b57308 */ /* 0x000fe20000000800 */
[-C--:B------:R-:W-:Y:S01]  /*20c10*/  FMUL.FTZ R43, R43, R3.reuse ;  /* 0x000000032b2b7220 */ /* 0x080fe20000410000 */
[C---:B----4-:R-:W-:Y:S01]  /*20c20*/  HMMA.16816.F32.BF16 R36, R4.reuse, R16, R36 ;  /* 0x000000100424723c */ /* 0x050fe20000041824 */
[-C--:B------:R-:W-:Y:S02]  /*20c30*/  FMUL.FTZ R44, R44, R164.reuse ;  /* 0x000000a42c2c7220 */ /* 0x080fe40000410000 */
[-C--:B------:R-:W-:Y:S02]  /*20c40*/  FMUL.FTZ R45, R45, R164.reuse ;  /* 0x000000a42d2d7220 */ /* 0x080fe40000410000 */
[-C--:B------:R-:W-:Y:S01]  /*20c50*/  FMUL.FTZ R46, R46, R3.reuse ;  /* 0x000000032e2e7220 */ /* 0x080fe20000410000 */
[----:B------:R-:W-:Y:S01]  /*20c60*/  MUFU.EX2 R190, R190 ;  /* 0x000000be00be7308 */ /* 0x000fe20000000800 */
[----:B------:R-:W-:Y:S01]  /*20c70*/  FMUL.FTZ R47, R47, R3 ;  /* 0x000000032f2f7220 */ /* 0x000fe20000410000 */
[----:B------:R-:W-:Y:S01]  /*20c80*/  HMMA.16816.F32.BF16 R40, R4, R18, R40 ;  /* 0x000000120428723c */ /* 0x000fe20000041828 */
[-C--:B------:R-:W-:Y:S01]  /*20c90*/  FMUL.FTZ R48, R48, R164.reuse ;  /* 0x000000a430307220 */ /* 0x080fe20000410000 */
[----:B------:R-:W4:Y:S01]  /*20ca0*/  LDSM.16.MT88.4 R16, [R219+0x12000] ;  /* 0x01200000db10783b */ /* 0x000f220000004200 */
        /* <DEDUP_REMOVED lines=37> */
[----:B------:R-:W4:Y:S01]  /*20f00*/  LDSM.16.MT88.4 R16, [R220+0x14000] ;  /* 0x01400000dc10783b */ /* 0x000f220000004200 */
[----:B------:R-:W-:-:S02]  /*20f10*/  FMUL.FTZ R72, R72, R164 ;  /* 0x000000a448487220 */ /* 0x000fc40000410000 */
[-C--:B------:R-:W-:Y:S02]  /*20f20*/  FMUL.FTZ R73, R73, R164.reuse ;  /* 0x000000a449497220 */ /* 0x080fe40000410000 */
        /* <DEDUP_REMOVED lines=39> */
[-C--:B------:R-:W-:Y:S02]  /*211a0*/  FMUL.FTZ R98, R98, R3.reuse ;  /* 0x0000000362627220 */ /* 0x080fe40000410000 */
[-C--:B------:R-:W-:Y:S01]  /*211b0*/  FMUL.FTZ R99, R99, R3.reuse ;  /* 0x0000000363637220 */ /* 0x080fe20000410000 */
        /* <DEDUP_REMOVED lines=17> */
[-C--:B------:R-:W-:Y:S01]  /*212d0*/  FMUL.FTZ R112, R112, R164.reuse ;  /* 0x000000a470707220 */ /* 0x080fe20000410000 */
[----:B------:R-:W3:Y:S01]  /*212e0*/  LDSM.16.MT88.4 R8, [R219+0x16000] ;  /* 0x01600000db08783b */ /* 0x000ee20000004200 */
[-C--:B------:R-:W-:Y:S02]  /*212f0*/  FMUL.FTZ R113, R113, R164.reuse ;  /* 0x000000a471717220 */ /* 0x080fe40000410000 */
[-C--:B------:R-:W-:Y:S02]  /*21300*/  FMUL.FTZ R114, R114, R3.reuse ;  /* 0x0000000372727220 */ /* 0x080fe40000410000 */
[----:B------:R-:W-:Y:S01]  /*21310*/  FMUL.FTZ R115, R115, R3 ;  /* 0x0000000373737220 */ /* 0x000fe20000410000 */
[----:B----4-:R-:W-:Y:S01]  /*21320*/  HMMA.16816.F32.BF16 R108, R4, R16, R108 ;  /* 0x00000010046c723c */ /* 0x010fe2000004186c */
[----:B------:R-:W-:-:S02]  /*21330*/  FMUL.FTZ R116, R116, R164 ;  /* 0x000000a474747220 */ /* 0x000fc40000410000 */
[-C--:B------:R-:W-:Y:S02]  /*21340*/  FMUL.FTZ R117, R117, R164.reuse ;  /* 0x000000a475757220 */ /* 0x080fe40000410000 */
[-C--:B------:R-:W-:Y:S02]  /*21350*/  FMUL.FTZ R118, R118, R3.reuse ;  /* 0x0000000376767220 */ /* 0x080fe40000410000 */
[-C--:B------:R-:W-:Y:S01]  /*21360*/  FMUL.FTZ R119, R119, R3.reuse ;  /* 0x0000000377777220 */ /* 0x080fe20000410000 */
[----:B------:R-:W-:Y:S01]  /*21370*/  HMMA.16816.F32.BF16 R112, R4, R18, R112 ;  /* 0x000000120470723c */ /* 0x000fe20000041870 */
[-C--:B------:R-:W-:Y:S01]  /*21380*/  FMUL.FTZ R120, R120, R164.reuse ;  /* 0x000000a478787220 */ /* 0x080fe20000410000 */
[----:B------:R-:W4:Y:S01]  /*21390*/  LDSM.16.MT88.4 R16, [R223+0x10800] ;  /* 0x01080000df10783b */ /* 0x000f220000004200 */
[----:B------:R-:W-:Y:S02]  /*213a0*/  FMUL.FTZ R121, R121, R164 ;  /* 0x000000a479797220 */ /* 0x000fe40000410000 */
[----:B------:R-:W-:-:S02]  /*213b0*/  FMUL.FTZ R122, R122, R3 ;  /* 0x000000037a7a7220 */ /* 0x000fc40000410000 */
        /* <DEDUP_REMOVED lines=11> */
[----:B------:R-:W-:Y:S01]  /*21470*/  FMUL.FTZ R131, R131, R3 ;  /* 0x0000000383837220 */ /* 0x000fe20000410000 */
[C---:B---3--:R-:W-:Y:S01]  /*21480*/  HMMA.16816.F32.BF16 R124, R4.reuse, R8, R124 ;  /* 0x00000008047c723c */ /* 0x048fe2000004187c */
[----:B-1----:R-:W-:Y:S02]  /*21490*/  FFMA.FTZ R187, R26, R31, -R176 ;  /* 0x0000001f1abb7223 */ /* 0x002fe400000108b0 */
[----:B------:R-:W-:Y:S01]  /*214a0*/  LDSM.16.MT88.4 R24, [R219+0x17000] ;  /* 0x01700000db18783b */ /* 0x000fe20000004200 */
[----:B------:R-:W-:Y:S02]  /*214b0*/  FFMA.FTZ R164, R252, R164, R165 ;  /* 0x000000a4fca47223 */ /* 0x000fe400000100a5 */
[----:B------:R-:W-:Y:S01]  /*214c0*/  FFMA.FTZ R3, R251, R3, R32 ;  /* 0x00000003fb037223 */ /* 0x000fe20000010020 */
[----:B------:R-:W1:Y:S01]  /*214d0*/  MUFU.EX2 R187, R187 ;  /* 0x000000bb00bb7308 */ /* 0x000e620000000800 */
[----:B------:R-:W-:Y:S01]  /*214e0*/  HMMA.16816.F32.BF16 R128, R4, R10, R128 ;  /* 0x0000000a0480723c */ /* 0x000fe20000041880 */
[----:B------:R-:W3:Y:S01]  /*214f0*/  LDSM.16.MT88.4 R8, [R220+0x10800] ;  /* 0x01080000dc08783b */ /* 0x000ee20000004200 */
[----:B------:R-:W-:Y:S01]  /*21500*/  FADD.FTZ R35, R35, R164 ;  /* 0x000000a423237221 */ /* 0x000fe20000010000 */
[----:B------:R-:W-:Y:S01]  /*21510*/  MOV R164, R168 ;  /* 0x000000a800a47202 */ /* 0x000fe20000000f00 */
[----:B------:R-:W-:Y:S01]  /*21520*/  FADD.FTZ R3, R2, R3 ;  /* 0x0000000302037221 */ /* 0x000fe20000010000 */
[----:B------:R-:W-:Y:S01]  /*21530*/  LDSM.16.MT88.4 R28, [R223+0x13800] ;  /* 0x01380000df1c783b */ /* 0x000fe20000004200 */
        /* <DEDUP_REMOVED lines=12> */
[C---:B----4-:R-:W-:Y:S01]  /*21600*/  HMMA.16816.F32.BF16 R160, R4.reuse, R16, R160 ;  /* 0x0000001004a0723c */ /* 0x050fe200000418a0 */
[----:B------:R-:W-:Y:S02]  /*21610*/  FADD.FTZ R182, R182, R177 ;  /* 0x000000b1b6b67221 */ /* 0x000fe40000010000 */
[----:B------:R-:W-:Y:S02]  /*21620*/  FADD.FTZ R175, R175, R178 ;  /* 0x000000b2afaf7221 */ /* 0x000fe40000010000 */
[----:B------:R-:W-:Y:S02]  /*21630*/  FADD.FTZ R179, R179, R182 ;  /* 0x000000b6b3b37221 */ /* 0x000fe40000010000 */
[----:B------:R-:W-:Y:S01]  /*21640*/  FADD.FTZ R180, R180, R175 ;  /* 0x000000afb4b47221 */ /* 0x000fe20000010000 */
[----:B------:R-:W-:Y:S01]  /*21650*/  HMMA.16816.F32.BF16 R156, R4, R18, R156 ;  /* 0x00000012049c723c */ /* 0x000fe2000004189c */
[----:B------:R-:W4:Y:S01]  /*21660*/  LDSM.16.MT88.4 R16, [R219+0x10800] ;  /* 0x01080000db10783b */ /* 0x000f220000004200 */
[----:B------:R-:W-:-:S06]  /*21670*/  FADD.FTZ R186, R186, R179 ;  /* 0x000000b3baba7221 */ /* 0x000fcc0000010000 */
        /* <DEDUP_REMOVED lines=98> */
[----:B------:R-:W-:Y:S07]  /*21ca0*/  LDSM.16.MT88.4 R24, [R221+0x13800] ;  /* 0x01380000dd18783b */ /* 0x000fee0000004200 */
[C---:B-1----:R-:W-:Y:S08]  /*21cb0*/  HMMA.16816.F32.BF16 R108, R4.reuse, R12, R108 ;  /* 0x0000000c046c723c */ /* 0x042ff0000004186c */
[C---:B------:R-:W-:Y:S01]  /*21cc0*/  HMMA.16816.F32.BF16 R112, R4.reuse, R14, R112 ;  /* 0x0000000e0470723c */ /* 0x040fe20000041870 */
[----:B------:R-:W1:Y:S07]  /*21cd0*/  LDSM.16.MT88.4 R12, [R220+0x11800] ;  /* 0x01180000dc0c783b */ /* 0x000e6e0000004200 */
        /* <DEDUP_REMOVED lines=13> */
[----:B---3--:R-:W-:Y:S01]  /*21db0*/  HMMA.16816.F32.BF16 R160, R4, R20, R160 ;  /* 0x0000001404a0723c */ /* 0x008fe200000418a0 */
[----:B------:R-:W-:Y:S02]  /*21dc0*/  FADD.FTZ R252, R193, R174 ;  /* 0x000000aec1fc7221 */ /* 0x000fe40000010000 */
[----:B------:R-:W-:-:S05]  /*21dd0*/  FADD.FTZ R251, R195, R172 ;  /* 0x000000acc3fb7221 */ /* 0x000fca0000010000 */
        /* <DEDUP_REMOVED lines=31> */
[C---:B---3--:R-:W-:Y:S08]  /*21fd0*/  HMMA.16816.F32.BF16 R84, R4.reuse, R20, R84 ;  /* 0x000000140454723c */ /* 0x048ff00000041854 */
[C---:B------:R-:W-:Y:S08]  /*21fe0*/  HMMA.16816.F32.BF16 R88, R4.reuse, R22, R88 ;  /* 0x000000160458723c */ /* 0x040ff00000041858 */
[C---:B------:R-:W-:Y:S08]  /*21ff0*/  HMMA.16816.F32.BF16 R92, R4.reuse, R24, R92 ;  /* 0x00000018045c723c */ /* 0x040ff0000004185c */
[C---:B------:R-:W-:Y:S08]  /*22000*/  HMMA.16816.F32.BF16 R96, R4.reuse, R26, R96 ;  /* 0x0000001a0460723c */ /* 0x040ff00000041860 */
[C---:B--2---:R-:W-:Y:S08]  /*22010*/  HMMA.16816.F32.BF16 R108, R4.reuse, R8, R108 ;  /* 0x00000008046c723c */ /* 0x044ff0000004186c */
[C---:B------:R-:W-:Y:S08]  /*22020*/  HMMA.16816.F32.BF16 R112, R4.reuse, R10, R112 ;  /* 0x0000000a0470723c */ /* 0x040ff00000041870 */
[C---:B------:R-:W-:Y:S08]  /*22030*/  HMMA.16816.F32.BF16 R116, R4.reuse, R16, R116 ;  /* 0x000000100474723c */ /* 0x040ff00000041874 */
[C---:B------:R-:W-:Y:S08]  /*22040*/  HMMA.16816.F32.BF16 R120, R4.reuse, R18, R120 ;  /* 0x000000120478723c */ /* 0x040ff00000041878 */
[C---:B-1----:R-:W-:Y:S08]  /*22050*/  HMMA.16816.F32.BF16 R124, R4.reuse, R12, R124 ;  /* 0x0000000c047c723c */ /* 0x042ff0000004187c */
[----:B------:R-:W-:Y:S11]  /*22060*/  HMMA.16816.F32.BF16 R128, R4, R14, R128 ;  /* 0x0000000e0480723c */ /* 0x000ff60000041880 */
[----:B------:R-:W-:Y:S08]  /*22070*/  @!UPT UIADD3 URZ, URZ, URZ, URZ ;  /* 0x0000003f3f3ff290 */ /* 0x000ff0000fffe03f */
.L_x_3870:
[----:B------:R-:W-:Y:S05]  /*22080*/  @!P6 BRA `(.L_x_3879) ;  /* 0x000054800000e947 */ /* 0x000fea0003800000 */
[----:B------:R-:W-:Y:S02]  /*22090*/  MOV R0, R3 ;  /* 0x0000000300007202 */ /* 0x000fe40000000f00 */
[----:B------:R-:W-:-:S02]  /*220a0*/  MOV R2, R164 ;  /* 0x000000a400027202 */ /* 0x000fc40000000f00 */
.L_x_3888:
        /* <DEDUP_REMOVED lines=14> */
[----:B------:R-:W2:Y:S04]  /*22190*/  LD.E R10, [R164.64+0x170] ;  /* 0x00017004a40a7980 */ /* 0x000ea8000c101900 */
[----:B------:R-:W3:Y:S01]  /*221a0*/  LD.E.64 R14, [R164.64+0x28] ;  /* 0x00002804a40e7980 */ /* 0x000ee2000c101b00 */
        /* <DEDUP_REMOVED lines=11> */
[----:B------:R-:W-:Y:S02]  /*22260*/  ISETP.GE.AND P0, PT, R3, RZ, PT ;  /* 0x000000ff0300720c */ /* 0x000fe40003f06270 */
[-C--:B------:R-:W-:Y:S01]  /*22270*/  LOP3.LUT R3, RZ, R10.reuse, RZ, 0x33, !PT ;  /* 0x0000000aff037212 */ /* 0x080fe200078e33ff */
        /* <DEDUP_REMOVED lines=27> */
[-C--:B------:R-:W-:Y:S02]  /*22430*/  LEA R18, P1, R5, R242.reuse, 0x2 ;  /* 0x000000f205127211 */ /* 0x080fe400078210ff */
[----:B------:R-:W-:Y:S02]  /*22440*/  LEA R16, P0, R9, R242, 0x2 ;  /* 0x000000f209107211 */ /* 0x000fe400078010ff */
[-C--:B------:R-:W-:Y:S01]  /*22450*/  LEA.HI.X.SX32 R19, R5, R243.reuse, 0x2, P1 ;  /* 0x000000f305137211 */ /* 0x080fe200008f16ff */
[C---:B------:R-:W-:Y:S01]  /*22460*/  IMAD.IADD R5, R9.reuse, 0x1, -R5 ;  /* 0x0000000109057824 */ /* 0x040fe200078e0a05 */
[----:B------:R-:W-:Y:S03]  /*22470*/  LEA.HI.X.SX32 R17, R9, R243, 0x2, P0 ;  /* 0x000000f309117211 */ /* 0x000fe600000f16ff */
[----:B------:R-:W-:Y:S01]  /*22480*/  IMAD R10, R10, R5, -0x40 ;  /* 0xffffffc00a0a7424 */ /* 0x000fe200078e0205 */
[----:B------:R-:W4:Y:S04]  /*22490*/  LD.E R3, [R18.64] ;  /* 0x0000000412037980 */ /* 0x000f28000c101900 */
        /* <DEDUP_REMOVED lines=14> */
.L_x_3881:
[----:B------:R-:W-:Y:S02]  /*22580*/  ULDC.64 UR4, c[0x0][0x118] ;  /* 0x0000460000047ab9 */ /* 0x000fe40000000a00 */
[----:B------:R-:W2:Y:S02]  /*22590*/  LD.E R7, [R164.64+0x40] ;  /* 0x00004004a4077980 */ /* 0x000ea4000c101900 */
[----:B--2---:R-:W-:Y:S04]  /*225a0*/  LEA R7, -R7, RZ, 0x6 ;  /* 0x000000ff07077211 */ /* 0x004fe800078e31ff */
[----:B------:R-:W-:Y:S02]  /*225b0*/  SHF.R.S32.HI R4, RZ, 0x1f, R7 ;  /* 0x0000001fff047819 */ /* 0x000fe40000011407 */
.L_x_3882:
[----:B------:R-:W-:Y:S05]  /*225c0*/  BSYNC B0 ;  /* 0x0000000000007941 */ /* 0x000fea0003800000 */
.L_x_3880:
[C---:B------:R-:W-:Y:S01]  /*225d0*/  LOP3.LUT P6, RZ, R246.reuse, 0x1, RZ, 0xc0, !PT ;  /* 0x00000001f6ff7812 */ /* 0x040fe200078cc0ff */
[----:B------:R-:W-:Y:S01]  /*225e0*/  ULDC.64 UR4, c[0x0][0x118] ;  /* 0x0000460000047ab9 */ /* 0x000fe20000000a00 */
[C---:B------:R-:W-:Y:S01]  /*225f0*/  LOP3.LUT P4, RZ, R246.reuse, 0x4, RZ, 0xc0, !PT ;  /* 0x00000004f6ff7812 */ /* 0x040fe2000788c0ff */
[----:B------:R-:W-:Y:S01]  /*22600*/  BSSY B1, `(.L_x_3883) ;  /* 0x0000262000017945 */ /* 0x000fe20003800000 */
[C---:B------:R-:W-:Y:S02]  /*22610*/  LOP3.LUT P5, RZ, R246.reuse, 0x2, RZ, 0xc0, !PT ;  /* 0x00000002f6ff7812 */ /* 0x040fe400078ac0ff */
[C---:B------:R-:W-:Y:S02]  /*22620*/  IADD3 R5, P1, R7.reuse, R230, RZ ;  /* 0x000000e607057210 */ /* 0x040fe40007f3e0ff */
[----:B------:R-:W-:Y:S02]  /*22630*/  LOP3.LUT P3, RZ, R246, 0x8, RZ, 0xc0, !PT ;  /* 0x00000008f6ff7812 */ /* 0x000fe4000786c0ff */
[----:B------:R-:W-:Y:S01]  /*22640*/  LEA R196, P0, R7, R184, 0x1 ;  /* 0x000000b807c47211 */ /* 0x000fe200078008ff */
[--C-:B------:R-:W-:Y:S01]  /*22650*/  IMAD.X R6, R4, 0x1, R231.reuse, P1 ;  /* 0x0000000104067824 */ /* 0x100fe200008e06e7 */
[----:B------:R-:W-:Y:S02]  /*22660*/  IADD3 R3, P2, R5, R230, RZ ;  /* 0x000000e605037210 */ /* 0x000fe40007f5e0ff */
[----:B------:R-:W-:Y:S02]  /*22670*/  LEA.HI.X R197, R7, R185, R4, 0x1, P0 ;  /* 0x000000b907c57211 */ /* 0x000fe400000f0c04 */
[CC--:B------:R-:W-:Y:S02]  /*22680*/  @P6 LEA R16, P1, R5.reuse, R184.reuse, 0x1 ;  /* 0x000000b805106211 */ /* 0x0c0fe400078208ff */
        /* <DEDUP_REMOVED lines=23> */
[CC--:B------:R-:W-:Y:S02]  /*22800*/  @P6 LEA R24, P0, R5.reuse, R184.reuse, 0x1 ;  /* 0x000000b805186211 */ /* 0x0c0fe400078008ff */
        /* <DEDUP_REMOVED lines=8> */
[----:B------:R-:W-:Y:S02]  /*22890*/  @P5 MOV R4, R196 ;  /* 0x000000c400045202 */ /* 0x000fe40000000f00 */
        /* <DEDUP_REMOVED lines=93> */
[----:B------:R-:W-:Y:S04]  /*22e70*/  LDSM.16.M88.4 R192, [R222+0x8000] ;  /* 0x00800000dec0783b */ /* 0x000fe80000000200 */
[C---:B----4-:R-:W-:Y:S01]  /*22e80*/  HMMA.16816.F32.BF16 R12, R32.reuse, R16, RZ ;  /* 0x00000010200c723c */ /* 0x050fe200000418ff */
[----:B------:R-:W-:Y:S05]  /*22e90*/  LDSM.16.M88.4 R200, [R215] ;  /* 0x00000000d7c8783b */ /* 0x000fea0000000200 */
[----:B------:R-:W4:Y:S02]  /*22ea0*/  LD.E R3, [R164.64+0x18c] ;  /* 0x00018c04a4037980 */ /* 0x000f24000c101900 */
        /* <DEDUP_REMOVED lines=14> */
[----:B------:R-:W2:Y:S07]  /*22f90*/  LDSM.16.M88.4 R184, [R222+0x9800] ;  /* 0x00980000deb8783b */ /* 0x000eae0000000200 */
[C---:B------:R-:W-:Y:S07]  /*22fa0*/  HMMA.16816.F32.BF16 R28, R172.reuse, R188, R28 ;  /* 0x000000bcac1c723c */ /* 0x040fee000004181c */
[----:B------:R-:W-:Y:S01]  /*22fb0*/  MOV R188, R196 ;  /* 0x000000c400bc7202 */ /* 0x000fe20000000f00 */
[----:B------:R-:W-:Y:S01]  /*22fc0*/  HMMA.16816.F32.BF16 R32, R172, R190, R32 ;  /* 0x000000beac20723c */ /* 0x000fe20000041820 */
[----:B------:R-:W-:Y:S03]  /*22fd0*/  LDSM.16.M88.4 R172, [R215+0x800] ;  /* 0x00080000d7ac783b */ /* 0x000fe60000000200 */
[----:B------:R-:W-:Y:S02]  /*22fe0*/  IMAD.MOV.U32 R189, RZ, RZ, R197 ;  /* 0x000000ffffbd7224 */ /* 0x000fe400078e00c5 */
[----:B------:R-:W2:Y:S02]  /*22ff0*/  LDSM.16.M88.4 R196, [R224] ;  /* 0x00000000e0c4783b */ /* 0x000ea40000000200 */
[C---:B-1----:R-:W-:Y:S07]  /*23000*/  HMMA.16816.F32.BF16 R4, R168.reuse, R192, R4 ;  /* 0x000000c0a804723c */ /* 0x042fee0000041804 */
[----:B------:R-:W-:Y:S01]  /*23010*/  MOV R192, R188 ;  /* 0x000000bc00c07202 */ /* 0x000fe20000000f00 */
[C---:B------:R-:W-:Y:S04]  /*23020*/  HMMA.16816.F32.BF16 R8, R168.reuse, R194, R8 ;  /* 0x000000c2a808723c */ /* 0x040fe80000041808 */
[----:B------:R-:W-:Y:S02]  /*23030*/  IMAD.MOV.U32 R193, RZ, RZ, R189 ;  /* 0x000000ffffc17224 */ /* 0x000fe400078e00bd */
[----:B------:R-:W1:Y:S02]  /*23040*/  LDSM.16.M88.4 R188, [R215+0x1000] ;  /* 0x00100000d7bc783b */ /* 0x000e640000000200 */
[C---:B---3--:R-:W-:Y:S07]  /*23050*/  HMMA.16816.F32.BF16 R12, R168.reuse, R176, R12 ;  /* 0x000000b0a80c723c */ /* 0x048fee000004180c */
[----:B------:R-:W-:Y:S01]  /*23060*/  MOV R176, R192 ;  /* 0x000000c000b07202 */ /* 0x000fe20000000f00 */
[C---:B------:R-:W-:Y:S04]  /*23070*/  HMMA.16816.F32.BF16 R16, R168.reuse, R178, R16 ;  /* 0x000000b2a810723c */ /* 0x040fe80000041810 */
[----:B------:R-:W-:Y:S02]  /*23080*/  IMAD.MOV.U32 R177, RZ, RZ, R193 ;  /* 0x000000ffffb17224 */ /* 0x000fe400078e00c1 */
[----:B------:R-:W3:Y:S02]  /*23090*/  LDSM.16.M88.4 R192, [R215+0x1800] ;  /* 0x00180000d7c0783b */ /* 0x000ee40000000200 */
[C---:B-----5:R-:W-:Y:S08]  /*230a0*/  HMMA.16816.F32.BF16 R20, R168.reuse, R180, R20 ;  /* 0x000000b4a814723c */ /* 0x060ff00000041814 */
[C---:B------:R-:W-:Y:S01]  /*230b0*/  HMMA.16816.F32.BF16 R24, R168.reuse, R182, R24 ;  /* 0x000000b6a818723c */ /* 0x040fe20000041818 */
[----:B------:R-:W-:Y:S07]  /*230c0*/  LDSM.16.M88.4 R180, [R228+0xa800] ;  /* 0x00a80000e4b4783b */ /* 0x000fee0000000200 */
[C---:B--2---:R-:W-:Y:S08]  /*230d0*/  HMMA.16816.F32.BF16 R28, R168.reuse, R184, R28 ;  /* 0x000000b8a81c723c */ /* 0x044ff0000004181c */
[----:B------:R-:W-:Y:S01]  /*230e0*/  HMMA.16816.F32.BF16 R32, R168, R186, R32 ;  /* 0x000000baa820723c */ /* 0x000fe20000041820 */
[----:B------:R-:W-:Y:S05]  /*230f0*/  LDSM.16.M88.4 R168, [R229+0x2000] ;  /* 0x00200000e5a8783b */ /* 0x000fea0000000200 */
[----:B------:R-:W-:Y:S02]  /*23100*/  LDSM.16.M88.4 R184, [R228+0xb000] ;  /* 0x00b00000e4b8783b */ /* 0x000fe40000000200 */
[C---:B------:R-:W-:Y:S07]  /*23110*/  HMMA.16816.F32.BF16 R4, R196.reuse, R200, R4 ;  /* 0x000000c8c404723c */ /* 0x040fee0000041804 */
[----:B------:R-:W-:Y:S01]  /*23120*/  MOV R200, R176 ;  /* 0x000000b000c87202 */ /* 0x000fe20000000f00 */
[C---:B------:R-:W-:Y:S04]  /*23130*/  HMMA.16816.F32.BF16 R8, R196.reuse, R202, R8 ;  /* 0x000000cac408723c */ /* 0x040fe80000041808 */
[----:B------:R-:W-:Y:S02]  /*23140*/  IMAD.MOV.U32 R201, RZ, RZ, R177 ;  /* 0x000000ffffc97224 */ /* 0x000fe400078e00b1 */
[----:B------:R-:W2:Y:S02]  /*23150*/  LDSM.16.M88.4 R176, [R228+0xa000] ;  /* 0x00a00000e4b0783b */ /* 0x000ea40000000200 */
[C---:B------:R-:W-:Y:S07]  /*23160*/  HMMA.16816.F32.BF16 R12, R196.reuse, R172, R12 ;  /* 0x000000acc40c723c */ /* 0x040fee000004180c */
[----:B------:R-:W-:Y:S01]  /*23170*/  MOV R172, R200 ;  /* 0x000000c800ac7202 */ /* 0x000fe20000000f00 */
[C---:B------:R-:W-:Y:S04]  /*23180*/  HMMA.16816.F32.BF16 R16, R196.reuse, R174, R16 ;  /* 0x000000aec410723c */ /* 0x040fe80000041810 */
[----:B------:R-:W-:Y:S02]  /*23190*/  IMAD.MOV.U32 R173, RZ, RZ, R201 ;  /* 0x000000ffffad7224 */ /* 0x000fe400078e00c9 */
[----:B------:R-:W5:Y:S02]  /*231a0*/  LDSM.16.M88.4 R200, [R228+0xb800] ;  /* 0x00b80000e4c8783b */ /* 0x000f640000000200 */
[C---:B-1----:R-:W-:Y:S08]  /*231b0*/  HMMA.16816.F32.BF16 R20, R196.reuse, R188, R20 ;  /* 0x000000bcc414723c */ /* 0x042ff00000041814 */
[C---:B------:R-:W-:Y:S01]  /*231c0*/  HMMA.16816.F32.BF16 R24, R196.reuse, R190, R24 ;  /* 0x000000bec418723c */ /* 0x040fe20000041818 */
[----:B------:R-:W-:Y:S07]  /*231d0*/  LDSM.16.M88.4 R188, [R214] ;  /* 0x00000000d6bc783b */ /* 0x000fee0000000200 */
[C---:B---3--:R-:W-:Y:S07]  /*231e0*/  HMMA.16816.F32.BF16 R28, R196.reuse, R192, R28 ;  /* 0x000000c0c41c723c */ /* 0x048fee000004181c */
[----:B------:R-:W-:Y:S01]  /*231f0*/  MOV R192, R172 ;  /* 0x000000ac00c07202 */ /* 0x000fe20000000f00 */
[----:B------:R-:W-:Y:S04]  /*23200*/  HMMA.16816.F32.BF16 R32, R196, R194, R32 ;  /* 0x000000c2c420723c */ /* 0x000fe80000041820 */
[----:B------:R-:W-:Y:S02]  /*23210*/  IMAD.MOV.U32 R193, RZ, RZ, R173 ;  /* 0x000000ffffc17224 */ /* 0x000fe400078e00ad */
[----:B------:R-:W1:Y:S01]  /*23220*/  LDSM.16.M88.4 R172, [R227+0x2000] ;  /* 0x00200000e3ac783b */ /* 0x000e620000000200 */
[----:B------:R-:W-:Y:S01]  /*23230*/  MOV R198, R192 ;  /* 0x000000c000c67202 */ /* 0x000fe20000000f00 */
[C---:B--2---:R-:W-:Y:S05]  /*23240*/  HMMA.16816.F32.BF16 R4, R168.reuse, R176, R4 ;  /* 0x000000b0a804723c */ /* 0x044fea0000041804 */
[----:B------:R-:W-:Y:S02]  /*23250*/  IMAD.MOV.U32 R199, RZ, RZ, R193 ;  /* 0x000000ffffc77224 */ /* 0x000fe400078e00c1 */
[----:B------:R-:W2:Y:S01]  /*23260*/  LDSM.16.M88.4 R192, [R213] ;  /* 0x00000000d5c0783b */ /* 0x000ea20000000200 */
[C---:B------:R-:W-:Y:S04]  /*23270*/  HMMA.16816.F32.BF16 R8, R168.reuse, R178, R8 ;  /* 0x000000b2a808723c */ /* 0x040fe80000041808 */
[----:B------:R-:W3:Y:S04]  /*23280*/  LDSM.16.M88.4 R176, [R212] ;  /* 0x00000000d4b0783b */ /* 0x000ee80000000200 */
[C---:B------:R-:W-:Y:S08]  /*23290*/  HMMA.16816.F32.BF16 R12, R168.reuse, R180, R12 ;  /* 0x000000b4a80c723c */ /* 0x040ff0000004180c */
[C---:B------:R-:W-:Y:S01]  /*232a0*/  HMMA.16816.F32.BF16 R16, R168.reuse, R182, R16 ;  /* 0x000000b6a810723c */ /* 0x040fe20000041810 */
[----:B------:R-:W2:Y:S07]  /*232b0*/  LDSM.16.M88.4 R180, [R211] ;  /* 0x00000000d3b4783b */ /* 0x000eae0000000200 */
[C---:B------:R-:W-:Y:S08]  /*232c0*/  HMMA.16816.F32.BF16 R20, R168.reuse, R184, R20 ;  /* 0x000000b8a814723c */ /* 0x040ff00000041814 */
[C---:B------:R-:W-:Y:S01]  /*232d0*/  HMMA.16816.F32.BF16 R24, R168.reuse, R186, R24 ;  /* 0x000000baa818723c */ /* 0x040fe20000041818 */
[----:B------:R-:W-:Y:S07]  /*232e0*/  LDSM.16.M88.4 R184, [R225+0x2000] ;  /* 0x00200000e1b8783b */ /* 0x000fee0000000200 */
[C---:B-----5:R-:W-:Y:S07]  /*232f0*/  HMMA.16816.F32.BF16 R28, R168.reuse, R200, R28 ;  /* 0x000000c8a81c723c */ /* 0x060fee000004181c */
[----:B------:R-:W-:Y:S01]  /*23300*/  MOV R200, R198 ;  /* 0x000000c600c87202 */ /* 0x000fe20000000f00 */
[----:B------:R-:W-:Y:S01]  /*23310*/  HMMA.16816.F32.BF16 R32, R168, R202, R32 ;  /* 0x000000caa820723c */ /* 0x000fe20000041820 */
[----:B------:R-:W-:Y:S03]  /*23320*/  LDSM.16.M88.4 R168, [R222+0xa800] ;  /* 0x00a80000dea8783b */ /* 0x000fe60000000200 */
[----:B------:R-:W-:Y:S02]  /*23330*/  IMAD.MOV.U32 R201, RZ, RZ, R199 ;  /* 0x000000ffffc97224 */ /* 0x000fe400078e00c7 */
[----:B------:R-:W5:Y:S02]  /*23340*/  LDSM.16.M88.4 R196, [R222+0xa000] ;  /* 0x00a00000dec4783b */ /* 0x000f640000000200 */
        /* <DEDUP_REMOVED lines=10> */
[----:B------:R-:W-:Y:S01]  /*233f0*/  HMMA.16816.F32.BF16 R32, R172, R182, R32 ;  /* 0x000000b6ac20723c */ /* 0x000fe20000041820 */
[----:B------:R-:W3:Y:S05]  /*23400*/  LDSM.16.M88.4 R172, [R224+0x2000] ;  /* 0x00200000e0ac783b */ /* 0x000eea0000000200 */
[----:B------:R-:W2:Y:S02]  /*23410*/  LDSM.16.M88.4 R180, [R215+0x2800] ;  /* 0x00280000d7b4783b */ /* 0x000ea40000000200 */
[C---:B-----5:R-:W-:Y:S08]  /*23420*/  HMMA.16816.F32.BF16 R4, R184.reuse, R196, R4 ;  /* 0x000000c4b804723c */ /* 0x060ff00000041804 */
[C---:B------:R-:W-:Y:S01]  /*23430*/  HMMA.16816.F32.BF16 R8, R184.reuse, R198, R8 ;  /* 0x000000c6b808723c */ /* 0x040fe20000041808 */
[----:B------:R-:W5:Y:S07]  /*23440*/  LDSM.16.M88.4 R196, [R215+0x3000] ;  /* 0x00300000d7c4783b */ /* 0x000f6e0000000200 */
[C---:B------:R-:W-:Y:S08]  /*23450*/  HMMA.16816.F32.BF16 R12, R184.reuse, R168, R12 ;  /* 0x000000a8b80c723c */ /* 0x040ff0000004180c */
[C---:B------:R-:W-:Y:S01]  /*23460*/  HMMA.16816.F32.BF16 R16, R184.reuse, R170, R16 ;  /* 0x000000aab810723c */ /* 0x040fe20000041810 */
[----:B------:R-:W4:Y:S07]  /*23470*/  LDSM.16.M88.4 R168, [R215+0x3800] ;  /* 0x00380000d7a8783b */ /* 0x000f2e0000000200 */
[C---:B-1----:R-:W-:Y:S08]  /*23480*/  HMMA.16816.F32.BF16 R20, R184.reuse, R188, R20 ;  /* 0x000000bcb814723c */ /* 0x042ff00000041814 */
[C---:B------:R-:W-:Y:S01]  /*23490*/  HMMA.16816.F32.BF16 R24, R184.reuse, R190, R24 ;  /* 0x000000beb818723c */ /* 0x040fe20000041818 */
[----:B------:R-:W-:Y:S07]  /*234a0*/  LDSM.16.M88.4 R188, [R228+0xc000] ;  /* 0x00c00000e4bc783b */ /* 0x000fee0000000200 */
[C---:B--2---:R-:W-:Y:S08]  /*234b0*/  HMMA.16816.F32.BF16 R28, R184.reuse, R192, R28 ;  /* 0x000000c0b81c723c */ /* 0x044ff0000004181c */
[----:B------:R-:W-:Y:S01]  /*234c0*/  HMMA.16816.F32.BF16 R32, R184, R194, R32 ;  /* 0x000000c2b820723c */ /* 0x000fe20000041820 */
[----:B------:R-:W1:Y:S05]  /*234d0*/  LDSM.16.M88.4 R184, [R229+0x4000] ;  /* 0x00400000e5b8783b */ /* 0x000e6a0000000200 */
[----:B------:R-:W2:Y:S02]  /*234e0*/  LDSM.16.M88.4 R192, [R228+0xc800] ;  /* 0x00c80000e4c0783b */ /* 0x000ea40000000200 */
[C---:B---3--:R-:W-:Y:S08]  /*234f0*/  HMMA.16816.F32.BF16 R4, R172.reuse, R176, R4 ;  /* 0x000000b0ac04723c */ /* 0x048ff00000041804 */
[C---:B------:R-:W-:Y:S01]  /*23500*/  HMMA.16816.F32.BF16 R8, R172.reuse, R178, R8 ;  /* 0x000000b2ac08723c */ /* 0x040fe20000041808 */
[----:B------:R-:W3:Y:S07]  /*23510*/  LDSM.16.M88.4 R176, [R228+0xd000] ;  /* 0x00d00000e4b0783b */ /* 0x000eee0000000200 */
[C---:B------:R-:W-:Y:S08]  /*23520*/  HMMA.16816.F32.BF16 R12, R172.reuse, R180, R12 ;  /* 0x000000b4ac0c723c */ /* 0x040ff0000004180c */
[C---:B------:R-:W-:Y:S01]  /*23530*/  HMMA.16816.F32.BF16 R16, R172.reuse, R182, R16 ;  /* 0x000000b6ac10723c */ /* 0x040fe20000041810 */
[----:B------:R-:W-:Y:S07]  /*23540*/  LDSM.16.M88.4 R180, [R210] ;  /* 0x00000000d2b4783b */ /* 0x000fee0000000200 */
[C---:B-----5:R-:W-:Y:S08]  /*23550*/  HMMA.16816.F32.BF16 R20, R172.reuse, R196, R20 ;  /* 0x000000c4ac14723c */ /* 0x060ff00000041814 */
[C---:B------:R-:W-:Y:S01]  /*23560*/  HMMA.16816.F32.BF16 R24, R172.reuse, R198, R24 ;  /* 0x000000c6ac18723c */ /* 0x040fe20000041818 */
[----:B------:R-:W-:Y:S07]  /*23570*/  LDSM.16.M88.4 R196, [R209] ;  /* 0x00000000d1c4783b */ /* 0x000fee0000000200 */
[C---:B----4-:R-:W-:Y:S08]  /*23580*/  HMMA.16816.F32.BF16 R28, R172.reuse, R168, R28 ;  /* 0x000000a8ac1c723c */ /* 0x050ff0000004181c */
[----:B------:R-:W-:Y:S01]  /*23590*/  HMMA.16816.F32.BF16 R32, R172, R170, R32 ;  /* 0x000000aaac20723c */ /* 0x000fe20000041820 */
[----:B------:R-:W4:Y:S05]  /*235a0*/  LDSM.16.M88.4 R168, [R228+0xd800] ;  /* 0x00d80000e4a8783b */ /* 0x000f2a0000000200 */
[----:B------:R-:W5:Y:S02]  /*235b0*/  LDSM.16.M88.4 R172, [R227+0x4000] ;  /* 0x00400000e3ac783b */ /* 0x000f640000000200 */
[C---:B-1----:R-:W-:Y:S08]  /*235c0*/  HMMA.16816.F32.BF16 R4, R184.reuse, R188, R4 ;  /* 0x000000bcb804723c */ /* 0x042ff00000041804 */
[C---:B------:R-:W-:Y:S01]  /*235d0*/  HMMA.16816.F32.BF16 R8, R184.reuse, R190, R8 ;  /* 0x000000beb808723c */ /* 0x040fe20000041808 */
[----:B------:R-:W1:Y:S07]  /*235e0*/  LDSM.16.M88.4 R188, [R208] ;  /* 0x00000000d0bc783b */ /* 0x000e6e0000000200 */
[C---:B--2---:R-:W-:Y:S08]  /*235f0*/  HMMA.16816.F32.BF16 R12, R184.reuse, R192, R12 ;  /* 0x000000c0b80c723c */ /* 0x044ff0000004180c */
[C---:B------:R-:W-:Y:S01]  /*23600*/  HMMA.16816.F32.BF16 R16, R184.reuse, R194, R16 ;  /* 0x000000c2b810723c */ /* 0x040fe20000041810 */
[----:B------:R-:W2:Y:S07]  /*23610*/  LDSM.16.M88.4 R192, [R207] ;  /* 0x00000000cfc0783b */ /* 0x000eae0000000200 */
[C---:B---3--:R-:W-:Y:S08]  /*23620*/  HMMA.16816.F32.BF16 R20, R184.reuse, R176, R20 ;  /* 0x000000b0b814723c */ /* 0x048ff00000041814 */
[C---:B------:R-:W-:Y:S01]  /*23630*/  HMMA.16816.F32.BF16 R24, R184.reuse, R178, R24 ;  /* 0x000000b2b818723c */ /* 0x040fe20000041818 */
[----:B------:R-:W-:Y:S07]  /*23640*/  LDSM.16.M88.4 R176, [R222+0xc000] ;  /* 0x00c00000deb0783b */ /* 0x000fee0000000200 */
[C---:B----4-:R-:W-:Y:S08]  /*23650*/  HMMA.16816.F32.BF16 R28, R184.reuse, R168, R28 ;  /* 0x000000a8b81c723c */ /* 0x050ff0000004181c */
[----:B------:R-:W-:Y:S01]  /*23660*/  HMMA.16816.F32.BF16 R32, R184, R170, R32 ;  /* 0x000000aab820723c */ /* 0x000fe20000041820 */
[----:B------:R-:W3:Y:S05]  /*23670*/  LDSM.16.M88.4 R168, [R225+0x4000] ;  /* 0x00400000e1a8783b */ /* 0x000eea0000000200 */
[----:B------:R-:W-:Y:S02]  /*23680*/  LDSM.16.M88.4 R184, [R222+0xd000] ;  /* 0x00d00000deb8783b */ /* 0x000fe40000000200 */
[C---:B-----5:R-:W-:Y:S08]  /*23690*/  HMMA.16816.F32.BF16 R4, R172.reuse, R180, R4 ;  /* 0x000000b4ac04723c */ /* 0x060ff00000041804 */
[C---:B------:R-:W-:Y:S01]  /*236a0*/  HMMA.16816.F32.BF16 R8, R172.reuse, R182, R8 ;  /* 0x000000b6ac08723c */ /* 0x040fe20000041808 */
[----:B------:R-:W4:Y:S07]  /*236b0*/  LDSM.16.M88.4 R180, [R222+0xc800] ;  /* 0x00c80000deb4783b */ /* 0x000f2e0000000200 */
        /* <DEDUP_REMOVED lines=13> */
[C---:B----4-:R-:W-:Y:S08]  /*23790*/  HMMA.16816.F32.BF16 R12, R168.reuse, R180, R12 ;  /* 0x000000b4a80c723c */ /* 0x050ff0000004180c */
[C---:B------:R-:W-:Y:S01]  /*237a0*/  HMMA.16816.F32.BF16 R16, R168.reuse, R182, R16 ;  /* 0x000000b6a810723c */ /* 0x040fe20000041810 */
[----:B------:R-:W-:Y:S07]  /*237b0*/  LDSM.16.M88.4 R180, [R229+0x6000] ;  /* 0x00600000e5b4783b */ /* 0x000fee0000000200 */
[C---:B------:R-:W-:Y:S08]  /*237c0*/  HMMA.16816.F32.BF16 R20, R168.reuse, R184, R20 ;  /* 0x000000b8a814723c */ /* 0x040ff00000041814 */
[C---:B------:R-:W-:Y:S01]  /*237d0*/  HMMA.16816.F32.BF16 R24, R168.reuse, R186, R24 ;  /* 0x000000baa818723c */ /* 0x040fe20000041818 */
[----:B------:R-:W-:Y:S07]  /*237e0*/  LDSM.16.M88.4 R184, [R228+0xe000] ;  /* 0x00e00000e4b8783b */ /* 0x000fee0000000200 */
[C---:B-----5:R-:W-:Y:S08]  /*237f0*/  HMMA.16816.F32.BF16 R28, R168.reuse, R196, R28 ;  /* 0x000000c4a81c723c */ /* 0x060ff0000004181c */
[----:B------:R-:W-:Y:S01]  /*23800*/  HMMA.16816.F32.BF16 R32, R168, R198, R32 ;  /* 0x000000c6a820723c */ /* 0x000fe20000041820 */
[----:B------:R-:W4:Y:S05]  /*23810*/  LDSM.16.M88.4 R168, [R215+0x5800] ;  /* 0x00580000d7a8783b */ /* 0x000f2a0000000200 */
        /* <DEDUP_REMOVED lines=12> */
[----:B------:R-:W-:Y:S05]  /*238e0*/  LDSM.16.M88.4 R168, [R227+0x6000] ;  /* 0x00600000e3a8783b */ /* 0x000fea0000000200 */
[----:B------:R-:W3:Y:S02]  /*238f0*/  LDSM.16.M88.4 R172, [R206] ;  /* 0x00000000ceac783b */ /* 0x000ee40000000200 */
[C---:B------:R-:W-:Y:S08]  /*23900*/  HMMA.16816.F32.BF16 R4, R180.reuse, R184, R4 ;  /* 0x000000b8b404723c */ /* 0x040ff00000041804 */
[C---:B------:R-:W-:Y:S01]  /*23910*/  HMMA.16816.F32.BF16 R8, R180.reuse, R186, R8 ;  /* 0x000000bab408723c */ /* 0x040fe20000041808 */
[----:B------:R-:W4:Y:S07]  /*23920*/  LDSM.16.M88.4 R184, [R204] ;  /* 0x00000000ccb8783b */ /* 0x000f2e0000000200 */
[C---:B-----5:R-:W-:Y:S08]  /*23930*/  HMMA.16816.F32.BF16 R12, R180.reuse, R196, R12 ;  /* 0x000000c4b40c723c */ /* 0x060ff0000004180c */
[C---:B------:R-:W-:Y:S01]  /*23940*/  HMMA.16816.F32.BF16 R16, R180.reuse, R198, R16 ;  /* 0x000000c6b410723c */ /* 0x040fe20000041810 */
[----:B------:R-:W5:Y:S07]  /*23950*/  LDSM.16.M88.4 R196, [R167] ;  /* 0x00000000a7c4783b */ /* 0x000f6e0000000200 */
[C---:B-1----:R-:W-:Y:S08]  /*23960*/  HMMA.16816.F32.BF16 R20, R180.reuse, R188, R20 ;  /* 0x000000bcb414723c */ /* 0x042ff00000041814 */
[C---:B------:R-:W-:Y:S01]  /*23970*/  HMMA.16816.F32.BF16 R24, R180.reuse, R190, R24 ;  /* 0x000000beb418723c */ /* 0x040fe20000041818 */
[----:B------:R-:W-:Y:S07]  /*23980*/  LDSM.16.M88.4 R188, [R222+0xe000] ;  /* 0x00e00000debc783b */ /* 0x000fee0000000200 */
[C---:B--2---:R-:W-:Y:S08]  /*23990*/  HMMA.16816.F32.BF16 R28, R180.reuse, R192, R28 ;  /* 0x000000c0b41c723c */ /* 0x044ff0000004181c */
[----:B------:R-:W-:Y:S01]  /*239a0*/  HMMA.16816.F32.BF16 R32, R180, R194, R32 ;  /* 0x000000c2b420723c */ /* 0x000fe20000041820 */
[----:B------:R-:W1:Y:S05]  /*239b0*/  LDSM.16.M88.4 R180, [R225+0x6000] ;  /* 0x00600000e1b4783b */ /* 0x000e6a0000000200 */
[----:B------:R-:W-:Y:S02]  /*239c0*/  LDSM.16.M88.4 R192, [R215+0x6000] ;  /* 0x00600000d7c0783b */ /* 0x000fe40000000200 */
[C---:B---3--:R-:W-:Y:S08]  /*239d0*/  HMMA.16816.F32.BF16 R4, R168.reuse, R172, R4 ;  /* 0x000000aca804723c */ /* 0x048ff00000041804 */
        /* <DEDUP_REMOVED lines=10> */
[----:B------:R-:W4:Y:S07]  /*23a80*/  LDSM.16.M88.4 R168, [R222+0xf800] ;  /* 0x00f80000dea8783b */ /* 0x000f2e0000000200 */
[C---:B-1----:R-:W-:Y:S07]  /*23a90*/  HMMA.16816.F32.BF16 R4, R180.reuse, R188, R4 ;  /* 0x000000bcb404723c */ /* 0x042fee0000041804 */
[----:B------:R-:W-:Y:S01]  /*23aa0*/  MOV R188, R200 ;  /* 0x000000c800bc7202 */ /* 0x000fe20000000f00 */
[C---:B------:R-:W-:Y:S04]  /*23ab0*/  HMMA.16816.F32.BF16 R8, R180.reuse, R190, R8 ;  /* 0x000000beb408723c */ /* 0x040fe80000041808 */
[----:B------:R-:W-:Y:S04]  /*23ac0*/  IMAD.MOV.U32 R189, RZ, RZ, R201 ;  /* 0x000000ffffbd7224 */ /* 0x000fe800078e00c9 */
[C---:B--2---:R-:W-:Y:S08]  /*23ad0*/  HMMA.16816.F32.BF16 R12, R180.reuse, R172, R12 ;  /* 0x000000acb40c723c */ /* 0x044ff0000004180c */
[C---:B------:R-:W-:Y:S08]  /*23ae0*/  HMMA.16816.F32.BF16 R16, R180.reuse, R174, R16 ;  /* 0x000000aeb410723c */ /* 0x040ff00000041810 */
[C---:B---3--:R-:W-:Y:S08]  /*23af0*/  HMMA.16816.F32.BF16 R20, R180.reuse, R176, R20 ;  /* 0x000000b0b414723c */ /* 0x048ff00000041814 */
[C---:B------:R-:W-:Y:S08]  /*23b00*/  HMMA.16816.F32.BF16 R24, R180.reuse, R178, R24 ;  /* 0x000000b2b418723c */ /* 0x040ff00000041818 */
[C---:B----4-:R-:W-:Y:S08]  /*23b10*/  HMMA.16816.F32.BF16 R28, R180.reuse, R168, R28 ;  /* 0x000000a8b41c723c */ /* 0x050ff0000004181c */
[----:B------:R-:W-:Y:S01]  /*23b20*/  HMMA.16816.F32.BF16 R32, R180, R170, R32 ;  /* 0x000000aab420723c */ /* 0x000fe20000041820 */
[----:B------:R-:W1:Y:S07]  /*23b30*/  LDSM.16.M88.4 R168, [R215+0x6800] ;  /* 0x00680000d7a8783b */ /* 0x000e6e0000000200 */
[C---:B------:R-:W-:Y:S08]  /*23b40*/  HMMA.16816.F32.BF16 R4, R184.reuse, R192, R4 ;  /* 0x000000c0b804723c */ /* 0x040ff00000041804 */
[C---:B------:R-:W-:Y:S11]  /*23b50*/  HMMA.16816.F32.BF16 R8, R184.reuse, R194, R8 ;  /* 0x000000c2b808723c */ /* 0x040ff60000041808 */
[----:B------:R-:W-:Y:S05]  /*23b60*/  @!UPT UIADD3 URZ, URZ, URZ, URZ ;  /* 0x0000003f3f3ff290 */ /* 0x000fea000fffe03f */
[-C--:B------:R-:W-:Y:S02]  /*23b70*/  FMUL.FTZ R172, R4, R3.reuse ;  /* 0x0000000304ac7220 */ /* 0x080fe40000410000 */
[-C--:B------:R-:W-:Y:S02]  /*23b80*/  FMUL.FTZ R173, R5, R3.reuse ;  /* 0x0000000305ad7220 */ /* 0x080fe40000410000 */
[-C--:B------:R-:W-:Y:S02]  /*23b90*/  FMUL.FTZ R174, R6, R3.reuse ;  /* 0x0000000306ae7220 */ /* 0x080fe40000410000 */
[----:B------:R-:W2:Y:S01]  /*23ba0*/  MUFU.TANH R172, R172 ;  /* 0x000000ac00ac7308 */ /* 0x000ea20000002400 */
[-C--:B------:R-:W-:Y:S02]  /*23bb0*/  FMUL.FTZ R166, R7, R3.reuse ;  /* 0x0000000307a67220 */ /* 0x080fe40000410000 */
[----:B------:R-:W3:Y:S01]  /*23bc0*/  LDSM.16.M88.4 R4, [R215+0x7000] ;  /* 0x00700000d704783b */ /* 0x000ee20000000200 */
[-C--:B------:R-:W-:Y:S01]  /*23bd0*/  FMUL.FTZ R9, R9, R3.reuse ;  /* 0x0000000309097220 */ /* 0x080fe20000410000 */
[C---:B-1----:R-:W-:Y:S03]  /*23be0*/  HMMA.16816.F32.BF16 R12, R184.reuse, R168, R12 ;  /* 0x000000a8b80c723c */ /* 0x042fe6000004180c */
[-C--:B------:R-:W-:Y:S02]  /*23bf0*/  FMUL.FTZ R10, R10, R3.reuse ;  /* 0x000000030a0a7220 */ /* 0x080fe40000410000 */
[----:B------:R-:W1:Y:S01]  /*23c00*/  MUFU.TANH R176, R9 ;  /* 0x0000000900b07308 */ /* 0x000e620000002400 */
[-C--:B------:R-:W-:Y:S02]  /*23c10*/  FMUL.FTZ R11, R11, R3.reuse ;  /* 0x000000030b0b7220 */ /* 0x080fe40000410000 */
[-C--:B------:R-:W-:Y:S01]  /*23c20*/  FMUL.FTZ R175, R8, R3.reuse ;  /* 0x0000000308af7220 */ /* 0x080fe20000410000 */
[C---:B------:R-:W-:Y:S06]  /*23c30*/  HMMA.16816.F32.BF16 R16, R184.reuse, R170, R16 ;  /* 0x000000aab810723c */ /* 0x040fec0000041810 */
[----:B------:R-:W4:Y:S09]  /*23c40*/  MUFU.TANH R169, R10 ;  /* 0x0000000a00a97308 */ /* 0x000f320000002400 */
[-C--:B------:R-:W-:Y:S01]  /*23c50*/  FMUL.FTZ R15, R15, R3.reuse ;  /* 0x000000030f0f7220 */ /* 0x080fe20000410000 */
[----:B------:R5:W1:Y:S01]  /*23c60*/  MUFU.TANH R168, R11 ;  /* 0x0000000b00a87308 */ /* 0x000a620000002400 */
[-C--:B------:R-:W-:Y:S02]  /*23c70*/  FMUL.FTZ R194, R12, R3.reuse ;  /* 0x000000030cc27220 */ /* 0x080fe40000410000 */
[-C--:B------:R-:W-:Y:S02]  /*23c80*/  FMUL.FTZ R13, R13, R3.reuse ;  /* 0x000000030d0d7220 */ /* 0x080fe40000410000 */
[-C--:B------:R-:W-:Y:S03]  /*23c90*/  FMUL.FTZ R14, R14, R3.reuse ;  /* 0x000000030e0e7220 */ /* 0x080fe60000410000 */
[-C--:B------:R-:W-:Y:S02]  /*23ca0*/  FMUL.FTZ R196, R16, R3.reuse ;  /* 0x0000000310c47220 */ /* 0x080fe40000410000 */
[----:B------:R1:W1:Y:S01]  /*23cb0*/  MUFU.TANH R199, R15 ;  /* 0x0000000f00c77308 */ /* 0x0002620000002400 */
[-C--:B------:R-:W-:Y:S01]  /*23cc0*/  FMUL.FTZ R17, R17, R3.reuse ;  /* 0x0000000311117220 */ /* 0x080fe20000410000 */
[C---:B---3--:R-:W-:Y:S03]  /*23cd0*/  HMMA.16816.F32.BF16 R20, R184.reuse, R4, R20 ;  /* 0x00000004b814723c */ /* 0x048fe60000041814 */
[-C--:B------:R-:W-:Y:S02]  /*23ce0*/  FMUL.FTZ R18, R18, R3.reuse ;  /* 0x0000000312127220 */ /* 0x080fe40000410000 */
[-C--:B------:R-:W-:Y:S03]  /*23cf0*/  FMUL.FTZ R19, R19, R3.reuse ;  /* 0x0000000313137220 */ /* 0x080fe60000410000 */
[----:B------:R-:W3:Y:S01]  /*23d00*/  MUFU.TANH R173, R173 ;  /* 0x000000ad00ad7308 */ /* 0x000ee20000002400 */
[C---:B------:R-:W-:Y:S01]  /*23d10*/  HMMA.16816.F32.BF16 R24, R184.reuse, R6, R24 ;  /* 0x00000006b818723c */ /* 0x040fe20000041818 */
[----:B-----5:R-:W5:Y:S01]  /*23d20*/  LDSM.16.M88.4 R8, [R215+0x7800] ;  /* 0x00780000d708783b */ /* 0x020f620000000200 */
[----:B------:R-:W-:Y:S07]  /*23d30*/  DEPBAR.LE SB0, 0x0 ;  /* 0x000080000000791a */ /* 0x000fee0000000000 */
[----:B------:R-:W1:Y:S01]  /*23d40*/  MUFU.TANH R174, R174 ;  /* 0x000000ae00ae7308 */ /* 0x000e620000002400 */
[----:B------:R-:W-:Y:S05]  /*23d50*/  BAR.SYNC.DEFER_BLOCKING 0x0 ;  /* 0x0000000000007b1d */ /* 0x000fea0000010000 */
[-C--:B------:R-:W-:Y:S02]  /*23d60*/  FMUL.FTZ R4, R20, R3.reuse ;  /* 0x0000000314047220 */ /* 0x080fe40000410000 */
[-C--:B------:R-:W-:Y:S02]  /*23d70*/  FMUL.FTZ R5, R21, R3.reuse ;  /* 0x0000000315057220 */ /* 0x080fe40000410000 */
[----:B------:R-:W1:Y:S01]  /*23d80*/  MUFU.TANH R166, R166 ;  /* 0x000000a600a67308 */ /* 0x000e620000002400 */
[-C--:B------:R-:W-:Y:S02]  /*23d90*/  FMUL.FTZ R22, R22, R3.reuse ;  /* 0x0000000316167220 */ /* 0x080fe40000410000 */
[-C--:B------:R-:W-:Y:S02]  /*23da0*/  FMUL.FTZ R23, R23, R3.reuse ;  /* 0x0000000317177220 */ /* 0x080fe40000410000 */
[-C--:B------:R-:W-:Y:S02]  /*23db0*/  FMUL.FTZ R6, R24, R3.reuse ;  /* 0x0000000318067220 */ /* 0x080fe40000410000 */
[-C--:B------:R-:W-:Y:S02]  /*23dc0*/  FMUL.FTZ R25, R25, R3.reuse ;  /* 0x0000000319197220 */ /* 0x080fe40000410000 */
[-C--:B------:R-:W-:Y:S01]  /*23dd0*/  FMUL.FTZ R26, R26, R3.reuse ;  /* 0x000000031a1a7220 */ /* 0x080fe20000410000 */
[----:B------:R-:W1:Y:S01]  /*23de0*/  MUFU.TANH R175, R175 ;  /* 0x000000af00af7308 */ /* 0x000e620000002400 */
[-C--:B------:R-:W-:Y:S09]  /*23df0*/  FMUL.FTZ R27, R27, R3.reuse ;  /* 0x000000031b1b7220 */ /* 0x080ff20000410000 */
[----:B------:R-:W1:Y:S01]  /*23e00*/  MUFU.TANH R194, R194 ;  /* 0x000000c200c27308 */ /* 0x000e620000002400 */
[C---:B-----5:R-:W-:Y:S09]  /*23e10*/  HMMA.16816.F32.BF16 R28, R184.reuse, R8, R28 ;  /* 0x00000008b81c723c */ /* 0x060ff2000004181c */
[----:B------:R1:W1:Y:S01]  /*23e20*/  MUFU.TANH R195, R13 ;  /* 0x0000000d00c37308 */ /* 0x0002620000002400 */
[----:B------:R-:W-:Y:S07]  /*23e30*/  HMMA.16816.F32.BF16 R32, R184, R10, R32 ;  /* 0x0000000ab820723c */ /* 0x000fee0000041820 */
[----:B------:R-:W-:Y:S02]  /*23e40*/  MOV R184, R188 ;  /* 0x000000bc00b87202 */ /* 0x000fe40000000f00 */
[----:B------:R2:W2:Y:S03]  /*23e50*/  MUFU.TANH R198, R14 ;  /* 0x0000000e00c67308 */ /* 0x0004a60000002400 */
[----:B------:R-:W-:Y:S02]  /*23e60*/  IMAD.MOV.U32 R185, RZ, RZ, R189 ;  /* 0x000000ffffb97224 */ /* 0x000fe400078e00bd */
[-C--:B------:R-:W-:Y:S05]  /*23e70*/  FMUL.FTZ R180, R28, R3.reuse ;  /* 0x000000031cb47220 */ /* 0x080fea0000410000 */
[----:B------:R-:W2:Y:S01]  /*23e80*/  MUFU.TANH R196, R196 ;  /* 0x000000c400c47308 */ /* 0x000ea20000002400 */
[-C--:B------:R-:W-:Y:S02]  /*23e90*/  FMUL.FTZ R29, R29, R3.reuse ;  /* 0x000000031d1d7220 */ /* 0x080fe40000410000 */
[-C--:B------:R-:W-:Y:S02]  /*23ea0*/  FMUL.FTZ R9, R30, R3.reuse ;  /* 0x000000031e097220 */ /* 0x080fe40000410000 */
[-C--:B------:R-:W-:Y:S02]  /*23eb0*/  FMUL.FTZ R8, R31, R3.reuse ;  /* 0x000000031f087220 */ /* 0x080fe40000410000 */
[-C--:B------:R-:W-:Y:S02]  /*23ec0*/  FMUL.FTZ R177, R32, R3.reuse ;  /* 0x0000000320b17220 */ /* 0x080fe40000410000 */
[-C--:B------:R-:W-:Y:S01]  /*23ed0*/  FMUL.FTZ R16, R33, R3.reuse ;  /* 0x0000000321107220 */ /* 0x080fe20000410000 */
[----:B------:R2:W2:Y:S01]  /*23ee0*/  MUFU.TANH R197, R17 ;  /* 0x0000001100c57308 */ /* 0x0004a20000002400 */
[-C--:B-1----:R-:W-:Y:S02]  /*23ef0*/  FMUL.FTZ R15, R34, R3.reuse ;  /* 0x00000003220f7220 */ /* 0x082fe40000410000 */
[----:B------:R-:W-:Y:S07]  /*23f00*/  FMUL.FTZ R3, R35, R3 ;  /* 0x0000000323037220 */ /* 0x000fee0000410000 */
[----:B------:R1:W1:Y:S10]  /*23f10*/  MUFU.TANH R200, R18 ;  /* 0x0000001200c87308 */ /* 0x0002740000002400 */
[----:B------:R1:W1:Y:S10]  /*23f20*/  MUFU.TANH R201, R19 ;  /* 0x0000001300c97308 */ /* 0x0002740000002400 */
[----:B------:R-:W1:Y:S10]  /*23f30*/  MUFU.TANH R4, R4 ;  /* 0x0000000400047308 */ /* 0x000e740000002400 */
[----:B------:R-:W1:Y:S10]  /*23f40*/  MUFU.TANH R5, R5 ;  /* 0x0000000500057308 */ /* 0x000e740000002400 */
        /* <DEDUP_REMOVED lines=8> */
[----:B------:R-:W1:Y:S10]  /*23fd0*/  MUFU.TANH R9, R9 ;  /* 0x0000000900097308 */ /* 0x000e740000002400 */
[----:B------:R-:W1:Y:S10]  /*23fe0*/  MUFU.TANH R8, R8 ;  /* 0x0000000800087308 */ /* 0x000e740000002400 */
[----:B------:R-:W1:Y:S10]  /*23ff0*/  MUFU.TANH R177, R177 ;  /* 0x000000b100b17308 */ /* 0x000e740000002400 */
        /* <DEDUP_REMOVED lines=13> */
[----:B------:R-:W3:Y:S02]  /*240d0*/  LD.E.64 R22, [R164.64+0x20] ;  /* 0x00002004a4167980 */ /* 0x000ee4000c101b00 */
[----:B------:R-:W-:Y:S02]  /*240e0*/  IABS R11, R17 ;  /* 0x00000011000b7213 */ /* 0x000fe40000000000 */
[-C--:B--2---:R-:W-:Y:S02]  /*240f0*/  IABS R14, R19.reuse ;  /* 0x00000013000e7213 */ /* 0x084fe40000000000 */
[-C--:B------:R-:W-:Y:S02]  /*24100*/  IABS R12, R19.reuse ;  /* 0x00000013000c7213 */ /* 0x080fe40000000000 */
[----:B------:R-:W1:Y:S01]  /*24110*/  I2F.RP R13, R14 ;  /* 0x0000000e000d7306 */ /* 0x000e620000209400 */
[-C--:B------:R-:W-:Y:S02]  /*24120*/  LOP3.LUT R17, R17, R19.reuse, RZ, 0x3c, !PT ;  /* 0x0000001311117212 */ /* 0x080fe400078e3cff */
[----:B------:R-:W-:Y:S07]  /*24130*/  IMAD.MOV R12, RZ, RZ, -R12 ;  /* 0x000000ffff0c7224 */ /* 0x000fee00078e0a0c */
[----:B-1----:R-:W1:Y:S02]  /*24140*/  MUFU.RCP R7, R13 ;  /* 0x0000000d00077308 */ /* 0x002e640000001000 */
[----:B-1----:R-:W-:Y:S08]  /*24150*/  IADD3 R20, R7, 0xffffffe, RZ ;  /* 0x0ffffffe07147810 */ /* 0x002ff00007ffe0ff */
[----:B------:R-:W1:Y:S02]  /*24160*/  F2I.FTZ.U32.TRUNC.NTZ R21, R20 ;  /* 0x0000001400157305 */ /* 0x000e64000021f000 */
[--C-:B-1----:R-:W-:Y:S02]  /*24170*/  IMAD.MOV R7, RZ, RZ, -R21.reuse ;  /* 0x000000ffff077224 */ /* 0x102fe400078e0a15 */
        /* <DEDUP_REMOVED lines=25> */
[----:B------:R-:W-:Y:S03]  /*24310*/  SEL R13, R11, R13, !P2 ;  /* 0x0000000d0b0d7207 */ /* 0x000fe60005000000 */
[----:B------:R-:W-:Y:S01]  /*24320*/  @!P1 IMAD.MOV R18, RZ, RZ, -R18 ;  /* 0x000000ffff129224 */ /* 0x000fe200078e0a12 */
[----:B------:R-:W-:Y:S04]  /*24330*/  LEA R26, P1, R13, R242, 0x2 ;  /* 0x000000f20d1a7211 */ /* 0x000fe800078210ff */
        /* <DEDUP_REMOVED lines=21> */
.L_x_3886:
[----:B------:R-:W-:Y:S02]  /*24490*/  ULDC.64 UR4, c[0x0][0x118] ;  /* 0x0000460000047ab9 */ /* 0x000fe40000000a00 */
[----:B------:R-:W2:Y:S02]  /*244a0*/  LD.E R13, [R164.64+0x38] ;  /* 0x00003804a40d7980 */ /* 0x000ea4000c101900 */
[----:B--2---:R-:W-:Y:S04]  /*244b0*/  LEA R13, -R13, RZ, 0x6 ;  /* 0x000000ff0d0d7211 */ /* 0x004fe800078e31ff */
[----:B------:R-:W-:Y:S02]  /*244c0*/  SHF.R.S32.HI R10, RZ, 0x1f, R13 ;  /* 0x0000001fff0a7819 */ /* 0x000fe4000001140d */
.L_x_3887:
[----:B------:R-:W-:Y:S05]  /*244d0*/  BSYNC B0 ;  /* 0x0000000000007941 */ /* 0x000fea0003800000 */
.L_x_3885:
[C---:B------:R-:W-:Y:S01]  /*244e0*/  LEA R28, P0, R13.reuse, R236, 0x1 ;  /* 0x000000ec0d1c7211 */ /* 0x040fe200078008ff */
[----:B------:R-:W-:Y:S01]  /*244f0*/  ULDC.64 UR4, c[0x0][0x118] ;  /* 0x0000460000047ab9 */ /* 0x000fe20000000a00 */
[C---:B------:R-:W-:Y:S02]  /*24500*/  IADD3 R11, P1, R13.reuse, R232, RZ ;  /* 0x000000e80d0b7210 */ /* 0x040fe40007f3e0ff */
[-C--:B-1----:R-:W-:Y:S02]  /*24510*/  LEA.HI.X R29, R13, R235.reuse, R10, 0x1, P0 ;  /* 0x000000eb0d1d7211 */ /* 0x082fe400000f0c0a */
        /* <DEDUP_REMOVED lines=112> */
.L_x_3884:
[----:B--234-:R-:W-:Y:S05]  /*24c20*/  BSYNC B1 ;  /* 0x0000000000017941 */ /* 0x01cfea0003800000 */
.L_x_3883:
[----:B------:R-:W-:Y:S01]  /*24c30*/  ULDC.64 UR4, c[0x0][0x118] ;  /* 0x0000460000047ab9 */ /* 0x000fe20000000a00 */
[----:B------:R-:W2:Y:S08]  /*24c40*/  S2R R10, SR_TID.X ;  /* 0x00000000000a7919 */ /* 0x000eb00000002100 */
[----:B------:R3:W4:Y:S04]  /*24c50*/  LD.E R165, [R164.64+0xdc] ;  /* 0x0000dc04a4a57980 */ /* 0x000728000c101900 */
[----:B-1----:R-:W-:Y:S01]  /*24c60*/  LDSM.16.MT88.4 R28, [R220+0x10000] ;  /* 0x01000000dc1c783b */ /* 0x002fe20000004200 */
[----:B--2---:R-:W-:Y:S04]  /*24c70*/  SHF.L.U32 R10, R10, 0x1, RZ ;  /* 0x000000010a0a7819 */ /* 0x004fe800000006ff */
[----:B------:R-:W-:Y:S04]  /*24c80*/  LOP3.LUT R10, R10, 0x6, RZ, 0xc0, !PT ;  /* 0x000000060a0a7812 */ /* 0x000fe800078ec0ff */
[----:B------:R-:W-:Y:S04]  /*24c90*/  LEA R17, R245, R10, 0x6 ;  /* 0x0000000af5117211 */ /* 0x000fe800078e30ff */
[C---:B------:R-:W-:Y:S02]  /*24ca0*/  IADD3 R10, R17.reuse, 0x1, RZ ;  /* 0x00000001110a7810 */ /* 0x040fe40007ffe0ff */
[C---:B------:R-:W-:Y:S02]  /*24cb0*/  IADD3 R7, R17.reuse, 0x8, RZ ;  /* 0x0000000811077810 */ /* 0x040fe40007ffe0ff */
[CC--:B------:R-:W-:Y:S02]  /*24cc0*/  ISETP.GE.AND P2, PT, R17.reuse, R250.reuse, PT ;  /* 0x000000fa1100720c */ /* 0x0c0fe40003f46270 */
[C---:B------:R-:W-:Y:S02]  /*24cd0*/  ISETP.GE.AND P1, PT, R10.reuse, R250, PT ;  /* 0x000000fa0a00720c */ /* 0x040fe40003f26270 */
[-C--:B------:R-:W-:Y:S02]  /*24ce0*/  ISETP.GE.OR P2, PT, R17, R249.reuse, !P2 ;  /* 0x000000f91100720c */ /* 0x080fe40005746670 */
[----:B------:R-:W-:Y:S02]  /*24cf0*/  ISETP.GE.AND P5, PT, R10, R248, PT ;  /* 0x000000f80a00720c */ /* 0x000fe40003fa6270 */
[----:B------:R-:W-:Y:S02]  /*24d00*/  ISETP.GE.AND P4, PT, R7, R250, PT ;  /* 0x000000fa0700720c */ /* 0x000fe40003f86270 */
[CC--:B------:R-:W-:Y:S02]  /*24d10*/  ISETP.GE.AND P6, PT, R17.reuse, R248.reuse, PT ;  /* 0x000000f81100720c */ /* 0x0c0fe40003fc6270 */
[C---:B------:R-:W-:Y:S02]  /*24d20*/  IADD3 R11, R17.reuse, 0x9, RZ ;  /* 0x00000009110b7810 */ /* 0x040fe40007ffe0ff */
[----:B------:R-:W-:Y:S02]  /*24d30*/  FSEL R13, R172, -INF , !P2 ;  /* 0xff800000ac0d7808 */ /* 0x000fe40005000000 */
[C---:B------:R-:W-:Y:S02]  /*24d40*/  ISETP.GE.OR P1, PT, R10.reuse, R249, !P1 ;  /* 0x000000f90a00720c */ /* 0x040fe40004f26670 */
[----:B------:R-:W-:Y:S02]  /*24d50*/  ISETP.GE.OR P5, PT, R10, R247, !P5 ;  /* 0x000000f70a00720c */ /* 0x000fe40006fa6670 */
[----:B------:R-:W-:Y:S02]  /*24d60*/  IADD3 R12, R17, 0x11, RZ ;  /* 0x00000011110c7810 */ /* 0x000fe40007ffe0ff */
[C---:B------:R-:W-:Y:S02]  /*24d70*/  ISETP.GE.AND P3, PT, R7.reuse, R248, PT ;  /* 0x000000f80700720c */ /* 0x040fe40003f66270 */
[----:B------:R-:W-:Y:S02]  /*24d80*/  ISETP.GE.OR P4, PT, R7, R249, !P4 ;  /* 0x000000f90700720c */ /* 0x000fe40006786670 */
[C---:B------:R-:W-:Y:S02]  /*24d90*/  IADD3 R10, R17.reuse, 0x10, RZ ;  /* 0x00000010110a7810 */ /* 0x040fe40007ffe0ff */
[-C--:B------:R-:W-:Y:S02]  /*24da0*/  ISETP.GE.OR P6, PT, R17, R247.reuse, !P6 ;  /* 0x000000f71100720c */ /* 0x080fe400077c6670 */
[C---:B------:R-:W-:Y:S02]  /*24db0*/  ISETP.GE.AND P0, PT, R11.reuse, R250, PT ;  /* 0x000000fa0b00720c */ /* 0x040fe40003f06270 */
[----:B------:R-:W-:Y:S02]  /*24dc0*/  ISETP.GE.AND P2, PT, R11, R248, PT ;  /* 0x000000f80b00720c */ /* 0x000fe40003f46270 */
[----:B------:R-:W-:Y:S02]  /*24dd0*/  ISETP.GE.OR P3, PT, R7, R247, !P3 ;  /* 0x000000f70700720c */ /* 0x000fe40005f66670 */
[----:B------:R-:W-:Y:S02]  /*24de0*/  FSEL R7, R174, -INF , !P6 ;  /* 0xff800000ae077808 */ /* 0x000fe40007000000 */
[-C--:B------:R-:W-:Y:S02]  /*24df0*/  ISETP.GE.AND P6, PT, R10, R250.reuse, PT ;  /* 0x000000fa0a00720c */ /* 0x080fe40003fc6270 */
[C---:B------:R-:W-:Y:S02]  /*24e00*/  ISETP.GE.OR P0, PT, R11.reuse, R249, !P0 ;  /* 0x000000f90b00720c */ /* 0x040fe40004706670 */
[----:B------:R-:W-:Y:S02]  /*24e10*/  ISETP.GE.OR P2, PT, R11, R247, !P2 ;  /* 0x000000f70b00720c */ /* 0x000fe40005746670 */
[----:B------:R-:W-:Y:S02]  /*24e20*/  FSEL R11, R175, -INF , !P4 ;  /* 0xff800000af0b7808 */ /* 0x000fe40006000000 */
[CC--:B------:R-:W-:Y:S02]  /*24e30*/  ISETP.GE.AND P4, PT, R12.reuse, R250.reuse, PT ;  /* 0x000000fa0c00720c */ /* 0x0c0fe40003f86270 */
[C---:B------:R-:W-:Y:S02]  /*24e40*/  IADD3 R18, R17.reuse, 0x18, RZ ;  /* 0x0000001811127810 */ /* 0x040fe40007ffe0ff */
[-C--:B------:R-:W-:Y:S02]  /*24e50*/  ISETP.GE.OR P4, PT, R12, R249.reuse, !P4 ;  /* 0x000000f90c00720c */ /* 0x080fe40006786670 */
[----:B------:R-:W-:Y:S02]  /*24e60*/  IADD3 R21, R17, 0x19, RZ ;  /* 0x0000001911157810 */ /* 0x000fe40007ffe0ff */
[-C--:B------:R-:W-:Y:S02]  /*24e70*/  ISETP.GE.OR P6, PT, R10, R249.reuse, !P6 ;  /* 0x000000f90a00720c */ /* 0x080fe400077c6670 */
[----:B------:R-:W-:Y:S02]  /*24e80*/  FSEL R195, R195, -INF , !P4 ;  /* 0xff800000c3c37808 */ /* 0x000fe40006000000 */
[-C--:B------:R-:W-:Y:S02]  /*24e90*/  ISETP.GE.AND P4, PT, R21, R250.reuse, PT ;  /* 0x000000fa1500720c */ /* 0x080fe40003f86270 */
[----:B------:R-:W-:Y:S02]  /*24ea0*/  FSEL R194, R194, -INF , !P6 ;  /* 0xff800000c2c27808 */ /* 0x000fe40007000000 */
[C---:B------:R-:W-:Y:S02]  /*24eb0*/  ISETP.GE.AND P6, PT, R18.reuse, R250, PT ;  /* 0x000000fa1200720c */ /* 0x040fe40003fc6270 */
[----:B------:R-:W-:Y:S02]  /*24ec0*/  FSEL R14, R173, -INF , !P1 ;  /* 0xff800000ad0e7808 */ /* 0x000fe40004800000 */
[----:B------:R-:W-:Y:S02]  /*24ed0*/  IADD3 R20, R17, 0x20, RZ ;  /* 0x0000002011147810 */ /* 0x000fe40007ffe0ff */
[-C--:B------:R-:W-:Y:S02]  /*24ee0*/  ISETP.GE.OR P6, PT, R18, R249.reuse, !P6 ;  /* 0x000000f91200720c */ /* 0x080fe400077c6670 */
[----:B------:R-:W-:Y:S02]  /*24ef0*/  ISETP.GE.OR P4, PT, R21, R249, !P4 ;  /* 0x000000f91500720c */ /* 0x000fe40006786670 */
[----:B------:R-:W-:Y:S02]  /*24f00*/  ISETP.GE.AND P1, PT, R10, R248, PT ;  /* 0x000000f80a00720c */ /* 0x000fe40003f26270 */
[----:B------:R-:W-:Y:S02]  /*24f10*/  FSEL R196, R196, -INF , !P6 ;  /* 0xff800000c4c47808 */ /* 0x000fe40007000000 */
[----:B------:R-:W-:Y:S02]  /*24f20*/  ISETP.GE.AND P6, PT, R20, R250, PT ;  /* 0x000000fa1400720c */ /* 0x000fe40003fc6270 */
[-C--:B------:R-:W-:Y:S02]  /*24f30*/  ISETP.GE.OR P1, PT, R10, R247.reuse, !P1 ;  /* 0x000000f70a00720c */ /* 0x080fe40004f26670 */
[----:B------:R-:W-:Y:S02]  /*24f40*/  FSEL R10, R176, -INF , !P0 ;  /* 0xff800000b00a7808 */ /* 0x000fe40004000000 */
[CC--:B------:R-:W-:Y:S02]  /*24f50*/  ISETP.GE.AND P0, PT, R12.reuse, R248.reuse, PT ;  /* 0x000000f80c00720c */ /* 0x0c0fe40003f06270 */
[----:B------:R-:W-:Y:S02]  /*24f60*/  FSEL R197, R197, -INF , !P4 ;  /* 0xff800000c5c57808 */ /* 0x000fe40006000000 */
[CC--:B------:R-:W-:Y:S02]  /*24f70*/  ISETP.GE.AND P4, PT, R21.reuse, R248.reuse, PT ;  /* 0x000000f81500720c */ /* 0x0c0fe40003f86270 */
[----:B------:R-:W-:Y:S02]  /*24f80*/  ISETP.GE.OR P0, PT, R12, R247, !P0 ;  /* 0x000000f70c00720c */ /* 0x000fe40004706670 */
[----:B------:R-:W-:Y:S02]  /*24f90*/  FSEL R12, R166, -INF , !P5 ;  /* 0xff800000a60c7808 */ /* 0x000fe40006800000 */
[----:B------:R-:W-:Y:S02]  /*24fa0*/  ISETP.GE.AND P5, PT, R18, R248, PT ;  /* 0x000000f81200720c */ /* 0x000fe40003fa6270 */
[----:B------:R-:W-:Y:S02]  /*24fb0*/  ISETP.GE.OR P6, PT, R20, R249, !P6 ;  /* 0x000000f91400720c */ /* 0x000fe400077c6670 */
[-C--:B------:R-:W-:Y:S02]  /*24fc0*/  ISETP.GE.OR P4, PT, R21, R247.reuse, !P4 ;  /* 0x000000f71500720c */ /* 0x080fe40006786670 */
[----:B------:R-:W-:Y:S02]  /*24fd0*/  FMNMX.FTZ R21, R13, R2, !PT ;  /* 0x000000020d157209 */ /* 0x000fe40007810000 */
[----:B------:R-:W-:Y:S02]  /*24fe0*/  IADD3 R19, R17, 0x21, RZ ;  /* 0x0000002111137810 */ /* 0x000fe40007ffe0ff */
[----:B------:R-:W-:Y:S02]  /*24ff0*/  FSEL R26, R4, -INF , !P6 ;  /* 0xff800000041a7808 */ /* 0x000fe40007000000 */
[----:B------:R-:W-:Y:S02]  /*25000*/  ISETP.GE.OR P5, PT, R18, R247, !P5 ;  /* 0x000000f71200720c */ /* 0x000fe40006fa6670 */
[----:B------:R-:W-:Y:S02]  /*25010*/  FMNMX.FTZ R18, R14, R21, !PT ;  /* 0x000000150e127209 */ /* 0x000fe40007810000 */
[C---:B------:R-:W-:Y:S02]  /*25020*/  ISETP.GE.AND P6, PT, R19.reuse, R250, PT ;  /* 0x000000fa1300720c */ /* 0x040fe40003fc6270 */
[----:B------:R-:W-:Y:S02]  /*25030*/  FSEL R168, R168, -INF , !P2 ;  /* 0xff800000a8a87808 */ /* 0x000fe40005000000 */
[C---:B------:R-:W-:Y:S02]  /*25040*/  ISETP.GE.AND P2, PT, R19.reuse, R248, PT ;  /* 0x000000f81300720c */ /* 0x040fe40003f46270 */
[C---:B------:R-:W-:Y:S02]  /*25050*/  ISETP.GE.OR P6, PT, R19.reuse, R249, !P6 ;  /* 0x000000f91300720c */ /* 0x040fe400077c6670 */
[----:B------:R-:W-:Y:S02]  /*25060*/  ISETP.GE.OR P2, PT, R19, R247, !P2 ;  /* 0x000000f71300720c */ /* 0x000fe40005746670 */
[----:B------:R-:W-:Y:S02]  /*25070*/  FMNMX.FTZ R19, R11, R18, !PT ;  /* 0x000000120b137209 */ /* 0x000fe40007810000 */
[----:B------:R-:W-:Y:S02]  /*25080*/  IADD3 R4, R17, 0x28, RZ ;  /* 0x0000002811047810 */ /* 0x000fe40007ffe0ff */
[----:B------:R-:W-:Y:S02]  /*25090*/  FMNMX.FTZ R19, R10, R19, !PT ;  /* 0x000000130a137209 */ /* 0x000fe40007810000 */
[----:B------:R-:W-:Y:S02]  /*250a0*/  FSEL R25, R5, -INF , !P6 ;  /* 0xff80000005197808 */ /* 0x000fe40007000000 */
[----:B------:R-:W-:Y:S02]  /*250b0*/  FMNMX.FTZ R18, R194, R19, !PT ;  /* 0x00000013c2127209 */ /* 0x000fe40007810000 */
[----:B------:R-:W-:Y:S02]  /*250c0*/  FMNMX.FTZ R19, R7, R0, !PT ;  /* 0x0000000007137209 */ /* 0x000fe40007810000 */
[----:B------:R-:W-:Y:S02]  /*250d0*/  FSEL R169, R169, -INF , !P3 ;  /* 0xff800000a9a97808 */ /* 0x000fe40005800000 */
[----:B------:R-:W-:Y:S02]  /*250e0*/  ISETP.GE.AND P3, PT, R20, R248, PT ;  /* 0x000000f81400720c */ /* 0x000fe40003f66270 */
[----:B------:R-:W-:Y:S02]  /*250f0*/  FMNMX.FTZ R21, R195, R18, !PT ;  /* 0x00000012c3157209 */ /* 0x000fe40007810000 */
[----:B------:R-:W-:Y:S02]  /*25100*/  ISETP.GE.AND P6, PT, R4, R250, PT ;  /* 0x000000fa0400720c */ /* 0x000fe40003fc6270 */
[----:B------:R-:W-:Y:S02]  /*25110*/  ISETP.GE.OR P3, PT, R20, R247, !P3 ;  /* 0x000000f71400720c */ /* 0x000fe40005f66670 */
[----:B------:R-:W-:Y:S02]  /*25120*/  FMNMX.FTZ R20, R12, R19, !PT ;  /* 0x000000130c147209 */ /* 0x000fe40007810000 */
[----:B------:R-:W-:Y:S02]  /*25130*/  IADD3 R5, R17, 0x29, RZ ;  /* 0x0000002911057810 */ /* 0x000fe40007ffe0ff */
[----:B------:R-:W-:Y:S02]  /*25140*/  ISETP.GE.OR P6, PT, R4, R249, !P6 ;  /* 0x000000f90400720c */ /* 0x000fe400077c6670 */
[----:B------:R-:W-:Y:S02]  /*25150*/  FMNMX.FTZ R18, R196, R21, !PT ;  /* 0x00000015c4127209 */ /* 0x000fe40007810000 */
[----:B------:R-:W-:Y:S02]  /*25160*/  FSEL R24, R6, -INF , !P6 ;  /* 0xff80000006187808 */ /* 0x000fe40007000000 */
[----:B------:R-:W-:Y:S02]  /*25170*/  FMNMX.FTZ R18, R197, R18, !PT ;  /* 0x00000012c5127209 */ /* 0x000fe40007810000 */
[----:B------:R-:W-:Y:S02]  /*25180*/  FMNMX.FTZ R19, R169, R20, !PT ;  /* 0x00000014a9137209 */ /* 0x000fe40007810000 */
[----:B------:R-:W-:Y:S02]  /*25190*/  ISETP.GE.AND P6, PT, R5, R250, PT ;  /* 0x000000fa0500720c */ /* 0x000fe40003fc6270 */
[----:B------:R-:W-:Y:S02]  /*251a0*/  FMNMX.FTZ R18, R26, R18, !PT ;  /* 0x000000121a127209 */ /* 0x000fe40007810000 */
[----:B------:R-:W-:Y:S02]  /*251b0*/  FSEL R198, R198, -INF , !P1 ;  /* 0xff800000c6c67808 */ /* 0x000fe40004800000 */
[----:B------:R-:W-:Y:S02]  /*251c0*/  IADD3 R6, R17, 0x30, RZ ;  /* 0x0000003011067810 */ /* 0x000fe40007ffe0ff */
[----:B------:R-:W-:Y:S02]  /*251d0*/  FMNMX.FTZ R19, R168, R19, !PT ;  /* 0x00000013a8137209 */ /* 0x000fe40007810000 */
[----:B------:R-:W-:Y:S02]  /*251e0*/  ISETP.GE.OR P6, PT, R5, R249, !P6 ;  /* 0x000000f90500720c */ /* 0x000fe400077c6670 */
[----:B------:R-:W-:Y:S02]  /*251f0*/  FMNMX.FTZ R18, R25, R18, !PT ;  /* 0x0000001219127209 */ /* 0x000fe40007810000 */
[----:B------:R-:W-:Y:S02]  /*25200*/  FSEL R199, R199, -INF , !P0 ;  /* 0xff800000c7c77808 */ /* 0x000fe40004000000 */
[----:B------:R-:W-:Y:S02]  /*25210*/  FSEL R203, R203, -INF , !P6 ;  /* 0xff800000cbcb7808 */ /* 0x000fe40007000000 */
[----:B------:R-:W-:Y:S02]  /*25220*/  FMNMX.FTZ R20, R198, R19, !PT ;  /* 0x00000013c6147209 */ /* 0x000fe40007810000 */
[----:B------:R-:W-:Y:S02]  /*25230*/  ISETP.GE.AND P6, PT, R6, R250, PT ;  /* 0x000000fa0600720c */ /* 0x000fe40003fc6270 */
[----:B------:R-:W-:Y:S02]  /*25240*/  FMNMX.FTZ R18, R24, R18, !PT ;  /* 0x0000001218127209 */ /* 0x000fe40007810000 */
[----:B------:R-:W-:Y:S02]  /*25250*/  FMNMX.FTZ R21, R199, R20, !PT ;  /* 0x00000014c7157209 */ /* 0x000fe40007810000 */
[----:B------:R-:W-:Y:S02]  /*25260*/  FSEL R200, R200, -INF , !P5 ;  /* 0xff800000c8c87808 */ /* 0x000fe40006800000 */
[----:B------:R-:W-:Y:S02]  /*25270*/  ISETP.GE.OR P6, PT, R6, R249, !P6 ;  /* 0x000000f90600720c */ /* 0x000fe400077c6670 */
[----:B------:R-:W-:Y:S02]  /*25280*/  FMNMX.FTZ R20, R200, R21, !PT ;  /* 0x00000015c8147209 */ /* 0x000fe40007810000 */
[----:B------:R-:W-:Y:S02]  /*25290*/  FSEL R180, R180, -INF , !P6 ;  /* 0xff800000b4b47808 */ /* 0x000fe40007000000 */
[----:B------:R-:W-:Y:S02]  /*252a0*/  FSEL R201, R201, -INF , !P4 ;  /* 0xff800000c9c97808 */ /* 0x000fe40006000000 */
[----:B------:R-:W-:Y:S02]  /*252b0*/  FMNMX.FTZ R19, R203, R18, !PT ;  /* 0x00000012cb137209 */ /* 0x000fe40007810000 */
[----:B------:R-:W-:Y:S02]  /*252c0*/  FSEL R202, R202, -INF , !P3 ;  /* 0xff800000caca7808 */ /* 0x000fe40005800000 */
[----:B------:R-:W-:Y:S02]  /*252d0*/  FMNMX.FTZ R18, R180, R19, !PT ;  /* 0x00000013b4127209 */ /* 0x000fe40007810000 */
[----:B------:R-:W-:Y:S02]  /*252e0*/  FMNMX.FTZ R19, R201, R20, !PT ;  /* 0x00000014c9137209 */ /* 0x000fe40007810000 */
[-C--:B------:R-:W-:Y:S02]  /*252f0*/  ISETP.GE.AND P1, PT, R4, R248.reuse, PT ;  /* 0x000000f80400720c */ /* 0x080fe40003f26270 */
[----:B------:R-:W-:Y:S02]  /*25300*/  ISETP.GE.AND P0, PT, R5, R248, PT ;  /* 0x000000f80500720c */ /* 0x000fe40003f06270 */
[----:B------:R-:W-:Y:S02]  /*25310*/  FMNMX.FTZ R20, R202, R19, !PT ;  /* 0x00000013ca147209 */ /* 0x000fe40007810000 */
[----:B------:R-:W-:Y:S02]  /*25320*/  FSEL R183, R183, -INF , !P2 ;  /* 0xff800000b7b77808 */ /* 0x000fe40005000000 */
[-C--:B------:R-:W-:Y:S02]  /*25330*/  ISETP.GE.OR P1, PT, R4, R247.reuse, !P1 ;  /* 0x000000f70400720c */ /* 0x080fe40004f26670 */
[-C--:B------:R-:W-:Y:S02]  /*25340*/  ISETP.GE.OR P0, PT, R5, R247.reuse, !P0 ;  /* 0x000000f70500720c */ /* 0x080fe40004706670 */
[----:B------:R-:W-:Y:S02]  /*25350*/  IADD3 R5, R17, 0x31, RZ ;  /* 0x0000003111057810 */ /* 0x000fe40007ffe0ff */
[----:B------:R-:W-:Y:S02]  /*25360*/  FMNMX.FTZ R19, R183, R20, !PT ;  /* 0x00000014b7137209 */ /* 0x000fe40007810000 */
[----:B------:R-:W-:Y:S02]  /*25370*/  FSEL R182, R182, -INF , !P1 ;  /* 0xff800000b6b67808 */ /* 0x000fe40004800000 */
[C---:B------:R-:W-:Y:S02]  /*25380*/  ISETP.GE.AND P2, PT, R6.reuse, R248, PT ;  /* 0x000000f80600720c */ /* 0x040fe40003f46270 */
[----:B------:R-:W-:Y:S02]  /*25390*/  IADD3 R4, R17, 0x38, RZ ;  /* 0x0000003811047810 */ /* 0x000fe40007ffe0ff */
[C---:B------:R-:W-:Y:S02]  /*253a0*/  ISETP.GE.AND P5, PT, R5.reuse, R250, PT ;  /* 0x000000fa0500720c */ /* 0x040fe40003fa6270 */
[----:B------:R-:W-:Y:S02]  /*253b0*/  ISETP.GE.OR P2, PT, R6, R247, !P2 ;  /* 0x000000f70600720c */ /* 0x000fe40005746670 */
[----:B------:R-:W-:Y:S02]  /*253c0*/  ISETP.GE.AND P1, PT, R5, R248, PT ;  /* 0x000000f80500720c */ /* 0x000fe40003f26270 */
[----:B------:R-:W-:Y:S02]  /*253d0*/  FSEL R181, R181, -INF , !P0 ;  /* 0xff800000b5b57808 */ /* 0x000fe40004000000 */
[----:B------:R-:W-:Y:S02]  /*253e0*/  FMNMX.FTZ R6, R182, R19, !PT ;  /* 0x00000013b6067209 */ /* 0x000fe40007810000 */
[----:B------:R-:W-:Y:S02]  /*253f0*/  IADD3 R17, R17, 0x39, RZ ;  /* 0x0000003911117810 */ /* 0x000fe40007ffe0ff */
[----:B------:R-:W-:Y:S02]  /*25400*/  ISETP.GE.OR P5, PT, R5, R249, !P5 ;  /* 0x000000f90500720c */ /* 0x000fe40006fa6670 */
[C---:B------:R-:W-:Y:S02]  /*25410*/  ISETP.GE.AND P6, PT, R4.reuse, R250, PT ;  /* 0x000000fa0400720c */ /* 0x040fe40003fc6270 */
[----:B------:R-:W-:Y:S02]  /*25420*/  FSEL R175, R9, -INF , !P2 ;  /* 0xff80000009af7808 */ /* 0x000fe40005000000 */
[C---:B------:R-:W-:Y:S02]  /*25430*/  ISETP.GE.AND P0, PT, R4.reuse, R248, PT ;  /* 0x000000f80400720c */ /* 0x040fe40003f06270 */
[----:B------:R-:W-:Y:S02]  /*25440*/  ISETP.GE.OR P1, PT, R5, R247, !P1 ;  /* 0x000000f70500720c */ /* 0x000fe40004f26670 */
[----:B------:R-:W-:Y:S02]  /*25450*/  FMNMX.FTZ R6, R181, R6, !PT ;  /* 0x00000006b5067209 */ /* 0x000fe40007810000 */
[----:B------:R-:W-:Y:S02]  /*25460*/  ISETP.GE.AND P4, PT, R17, R250, PT ;  /* 0x000000fa1100720c */ /* 0x000fe40003f86270 */
[C---:B------:R-:W-:Y:S02]  /*25470*/  ISETP.GE.OR P6, PT, R4.reuse, R249, !P6 ;  /* 0x000000f90400720c */ /* 0x040fe400077c6670 */
[----:B------:R-:W-:Y:S02]  /*25480*/  FSEL R179, R179, -INF , !P5 ;  /* 0xff800000b3b37808 */ /* 0x000fe40006800000 */
[----:B------:R-:W-:Y:S02]  /*25490*/  ISETP.GE.OR P2, PT, R4, R247, !P0 ;  /* 0x000000f70400720c */ /* 0x000fe40004746670 */
[----:B------:R-:W-:Y:S02]  /*254a0*/  ISETP.GE.AND P0, PT, R17, R248, PT ;  /* 0x000000f81100720c */ /* 0x000fe40003f06270 */
[----:B------:R-:W-:Y:S02]  /*254b0*/  FSEL R174, R8, -INF , !P1 ;  /* 0xff80000008ae7808 */ /* 0x000fe40004800000 */
[----:B------:R-:W-:Y:S02]  /*254c0*/  FMNMX.FTZ R5, R175, R6, !PT ;  /* 0x00000006af057209 */ /* 0x000fe40007810000 */
[----:B------:R-:W-:Y:S02]  /*254d0*/  ISETP.GE.OR P4, PT, R17, R249, !P4 ;  /* 0x000000f91100720c */ /* 0x000fe40006786670 */
[----:B------:R-:W-:Y:S02]  /*254e0*/  FSEL R177, R177, -INF , !P6 ;  /* 0xff800000b1b17808 */ /* 0x000fe40007000000 */
[----:B------:R-:W-:Y:S02]  /*254f0*/  FMNMX.FTZ R18, R179, R18, !PT ;  /* 0x00000012b3127209 */ /* 0x000fe40007810000 */
[----:B------:R-:W-:Y:S02]  /*25500*/  FSEL R173, R15, -INF , !P2 ;  /* 0xff8000000fad7808 */ /* 0x000fe40005000000 */
[----:B------:R-:W-:Y:S02]  /*25510*/  ISETP.GE.OR P0, PT, R17, R247, !P0 ;  /* 0x000000f71100720c */ /* 0x000fe40004706670 */
[----:B------:R-:W-:Y:S02]  /*25520*/  FMNMX.FTZ R8, R174, R5, !PT ;  /* 0x00000005ae087209 */ /* 0x000fe40007810000 */
[----:B------:R-:W-:Y:S02]  /*25530*/  FSEL R176, R16, -INF , !P4 ;  /* 0xff80000010b07808 */ /* 0x000fe40006000000 */
[----:B------:R-:W-:Y:S02]  /*25540*/  FMNMX.FTZ R21, R177, R18, !PT ;  /* 0x00000012b1157209 */ /* 0x000fe40007810000 */
[----:B------:R-:W-:Y:S02]  /*25550*/  FSEL R166, R3, -INF , !P0 ;  /* 0xff80000003a67808 */ /* 0x000fe40004000000 */
[----:B------:R-:W-:Y:S02]  /*25560*/  FMNMX.FTZ R3, R173, R8, !PT ;  /* 0x00000008ad037209 */ /* 0x000fe40007810000 */
[----:B------:R-:W-:Y:S02]  /*25570*/  FMNMX.FTZ R16, R176, R21, !PT ;  /* 0x00000015b0107209 */ /* 0x000fe40007810000 */
[----:B------:R-:W-:Y:S01]  /*25580*/  FMNMX.FTZ R6, R166, R3, !PT ;  /* 0x00000003a6067209 */ /* 0x000fe20007810000 */
[----:B------:R-:W-:Y:S08]  /*25590*/  LDSM.16.MT88.4 R20, [R221+0x10000] ;  /* 0x01000000dd14783b */ /* 0x000ff00000004200 */
[----:B------:R-:W1:Y:S08]  /*255a0*/  SHFL.BFLY PT, R19, R16, 0x2, 0x1f ;  /* 0x0c401f0010137f89 */ /* 0x000e7000000e0000 */
[----:B------:R-:W2:Y:S01]  /*255b0*/  SHFL.BFLY PT, R3, R6, 0x2, 0x1f ;  /* 0x0c401f0006037f89 */ /* 0x000ea200000e0000 */
[----:B-1----:R-:W-:Y:S07]  /*255c0*/  FMNMX.FTZ R19, R16, R19, !PT ;  /* 0x0000001310137209 */ /* 0x002fee0007810000 */
[----:B---3--:R-:W1:Y:S01]  /*255d0*/  SHFL.BFLY PT, R164, R19, 0x1, 0x1f ;  /* 0x0c201f0013a47f89 */ /* 0x008e6200000e0000 */
[----:B--2---:R-:W-:Y:S07]  /*255e0*/  FMNMX.FTZ R4, R6, R3, !PT ;  /* 0x0000000306047209 */ /* 0x004fee0007810000 */
[----:B------:R-:W2:Y:S01]  /*255f0*/  SHFL.BFLY PT, R3, R4, 0x1, 0x1f ;  /* 0x0c201f0004037f89 */ /* 0x000ea200000e0000 */
[----:B-1----:R-:W-:Y:S04]  /*25600*/  FMNMX.FTZ R164, R19, R164, !PT ;  /* 0x000000a413a47209 */ /* 0x002fe80007810000 */
        /* <DEDUP_REMOVED lines=12> */
[-C--:B------:R-:W-:Y:S02]  /*256d0*/  FFMA.FTZ R186, R14, R165.reuse, -R178 ;  /* 0x000000a50eba7223 */ /* 0x080fe400000108b2 */
[-C--:B------:R-:W-:Y:S02]  /*256e0*/  FFMA.FTZ R190, R12, R165.reuse, -R172 ;  /* 0x000000a50cbe7223 */ /* 0x080fe400000108ac */
[----:B------:R-:W-:Y:S01]  /*256f0*/  FMUL.FTZ R2, R165, R4 ;  /* 0x00000004a5027220 */ /* 0x000fe20000410000 */
[----:B------:R-:W1:Y:S01]  /*25700*/  LDSM.16.MT88.4 R12, [R223+0x10000] ;  /* 0x01000000df0c783b */ /* 0x000e620000004200 */
[----:B------:R-:W-:Y:S01]  /*25710*/  FADD.FTZ R4, -R5, R0 ;  /* 0x0000000005047221 */ /* 0x000fe20000010100 */
[----:B------:R-:W-:Y:S01]  /*25720*/  MUFU.EX2 R187, R187 ;  /* 0x000000bb00bb7308 */ /* 0x000fe20000000800 */
[-CC-:B------:R-:W-:Y:S02]  /*25730*/  FFMA.FTZ R193, R11, R165.reuse, -R178.reuse ;  /* 0x000000a50bc17223 */ /* 0x180fe400000108b2 */
[-C--:B------:R-:W-:Y:S02]  /*25740*/  FFMA.FTZ R192, R10, R165.reuse, -R178 ;  /* 0x000000a50ac07223 */ /* 0x080fe400000108b2 */
[-CC-:B------:R-:W-:Y:S02]  /*25750*/  FFMA.FTZ R191, R7, R165.reuse, -R172.reuse ;  /* 0x000000a507bf7223 */ /* 0x180fe400000108ac */
[-CC-:B------:R-:W-:Y:S02]  /*25760*/  FFMA.FTZ R189, R169, R165.reuse, -R172.reuse ;  /* 0x000000a5a9bd7223 */ /* 0x180fe400000108ac */
[-CC-:B------:R-:W-:Y:S01]  /*25770*/  FFMA.FTZ R188, R168, R165.reuse, -R172.reuse ;  /* 0x000000a5a8bc7223 */ /* 0x180fe200000108ac */
[----:B------:R-:W2:Y:S01]  /*25780*/  MUFU.EX2 R2, R2 ;  /* 0x0000000200027308 */ /* 0x000ea20000000800 */
[----:B------:R-:W-:Y:S02]  /*25790*/  FMUL.FTZ R0, R165, R4 ;  /* 0x00000004a5007220 */ /* 0x000fe40000410000 */
[-CC-:B------:R-:W-:Y:S02]  /*257a0*/  FFMA.FTZ R175, R175, R165.reuse, -R172.reuse ;  /* 0x000000a5afaf7223 */ /* 0x180fe400000108ac */
[-C--:B------:R-:W-:Y:S02]  /*257b0*/  FFMA.FTZ R174, R174, R165.reuse, -R172 ;  /* 0x000000a5aeae7223 */ /* 0x080fe400000108ac */
[-CC-:B------:R-:W-:Y:S02]  /*257c0*/  FFMA.FTZ R194, R194, R165.reuse, -R178.reuse ;  /* 0x000000a5c2c27223 */ /* 0x180fe400000108b2 */
[-CC-:B------:R-:W-:Y:S01]  /*257d0*/  FFMA.FTZ R195, R195, R165.reuse, -R178.reuse ;  /* 0x000000a5c3c37223 */ /* 0x180fe200000108b2 */
[----:B------:R-:W3:Y:S01]  /*257e0*/  MUFU.EX2 R0, R0 ;  /* 0x0000000000007308 */ /* 0x000ee20000000800 */
[-CC-:B------:R-:W-:Y:S02]  /*257f0*/  FFMA.FTZ R196, R196, R165.reuse, -R178.reuse ;  /* 0x000000a5c4c47223 */ /* 0x180fe400000108b2 */
[-C--:B------:R-:W-:Y:S02]  /*25800*/  FFMA.FTZ R197, R197, R165.reuse, -R178 ;  /* 0x000000a5c5c57223 */ /* 0x080fe400000108b2 */
[-CC-:B------:R-:W-:Y:S02]  /*25810*/  FFMA.FTZ R198, R198, R165.reuse, -R172.reuse ;  /* 0x000000a5c6c67223 */ /* 0x180fe400000108ac */
[-CC-:B------:R-:W-:Y:S02]  /*25820*/  FFMA.FTZ R199, R199, R165.reuse, -R172.reuse ;  /* 0x000000a5c7c77223 */ /* 0x180fe400000108ac */
[-CC-:B------:R-:W-:Y:S01]  /*25830*/  FFMA.FTZ R200, R200, R165.reuse, -R172.reuse ;  /* 0x000000a5c8c87223 */ /* 0x180fe200000108ac */
[----:B------:R-:W4:Y:S01]  /*25840*/  MUFU.EX2 R186, R186 ;  /* 0x000000ba00ba7308 */ /* 0x000f220000000800 */
[-CC-:B------:R-:W-:Y:S02]  /*25850*/  FFMA.FTZ R201, R201, R165.reuse, -R172.reuse ;  /* 0x000000a5c9c97223 */ /* 0x180fe400000108ac */
[--C-:B------:R-:W-:Y:S02]  /*25860*/  FFMA.FTZ R183, R183, R165, -R172.reuse ;  /* 0x000000a5b7b77223 */ /* 0x100fe400000108ac */
[C---:B--2---:R-:W-:Y:S01]  /*25870*/  FMUL.FTZ R4, R2.reuse, R160 ;  /* 0x000000a002047220 */ /* 0x044fe20000410000 */
[----:B------:R-:W-:Y:S01]  /*25880*/  MOV R160, R26 ;  /* 0x0000001a00a07202 */ /* 0x000fe20000000f00 */
[C---:B------:R-:W-:Y:S02]  /*25890*/  FMUL.FTZ R5, R2.reuse, R161 ;  /* 0x000000a102057220 */ /* 0x040fe40000410000 */
[C---:B------:R-:W-:Y:S01]  /*258a0*/  FMUL.FTZ R8, R2.reuse, R156 ;  /* 0x0000009c02087220 */ /* 0x040fe20000410000 */
[----:B------:R-:W-:Y:S01]  /*258b0*/  MUFU.EX2 R193, R193 ;  /* 0x000000c100c17308 */ /* 0x000fe20000000800 */
[C---:B------:R-:W-:Y:S02]  /*258c0*/  FMUL.FTZ R9, R2.reuse, R157 ;  /* 0x0000009d02097220 */ /* 0x040fe40000410000 */
[----:B------:R-:W-:Y:S02]  /*258d0*/  FMUL.FTZ R16, R2, R148 ;  /* 0x0000009402107220 */ /* 0x000fe40000410000 */
[C---:B---3--:R-:W-:Y:S02]  /*258e0*/  FMUL.FTZ R7, R0.reuse, R163 ;  /* 0x000000a300077220 */ /* 0x048fe40000410000 */
[C---:B------:R-:W-:Y:S01]  /*258f0*/  FMUL.FTZ R6, R0.reuse, R162 ;  /* 0x000000a200067220 */ /* 0x040fe20000410000 */
[----:B------:R-:W-:Y:S01]  /*25900*/  MOV R162, R24 ;  /* 0x0000001800a27202 */ /* 0x000fe20000000f00 */
[C---:B------:R-:W-:Y:S01]  /*25910*/  FMUL.FTZ R10, R0.reuse, R158 ;  /* 0x0000009e000a7220 */ /* 0x040fe20000410000 */
[----:B------:R-:W2:Y:S01]  /*25920*/  MUFU.EX2 R192, R192 ;  /* 0x000000c000c07308 */ /* 0x000ea20000000800 */
[----:B------:R-:W-:Y:S02]  /*25930*/  FMUL.FTZ R11, R0, R159 ;  /* 0x0000009f000b7220 */ /* 0x000fe40000410000 */
[----:B------:R-:W-:Y:S01]  /*25940*/  FMUL.FTZ R17, R2, R149 ;  /* 0x0000009502117220 */ /* 0x000fe20000410000 */
[----:B----4-:R-:W-:Y:S01]  /*25950*/  F2FP.BF16.PACK_AB R168, R186, R187 ;  /* 0x000000bbbaa8723e */ /* 0x010fe200000010ff */
[C---:B------:R-:W-:Y:S01]  /*25960*/  FMUL.FTZ R18, R0.reuse, R150 ;  /* 0x0000009600127220 */ /* 0x040fe20000410000 */
[----:B------:R-:W-:Y:S01]  /*25970*/  LDSM.16.MT88.4 R156, [R223+0x14800] ;  /* 0x01480000df9c783b */ /* 0x000fe20000004200 */
[----:B------:R-:W-:Y:S02]  /*25980*/  FMUL.FTZ R19, R0, R151 ;  /* 0x0000009700137220 */ /* 0x000fe40000410000 */
[----:B------:R-:W-:Y:S01]  /*25990*/  IMAD.MOV.U32 R161, RZ, RZ, R25 ;  /* 0x000000ffffa17224 */ /* 0x000fe200078e0019 */
[----:B------:R-:W-:Y:S01]  /*259a0*/  MUFU.EX2 R191, R191 ;  /* 0x000000bf00bf7308 */ /* 0x000fe20000000800 */
[C---:B------:R-:W-:Y:S02]  /*259b0*/  FMUL.FTZ R24, R2.reuse, R140 ;  /* 0x0000008c02187220 */ /* 0x040fe40000410000 */
[----:B------:R-:W-:Y:S01]  /*259c0*/  FMUL.FTZ R25, R2, R141 ;  /* 0x0000008d02197220 */ /* 0x000fe20000410000 */
[----:B------:R-:W-:Y:S01]  /*259d0*/  LDSM.16.MT88.4 R148, [R219+0x10800] ;  /* 0x01080000db94783b */ /* 0x000fe20000004200 */
[C---:B------:R-:W-:Y:S02]  /*259e0*/  FMUL.FTZ R26, R0.reuse, R142 ;  /* 0x0000008e001a7220 */ /* 0x040fe40000410000 */
[----:B------:R-:W-:Y:S02]  /*259f0*/  FMUL.FTZ R27, R0, R143 ;  /* 0x0000008f001b7220 */ /* 0x000fe40000410000 */
[C---:B------:R-:W-:Y:S01]  /*25a00*/  FMUL.FTZ R32, R2.reuse, R132 ;  /* 0x0000008402207220 */ /* 0x040fe20000410000 */
[----:B------:R-:W3:Y:S01]  /*25a10*/  MUFU.EX2 R190, R190 ;  /* 0x000000be00be7308 */ /* 0x000ee20000000800 */
[----:B------:R-:W-:Y:S01]  /*25a20*/  FMUL.FTZ R33, R2, R133 ;  /* 0x0000008502217220 */ /* 0x000fe20000410000 */
[----:B------:R-:W-:Y:S01]  /*25a30*/  LDSM.16.MT88.4 R140, [R219+0x12000] ;  /* 0x01200000db8c783b */ /* 0x000fe20000004200 */
[----:B------:R-:W-:Y:S01]  /*25a40*/  FMUL.FTZ R34, R0, R134 ;  /* 0x0000008600227220 */ /* 0x000fe20000410000 */
[----:B--2---:R-:W-:Y:S01]  /*25a50*/  F2FP.BF16.PACK_AB R170, R192, R193 ;  /* 0x000000c1c0aa723e */ /* 0x004fe200000010ff */
[----:B------:R-:W-:Y:S02]  /*25a60*/  FMUL.FTZ R35, R0, R135 ;  /* 0x0000008700237220 */ /* 0x000fe40000410000 */
[C---:B------:R-:W-:Y:S02]  /*25a70*/  FMUL.FTZ R36, R2.reuse, R36 ;  /* 0x0000002402247220 */ /* 0x040fe40000410000 */
[----:B------:R-:W-:Y:S01]  /*25a80*/  FMUL.FTZ R37, R2, R37 ;  /* 0x0000002502257220 */ /* 0x000fe20000410000 */
[----:B------:R-:W-:Y:S01]  /*25a90*/  MUFU.EX2 R189, R189 ;  /* 0x000000bd00bd7308 */ /* 0x000fe20000000800 */
[----:B------:R-:W-:Y:S01]  /*25aa0*/  LDSM.16.MT88.4 R132, [R220+0x12000] ;  /* 0x01200000dc84783b */ /* 0x000fe20000004200 */
[C---:B------:R-:W-:Y:S02]  /*25ab0*/  FMUL.FTZ R38, R0.reuse, R38 ;  /* 0x0000002600267220 */ /* 0x040fe40000410000 */
[----:B------:R-:W-:Y:S02]  /*25ac0*/  FMUL.FTZ R39, R0, R39 ;  /* 0x0000002700277220 */ /* 0x000fe40000410000 */
[C---:B------:R-:W-:Y:S02]  /*25ad0*/  FMUL.FTZ R40, R2.reuse, R40 ;  /* 0x0000002802287220 */ /* 0x040fe40000410000 */
[----:B------:R-:W-:Y:S02]  /*25ae0*/  FMUL.FTZ R41, R2, R41 ;  /* 0x0000002902297220 */ /* 0x000fe40000410000 */
        /* <DEDUP_REMOVED lines=35> */
[----:B------:R-:W2:Y:S01]  /*25d20*/  MUFU.EX2 R199, R199 ;  /* 0x000000c700c77308 */ /* 0x000ea20000000800 */
[----:B------:R-:W-:Y:S02]  /*25d30*/  FMUL.FTZ R61, R2, R61 ;  /* 0x0000003d023d7220 */ /* 0x000fe40000410000 */
[----:B------:R-:W-:Y:S02]  /*25d40*/  FMUL.FTZ R62, R0, R62 ;  /* 0x0000003e003e7220 */ /* 0x000fe40000410000 */
[C---:B------:R-:W-:Y:S01]  /*25d50*/  FMUL.FTZ R20, R2.reuse, R144 ;  /* 0x0000009002147220 */ /* 0x040fe20000410000 */
[C---:B------:R-:W-:Y:S04]  /*25d60*/  HMMA.16816.F32.BF16 R16, R168.reuse, R22, R16 ;  /* 0x00000016a810723c */ /* 0x040fe80000041810 */
[----:B------:R-:W-:Y:S01]  /*25d70*/  FMUL.FTZ R21, R2, R145 ;  /* 0x0000009102157220 */ /* 0x000fe20000410000 */
[----:B------:R-:W-:Y:S01]  /*25d80*/  MUFU.EX2 R200, R200 ;  /* 0x000000c800c87308 */ /* 0x000fe20000000800 */
[C---:B------:R-:W-:Y:S02]  /*25d90*/  FMUL.FTZ R63, R0.reuse, R63 ;  /* 0x0000003f003f7220 */ /* 0x040fe40000410000 */
[C---:B------:R-:W-:Y:S04]  /*25da0*/  FMUL.FTZ R22, R0.reuse, R146 ;  /* 0x0000009200167220 */ /* 0x040fe80000410000 */
[----:B------:R-:W-:Y:S02]  /*25db0*/  FMUL.FTZ R23, R0, R147 ;  /* 0x0000009300177220 */ /* 0x000fe40000410000 */
[----:B------:R-:W4:Y:S01]  /*25dc0*/  LDSM.16.MT88.4 R144, [R223+0x12000] ;  /* 0x01200000df90783b */ /* 0x000f220000004200 */
[C---:B------:R-:W-:Y:S01]  /*25dd0*/  FMUL.FTZ R64, R2.reuse, R64 ;  /* 0x0000004002407220 */ /* 0x040fe20000410000 */
[----:B------:R-:W5:Y:S01]  /*25de0*/  MUFU.EX2 R201, R201 ;  /* 0x000000c900c97308 */ /* 0x000f620000000800 */
        /* <DEDUP_REMOVED lines=100> */
[-C--:B------:R-:W-:Y:S02]  /*26430*/  FFMA.FTZ R182, R182, R165.reuse, -R172 ;  /* 0x000000a5b6b67223 */ /* 0x080fe400000108ac */
[-C--:B------:R-:W-:Y:S02]  /*26440*/  FFMA.FTZ R203, R203, R165.reuse, -R178 ;  /* 0x000000a5cbcb7223 */ /* 0x080fe400000108b2 */
[--C-:B------:R-:W-:Y:S01]  /*26450*/  FFMA.FTZ R202, R202, R165, -R172.reuse ;  /* 0x000000a5caca7223 */ /* 0x100fe200000108ac */
[C---:B------:R-:W-:Y:S01]  /*26460*/  HMMA.16816.F32.BF16 R120, R168.reuse, R138, R120 ;  /* 0x0000008aa878723c */ /* 0x040fe20000041878 */
[----:B------:R-:W1:Y:S02]  /*26470*/  LDSM.16.MT88.4 R136, [R220+0x10800] ;  /* 0x01080000dc88783b */ /* 0x000e640000004200 */
[C---:B------:R-:W-:Y:S01]  /*26480*/  FMUL.FTZ R124, R2.reuse, R124 ;  /* 0x0000007c027c7220 */ /* 0x040fe20000410000 */
[----:B------:R-:W-:Y:S01]  /*26490*/  MUFU.EX2 R203, R203 ;  /* 0x000000cb00cb7308 */ /* 0x000fe20000000800 */
[----:B------:R-:W-:Y:S02]  /*264a0*/  FMUL.FTZ R125, R2, R125 ;  /* 0x0000007d027d7220 */ /* 0x000fe40000410000 */
[C---:B------:R-:W-:Y:S02]  /*264b0*/  FMUL.FTZ R126, R0.reuse, R126 ;  /* 0x0000007e007e7220 */ /* 0x040fe40000410000 */
[----:B------:R-:W-:Y:S03]  /*264c0*/  FMUL.FTZ R127, R0, R127 ;  /* 0x0000007f007f7220 */ /* 0x000fe60000410000 */
[-C--:B------:R-:W-:Y:S02]  /*264d0*/  FFMA.FTZ R181, R181, R165.reuse, -R172 ;  /* 0x000000a5b5b57223 */ /* 0x080fe400000108ac */
[--C-:B------:R-:W-:Y:S01]  /*264e0*/  FFMA.FTZ R179, R179, R165, -R178.reuse ;  /* 0x000000a5b3b37223 */ /* 0x100fe200000108b2 */
[----:B------:R-:W-:Y:S01]  /*264f0*/  MUFU.EX2 R202, R202 ;  /* 0x000000ca00ca7308 */ /* 0x000fe20000000800 */
[C---:B--2---:R-:W-:Y:S03]  /*26500*/  HMMA.16816.F32.BF16 R124, R168.reuse, R132, R124 ;  /* 0x00000084a87c723c */ /* 0x044fe6000004187c */
[C---:B------:R-:W-:Y:S02]  /*26510*/  FMUL.FTZ R128, R2.reuse, R128 ;  /* 0x0000008002807220 */ /* 0x040fe40000410000 */
[----:B------:R-:W-:Y:S02]  /*26520*/  FMUL.FTZ R129, R2, R129 ;  /* 0x0000008102817220 */ /* 0x000fe40000410000 */
[C---:B------:R-:W-:Y:S01]  /*26530*/  FMUL.FTZ R130, R0.reuse, R130 ;  /* 0x0000008200827220 */ /* 0x040fe20000410000 */
[----:B---3--:R-:W-:Y:S01]  /*26540*/  F2FP.BF16.PACK_AB R132, R195, R194 ;  /* 0x000000c2c384723e */ /* 0x008fe200000010ff */
[----:B------:R-:W-:Y:S03]  /*26550*/  FMUL.FTZ R131, R0, R131 ;  /* 0x0000008300837220 */ /* 0x000fe60000410000 */
[----:B------:R-:W-:Y:S01]  /*26560*/  F2FP.BF16.PACK_AB R133, R199, R198 ;  /* 0x000000c6c785723e */ /* 0x000fe200000010ff */
[-CC-:B------:R-:W-:Y:S02]  /*26570*/  FFMA.FTZ R180, R180, R165.reuse, -R178.reuse ;  /* 0x000000a5b4b47223 */ /* 0x180fe400000108b2 */
[----:B------:R-:W-:Y:S01]  /*26580*/  FFMA.FTZ R177, R177, R165, -R178 ;  /* 0x000000a5b1b17223 */ /* 0x000fe200000108b2 */
[----:B------:R-:W-:Y:S01]  /*26590*/  HMMA.16816.F32.BF16 R128, R168, R134, R128 ;  /* 0x00000086a880723c */ /* 0x000fe20000041880 */
[----:B------:R-:W-:Y:S02]  /*265a0*/  MUFU.EX2 R168, R182 ;  /* 0x000000b600a87308 */ /* 0x000fe40000000800 */
[----:B------:R-:W-:Y:S02]  /*265b0*/  FFMA.FTZ R187, R2, R252, R187 ;  /* 0x000000fc02bb7223 */ /* 0x000fe400000100bb */
[----:B------:R-:W-:Y:S02]  /*265c0*/  FFMA.FTZ R191, R0, R251, R191 ;  /* 0x000000fb00bf7223 */ /* 0x000fe400000100bf */
        /* <DEDUP_REMOVED lines=9> */
[----:B------:R-:W-:Y:S07]  /*26660*/  LDSM.16.MT88.4 R160, [R221+0x14800] ;  /* 0x01480000dda0783b */ /* 0x000fee0000004200 */
[C---:B------:R-:W-:Y:S01]  /*26670*/  HMMA.16816.F32.BF16 R8, R132.reuse, R142, R8 ;  /* 0x0000008e8408723c */ /* 0x040fe20000041808 */
[----:B------:R-:W2:Y:S07]  /*26680*/  LDSM.16.MT88.4 R140, [R221+0x12800] ;  /* 0x01280000dd8c783b */ /* 0x000eae0000004200 */
        /* <DEDUP_REMOVED lines=9> */
[C---:B------:R-:W-:Y:S07]  /*26720*/  HMMA.16816.F32.BF16 R36, R132.reuse, R152, R36 ;  /* 0x000000988424723c */ /* 0x040fee0000041824 */
[-CC-:B------:R-:W-:Y:S01]  /*26730*/  FFMA.FTZ R152, R170, R165.reuse, -R178.reuse ;  /* 0x000000a5aa987223 */ /* 0x180fe200000108b2 */
[C---:B------:R-:W-:Y:S01]  /*26740*/  HMMA.16816.F32.BF16 R40, R132.reuse, R154, R40 ;  /* 0x0000009a8428723c */ /* 0x040fe20000041828 */
[----:B------:R-:W-:Y:S03]  /*26750*/  MUFU.EX2 R170, R183 ;  /* 0x000000b700aa7308 */ /* 0x000fe60000000800 */
[-CC-:B------:R-:W-:Y:S03]  /*26760*/  FFMA.FTZ R153, R171, R165.reuse, -R178.reuse ;  /* 0x000000a5ab997223 */ /* 0x180fe600000108b2 */
[-CC-:B------:R-:W-:Y:S01]  /*26770*/  FFMA.FTZ R154, R169, R165.reuse, -R178.reuse ;  /* 0x000000a5a99a7223 */ /* 0x180fe200000108b2 */
[C---:B--2---:R-:W-:Y:S03]  /*26780*/  HMMA.16816.F32.BF16 R44, R132.reuse, R140, R44 ;  /* 0x0000008c842c723c */ /* 0x044fe6000004182c */
[----:B------:R-:W2:Y:S01]  /*26790*/  MUFU.EX2 R155, R154 ;  /* 0x0000009a009b7308 */ /* 0x000ea20000000800 */
[----:B------:R-:W-:Y:S04]  /*267a0*/  FFMA.FTZ R178, R176, R165, -R178 ;  /* 0x000000a5b0b27223 */ /* 0x000fe800000108b2 */
[C---:B------:R-:W-:Y:S01]  /*267b0*/  HMMA.16816.F32.BF16 R48, R132.reuse, R142, R48 ;  /* 0x0000008e8430723c */ /* 0x040fe20000041830 */
[----:B------:R-:W4:Y:S04]  /*267c0*/  LDSM.16.MT88.4 R140, [R219+0x14800] ;  /* 0x01480000db8c783b */ /* 0x000f280000004200 */
[----:B------:R-:W5:Y:S03]  /*267d0*/  MUFU.EX2 R154, R152 ;  /* 0x00000098009a7308 */ /* 0x000f660000000800 */
[C---:B-1----:R-:W-:Y:S07]  /*267e0*/  HMMA.16816.F32.BF16 R52, R132.reuse, R136, R52 ;  /* 0x000000888434723c */ /* 0x042fee0000041834 */
[----:B------:R1:W1:Y:S01]  /*267f0*/  MUFU.EX2 R171, R153 ;  /* 0x0000009900ab7308 */ /* 0x0002620000000800 */
[C---:B------:R-:W-:Y:S01]  /*26800*/  HMMA.16816.F32.BF16 R56, R132.reuse, R138, R56 ;  /* 0x0000008a8438723c */ /* 0x040fe20000041838 */
[----:B------:R-:W3:Y:S03]  /*26810*/  LDSM.16.MT88.4 R136, [R223+0x16800] ;  /* 0x01680000df88783b */ /* 0x000ee60000004200 */
[----:B--2---:R-:W-:Y:S04]  /*26820*/  MOV R183, R155 ;  /* 0x0000009b00b77202 */ /* 0x004fe80000000f00 */
[C---:B------:R-:W-:Y:S01]  /*26830*/  HMMA.16816.F32.BF16 R60, R132.reuse, R144, R60 ;  /* 0x00000090843c723c */ /* 0x040fe2000004183c */
[----:B------:R-:W2:Y:S03]  /*26840*/  MUFU.EX2 R169, R181 ;  /* 0x000000b500a97308 */ /* 0x000ea60000000800 */
[----:B-----5:R-:W-:Y:S04]  /*26850*/  MOV R182, R154 ;  /* 0x0000009a00b67202 */ /* 0x020fe80000000f00 */
[C---:B------:R-:W-:Y:S01]  /*26860*/  HMMA.16816.F32.BF16 R64, R132.reuse, R146, R64 ;  /* 0x000000928440723c */ /* 0x040fe20000041840 */
[----:B------:R-:W5:Y:S02]  /*26870*/  LDSM.16.MT88.4 R144, [R221+0x16800] ;  /* 0x01680000dd90783b */ /* 0x000f640000004200 */
[----:B------:R2:W-:Y:S05]  /*26880*/  MUFU.EX2 R181, R179 ;  /* 0x000000b300b57308 */ /* 0x0005ea0000000800 */
[C---:B------:R-:W-:Y:S01]  /*26890*/  HMMA.16816.F32.BF16 R68, R132.reuse, R156, R68 ;  /* 0x0000009c8444723c */ /* 0x040fe20000041844 */
[----:B-1----:R-:W-:Y:S07]  /*268a0*/  LDSM.16.MT88.4 R152, [R221+0x11000] ;  /* 0x01100000dd98783b */ /* 0x002fee0000004200 */
[C---:B------:R-:W-:Y:S01]  /*268b0*/  HMMA.16816.F32.BF16 R72, R132.reuse, R158, R72 ;  /* 0x0000009e8448723c */ /* 0x040fe20000041848 */
[----:B------:R-:W-:Y:S07]  /*268c0*/  LDSM.16.MT88.4 R156, [R219+0x11000] ;  /* 0x01100000db9c783b */ /* 0x000fee0000004200 */
[C---:B------:R-:W-:Y:S04]  /*268d0*/  HMMA.16816.F32.BF16 R76, R132.reuse, R160, R76 ;  /* 0x000000a0844c723c */ /* 0x040fe8000004184c */
[----:B--2---:R-:W-:Y:S04]  /*268e0*/  IMAD.MOV.U32 R179, RZ, RZ, R168 ;  /* 0x000000ffffb37224 */ /* 0x004fe800078e00a8 */
[C---:B------:R-:W-:Y:S01]  /*268f0*/  HMMA.16816.F32.BF16 R80, R132.reuse, R162, R80 ;  /* 0x000000a28450723c */ /* 0x040fe20000041850 */
[----:B------:R-:W-:Y:S07]  /*26900*/  LDSM.16.MT88.4 R160, [R221+0x15000] ;  /* 0x01500000dda0783b */ /* 0x000fee0000004200 */
[C---:B---3--:R-:W-:Y:S08]  /*26910*/  HMMA.16816.F32.BF16 R84, R132.reuse, R148, R84 ;  /* 0x000000948454723c */ /* 0x048ff00000041854 */
[C---:B------:R-:W-:Y:S01]  /*26920*/  HMMA.16816.F32.BF16 R88, R132.reuse, R150, R88 ;  /* 0x000000968458723c */ /* 0x040fe20000041858 */
[----:B------:R-:W1:Y:S07]  /*26930*/  LDSM.16.MT88.4 R148, [R220+0x16800] ;  /* 0x01680000dc94783b */ /* 0x000e6e0000004200 */
[C---:B----4-:R-:W-:Y:S08]  /*26940*/  HMMA.16816.F32.BF16 R92, R132.reuse, R140, R92 ;  /* 0x0000008c845c723c */ /* 0x050ff0000004185c */
[C---:B------:R-:W-:Y:S01]  /*26950*/  HMMA.16816.F32.BF16 R96, R132.reuse, R142, R96 ;  /* 0x0000008e8460723c */ /* 0x040fe20000041860 */
[----:B------:R-:W2:Y:S07]  /*26960*/  LDSM.16.MT88.4 R140, [R219+0x16800] ;  /* 0x01680000db8c783b */ /* 0x000eae0000004200 */
[C---:B------:R-:W-:Y:S08]  /*26970*/  HMMA.16816.F32.BF16 R100, R132.reuse, R136, R100 ;  /* 0x000000888464723c */ /* 0x040ff00000041864 */
[C---:B------:R-:W-:Y:S01]  /*26980*/  HMMA.16816.F32.BF16 R104, R132.reuse, R138, R104 ;  /* 0x0000008a8468723c */ /* 0x040fe20000041868 */
[----:B------:R-:W3:Y:S07]  /*26990*/  LDSM.16.MT88.4 R136, [R223+0x11000] ;  /* 0x01100000df88783b */ /* 0x000eee0000004200 */
[C---:B-----5:R-:W-:Y:S08]  /*269a0*/  HMMA.16816.F32.BF16 R108, R132.reuse, R144, R108 ;  /* 0x00000090846c723c */ /* 0x060ff0000004186c */
[C---:B------:R-:W-:Y:S01]  /*269b0*/  HMMA.16816.F32.BF16 R112, R132.reuse, R146, R112 ;  /* 0x000000928470723c */ /* 0x040fe20000041870 */
[----:B------:R-:W4:Y:S07]  /*269c0*/  LDSM.16.MT88.4 R144, [R220+0x11000] ;  /* 0x01100000dc90783b */ /* 0x000f2e0000004200 */
[C---:B-1----:R-:W-:Y:S08]  /*269d0*/  HMMA.16816.F32.BF16 R116, R132.reuse, R148, R116 ;  /* 0x000000948474723c */ /* 0x042ff00000041874 */
[C---:B------:R-:W-:Y:S01]  /*269e0*/  HMMA.16816.F32.BF16 R120, R132.reuse, R150, R120 ;  /* 0x000000968478723c */ /* 0x040fe20000041878 */
[----:B------:R-:W-:Y:S07]  /*269f0*/  LDSM.16.MT88.4 R148, [R220+0x13000] ;  /* 0x01300000dc94783b */ /* 0x000fee0000004200 */
[C---:B--2---:R-:W-:Y:S08]  /*26a00*/  HMMA.16816.F32.BF16 R124, R132.reuse, R140, R124 ;  /* 0x0000008c847c723c */ /* 0x044ff0000004187c */
[----:B------:R-:W-:Y:S01]  /*26a10*/  HMMA.16816.F32.BF16 R128, R132, R142, R128 ;  /* 0x0000008e8480723c */ /* 0x000fe20000041880 */
[----:B------:R-:W1:Y:S06]  /*26a20*/  LDSM.16.MT88.4 R140, [R223+0x13000] ;  /* 0x01300000df8c783b */ /* 0x000e6c0000004200 */
[----:B------:R-:W-:Y:S02]  /*26a30*/  F2FP.BF16.PACK_AB R132, R182, R183 ;  /* 0x000000b7b684723e */ /* 0x000fe400000010ff */
[----:B------:R-:W-:Y:S03]  /*26a40*/  F2FP.BF16.PACK_AB R134, R203, R171 ;  /* 0x000000abcb86723e */ /* 0x000fe600000010ff */
[----:B------:R-:W-:Y:S02]  /*26a50*/  F2FP.BF16.PACK_AB R133, R170, R202 ;  /* 0x000000caaa85723e */ /* 0x000fe400000010ff */
[----:B------:R-:W-:Y:S02]  /*26a60*/  F2FP.BF16.PACK_AB R135, R169, R168 ;  /* 0x000000a8a987723e */ /* 0x000fe400000010ff */
[----:B------:R-:W-:Y:S05]  /*26a70*/  MUFU.EX2 R168, R177 ;  /* 0x000000b100a87308 */ /* 0x000fea0000000800 */
[C---:B---3--:R-:W-:Y:S05]  /*26a80*/  HMMA.16816.F32.BF16 R4, R132.reuse, R136, R4 ;  /* 0x000000888404723c */ /* 0x048fea0000041804 */
[----:B------:R-:W2:Y:S03]  /*26a90*/  MUFU.EX2 R177, R178 ;  /* 0x000000b200b17308 */ /* 0x000ea60000000800 */
        /* <DEDUP_REMOVED lines=8> */
[C---:B------:R-:W-:Y:S08]  /*26b20*/  HMMA.16816.F32.BF16 R28, R132.reuse, R156, R28 ;  /* 0x0000009c841c723c */ /* 0x040ff0000004181c */
[C---:B------:R-:W-:Y:S01]  /*26b30*/  HMMA.16816.F32.BF16 R32, R132.reuse, R158, R32 ;  /* 0x0000009e8420723c */ /* 0x040fe20000041820 */
[----:B------:R-:W5:Y:S07]  /*26b40*/  LDSM.16.MT88.4 R156, [R220+0x15000] ;  /* 0x01500000dc9c783b */ /* 0x000f6e0000004200 */
[C---:B-1----:R-:W-:Y:S08]  /*26b50*/  HMMA.16816.F32.BF16 R36, R132.reuse, R140, R36 ;  /* 0x0000008c8424723c */ /* 0x042ff00000041824 */
[C---:B------:R-:W-:Y:S01]  /*26b60*/  HMMA.16816.F32.BF16 R40, R132.reuse, R142, R40 ;  /* 0x0000008e8428723c */ /* 0x040fe20000041828 */
[----:B------:R-:W-:Y:S07]  /*26b70*/  LDSM.16.MT88.4 R140, [R223+0x17000] ;  /* 0x01700000df8c783b */ /* 0x000fee0000004200 */
[C---:B---3--:R-:W-:Y:S08]  /*26b80*/  HMMA.16816.F32.BF16 R44, R132.reuse, R136, R44 ;  /* 0x00000088842c723c */ /* 0x048ff0000004182c */
[C---:B------:R-:W-:Y:S01]  /*26b90*/  HMMA.16816.F32.BF16 R48, R132.reuse, R138, R48 ;  /* 0x0000008a8430723c */ /* 0x040fe20000041830 */
[----:B------:R-:W1:Y:S07]  /*26ba0*/  LDSM.16.MT88.4 R136, [R219+0x15000] ;  /* 0x01500000db88783b */ /* 0x000e6e0000004200 */
[C---:B------:R-:W-:Y:S08]  /*26bb0*/  HMMA.16816.F32.BF16 R52, R132.reuse, R148, R52 ;  /* 0x000000948434723c */ /* 0x040ff00000041834 */
[C---:B------:R-:W-:Y:S01]  /*26bc0*/  HMMA.16816.F32.BF16 R56, R132.reuse, R150, R56 ;  /* 0x000000968438723c */ /* 0x040fe20000041838 */
[----:B------:R-:W-:Y:S07]  /*26bd0*/  LDSM.16.MT88.4 R148, [R220+0x17000] ;  /* 0x01700000dc94783b */ /* 0x000fee0000004200 */
[C---:B----4-:R-:W-:Y:S08]  /*26be0*/  HMMA.16816.F32.BF16 R60, R132.reuse, R144, R60 ;  /* 0x00000090843c723c */ /* 0x050ff0000004183c */
[C---:B------:R-:W-:Y:S01]  /*26bf0*/  HMMA.16816.F32.BF16 R64, R132.reuse, R146, R64 ;  /* 0x000000928440723c */ /* 0x040fe20000041840 */
[----:B------:R-:W3:Y:S07]  /*26c00*/  LDSM.16.MT88.4 R144, [R221+0x17000] ;  /* 0x01700000dd90783b */ /* 0x000eee0000004200 */
[C---:B------:R-:W-:Y:S08]  /*26c10*/  HMMA.16816.F32.BF16 R68, R132.reuse, R152, R68 ;  /* 0x000000988444723c */ /* 0x040ff00000041844 */
[C---:B------:R-:W-:Y:S01]  /*26c20*/  HMMA.16816.F32.BF16 R72, R132.reuse, R154, R72 ;  /* 0x0000009a8448723c */ /* 0x040fe20000041848 */
[----:B------:R-:W4:Y:S07]  /*26c30*/  LDSM.16.MT88.4 R152, [R219+0x17000] ;  /* 0x01700000db98783b */ /* 0x000f2e0000004200 */
[C---:B------:R-:W-:Y:S01]  /*26c40*/  HMMA.16816.F32.BF16 R76, R132.reuse, R160, R76 ;  /* 0x000000a0844c723c */ /* 0x040fe2000004184c */
[----:B------:R-:W-:Y:S06]  /*26c50*/  MUFU.EX2 R161, R174 ;  /* 0x000000ae00a17308 */ /* 0x000fec0000000800 */
[-CC-:B------:R-:W-:Y:S01]  /*26c60*/  FFMA.FTZ R160, R173, R165.reuse, -R172.reuse ;  /* 0x000000a5ada07223 */ /* 0x180fe200000108ac */
[C---:B------:R-:W-:Y:S03]  /*26c70*/  HMMA.16816.F32.BF16 R80, R132.reuse, R162, R80 ;  /* 0x000000a28450723c */ /* 0x040fe60000041850 */
[----:B------:R-:W3:Y:S01]  /*26c80*/  MUFU.EX2 R163, R175 ;  /* 0x000000af00a37308 */ /* 0x000ee20000000800 */
[----:B------:R-:W-:Y:S01]  /*26c90*/  FFMA.FTZ R172, R166, R165, -R172 ;  /* 0x000000a5a6ac7223 */ /* 0x000fe200000108ac */
[----:B--2---:R-:W-:Y:S02]  /*26ca0*/  MOV R166, R177 ;  /* 0x000000b100a67202 */ /* 0x004fe40000000f00 */
[----:B------:R-:W-:Y:S01]  /*26cb0*/  MOV R162, R169 ;  /* 0x000000a900a27202 */ /* 0x000fe20000000f00 */
[C---:B-----5:R-:W-:Y:S05]  /*26cc0*/  HMMA.16816.F32.BF16 R84, R132.reuse, R156, R84 ;  /* 0x0000009c8454723c */ /* 0x060fea0000041854 */
[----:B------:R2:W-:Y:S03]  /*26cd0*/  MUFU.EX2 R165, R172 ;  /* 0x000000ac00a57308 */ /* 0x0005e60000000800 */
[C---:B------:R-:W-:Y:S01]  /*26ce0*/  HMMA.16816.F32.BF16 R88, R132.reuse, R158, R88 ;  /* 0x0000009e8458723c */ /* 0x040fe20000041858 */
[----:B------:R-:W5:Y:S06]  /*26cf0*/  LDSM.16.MT88.4 R156, [R223+0x11800] ;  /* 0x01180000df9c783b */ /* 0x000f6c0000004200 */
[----:B------:R-:W3:Y:S01]  /*26d00*/  MUFU.EX2 R169, R160 ;  /* 0x000000a000a97308 */ /* 0x000ee20000000800 */
[C---:B-1----:R-:W-:Y:S08]  /*26d10*/  HMMA.16816.F32.BF16 R92, R132.reuse, R136, R92 ;  /* 0x00000088845c723c */ /* 0x042ff0000004185c */
[C---:B------:R-:W-:Y:S01]  /*26d20*/  HMMA.16816.F32.BF16 R96, R132.reuse, R138, R96 ;  /* 0x0000008a8460723c */ /* 0x040fe20000041860 */
[----:B------:R-:W1:Y:S07]  /*26d30*/  LDSM.16.MT88.4 R136, [R221+0x11800] ;  /* 0x01180000dd88783b */ /* 0x000e6e0000004200 */
[C---:B------:R-:W-:Y:S01]  /*26d40*/  HMMA.16816.F32.BF16 R100, R132.reuse, R140, R100 ;  /* 0x0000008c8464723c */ /* 0x040fe20000041864 */
[----:B--2---:R-:W-:Y:S07]  /*26d50*/  LDSM.16.MT88.4 R172, [R219+0x11800] ;  /* 0x01180000dbac783b */ /* 0x004fee0000004200 */
[C---:B------:R-:W-:Y:S01]  /*26d60*/  HMMA.16816.F32.BF16 R104, R132.reuse, R142, R104 ;  /* 0x0000008e8468723c */ /* 0x040fe20000041868 */
[----:B------:R-:W2:Y:S07]  /*26d70*/  LDSM.16.MT88.4 R140, [R220+0x11800] ;  /* 0x01180000dc8c783b */ /* 0x000eae0000004200 */
[C---:B---3--:R-:W-:Y:S07]  /*26d80*/  HMMA.16816.F32.BF16 R108, R132.reuse, R144, R108 ;  /* 0x00000090846c723c */ /* 0x048fee000004186c */
[----:B------:R-:W-:Y:S01]  /*26d90*/  MOV R145, R179 ;  /* 0x000000b300917202 */ /* 0x000fe20000000f00 */
[C---:B------:R-:W-:Y:S01]  /*26da0*/  HMMA.16816.F32.BF16 R112, R132.reuse, R146, R112 ;  /* 0x000000928470723c */ /* 0x040fe20000041870 */
[----:B------:R-:W3:Y:S03]  /*26db0*/  LDSM.16.MT88.4 R176, [R223+0x13800] ;  /* 0x01380000dfb0783b */ /* 0x000ee60000004200 */
[----:B------:R-:W-:Y:S03]  /*26dc0*/  MOV R144, R162 ;  /* 0x000000a200907202 */ /* 0x000fe60000000f00 */
[----:B------:R-:W-:Y:S01]  /*26dd0*/  MOV R147, R180 ;  /* 0x000000b400937202 */ /* 0x000fe20000000f00 */
[C---:B------:R-:W-:Y:S04]  /*26de0*/  HMMA.16816.F32.BF16 R116, R132.reuse, R148, R116 ;  /* 0x000000948474723c */ /* 0x040fe80000041874 */
[----:B------:R-:W-:Y:S03]  /*26df0*/  IMAD.MOV.U32 R146, RZ, RZ, R163 ;  /* 0x000000ffff927224 */ /* 0x000fe600078e00a3 */
[----:B------:R-:W-:Y:S01]  /*26e00*/  MOV R149, R181 ;  /* 0x000000b500957202 */ /* 0x000fe20000000f00 */
[C---:B------:R-:W-:Y:S04]  /*26e10*/  HMMA.16816.F32.BF16 R120, R132.reuse, R150, R120 ;  /* 0x000000968478723c */ /* 0x040fe80000041878 */
[----:B------:R-:W-:Y:S03]  /*26e20*/  MOV R148, R161 ;  /* 0x000000a100947202 */ /* 0x000fe60000000f00 */
[----:B------:R-:W-:Y:S01]  /*26e30*/  IMAD.MOV.U32 R150, RZ, RZ, R182 ;  /* 0x000000ffff967224 */ /* 0x000fe200078e00b6 */
[C---:B----4-:R-:W-:Y:S04]  /*26e40*/  HMMA.16816.F32.BF16 R124, R132.reuse, R152, R124 ;  /* 0x00000098847c723c */ /* 0x050fe8000004187c */
[----:B------:R-:W-:Y:S02]  /*26e50*/  MOV R151, R183 ;  /* 0x000000b700977202 */ /* 0x000fe40000000f00 */
[----:B------:R-:W4:Y:S02]  /*26e60*/  LDSM.16.MT88.4 R180, [R221+0x13800] ;  /* 0x01380000ddb4783b */ /* 0x000f240000004200 */
[----:B------:R-:W-:Y:S07]  /*26e70*/  HMMA.16816.F32.BF16 R128, R132, R154, R128 ;  /* 0x0000009a8480723c */ /* 0x000fee0000041880 */
[----:B------:R-:W-:Y:S01]  /*26e80*/  IMAD.MOV.U32 R134, RZ, RZ, R169 ;  /* 0x000000ffff867224 */ /* 0x000fe200078e00a9 */
[----:B------:R-:W-:Y:S04]  /*26e90*/  MOV R135, R168 ;  /* 0x000000a800877202 */ /* 0x000fe80000000f00 */
[----:B------:R-:W-:Y:S02]  /*26ea0*/  MOV R132, R171 ;  /* 0x000000ab00847202 */ /* 0x000fe40000000f00 */
[----:B------:R-:W-:Y:S02]  /*26eb0*/  MOV R133, R170 ;  /* 0x000000aa00857202 */ /* 0x000fe40000000f00 */
[----:B------:R-:W-:Y:S02]  /*26ec0*/  F2FP.BF16.PACK_AB R168, R149, R147 ;  /* 0x0000009395a8723e */ /* 0x000fe400000010ff */
[----:B------:R-:W-:Y:S02]  /*26ed0*/  F2FP.BF16.PACK_AB R170, R166, R135 ;  /* 0x00000087a6aa723e */ /* 0x000fe400000010ff */
[----:B------:R-:W-:Y:S02]  /*26ee0*/  F2FP.BF16.PACK_AB R169, R148, R146 ;  /* 0x0000009294a9723e */ /* 0x000fe400000010ff */
[----:B------:R-:W-:Y:S07]  /*26ef0*/  F2FP.BF16.PACK_AB R171, R165, R134 ;  /* 0x00000086a5ab723e */ /* 0x000fee00000010ff */
[C---:B-----5:R-:W-:Y:S01]  /*26f00*/  HMMA.16816.F32.BF16 R160, R168.reuse, R156, R4 ;  /* 0x0000009ca8a0723c */ /* 0x060fe20000041804 */
[----:B------:R-:W5:Y:S07]  /*26f10*/  LDSM.16.MT88.4 R4, [R220+0x13800] ;  /* 0x01380000dc04783b */ /* 0x000f6e0000004200 */
[C---:B------:R-:W-:Y:S01]  /*26f20*/  HMMA.16816.F32.BF16 R156, R168.reuse, R158, R8 ;  /* 0x0000009ea89c723c */ /* 0x040fe20000041808 */
[----:B------:R-:W3:Y:S07]  /*26f30*/  LDSM.16.MT88.4 R8, [R219+0x13800] ;  /* 0x01380000db08783b */ /* 0x000eee0000004200 */
[C---:B-1----:R-:W-:Y:S07]  /*26f40*/  HMMA.16816.F32.BF16 R152, R168.reuse, R136, R12 ;  /* 0x00000088a898723c */ /* 0x042fee000004180c */
        /* <DEDUP_REMOVED lines=25> */
[----:B------:R-:W1:Y:S03]  /*270e0*/  LDSM.16.MT88.4 R12, [R223+0x15800] ;  /* 0x01580000df0c783b */ /* 0x000e660000004200 */
[----:B------:R-:W-:Y:S02]  /*270f0*/  MOV R177, R16 ;  /* 0x0000001000b17202 */ /* 0x000fe40000000f00 */
[----:B------:R-:W-:Y:S01]  /*27100*/  MOV R176, R17 ;  /* 0x0000001100b07202 */ /* 0x000fe20000000f00 */
[----:B------:R-:W-:Y:S01]  /*27110*/  IMAD.MOV.U32 R179, RZ, RZ, R18 ;  /* 0x000000ffffb37224 */ /* 0x000fe200078e0012 */
[C---:B----4-:R-:W-:Y:S04]  /*27120*/  HMMA.16816.F32.BF16 R44, R168.reuse, R180, R44 ;  /* 0x000000b4a82c723c */ /* 0x050fe8000004182c */
[----:B------:R-:W-:Y:S02]  /*27130*/  MOV R178, R19 ;  /* 0x0000001300b27202 */ /* 0x000fe40000000f00 */
[----:B------:R-:W2:Y:S01]  /*27140*/  LDSM.16.MT88.4 R16, [R221+0x15800] ;  /* 0x01580000dd10783b */ /* 0x000ea20000004200 */
[----:B------:R-:W-:Y:S01]  /*27150*/  MOV R181, R30 ;  /* 0x0000001e00b57202 */ /* 0x000fe20000000f00 */
[C---:B------:R-:W-:Y:S04]  /*27160*/  HMMA.16816.F32.BF16 R48, R168.reuse, R182, R48 ;  /* 0x000000b6a830723c */ /* 0x040fe80000041830 */
[----:B------:R-:W-:Y:S02]  /*27170*/  MOV R180, R31 ;  /* 0x0000001f00b47202 */ /* 0x000fe40000000f00 */
[----:B------:R-:W3:Y:S01]  /*27180*/  LDSM.16.MT88.4 R28, [R223+0x17800] ;  /* 0x01780000df1c783b */ /* 0x000ee20000004200 */
[----:B------:R-:W-:Y:S01]  /*27190*/  IMAD.MOV.U32 R183, RZ, RZ, R34 ;  /* 0x000000ffffb77224 */ /* 0x000fe200078e0022 */
[C---:B-----5:R-:W-:Y:S04]  /*271a0*/  HMMA.16816.F32.BF16 R52, R168.reuse, R4, R52 ;  /* 0x00000004a834723c */ /* 0x060fe80000041834 */
[----:B------:R-:W-:Y:S02]  /*271b0*/  MOV R182, R35 ;  /* 0x0000002300b67202 */ /* 0x000fe40000000f00 */
[----:B------:R-:W4:Y:S02]  /*271c0*/  LDSM.16.MT88.4 R32, [R221+0x17800] ;  /* 0x01780000dd20783b */ /* 0x000f240000004200 */
[C---:B------:R-:W-:Y:S06]  /*271d0*/  HMMA.16816.F32.BF16 R56, R168.reuse, R6, R56 ;  /* 0x00000006a838723c */ /* 0x040fec0000041838 */
[----:B------:R-:W5:Y:S02]  /*271e0*/  LDSM.16.MT88.4 R4, [R220+0x17800] ;  /* 0x01780000dc04783b */ /* 0x000f640000004200 */
[C---:B------:R-:W-:Y:S08]  /*271f0*/  HMMA.16816.F32.BF16 R60, R168.reuse, R8, R60 ;  /* 0x00000008a83c723c */ /* 0x040ff0000004183c */
[C---:B------:R-:W-:Y:S01]  /*27200*/  HMMA.16816.F32.BF16 R64, R168.reuse, R10, R64 ;  /* 0x0000000aa840723c */ /* 0x040fe20000041840 */
[----:B------:R-:W3:Y:S07]  /*27210*/  LDSM.16.MT88.4 R8, [R219+0x17800] ;  /* 0x01780000db08783b */ /* 0x000eee0000004200 */
[C---:B-1----:R-:W-:Y:S07]  /*27220*/  HMMA.16816.F32.BF16 R68, R168.reuse, R12, R68 ;  /* 0x0000000ca844723c */ /* 0x042fee0000041844 */
[----:B------:R-:W-:Y:S01]  /*27230*/  FADD.FTZ R13, R193, R186 ;  /* 0x000000bac10d7221 */ /* 0x000fe20000010000 */
[C---:B------:R-:W-:Y:S04]  /*27240*/  HMMA.16816.F32.BF16 R72, R168.reuse, R14, R72 ;  /* 0x0000000ea848723c */ /* 0x040fe80000041848 */
[----:B------:R-:W-:Y:S03]  /*27250*/  FADD.FTZ R13, R192, R13 ;  /* 0x0000000dc00d7221 */ /* 0x000fe60000010000 */
[----:B------:R-:W-:Y:S01]  /*27260*/  FADD.FTZ R15, R189, R190 ;  /* 0x000000bebd0f7221 */ /* 0x000fe20000010000 */
[C---:B--2---:R-:W-:Y:S04]  /*27270*/  HMMA.16816.F32.BF16 R76, R168.reuse, R16, R76 ;  /* 0x00000010a84c723c */ /* 0x044fe8000004184c */
[----:B------:R-:W-:Y:S02]  /*27280*/  FADD.FTZ R15, R188, R15 ;  /* 0x0000000fbc0f7221 */ /* 0x000fe40000010000 */
[----:B------:R-:W-:Y:S02]  /*27290*/  FADD.FTZ R194, R194, R13 ;  /* 0x0000000dc2c27221 */ /* 0x000fe40000010000 */
[C---:B------:R-:W-:Y:S04]  /*272a0*/  HMMA.16816.F32.BF16 R80, R168.reuse, R18, R80 ;  /* 0x00000012a850723c */ /* 0x040fe80000041850 */
        /* <DEDUP_REMOVED lines=20> */
[C---:B----4-:R-:W-:Y:S04]  /*273f0*/  HMMA.16816.F32.BF16 R108, R168.reuse, R32, R108 ;  /* 0x00000020a86c723c */ /* 0x050fe8000004186c */
[----:B------:R-:W-:Y:S01]  /*27400*/  FADD.FTZ R0, R179, R2 ;  /* 0x00000002b3007221 */ /* 0x000fe20000010000 */
[----:B------:R-:W-:Y:S01]  /*27410*/  MOV R2, R164 ;  /* 0x000000a400027202 */ /* 0x000fe20000000f00 */
[----:B------:R-:W-:Y:S02]  /*27420*/  FADD.FTZ R203, R176, R203 ;  /* 0x000000cbb0cb7221 */ /* 0x000fe40000010000 */
[C---:B------:R-:W-:Y:S04]  /*27430*/  HMMA.16816.F32.BF16 R112, R168.reuse, R34, R112 ;  /* 0x00000022a870723c */ /* 0x040fe80000041870 */
[----:B------:R-:W-:Y:S02]  /*27440*/  FADD.FTZ R0, R177, R0 ;  /* 0x00000000b1007221 */ /* 0x000fe40000010000 */
[----:B------:R-:W-:Y:S02]  /*27450*/  FADD.FTZ R203, R174, R203 ;  /* 0x000000cbaecb7221 */ /* 0x000fe40000010000 */
[C---:B-----5:R-:W-:Y:S04]  /*27460*/  HMMA.16816.F32.BF16 R116, R168.reuse, R4, R116 ;  /* 0x00000004a874723c */ /* 0x060fe80000041874 */
[----:B------:R-:W-:Y:S02]  /*27470*/  FADD.FTZ R0, R175, R0 ;  /* 0x00000000af007221 */ /* 0x000fe40000010000 */
[----:B------:R-:W-:Y:S02]  /*27480*/  FADD.FTZ R203, R172, R203 ;  /* 0x000000cbaccb7221 */ /* 0x000fe40000010000 */
[C---:B------:R-:W-:Y:S04]  /*27490*/  HMMA.16816.F32.BF16 R120, R168.reuse, R6, R120 ;  /* 0x00000006a878723c */ /* 0x040fe80000041878 */
[----:B------:R-:W-:Y:S02]  /*274a0*/  FADD.FTZ R0, R173, R0 ;  /* 0x00000000ad007221 */ /* 0x000fe40000010000 */
[----:B------:R-:W-:Y:S02]  /*274b0*/  FADD.FTZ R252, R166, R203 ;  /* 0x000000cba6fc7221 */ /* 0x000fe40000010000 */
[C---:B------:R-:W-:Y:S04]  /*274c0*/  HMMA.16816.F32.BF16 R124, R168.reuse, R8, R124 ;  /* 0x00000008a87c723c */ /* 0x040fe8000004187c */
[----:B------:R-:W-:Y:S01]  /*274d0*/  FADD.FTZ R251, R165, R0 ;  /* 0x00000000a5fb7221 */ /* 0x000fe20000010000 */
[----:B------:R-:W-:Y:S03]  /*274e0*/  MOV R0, R3 ;  /* 0x0000000300007202 */ /* 0x000fe60000000f00 */
[----:B------:R-:W-:Y:S01]  /*274f0*/  HMMA.16816.F32.BF16 R128, R168, R10, R128 ;  /* 0x0000000aa880723c */ /* 0x000fe20000041880 */
[----:B------:R-:W-:-:S07]  /*27500*/  @P0 BRA `(.L_x_3888) ;  /* 0xffffaba000000947 */ /* 0x000fce000383ffff */
.L_x_3879:
        /* <DEDUP_REMOVED lines=11> */
.L_x_3907:
[----:B---3--:R-:W-:Y:S01]  /*275c0*/  FADD.FTZ R11, R10, R252 ;  /* 0x000000fc0a0b7221 */ /* 0x008fe20000010000 */
[----:B------:R-:W-:Y:S05]  /*275d0*/  BRA.DIV ~URZ, `(.L_x_3890) ;  /* 0x00001e427f007947 */ /* 0x000fea000b800000 */
[----:B------:R-:W3:Y:S04]  /*275e0*/  SHFL.BFLY PT, R12, R251, 0x2, 0x1f ;  /* 0x0c401f00fb0c7f89 */ /* 0x000ee800000e0000 */
[----:B------:R-:W4:Y:S01]  /*275f0*/  SHFL.BFLY PT, R2, R11, 0x1, 0x1f ;  /* 0x0c201f000b027f89 */ /* 0x000f2200000e0000 */
[----:B---3--:R-:W-:Y:S02]  /*27600*/  FADD.FTZ R12, R12, R251 ;  /* 0x000000fb0c0c7221 */ /* 0x008fe40000010000 */
[----:B----4-:R-:W-:-:S03]  /*27610*/  FADD.FTZ R2, R11, R2 ;  /* 0x000000020b027221 */ /* 0x010fc60000010000 */
[----:B------:R3:W4:Y:S04]  /*27620*/  SHFL.BFLY PT, R10, R12, 0x1, 0x1f ;  /* 0x0c201f000c0a7f89 */ /* 0x00072800000e0000 */
.L_x_3908:
        /* <DEDUP_REMOVED lines=13> */
[----:B---3--:R-:W-:Y:S01]  /*27700*/  SHF.R.S32.HI R12, RZ, 0x1f, R11 ;  /* 0x0000001fff0c7819 */ /* 0x008fe2000001140b */
        /* <DEDUP_REMOVED lines=220> */
[----:B-12---:R-:W2:Y:S04]  /*284d0*/  LD.E.64 R14, [R4.64+0xb0] ;  /* 0x0000b004040e7980 */ /* 0x006ea8000c101b00 */
[----:B------:R-:W2:Y:S04]  /*284e0*/  LD.E R144, [R4.64+0x60] ;  /* 0x0000600404907980 */ /* 0x000ea8000c101900 */
[----:B---3--:R-:W1:Y:S01]  /*284f0*/  S2R R8, SR_TID.X ;  /* 0x0000000000087919 */ /* 0x008e620000002100 */
[----:B------:R-:W-:-:S03]  /*28500*/  LEA.HI R16, R10, R9, RZ, 0x4 ;  /* 0x000000090a107211 */ /* 0x000fc600078f20ff */
[----:B------:R3:W5:Y:S01]  /*28510*/  LD.E R13, [R4.64+0xcc] ;  /* 0x0000cc04040d7980 */ /* 0x000762000c101900 */
[----:B------:R-:W-:-:S03]  /*28520*/  LOP3.LUT R16, R16, 0xfffffff0, RZ, 0xc0, !PT ;  /* 0xfffffff010107812 */ /* 0x000fc600078ec0ff */
[----:B------:R3:W5:Y:S01]  /*28530*/  LD.E.64 R148, [R4.64+0x78] ;  /* 0x0000780404947980 */ /* 0x000762000c101b00 */
[----:B------:R-:W-:-:S03]  /*28540*/  IADD3 R145, -R16, R9, RZ ;  /* 0x0000000910917210 */ /* 0x000fc60007ffe1ff */
[----:B------:R3:W5:Y:S01]  /*28550*/  LD.E.64 R150, [R4.64+0xa8] ;  /* 0x0000a80404967980 */ /* 0x000762000c101b00 */
[----:B------:R-:W-:Y:S01]  /*28560*/  LOP3.LUT R12, R12, 0xffffffe0, RZ, 0xc0, !PT ;  /* 0xffffffe00c0c7812 */ /* 0x000fe200078ec0ff */
[----:B------:R-:W-:Y:S01]  /*28570*/  @P4 MUFU.LG2 R2, R2 ;  /* 0x0000000200024308 */ /* 0x000fe20000000c00 */
[----:B----4-:R-:W-:Y:S01]  /*28580*/  LEA.HI R18, R145, R145, RZ, 0x1 ;  /* 0x0000009191127211 */ /* 0x010fe200078f08ff */
[----:B------:R-:W-:Y:S01]  /*28590*/  BSSY B0, `(.L_x_3891) ;  /* 0x0000055000007945 */ /* 0x000fe20003800000 */
[----:B------:R-:W-:Y:S02]  /*285a0*/  IADD3 R12, -R12, R9, RZ ;  /* 0x000000090c0c7210 */ /* 0x000fe40007ffe1ff */
[C---:B------:R-:W-:Y:S02]  /*285b0*/  SHF.L.U32 R17, R18.reuse, 0x2, RZ ;  /* 0x0000000212117819 */ /* 0x040fe400000006ff */
[----:B------:R-:W-:Y:S01]  /*285c0*/  LOP3.LUT R18, R18, 0xffffffe, RZ, 0xc0, !PT ;  /* 0x0ffffffe12127812 */ /* 0x000fe200078ec0ff */
[----:B------:R-:W4:Y:S01]  /*285d0*/  @P3 MUFU.LG2 R6, R6 ;  /* 0x0000000600063308 */ /* 0x000f220000000c00 */
[----:B------:R-:W-:-:S02]  /*285e0*/  SHF.R.S32.HI R146, RZ, 0x1f, R11 ;  /* 0x0000001fff927819 */ /* 0x000fc4000001140b */
[----:B-1----:R-:W-:Y:S02]  /*285f0*/  SHF.R.S32.HI R7, RZ, 0x1f, R8 ;  /* 0x0000001fff077819 */ /* 0x002fe40000011408 */
[----:B------:R-:W-:Y:S02]  /*28600*/  LOP3.LUT P0, RZ, R12, 0x3, RZ, 0xc0, !PT ;  /* 0x000000030cff7812 */ /* 0x000fe4000780c0ff */
[CC--:B------:R-:W-:Y:S02]  /*28610*/  LEA.HI R10, R7.reuse, R8.reuse, RZ, 0x4 ;  /* 0x00000008070a7211 */ /* 0x0c0fe400078f20ff */
[----:B------:R-:W-:Y:S02]  /*28620*/  LEA.HI R7, R7, R8, RZ, 0x5 ;  /* 0x0000000807077211 */ /* 0x000fe400078f28ff */
[----:B------:R-:W-:Y:S02]  /*28630*/  SHF.R.S32.HI R10, RZ, 0x4, R10 ;  /* 0x00000004ff0a7819 */ /* 0x000fe4000001140a */
[----:B------:R-:W-:-:S02]  /*28640*/  LOP3.LUT R7, R7, 0xffffffe0, RZ, 0xc0, !PT ;  /* 0xffffffe007077812 */ /* 0x000fc400078ec0ff */
[----:B------:R-:W-:Y:S01]  /*28650*/  SHF.L.U32 R16, R10, 0x6, RZ ;  /* 0x000000060a107819 */ /* 0x000fe200000006ff */
[----:B----4-:R-:W-:Y:S01]  /*28660*/  @P3 FMUL.FTZ R6, R6, 0.69314718246459960938 ;  /* 0x3f31721806063820 */ /* 0x010fe20000410000 */
[----:B------:R-:W-:Y:S02]  /*28670*/  IADD3 R7, -R7, R8, RZ ;  /* 0x0000000807077210 */ /* 0x000fe40007ffe1ff */
[----:B------:R-:W-:Y:S02]  /*28680*/  LOP3.LUT R16, R16, 0x1c0, RZ, 0xc0, !PT ;  /* 0x000001c010107812 */ /* 0x000fe400078ec0ff */
[----:B------:R-:W-:Y:S02]  /*28690*/  IADD3 R147, R145, -R18, RZ ;  /* 0x8000001291937210 */ /* 0x000fe40007ffe0ff */
[----:B------:R-:W-:Y:S02]  /*286a0*/  LOP3.LUT R17, R16, 0x38, R17, 0xf8, !PT ;  /* 0x0000003810117812 */ /* 0x000fe400078ef811 */
[----:B------:R-:W-:-:S02]  /*286b0*/  SHF.R.U32.HI R16, RZ, 0x3, R16 ;  /* 0x00000003ff107819 */ /* 0x000fc40000011610 */
[----:B------:R-:W-:Y:S02]  /*286c0*/  LEA.HI R146, R146, R11, RZ, 0x2 ;  /* 0x0000000b92927211 */ /* 0x000fe400078f10ff */
[----:B------:R-:W-:Y:S02]  /*286d0*/  LOP3.LUT R16, R17, R16, RZ, 0x3c, !PT ;  /* 0x0000001011107212 */ /* 0x000fe400078e3cff */
[----:B------:R-:W-:Y:S02]  /*286e0*/  SHF.R.S32.HI R8, RZ, 0x1f, R7 ;  /* 0x0000001fff087819 */ /* 0x000fe40000011407 */
[----:B------:R-:W-:Y:S01]  /*286f0*/  LEA R147, R147, R16, 0x2 ;  /* 0x0000001093937211 */ /* 0x000fe200078e10ff */
[----:B------:R-:W-:Y:S01]  /*28700*/  BAR.SYNC.DEFER_BLOCKING 0x0 ;  /* 0x0000000000007b1d */ /* 0x000fe20000010000 */
[----:B------:R-:W-:Y:S02]  /*28710*/  LOP3.LUT R146, R146, 0xffffffc, RZ, 0xc0, !PT ;  /* 0x0ffffffc92927812 */ /* 0x000fe400078ec0ff */
[----:B------:R-:W-:-:S02]  /*28720*/  LEA.HI R8, R8, R7, RZ, 0x2 ;  /* 0x0000000708087211 */ /* 0x000fc400078f10ff */
[----:B------:R-:W-:Y:S02]  /*28730*/  SHF.L.U32 R7, R237, 0x6, RZ ;  /* 0x00000006ed077819 */ /* 0x000fe400000006ff */
[----:B------:R-:W-:Y:S01]  /*28740*/  SHF.L.U32 R152, R145, 0x2, RZ ;  /* 0x0000000291987819 */ /* 0x000fe200000006ff */
[----:B------:R-:W-:Y:S01]  /*28750*/  @P4 FMUL.FTZ R145, R2, 0.69314718246459960938 ;  /* 0x3f31721802914820 */ /* 0x000fe20000410000 */
[----:B------:R-:W-:Y:S02]  /*28760*/  IADD3 R146, R11, -R146, RZ ;  /* 0x800000920b927210 */ /* 0x000fe40007ffe0ff */
[----:B------:R-:W-:Y:S01]  /*28770*/  MOV R9, 0xff800000 ;  /* 0xff80000000097802 */ /* 0x000fe20000000f00 */
[-C--:B-----5:R-:W-:Y:S01]  /*28780*/  @P4 FFMA.FTZ R9, R164, R0.reuse, R145 ;  /* 0x00000000a4094223 */ /* 0x0a0fe20000010091 */
[----:B------:R-:W-:Y:S01]  /*28790*/  MOV R11, 0xff800000 ;  /* 0xff800000000b7802 */ /* 0x000fe20000000f00 */
[----:B------:R-:W-:Y:S01]  /*287a0*/  @P3 FFMA.FTZ R11, R3, R0, R6 ;  /* 0x00000000030b3223 */ /* 0x000fe20000010006 */
[----:B------:R-:W-:Y:S01]  /*287b0*/  SHF.R.S32.HI R153, RZ, 0x1f, R152 ;  /* 0x0000001fff997819 */ /* 0x000fe20000011498 */
[----:B------:R-:W1:Y:S04]  /*287c0*/  LDS.128 R140, [R147.X4] ;  /* 0x00000000938c7984 */ /* 0x000e680000004c00 */
        /* <DEDUP_REMOVED lines=34> */
[----:B------:R-:W-:-:S04]  /*289f0*/  IMAD R14, R14, R144, R239 ;  /* 0x000000900e0e7224 */ /* 0x000fc800078e02ef */
[----:B------:R-:W-:Y:S01]  /*28a00*/  IMAD R14, R15, R14, R7 ;  /* 0x0000000e0f0e7224 */ /* 0x000fe200078e0207 */
[----:B------:R-:W-:Y:S05]  /*28a10*/  @P0 BRA `(.L_x_3892) ;  /* 0x000000c000000947 */ /* 0x000fea0003800000 */
[----:B-1--4-:R-:W-:Y:S01]  /*28a20*/  IMAD R3, R237, -0x40, R240 ;  /* 0xffffffc0ed037824 */ /* 0x012fe200078e02f0 */
[----:B------:R-:W-:Y:S01]  /*28a30*/  IADD3 R2, R146, 0x8, RZ ;  /* 0x0000000892027810 */ /* 0x000fe20007ffe0ff */
        /* <DEDUP_REMOVED lines=10> */
.L_x_3892:
[----:B-1--4-:R-:W-:Y:S05]  /*28ae0*/  BSYNC B0 ;  /* 0x0000000000007941 */ /* 0x012fea0003800000 */
.L_x_3891:
        /* <DEDUP_REMOVED lines=25> */
.L_x_3894:
[----:B------:R-:W-:Y:S05]  /*28c80*/  BSYNC B0 ;  /* 0x0000000000007941 */ /* 0x000fea0003800000 */
.L_x_3893:
        /* <DEDUP_REMOVED lines=15> */
.L_x_3896:
[----:B------:R-:W-:Y:S05]  /*28d80*/  BSYNC B0 ;  /* 0x0000000000007941 */ /* 0x000fea0003800000 */
.L_x_3895:
        /* <DEDUP_REMOVED lines=15> */
.L_x_3898:
[----:B------:R-:W-:Y:S05]  /*28e80*/  BSYNC B0 ;  /* 0x0000000000007941 */ /* 0x000fea0003800000 */
.L_x_3897:
        /* <DEDUP_REMOVED lines=15> */
.L_x_3900:
[----:B------:R-:W-:Y:S05]  /*28f80*/  BSYNC B0 ;  /* 0x0000000000007941 */ /* 0x000fea0003800000 */
.L_x_3899:
        /* <DEDUP_REMOVED lines=15> */
.L_x_3902:
[----:B------:R-:W-:Y:S05]  /*29080*/  BSYNC B0 ;  /* 0x0000000000007941 */ /* 0x000fea0003800000 */
.L_x_3901:
        /* <DEDUP_REMOVED lines=15> */
.L_x_3904:
[----:B------:R-:W-:Y:S05]  /*29180*/  BSYNC B0 ;  /* 0x0000000000007941 */ /* 0x000fea0003800000 */
.L_x_3903:
        /* <DEDUP_REMOVED lines=15> */
.L_x_3906:
[----:B------:R-:W-:Y:S05]  /*29280*/  BSYNC B0 ;  /* 0x0000000000007941 */ /* 0x000fea0003800000 */
.L_x_3905:
[----:B------:R-:W-:Y:S01]  /*29290*/  IADD3 R10, R10, 0x38, RZ ;  /* 0x000000380a0a7810 */ /* 0x000fe20007ffe0ff */
[----:B------:R-:W-:-:S03]  /*292a0*/  IMAD.MOV.U32 R239, RZ, RZ, 0x0 ;  /* 0x00000000ffef7424 */ /* 0x000fc600078e00ff */
[----:B------:R-:W-:-:S13]  /*292b0*/  ISETP.GE.AND P0, PT, R10, R237, PT ;  /* 0x000000ed0a00720c */ /* 0x000fda0003f06270 */
[----:B------:R-:W-:Y:S05]  /*292c0*/  @P0 RET.REL.NODEC R238 `(_ZN5flash24flash_fwd_splitkv_kernelI23Flash_fwd_kernel_traitsILi256ELi64ELi64ELi4ELb0ELb0EN7cutlass10bfloat16_tE19Flash_kernel_traitsILi256ELi64ELi64ELi4ES3_EELb0ELb1ELb0ELb0ELb0ELb1ELb1ELb1EEEvNS_16Flash_fwd_paramsE) ;  /* 0xfffd6d30ee000950 */ /* 0x000fea0003c3ffff */
        /* <DEDUP_REMOVED lines=11> */
[----:B------:R-:W-:Y:S05]  /*29380*/  @P0 RET.REL.NODEC R238 `(_ZN5flash24flash_fwd_splitkv_kernelI23Flash_fwd_kernel_traitsILi256ELi64ELi64ELi4ELb0ELb0EN7cutlass10bfloat16_tE19Flash_kernel_traitsILi256ELi64ELi64ELi4ES3_EELb0ELb1ELb0ELb0ELb0ELb1ELb1ELb1EEEvNS_16Flash_fwd_paramsE) ;  /* 0xfffd6c70ee000950 */ /* 0x000fea0003c3ffff */
[----:B------:R-:W-:Y:S01]  /*29390*/  MOV R239, 0x0 ;  /* 0x0000000000ef7802 */ /* 0x000fe20000000f00 */
[----:B------:R-:W-:-:S02]  /*293a0*/  ULDC.64 UR4, c[0x0][0x118] ;  /* 0x0000460000047ab9 */ /* 0x000fc40000000a00 */
[----:B------:R2:W-:Y:S01]  /*293b0*/  ST.E.128 [R8.64+0xe300], R16 ;  /* 0x00e3001008007985 */ /* 0x0005e2000c101d04 */
[----:B------:R-:W-:Y:S05]  /*293c0*/  RET.REL.NODEC R238 `(_ZN5flash24flash_fwd_splitkv_kernelI23Flash_fwd_kernel_traitsILi256ELi64ELi64ELi4ELb0ELb0EN7cutlass10bfloat16_tE19Flash_kernel_traitsILi256ELi64ELi64ELi4ES3_EELb0ELb1ELb0ELb0ELb0ELb1ELb1ELb1EEEvNS_16Flash_fwd_paramsE) ;  /* 0xfffd6c30ee007950 */ /* 0x000fea0003c3ffff */
.L_x_3889:
[----:B------:R-:W-:Y:S01]  /*293d0*/  IMAD.MOV.U32 R12, RZ, RZ, R252 ;  /* 0x000000ffff0c7224 */ /* 0x000fe200078e00fc */
[----:B------:R-:W-:Y:S02]  /*293e0*/  MOV R9, 0x2 ;  /* 0x0000000200097802 */ /* 0x000fe40000000f00 */
[----:B------:R-:W-:Y:S02]  /*293f0*/  MOV R8, 0x29410 ;  /* 0x0002941000087802 */ /* 0x000fe40000000f00 */
[----:B-1---5:R-:W-:Y:S05]  /*29400*/  CALL.REL.NOINC `($__internal_21_$__cuda_sm70_shflsync_bfly_p) ;  /* 0x000000f000007944 */ /* 0x022fea0003c00000 */
[----:B-12---:R-:W-:Y:S05]  /*29410*/  BRA `(.L_x_3907) ;  /* 0xffffe1a000007947 */ /* 0x006fea000383ffff */
.L_x_3890:
[----:B------:R-:W-:Y:S01]  /*29420*/  IMAD.MOV.U32 R12, RZ, RZ, R11 ;  /* 0x000000ffff0c7224 */ /* 0x000fe200078e000b */
[----:B------:R-:W-:Y:S02]  /*29430*/  MOV R9, 0x1 ;  /* 0x0000000100097802 */ /* 0x000fe40000000f00 */
[----:B------:R-:W-:Y:S02]  /*29440*/  MOV R8, 0x29460 ;  /* 0x0002946000087802 */ /* 0x000fe40000000f00 */
[----:B-12--5:R-:W-:Y:S05]  /*29450*/  CALL.REL.NOINC `($__internal_21_$__cuda_sm70_shflsync_bfly_p) ;  /* 0x000000a000007944 */ /* 0x026fea0003c00000 */
[----:B--2---:R-:W-:Y:S01]  /*29460*/  FADD.FTZ R2, R11, R10 ;  /* 0x0000000a0b027221 */ /* 0x004fe20000010000 */
[----:B-1----:R-:W-:Y:S02]  /*29470*/  MOV R12, R251 ;  /* 0x000000fb000c7202 */ /* 0x002fe40000000f00 */
[----:B------:R-:W-:-:S02]  /*29480*/  MOV R9, 0x2 ;  /* 0x0000000200097802 */ /* 0x000fc40000000f00 */
[----:B------:R-:W-:Y:S02]  /*29490*/  MOV R8, 0x294b0 ;  /* 0x000294b000087802 */ /* 0x000fe40000000f00 */
[----:B------:R-:W-:Y:S05]  /*294a0*/  CALL.REL.NOINC `($__internal_21_$__cuda_sm70_shflsync_bfly_p) ;  /* 0x0000005000007944 */ /* 0x000fea0003c00000 */
[----:B-12---:R-:W-:Y:S01]  /*294b0*/  FADD.FTZ R12, R251, R10 ;  /* 0x0000000afb0c7221 */ /* 0x006fe20000010000 */
[----:B------:R-:W-:Y:S02]  /*294c0*/  MOV R9, 0x1 ;  /* 0x0000000100097802 */ /* 0x000fe40000000f00 */
[----:B------:R-:W-:Y:S02]  /*294d0*/  MOV R8, 0x294f0 ;  /* 0x000294f000087802 */ /* 0x000fe40000000f00 */
[----:B------:R-:W-:Y:S05]  /*294e0*/  CALL.REL.NOINC `($__internal_21_$__cuda_sm70_shflsync_bfly_p) ;  /* 0x0000001000007944 */ /* 0x000fea0003c00000 */
[----:B-12---:R-:W-:Y:S05]  /*294f0*/  BRA `(.L_x_3908) ;  /* 0xffffe13000007947 */ /* 0x006fea000383ffff */
        .weak           $__internal_21_$__cuda_sm70_shflsync_bfly_p
        .type           $__internal_21_$__cuda_sm70_shflsync_bfly_p,@function
        .size           $__internal_21_$__cuda_sm70_shflsync_bfly_p,(.L_x_8887 - $__internal_21_$__cuda_sm70_shflsync_bfly_p)
$__internal_21_$__cuda_sm70_shflsync_bfly_p:
[----:B------:R-:W-:Y:S01]  /*29500*/  MOV R14, R8 ;  /* 0x00000008000e7202 */ /* 0x000fe20000000f00 */
[----:B------:R-:W-:Y:S04]  /*29510*/  WARPSYNC R6 ;  /* 0x0000000600007348 */ /* 0x000fe80003800000 */
[----:B------:R-:W-:Y:S01]  /*29520*/  MOV R15, 0x0 ;  /* 0x00000000000f7802 */ /* 0x000fe20000000f00 */
[----:B------:R1:W2:Y:S03]  /*29530*/  SHFL.BFLY PT, R10, R12, R9, R7 ;  /* 0x0c0000090c0a7389 */ /* 0x0002a600000e0007 */
[----:B------:R-:W-:Y:S05]  /*29540*/  RET.REL.NODEC R14 `(_ZN5flash24flash_fwd_splitkv_kernelI23Flash_fwd_kernel_traitsILi256ELi64ELi64ELi4ELb0ELb0EN7cutlass10bfloat16_tE19Flash_kernel_traitsILi256ELi64ELi64ELi4ES3_EELb0ELb1ELb0ELb0ELb0ELb1ELb1ELb1EEEvNS_16Flash_fwd_paramsE) ;  /* 0xfffd6ab00e007950 */ /* 0x000fea0003c3ffff */
.L_x_3909:
        /* <DEDUP_REMOVED lines=11> */
.L_x_8887:


//--------------------- .text._ZN5flash24flash_fwd_splitkv_kernelI23Flash_fwd_kernel_traitsILi256ELi64ELi64ELi4ELb0ELb0EN7cutlass10bfloat16_tE19Flash_kernel_traitsILi256ELi64ELi64ELi4ES3_EELb0ELb0ELb0ELb0ELb1ELb0ELb0ELb0EEEvNS_16Flash_fwd_paramsE --------------------------
	.section	.text._ZN5flash24flash_fwd_splitkv_kernelI23Flash_fwd_kernel_traitsILi256ELi64ELi64ELi4ELb0ELb0EN7cutlass10bfloat16_tE19Flash_kernel_traitsILi256ELi64ELi64ELi4ES3_EELb0ELb0ELb0ELb0ELb1ELb0ELb0ELb0EEEvNS_16Flash_fwd_paramsE,"ax",@progbits
	.sectioninfo	@"SHI_REGISTERS=254"
	.align	128
        .global         _ZN5flash24flash_fwd_splitkv_kernelI23Flash_fwd_kernel_traitsILi256ELi64ELi64ELi4ELb0ELb0EN7cutlass10bfloat16_tE19Flash_kernel_traitsILi256ELi64ELi64ELi4ES3_EELb0ELb0ELb0ELb0ELb1ELb0ELb0ELb0EEEvNS_16Flash_fwd_paramsE
        .type           _ZN5flash24flash_fwd_splitkv_kernelI23Flash_fwd_kernel_traitsILi256ELi64ELi64ELi4ELb0ELb0EN7cutlass10bfloat16_tE19Flash_kernel_traitsILi256ELi64ELi64ELi4ES3_EELb0ELb0ELb0ELb0ELb1ELb0ELb0ELb0EEEvNS_16Flash_fwd_paramsE,@function
        .size           _ZN5flash24flash_fwd_splitkv_kernelI23Flash_fwd_kernel_traitsILi256ELi64ELi64ELi4ELb0ELb0EN7cutlass10bfloat16_tE19Flash_kernel_traitsILi256ELi64ELi64ELi4ES3_EELb0ELb0ELb0ELb0ELb1ELb0ELb0ELb0EEEvNS_16Flash_fwd_paramsE,(.L_x_8950 - _ZN5flash24flash_fwd_splitkv_kernelI23Flash_fwd_kernel_traitsILi256ELi64ELi64ELi4ELb0ELb0EN7cutlass10bfloat16_tE19Flash_kernel_traitsILi256ELi64ELi64ELi4ES3_EELb0ELb0ELb0ELb0ELb1ELb0ELb0ELb0EEEvNS_16Flash_fwd_paramsE)
        .other          _ZN5flash24flash_fwd_splitkv_kernelI23Flash_fwd_kernel_traitsILi256ELi64ELi64ELi4ELb0ELb0EN7cutlass10bfloat16_tE19Flash_kernel_traitsILi256ELi64ELi64ELi4ES3_EELb0ELb0ELb0ELb0ELb1ELb0ELb0ELb0EEEvNS_16Flash_fwd_paramsE,@"STO_CUDA_ENTRY STV_DEFAULT"
_ZN5flash24flash_fwd_splitkv_kernelI23Flash_fwd_kernel_traitsILi256ELi64ELi64ELi4ELb0ELb0EN7cutlass10bfloat16_tE19Flash_kernel_traitsILi256ELi64ELi64ELi4ES3_EELb0ELb0ELb0ELb0ELb1ELb0ELb0ELb0EEEvNS_16Flash_fwd_paramsE:
.text._ZN5flash24flash_fwd_splitkv_kernelI23Flash_fwd_kernel_traitsILi256ELi64ELi64ELi4ELb0ELb0EN7cutlass10bfloat16_tE19Flash_kernel_traitsILi256ELi64ELi64ELi4ES3_EELb0ELb0ELb0ELb0ELb1ELb0ELb0ELb0EEEvNS_16Flash_fwd_paramsE:
[----:B------:R-:W-:Y:S02]  /*0000*/  MOV R1, c[0x0][0x28] ;  /* 0x00000a0000017a02 */ /* 0x000fe40000000f00 */
[----:B------:R-:W1:Y:S01]  /*0010*/  LDC.U8 R0, c[0x0][0x312] ;  /* 0x0000c480ff007b82 */ /* 0x000e620000000000 */
[----:B------:R-:W2:Y:S01]  /*0020*/  S2R R6, SR_CTAID.Y ;  /* 0x0000000000067919 */ /* 0x000ea20000002600 */
[----:B------:R-:W-:Y:S01]  /*0030*/  ISETP.NE.U32.AND P2, PT, RZ, c[0x0][0x240], PT ;  /* 0x00009000ff007a0c */ /* 0x000fe20003f45070 */
[----:B------:R-:W-:Y:S01]  /*0040*/  IMAD.MOV.U32 R3, RZ, RZ, 0x4 ;  /* 0x00000004ff037424 */ /* 0x000fe200078e00ff */
[----:B------:R-:W-:Y:S01]  /*0050*/  ISETP.EQ.U32.AND P1, PT, RZ, c[0x0][0x248], PT ;  /* 0x00009200ff007a0c */ /* 0x000fe20003f22070 */
[----:B------:R-:W-:Y:S01]  /*0060*/  IMAD.MOV.U32 R236, RZ, RZ, -0x1 ;  /* 0xffffffffffec7424 */ /* 0x000fe200078e00ff */
[----:B------:R-:W-:Y:S01]  /*0070*/  ISETP.NE.AND.EX P2, PT, RZ, c[0x0][0x244], PT, P2 ;  /* 0x00009100ff007a0c */ /* 0x000fe20003f45320 */
[----:B------:R-:W-:Y:S01]  /*0080*/  ULDC.64 UR12, c[0x0][0x118] ;  /* 0x00004600000c7ab9 */ /* 0x000fe20000000a00 */
[----:B------:R-:W-:Y:S01]  /*0090*/  IMAD.MOV.U32 R22, RZ, RZ, -0x1 ;  /* 0xffffffffff167424 */ /* 0x000fe200078e00ff */
[----:B------:R-:W-:-:S04]  /*00a0*/  ISETP.NE.U32.AND P0, PT, RZ, c[0x0][0x250], PT ;  /* 0x00009400ff007a0c */ /* 0x000fc80003f05070 */
[----:B------:R-:W-:Y:S02]  /*00b0*/  ISETP.NE.AND.EX P0, PT, RZ, c[0x0][0x254], PT, P0 ;  /* 0x00009500ff007a0c */ /* 0x000fe40003f05300 */
[----:B-1----:R-:W-:Y:S01]  /*00c0*/  ISETP.NE.AND P3, PT, R0, RZ, PT ;  /* 0x000000ff0000720c */ /* 0x002fe20003f65270 */
[----:B--2---:R-:W-:-:S03]  /*00d0*/  IMAD.WIDE R12, R6, R3, c[0x0][0x240] ;  /* 0x00009000060c7625 */ /* 0x004fc600078e0203 */
[----:B------:R-:W-:Y:S01]  /*00e0*/  ISETP.EQ.OR.EX P1, PT, RZ, c[0x0][0x24c], !P3, P1 ;  /* 0x00009300ff007a0c */ /* 0x000fe20005f22710 */
[CC--:B------:R-:W-:Y:S01]  /*00f0*/  IMAD.WIDE R8, R6.reuse, R3.reuse, c[0x0][0x248] ;  /* 0x0000920006087625 */ /* 0x0c0fe200078e0203 */
[----:B------:R-:W2:Y:S04]  /*0100*/  @P2 LDG.E R236, [R12.64] ;  /* 0x0000000c0cec2981 */ /* 0x000ea8000c1e1900 */
[----:B------:R-:W2:Y:S01]  /*0110*/  @P2 LDG.E R7, [R12.64+0x4] ;  /* 0x0000040c0c072981 */ /* 0x000ea2000c1e1900 */
[----:B------:R-:W-:Y:S02]  /*0120*/  IMAD.MOV.U32 R5, RZ, RZ, RZ ;  /* 0x000000ffff057224 */ /* 0x000fe400078e00ff */
[----:B------:R-:W-:-:S04]  /*0130*/  @P0 IMAD.WIDE R10, R6, R3, c[0x0][0x250] ;  /* 0x00009400060a0625 */ /* 0x000fc800078e0203 */
[----:B------:R1:W5:Y:S04]  /*0140*/  @!P1 LDG.E R22, [R8.64] ;  /* 0x0000000c08169981 */ /* 0x000368000c1e1900 */
[----:B------:R1:W5:Y:S01]  /*0150*/  @P0 LDG.E R5, [R10.64] ;  /* 0x0000000c0a050981 */ /* 0x000362000c1e1900 */
[----:B------:R-:W-:-:S03]  /*0160*/  ISETP.NE.U32.AND P0, PT, RZ, c[0x0][0x248], PT ;  /* 0x00009200ff007a0c */ /* 0x000fc60003f05070 */
[----:B------:R-:W3:Y:S04]  /*0170*/  S2R R33, SR_CTAID.X ;  /* 0x0000000000217919 */ /* 0x000ee80000002500 */
[----:B------:R-:W4:Y:S04]  /*0180*/  S2R R20, SR_CTAID.Z ;  /* 0x0000000000147919 */ /* 0x000f280000002700 */
[----:B------:R-:W1:Y:S01]  /*0190*/  S2R R91, SR_TID.X ;  /* 0x00000000005b7919 */ /* 0x000e620000002100 */
[----:B------:R-:W-:Y:S01]  /*01a0*/  ISETP.NE.AND.EX P0, PT, RZ, c[0x0][0x24c], PT, P0 ;  /* 0x00009300ff007a0c */ /* 0x000fe20003f05300 */
[----:B--2---:R-:W-:-:S02]  /*01b0*/  @P2 IMAD.IADD R24, R7, 0x1, -R236 ;  /* 0x0000000107182824 */ /* 0x004fc400078e0aec */
[----:B------:R-:W-:-:S10]  /*01c0*/  @!P2 IMAD.MOV.U32 R24, RZ, RZ, c[0x0][0x214] ;  /* 0x00008500ff18a624 */ /* 0x000fd400078e00ff */
[----:B------:R-:W-:Y:S05]  /*01d0*/  @!P0 BRA `(.L_x_3910) ;  /* 0x0000004000008947 */ /* 0x000fea0003800000 */
[----:B-1-34-:R-:W2:Y:S02]  /*01e0*/  @P3 LDG.E R7, [R8.64+0x4] ;  /* 0x0000040c08073981 */ /* 0x01aea4000c1e1900 */
[----:B--2--5:R-:W-:-:S06]  /*01f0*/  @P3 IADD3 R2, R7, -R22, RZ ;  /* 0x8000001607023210 */ /* 0x024fcc0007ffe0ff */
[----:B------:R1:W5:Y:S01]  /*0200*/  @!P3 LDG.E R2, [R8.64] ;  /* 0x0000000c0802b981 */ /* 0x000362000c1e1900 */
[----:B------:R-:W-:Y:S05]  /*0210*/  BRA `(.L_x_3911) ;  /* 0x0000001000007947 */ /* 0x000fea0003800000 */
.L_x_3910:
[----:B-1-34-:R-:W-:Y:S02]  /*0220*/  MOV R2, c[0x0][0x218] ;  /* 0x0000860000027a02 */ /* 0x01afe40000000f00 */
.L_x_3911:
[----:B------:R-:W-:-:S04]  /*0230*/  ISETP.NE.U32.AND P2, PT, RZ, c[0x0][0x258], PT ;  /* 0x00009600ff007a0c */ /* 0x000fc80003f45070 */
[----:B------:R-:W-:-:S13]  /*0240*/  ISETP.NE.AND.EX P2, PT, RZ, c[0x0][0x25c], PT, P2 ;  /* 0x00009700ff007a0c */ /* 0x000fda0003f45320 */
[----:B-1----:R-:W-:-:S05]  /*0250*/  @P2 IMAD.WIDE R8, R6, R3, c[0x0][0x258] ;  /* 0x0000960006082625 */ /* 0x002fca00078e0203 */
[----:B------:R-:W2:Y:S01]  /*0260*/  @P2 LDG.E R92, [R8.64] ;  /* 0x0000000c085c2981 */ /* 0x000ea2000c1e1900 */
[----:B------:R-:W-:Y:S01]  /*0270*/  IMAD.SHL.U32 R235, R33, 0x40, RZ ;  /* 0x0000004021eb7824 */ /* 0x000fe200078e00ff */
[----:B------:R-:W-:-:S04]  /*0280*/  @!P2 ISETP.NE.U32.AND P1, PT, RZ, c[0x0][0x268], PT ;  /* 0x00009a00ff00aa0c */ /* 0x000fc80003f25070 */
[----:B------:R-:W-:Y:S02]  /*0290*/  ISETP.GT.AND P0, PT, R24, R235, PT ;  /* 0x000000eb1800720c */ /* 0x000fe40003f04270 */
[----:B------:R-:W-:-:S04]  /*02a0*/  @!P2 ISETP.NE.AND.EX P1, PT, RZ, c[0x0][0x26c], PT, P1 ;  /* 0x00009b00ff00aa0c */ /* 0x000fc80003f25310 */
[----:B------:R-:W-:Y:S01]  /*02b0*/  @!P2 SEL R0, RZ, c[0x0][0x21c], !P1 ;  /* 0x00008700ff00aa07 */ /* 0x000fe20004800000 */
[----:B--2--5:R-:W-:-:S03]  /*02c0*/  @P2 IMAD.IADD R92, R92, 0x1, -R5 ;  /* 0x000000015c5c2824 */ /* 0x024fc600078e0a05 */
[----:B------:R-:W-:-:S03]  /*02d0*/  @!P2 IADD3 R92, R0, R2, -R5 ;  /* 0x00000002005ca210 */ /* 0x000fc60007ffe805 */
[----:B------:R-:W-:Y:S05]  /*02e0*/  @!P0 EXIT ;  /* 0x000000000000894d */ /* 0x000fea0003800000 */
[----:B------:R-:W-:Y:S01]  /*02f0*/  ULDC UR5, c[0x0][0x218] ;  /* 0x0000860000057ab9 */ /* 0x000fe20000000800 */
[----:B------:R-:W-:Y:S01]  /*0300*/  IADD3 R7, R92, 0x3f, RZ ;  /* 0x0000003f5c077810 */ /* 0x000fe20007ffe0ff */
[----:B------:R-:W-:-:S03]  /*0310*/  UIADD3 UR5, UR5, 0x3f, URZ ;  /* 0x0000003f05057890 */ /* 0x000fc6000fffe03f */
[----:B------:R-:W-:Y:S01]  /*0320*/  SHF.R.S32.HI R0, RZ, 0x1f, R7 ;  /* 0x0000001fff007819 */ /* 0x000fe20000011407 */
[----:B------:R-:W-:-:S03]  /*0330*/  USHF.R.S32.HI UR4, URZ, 0x1f, UR5 ;  /* 0x0000001f3f047899 */ /* 0x000fc60008011405 */
[----:B------:R-:W-:Y:S01]  /*0340*/  LEA.HI R0, R0, R7, RZ, 0x6 ;  /* 0x0000000700007211 */ /* 0x000fe200078f30ff */
[----:B------:R-:W-:-:S03]  /*0350*/  ULEA.HI UR4, UR4, UR5, URZ, 0x6 ;  /* 0x0000000504047291 */ /* 0x000fc6000f8f303f */
[----:B------:R-:W-:Y:S01]  /*0360*/  SHF.R.S32.HI R2, RZ, 0x6, R0 ;  /* 0x00000006ff027819 */ /* 0x000fe20000011400 */
[----:B------:R-:W-:-:S06]  /*0370*/  USHF.R.S32.HI UR4, URZ, 0x6, UR4 ;  /* 0x000000063f047899 */ /* 0x000fcc0008011404 */
[----:B------:R-:W-:-:S04]  /*0380*/  IMNMX R2, R2, UR4, PT ;  /* 0x0000000402027c17 */ /* 0x000fc8000b800200 */
[----:B------:R-:W-:-:S13]  /*0390*/  ISETP.GT.AND P0, PT, R2, RZ, PT ;  /* 0x000000ff0200720c */ /* 0x000fda0003f04270 */
[----:B------:R-:W-:Y:S05]  /*03a0*/  @P0 BRA `(.L_x_3912) ;  /* 0x0000079000000947 */ /* 0x000fea0003800000 */
[----:B------:R-:W-:Y:S01]  /*03b0*/  ISETP.NE.AND P0, PT, R236, -0x1, PT ;  /* 0xffffffffec00780c */ /* 0x000fe20003f05270 */
[----:B------:R-:W-:Y:S01]  /*03c0*/  BSSY B0, `(.L_x_3913) ;  /* 0x000002c000007945 */ /* 0x000fe20003800000 */
[----:B------:R-:W-:Y:S02]  /*03d0*/  SHF.R.S32.HI R2, RZ, 0x1f, R91 ;  /* 0x0000001fff027819 */ /* 0x000fe4000001145b */
[----:B------:R-:W-:Y:S02]  /*03e0*/  SHF.R.S32.HI R0, RZ, 0x1f, R235 ;  /* 0x0000001fff007819 */ /* 0x000fe400000114eb */
[----:B------:R-:W-:Y:S02]  /*03f0*/  LEA.HI R2, R2, R91, RZ, 0x3 ;  /* 0x0000005b02027211 */ /* 0x000fe400078f18ff */
[----:B------:R-:W-:Y:S01]  /*0400*/  IADD3 R24, -R235, R24, RZ ;  /* 0x00000018eb187210 */ /* 0x000fe20007ffe1ff */
[----:B------:R-:W-:Y:S01]  /*0410*/  IMAD R0, R0, c[0x0][0x1e8], RZ ;  /* 0x00007a0000007a24 */ /* 0x000fe200078e02ff */
[----:B------:R-:W-:-:S03]  /*0420*/  LOP3.LUT R4, R2, 0x1ffffff8, RZ, 0xc0, !PT ;  /* 0x1ffffff802047812 */ /* 0x000fc600078ec0ff */
[----:B------:R-:W-:Y:S01]  /*0430*/  @!P0 SHF.R.S32.HI R3, RZ, 0x1f, R6 ;  /* 0x0000001fff038819 */ /* 0x000fe20000011406 */
[----:B------:R-:W-:-:S04]  /*0440*/  @P0 IMAD.WIDE.U32 R8, R236, c[0x0][0x1e8], RZ ;  /* 0x00007a00ec080a25 */ /* 0x000fc800078e00ff */
[----:B------:R-:W-:Y:S02]  /*0450*/  IMAD.IADD R4, R91, 0x1, -R4 ;  /* 0x000000015b047824 */ /* 0x000fe400078e0a04 */
[----:B------:R-:W-:Y:S02]  /*0460*/  @!P0 IMAD R3, R3, c[0x0][0x1e0], RZ ;  /* 0x0000780003038a24 */ /* 0x000fe400078e02ff */
[----:B------:R-:W-:Y:S02]  /*0470*/  IMAD.SHL.U32 R4, R4, 0x8, RZ ;  /* 0x0000000804047824 */ /* 0x000fe400078e00ff */
[----:B------:R-:W-:-:S03]  /*0480*/  @!P0 IMAD.WIDE.U32 R10, R6, c[0x0][0x1e0], RZ ;  /* 0x00007800060a8a25 */ /* 0x000fc600078e00ff */
[----:B------:R-:W-:Y:S01]  /*0490*/  SHF.R.S32.HI R5, RZ, 0x1f, R4 ;  /* 0x0000001fff057819 */ /* 0x000fe20000011404 */
[----:B------:R-:W-:Y:S01]  /*04a0*/  @!P0 IMAD R3, R6, c[0x0][0x1e4], R3 ;  /* 0x0000790006038a24 */ /* 0x000fe200078e0203 */
[----:B------:R-:W-:Y:S01]  /*04b0*/  @!P0 MOV R8, R10 ;  /* 0x0000000a00088202 */ /* 0x000fe20000000f00 */
[----:B------:R-:W-:Y:S02]  /*04c0*/  @P0 IMAD R236, R236, c[0x0][0x1ec], R9 ;  /* 0x00007b00ecec0a24 */ /* 0x000fe400078e0209 */
[----:B------:R-:W-:Y:S01]  /*04d0*/  @!P0 IMAD.IADD R236, R11, 0x1, R3 ;  /* 0x000000010bec8824 */ /* 0x000fe200078e0203 */
[----:B------:R-:W-:Y:S01]  /*04e0*/  SHF.R.S32.HI R3, RZ, 0x1f, R20 ;  /* 0x0000001fff037819 */ /* 0x000fe20000011414 */
[----:B------:R-:W-:-:S04]  /*04f0*/  IMAD.WIDE.U32 R4, R235, c[0x0][0x1e8], R4 ;  /* 0x00007a00eb047a25 */ /* 0x000fc800078e0004 */
[----:B------:R-:W-:Y:S01]  /*0500*/  IMAD R7, R235, c[0x0][0x1ec], R0 ;  /* 0x00007b00eb077a24 */ /* 0x000fe200078e0200 */
[----:B------:R-:W-:Y:S01]  /*0510*/  IADD3 R4, P0, R8, R4, RZ ;  /* 0x0000000408047210 */ /* 0x000fe20007f1e0ff */
[----:B------:R-:W-:Y:S01]  /*0520*/  IMAD R9, R3, c[0x0][0x1f0], RZ ;  /* 0x00007c0003097a24 */ /* 0x000fe200078e02ff */
[----:B------:R-:W-:Y:S01]  /*0530*/  SHF.R.S32.HI R3, RZ, 0x3, R2 ;  /* 0x00000003ff037819 */ /* 0x000fe20000011402 */
[----:B------:R-:W-:Y:S01]  /*0540*/  IMAD R6, R6, c[0x0][0x1c0], R20 ;  /* 0x0000700006067a24 */ /* 0x000fe200078e0214 */
[----:B------:R-:W-:Y:S01]  /*0550*/  IADD3.X R5, R236, R5, R7, P0, !PT ;  /* 0x00000005ec057210 */ /* 0x000fe200007fe407 */
[----:B------:R-:W-:Y:S01]  /*0560*/  IMAD R9, R20, c[0x0][0x1f4], R9 ;  /* 0x00007d0014097a24 */ /* 0x000fe200078e0209 */
[----:B------:R-:W-:Y:S01]  /*0570*/  ISETP.GE.AND P0, PT, R3, R24, PT ;  /* 0x000000180300720c */ /* 0x000fe20003f06270 */
[----:B------:R-:W-:Y:S01]  /*0580*/  IMAD R235, R6, c[0x0][0x214], R235 ;  /* 0x0000850006eb7a24 */ /* 0x000fe200078e02eb */
[----:B------:R-:W-:Y:S01]  /*0590*/  SHF.R.S32.HI R2, RZ, 0x1f, R3 ;  /* 0x0000001fff027819 */ /* 0x000fe20000011403 */
[----:B------:R-:W-:-:S05]  /*05a0*/  IMAD.WIDE.U32 R20, R20, c[0x0][0x1f0], R4 ;  /* 0x00007c0014147a25 */ /* 0x000fca00078e0004 */
[----:B------:R-:W-:-:S05]  /*05b0*/  IADD3 R13, R21, R9, RZ ;  /* 0x00000009150d7210 */ /* 0x000fca0007ffe0ff */
[----:B------:R-:W-:Y:S05]  /*05c0*/  @P0 BRA `(.L_x_3914) ;  /* 0x000000b000000947 */ /* 0x000fea0003800000 */
[----:B------:R-:W-:Y:S01]  /*05d0*/  MOV R12, R20 ;  /* 0x00000014000c7202 */ /* 0x000fe20000000f00 */
[----:B------:R-:W-:-:S04]  /*05e0*/  IMAD R0, R2, c[0x0][0x1e8], RZ ;  /* 0x00007a0002007a24 */ /* 0x000fc800078e02ff */
[----:B------:R-:W-:-:S04]  /*05f0*/  IMAD.WIDE.U32 R4, R3, c[0x0][0x1e8], R12 ;  /* 0x00007a0003047a25 */ /* 0x000fc800078e000c */
[----:B------:R-:W-:Y:S01]  /*0600*/  IMAD R0, R3, c[0x0][0x1ec], R0 ;  /* 0x00007b0003007a24 */ /* 0x000fe200078e0200 */
[----:B------:R-:W-:-:S04]  /*0610*/  LEA R6, P0, R4, c[0x0][0x1d0], 0x1 ;  /* 0x0000740004067a11 */ /* 0x000fc800078008ff */
[----:B------:R-:W-:-:S04]  /*0620*/  IADD3 R0, R5, R0, RZ ;  /* 0x0000000005007210 */ /* 0x000fc80007ffe0ff */
[----:B------:R-:W-:-:S05]  /*0630*/  LEA.HI.X R7, R4, c[0x0][0x1d4], R0, 0x1, P0 ;  /* 0x0000750004077a11 */ /* 0x000fca00000f0c00 */
[----:B------:R1:W-:Y:S04]  /*0640*/  STG.E.128 [R6.64], RZ ;  /* 0x000000ff06007986 */ /* 0x0003e8000c101d0c */
[----:B------:R1:W-:Y:S04]  /*0650*/  STG.E.128 [R6.64+0x80], RZ ;  /* 0x000080ff06007986 */ /* 0x0003e8000c101d0c */
[----:B------:R1:W-:Y:S04]  /*0660*/  STG.E.128 [R6.64+0x100], RZ ;  /* 0x000100ff06007986 */ /* 0x0003e8000c101d0c */
[----:B------:R1:W-:Y:S02]  /*0670*/  STG.E.128 [R6.64+0x180], RZ ;  /* 0x000180ff06007986 */ /* 0x0003e4000c101d0c */
.L_x_3914:
[----:B------:R-:W-:Y:S05]  /*0680*/  BSYNC B0 ;  /* 0x0000000000007941 */ /* 0x000fea0003800000 */
.L_x_3913:
[----:B------:R-:W-:Y:S01]  /*0690*/  IADD3 R9, R3, 0x10, RZ ;  /* 0x0000001003097810 */ /* 0x000fe20007ffe0ff */
[----:B------:R-:W-:Y:S03]  /*06a0*/  BSSY B0, `(.L_x_3915) ;  /* 0x0000011000007945 */ /* 0x000fe60003800000 */
[----:B------:R-:W-:-:S13]  /*06b0*/  ISETP.GE.AND P0, PT, R9, R24, PT ;  /* 0x000000180900720c */ /* 0x000fda0003f06270 */
[----:B------:R-:W-:Y:S05]  /*06c0*/  @P0 BRA `(.L_x_3916) ;  /* 0x000000e000000947 */ /* 0x000fea0003800000 */
[----:B------:R-:W-:Y:S01]  /*06d0*/  IADD3 R5, P0, R3, 0x10, RZ ;  /* 0x0000001003057810 */ /* 0x000fe20007f1e0ff */
[----:B-1----:R-:W-:Y:S01]  /*06e0*/  IMAD.MOV.U32 R6, RZ, RZ, R20 ;  /* 0x000000ffff067224 */ /* 0x002fe200078e0014 */
[----:B------:R-:W-:-:S03]  /*06f0*/  MOV R7, R13 ;  /* 0x0000000d00077202 */ /* 0x000fc60000000f00 */
[----:B------:R-:W-:Y:S02]  /*0700*/  IMAD.X R0, RZ, RZ, R2, P0 ;  /* 0x000000ffff007224 */ /* 0x000fe400000e0602 */
[----:B------:R-:W-:-:S04]  /*0710*/  IMAD.WIDE.U32 R6, R5, c[0x0][0x1e8], R6 ;  /* 0x00007a0005067a25 */ /* 0x000fc800078e0006 */
[----:B------:R-:W-:Y:S01]  /*0720*/  IMAD R0, R0, c[0x0][0x1e8], RZ ;  /* 0x00007a0000007a24 */ /* 0x000fe200078e02ff */
[----:B------:R-:W-:-:S03]  /*0730*/  LEA R4, P0, R6, c[0x0][0x1d0], 0x1 ;  /* 0x0000740006047a11 */ /* 0x000fc600078008ff */
[----:B------:R-:W-:-:S05]  /*0740*/  IMAD R0, R5, c[0x0][0x1ec], R0 ;  /* 0x00007b0005007a24 */ /* 0x000fca00078e0200 */
[----:B------:R-:W-:-:S04]  /*0750*/  IADD3 R5, R7, R0, RZ ;  /* 0x0000000007057210 */ /* 0x000fc80007ffe0ff */
[----:B------:R-:W-:-:S05]  /*0760*/  LEA.HI.X R5, R6, c[0x0][0x1d4], R5, 0x1, P0 ;  /* 0x0000750006057a11 */ /* 0x000fca00000f0c05 */
[----:B------:R1:W-:Y:S04]  /*0770*/  STG.E.128 [R4.64], RZ ;  /* 0x000000ff04007986 */ /* 0x0003e8000c101d0c */
[----:B------:R1:W-:Y:S04]  /*0780*/  STG.E.128 [R4.64+0x80], RZ ;  /* 0x000080ff04007986 */ /* 0x0003e8000c101d0c */
[----:B------:R1:W-:Y:S04]  /*0790*/  STG.E.128 [R4.64+0x100], RZ ;  /* 0x000100ff04007986 */ /* 0x0003e8000c101d0c */
[----:B------:R1:W-:Y:S02]  /*07a0*/  STG.E.128 [R4.64+0x180], RZ ;  /* 0x000180ff04007986 */ /* 0x0003e4000c101d0c */
.L_x_3916:
[----:B------:R-:W-:Y:S05]  /*07b0*/  BSYNC B0 ;  /* 0x0000000000007941 */ /* 0x000fea0003800000 */
.L_x_3915:
[----:B-1----:R-:W-:Y:S01]  /*07c0*/  IADD3 R7, R3, 0x20, RZ ;  /* 0x0000002003077810 */ /* 0x002fe20007ffe0ff */
[----:B------:R-:W-:Y:S03]  /*07d0*/  BSSY B0, `(.L_x_3917) ;  /* 0x0000011000007945 */ /* 0x000fe60003800000 */
[----:B------:R-:W-:-:S13]  /*07e0*/  ISETP.GE.AND P0, PT, R7, R24, PT ;  /* 0x000000180700720c */ /* 0x000fda0003f06270 */
[----:B------:R-:W-:Y:S05]  /*07f0*/  @P0 BRA `(.L_x_3918) ;  /* 0x000000e000000947 */ /* 0x000fea0003800000 */
[----:B------:R-:W-:Y:S01]  /*0800*/  IADD3 R5, P0, R3, 0x20, RZ ;  /* 0x0000002003057810 */ /* 0x000fe20007f1e0ff */
[----:B------:R-:W-:Y:S01]  /*0810*/  IMAD.MOV.U32 R10, RZ, RZ, R20 ;  /* 0x000000ffff0a7224 */ /* 0x000fe200078e0014 */
        /* <DEDUP_REMOVED lines=12> */
.L_x_3918:
[----:B------:R-:W-:Y:S05]  /*08e0*/  BSYNC B0 ;  /* 0x0000000000007941 */ /* 0x000fea0003800000 */
.L_x_3917:
[----:B------:R-:W-:Y:S01]  /*08f0*/  IADD3 R11, R3, 0x30, RZ ;  /* 0x00000030030b7810 */ /* 0x000fe20007ffe0ff */
[----:B------:R-:W-:Y:S03]  /*0900*/  BSSY B0, `(.L_x_3919) ;  /* 0x0000010000007945 */ /* 0x000fe60003800000 */
[----:B------:R-:W-:-:S13]  /*0910*/  ISETP.GE.AND P0, PT, R11, R24, PT ;  /* 0x000000180b00720c */ /* 0x000fda0003f06270 */
[----:B------:R-:W-:Y:S05]  /*0920*/  @P0 BRA `(.L_x_3920) ;  /* 0x000000d000000947 */ /* 0x000fea0003800000 */
[----:B-1----:R-:W-:Y:S02]  /*0930*/  IADD3 R5, P0, R3, 0x30, RZ ;  /* 0x0000003003057810 */ /* 0x002fe40007f1e0ff */
[----:B------:R-:W-:Y:S02]  /*0940*/  MOV R12, R20 ;  /* 0x00000014000c7202 */ /* 0x000fe40000000f00 */
[----:B------:R-:W-:-:S03]  /*0950*/  IADD3.X R0, RZ, R2, RZ, P0, !PT ;  /* 0x00000002ff007210 */ /* 0x000fc600007fe4ff */
        /* <DEDUP_REMOVED lines=10> */
.L_x_3920:
[----:B------:R-:W-:Y:S05]  /*0a00*/  BSYNC B0 ;  /* 0x0000000000007941 */ /* 0x000fea0003800000 */
.L_x_3919:
[----:B------:R-:W-:-:S04]  /*0a10*/  LOP3.LUT P4, RZ, R91, 0x7, RZ, 0xc0, !PT ;  /* 0x000000075bff7812 */ /* 0x000fc8000788c0ff */
[-C--:B------:R-:W-:Y:S02]  /*0a20*/  ISETP.GE.OR P3, PT, R3, R24.reuse, P4 ;  /* 0x000000180300720c */ /* 0x080fe40002766670 */
[-C--:B------:R-:W-:Y:S02]  /*0a30*/  ISETP.GE.OR P2, PT, R9, R24.reuse, P4 ;  /* 0x000000180900720c */ /* 0x080fe40002746670 */
[-C--:B------:R-:W-:Y:S02]  /*0a40*/  ISETP.GE.OR P1, PT, R7, R24.reuse, P4 ;  /* 0x000000180700720c */ /* 0x080fe40002726670 */
[----:B------:R-:W-:Y:S02]  /*0a50*/  IADD3 R3, P0, R235, R3, RZ ;  /* 0x00000003eb037210 */ /* 0x000fe40007f1e0ff */
[----:B------:R-:W-:Y:S02]  /*0a60*/  ISETP.GE.OR P4, PT, R11, R24, P4 ;  /* 0x000000180b00720c */ /* 0x000fe40002786670 */
[----:B------:R-:W-:-:S02]  /*0a70*/  LEA.HI.X.SX32 R2, R235, R2, 0x1, P0 ;  /* 0x00000002eb027211 */ /* 0x000fc400000f0eff */
[----:B-1----:R-:W-:-:S04]  /*0a80*/  LEA R4, P0, R3, c[0x0][0x200], 0x2 ;  /* 0x0000800003047a11 */ /* 0x002fc800078010ff */
[----:B------:R-:W-:Y:S01]  /*0a90*/  LEA.HI.X R5, R3, c[0x0][0x204], R2, 0x2, P0 ;  /* 0x0000810003057a11 */ /* 0x000fe200000f1402 */
[----:B------:R-:W-:Y:S02]  /*0aa0*/  @!P3 IMAD.MOV.U32 R3, RZ, RZ, 0x7f800000 ;  /* 0x7f800000ff03b424 */ /* 0x000fe400078e00ff */
[----:B------:R-:W-:Y:S02]  /*0ab0*/  @!P2 IMAD.MOV.U32 R2, RZ, RZ, 0x7f800000 ;  /* 0x7f800000ff02a424 */ /* 0x000fe400078e00ff */
[----:B------:R-:W-:Y:S01]  /*0ac0*/  @!P1 IMAD.MOV.U32 R0, RZ, RZ, 0x7f800000 ;  /* 0x7f800000ff009424 */ /* 0x000fe200078e00ff */
[----:B------:R1:W-:Y:S04]  /*0ad0*/  @!P3 STG.E [R4.64], R3 ;  /* 0x000000030400b986 */ /* 0x0003e8000c10190c */
[----:B------:R1:W-:Y:S04]  /*0ae0*/  @!P2 STG.E [R4.64+0x40], R2 ;  /* 0x000040020400a986 */ /* 0x0003e8000c10190c */
[----:B------:R1:W-:Y:S01]  /*0af0*/  @!P1 STG.E [R4.64+0x80], R0 ;  /* 0x0000800004009986 */ /* 0x0003e2000c10190c */
[----:B------:R-:W-:Y:S05]  /*0b00*/  @P4 EXIT ;  /* 0x000000000000494d */ /* 0x000fea0003800000 */
[----:B-1----:R-:W-:-:S05]  /*0b10*/  MOV R3, 0x7f800000 ;  /* 0x7f80000000037802 */ /* 0x002fca0000000f00 */
[----:B------:R-:W-:Y:S01]  /*0b20*/  STG.E [R4.64+0xc0], R3 ;  /* 0x0000c00304007986 */ /* 0x000fe2000c10190c */
[----:B------:R-:W-:Y:S05]  /*0b30*/  EXIT ;  /* 0x000000000000794d */ /* 0x000fea0003800000 */
.L_x_3912:
[----:B------:R-:W-:Y:S01]  /*0b40*/  ISETP.NE.U32.AND P0, PT, RZ, c[0x0][0x2b8], PT ;  /* 0x0000ae00ff007a0c */ /* 0x000fe20003f05070 */
[----:B------:R-:W-:Y:S01]  /*0b50*/  IMAD.MOV.U32 R0, RZ, RZ, R6 ;  /* 0x000000ffff007224 */ /* 0x000fe200078e0006 */
[----:B------:R-:W-:Y:S02]  /*0b60*/  ISETP.NE.U32.AND P1, PT, RZ, c[0x0][0x2c0], PT ;  /* 0x0000b000ff007a0c */ /* 0x000fe40003f25070 */
[----:B------:R-:W-:Y:S02]  /*0b70*/  ISETP.NE.AND.EX P0, PT, RZ, c[0x0][0x2bc], PT, P0 ;  /* 0x0000af00ff007a0c */ /* 0x000fe40003f05300 */
[----:B------:R-:W-:-:S11]  /*0b80*/  ISETP.NE.AND.EX P1, PT, RZ, c[0x0][0x2c4], PT, P1 ;  /* 0x0000b100ff007a0c */ /* 0x000fd60003f25310 */
[C---:B------:R-:W-:Y:S02]  /*0b90*/  @P0 IMAD.WIDE R10, R6.reuse, R3, c[0x0][0x2b8] ;  /* 0x0000ae00060a0625 */ /* 0x040fe400078e0203 */
[----:B------:R-:W-:Y:S02]  /*0ba0*/  @P1 SHF.R.S32.HI R3, RZ, 0x1f, R6 ;  /* 0x0000001fff031819 */ /* 0x000fe40000011406 */
[----:B------:R-:W-:Y:S01]  /*0bb0*/  @P1 IMAD.WIDE.U32 R8, R6, c[0x0][0x2c8], RZ ;  /* 0x0000b20006081a25 */ /* 0x000fe200078e00ff */
[----:B------:R-:W-:Y:S01]  /*0bc0*/  CS2R R238, SRZ ;  /* 0x0000000000ee7805 */ /* 0x000fe2000001ff00 */
[----:B------:R1:W5:Y:S01]  /*0bd0*/  @P0 LDG.E R0, [R10.64] ;  /* 0x0000000c0a000981 */ /* 0x000362000c1e1900 */
[----:B------:R-:W-:Y:S01]  /*0be0*/  PLOP3.LUT P6, PT, PT, PT, PT, 0x8, 0x0 ;  /* 0x000000000000781c */ /* 0x000fe20003fce170 */
[----:B------:R-:W-:Y:S01]  /*0bf0*/  @P1 IMAD R3, R3, c[0x0][0x2c8], RZ ;  /* 0x0000b20003031a24 */ /* 0x000fe200078e02ff */
[----:B------:R-:W-:Y:S02]  /*0c00*/  @P1 LEA R238, P0, R8, c[0x0][0x2c0], 0x2 ;  /* 0x0000b00008ee1a11 */ /* 0x000fe400078010ff */
[----:B------:R-:W-:Y:S01]  /*0c10*/  IABS R84, c[0x0][0x2d0] ;  /* 0x0000b40000547a13 */ /* 0x000fe20000000000 */
[----:B------:R-:W-:-:S04]  /*0c20*/  @P1 IMAD R3, R6, c[0x0][0x2cc], R3 ;  /* 0x0000b30006031a24 */ /* 0x000fc800078e0203 */
[----:B------:R-:W-:-:S05]  /*0c30*/  @P1 IMAD.IADD R3, R9, 0x1, R3 ;  /* 0x0000000109031824 */ /* 0x000fca00078e0203 */
[----:B------:R-:W-:-:S04]  /*0c40*/  @P1 SHF.L.U64.HI R3, R8, 0x2, R3 ;  /* 0x0000000208031819 */ /* 0x000fc80000010203 */
[----:B------:R-:W-:Y:S02]  /*0c50*/  @P1 IADD3.X R239, R3, c[0x0][0x2c4], RZ, P0, !PT ;  /* 0x0000b10003ef1a10 */ /* 0x000fe400007fe4ff */
[----:B------:R-:W-:-:S04]  /*0c60*/  @P1 ISETP.NE.U32.AND P0, PT, R238, RZ, PT ;  /* 0x000000ffee00120c */ /* 0x000fc80003f05070 */
[----:B------:R-:W-:-:S13]  /*0c70*/  @P1 ISETP.NE.AND.EX P6, PT, R239, RZ, PT, P0 ;  /* 0x000000ffef00120c */ /* 0x000fda0003fc5300 */
[----:B------:R-:W-:Y:S05]  /*0c80*/  @!P6 BRA `(.L_x_3921) ;  /* 0x000004700000e947 */ /* 0x000fea0003800000 */
[----:B-1----:R-:W1:Y:S01]  /*0c90*/  I2F.RP R8, R84 ;  /* 0x0000005400087306 */ /* 0x002e620000209400 */
[----:B------:R-:W-:Y:S01]  /*0ca0*/  IMAD.MOV.U32 R4, RZ, RZ, RZ ;  /* 0x000000ffff047224 */ /* 0x000fe200078e00ff */
[----:B------:R-:W-:-:S04]  /*0cb0*/  LEA R7, R2, 0xffffffc0, 0x6 ;  /* 0xffffffc002077811 */ /* 0x000fc800078e30ff */
[----:B-----5:R-:W-:Y:S02]  /*0cc0*/  IABS R0, R7 ;  /* 0x0000000700007213 */ /* 0x020fe40000000000 */
[----:B-1----:R-:W1:Y:S02]  /*0cd0*/  MUFU.RCP R5, R8 ;  /* 0x0000000800057308 */ /* 0x002e640000001000 */
[----:B-1----:R-:W-:-:S06]  /*0ce0*/  IADD3 R5, R5, 0xffffffe, RZ ;  /* 0x0ffffffe05057810 */ /* 0x002fcc0007ffe0ff */
[----:B------:R-:W1:Y:S02]  /*0cf0*/  F2I.FTZ.U32.TRUNC.NTZ R5, R5 ;  /* 0x0000000500057305 */ /* 0x000e64000021f000 */
[----:B-1----:R-:W-:-:S04]  /*0d00*/  IMAD.MOV R3, RZ, RZ, -R5 ;  /* 0x000000ffff037224 */ /* 0x002fc800078e0a05 */
[----:B------:R-:W-:-:S04]  /*0d10*/  IMAD R3, R3, R84, RZ ;  /* 0x0000005403037224 */ /* 0x000fc800078e02ff */
[----:B------:R-:W-:-:S06]  /*0d20*/  IMAD.HI.U32 R3, R5, R3, R4 ;  /* 0x0000000305037227 */ /* 0x000fcc00078e0004 */
[----:B------:R-:W-:-:S05]  /*0d30*/  IMAD.HI.U32 R4, R3, R0, RZ ;  /* 0x0000000003047227 */ /* 0x000fca00078e00ff */
[----:B------:R-:W-:-:S05]  /*0d40*/  IADD3 R3, -R4, RZ, RZ ;  /* 0x000000ff04037210 */ /* 0x000fca0007ffe1ff */
[----:B------:R-:W-:Y:S01]  /*0d50*/  IMAD R3, R84, R3, R0 ;  /* 0x0000000354037224 */ /* 0x000fe200078e0200 */
[----:B------:R-:W-:-:S04]  /*0d60*/  LOP3.LUT R0, R7, c[0x0][0x2d0], RZ, 0x3c, !PT ;  /* 0x0000b40007007a12 */ /* 0x000fc800078e3cff */
[----:B------:R-:W-:Y:S02]  /*0d70*/  ISETP.GT.U32.AND P1, PT, R84, R3, PT ;  /* 0x000000035400720c */ /* 0x000fe40003f24070 */
[----:B------:R-:W-:-:S11]  /*0d80*/  ISETP.GE.AND P0, PT, R0, RZ, PT ;  /* 0x000000ff0000720c */ /* 0x000fd60003f06270 */
[----:B------:R-:W-:Y:S01]  /*0d90*/  @!P1 IMAD.IADD R3, R3, 0x1, -R84 ;  /* 0x0000000103039824 */ /* 0x000fe200078e0a54 */
[----:B------:R-:W-:Y:S02]  /*0da0*/  @!P1 IADD3 R4, R4, 0x1, RZ ;  /* 0x0000000104049810 */ /* 0x000fe40007ffe0ff */
[----:B------:R-:W-:Y:S02]  /*0db0*/  ISETP.NE.AND P1, PT, RZ, c[0x0][0x2d0], PT ;  /* 0x0000b400ff007a0c */ /* 0x000fe40003f25270 */
[----:B------:R-:W-:-:S13]  /*0dc0*/  ISETP.GE.U32.AND P2, PT, R3, R84, PT ;  /* 0x000000540300720c */ /* 0x000fda0003f46070 */
[----:B------:R-:W-:-:S04]  /*0dd0*/  @P2 IADD3 R4, R4, 0x1, RZ ;  /* 0x0000000104042810 */ /* 0x000fc80007ffe0ff */
[----:B------:R-:W-:-:S05]  /*0de0*/  MOV R3, R4 ;  /* 0x0000000400037202 */ /* 0x000fca0000000f00 */
[----:B------:R-:W-:Y:S01]  /*0df0*/  @!P0 IMAD.MOV R3, RZ, RZ, -R3 ;  /* 0x000000ffff038224 */ /* 0x000fe200078e0a03 */
[----:B------:R-:W-:-:S05]  /*0e00*/  @!P1 LOP3.LUT R3, RZ, c[0x0][0x2d0], RZ, 0x33, !PT ;  /* 0x0000b400ff039a12 */ /* 0x000fca00078e33ff */
[----:B------:R-:W-:-:S06]  /*0e10*/  IMAD.WIDE R14, R3, 0x4, R238 ;  /* 0x00000004030e7825 */ /* 0x000fcc00078e02ee */
[----:B------:R-:W2:Y:S01]  /*0e20*/  LDG.E R14, [R14.64] ;  /* 0x0000000c0e0e7981 */ /* 0x000ea2000c1e1900 */
[----:B------:R-:W-:-:S04]  /*0e30*/  IABS R0, c[0x0][0x1c8] ;  /* 0x0000720000007a13 */ /* 0x000fc80000000000 */
[----:B------:R-:W1:Y:S08]  /*0e40*/  I2F.RP R10, R0 ;  /* 0x00000000000a7306 */ /* 0x000e700000209400 */
[----:B-1----:R-:W1:Y:S02]  /*0e50*/  MUFU.RCP R8, R10 ;  /* 0x0000000a00087308 */ /* 0x002e640000001000 */
[----:B-1----:R-:W-:-:S06]  /*0e60*/  IADD3 R8, R8, 0xffffffe, RZ ;  /* 0x0ffffffe08087810 */ /* 0x002fcc0007ffe0ff */
[----:B------:R-:W1:Y:S02]  /*0e70*/  F2I.FTZ.U32.TRUNC.NTZ R9, R8 ;  /* 0x0000000800097305 */ /* 0x000e64000021f000 */
[----:B-1----:R-:W-:Y:S01]  /*0e80*/  IADD3 R4, RZ, -R9, RZ ;  /* 0x80000009ff047210 */ /* 0x002fe20007ffe0ff */
[----:B------:R-:W-:-:S04]  /*0e90*/  IMAD.MOV.U32 R8, RZ, RZ, RZ ;  /* 0x000000ffff087224 */ /* 0x000fc800078e00ff */
[----:B------:R-:W-:Y:S01]  /*0ea0*/  IMAD R5, R4, R0, RZ ;  /* 0x0000000004057224 */ /* 0x000fe200078e02ff */
[----:B------:R-:W-:-:S03]  /*0eb0*/  IABS R4, R20 ;  /* 0x0000001400047213 */ /* 0x000fc60000000000 */
[----:B------:R-:W-:-:S06]  /*0ec0*/  IMAD.HI.U32 R5, R9, R5, R8 ;  /* 0x0000000509057227 */ /* 0x000fcc00078e0008 */
[----:B------:R-:W-:-:S05]  /*0ed0*/  IMAD.HI.U32 R18, R5, R4, RZ ;  /* 0x0000000405127227 */ /* 0x000fca00078e00ff */
[----:B------:R-:W-:-:S05]  /*0ee0*/  IADD3 R5, -R18, RZ, RZ ;  /* 0x000000ff12057210 */ /* 0x000fca0007ffe1ff */
[----:B------:R-:W-:Y:S01]  /*0ef0*/  IMAD R5, R0, R5, R4 ;  /* 0x0000000500057224 */ /* 0x000fe200078e0204 */
[----:B------:R-:W-:-:S04]  /*0f00*/  LOP3.LUT R4, R20, c[0x0][0x1c8], RZ, 0x3c, !PT ;  /* 0x0000720014047a12 */ /* 0x000fc800078e3cff */
[----:B------:R-:W-:-:S13]  /*0f10*/  ISETP.GT.U32.AND P0, PT, R0, R5, PT ;  /* 0x000000050000720c */ /* 0x000fda0003f04070 */
[----:B------:R-:W-:Y:S01]  /*0f20*/  @!P0 IMAD.IADD R5, R5, 0x1, -R0 ;  /* 0x0000000105058824 */ /* 0x000fe200078e0a00 */
[----:B------:R-:W-:Y:S02]  /*0f30*/  @!P0 IADD3 R18, R18, 0x1, RZ ;  /* 0x0000000112128810 */ /* 0x000fe40007ffe0ff */
[----:B------:R-:W-:Y:S02]  /*0f40*/  ISETP.GE.AND P0, PT, R4, RZ, PT ;  /* 0x000000ff0400720c */ /* 0x000fe40003f06270 */
[----:B------:R-:W-:Y:S02]  /*0f50*/  ISETP.GE.U32.AND P1, PT, R5, R0, PT ;  /* 0x000000000500720c */ /* 0x000fe40003f26070 */
[----:B------:R-:W-:-:S05]  /*0f60*/  IADD3 R0, -R3, RZ, RZ ;  /* 0x000000ff03007210 */ /* 0x000fca0007ffe1ff */
[----:B------:R-:W-:-:S05]  /*0f70*/  IMAD R7, R0, c[0x0][0x2d0], R7 ;  /* 0x0000b40000077a24 */ /* 0x000fca00078e0207 */
[----:B------:R-:W-:Y:S02]  /*0f80*/  SHF.R.S32.HI R3, RZ, 0x1f, R7 ;  /* 0x0000001fff037819 */ /* 0x000fe40000011407 */
[----:B------:R-:W-:Y:S02]  /*0f90*/  @P1 IADD3 R18, R18, 0x1, RZ ;  /* 0x0000000112121810 */ /* 0x000fe40007ffe0ff */
[----:B------:R-:W-:Y:S01]  /*0fa0*/  ISETP.NE.AND P1, PT, RZ, c[0x0][0x1c8], PT ;  /* 0x00007200ff007a0c */ /* 0x000fe20003f25270 */
[----:B------:R-:W-:Y:S02]  /*0fb0*/  IMAD R0, R3, c[0x0][0x198], RZ ;  /* 0x0000660003007a24 */ /* 0x000fe400078e02ff */
[----:B------:R-:W-:-:S10]  /*0fc0*/  @!P0 IMAD.MOV R18, RZ, RZ, -R18 ;  /* 0x000000ffff128224 */ /* 0x000fd400078e0a12 */
[----:B------:R-:W-:Y:S02]  /*0fd0*/  @!P1 LOP3.LUT R18, RZ, c[0x0][0x1c8], RZ, 0x33, !PT ;  /* 0x00007200ff129a12 */ /* 0x000fe400078e33ff */
[----:B--2---:R-:W-:Y:S01]  /*0fe0*/  SHF.R.S32.HI R9, RZ, 0x1f, R14 ;  /* 0x0000001fff097819 */ /* 0x004fe2000001140e */
[----:B------:R-:W-:-:S04]  /*0ff0*/  IMAD.WIDE.U32 R10, R14, c[0x0][0x180], RZ ;  /* 0x000060000e0a7a25 */ /* 0x000fc800078e00ff */
[C---:B------:R-:W-:Y:S02]  /*1000*/  IMAD R5, R9.reuse, c[0x0][0x180], RZ ;  /* 0x0000600009057a24 */ /* 0x040fe400078e02ff */
[----:B------:R-:W-:Y:S02]  /*1010*/  IMAD R9, R9, c[0x0][0x188], RZ ;  /* 0x0000620009097a24 */ /* 0x000fe400078e02ff */
[C---:B------:R-:W-:Y:S02]  /*1020*/  IMAD R4, R14.reuse, c[0x0][0x184], R5 ;  /* 0x000061000e047a24 */ /* 0x040fe400078e0205 */
[----:B------:R-:W-:Y:S02]  /*1030*/  IMAD R5, R7, c[0x0][0x19c], R0 ;  /* 0x0000670007057a24 */ /* 0x000fe400078e0200 */
[C---:B------:R-:W-:Y:S01]  /*1040*/  IMAD R22, R14.reuse, c[0x0][0x18c], R9 ;  /* 0x000063000e167a24 */ /* 0x040fe200078e0209 */
[----:B------:R-:W-:Y:S01]  /*1050*/  IADD3 R11, R11, R4, RZ ;  /* 0x000000040b0b7210 */ /* 0x000fe20007ffe0ff */
[----:B------:R-:W-:-:S04]  /*1060*/  IMAD.WIDE.U32 R14, R14, c[0x0][0x188], RZ ;  /* 0x000062000e0e7a25 */ /* 0x000fc800078e00ff */
[----:B------:R-:W-:Y:S01]  /*1070*/  IMAD.WIDE.U32 R86, R7, c[0x0][0x198], R10 ;  /* 0x0000660007567a25 */ /* 0x000fe200078e000a */
[----:B------:R-:W-:Y:S02]  /*1080*/  SHF.R.S32.HI R11, RZ, 0x1f, R18 ;  /* 0x0000001fff0b7819 */ /* 0x000fe40000011412 */
[----:B------:R-:W-:Y:S01]  /*1090*/  IADD3 R22, R15, R22, RZ ;  /* 0x000000160f167210 */ /* 0x000fe20007ffe0ff */
[----:B------:R-:W-:Y:S02]  /*10a0*/  IMAD.IADD R87, R87, 0x1, R5 ;  /* 0x0000000157577824 */ /* 0x000fe400078e0205 */
[----:B------:R-:W-:Y:S02]  /*10b0*/  IMAD R5, R11, c[0x0][0x1b0], RZ ;  /* 0x00006c000b057a24 */ /* 0x000fe400078e02ff */
[----:B------:R-:W-:-:S04]  /*10c0*/  IMAD.WIDE.U32 R86, R18, c[0x0][0x1b0], R86 ;  /* 0x00006c0012567a25 */ /* 0x000fc800078e0056 */
[----:B------:R-:W-:-:S04]  /*10d0*/  IMAD R4, R18, c[0x0][0x1b4], R5 ;  /* 0x00006d0012047a24 */ /* 0x000fc800078e0205 */
[----:B------:R-:W-:Y:S01]  /*10e0*/  IMAD.IADD R4, R87, 0x1, R4 ;  /* 0x0000000157047824 */ /* 0x000fe200078e0204 */
[----:B------:R-:W-:Y:S05]  /*10f0*/  BRA `(.L_x_3922) ;  /* 0x0000041000007947 */ /* 0x000fea0003800000 */
.L_x_3921:
[----:B-1----:R-:W-:-:S13]  /*1100*/  ISETP.NE.AND P3, PT, R22, -0x1, PT ;  /* 0xffffffff1600780c */ /* 0x002fda0003f65270 */
[----:B------:R-:W-:-:S05]  /*1110*/  @P3 IADD3 R9, R5, R22, RZ ;  /* 0x0000001605093210 */ /* 0x000fca0007ffe0ff */
[----:B------:R-:W-:-:S04]  /*1120*/  @P3 IMAD.WIDE.U32 R10, R9, c[0x0][0x198], RZ ;  /* 0x00006600090a3a25 */ /* 0x000fc800078e00ff */
[----:B------:R-:W-:Y:S01]  /*1130*/  @P3 IMAD R9, R9, c[0x0][0x19c], R11 ;  /* 0x0000670009093a24 */ /* 0x000fe200078e020b */
[----:B------:R-:W-:Y:S01]  /*1140*/  @P3 MOV R8, R10 ;  /* 0x0000000a00083202 */ /* 0x000fe20000000f00 */
[----:B------:R-:W-:Y:S05]  /*1150*/  @P3 BRA `(.L_x_3923) ;  /* 0x000000a000003947 */ /* 0x000fea0003800000 */
[----:B------:R-:W-:Y:S01]  /*1160*/  SHF.R.S32.HI R4, RZ, 0x1f, R5 ;  /* 0x0000001fff047819 */ /* 0x000fe20000011405 */
[----:B------:R-:W-:Y:S01]  /*1170*/  IMAD.WIDE.U32 R8, R5, c[0x0][0x198], RZ ;  /* 0x0000660005087a25 */ /* 0x000fe200078e00ff */
[----:B-----5:R-:W-:-:S03]  /*1180*/  SHF.R.S32.HI R3, RZ, 0x1f, R0 ;  /* 0x0000001fff037819 */ /* 0x020fc60000011400 */
[----:B------:R-:W-:Y:S02]  /*1190*/  IMAD R4, R4, c[0x0][0x198], RZ ;  /* 0x0000660004047a24 */ /* 0x000fe400078e02ff */
[----:B------:R-:W-:Y:S02]  /*11a0*/  IMAD R3, R3, c[0x0][0x180], RZ ;  /* 0x0000600003037a24 */ /* 0x000fe400078e02ff */
[----:B------:R-:W-:Y:S02]  /*11b0*/  IMAD R4, R5, c[0x0][0x19c], R4 ;  /* 0x0000670005047a24 */ /* 0x000fe400078e0204 */
[----:B------:R-:W-:-:S03]  /*11c0*/  IMAD R3, R0, c[0x0][0x184], R3 ;  /* 0x0000610000037a24 */ /* 0x000fc600078e0203 */
[----:B------:R-:W-:-:S05]  /*11d0*/  IADD3 R9, R9, R4, RZ ;  /* 0x0000000409097210 */ /* 0x000fca0007ffe0ff */
[----:B------:R-:W-:-:S05]  /*11e0*/  IMAD.WIDE.U32 R8, R0, c[0x0][0x180], R8 ;  /* 0x0000600000087a25 */ /* 0x000fca00078e0008 */
[----:B------:R-:W-:Y:S02]  /*11f0*/  IADD3 R9, R9, R3, RZ ;  /* 0x0000000309097210 */ /* 0x000fe40007ffe0ff */
.L_x_3923:
[----:B------:R-:W-:Y:S02]  /*1200*/  IABS R7, c[0x0][0x1c8] ;  /* 0x0000720000077a13 */ /* 0x000fe40000000000 */
[----:B------:R-:W-:Y:S02]  /*1210*/  @P3 IADD3 R22, R5, R22, RZ ;  /* 0x0000001605163210 */ /* 0x000fe40007ffe0ff */
[----:B------:R-:W1:Y:S03]  /*1220*/  I2F.RP R12, R7 ;  /* 0x00000007000c7306 */ /* 0x000e660000209400 */
[----:B------:R-:W-:-:S04]  /*1230*/  @P3 IMAD.WIDE.U32 R14, R22, c[0x0][0x1a0], RZ ;  /* 0x00006800160e3a25 */ /* 0x000fc800078e00ff */
[----:B------:R-:W-:Y:S01]  /*1240*/  @P3 IMAD R22, R22, c[0x0][0x1a4], R15 ;  /* 0x0000690016163a24 */ /* 0x000fe200078e020f */
[----:B-1----:R-:W1:Y:S02]  /*1250*/  MUFU.RCP R10, R12 ;  /* 0x0000000c000a7308 */ /* 0x002e640000001000 */
[----:B-1----:R-:W-:-:S06]  /*1260*/  IADD3 R10, R10, 0xffffffe, RZ ;  /* 0x0ffffffe0a0a7810 */ /* 0x002fcc0007ffe0ff */
[----:B------:R-:W1:Y:S02]  /*1270*/  F2I.FTZ.U32.TRUNC.NTZ R11, R10 ;  /* 0x0000000a000b7305 */ /* 0x000e64000021f000 */
[----:B-1----:R-:W-:Y:S01]  /*1280*/  IMAD.MOV R3, RZ, RZ, -R11 ;  /* 0x000000ffff037224 */ /* 0x002fe200078e0a0b */
[----:B------:R-:W-:-:S03]  /*1290*/  MOV R10, RZ ;  /* 0x000000ff000a7202 */ /* 0x000fc60000000f00 */
[----:B------:R-:W-:Y:S01]  /*12a0*/  IMAD R4, R3, R7, RZ ;  /* 0x0000000703047224 */ /* 0x000fe200078e02ff */
[----:B------:R-:W-:-:S03]  /*12b0*/  IABS R3, R20 ;  /* 0x0000001400037213 */ /* 0x000fc60000000000 */
[----:B------:R-:W-:-:S06]  /*12c0*/  IMAD.HI.U32 R4, R11, R4, R10 ;  /* 0x000000040b047227 */ /* 0x000fcc00078e000a */
[----:B------:R-:W-:-:S04]  /*12d0*/  IMAD.HI.U32 R18, R4, R3, RZ ;  /* 0x0000000304127227 */ /* 0x000fc800078e00ff */
[----:B------:R-:W-:-:S04]  /*12e0*/  IMAD.MOV R4, RZ, RZ, -R18 ;  /* 0x000000ffff047224 */ /* 0x000fc800078e0a12 */
[----:B------:R-:W-:Y:S01]  /*12f0*/  IMAD R4, R7, R4, R3 ;  /* 0x0000000407047224 */ /* 0x000fe200078e0203 */
[----:B------:R-:W-:-:S04]  /*1300*/  LOP3.LUT R3, R20, c[0x0][0x1c8], RZ, 0x3c, !PT ;  /* 0x0000720014037a12 */ /* 0x000fc800078e3cff */
[----:B------:R-:W-:Y:S02]  /*1310*/  ISETP.GT.U32.AND P0, PT, R7, R4, PT ;  /* 0x000000040700720c */ /* 0x000fe40003f04070 */
[----:B------:R-:W-:-:S11]  /*1320*/  ISETP.GE.AND P1, PT, R3, RZ, PT ;  /* 0x000000ff0300720c */ /* 0x000fd60003f26270 */
[-C--:B------:R-:W-:Y:S02]  /*1330*/  @!P0 IADD3 R4, R4, -R7.reuse, RZ ;  /* 0x8000000704048210 */ /* 0x080fe40007ffe0ff */
[----:B------:R-:W-:Y:S02]  /*1340*/  @!P0 IADD3 R18, R18, 0x1, RZ ;  /* 0x0000000112128810 */ /* 0x000fe40007ffe0ff */
[----:B------:R-:W-:Y:S02]  /*1350*/  ISETP.GE.U32.AND P2, PT, R4, R7, PT ;  /* 0x000000070400720c */ /* 0x000fe40003f46070 */
[----:B------:R-:W-:Y:S02]  /*1360*/  ISETP.NE.AND P0, PT, RZ, c[0x0][0x1c8], PT ;  /* 0x00007200ff007a0c */ /* 0x000fe40003f05270 */
[----:B------:R-:W-:-:S04]  /*1370*/  LEA R7, R2, 0xffffffc0, 0x6 ;  /* 0xffffffc002077811 */ /* 0x000fc800078e30ff */
[----:B------:R-:W-:Y:S01]  /*1380*/  SHF.R.S32.HI R3, RZ, 0x1f, R7 ;  /* 0x0000001fff037819 */ /* 0x000fe20000011407 */
[----:B------:R-:W-:-:S04]  /*1390*/  IMAD.WIDE.U32 R8, R7, c[0x0][0x198], R8 ;  /* 0x0000660007087a25 */ /* 0x000fc800078e0008 */
[----:B------:R-:W-:Y:S01]  /*13a0*/  @P2 IADD3 R18, R18, 0x1, RZ ;  /* 0x0000000112122810 */ /* 0x000fe20007ffe0ff */
[----:B------:R-:W-:Y:S01]  /*13b0*/  IMAD R4, R3, c[0x0][0x198], RZ ;  /* 0x0000660003047a24 */ /* 0x000fe200078e02ff */
[----:B------:R-:W-:-:S03]  /*13c0*/  MOV R86, R8 ;  /* 0x0000000800567202 */ /* 0x000fc60000000f00 */
[----:B------:R-:W-:Y:S01]  /*13d0*/  @!P1 IMAD.MOV R18, RZ, RZ, -R18 ;  /* 0x000000ffff129224 */ /* 0x000fe200078e0a12 */
[----:B------:R-:W-:Y:S01]  /*13e0*/  @!P0 LOP3.LUT R18, RZ, c[0x0][0x1c8], RZ, 0x33, !PT ;  /* 0x00007200ff128a12 */ /* 0x000fe200078e33ff */
[----:B------:R-:W-:-:S03]  /*13f0*/  IMAD R13, R7, c[0x0][0x19c], R4 ;  /* 0x00006700070d7a24 */ /* 0x000fc600078e0204 */
[----:B------:R-:W-:Y:S01]  /*1400*/  SHF.R.S32.HI R11, RZ, 0x1f, R18 ;  /* 0x0000001fff0b7819 */ /* 0x000fe20000011412 */
[----:B------:R-:W-:-:S04]  /*1410*/  IMAD.IADD R87, R9, 0x1, R13 ;  /* 0x0000000109577824 */ /* 0x000fc800078e020d */
[----:B------:R-:W-:Y:S02]  /*1420*/  IMAD R9, R11, c[0x0][0x1b0], RZ ;  /* 0x00006c000b097a24 */ /* 0x000fe400078e02ff */
[----:B------:R-:W-:-:S04]  /*1430*/  IMAD.WIDE.U32 R86, R18, c[0x0][0x1b0], R86 ;  /* 0x00006c0012567a25 */ /* 0x000fc800078e0056 */
[----:B------:R-:W-:-:S04]  /*1440*/  IMAD R4, R18, c[0x0][0x1b4], R9 ;  /* 0x00006d0012047a24 */ /* 0x000fc800078e0209 */
[----:B------:R-:W-:Y:S01]  /*1450*/  IMAD.IADD R4, R87, 0x1, R4 ;  /* 0x0000000157047824 */ /* 0x000fe200078e0204 */
[----:B------:R-:W-:Y:S05]  /*1460*/  @P3 BRA `(.L_x_3922) ;  /* 0x000000a000003947 */ /* 0x000fea0003800000 */
[----:B------:R-:W-:Y:S01]  /*1470*/  SHF.R.S32.HI R10, RZ, 0x1f, R5 ;  /* 0x0000001fff0a7819 */ /* 0x000fe20000011405 */
[----:B------:R-:W-:Y:S01]  /*1480*/  IMAD.WIDE.U32 R12, R5, c[0x0][0x1a0], RZ ;  /* 0x00006800050c7a25 */ /* 0x000fe200078e00ff */
[----:B-----5:R-:W-:-:S03]  /*1490*/  SHF.R.S32.HI R8, RZ, 0x1f, R0 ;  /* 0x0000001fff087819 */ /* 0x020fc60000011400 */
[----:B------:R-:W-:-:S04]  /*14a0*/  IMAD R10, R10, c[0x0][0x1a0], RZ ;  /* 0x000068000a0a7a24 */ /* 0x000fc800078e02ff */
[----:B------:R-:W-:Y:S02]  /*14b0*/  IMAD R10, R5, c[0x0][0x1a4], R10 ;  /* 0x00006900050a7a24 */ /* 0x000fe400078e020a */
[----:B------:R-:W-:-:S03]  /*14c0*/  IMAD R5, R8, c[0x0][0x188], RZ ;  /* 0x0000620008057a24 */ /* 0x000fc600078e02ff */
[----:B------:R-:W-:Y:S01]  /*14d0*/  IADD3 R13, R13, R10, RZ ;  /* 0x0000000a0d0d7210 */ /* 0x000fe20007ffe0ff */
[----:B------:R-:W-:-:S04]  /*14e0*/  IMAD R5, R0, c[0x0][0x18c], R5 ;  /* 0x0000630000057a24 */ /* 0x000fc800078e0205 */
[----:B------:R-:W-:-:S05]  /*14f0*/  IMAD.WIDE.U32 R14, R0, c[0x0][0x188], R12 ;  /* 0x00006200000e7a25 */ /* 0x000fca00078e000c */
[----:B------:R-:W-:Y:S02]  /*1500*/  IADD3 R22, R15, R5, RZ ;  /* 0x000000050f167210 */ /* 0x000fe40007ffe0ff */
.L_x_3922:
[----:B------:R-:W-:Y:S01]  /*1510*/  ISETP.NE.AND P0, PT, R236, -0x1, PT ;  /* 0xffffffffec00780c */ /* 0x000fe20003f05270 */
[----:B------:R-:W-:Y:S01]  /*1520*/  IMAD R11, R11, c[0x0][0x1b8], RZ ;  /* 0x00006e000b0b7a24 */ /* 0x000fe200078e02ff */
[----:B------:R-:W-:Y:S01]  /*1530*/  SHF.R.S32.HI R8, RZ, 0x1f, R91 ;  /* 0x0000001fff087819 */ /* 0x000fe2000001145b */
[----:B------:R-:W-:Y:S01]  /*1540*/  IMAD.IADD R235, R24, 0x1, -R235 ;  /* 0x0000000118eb7824 */ /* 0x000fe200078e0aeb */
[----:B------:R-:W-:Y:S01]  /*1550*/  SHF.R.S32.HI R9, RZ, 0x1f, R20 ;  /* 0x0000001fff097819 */ /* 0x000fe20000011414 */
[----:B------:R-:W-:Y:S01]  /*1560*/  IMAD R30, R18, c[0x0][0x1bc], R11 ;  /* 0x00006f00121e7a24 */ /* 0x000fe200078e020b */
[----:B------:R-:W-:-:S03]  /*1570*/  LEA.HI R16, R8, R91, RZ, 0x3 ;  /* 0x0000005b08107211 */ /* 0x000fc600078f18ff */
[----:B------:R-:W-:Y:S01]  /*1580*/  IMAD R9, R9, c[0x0][0x1a8], RZ ;  /* 0x00006a0009097a24 */ /* 0x000fe200078e02ff */
[----:B-----5:R-:W-:Y:S02]  /*1590*/  LOP3.LUT R0, R16, 0xfffffff8, RZ, 0xc0, !PT ;  /* 0xfffffff810007812 */ /* 0x020fe400078ec0ff */
[----:B------:R-:W-:Y:S01]  /*15a0*/  SHF.R.S32.HI R16, RZ, 0x3, R16 ;  /* 0x00000003ff107819 */ /* 0x000fe20000011410 */
[----:B------:R-:W-:Y:S01]  /*15b0*/  @P0 IMAD.WIDE.U32 R26, R236, c[0x0][0x190], RZ ;  /* 0x00006400ec1a0a25 */ /* 0x000fe200078e00ff */
[----:B------:R-:W-:Y:S02]  /*15c0*/  @!P0 SHF.R.S32.HI R5, RZ, 0x1f, R6 ;  /* 0x0000001fff058819 */ /* 0x000fe40000011406 */
[----:B------:R-:W-:Y:S01]  /*15d0*/  SHF.R.S32.HI R17, RZ, 0x1f, R16 ;  /* 0x0000001fff117819 */ /* 0x000fe20000011410 */
[----:B------:R-:W-:Y:S01]  /*15e0*/  IMAD.IADD R0, R91, 0x1, -R0 ;  /* 0x000000015b007824 */ /* 0x000fe200078e0a00 */
[----:B------:R-:W-:Y:S01]  /*15f0*/  IADD3 R24, P2, R16, R7, RZ ;  /* 0x0000000710187210 */ /* 0x000fe20007f5e0ff */
[----:B------:R-:W-:-:S02]  /*1600*/  @!P0 IMAD R5, R5, c[0x0][0x178], RZ ;  /* 0x00005e0005058a24 */ /* 0x000fc400078e02ff */
[----:B------:R-:W-:Y:S02]  /*1610*/  @P0 IMAD R12, R236, c[0x0][0x194], R27 ;  /* 0x00006500ec0c0a24 */ /* 0x000fe400078e021b */
[----:B------:R-:W-:Y:S02]  /*1620*/  @P0 IMAD.MOV.U32 R10, RZ, RZ, R26 ;  /* 0x000000ffff0a0224 */ /* 0x000fe400078e001a */
[----:B------:R-:W-:-:S04]  /*1630*/  @!P0 IMAD.WIDE.U32 R26, R6, c[0x0][0x178], RZ ;  /* 0x00005e00061a8a25 */ /* 0x000fc800078e00ff */
[----:B------:R-:W-:Y:S02]  /*1640*/  @!P0 IMAD R5, R6, c[0x0][0x17c], R5 ;  /* 0x00005f0006058a24 */ /* 0x000fe400078e0205 */
[----:B------:R-:W-:Y:S02]  /*1650*/  IMAD.SHL.U32 R6, R0, 0x8, RZ ;  /* 0x0000000800067824 */ /* 0x000fe400078e00ff */
[----:B------:R-:W-:Y:S02]  /*1660*/  @!P0 IMAD.IADD R12, R27, 0x1, R5 ;  /* 0x000000011b0c8824 */ /* 0x000fe400078e0205 */
[----:B------:R-:W-:Y:S01]  /*1670*/  @!P0 IMAD.MOV.U32 R10, RZ, RZ, R26 ;  /* 0x000000ffff0a8224 */ /* 0x000fe200078e001a */
[----:B------:R-:W-:Y:S01]  /*1680*/  IADD3 R14, P1, R6, R14, RZ ;  /* 0x0000000e060e7210 */ /* 0x000fe20007f3e0ff */
[----:B------:R-:W-:Y:S01]  /*1690*/  IMAD R26, R20, c[0x0][0x1ac], R9 ;  /* 0x00006b00141a7a24 */ /* 0x000fe200078e0209 */
[----:B------:R-:W-:Y:S01]  /*16a0*/  SHF.R.S32.HI R5, RZ, 0x1f, R6 ;  /* 0x0000001fff057819 */ /* 0x000fe20000011406 */
[----:B------:R-:W-:Y:S01]  /*16b0*/  IMAD.SHL.U32 R13, R16, 0x40, RZ ;  /* 0x00000040100d7824 */ /* 0x000fe200078e00ff */
[C---:B------:R-:W-:Y:S01]  /*16c0*/  IADD3 R10, P0, R6.reuse, R10, RZ ;  /* 0x0000000a060a7210 */ /* 0x040fe20007f1e0ff */
[----:B------:R-:W-:Y:S01]  /*16d0*/  IMAD.WIDE R32, R33, 0x40, R16 ;  /* 0x0000004021207825 */ /* 0x000fe200078e0210 */
[----:B------:R-:W-:-:S02]  /*16e0*/  IADD3 R86, P3, R6, R86, RZ ;  /* 0x0000005606567210 */ /* 0x000fc40007f7e0ff */
[----:B------:R-:W-:Y:S01]  /*16f0*/  LOP3.LUT R13, R13, 0x1c0, RZ, 0xc0, !PT ;  /* 0x000001c00d0d7812 */ /* 0x000fe200078ec0ff */
[C---:B------:R-:W-:Y:S01]  /*1700*/  IMAD.X R15, R5.reuse, 0x1, R22, P1 ;  /* 0x00000001050f7824 */ /* 0x040fe200008e0616 */
[CC--:B------:R-:W-:Y:S01]  /*1710*/  ISETP.GE.AND P1, PT, R16.reuse, R235.reuse, PT ;  /* 0x000000eb1000720c */ /* 0x0c0fe20003f26270 */
[----:B------:R-:W-:Y:S01]  /*1720*/  IMAD.X R11, R5, 0x1, R12, P0 ;  /* 0x00000001050b7824 */ /* 0x000fe200000e060c */
[----:B------:R-:W-:Y:S01]  /*1730*/  IADD3 R12, R16, 0x20, RZ ;  /* 0x00000020100c7810 */ /* 0x000fe20007ffe0ff */
[----:B------:R-:W-:Y:S01]  /*1740*/  IMAD.WIDE.U32 R18, R18, c[0x0][0x1b8], R14 ;  /* 0x00006e0012127a25 */ /* 0x000fe200078e000e */
[----:B------:R-:W-:Y:S02]  /*1750*/  IADD3 R14, R16, 0x10, RZ ;  /* 0x00000010100e7810 */ /* 0x000fe40007ffe0ff */
[-C--:B------:R-:W-:Y:S01]  /*1760*/  ISETP.GE.AND P0, PT, R12, R235.reuse, PT ;  /* 0x000000eb0c00720c */ /* 0x080fe20003f06270 */
[----:B------:R-:W-:Y:S01]  /*1770*/  IMAD.WIDE.U32 R20, R20, c[0x0][0x1a8], R10 ;  /* 0x00006a0014147a25 */ /* 0x000fe200078e000a */
[----:B------:R-:W-:-:S02]  /*1780*/  ISETP.GE.AND P4, PT, R14, R235, PT ;  /* 0x000000eb0e00720c */ /* 0x000fc40003f86270 */
[----:B------:R-:W-:Y:S01]  /*1790*/  IADD3 R10, R16, 0x30, RZ ;  /* 0x00000030100a7810 */ /* 0x000fe20007ffe0ff */
[----:B------:R-:W-:Y:S01]  /*17a0*/  IMAD.X R3, R17, 0x1, R3, P2 ;  /* 0x0000000111037824 */ /* 0x000fe200010e0603 */
[----:B------:R-:W-:Y:S01]  /*17b0*/  LOP3.LUT R6, R13, 0x38, R6, 0xf8, !PT ;  /* 0x000000380d067812 */ /* 0x000fe200078ef806 */
[----:B------:R-:W-:Y:S01]  /*17c0*/  IMAD.X R87, R5, 0x1, R4, P3 ;  /* 0x0000000105577824 */ /* 0x000fe200018e0604 */
[----:B------:R-:W-:Y:S01]  /*17d0*/  ISETP.GE.AND P5, PT, R10, R235, PT ;  /* 0x000000eb0a00720c */ /* 0x000fe20003fa6270 */
[----:B------:R-:W-:Y:S01]  /*17e0*/  IMAD.IADD R31, R19, 0x1, R30 ;  /* 0x00000001131f7824 */ /* 0x000fe200078e021e */
[----:B------:R-:W-:Y:S01]  /*17f0*/  SHF.R.U32.HI R13, RZ, 0x3, R13 ;  /* 0x00000003ff0d7819 */ /* 0x000fe2000001160d */
[----:B------:R-:W-:Y:S01]  /*1800*/  IMAD R3, R3, c[0x0][0x1a0], RZ ;  /* 0x0000680003037a24 */ /* 0x000fe200078e02ff */
[----:B------:R-:W-:Y:S01]  /*1810*/  LEA.HI R15, R8, R91, RZ, 0x6 ;  /* 0x0000005b080f7211 */ /* 0x000fe200078f30ff */
[----:B------:R-:W-:Y:S01]  /*1820*/  IMAD.MOV.U32 R30, RZ, RZ, R18 ;  /* 0x000000ffff1e7224 */ /* 0x000fe200078e0012 */
[C---:B------:R-:W-:Y:S01]  /*1830*/  @!P0 IADD3 R9, P3, R32.reuse, 0x20, RZ ;  /* 0x0000002020098810 */ /* 0x040fe20007f7e0ff */
[----:B------:R-:W-:Y:S01]  /*1840*/  IMAD.IADD R27, R21, 0x1, R26 ;  /* 0x00000001151b7824 */ /* 0x000fe200078e021a */
[----:B------:R-:W-:Y:S01]  /*1850*/  @!P4 IADD3 R5, P2, R32, 0x10, RZ ;  /* 0x000000102005c810 */ /* 0x000fe20007f5e0ff */
[----:B------:R-:W-:Y:S01]  /*1860*/  IMAD R3, R24, c[0x0][0x1a4], R3 ;  /* 0x0000690018037a24 */ /* 0x000fe200078e0203 */
[----:B------:R-:W-:Y:S01]  /*1870*/  LOP3.LUT R13, R6, R13, RZ, 0x3c, !PT ;  /* 0x0000000d060d7212 */ /* 0x000fe200078e3cff */
[----:B------:R-:W-:-:S02]  /*1880*/  @!P0 IMAD.X R18, RZ, RZ, R33, P3 ;  /* 0x000000ffff128224 */ /* 0x000fc400018e0621 */
[----:B------:R-:W-:Y:S01]  /*1890*/  @!P4 IMAD.X R6, RZ, RZ, R33, P2 ;  /* 0x000000ffff06c224 */ /* 0x000fe200010e0621 */
[----:B------:R-:W-:Y:S01]  /*18a0*/  @!P5 IADD3 R11, P2, R32, 0x30, RZ ;  /* 0x00000030200bd810 */ /* 0x000fe20007f5e0ff */
[----:B------:R-:W-:-:S04]  /*18b0*/  IMAD.WIDE.U32 R24, R24, c[0x0][0x1a0], R30 ;  /* 0x0000680018187a25 */ /* 0x000fc800078e001e */
[----:B------:R-:W-:Y:S02]  /*18c0*/  @!P4 IMAD.MOV.U32 R28, RZ, RZ, R20 ;  /* 0x000000ffff1cc224 */ /* 0x000fe400078e0014 */
[----:B------:R-:W-:Y:S02]  /*18d0*/  @!P4 IMAD.MOV.U32 R29, RZ, RZ, R27 ;  /* 0x000000ffff1dc224 */ /* 0x000fe400078e001b */
[----:B------:R-:W-:Y:S02]  /*18e0*/  @!P4 IMAD R6, R6, c[0x0][0x190], RZ ;  /* 0x000064000606ca24 */ /* 0x000fe400078e02ff */
[----:B------:R-:W-:Y:S01]  /*18f0*/  @!P5 IMAD.X R4, RZ, RZ, R33, P2 ;  /* 0x000000ffff04d224 */ /* 0x000fe200010e0621 */
[----:B------:R-:W-:Y:S01]  /*1900*/  LEA R240, P2, R24, c[0x0][0x170], 0x1 ;  /* 0x00005c0018f07a11 */ /* 0x000fe200078408ff */
[----:B------:R-:W-:Y:S02]  /*1910*/  @!P0 IMAD R18, R18, c[0x0][0x190], RZ ;  /* 0x0000640012128a24 */ /* 0x000fe400078e02ff */
[----:B------:R-:W-:-:S02]  /*1920*/  IMAD.IADD R3, R25, 0x1, R3 ;  /* 0x0000000119037824 */ /* 0x000fc400078e0203 */
[----:B------:R-:W-:Y:S02]  /*1930*/  @!P1 IMAD.MOV.U32 R26, RZ, RZ, R20 ;  /* 0x000000ffff1a9224 */ /* 0x000fe400078e0014 */
[----:B------:R-:W-:Y:S01]  /*1940*/  @!P1 IMAD R7, R33, c[0x0][0x190], RZ ;  /* 0x0000640021079a24 */ /* 0x000fe200078e02ff */
[----:B------:R-:W-:Y:S01]  /*1950*/  LEA.HI.X R241, R24, c[0x0][0x174], R3, 0x1, P2 ;  /* 0x00005d0018f17a11 */ /* 0x000fe200010f0c03 */
[C---:B------:R-:W-:Y:S02]  /*1960*/  @!P4 IMAD R6, R5.reuse, c[0x0][0x194], R6 ;  /* 0x000065000506ca24 */ /* 0x040fe400078e0206 */
[----:B------:R-:W-:-:S04]  /*1970*/  @!P4 IMAD.WIDE.U32 R28, R5, c[0x0][0x190], R28 ;  /* 0x00006400051cca25 */ /* 0x000fc800078e001c */
[--C-:B------:R-:W-:Y:S01]  /*1980*/  @!P5 IMAD.MOV.U32 R21, RZ, RZ, R27.reuse ;  /* 0x000000ffff15d224 */ /* 0x100fe200078e001b */
[----:B------:R-:W-:Y:S01]  /*1990*/  @!P4 LEA R24, P2, R28, c[0x0][0x160], 0x1 ;  /* 0x000058001c18ca11 */ /* 0x000fe200078408ff */
[----:B------:R-:W-:Y:S02]  /*19a0*/  @!P5 IMAD R4, R4, c[0x0][0x190], RZ ;  /* 0x000064000404da24 */ /* 0x000fe400078e02ff */
[----:B------:R-:W-:Y:S02]  /*19b0*/  @!P0 IMAD R5, R9, c[0x0][0x194], R18 ;  /* 0x0000650009058a24 */ /* 0x000fe400078e0212 */
[----:B------:R-:W-:Y:S02]  /*19c0*/  @!P0 IMAD.MOV.U32 R23, RZ, RZ, R27 ;  /* 0x000000ffff178224 */ /* 0x000fe400078e001b */
[----:B------:R-:W-:Y:S02]  /*19d0*/  IMAD.SHL.U32 R18, R15, 0x8, RZ ;  /* 0x000000080f127824 */ /* 0x000fe400078e00ff */
[----:B------:R-:W-:-:S02]  /*19e0*/  @!P1 IMAD R7, R32, c[0x0][0x194], R7 ;  /* 0x0000650020079a24 */ /* 0x000fc400078e0207 */
[----:B------:R-:W-:Y:S01]  /*19f0*/  @!P1 IMAD.WIDE.U32 R26, R32, c[0x0][0x190], R26 ;  /* 0x00006400201a9a25 */ /* 0x000fe200078e001a */
[----:B------:R-:W-:-:S03]  /*1a00*/  LOP3.LUT R13, R13, 0xfffffe00, R18, 0xf8, !PT ;  /* 0xfffffe000d0d7812 */ /* 0x000fc600078ef812 */
[----:B------:R-:W-:Y:S01]  /*1a10*/  @!P4 IMAD.IADD R3, R29, 0x1, R6 ;  /* 0x000000011d03c824 */ /* 0x000fe200078e0206 */
[----:B------:R-:W-:Y:S01]  /*1a20*/  @!P1 LEA R6, P3, R26, c[0x0][0x160], 0x1 ;  /* 0x000058001a069a11 */ /* 0x000fe200078608ff */
[----:B------:R-:W-:Y:S02]  /*1a30*/  @!P0 IMAD.MOV.U32 R22, RZ, RZ, R20 ;  /* 0x000000ffff168224 */ /* 0x000fe400078e0014 */
[C---:B------:R-:W-:Y:S01]  /*1a40*/  @!P5 IMAD R4, R11.reuse, c[0x0][0x194], R4 ;  /* 0x000065000b04da24 */ /* 0x040fe200078e0204 */
[----:B------:R-:W-:Y:S01]  /*1a50*/  @!P4 LEA.HI.X R25, R28, c[0x0][0x164], R3, 0x1, P2 ;  /* 0x000059001c19ca11 */ /* 0x000fe200010f0c03 */
[----:B------:R-:W-:-:S04]  /*1a60*/  @!P5 IMAD.WIDE.U32 R20, R11, c[0x0][0x190], R20 ;  /* 0x000064000b14da25 */ /* 0x000fc800078e0014 */
[----:B------:R-:W-:Y:S01]  /*1a70*/  @!P1 IMAD.IADD R7, R27, 0x1, R7 ;  /* 0x000000011b079824 */ /* 0x000fe200078e0207 */
[----:B------:R-:W-:Y:S01]  /*1a80*/  @!P5 LEA R18, P2, R20, c[0x0][0x160], 0x1 ;  /* 0x000058001412da11 */ /* 0x000fe200078408ff */
[----:B------:R-:W-:Y:S02]  /*1a90*/  @!P5 IMAD.IADD R3, R21, 0x1, R4 ;  /* 0x000000011503d824 */ /* 0x000fe400078e0204 */
[----:B------:R-:W-:Y:S01]  /*1aa0*/  @!P0 IMAD.WIDE.U32 R22, R9, c[0x0][0x190], R22 ;  /* 0x0000640009168a25 */ /* 0x000fe200078e0016 */
[----:B------:R-:W-:Y:S02]  /*1ab0*/  @!P1 LEA.HI.X R7, R26, c[0x0][0x164], R7, 0x1, P3 ;  /* 0x000059001a079a11 */ /* 0x000fe400018f0c07 */
[----:B------:R-:W-:Y:S01]  /*1ac0*/  @!P5 LEA.HI.X R19, R20, c[0x0][0x164], R3, 0x1, P2 ;  /* 0x000059001413da11 */ /* 0x000fe200010f0c03 */
[----:B------:R-:W-:Y:S01]  /*1ad0*/  IMAD.SHL.U32 R4, R2, 0x40, RZ ;  /* 0x0000004002047824 */ /* 0x000fe200078e00ff */
[----:B------:R-:W-:Y:S01]  /*1ae0*/  @!P0 LEA R28, P3, R22, c[0x0][0x160], 0x1 ;  /* 0x00005800161c8a11 */ /* 0x000fe200078608ff */
[----:B------:R-:W-:-:S02]  /*1af0*/  IMAD.SHL.U32 R237, R13, 0x2, RZ ;  /* 0x000000020ded7824 */ /* 0x000fc400078e00ff */
[----:B------:R-:W-:Y:S01]  /*1b00*/  @!P0 IMAD.IADD R5, R23, 0x1, R5 ;  /* 0x0000000117058824 */ /* 0x000fe200078e0205 */
[----:B------:R-:W-:Y:S01]  /*1b10*/  IADD3 R3, R4, -0x40, RZ ;  /* 0xffffffc004037810 */ /* 0x000fe20007ffe0ff */
[----:B------:R-:W-:Y:S01]  /*1b20*/  IMAD R89, R17, c[0x0][0x198], RZ ;  /* 0x0000660011597a24 */ /* 0x000fe200078e02ff */
[----:B------:R-:W-:Y:S01]  /*1b30*/  @!PT LDS RZ, [RZ] ;  /* 0x00000000fffff984 */ /* 0x000fe20000000800 */
[----:B------:R-:W-:Y:S01]  /*1b40*/  @!PT LDS RZ, [RZ] ;  /* 0x00000000fffff984 */ /* 0x000fe20000000800 */
[----:B------:R-:W-:Y:S01]  /*1b50*/  @!PT LDS RZ, [RZ] ;  /* 0x00000000fffff984 */ /* 0x000fe20000000800 */
[----:B------:R1:W-:Y:S01]  /*1b60*/  @!P1 LDGSTS.E.BYPASS.LTC128B.128 [R237], [R6.64] ;  /* 0x0000000006ed9fae */ /* 0x0003e2000b901d4c */
[----:B------:R-:W-:Y:S01]  /*1b70*/  IMAD.WIDE.U32 R86, R16, c[0x0][0x198], R86 ;  /* 0x0000660010567a25 */ /* 0x000fe200078e0056 */
[----:B------:R-:W-:Y:S02]  /*1b80*/  @!P0 LEA.HI.X R29, R22, c[0x0][0x164], R5, 0x1, P3 ;  /* 0x00005900161d8a11 */ /* 0x000fe400018f0c05 */
[----:B------:R1:W-:Y:S01]  /*1b90*/  @!P1 LDGSTS.E.BYPASS.LTC128B.128 [R237+0x2000], [R6.64+0x80] ;  /* 0x0200008006ed9fae */ /* 0x0003e2000b901d4c */
[----:B------:R-:W-:Y:S02]  /*1ba0*/  IMAD.IADD R5, R92, 0x1, -R3 ;  /* 0x000000015c057824 */ /* 0x000fe400078e0a03 */
[----:B------:R-:W-:Y:S01]  /*1bb0*/  IMAD R89, R16, c[0x0][0x19c], R89 ;  /* 0x0000670010597a24 */ /* 0x000fe200078e0259 */
[----:B------:R1:W-:Y:S02]  /*1bc0*/  @!P1 LDGSTS.E.BYPASS.LTC128B.128 [R237+0x4000], [R6.64+0x100] ;  /* 0x0400010006ed9fae */ /* 0x0003e4000b901d4c */
[-C--:B------:R-:W-:Y:S01]  /*1bd0*/  ISETP.GE.AND P3, PT, R14, R5.reuse, PT ;  /* 0x000000050e00720c */ /* 0x080fe20003f66270 */
[----:B------:R-:W-:Y:S01]  /*1be0*/  IMAD.IADD R89, R87, 0x1, R89 ;  /* 0x0000000157597824 */ /* 0x000fe200078e0259 */
[----:B------:R1:W-:Y:S01]  /*1bf0*/  @!P1 LDGSTS.E.BYPASS.LTC128B.128 [R237+0x6000], [R6.64+0x180] ;  /* 0x0600018006ed9fae */ /* 0x0003e2000b901d4c */
[----:B------:R-:W-:-:S03]  /*1c00*/  ISETP.GE.AND P2, PT, R12, R5, PT ;  /* 0x000000050c00720c */ /* 0x000fc60003f46270 */
[----:B------:R2:W-:Y:S04]  /*1c10*/  @!P4 LDGSTS.E.BYPASS.LTC128B.128 [R237+0x800], [R24.64] ;  /* 0x0080000018edcfae */ /* 0x0005e8000b901d4c */
[----:B------:R2:W-:Y:S04]  /*1c20*/  @!P4 LDGSTS.E.BYPASS.LTC128B.128 [R237+0x2800], [R24.64+0x80] ;  /* 0x0280008018edcfae */ /* 0x0005e8000b901d4c */
[----:B------:R2:W-:Y:S04]  /*1c30*/  @!P4 LDGSTS.E.BYPASS.LTC128B.128 [R237+0x4800], [R24.64+0x100] ;  /* 0x0480010018edcfae */ /* 0x0005e8000b901d4c */
[----:B------:R2:W-:Y:S01]  /*1c40*/  @!P4 LDGSTS.E.BYPASS.LTC128B.128 [R237+0x6800], [R24.64+0x180] ;  /* 0x0680018018edcfae */ /* 0x0005e2000b901d4c */
[----:B------:R-:W-:-:S03]  /*1c50*/  ISETP.GE.AND P4, PT, R16, R5, PT ;  /* 0x000000051000720c */ /* 0x000fc60003f86270 */
[----:B------:R3:W-:Y:S04]  /*1c60*/  @!P0 LDGSTS.E.BYPASS.LTC128B.128 [R237+0x1000], [R28.64] ;  /* 0x010000001ced8fae */ /* 0x0007e8000b901d4c */
[----:B------:R3:W-:Y:S01]  /*1c70*/  @!P0 LDGSTS.E.BYPASS.LTC128B.128 [R237+0x3000], [R28.64+0x80] ;  /* 0x030000801ced8fae */ /* 0x0007e2000b901d4c */
[----:B-1----:R-:W-:-:S03]  /*1c80*/  IMAD.MOV.U32 R6, RZ, RZ, c[0x0][0x198] ;  /* 0x00006600ff067624 */ /* 0x002fc600078e00ff */
[----:B------:R3:W-:Y:S01]  /*1c90*/  @!P0 LDGSTS.E.BYPASS.LTC128B.128 [R237+0x5000], [R28.64+0x100] ;  /* 0x050001001ced8fae */ /* 0x0007e2000b901d4c */
[----:B------:R-:W-:Y:S02]  /*1ca0*/  IMAD.MOV.U32 R7, RZ, RZ, c[0x0][0x19c] ;  /* 0x00006700ff077624 */ /* 0x000fe400078e00ff */
[C---:B------:R-:W-:Y:S01]  /*1cb0*/  IMAD.WIDE.U32 R26, R6.reuse, 0x20, RZ ;  /* 0x00000020061a7825 */ /* 0x040fe200078e00ff */
[----:B------:R3:W-:Y:S01]  /*1cc0*/  @!P0 LDGSTS.E.BYPASS.LTC128B.128 [R237+0x7000], [R28.64+0x180] ;  /* 0x070001801ced8fae */ /* 0x0007e2000b901d4c */
[----:B------:R-:W-:-:S03]  /*1cd0*/  @!P3 LEA R20, P0, R6, R86, 0x4 ;  /* 0x000000560614b211 */ /* 0x000fc600078020ff */
[----:B------:R1:W-:Y:S01]  /*1ce0*/  @!P5 LDGSTS.E.BYPASS.LTC128B.128 [R237+0x1800], [R18.64] ;  /* 0x0180000012eddfae */ /* 0x0003e2000b901d4c */
[----:B------:R-:W-:Y:S02]  /*1cf0*/  @!P3 LEA.HI.X R9, R6, R89, R7, 0x4, P0 ;  /* 0x000000590609b211 */ /* 0x000fe400000f2407 */
[----:B------:R-:W-:Y:S01]  /*1d00*/  @!P3 LEA R22, P0, R20, c[0x0][0x168], 0x1 ;  /* 0x00005a001416ba11 */ /* 0x000fe200078008ff */
[----:B------:R1:W-:Y:S01]  /*1d10*/  @!P5 LDGSTS.E.BYPASS.LTC128B.128 [R237+0x3800], [R18.64+0x80] ;  /* 0x0380008012eddfae */ /* 0x0003e2000b901d4c */
[----:B--2---:R-:W-:-:S03]  /*1d20*/  @!P4 LEA R24, P1, R86, c[0x0][0x168], 0x1 ;  /* 0x00005a005618ca11 */ /* 0x004fc600078208ff */
[----:B------:R1:W-:Y:S01]  /*1d30*/  @!P5 LDGSTS.E.BYPASS.LTC128B.128 [R237+0x5800], [R18.64+0x100] ;  /* 0x0580010012eddfae */ /* 0x0003e2000b901d4c */
[----:B------:R-:W-:Y:S01]  /*1d40*/  @!P3 LEA.HI.X R23, R20, c[0x0][0x16c], R9, 0x1, P0 ;  /* 0x00005b001417ba11 */ /* 0x000fe200000f0c09 */
[----:B------:R-:W-:Y:S01]  /*1d50*/  IMAD.SHL.U32 R9, R7, 0x20, RZ ;  /* 0x0000002007097824 */ /* 0x000fe200078e00ff */
[----:B------:R-:W-:Y:S01]  /*1d60*/  @!P4 LEA.HI.X R25, R86, c[0x0][0x16c], R89, 0x1, P1 ;  /* 0x00005b005619ca11 */ /* 0x000fe200008f0c59 */
[----:B------:R1:W-:Y:S01]  /*1d70*/  @!P5 LDGSTS.E.BYPASS.LTC128B.128 [R237+0x7800], [R18.64+0x180] ;  /* 0x0780018012eddfae */ /* 0x0003e2000b901d4c */
[-C--:B------:R-:W-:Y:S02]  /*1d80*/  ISETP.GE.AND P1, PT, R10, R5.reuse, PT ;  /* 0x000000050a00720c */ /* 0x080fe40003f26270 */
[----:B------:R-:W-:Y:S01]  /*1d90*/  @!P2 IADD3 R11, P0, R86, R26, RZ ;  /* 0x0000001a560ba210 */ /* 0x000fe20007f1e0ff */
[----:B------:R2:W-:Y:S01]  /*1da0*/  @!P4 LDGSTS.E.BYPASS.LTC128B.128 [R237+0x8000], [R24.64] ;  /* 0x0800000018edcfae */ /* 0x0005e2000b901d4c */
[----:B------:R-:W-:Y:S02]  /*1db0*/  ISETP.GE.AND P5, PT, R14, R5, PT ;  /* 0x000000050e00720c */ /* 0x000fe40003fa6270 */
[----:B------:R-:W-:Y:S01]  /*1dc0*/  @!P2 IADD3.X R20, R89, R27, R9, P0, !PT ;  /* 0x0000001b5914a210 */ /* 0x000fe200007fe409 */
[----:B------:R2:W-:Y:S01]  /*1dd0*/  @!P4 LDGSTS.E.BYPASS.LTC128B.128 [R237+0xa000], [R24.64+0x80] ;  /* 0x0a00008018edcfae */ /* 0x0005e2000b901d4c */
[----:B------:R-:W-:-:S03]  /*1de0*/  IMAD.SHL.U32 R9, R16, 0x8, RZ ;  /* 0x0000000810097824 */ /* 0x000fc600078e00ff */
[----:B------:R2:W-:Y:S02]  /*1df0*/  @!P4 LDGSTS.E.BYPASS.LTC128B.128 [R237+0xc000], [R24.64+0x100] ;  /* 0x0c00010018edcfae */ /* 0x0005e4000b901d4c */
[----:B------:R-:W-:Y:S02]  /*1e00*/  @!P1 IMAD.MOV.U32 R88, RZ, RZ, R86 ;  /* 0x000000ffff589224 */ /* 0x000fe400078e0056 */
[----:B------:R-:W-:Y:S01]  /*1e10*/  @!P1 IMAD R7, R7, 0x30, RZ ;  /* 0x0000003007079824 */ /* 0x000fe200078e02ff */
[----:B------:R2:W-:Y:S01]  /*1e20*/  @!P4 LDGSTS.E.BYPASS.LTC128B.128 [R237+0xe000], [R24.64+0x180] ;  /* 0x0e00018018edcfae */ /* 0x0005e2000b901d4c */
[----:B------:R-:W-:Y:S01]  /*1e30*/  @!P1 IMAD.WIDE.U32 R26, R6, 0x30, R88 ;  /* 0x00000030061a9825 */ /* 0x000fe200078e0058 */
[----:B------:R-:W-:Y:S02]  /*1e40*/  @!P2 LEA R30, P4, R11, c[0x0][0x168], 0x1 ;  /* 0x00005a000b1eaa11 */ /* 0x000fe400078808ff */
[----:B------:R4:W-:Y:S01]  /*1e50*/  @!P3 LDGSTS.E.BYPASS.LTC128B.128 [R237+0x8800], [R22.64] ;  /* 0x0880000016edbfae */ /* 0x0009e2000b901d4c */
[----:B------:R-:W-:Y:S01]  /*1e60*/  @!P1 IMAD.IADD R7, R27, 0x1, R7 ;  /* 0x000000011b079824 */ /* 0x000fe200078e0207 */
[----:B---3--:R-:W-:-:S02]  /*1e70*/  @!P1 LEA R28, P0, R26, c[0x0][0x168], 0x1 ;  /* 0x00005a001a1c9a11 */ /* 0x008fc400078008ff */
[----:B------:R-:W-:Y:S01]  /*1e80*/  @!P2 LEA.HI.X R31, R11, c[0x0][0x16c], R20, 0x1, P4 ;  /* 0x00005b000b1faa11 */ /* 0x000fe200020f0c14 */
[----:B------:R4:W-:Y:S01]  /*1e90*/  @!P3 LDGSTS.E.BYPASS.LTC128B.128 [R237+0xa800], [R22.64+0x80] ;  /* 0x0a80008016edbfae */ /* 0x0009e2000b901d4c */
[----:B------:R-:W-:Y:S02]  /*1ea0*/  @!P1 LEA.HI.X R29, R26, c[0x0][0x16c], R7, 0x1, P0 ;  /* 0x00005b001a1d9a11 */ /* 0x000fe400000f0c07 */
[----:B------:R-:W-:Y:S01]  /*1eb0*/  ISETP.GE.AND P4, PT, R12, R5, PT ;  /* 0x000000050c00720c */ /* 0x000fe20003f86270 */
[----:B------:R4:W-:Y:S01]  /*1ec0*/  @!P3 LDGSTS.E.BYPASS.LTC128B.128 [R237+0xc800], [R22.64+0x100] ;  /* 0x0c80010016edbfae */ /* 0x0009e2000b901d4c */
[----:B------:R-:W-:Y:S02]  /*1ed0*/  LEA.HI R12, R8, R91, RZ, 0x4 ;  /* 0x0000005b080c7211 */ /* 0x000fe400078f20ff */
[-C--:B------:R-:W-:Y:S01]  /*1ee0*/  ISETP.GE.AND P0, PT, R16, R5.reuse, PT ;  /* 0x000000051000720c */ /* 0x080fe20003f06270 */
[----:B------:R4:W-:Y:S01]  /*1ef0*/  @!P3 LDGSTS.E.BYPASS.LTC128B.128 [R237+0xe800], [R22.64+0x180] ;  /* 0x0e80018016edbfae */ /* 0x0009e2000b901d4c */
[----:B------:R-:W-:Y:S01]  /*1f00*/  ISETP.GE.AND P3, PT, R10, R5, PT ;  /* 0x000000050a00720c */ /* 0x000fe20003f66270 */
[----:B------:R-:W-:Y:S01]  /*1f10*/  IMAD.MOV.U32 R5, RZ, RZ, 0x20 ;  /* 0x00000020ff057424 */ /* 0x000fe200078e00ff */
[----:B------:R-:W-:Y:S01]  /*1f20*/  LOP3.LUT R10, R12, 0xfffffff0, RZ, 0xc0, !PT ;  /* 0xfffffff00c0a7812 */ /* 0x000fe200078ec0ff */
[----:B------:R3:W-:Y:S01]  /*1f30*/  @!P2 LDGSTS.E.BYPASS.LTC128B.128 [R237+0x9000], [R30.64] ;  /* 0x090000001eedafae */ /* 0x0007e2000b901d4c */
[----:B------:R-:W-:Y:S01]  /*1f40*/  SHF.R.S32.HI R11, RZ, 0x4, R12 ;  /* 0x00000004ff0b7819 */ /* 0x000fe2000001140c */
[----:B------:R-:W-:-:S02]  /*1f50*/  IMAD.WIDE.U32 R14, R5, c[0x0][0x1a0], RZ ;  /* 0x00006800050e7a25 */ /* 0x000fc400078e00ff */
[----:B------:R3:W-:Y:S01]  /*1f60*/  @!P2 LDGSTS.E.BYPASS.LTC128B.128 [R237+0xb000], [R30.64+0x80] ;  /* 0x0b0000801eedafae */ /* 0x0007e2000b901d4c */
[----:B------:R-:W-:Y:S01]  /*1f70*/  LEA.HI R12, R12, R11, RZ, 0x1 ;  /* 0x0000000b0c0c7211 */ /* 0x000fe200078f08ff */
[----:B------:R-:W-:Y:S02]  /*1f80*/  IMAD.IADD R85, R91, 0x1, -R10 ;  /* 0x000000015b557824 */ /* 0x000fe400078e0a0a */
[----:B------:R3:W-:Y:S01]  /*1f90*/  @!P2 LDGSTS.E.BYPASS.LTC128B.128 [R237+0xd000], [R30.64+0x100] ;  /* 0x0d0001001eedafae */ /* 0x0007e2000b901d4c */
[----:B------:R-:W-:Y:S01]  /*1fa0*/  IMAD.SHL.U32 R10, R0, 0x40, RZ ;  /* 0x00000040000a7824 */ /* 0x000fe200078e00ff */
[----:B------:R-:W-:Y:S01]  /*1fb0*/  LOP3.LUT R12, R12, 0xfffffffe, RZ, 0xc0, !PT ;  /* 0xfffffffe0c0c7812 */ /* 0x000fe200078ec0ff */
[----:B------:R-:W-:Y:S01]  /*1fc0*/  IMAD R7, R5, c[0x0][0x1a4], RZ ;  /* 0x0000690005077a24 */ /* 0x000fe200078e02ff */
[----:B------:R3:W-:Y:S01]  /*1fd0*/  @!P2 LDGSTS.E.BYPASS.LTC128B.128 [R237+0xf000], [R30.64+0x180] ;  /* 0x0f0001801eedafae */ /* 0x0007e2000b901d4c */
[----:B------:R-:W-:Y:S02]  /*1fe0*/  SHF.R.S32.HI R90, RZ, 0x1f, R85 ;  /* 0x0000001fff5a7819 */ /* 0x000fe40000011455 */
[----:B------:R-:W-:Y:S01]  /*1ff0*/  LOP3.LUT R16, R10, 0x1c0, RZ, 0xc0, !PT ;  /* 0x000001c00a107812 */ /* 0x000fe200078ec0ff */
[----:B------:R3:W-:Y:S01]  /*2000*/  @!P1 LDGSTS.E.BYPASS.LTC128B.128 [R237+0x9800], [R28.64] ;  /* 0x098000001ced9fae */ /* 0x0007e2000b901d4c */
[----:B------:R-:W-:Y:S01]  /*2010*/  LEA.HI R90, R90, R85, RZ, 0x3 ;  /* 0x000000555a5a7211 */ /* 0x000fe200078f18ff */
[----:B------:R-:W-:Y:S01]  /*2020*/  IMAD.IADD R11, R11, 0x1, -R12 ;  /* 0x000000010b0b7824 */ /* 0x000fe200078e0a0c */
[----:B------:R-:W-:Y:S01]  /*2030*/  LOP3.LUT R9, R16, 0x8, R9, 0xf8, !PT ;  /* 0x0000000810097812 */ /* 0x000fe200078ef809 */
[----:B------:R3:W-:Y:S01]  /*2040*/  @!P1 LDGSTS.E.BYPASS.LTC128B.128 [R237+0xb800], [R28.64+0x80] ;  /* 0x0b8000801ced9fae */ /* 0x0007e2000b901d4c */
[C---:B------:R-:W-:Y:S01]  /*2050*/  LOP3.LUT R10, R90.reuse, 0xfffffff8, RZ, 0xc0, !PT ;  /* 0xfffffff85a0a7812 */ /* 0x040fe200078ec0ff */
[----:B------:R-:W-:Y:S01]  /*2060*/  IMAD.SHL.U32 R90, R90, 0x40, RZ ;  /* 0x000000405a5a7824 */ /* 0x000fe200078e00ff */
[----:B------:R-:W-:Y:S01]  /*2070*/  SHF.R.U32.HI R16, RZ, 0x3, R16 ;  /* 0x00000003ff107819 */ /* 0x000fe20000011610 */
[----:B------:R3:W-:Y:S01]  /*2080*/  @!P1 LDGSTS.E.BYPASS.LTC128B.128 [R237+0xd800], [R28.64+0x100] ;  /* 0x0d8001001ced9fae */ /* 0x0007e2000b901d4c */
[----:B------:R-:W-:Y:S01]  /*2090*/  LEA.HI R12, R8, R91, RZ, 0x5 ;  /* 0x0000005b080c7211 */ /* 0x000fe200078f28ff */
[----:B------:R-:W-:Y:S01]  /*20a0*/  IMAD.IADD R85, R85, 0x1, -R10 ;  /* 0x0000000155557824 */ /* 0x000fe200078e0a0a */
[----:B------:R-:W-:Y:S01]  /*20b0*/  LOP3.LUT R16, R9, R16, RZ, 0x3c, !PT ;  /* 0x0000001009107212 */ /* 0x000fe200078e3cff */
[----:B------:R3:W-:Y:S01]  /*20c0*/  @!P1 LDGSTS.E.BYPASS.LTC128B.128 [R237+0xf800], [R28.64+0x180] ;  /* 0x0f8001801ced9fae */ /* 0x0007e2000b901d4c */
[----:B------:R-:W-:Y:S01]  /*20d0*/  @!P5 IADD3 R14, P1, R240, R14, RZ ;  /* 0x0000000ef00ed210 */ /* 0x000fe20007f3e0ff */
[----:B------:R-:W-:Y:S01]  /*20e0*/  IMAD.SHL.U32 R8, R11, 0x8, RZ ;  /* 0x000000080b087824 */ /* 0x000fe200078e00ff */
[----:B------:R-:W-:Y:S01]  /*20f0*/  LOP3.LUT R90, R90, 0xfffffe00, RZ, 0xc0, !PT ;  /* 0xfffffe005a5a7812 */ /* 0x000fe200078ec0ff */
[----:B------:R-:W0:Y:S01]  /*2100*/  LDGDEPBAR ;  /* 0x00000000000079af */ /* 0x000e220000000000 */
[----:B------:R-:W-:Y:S01]  /*2110*/  @!P5 IADD3.X R15, R241, R15, R7, P1, !PT ;  /* 0x0000000ff10fd210 */ /* 0x000fe20000ffe407 */
[----:B------:R-:W-:-:S02]  /*2120*/  IMAD R233, R11, 0x200, R16 ;  /* 0x000002000be97824 */ /* 0x000fc400078e0210 */
[----:B------:R-:W-:Y:S02]  /*2130*/  @!P4 IMAD.MOV.U32 R9, RZ, RZ, c[0x0][0x1a0] ;  /* 0x00006800ff09c624 */ /* 0x000fe400078e00ff */
[----:B------:R-:W-:Y:S02]  /*2140*/  @!P3 IMAD.MOV.U32 R11, RZ, RZ, c[0x0][0x1a0] ;  /* 0x00006800ff0bb624 */ /* 0x000fe400078e00ff */
[----:B------:R-:W-:Y:S02]  /*2150*/  @!P4 IMAD.MOV.U32 R7, RZ, RZ, c[0x0][0x1a4] ;  /* 0x00006900ff07c624 */ /* 0x000fe400078e00ff */
[C---:B------:R-:W-:Y:S01]  /*2160*/  R2P PR, R85.reuse, 0x6 ;  /* 0x0000000655007804 */ /* 0x040fe20000000000 */
[----:B------:R-:W-:Y:S02]  /*2170*/  IMAD.SHL.U32 R85, R85, 0x40, RZ ;  /* 0x0000004055557824 */ /* 0x000fe400078e00ff */
[----:B-1----:R-:W-:Y:S01]  /*2180*/  @!P3 IMAD.WIDE.U32 R18, R11, 0x60, R240 ;  /* 0x000000600b12b825 */ /* 0x002fe200078e00f0 */
[----:B------:R-:W-:-:S02]  /*2190*/  SHF.R.S32.HI R11, RZ, 0x5, R12 ;  /* 0x00000005ff0b7819 */ /* 0x000fc4000001140c */
[----:B------:R-:W-:Y:S01]  /*21a0*/  LOP3.LUT R85, R85, 0x1c0, RZ, 0xc0, !PT ;  /* 0x000001c055557812 */ /* 0x000fe200078ec0ff */
[----:B------:R-:W-:Y:S01]  /*21b0*/  @!P3 IMAD.MOV.U32 R10, RZ, RZ, c[0x0][0x1a4] ;  /* 0x00006900ff0ab624 */ /* 0x000fe200078e00ff */
[----:B------:R-:W-:Y:S01]  /*21c0*/  SEL R5, R5, 0xffffffe0, !P2 ;  /* 0xffffffe005057807 */ /* 0x000fe20005000000 */
[----:B------:R-:W-:Y:S01]  /*21d0*/  IMAD R234, R11, 0x400, R90 ;  /* 0x000004000bea7824 */ /* 0x000fe200078e025a */
[----:B------:R-:W-:Y:S01]  /*21e0*/  LOP3.LUT R8, R85, 0x8, R8, 0xf8, !PT ;  /* 0x0000000855087812 */ /* 0x000fe200078ef808 */
[----:B------:R-:W-:Y:S01]  /*21f0*/  @!P3 IMAD R10, R10, 0x60, RZ ;  /* 0x000000600a0ab824 */ /* 0x000fe200078e02ff */
[----:B------:R-:W-:Y:S01]  /*2200*/  SHF.R.U32.HI R85, RZ, 0x3, R85 ;  /* 0x00000003ff557819 */ /* 0x000fe20000011655 */
[----:B------:R-:W-:Y:S01]  /*2210*/  @!P3 IMAD.MOV.U32 R12, RZ, RZ, R18 ;  /* 0x000000ffff0cb224 */ /* 0x000fe200078e0012 */
[----:B------:R-:W-:-:S04]  /*2220*/  DEPBAR.LE SB0, 0x0 ;  /* 0x000080000000791a */ /* 0x000fc80000000000 */
[----:B------:R-:W-:Y:S01]  /*2230*/  BAR.SYNC.DEFER_BLOCKING 0x0 ;  /* 0x0000000000007b1d */ /* 0x000fe20000010000 */
[----:B------:R-:W-:Y:S01]  /*2240*/  LOP3.LUT R85, R8, R85, RZ, 0x3c, !PT ;  /* 0x0000005508557212 */ /* 0x000fe200078e3cff */
[----:B------:R-:W-:Y:S02]  /*2250*/  @!P3 IMAD.IADD R13, R19, 0x1, R10 ;  /* 0x00000001130db824 */ /* 0x000fe400078e020a */
[----:B------:R-:W-:Y:S02]  /*2260*/  IMAD.SHL.U32 R233, R233, 0x2, RZ ;  /* 0x00000002e9e97824 */ /* 0x000fe400078e00ff */
[----:B------:R-:W-:Y:S02]  /*2270*/  IMAD.IADD R234, R85, 0x1, R234 ;  /* 0x0000000155ea7824 */ /* 0x000fe400078e02ea */
[----:B------:R-:W-:Y:S01]  /*2280*/  IMAD.SHL.U32 R91, R91, 0x2, RZ ;  /* 0x000000025b5b7824 */ /* 0x000fe200078e00ff */
[----:B------:R-:W-:Y:S01]  /*2290*/  IADD3 R231, R233, 0x8020, RZ ;  /* 0x00008020e9e77810 */ /* 0x000fe20007ffe0ff */
[----:B------:R-:W-:-:S03]  /*22a0*/  IMAD.SHL.U32 R234, R234, 0x2, RZ ;  /* 0x00000002eaea7824 */ /* 0x000fc600078e00ff */
[----:B------:R-:W-:Y:S01]  /*22b0*/  LOP3.LUT R91, R91, 0x6, RZ, 0xc0, !PT ;  /* 0x000000065b5b7812 */ /* 0x000fe200078ec0ff */
[----:B------:R-:W-:Y:S01]  /*22c0*/  IMAD R230, R5, 0x2, R234 ;  /* 0x0000000205e67824 */ /* 0x000fe200078e02ea */
[----:B------:R-:W-:Y:S04]  /*22d0*/  @P0 STS.128 [R237+0x10000], RZ ;  /* 0x010000ffed000388 */ /* 0x000fe80000000c00 */
[----:B------:R-:W-:Y:S04]  /*22e0*/  @P0 STS.128 [R237+0x12000], RZ ;  /* 0x012000ffed000388 */ /* 0x000fe80000000c00 */
[----:B------:R-:W-:Y:S04]  /*22f0*/  @P0 STS.128 [R237+0x14000], RZ ;  /* 0x014000ffed000388 */ /* 0x000fe80000000c00 */
[----:B------:R-:W-:Y:S04]  /*2300*/  @P0 STS.128 [R237+0x16000], RZ ;  /* 0x016000ffed000388 */ /* 0x000fe80000000c00 */
[----:B------:R-:W-:Y:S01]  /*2310*/  @!PT LDS RZ, [RZ] ;  /* 0x00000000fffff984 */ /* 0x000fe20000000800 */
[----:B------:R-:W-:Y:S01]  /*2320*/  @!PT LDS RZ, [RZ] ;  /* 0x00000000fffff984 */ /* 0x000fe20000000800 */
[----:B------:R-:W-:Y:S01]  /*2330*/  @!PT LDS RZ, [RZ] ;  /* 0x00000000fffff984 */ /* 0x000fe20000000800 */
[----:B------:R1:W-:Y:S04]  /*2340*/  @!P0 LDGSTS.E.BYPASS.LTC128B.128 [R237+0x10000], [R240.64] ;  /* 0x10000000f0ed8fae */ /* 0x0003e8000b901d4c */
[----:B------:R1:W-:Y:S04]  /*2350*/  @!P0 LDGSTS.E.BYPASS.LTC128B.128 [R237+0x12000], [R240.64+0x80] ;  /* 0x12000080f0ed8fae */ /* 0x0003e8000b901d4c */
[----:B------:R1:W-:Y:S04]  /*2360*/  @!P0 LDGSTS.E.BYPASS.LTC128B.128 [R237+0x14000], [R240.64+0x100] ;  /* 0x14000100f0ed8fae */ /* 0x0003e8000b901d4c */
[----:B------:R1:W-:Y:S01]  /*2370*/  @!P0 LDGSTS.E.BYPASS.LTC128B.128 [R237+0x16000], [R240.64+0x180] ;  /* 0x16000180f0ed8fae */ /* 0x0003e2000b901d4c */
[----:B------:R-:W-:-:S03]  /*2380*/  @!P4 LEA R16, P0, R9, R240, 0x6 ;  /* 0x000000f00910c211 */ /* 0x000fc600078030ff */
[----:B------:R-:W-:Y:S01]  /*2390*/  @P5 STS.128 [R237+0x10800], RZ ;  /* 0x010800ffed005388 */ /* 0x000fe20000000c00 */
[----:B------:R-:W-:Y:S01]  /*23a0*/  @!P4 LEA.HI.X R17, R9, R241, R7, 0x6, P0 ;  /* 0x000000f10911c211 */ /* 0x000fe200000f3407 */
[----:B------:R-:W-:Y:S02]  /*23b0*/  IMAD.MOV.U32 R7, RZ, RZ, 0x10 ;  /* 0x00000010ff077424 */ /* 0x000fe400078e00ff */
[----:B------:R-:W-:Y:S03]  /*23c0*/  @P5 STS.128 [R237+0x12800], RZ ;  /* 0x012800ffed005388 */ /* 0x000fe60000000c00 */
[----:B------:R-:W-:Y:S01]  /*23d0*/  SEL R7, R7, 0xfffffff0, !P1 ;  /* 0xfffffff007077807 */ /* 0x000fe20004800000 */
[----:B------:R-:W-:Y:S02]  /*23e0*/  @P5 STS.128 [R237+0x14800], RZ ;  /* 0x014800ffed005388 */ /* 0x000fe40000000c00 */
[----:B------:R-:W-:-:S02]  /*23f0*/  R2P PR, R0, 0x6 ;  /* 0x0000000600007804 */ /* 0x000fc40000000000 */
[----:B------:R-:W-:Y:S01]  /*2400*/  @P5 STS.128 [R237+0x16800], RZ ;  /* 0x016800ffed005388 */ /* 0x000fe20000000c00 */
[----:B------:R-:W-:Y:S01]  /*2410*/  IADD3 R0, R233, 0x8000, RZ ;  /* 0x00008000e9007810 */ /* 0x000fe20007ffe0ff */
[----:B------:R-:W-:Y:S02]  /*2420*/  IMAD R232, R7, 0x2, R234 ;  /* 0x0000000207e87824 */ /* 0x000fe400078e02ea */
[----:B------:R-:W-:Y:S01]  /*2430*/  @!PT LDS RZ, [RZ] ;  /* 0x00000000fffff984 */ /* 0x000fe20000000800 */
[----:B------:R-:W-:Y:S01]  /*2440*/  @!PT LDS RZ, [RZ] ;  /* 0x00000000fffff984 */ /* 0x000fe20000000800 */
[----:B------:R-:W-:Y:S01]  /*2450*/  @!PT LDS RZ, [RZ] ;  /* 0x00000000fffff984 */ /* 0x000fe20000000800 */
[----:B------:R1:W-:Y:S02]  /*2460*/  @!P5 LDGSTS.E.BYPASS.LTC128B.128 [R237+0x10800], [R14.64] ;  /* 0x108000000eeddfae */ /* 0x0003e4000b901d4c */
[----:B------:R-:W-:Y:S02]  /*2470*/  IMAD R229, R5, 0x2, R232 ;  /* 0x0000000205e57824 */ /* 0x000fe400078e02e8 */
[----:B------:R1:W-:Y:S03]  /*2480*/  @!P5 LDGSTS.E.BYPASS.LTC128B.128 [R237+0x12800], [R14.64+0x80] ;  /* 0x128000800eeddfae */ /* 0x0003e6000b901d4c */
[----:B------:R-:W-:Y:S01]  /*2490*/  @P1 IADD3 R231, R0, -0x20, RZ ;  /* 0xffffffe000e71810 */ /* 0x000fe20007ffe0ff */
[----:B------:R1:W-:Y:S01]  /*24a0*/  @!P5 LDGSTS.E.BYPASS.LTC128B.128 [R237+0x14800], [R14.64+0x100] ;  /* 0x148001000eeddfae */ /* 0x0003e2000b901d4c */
[----:B------:R-:W-:-:S02]  /*24b0*/  IMAD.MOV.U32 R0, RZ, RZ, 0x40 ;  /* 0x00000040ff007424 */ /* 0x000fc400078e00ff */
[C---:B------:R-:W-:Y:S01]  /*24c0*/  IADD3 R223, R231.reuse, 0x800, RZ ;  /* 0x00000800e7df7810 */ /* 0x040fe20007ffe0ff */
[----:B------:R1:W-:Y:S01]  /*24d0*/  @!P5 LDGSTS.E.BYPASS.LTC128B.128 [R237+0x16800], [R14.64+0x180] ;  /* 0x168001800eeddfae */ /* 0x0003e2000b901d4c */
[C---:B------:R-:W-:Y:S02]  /*24e0*/  IADD3 R222, R231.reuse, 0x1000, RZ ;  /* 0x00001000e7de7810 */ /* 0x040fe40007ffe0ff */
[----:B------:R-:W-:Y:S01]  /*24f0*/  SEL R0, R0, 0xffffffc0, !P2 ;  /* 0xffffffc000007807 */ /* 0x000fe20005000000 */
[----:B------:R-:W-:Y:S01]  /*2500*/  @P4 STS.128 [R237+0x11000], RZ ;  /* 0x011000ffed004388 */ /* 0x000fe20000000c00 */
[C---:B------:R-:W-:Y:S02]  /*2510*/  IADD3 R221, R231.reuse, 0x1800, RZ ;  /* 0x00001800e7dd7810 */ /* 0x040fe40007ffe0ff */
[----:B------:R-:W-:Y:S01]  /*2520*/  IADD3 R219, R231, 0x2000, RZ ;  /* 0x00002000e7db7810 */ /* 0x000fe20007ffe0ff */
[----:B------:R-:W-:Y:S01]  /*2530*/  @P4 STS.128 [R237+0x13000], RZ ;  /* 0x013000ffed004388 */ /* 0x000fe20000000c00 */
[----:B------:R-:W-:Y:S01]  /*2540*/  IMAD.IADD R227, R233, 0x1, R0 ;  /* 0x00000001e9e37824 */ /* 0x000fe200078e0200 */
[C---:B------:R-:W-:Y:S01]  /*2550*/  IADD3 R218, R231.reuse, 0x2800, RZ ;  /* 0x00002800e7da7810 */ /* 0x040fe20007ffe0ff */
[----:B------:R-:W-:Y:S01]  /*2560*/  IMAD.IADD R220, R0, 0x1, R231 ;  /* 0x0000000100dc7824 */ /* 0x000fe200078e02e7 */
[----:B------:R-:W-:Y:S01]  /*2570*/  @P4 STS.128 [R237+0x15000], RZ ;  /* 0x015000ffed004388 */ /* 0x000fe20000000c00 */
[----:B------:R-:W-:Y:S01]  /*2580*/  IMAD R0, R2, 0x40, R91 ;  /* 0x0000004002007824 */ /* 0x000fe200078e025b */
[----:B------:R-:W-:-:S02]  /*2590*/  IADD3 R217, R231, 0x3000, RZ ;  /* 0x00003000e7d97810 */ /* 0x000fc40007ffe0ff */
[----:B------:R-:W-:Y:S01]  /*25a0*/  @P4 STS.128 [R237+0x17000], RZ ;  /* 0x017000ffed004388 */ /* 0x000fe20000000c00 */
[C---:B------:R-:W-:Y:S02]  /*25b0*/  IADD3 R216, R231.reuse, 0x3800, RZ ;  /* 0x00003800e7d87810 */ /* 0x040fe40007ffe0ff */
[C---:B------:R-:W-:Y:S01]  /*25c0*/  IADD3 R215, R231.reuse, 0x4000, RZ ;  /* 0x00004000e7d77810 */ /* 0x040fe20007ffe0ff */
[----:B------:R-:W-:Y:S01]  /*25d0*/  @!PT LDS RZ, [RZ] ;  /* 0x00000000fffff984 */ /* 0x000fe20000000800 */
[----:B------:R-:W-:Y:S01]  /*25e0*/  @!PT LDS RZ, [RZ] ;  /* 0x00000000fffff984 */ /* 0x000fe20000000800 */
[----:B------:R-:W-:Y:S01]  /*25f0*/  @!PT LDS RZ, [RZ] ;  /* 0x00000000fffff984 */ /* 0x000fe20000000800 */
[----:B------:R1:W-:Y:S01]  /*2600*/  @!P4 LDGSTS.E.BYPASS.LTC128B.128 [R237+0x11000], [R16.64] ;  /* 0x1100000010edcfae */ /* 0x0003e2000b901d4c */
[C---:B------:R-:W-:Y:S02]  /*2610*/  IADD3 R214, R231.reuse, 0x4800, RZ ;  /* 0x00004800e7d67810 */ /* 0x040fe40007ffe0ff */
[C---:B------:R-:W-:Y:S01]  /*2620*/  IADD3 R213, R231.reuse, 0x5000, RZ ;  /* 0x00005000e7d57810 */ /* 0x040fe20007ffe0ff */
[----:B------:R1:W-:Y:S01]  /*2630*/  @!P4 LDGSTS.E.BYPASS.LTC128B.128 [R237+0x13000], [R16.64+0x80] ;  /* 0x1300008010edcfae */ /* 0x0003e2000b901d4c */
[C---:B------:R-:W-:Y:S02]  /*2640*/  IADD3 R212, R231.reuse, 0x5800, RZ ;  /* 0x00005800e7d47810 */ /* 0x040fe40007ffe0ff */
[C---:B------:R-:W-:Y:S01]  /*2650*/  IADD3 R211, R231.reuse, 0x6000, RZ ;  /* 0x00006000e7d37810 */ /* 0x040fe20007ffe0ff */
[----:B------:R1:W-:Y:S01]  /*2660*/  @!P4 LDGSTS.E.BYPASS.LTC128B.128 [R237+0x15000], [R16.64+0x100] ;  /* 0x1500010010edcfae */ /* 0x0003e2000b901d4c */
[----:B------:R-:W-:-:S02]  /*2670*/  IADD3 R210, R231, 0x6800, RZ ;  /* 0x00006800e7d27810 */ /* 0x000fc40007ffe0ff */
[C---:B------:R-:W-:Y:S01]  /*2680*/  IADD3 R209, R231.reuse, 0x7000, RZ ;  /* 0x00007000e7d17810 */ /* 0x040fe20007ffe0ff */
[----:B------:R1:W-:Y:S01]  /*2690*/  @!P4 LDGSTS.E.BYPASS.LTC128B.128 [R237+0x17000], [R16.64+0x180] ;  /* 0x1700018010edcfae */ /* 0x0003e2000b901d4c */
[----:B------:R-:W-:-:S03]  /*26a0*/  IADD3 R208, R231, 0x7800, RZ ;  /* 0x00007800e7d07810 */ /* 0x000fc60007ffe0ff */
        /* <DEDUP_REMOVED lines=10> */
[----:B------:R1:W-:Y:S04]  /*2750*/  @!P3 LDGSTS.E.BYPASS.LTC128B.128 [R237+0x17800], [R12.64+0x180] ;  /* 0x178001800cedbfae */ /* 0x0003e8000b901d4c */
[----:B--2---:R-:W-:Y:S04]  /*2760*/  LDSM.16.M88.4 R24, [R234] ;  /* 0x00000000ea18783b */ /* 0x004fe80000000200 */
[----:B------:R-:W2:Y:S04]  /*2770*/  LDSM.16.M88.4 R72, [R233+0x8000] ;  /* 0x00800000e948783b */ /* 0x000ea80000000200 */
[----:B------:R-:W3:Y:S04]  /*2780*/  LDSM.16.M88.4 R40, [R233+0x8800] ;  /* 0x00880000e928783b */ /* 0x000ee80000000200 */
[----:B------:R-:W3:Y:S04]  /*2790*/  LDSM.16.M88.4 R32, [R233+0x9000] ;  /* 0x00900000e920783b */ /* 0x000ee80000000200 */
[----:B------:R-:W-:Y:S04]  /*27a0*/  LDSM.16.M88.4 R60, [R232] ;  /* 0x00000000e83c783b */ /* 0x000fe80000000200 */
[----:B------:R-:W-:Y:S04]  /*27b0*/  LDSM.16.M88.4 R64, [R231] ;  /* 0x00000000e740783b */ /* 0x000fe80000000200 */
[----:B-1----:R-:W1:Y:S04]  /*27c0*/  LDSM.16.M88.4 R12, [R233+0x9800] ;  /* 0x00980000e90c783b */ /* 0x002e680000000200 */
[----:B------:R-:W1:Y:S04]  /*27d0*/  LDSM.16.M88.4 R56, [R231+0x800] ;  /* 0x00080000e738783b */ /* 0x000e680000000200 */
[----:B------:R-:W1:Y:S04]  /*27e0*/  LDSM.16.M88.4 R48, [R231+0x1800] ;  /* 0x00180000e730783b */ /* 0x000e680000000200 */
[----:B------:R-:W1:Y:S04]  /*27f0*/  LDSM.16.M88.4 R52, [R231+0x1000] ;  /* 0x00100000e734783b */ /* 0x000e680000000200 */
[----:B----4-:R-:W-:Y:S01]  /*2800*/  LDSM.16.M88.4 R20, [R230] ;  /* 0x00000000e614783b */ /* 0x010fe20000000200 */
[C---:B--2---:R-:W-:Y:S03]  /*2810*/  HMMA.16816.F32.BF16 R8, R24.reuse, R72, RZ ;  /* 0x000000481808723c */ /* 0x044fe600000418ff */
[----:B------:R-:W2:Y:S04]  /*2820*/  LDSM.16.M88.4 R16, [R227+0x8000] ;  /* 0x00800000e310783b */ /* 0x000ea80000000200 */
[----:B------:R-:W-:Y:S01]  /*2830*/  LDSM.16.M88.4 R80, [R227+0x9000] ;  /* 0x00900000e350783b */ /* 0x000fe20000000200 */
[C---:B------:R-:W-:Y:S03]  /*2840*/  HMMA.16816.F32.BF16 R72, R24.reuse, R74, RZ ;  /* 0x0000004a1848723c */ /* 0x040fe600000418ff */
[----:B------:R-:W-:Y:S04]  /*2850*/  LDSM.16.M88.4 R76, [R227+0x9800] ;  /* 0x00980000e34c783b */ /* 0x000fe80000000200 */
[----:B------:R-:W-:Y:S01]  /*2860*/  LDSM.16.M88.4 R68, [R229] ;  /* 0x00000000e544783b */ /* 0x000fe20000000200 */
[C---:B---3--:R-:W-:Y:S03]  /*2870*/  HMMA.16816.F32.BF16 R44, R24.reuse, R40, RZ ;  /* 0x00000028182c723c */ /* 0x048fe600000418ff */
[----:B------:R-:W0:Y:S05]  /*2880*/  LDGDEPBAR ;  /* 0x00000000000079af */ /* 0x000e2a0000000000 */
[C---:B------:R-:W-:Y:S08]  /*2890*/  HMMA.16816.F32.BF16 R40, R24.reuse, R42, RZ ;  /* 0x0000002a1828723c */ /* 0x040ff000000418ff */
[C---:B------:R-:W-:Y:S08]  /*28a0*/  HMMA.16816.F32.BF16 R36, R24.reuse, R32, RZ ;  /* 0x000000201824723c */ /* 0x040ff000000418ff */
[C---:B------:R-:W-:Y:S08]  /*28b0*/  HMMA.16816.F32.BF16 R32, R24.reuse, R34, RZ ;  /* 0x000000221820723c */ /* 0x040ff000000418ff */
[C---:B-1----:R-:W-:Y:S08]  /*28c0*/  HMMA.16816.F32.BF16 R28, R24.reuse, R12, RZ ;  /* 0x0000000c181c723c */ /* 0x042ff000000418ff */
[----:B------:R-:W-:Y:S01]  /*28d0*/  HMMA.16816.F32.BF16 R24, R24, R14, RZ ;  /* 0x0000000e1818723c */ /* 0x000fe200000418ff */
[----:B------:R-:W1:Y:S07]  /*28e0*/  LDSM.16.M88.4 R12, [R227+0x8800] ;  /* 0x00880000e30c783b */ /* 0x000e6e0000000200 */
[C---:B------:R-:W-:Y:S08]  /*28f0*/  HMMA.16816.F32.BF16 R8, R60.reuse, R64, R8 ;  /* 0x000000403c08723c */ /* 0x040ff00000041808 */
[C---:B------:R-:W-:Y:S01]  /*2900*/  HMMA.16816.F32.BF16 R72, R60.reuse, R66, R72 ;  /* 0x000000423c48723c */ /* 0x040fe20000041848 */
[----:B------:R-:W-:Y:S07]  /*2910*/  LDSM.16.M88.4 R64, [R220] ;  /* 0x00000000dc40783b */ /* 0x000fee0000000200 */
        /* <DEDUP_REMOVED lines=8> */
[----:B------:R-:W-:Y:S04]  /*29a0*/  LDSM.16.M88.4 R52, [R233+0xa000] ;  /* 0x00a00000e934783b */ /* 0x000fe80000000200 */
[----:B------:R-:W-:Y:S03]  /*29b0*/  LDSM.16.M88.4 R60, [R233+0xb000] ;  /* 0x00b00000e93c783b */ /* 0x000fe60000000200 */
[C---:B--2---:R-:W-:Y:S08]  /*29c0*/  HMMA.16816.F32.BF16 R8, R20.reuse, R16, R8 ;  /* 0x000000101408723c */ /* 0x044ff00000041808 */
[C---:B------:R-:W-:Y:S01]  /*29d0*/  HMMA.16816.F32.BF16 R72, R20.reuse, R18, R72 ;  /* 0x000000121448723c */ /* 0x040fe20000041848 */
[----:B------:R-:W2:Y:S07]  /*29e0*/  LDSM.16.M88.4 R16, [R220+0x1000] ;  /* 0x00100000dc10783b */ /* 0x000eae0000000200 */
[C---:B-1----:R-:W-:Y:S08]  /*29f0*/  HMMA.16816.F32.BF16 R44, R20.reuse, R12, R44 ;  /* 0x0000000c142c723c */ /* 0x042ff0000004182c */
[C---:B------:R-:W-:Y:S01]  /*2a00*/  HMMA.16816.F32.BF16 R40, R20.reuse, R14, R40 ;  /* 0x0000000e1428723c */ /* 0x040fe20000041828 */
[----:B------:R-:W1:Y:S07]  /*2a10*/  LDSM.16.M88.4 R12, [R220+0x1800] ;  /* 0x00180000dc0c783b */ /* 0x000e6e0000000200 */
[C---:B------:R-:W-:Y:S08]  /*2a20*/  HMMA.16816.F32.BF16 R36, R20.reuse, R80, R36 ;  /* 0x000000501424723c */ /* 0x040ff00000041824 */
[C---:B------:R-:W-:Y:S08]  /*2a30*/  HMMA.16816.F32.BF16 R32, R20.reuse, R82, R32 ;  /* 0x000000521420723c */ /* 0x040ff00000041820 */
[C---:B------:R-:W-:Y:S08]  /*2a40*/  HMMA.16816.F32.BF16 R28, R20.reuse, R76, R28 ;  /* 0x0000004c141c723c */ /* 0x040ff0000004181c */
[----:B------:R-:W-:Y:S01]  /*2a50*/  HMMA.16816.F32.BF16 R48, R20, R78, R48 ;  /* 0x0000004e1430723c */ /* 0x000fe20000041830 */
[----:B------:R-:W4:Y:S07]  /*2a60*/  LDSM.16.M88.4 R20, [R233+0xa800] ;  /* 0x00a80000e914783b */ /* 0x000f2e0000000200 */
[C---:B---3--:R-:W-:Y:S08]  /*2a70*/  HMMA.16816.F32.BF16 R44, R68.reuse, R24, R44 ;  /* 0x00000018442c723c */ /* 0x048ff0000004182c */
[C---:B------:R-:W-:Y:S01]  /*2a80*/  HMMA.16816.F32.BF16 R40, R68.reuse, R26, R40 ;  /* 0x0000001a4428723c */ /* 0x040fe20000041828 */
[----:B------:R-:W3:Y:S07]  /*2a90*/  LDSM.16.M88.4 R24, [R233+0xb800] ;  /* 0x00b80000e918783b */ /* 0x000eee0000000200 */
[C---:B------:R-:W-:Y:S08]  /*2aa0*/  HMMA.16816.F32.BF16 R8, R68.reuse, R64, R8 ;  /* 0x000000404408723c */ /* 0x040ff00000041808 */
[C---:B------:R-:W-:Y:S01]  /*2ab0*/  HMMA.16816.F32.BF16 R72, R68.reuse, R66, R72 ;  /* 0x000000424448723c */ /* 0x040fe20000041848 */
[----:B------:R-:W-:Y:S07]  /*2ac0*/  LDSM.16.M88.4 R64, [R232+0x2000] ;  /* 0x00200000e840783b */ /* 0x000fee0000000200 */
[C---:B--2---:R-:W-:Y:S08]  /*2ad0*/  HMMA.16816.F32.BF16 R36, R68.reuse, R16, R36 ;  /* 0x000000104424723c */ /* 0x044ff00000041824 */
[C---:B------:R-:W-:Y:S01]  /*2ae0*/  HMMA.16816.F32.BF16 R76, R68.reuse, R18, R32 ;  /* 0x00000012444c723c */ /* 0x040fe20000041820 */
[----:B------:R-:W2:Y:S04]  /*2af0*/  LDSM.16.M88.4 R32, [R231+0x2000] ;  /* 0x00200000e720783b */ /* 0x000ea80000000200 */
[----:B------:R-:W2:Y:S03]  /*2b00*/  LDSM.16.M88.4 R16, [R231+0x2800] ;  /* 0x00280000e710783b */ /* 0x000ea60000000200 */
[C---:B-1----:R-:W-:Y:S08]  /*2b10*/  HMMA.16816.F32.BF16 R28, R68.reuse, R12, R28 ;  /* 0x0000000c441c723c */ /* 0x042ff0000004181c */
[----:B------:R-:W-:Y:S01]  /*2b20*/  HMMA.16816.F32.BF16 R48, R68, R14, R48 ;  /* 0x0000000e4430723c */ /* 0x000fe20000041830 */
[----:B------:R-:W1:Y:S04]  /*2b30*/  LDSM.16.M88.4 R12, [R231+0x3000] ;  /* 0x00300000e70c783b */ /* 0x000e680000000200 */
[----:B------:R-:W-:Y:S03]  /*2b40*/  LDSM.16.M88.4 R68, [R220+0x5800] ;  /* 0x00580000dc44783b */ /* 0x000fe60000000200 */
[C---:B------:R-:W-:Y:S08]  /*2b50*/  HMMA.16816.F32.BF16 R8, R56.reuse, R52, R8 ;  /* 0x000000343808723c */ /* 0x040ff00000041808 */
[C---:B------:R-:W-:Y:S01]  /*2b60*/  HMMA.16816.F32.BF16 R72, R56.reuse, R54, R72 ;  /* 0x000000363848723c */ /* 0x040fe20000041848 */
[----:B------:R-:W-:Y:S07]  /*2b70*/  LDSM.16.M88.4 R52, [R230+0x2000] ;  /* 0x00200000e634783b */ /* 0x000fee0000000200 */
[C---:B----4-:R-:W-:Y:S08]  /*2b80*/  HMMA.16816.F32.BF16 R44, R56.reuse, R20, R44 ;  /* 0x00000014382c723c */ /* 0x050ff0000004182c */
[C---:B------:R-:W-:Y:S01]  /*2b90*/  HMMA.16816.F32.BF16 R40, R56.reuse, R22, R40 ;  /* 0x000000163828723c */ /* 0x040fe20000041828 */
[----:B------:R-:W4:Y:S07]  /*2ba0*/  LDSM.16.M88.4 R20, [R231+0x3800] ;  /* 0x00380000e714783b */ /* 0x000f2e0000000200 */
[C---:B------:R-:W-:Y:S08]  /*2bb0*/  HMMA.16816.F32.BF16 R36, R56.reuse, R60, R36 ;  /* 0x0000003c3824723c */ /* 0x040ff00000041824 */
[C---:B------:R-:W-:Y:S08]  /*2bc0*/  HMMA.16816.F32.BF16 R76, R56.reuse, R62, R76 ;  /* 0x0000003e384c723c */ /* 0x040ff0000004184c */
[C---:B---3--:R-:W-:Y:S01]  /*2bd0*/  HMMA.16816.F32.BF16 R60, R56.reuse, R24, R28 ;  /* 0x00000018383c723c */ /* 0x048fe2000004181c */
[----:B------:R-:W3:Y:S07]  /*2be0*/  LDSM.16.M88.4 R28, [R227+0xa000] ;  /* 0x00a00000e31c783b */ /* 0x000eee0000000200 */
[----:B------:R-:W-:Y:S01]  /*2bf0*/  HMMA.16816.F32.BF16 R48, R56, R26, R48 ;  /* 0x0000001a3830723c */ /* 0x000fe20000041830 */
[----:B------:R-:W-:Y:S04]  /*2c00*/  LDSM.16.M88.4 R24, [R227+0xb000] ;  /* 0x00b00000e318783b */ /* 0x000fe80000000200 */
[----:B------:R-:W-:Y:S03]  /*2c10*/  LDSM.16.M88.4 R56, [R220+0x3000] ;  /* 0x00300000dc38783b */ /* 0x000fe60000000200 */
[C---:B--2---:R-:W-:Y:S08]  /*2c20*/  HMMA.16816.F32.BF16 R8, R64.reuse, R32, R8 ;  /* 0x000000204008723c */ /* 0x044ff00000041808 */
[C---:B------:R-:W-:Y:S01]  /*2c30*/  HMMA.16816.F32.BF16 R72, R64.reuse, R34, R72 ;  /* 0x000000224048723c */ /* 0x040fe20000041848 */
[----:B------:R-:W2:Y:S07]  /*2c40*/  LDSM.16.M88.4 R32, [R227+0xa800] ;  /* 0x00a80000e320783b */ /* 0x000eae0000000200 */
[C---:B------:R-:W-:Y:S08]  /*2c50*/  HMMA.16816.F32.BF16 R44, R64.reuse, R16, R44 ;  /* 0x00000010402c723c */ /* 0x040ff0000004182c */
[C---:B------:R-:W-:Y:S01]  /*2c60*/  HMMA.16816.F32.BF16 R40, R64.reuse, R18, R40 ;  /* 0x000000124028723c */ /* 0x040fe20000041828 */
[----:B------:R-:W2:Y:S07]  /*2c70*/  LDSM.16.M88.4 R16, [R227+0xb800] ;  /* 0x00b80000e310783b */ /* 0x000eae0000000200 */
[C---:B-1----:R-:W-:Y:S08]  /*2c80*/  HMMA.16816.F32.BF16 R36, R64.reuse, R12, R36 ;  /* 0x0000000c4024723c */ /* 0x042ff00000041824 */
[C---:B------:R-:W-:Y:S01]  /*2c90*/  HMMA.16816.F32.BF16 R76, R64.reuse, R14, R76 ;  /* 0x0000000e404c723c */ /* 0x040fe2000004184c */
[----:B------:R-:W-:Y:S07]  /*2ca0*/  LDSM.16.M88.4 R12, [R220+0x2000] ;  /* 0x00200000dc0c783b */ /* 0x000fee0000000200 */
[C---:B----4-:R-:W-:Y:S08]  /*2cb0*/  HMMA.16816.F32.BF16 R60, R64.reuse, R20, R60 ;  /* 0x00000014403c723c */ /* 0x050ff0000004183c */
[----:B------:R-:W-:Y:S01]  /*2cc0*/  HMMA.16816.F32.BF16 R48, R64, R22, R48 ;  /* 0x000000164030723c */ /* 0x000fe20000041830 */
[----:B------:R-:W1:Y:S04]  /*2cd0*/  LDSM.16.M88.4 R20, [R229+0x2000] ;  /* 0x00200000e514783b */ /* 0x000e680000000200 */
[----:B------:R-:W4:Y:S03]  /*2ce0*/  LDSM.16.M88.4 R64, [R220+0x2800] ;  /* 0x00280000dc40783b */ /* 0x000f260000000200 */
[C---:B---3--:R-:W-:Y:S08]  /*2cf0*/  HMMA.16816.F32.BF16 R8, R52.reuse, R28, R8 ;  /* 0x0000001c3408723c */ /* 0x048ff00000041808 */
[C---:B------:R-:W-:Y:S01]  /*2d00*/  HMMA.16816.F32.BF16 R72, R52.reuse, R30, R72 ;  /* 0x0000001e3448723c */ /* 0x040fe20000041848 */
[----:B------:R-:W3:Y:S07]  /*2d10*/  LDSM.16.M88.4 R28, [R220+0x3800] ;  /* 0x00380000dc1c783b */ /* 0x000eee0000000200 */
[C---:B--2---:R-:W-:Y:S08]  /*2d20*/  HMMA.16816.F32.BF16 R44, R52.reuse, R32, R44 ;  /* 0x00000020342c723c */ /* 0x044ff0000004182c */
[C---:B------:R-:W-:Y:S01]  /*2d30*/  HMMA.16816.F32.BF16 R40, R52.reuse, R34, R40 ;  /* 0x000000223428723c */ /* 0x040fe20000041828 */
[----:B------:R-:W-:Y:S07]  /*2d40*/  LDSM.16.M88.4 R32, [R234+0x4000] ;  /* 0x00400000ea20783b */ /* 0x000fee0000000200 */
[C---:B------:R-:W-:Y:S08]  /*2d50*/  HMMA.16816.F32.BF16 R36, R52.reuse, R24, R36 ;  /* 0x000000183424723c */ /* 0x040ff00000041824 */
[C---:B------:R-:W-:Y:S01]  /*2d60*/  HMMA.16816.F32.BF16 R76, R52.reuse, R26, R76 ;  /* 0x0000001a344c723c */ /* 0x040fe2000004184c */
[----:B------:R-:W2:Y:S07]  /*2d70*/  LDSM.16.M88.4 R24, [R233+0xc000] ;  /* 0x00c00000e918783b */ /* 0x000eae0000000200 */
[C---:B------:R-:W-:Y:S08]  /*2d80*/  HMMA.16816.F32.BF16 R60, R52.reuse, R16, R60 ;  /* 0x00000010343c723c */ /* 0x040ff0000004183c */
[----:B------:R-:W-:Y:S01]  /*2d90*/  HMMA.16816.F32.BF16 R48, R52, R18, R48 ;  /* 0x000000123430723c */ /* 0x000fe20000041830 */
[----:B------:R-:W2:Y:S04]  /*2da0*/  LDSM.16.M88.4 R16, [R233+0xc800] ;  /* 0x00c80000e910783b */ /* 0x000ea80000000200 */
[----:B------:R-:W-:Y:S03]  /*2db0*/  LDSM.16.M88.4 R52, [R232+0x4000] ;  /* 0x00400000e834783b */ /* 0x000fe60000000200 */
[C---:B-1----:R-:W-:Y:S08]  /*2dc0*/  HMMA.16816.F32.BF16 R8, R20.reuse, R12, R8 ;  /* 0x0000000c1408723c */ /* 0x042ff00000041808 */
[C---:B------:R-:W-:Y:S01]  /*2dd0*/  HMMA.16816.F32.BF16 R72, R20.reuse, R14, R72 ;  /* 0x0000000e1448723c */ /* 0x040fe20000041848 */
[----:B------:R-:W1:Y:S07]  /*2de0*/  LDSM.16.M88.4 R12, [R233+0xd000] ;  /* 0x00d00000e90c783b */ /* 0x000e6e0000000200 */
[C---:B----4-:R-:W-:Y:S08]  /*2df0*/  HMMA.16816.F32.BF16 R44, R20.reuse, R64, R44 ;  /* 0x00000040142c723c */ /* 0x050ff0000004182c */
        /* <DEDUP_REMOVED lines=8> */
[----:B------:R-:W4:Y:S03]  /*2e80*/  LDSM.16.M88.4 R28, [R231+0x4000] ;  /* 0x00400000e71c783b */ /* 0x000f260000000200 */
        /* <DEDUP_REMOVED lines=8> */
[----:B------:R-:W1:Y:S07]  /*2f10*/  LDSM.16.M88.4 R12, [R227+0xc000] ;  /* 0x00c00000e30c783b */ /* 0x000e6e0000000200 */
[C---:B---3--:R-:W-:Y:S08]  /*2f20*/  HMMA.16816.F32.BF16 R60, R32.reuse, R20, R60 ;  /* 0x00000014203c723c */ /* 0x048ff0000004183c */
[----:B------:R-:W-:Y:S01]  /*2f30*/  HMMA.16816.F32.BF16 R48, R32, R22, R48 ;  /* 0x000000162030723c */ /* 0x000fe20000041830 */
[----:B------:R-:W3:Y:S04]  /*2f40*/  LDSM.16.M88.4 R20, [R227+0xc800] ;  /* 0x00c80000e314783b */ /* 0x000ee80000000200 */
[----:B------:R-:W1:Y:S03]  /*2f50*/  LDSM.16.M88.4 R32, [R227+0xd000] ;  /* 0x00d00000e320783b */ /* 0x000e660000000200 */
[C---:B----4-:R-:W-:Y:S08]  /*2f60*/  HMMA.16816.F32.BF16 R8, R52.reuse, R28, R8 ;  /* 0x0000001c3408723c */ /* 0x050ff00000041808 */
[C---:B------:R-:W-:Y:S01]  /*2f70*/  HMMA.16816.F32.BF16 R72, R52.reuse, R30, R72 ;  /* 0x0000001e3448723c */ /* 0x040fe20000041848 */
[----:B------:R-:W-:Y:S07]  /*2f80*/  LDSM.16.M88.4 R28, [R220+0x4000] ;  /* 0x00400000dc1c783b */ /* 0x000fee0000000200 */
[C---:B------:R-:W-:Y:S08]  /*2f90*/  HMMA.16816.F32.BF16 R44, R52.reuse, R56, R44 ;  /* 0x00000038342c723c */ /* 0x040ff0000004182c */
[C---:B------:R-:W-:Y:S01]  /*2fa0*/  HMMA.16816.F32.BF16 R40, R52.reuse, R58, R40 ;  /* 0x0000003a3428723c */ /* 0x040fe20000041828 */
[----:B------:R-:W-:Y:S07]  /*2fb0*/  LDSM.16.M88.4 R56, [R229+0x4000] ;  /* 0x00400000e538783b */ /* 0x000fee0000000200 */
[C---:B--2---:R-:W-:Y:S08]  /*2fc0*/  HMMA.16816.F32.BF16 R36, R52.reuse, R24, R36 ;  /* 0x000000183424723c */ /* 0x044ff00000041824 */
        /* <DEDUP_REMOVED lines=9> */
[C---:B---3--:R-:W-:Y:S08]  /*3060*/  HMMA.16816.F32.BF16 R44, R64.reuse, R20, R44 ;  /* 0x00000014402c723c */ /* 0x048ff0000004182c */
[C---:B------:R-:W-:Y:S01]  /*3070*/  HMMA.16816.F32.BF16 R40, R64.reuse, R22, R40 ;  /* 0x000000164028723c */ /* 0x040fe20000041828 */
[----:B------:R-:W1:Y:S07]  /*3080*/  LDSM.16.M88.4 R20, [R234+0x6000] ;  /* 0x00600000ea14783b */ /* 0x000e6e0000000200 */
[C---:B------:R-:W-:Y:S08]  /*3090*/  HMMA.16816.F32.BF16 R36, R64.reuse, R32, R36 ;  /* 0x000000204024723c */ /* 0x040ff00000041824 */
[C---:B------:R-:W-:Y:S01]  /*30a0*/  HMMA.16816.F32.BF16 R76, R64.reuse, R34, R76 ;  /* 0x00000022404c723c */ /* 0x040fe2000004184c */
[----:B------:R-:W3:Y:S07]  /*30b0*/  LDSM.16.M88.4 R32, [R233+0xe800] ;  /* 0x00e80000e920783b */ /* 0x000eee0000000200 */
[C---:B--2---:R-:W-:Y:S08]  /*30c0*/  HMMA.16816.F32.BF16 R60, R64.reuse, R24, R60 ;  /* 0x00000018403c723c */ /* 0x044ff0000004183c */
[----:B------:R-:W-:Y:S01]  /*30d0*/  HMMA.16816.F32.BF16 R48, R64, R26, R48 ;  /* 0x0000001a4030723c */ /* 0x000fe20000041830 */
[----:B------:R-:W2:Y:S04]  /*30e0*/  LDSM.16.M88.4 R24, [R233+0xf000] ;  /* 0x00f00000e918783b */ /* 0x000ea80000000200 */
[----:B------:R-:W-:Y:S03]  /*30f0*/  LDSM.16.M88.4 R64, [R231+0x6800] ;  /* 0x00680000e740783b */ /* 0x000fe60000000200 */
[C---:B------:R-:W-:Y:S08]  /*3100*/  HMMA.16816.F32.BF16 R8, R56.reuse, R28, R8 ;  /* 0x0000001c3808723c */ /* 0x040ff00000041808 */
[C---:B------:R-:W-:Y:S01]  /*3110*/  HMMA.16816.F32.BF16 R72, R56.reuse, R30, R72 ;  /* 0x0000001e3848723c */ /* 0x040fe20000041848 */
[----:B------:R-:W-:Y:S07]  /*3120*/  LDSM.16.M88.4 R28, [R232+0x6000] ;  /* 0x00600000e81c783b */ /* 0x000fee0000000200 */
[C---:B----4-:R-:W-:Y:S08]  /*3130*/  HMMA.16816.F32.BF16 R44, R56.reuse, R16, R44 ;  /* 0x00000010382c723c */ /* 0x050ff0000004182c */
[C---:B------:R-:W-:Y:S01]  /*3140*/  HMMA.16816.F32.BF16 R40, R56.reuse, R18, R40 ;  /* 0x000000123828723c */ /* 0x040fe20000041828 */
[----:B------:R-:W-:Y:S07]  /*3150*/  LDSM.16.M88.4 R16, [R231+0x6000] ;  /* 0x00600000e710783b */ /* 0x000fee0000000200 */
[C---:B------:R-:W-:Y:S08]  /*3160*/  HMMA.16816.F32.BF16 R36, R56.reuse, R52, R36 ;  /* 0x000000343824723c */ /* 0x040ff00000041824 */
[C---:B------:R-:W-:Y:S01]  /*3170*/  HMMA.16816.F32.BF16 R76, R56.reuse, R54, R76 ;  /* 0x00000036384c723c */ /* 0x040fe2000004184c */
[----:B------:R-:W4:Y:S07]  /*3180*/  LDSM.16.M88.4 R52, [R233+0xf800] ;  /* 0x00f80000e934783b */ /* 0x000f2e0000000200 */
[C---:B------:R-:W-:Y:S08]  /*3190*/  HMMA.16816.F32.BF16 R60, R56.reuse, R68, R60 ;  /* 0x00000044383c723c */ /* 0x040ff0000004183c */
[----:B------:R-:W-:Y:S01]  /*31a0*/  HMMA.16816.F32.BF16 R48, R56, R70, R48 ;  /* 0x000000463830723c */ /* 0x000fe20000041830 */
[----:B------:R-:W4:Y:S07]  /*31b0*/  LDSM.16.M88.4 R56, [R231+0x7000] ;  /* 0x00700000e738783b */ /* 0x000f2e0000000200 */
[C---:B-1----:R-:W-:Y:S08]  /*31c0*/  HMMA.16816.F32.BF16 R8, R20.reuse, R12, R8 ;  /* 0x0000000c1408723c */ /* 0x042ff00000041808 */
[C---:B------:R-:W-:Y:S01]  /*31d0*/  HMMA.16816.F32.BF16 R72, R20.reuse, R14, R72 ;  /* 0x0000000e1448723c */ /* 0x040fe20000041848 */
[----:B------:R-:W1:Y:S07]  /*31e0*/  LDSM.16.M88.4 R12, [R231+0x7800] ;  /* 0x00780000e70c783b */ /* 0x000e6e0000000200 */
[C---:B---3--:R-:W-:Y:S08]  /*31f0*/  HMMA.16816.F32.BF16 R44, R20.reuse, R32, R44 ;  /* 0x00000020142c723c */ /* 0x048ff0000004182c */
[C---:B------:R-:W-:Y:S01]  /*3200*/  HMMA.16816.F32.BF16 R40, R20.reuse, R34, R40 ;  /* 0x000000221428723c */ /* 0x040fe20000041828 */
[----:B------:R-:W-:Y:S07]  /*3210*/  LDSM.16.M88.4 R32, [R227+0xe800] ;  /* 0x00e80000e320783b */ /* 0x000fee0000000200 */
[C---:B--2---:R-:W-:Y:S08]  /*3220*/  HMMA.16816.F32.BF16 R36, R20.reuse, R24, R36 ;  /* 0x000000181424723c */ /* 0x044ff00000041824 */
[C---:B------:R-:W-:Y:S01]  /*3230*/  HMMA.16816.F32.BF16 R76, R20.reuse, R26, R76 ;  /* 0x0000001a144c723c */ /* 0x040fe2000004184c */
[----:B------:R-:W-:Y:S07]  /*3240*/  LDSM.16.M88.4 R24, [R227+0xf000] ;  /* 0x00f00000e318783b */ /* 0x000fee0000000200 */
[C---:B----4-:R-:W-:Y:S08]  /*3250*/  HMMA.16816.F32.BF16 R60, R20.reuse, R52, R60 ;  /* 0x00000034143c723c */ /* 0x050ff0000004183c */
[----:B------:R-:W-:Y:S01]  /*3260*/  HMMA.16816.F32.BF16 R48, R20, R54, R48 ;  /* 0x000000361430723c */ /* 0x000fe20000041830 */
[----:B------:R-:W-:Y:S04]  /*3270*/  LDSM.16.M88.4 R20, [R230+0x6000] ;  /* 0x00600000e614783b */ /* 0x000fe80000000200 */
[----:B------:R-:W-:Y:S03]  /*3280*/  LDSM.16.M88.4 R52, [R227+0xf800] ;  /* 0x00f80000e334783b */ /* 0x000fe60000000200 */
[C---:B------:R-:W-:Y:S08]  /*3290*/  HMMA.16816.F32.BF16 R8, R28.reuse, R16, R8 ;  /* 0x000000101c08723c */ /* 0x040ff00000041808 */
[C---:B------:R-:W-:Y:S01]  /*32a0*/  HMMA.16816.F32.BF16 R72, R28.reuse, R18, R72 ;  /* 0x000000121c48723c */ /* 0x040fe20000041848 */
[----:B------:R-:W2:Y:S07]  /*32b0*/  LDSM.16.M88.4 R16, [R227+0xe000] ;  /* 0x00e00000e310783b */ /* 0x000eae0000000200 */
[C---:B------:R-:W-:Y:S08]  /*32c0*/  HMMA.16816.F32.BF16 R44, R28.reuse, R64, R44 ;  /* 0x000000401c2c723c */ /* 0x040ff0000004182c */
[C---:B------:R-:W-:Y:S08]  /*32d0*/  HMMA.16816.F32.BF16 R40, R28.reuse, R66, R40 ;  /* 0x000000421c28723c */ /* 0x040ff00000041828 */
[C---:B------:R-:W-:Y:S08]  /*32e0*/  HMMA.16816.F32.BF16 R36, R28.reuse, R56, R36 ;  /* 0x000000381c24723c */ /* 0x040ff00000041824 */
[C---:B------:R-:W-:Y:S01]  /*32f0*/  HMMA.16816.F32.BF16 R76, R28.reuse, R58, R76 ;  /* 0x0000003a1c4c723c */ /* 0x040fe2000004184c */
[----:B------:R-:W-:Y:S07]  /*3300*/  LDSM.16.M88.4 R56, [R220+0x6000] ;  /* 0x00600000dc38783b */ /* 0x000fee0000000200 */
[C---:B-1----:R-:W-:Y:S01]  /*3310*/  HMMA.16816.F32.BF16 R64, R28.reuse, R12, R60 ;  /* 0x0000000c1c40723c */ /* 0x042fe2000004183c */
[----:B------:R-:W1:Y:S07]  /*3320*/  LDSM.16.M88.4 R60, [R229+0x6000] ;  /* 0x00600000e53c783b */ /* 0x000e6e0000000200 */
[----:B------:R-:W-:Y:S01]  /*3330*/  HMMA.16816.F32.BF16 R48, R28, R14, R48 ;  /* 0x0000000e1c30723c */ /* 0x000fe20000041830 */
[----:B------:R-:W3:Y:S06]  /*3340*/  LDSM.16.M88.4 R12, [R220+0x6800] ;  /* 0x00680000dc0c783b */ /* 0x000eec0000000200 */
[----:B------:R-:W-:Y:S01]  /*3350*/  IADD3 R29, R0, -0x38, RZ ;  /* 0xffffffc8001d7810 */ /* 0x000fe20007ffe0ff */
[----:B--2---:R-:W-:Y:S03]  /*3360*/  HMMA.16816.F32.BF16 R8, R20, R16, R8 ;  /* 0x000000101408723c */ /* 0x004fe60000041808 */
[----:B------:R-:W-:-:S05]  /*3370*/  ISETP.GE.AND P2, PT, R29, R92, PT ;  /* 0x0000005c1d00720c */ /* 0x000fca0003f46270 */
[C---:B------:R-:W-:Y:S01]  /*3380*/  HMMA.16816.F32.BF16 R72, R20.reuse, R18, R72 ;  /* 0x000000121448723c */ /* 0x040fe20000041848 */
[----:B------:R-:W2:Y:S07]  /*3390*/  LDSM.16.M88.4 R16, [R220+0x7000] ;  /* 0x00700000dc10783b */ /* 0x000eae0000000200 */
[C---:B------:R-:W-:Y:S08]  /*33a0*/  HMMA.16816.F32.BF16 R44, R20.reuse, R32, R44 ;  /* 0x00000020142c723c */ /* 0x040ff0000004182c */
[C---:B------:R-:W-:Y:S08]  /*33b0*/  HMMA.16816.F32.BF16 R40, R20.reuse, R34, R40 ;  /* 0x000000221428723c */ /* 0x040ff00000041828 */
[C---:B------:R-:W-:Y:S07]  /*33c0*/  HMMA.16816.F32.BF16 R36, R20.reuse, R24, R36 ;  /* 0x000000181424723c */ /* 0x040fee0000041824 */
[----:B------:R-:W-:Y:S01]  /*33d0*/  IADD3 R25, R0, -0x3f, RZ ;  /* 0xffffffc100197810 */ /* 0x000fe20007ffe0ff */
[----:B------:R-:W-:Y:S03]  /*33e0*/  HMMA.16816.F32.BF16 R76, R20, R26, R76 ;  /* 0x0000001a144c723c */ /* 0x000fe6000004184c */
[----:B------:R-:W-:-:S02]  /*33f0*/  ISETP.GE.AND P3, PT, R25, R92, PT ;  /* 0x0000005c1900720c */ /* 0x000fc40003f66270 */
[C---:B------:R-:W-:Y:S02]  /*3400*/  IADD3 R25, R0.reuse, -0x30, RZ ;  /* 0xffffffd000197810 */ /* 0x040fe40007ffe0ff */
[C---:B------:R-:W-:Y:S01]  /*3410*/  IADD3 R27, R0.reuse, -0x40, RZ ;  /* 0xffffffc0001b7810 */ /* 0x040fe20007ffe0ff */
[----:B------:R-:W-:Y:S01]  /*3420*/  HMMA.16816.F32.BF16 R64, R20, R52, R64 ;  /* 0x000000341440723c */ /* 0x000fe20000041840 */
[-C--:B------:R-:W-:Y:S02]  /*3430*/  ISETP.GE.AND P1, PT, R25, R92.reuse, PT ;  /* 0x0000005c1900720c */ /* 0x080fe40003f26270 */
[----:B------:R-:W-:Y:S02]  /*3440*/  ISETP.GE.AND P4, PT, R27, R92, PT ;  /* 0x0000005c1b00720c */ /* 0x000fe40003f86270 */
[----:B------:R-:W-:-:S03]  /*3450*/  IADD3 R27, R0, -0x37, RZ ;  /* 0xffffffc9001b7810 */ /* 0x000fc60007ffe0ff */
[----:B------:R-:W-:Y:S01]  /*3460*/  HMMA.16816.F32.BF16 R48, R20, R54, R48 ;  /* 0x000000361430723c */ /* 0x000fe20000041830 */
[----:B------:R-:W4:Y:S01]  /*3470*/  LDSM.16.M88.4 R20, [R220+0x7800] ;  /* 0x00780000dc14783b */ /* 0x000f220000000200 */
[----:B------:R-:W-:Y:S01]  /*3480*/  ISETP.GE.AND P0, PT, R27, R92, PT ;  /* 0x0000005c1b00720c */ /* 0x000fe20003f06270 */
[----:B------:R-:W-:-:S05]  /*3490*/  DEPBAR.LE SB0, 0x0 ;  /* 0x000080000000791a */ /* 0x000fca0000000000 */
[C---:B-1----:R-:W-:Y:S08]  /*34a0*/  HMMA.16816.F32.BF16 R8, R60.reuse, R56, R8 ;  /* 0x000000383c08723c */ /* 0x042ff00000041808 */
[C---:B------:R-:W-:Y:S08]  /*34b0*/  HMMA.16816.F32.BF16 R72, R60.reuse, R58, R72 ;  /* 0x0000003a3c48723c */ /* 0x040ff00000041848 */
[C---:B---3--:R-:W-:Y:S07]  /*34c0*/  HMMA.16816.F32.BF16 R44, R60.reuse, R12, R44 ;  /* 0x0000000c3c2c723c */ /* 0x048fee000004182c */
[----:B------:R-:W-:Y:S01]  /*34d0*/  IADD3 R13, R0, -0x2f, RZ ;  /* 0xffffffd1000d7810 */ /* 0x000fe20007ffe0ff */
[----:B--2---:R-:W-:Y:S01]  /*34e0*/  HMMA.16816.F32.BF16 R36, R60, R16, R36 ;  /* 0x000000103c24723c */ /* 0x004fe20000041824 */
[----:B------:R-:W-:-:S02]  /*34f0*/  FSEL R11, R11, -INF , !P3 ;  /* 0xff8000000b0b7808 */ /* 0x000fc40005800000 */
[-C--:B------:R-:W-:Y:S02]  /*3500*/  ISETP.GE.AND P5, PT, R13, R92.reuse, PT ;  /* 0x0000005c0d00720c */ /* 0x080fe40003fa6270 */
[C---:B------:R-:W-:Y:S02]  /*3510*/  IADD3 R13, R0.reuse, -0x27, RZ ;  /* 0xffffffd9000d7810 */ /* 0x040fe40007ffe0ff */
[----:B------:R-:W-:Y:S01]  /*3520*/  FSEL R26, R9, -INF , !P3 ;  /* 0xff800000091a7808 */ /* 0x000fe20005800000 */
[----:B------:R-:W-:Y:S01]  /*3530*/  HMMA.16816.F32.BF16 R40, R60, R14, R40 ;  /* 0x0000000e3c28723c */ /* 0x000fe20000041828 */
[----:B------:R-:W-:Y:S02]  /*3540*/  ISETP.GE.AND P3, PT, R13, R92, PT ;  /* 0x0000005c0d00720c */ /* 0x000fe40003f66270 */
[C---:B------:R-:W-:Y:S02]  /*3550*/  IADD3 R9, R0.reuse, -0x1f, RZ ;  /* 0xffffffe100097810 */ /* 0x040fe40007ffe0ff */
[----:B------:R-:W-:-:S02]  /*3560*/  IADD3 R13, R0, -0x20, RZ ;  /* 0xffffffe0000d7810 */ /* 0x000fc40007ffe0ff */
[----:B------:R-:W-:Y:S01]  /*3570*/  IADD3 R15, R0, -0x28, RZ ;  /* 0xffffffd8000f7810 */ /* 0x000fe20007ffe0ff */
[C---:B------:R-:W-:Y:S01]  /*3580*/  HMMA.16816.F32.BF16 R76, R60.reuse, R18, R76 ;  /* 0x000000123c4c723c */ /* 0x040fe2000004184c */
[----:B------:R-:W-:Y:S02]  /*3590*/  FSEL R24, R10, -INF , !P4 ;  /* 0xff8000000a187808 */ /* 0x000fe40006000000 */
[----:B------:R-:W-:Y:S02]  /*35a0*/  FSEL R25, R8, -INF , !P4 ;  /* 0xff80000008197808 */ /* 0x000fe40006000000 */
[----:B------:R-:W-:Y:S02]  /*35b0*/  ISETP.GE.AND P4, PT, R15, R92, PT ;  /* 0x0000005c0f00720c */ /* 0x000fe40003f86270 */
[----:B------:R-:W-:Y:S01]  /*35c0*/  FSEL R75, R75, -INF , !P0 ;  /* 0xff8000004b4b7808 */ /* 0x000fe20004000000 */
[----:B----4-:R-:W-:Y:S01]  /*35d0*/  HMMA.16816.F32.BF16 R64, R60, R20, R64 ;  /* 0x000000143c40723c */ /* 0x010fe20000041840 */
[----:B------:R-:W-:-:S02]  /*35e0*/  FSEL R16, R73, -INF , !P0 ;  /* 0xff80000049107808 */ /* 0x000fc40004000000 */
[----:B------:R-:W-:Y:S02]  /*35f0*/  FSEL R17, R74, -INF , !P2 ;  /* 0xff8000004a117808 */ /* 0x000fe40005000000 */
[----:B------:R-:W-:Y:S02]  /*3600*/  FSEL R72, R72, -INF , !P2 ;  /* 0xff80000048487808 */ /* 0x000fe40005000000 */
[-C--:B------:R-:W-:Y:S01]  /*3610*/  ISETP.GE.AND P0, PT, R9, R92.reuse, PT ;  /* 0x0000005c0900720c */ /* 0x080fe20003f06270 */
[----:B------:R-:W-:Y:S01]  /*3620*/  HMMA.16816.F32.BF16 R48, R60, R22, R48 ;  /* 0x000000163c30723c */ /* 0x000fe20000041830 */
[C---:B------:R-:W-:Y:S02]  /*3630*/  IADD3 R15, R0.reuse, -0x18, RZ ;  /* 0xffffffe8000f7810 */ /* 0x040fe40007ffe0ff */
[----:B------:R-:W-:Y:S02]  /*3640*/  ISETP.GE.AND P2, PT, R13, R92, PT ;  /* 0x0000005c0d00720c */ /* 0x000fe40003f46270 */
[----:B------:R-:W-:-:S02]  /*3650*/  IADD3 R13, R0, -0x17, RZ ;  /* 0xffffffe9000d7810 */ /* 0x000fc40007ffe0ff */
[----:B------:R-:W-:Y:S02]  /*3660*/  FSEL R9, R46, -INF , !P1 ;  /* 0xff8000002e097808 */ /* 0x000fe40004800000 */
[----:B------:R-:W-:Y:S02]  /*3670*/  FSEL R14, R44, -INF , !P1 ;  /* 0xff8000002c0e7808 */ /* 0x000fe40004800000 */
[----:B------:R-:W-:Y:S02]  /*3680*/  ISETP.GE.AND P1, PT, R15, R92, PT ;  /* 0x0000005c0f00720c */ /* 0x000fe40003f26270 */
[----:B------:R-:W-:Y:S02]  /*3690*/  FSEL R203, R39, -INF , !P0 ;  /* 0xff80000027cb7808 */ /* 0x000fe40004000000 */
[----:B------:R-:W-:Y:S02]  /*36a0*/  FSEL R184, R37, -INF , !P0 ;  /* 0xff80000025b87808 */ /* 0x000fe40004000000 */
[----:B------:R-:W-:-:S02]  /*36b0*/  FSEL R15, R47, -INF , !P5 ;  /* 0xff8000002f0f7808 */ /* 0x000fc40006800000 */
[----:B------:R-:W-:Y:S02]  /*36c0*/  FSEL R12, R45, -INF , !P5 ;  /* 0xff8000002d0c7808 */ /* 0x000fe40006800000 */
[----:B------:R-:W-:Y:S02]  /*36d0*/  ISETP.GT.AND P0, PT, R2, 0x1, PT ;  /* 0x000000010200780c */ /* 0x000fe40003f04270 */
[----:B------:R-:W-:Y:S02]  /*36e0*/  ISETP.GE.AND P5, PT, R13, R92, PT ;  /* 0x0000005c0d00720c */ /* 0x000fe40003fa6270 */
[C---:B------:R-:W-:Y:S02]  /*36f0*/  IADD3 R13, R0.reuse, -0x10, RZ ;  /* 0xfffffff0000d7810 */ /* 0x040fe40007ffe0ff */
[----:B------:R-:W-:Y:S02]  /*3700*/  IADD3 R19, R0, -0xf, RZ ;  /* 0xfffffff100137810 */ /* 0x000fe40007ffe0ff */
[----:B------:R-:W-:-:S02]  /*3710*/  FSEL R21, R42, -INF , !P4 ;  /* 0xff8000002a157808 */ /* 0x000fc40006000000 */
[----:B------:R-:W-:Y:S02]  /*3720*/  FSEL R10, R40, -INF , !P4 ;  /* 0xff800000280a7808 */ /* 0x000fe40006000000 */
[-C--:B------:R-:W-:Y:S02]  /*3730*/  ISETP.GE.AND P4, PT, R13, R92.reuse, PT ;  /* 0x0000005c0d00720c */ /* 0x080fe40003f86270 */
[----:B------:R-:W-:Y:S02]  /*3740*/  FSEL R13, R43, -INF , !P3 ;  /* 0xff8000002b0d7808 */ /* 0x000fe40005800000 */
[----:B------:R-:W-:Y:S02]  /*3750*/  FSEL R8, R41, -INF , !P3 ;  /* 0xff80000029087808 */ /* 0x000fe40005800000 */
[----:B------:R-:W-:Y:S02]  /*3760*/  ISETP.GE.AND P3, PT, R19, R92, PT ;  /* 0x0000005c1300720c */ /* 0x000fe40003f66270 */
[----:B------:R-:W-:-:S02]  /*3770*/  IADD3 R19, R0, -0x8, RZ ;  /* 0xfffffff800137810 */ /* 0x000fc40007ffe0ff */
[----:B------:R-:W-:Y:S01]  /*3780*/  IADD3 R23, R0, -0x7, RZ ;  /* 0xfffffff900177810 */ /* 0x000fe20007ffe0ff */
[----:B------:R-:W-:Y:S01]  /*3790*/  IMAD.IADD R0, R90, 0x1, R85 ;  /* 0x000000015a007824 */ /* 0x000fe200078e0255 */
[----:B------:R-:W-:Y:S02]  /*37a0*/  FSEL R191, R38, -INF , !P2 ;  /* 0xff80000026bf7808 */ /* 0x000fe40005000000 */
[----:B------:R-:W-:Y:S02]  /*37b0*/  FSEL R194, R36, -INF , !P2 ;  /* 0xff80000024c27808 */ /* 0x000fe40005000000 */
[----:B------:R-:W-:Y:S02]  /*37c0*/  FSEL R201, R78, -INF , !P1 ;  /* 0xff8000004ec97808 */ /* 0x000fe40004800000 */
[----:B------:R-:W-:Y:S02]  /*37d0*/  FSEL R186, R76, -INF , !P1 ;  /* 0xff8000004cba7808 */ /* 0x000fe40004800000 */
[----:B------:R-:W-:-:S02]  /*37e0*/  FSEL R195, R67, -INF , !P3 ;  /* 0xff80000043c37808 */ /* 0x000fc40005800000 */
[----:B------:R-:W-:Y:S01]  /*37f0*/  FSEL R200, R65, -INF , !P3 ;  /* 0xff80000041c87808 */ /* 0x000fe20005800000 */
[----:B------:R-:W-:Y:S01]  /*3800*/  BAR.SYNC.DEFER_BLOCKING 0x0 ;  /* 0x0000000000007b1d */ /* 0x000fe20000010000 */
[-C--:B------:R-:W-:Y:S02]  /*3810*/  ISETP.GE.AND P2, PT, R19, R92.reuse, PT ;  /* 0x0000005c1300720c */ /* 0x080fe40003f46270 */
[----:B------:R-:W-:Y:S02]  /*3820*/  ISETP.GE.AND P1, PT, R23, R92, PT ;  /* 0x0000005c1700720c */ /* 0x000fe40003f26270 */
[----:B------:R-:W-:Y:S02]  /*3830*/  @!P0 LEA R242, P3, R86, c[0x0][0x168], 0x1 ;  /* 0x00005a0056f28a11 */ /* 0x000fe400078608ff */
        /* <DEDUP_REMOVED lines=8> */
[----:B------:R-:W-:Y:S01]  /*38c0*/  @!P0 LEA.HI.X R243, R86, c[0x0][0x16c], R89, 0x1, P3 ;  /* 0x00005b0056f38a11 */ /* 0x000fe200018f0c59 */
[----:B------:R-:W-:Y:S05]  /*38d0*/  @!P0 BRA `(.L_x_3924) ;  /* 0x000005d000008947 */ /* 0x000fea0003800000 */
[----:B------:R-:W-:Y:S05]  /*38e0*/  @!P6 BRA `(.L_x_3925) ;  /* 0x000003900000e947 */ /* 0x000fea0003800000 */
[----:B------:R-:W1:Y:S01]  /*38f0*/  I2F.RP R20, R84 ;  /* 0x0000005400147306 */ /* 0x000e620000209400 */
[----:B------:R-:W-:Y:S02]  /*3900*/  IADD3 R22, R4, -0x80, RZ ;  /* 0xffffff8004167810 */ /* 0x000fe40007ffe0ff */
[----:B------:R-:W-:Y:S02]  /*3910*/  IABS R18, R3 ;  /* 0x0000000300127213 */ /* 0x000fe40000000000 */
[----:B------:R-:W-:Y:S02]  /*3920*/  IABS R4, R22 ;  /* 0x0000001600047213 */ /* 0x000fe40000000000 */
[----:B------:R-:W-:Y:S02]  /*3930*/  LOP3.LUT R3, R3, c[0x0][0x2d0], RZ, 0x3c, !PT ;  /* 0x0000b40003037a12 */ /* 0x000fe400078e3cff */
[----:B------:R-:W-:-:S02]  /*3940*/  LOP3.LUT R22, R22, c[0x0][0x2d0], RZ, 0x3c, !PT ;  /* 0x0000b40016167a12 */ /* 0x000fc400078e3cff */
        /* <DEDUP_REMOVED lines=10> */
[----:B------:R-:W-:Y:S01]  /*39f0*/  IMAD.HI.U32 R20, R19, R4, RZ ;  /* 0x0000000413147227 */ /* 0x000fe200078e00ff */
[----:B------:R-:W-:-:S03]  /*3a00*/  IADD3 R23, -R27, RZ, RZ ;  /* 0x000000ff1b177210 */ /* 0x000fc60007ffe1ff */
[----:B------:R-:W-:Y:S02]  /*3a10*/  IMAD.MOV R19, RZ, RZ, -R20 ;  /* 0x000000ffff137224 */ /* 0x000fe400078e0a14 */
[C---:B------:R-:W-:Y:S01]  /*3a20*/  IMAD R23, R84.reuse, R23, R18 ;  /* 0x0000001754177224 */ /* 0x040fe200078e0212 */
[----:B------:R-:W-:Y:S01]  /*3a30*/  LOP3.LUT R18, RZ, c[0x0][0x2d0], RZ, 0x33, !PT ;  /* 0x0000b400ff127a12 */ /* 0x000fe200078e33ff */
        /* <DEDUP_REMOVED lines=9> */
[----:B------:R-:W-:-:S07]  /*3ad0*/  ISETP.NE.AND P1, PT, RZ, c[0x0][0x2d0], PT ;  /* 0x0000b400ff007a0c */ /* 0x000fce0003f25270 */
[----:B------:R-:W-:Y:S02]  /*3ae0*/  @P5 IADD3 R27, R27, 0x1, RZ ;  /* 0x000000011b1b5810 */ /* 0x000fe40007ffe0ff */
[----:B------:R-:W-:-:S03]  /*3af0*/  @P4 IADD3 R20, R20, 0x1, RZ ;  /* 0x0000000114144810 */ /* 0x000fc60007ffe0ff */
[----:B------:R-:W-:Y:S02]  /*3b00*/  @!P2 IMAD.MOV R27, RZ, RZ, -R27 ;  /* 0x000000ffff1ba224 */ /* 0x000fe400078e0a1b */
[----:B------:R-:W-:-:S03]  /*3b10*/  @!P0 IMAD.MOV R20, RZ, RZ, -R20 ;  /* 0x000000ffff148224 */ /* 0x000fc600078e0a14 */
[C---:B------:R-:W-:Y:S02]  /*3b20*/  SEL R3, R18.reuse, R27, !P1 ;  /* 0x0000001b12037207 */ /* 0x040fe40004800000 */
[----:B------:R-:W-:-:S03]  /*3b30*/  SEL R18, R18, R20, !P1 ;  /* 0x0000001412127207 */ /* 0x000fc60004800000 */
[----:B------:R-:W-:-:S04]  /*3b40*/  IMAD.WIDE R30, R3, 0x4, R238 ;  /* 0x00000004031e7825 */ /* 0x000fc800078e02ee */
[----:B------:R-:W-:Y:S01]  /*3b50*/  IMAD.WIDE R28, R18, 0x4, R238 ;  /* 0x00000004121c7825 */ /* 0x000fe200078e02ee */
[----:B------:R-:W2:Y:S04]  /*3b60*/  LDG.E R4, [R30.64] ;  /* 0x0000000c1e047981 */ /* 0x000ea8000c1e1900 */
[----:B------:R-:W2:Y:S01]  /*3b70*/  LDG.E R19, [R28.64] ;  /* 0x0000000c1c137981 */ /* 0x000ea2000c1e1900 */
[----:B------:R-:W-:Y:S01]  /*3b80*/  IADD3 R3, R3, -R18, RZ ;  /* 0x8000001203037210 */ /* 0x000fe20007ffe0ff */
[----:B------:R-:W-:-:S04]  /*3b90*/  IMAD.MOV.U32 R18, RZ, RZ, 0x40 ;  /* 0x00000040ff127424 */ /* 0x000fc800078e00ff */
[----:B------:R-:W-:-:S04]  /*3ba0*/  IMAD R18, R3, c[0x0][0x2d0], -R18 ;  /* 0x0000b40003127a24 */ /* 0x000fc800078e0a12 */
[----:B------:R-:W-:Y:S01]  /*3bb0*/  IMAD.WIDE.U32 R22, R18, c[0x0][0x198], RZ ;  /* 0x0000660012167a25 */ /* 0x000fe200078e00ff */
[----:B------:R-:W-:-:S05]  /*3bc0*/  SHF.R.S32.HI R3, RZ, 0x1f, R18 ;  /* 0x0000001fff037819 */ /* 0x000fca0000011412 */
[----:B------:R-:W-:-:S04]  /*3bd0*/  IMAD R3, R3, c[0x0][0x198], RZ ;  /* 0x0000660003037a24 */ /* 0x000fc800078e02ff */
[----:B------:R-:W-:-:S05]  /*3be0*/  IMAD R3, R18, c[0x0][0x19c], R3 ;  /* 0x0000670012037a24 */ /* 0x000fca00078e0203 */
[----:B------:R-:W-:Y:S01]  /*3bf0*/  IADD3 R23, R23, R3, RZ ;  /* 0x0000000317177210 */ /* 0x000fe20007ffe0ff */
[----:B--2---:R-:W-:-:S04]  /*3c00*/  IMAD.IADD R19, R19, 0x1, -R4 ;  /* 0x0000000113137824 */ /* 0x004fc800078e0a04 */
[----:B------:R-:W-:Y:S01]  /*3c10*/  IMAD.WIDE.U32 R22, R19, c[0x0][0x180], R22 ;  /* 0x0000600013167a25 */ /* 0x000fe200078e0016 */
[----:B------:R-:W-:-:S05]  /*3c20*/  SHF.R.S32.HI R4, RZ, 0x1f, R19 ;  /* 0x0000001fff047819 */ /* 0x000fca0000011413 */
[----:B------:R-:W-:-:S04]  /*3c30*/  IMAD R4, R4, c[0x0][0x180], RZ ;  /* 0x0000600004047a24 */ /* 0x000fc800078e02ff */
[----:B------:R-:W-:-:S04]  /*3c40*/  IMAD R4, R19, c[0x0][0x184], R4 ;  /* 0x0000610013047a24 */ /* 0x000fc800078e0204 */
[----:B------:R-:W-:Y:S01]  /*3c50*/  IMAD.IADD R3, R23, 0x1, R4 ;  /* 0x0000000117037824 */ /* 0x000fe200078e0204 */
[----:B------:R-:W-:Y:S01]  /*3c60*/  MOV R4, R22 ;  /* 0x0000001600047202 */ /* 0x000fe20000000f00 */
[----:B------:R-:W-:Y:S05]  /*3c70*/  BRA `(.L_x_3926) ;  /* 0x0000002000007947 */ /* 0x000fea0003800000 */
.L_x_3925:
[----:B------:R-:W-:-:S04]  /*3c80*/  LEA R4, -R6, RZ, 0x6 ;  /* 0x000000ff06047211 */ /* 0x000fc800078e31ff */
[----:B------:R-:W-:Y:S02]  /*3c90*/  SHF.R.S32.HI R3, RZ, 0x1f, R4 ;  /* 0x0000001fff037819 */ /* 0x000fe40000011404 */
.L_x_3926:
[----:B------:R-:W-:Y:S01]  /*3ca0*/  IADD3 R86, P0, R4, R86, RZ ;  /* 0x0000005604567210 */ /* 0x000fe20007f1e0ff */
[----:B------:R-:W-:Y:S02]  /*3cb0*/  IMAD.MOV.U32 R23, RZ, RZ, 0x5 ;  /* 0x00000005ff177424 */ /* 0x000fe400078e00ff */
[----:B------:R-:W-:Y:S01]  /*3cc0*/  IMAD.SHL.U32 R19, R6, 0x20, RZ ;  /* 0x0000002006137824 */ /* 0x000fe200078e00ff */
[----:B------:R-:W-:Y:S01]  /*3cd0*/  LEA R242, P1, R86, c[0x0][0x168], 0x1 ;  /* 0x00005a0056f27a11 */ /* 0x000fe200078208ff */
[----:B------:R-:W-:Y:S01]  /*3ce0*/  IMAD.X R3, R3, 0x1, R89, P0 ;  /* 0x0000000103037824 */ /* 0x000fe200000e0659 */
[----:B------:R-:W-:Y:S02]  /*3cf0*/  SHF.L.U64.HI R6, R6, R23, c[0x0][0x19c] ;  /* 0x0000670006067619 */ /* 0x000fe40000010217 */
[----:B------:R-:W-:Y:S02]  /*3d00*/  IADD3 R22, P0, R19, R242, RZ ;  /* 0x000000f213167210 */ /* 0x000fe40007f1e0ff */
[----:B------:R-:W-:-:S02]  /*3d10*/  LEA.HI.X R243, R86, c[0x0][0x16c], R3, 0x1, P1 ;  /* 0x00005b0056f37a11 */ /* 0x000fc400008f0c03 */
[----:B------:R-:W-:-:S03]  /*3d20*/  IADD3 R18, P1, R19, R22, RZ ;  /* 0x0000001613127210 */ /* 0x000fc60007f3e0ff */
[C---:B------:R-:W-:Y:S01]  /*3d30*/  IMAD.X R23, R6.reuse, 0x1, R243, P0 ;  /* 0x0000000106177824 */ /* 0x040fe200000e06f3 */
[----:B------:R-:W-:Y:S01]  /*3d40*/  @!PT LDS RZ, [RZ] ;  /* 0x00000000fffff984 */ /* 0x000fe20000000800 */
[----:B------:R-:W-:Y:S01]  /*3d50*/  @!PT LDS RZ, [RZ] ;  /* 0x00000000fffff984 */ /* 0x000fe20000000800 */
[----:B------:R-:W-:Y:S01]  /*3d60*/  @!PT LDS RZ, [RZ] ;  /* 0x00000000fffff984 */ /* 0x000fe20000000800 */
[----:B------:R1:W-:Y:S01]  /*3d70*/  LDGSTS.E.BYPASS.LTC128B.128 [R237+0x8000], [R242.64] ;  /* 0x08000000f2ed7fae */ /* 0x0003e2000b901d4c */
[----:B------:R-:W-:Y:S02]  /*3d80*/  IADD3 R28, P0, R19, R18, RZ ;  /* 0x00000012131c7210 */ /* 0x000fe40007f1e0ff */
[C---:B------:R-:W-:Y:S01]  /*3d90*/  IMAD.X R19, R6.reuse, 0x1, R23, P1 ;  /* 0x0000000106137824 */ /* 0x040fe200008e0617 */
[----:B------:R1:W-:Y:S03]  /*3da0*/  LDGSTS.E.BYPASS.LTC128B.128 [R237+0xa000], [R242.64+0x80] ;  /* 0x0a000080f2ed7fae */ /* 0x0003e6000b901d4c */
[----:B------:R-:W-:Y:S01]  /*3db0*/  IMAD.X R29, R6, 0x1, R19, P0 ;  /* 0x00000001061d7824 */ /* 0x000fe200000e0613 */
[----:B------:R1:W-:Y:S04]  /*3dc0*/  LDGSTS.E.BYPASS.LTC128B.128 [R237+0xc000], [R242.64+0x100] ;  /* 0x0c000100f2ed7fae */ /* 0x0003e8000b901d4c */
[----:B------:R1:W-:Y:S04]  /*3dd0*/  LDGSTS.E.BYPASS.LTC128B.128 [R237+0xe000], [R242.64+0x180] ;  /* 0x0e000180f2ed7fae */ /* 0x0003e8000b901d4c */
[----:B------:R1:W-:Y:S04]  /*3de0*/  LDGSTS.E.BYPASS.LTC128B.128 [R237+0x8800], [R22.64] ;  /* 0x0880000016ed7fae */ /* 0x0003e8000b901d4c */
[----:B------:R1:W-:Y:S04]  /*3df0*/  LDGSTS.E.BYPASS.LTC128B.128 [R237+0xa800], [R22.64+0x80] ;  /* 0x0a80008016ed7fae */ /* 0x0003e8000b901d4c */
        /* <DEDUP_REMOVED lines=10> */
[----:B------:R-:W0:Y:S02]  /*3ea0*/  LDGDEPBAR ;  /* 0x00000000000079af */ /* 0x000e240000000000 */
.L_x_3924:
        /* <DEDUP_REMOVED lines=27> */
[----:B-1----:R-:W-:Y:S02]  /*4060*/  FMNMX.FTZ R23, R189, R4, !PT ;  /* 0x00000004bd177209 */ /* 0x002fe40007810000 */
[----:B------:R-:W-:Y:S02]  /*4070*/  FMNMX.FTZ R6, R196, R3, !PT ;  /* 0x00000003c4067209 */ /* 0x000fe40007810000 */
[----:B------:R-:W-:Y:S02]  /*4080*/  FMNMX.FTZ R23, R188, R23, !PT ;  /* 0x00000017bc177209 */ /* 0x000fe40007810000 */
[----:B------:R-:W-:Y:S01]  /*4090*/  SHF.L.U32 R228, R0, 0x1, RZ ;  /* 0x0000000100e47819 */ /* 0x000fe200000006ff */
[----:B------:R-:W1:Y:S03]  /*40a0*/  SHFL.BFLY PT, R19, R6, 0x2, 0x1f ;  /* 0x0c401f0006137f89 */ /* 0x000e6600000e0000 */
[-C--:B------:R-:W-:Y:S01]  /*40b0*/  LEA R226, R7, R228.reuse, 0x1 ;  /* 0x000000e407e27211 */ /* 0x080fe200078e08ff */
[----:B------:R-:W2:Y:S01]  /*40c0*/  SHFL.BFLY PT, R4, R23, 0x2, 0x1f ;  /* 0x0c401f0017047f89 */ /* 0x000ea200000e0000 */
[----:B------:R-:W-:-:S02]  /*40d0*/  LEA R225, R5, R228, 0x1 ;  /* 0x000000e405e17211 */ /* 0x000fc400078e08ff */
        /* <DEDUP_REMOVED lines=10> */
[----:B------:R-:W3:Y:S04]  /*4180*/  LDSM.16.MT88.4 R76, [R226+0x12000] ;  /* 0x01200000e24c783b */ /* 0x000ee80000004200 */
[----:B------:R-:W4:Y:S04]  /*4190*/  LDSM.16.MT88.4 R84, [R225+0x12000] ;  /* 0x01200000e154783b */ /* 0x000f280000004200 */
[----:B------:R-:W5:Y:S04]  /*41a0*/  LDSM.16.MT88.4 R92, [R224+0x12000] ;  /* 0x01200000e05c783b */ /* 0x000f680000004200 */
[----:B------:R-:W3:Y:S01]  /*41b0*/  LDSM.16.MT88.4 R100, [R228+0x14000] ;  /* 0x01400000e464783b */ /* 0x000ee20000004200 */
[----:B-1----:R-:W-:-:S03]  /*41c0*/  FMNMX.FTZ R164, R19, R164, !PT ;  /* 0x000000a413a47209 */ /* 0x002fc60007810000 */
[----:B------:R-:W1:Y:S01]  /*41d0*/  LDSM.16.MT88.4 R108, [R226+0x14000] ;  /* 0x01400000e26c783b */ /* 0x000e620000004200 */
[----:B--2---:R-:W-:Y:S01]  /*41e0*/  FMNMX.FTZ R3, R4, R3, !PT ;  /* 0x0000000304037209 */ /* 0x004fe20007810000 */
[C---:B------:R-:W-:Y:S01]  /*41f0*/  FMUL.FTZ R199, R164.reuse, c[0x0][0x23c] ;  /* 0x00008f00a4c77a20 */ /* 0x040fe20000410000 */
[----:B------:R-:W-:Y:S01]  /*4200*/  FSETP.NEU.FTZ.AND P0, PT, R164, -INF , PT ;  /* 0xff800000a400780b */ /* 0x000fe20003f1d000 */
[----:B------:R-:W2:Y:S02]  /*4210*/  LDSM.16.MT88.4 R116, [R225+0x14000] ;  /* 0x01400000e174783b */ /* 0x000ea40000004200 */
[----:B------:R-:W-:Y:S01]  /*4220*/  FMUL.FTZ R190, R3, c[0x0][0x23c] ;  /* 0x00008f0003be7a20 */ /* 0x000fe20000410000 */
[----:B------:R-:W-:Y:S01]  /*4230*/  FSEL R199, R199, RZ, P0 ;  /* 0x000000ffc7c77208 */ /* 0x000fe20000000000 */
[----:B------:R-:W1:Y:S01]  /*4240*/  LDSM.16.MT88.4 R124, [R224+0x14000] ;  /* 0x01400000e07c783b */ /* 0x000e620000004200 */
[----:B------:R-:W-:-:S03]  /*4250*/  FSETP.NEU.FTZ.AND P0, PT, R3, -INF , PT ;  /* 0xff8000000300780b */ /* 0x000fc60003f1d000 */
[--C-:B------:R-:W-:Y:S01]  /*4260*/  FFMA.FTZ R180, R25, c[0x0][0x23c], -R199.reuse ;  /* 0x00008f0019b47a23 */ /* 0x100fe200000108c7 */
[----:B------:R-:W-:Y:S01]  /*4270*/  FSEL R190, R190, RZ, P0 ;  /* 0x000000ffbebe7208 */ /* 0x000fe20000000000 */
[--C-:B------:R-:W-:Y:S01]  /*4280*/  FFMA.FTZ R179, R26, c[0x0][0x23c], -R199.reuse ;  /* 0x00008f001ab37a23 */ /* 0x100fe200000108c7 */
[----:B------:R-:W1:Y:S01]  /*4290*/  LDSM.16.MT88.4 R132, [R228+0x16000] ;  /* 0x01600000e484783b */ /* 0x000e620000004200 */
[--C-:B------:R-:W-:Y:S01]  /*42a0*/  FFMA.FTZ R177, R72, c[0x0][0x23c], -R199.reuse ;  /* 0x00008f0048b17a23 */ /* 0x100fe200000108c7 */
[----:B------:R-:W-:Y:S01]  /*42b0*/  ISETP.GE.AND P0, PT, R2, 0x2, PT ;  /* 0x000000020200780c */ /* 0x000fe20003f06270 */
[----:B------:R-:W-:Y:S01]  /*42c0*/  FFMA.FTZ R174, R16, c[0x0][0x23c], -R199 ;  /* 0x00008f0010ae7a23 */ /* 0x000fe200000108c7 */
[----:B------:R-:W1:Y:S01]  /*42d0*/  LDSM.16.MT88.4 R156, [R226+0x16000] ;  /* 0x01600000e29c783b */ /* 0x000e620000004200 */
[--C-:B------:R-:W-:Y:S01]  /*42e0*/  FFMA.FTZ R182, R24, c[0x0][0x23c], -R190.reuse ;  /* 0x00008f0018b67a23 */ /* 0x100fe200000108be */
[----:B------:R-:W-:Y:S01]  /*42f0*/  MUFU.EX2 R180, R180 ;  /* 0x000000b400b47308 */ /* 0x000fe20000000800 */
[--C-:B------:R-:W-:Y:S01]  /*4300*/  FFMA.FTZ R181, R11, c[0x0][0x23c], -R190.reuse ;  /* 0x00008f000bb57a23 */ /* 0x100fe200000108be */
[----:B------:R-:W1:Y:S01]  /*4310*/  LDSM.16.MT88.4 R144, [R225+0x16000] ;  /* 0x01600000e190783b */ /* 0x000e620000004200 */
[----:B------:R-:W-:-:S02]  /*4320*/  FFMA.FTZ R183, R17, c[0x0][0x23c], -R190 ;  /* 0x00008f0011b77a23 */ /* 0x000fc400000108be */
[--C-:B------:R-:W-:Y:S01]  /*4330*/  FFMA.FTZ R176, R75, c[0x0][0x23c], -R190.reuse ;  /* 0x00008f004bb07a23 */ /* 0x100fe200000108be */
[----:B------:R-:W1:Y:S01]  /*4340*/  LDSM.16.MT88.4 R4, [R224+0x16000] ;  /* 0x01600000e004783b */ /* 0x000e620000004200 */
[--C-:B------:R-:W-:Y:S01]  /*4350*/  FFMA.FTZ R172, R10, c[0x0][0x23c], -R199.reuse ;  /* 0x00008f000aac7a23 */ /* 0x100fe200000108c7 */
[----:B------:R-:W2:Y:S01]  /*4360*/  MUFU.EX2 R179, R179 ;  /* 0x000000b300b37308 */ /* 0x000ea20000000800 */
[--C-:B------:R-:W-:Y:S01]  /*4370*/  FFMA.FTZ R165, R8, c[0x0][0x23c], -R199.reuse ;  /* 0x00008f0008a57a23 */ /* 0x100fe200000108c7 */
[----:B------:R-:W-:Y:S01]  /*4380*/  LDSM.16.MT88.4 R16, [R228+0x10800] ;  /* 0x01080000e410783b */ /* 0x000fe20000004200 */
[--C-:B------:R-:W-:Y:S02]  /*4390*/  FFMA.FTZ R175, R9, c[0x0][0x23c], -R190.reuse ;  /* 0x00008f0009af7a23 */ /* 0x100fe400000108be */
[--C-:B------:R-:W-:Y:S01]  /*43a0*/  FFMA.FTZ R178, R14, c[0x0][0x23c], -R199.reuse ;  /* 0x00008f000eb27a23 */ /* 0x100fe200000108c7 */
[----:B------:R-:W1:Y:S01]  /*43b0*/  LDSM.16.MT88.4 R8, [R226+0x10800] ;  /* 0x01080000e208783b */ /* 0x000e620000004200 */
[----:B------:R-:W-:Y:S01]  /*43c0*/  FFMA.FTZ R173, R12, c[0x0][0x23c], -R199 ;  /* 0x00008f000cad7a23 */ /* 0x000fe200000108c7 */
[----:B------:R-:W-:Y:S01]  /*43d0*/  MUFU.EX2 R177, R177 ;  /* 0x000000b100b17308 */ /* 0x000fe20000000800 */
[--C-:B------:R-:W-:Y:S01]  /*43e0*/  FFMA.FTZ R166, R15, c[0x0][0x23c], -R190.reuse ;  /* 0x00008f000fa67a23 */ /* 0x100fe200000108be */
[----:B------:R-:W-:Y:S01]  /*43f0*/  LDSM.16.MT88.4 R28, [R228+0x14800] ;  /* 0x01480000e41c783b */ /* 0x000fe20000004200 */
[----:B------:R-:W-:-:S02]  /*4400*/  FFMA.FTZ R167, R21, c[0x0][0x23c], -R190 ;  /* 0x00008f0015a77a23 */ /* 0x000fc400000108be */
[--C-:B------:R-:W-:Y:S01]  /*4410*/  FFMA.FTZ R0, R13, c[0x0][0x23c], -R190.reuse ;  /* 0x00008f000d007a23 */ /* 0x100fe200000108be */
[----:B------:R-:W-:Y:S01]  /*4420*/  LDSM.16.MT88.4 R20, [R225+0x10800] ;  /* 0x01080000e114783b */ /* 0x000fe20000004200 */
[--C-:B------:R-:W-:Y:S01]  /*4430*/  FFMA.FTZ R185, R194, c[0x0][0x23c], -R199.reuse ;  /* 0x00008f00c2b97a23 */ /* 0x100fe200000108c7 */
[----:B------:R-:W3:Y:S01]  /*4440*/  MUFU.EX2 R174, R174 ;  /* 0x000000ae00ae7308 */ /* 0x000ee20000000800 */
[----:B--2---:R-:W-:Y:S01]  /*4450*/  F2FP.BF16.PACK_AB R148, R179, R180 ;  /* 0x000000b4b394723e */ /* 0x004fe200000010ff */
[----:B------:R-:W2:Y:S01]  /*4460*/  LDSM.16.MT88.4 R12, [R224+0x10800] ;  /* 0x01080000e00c783b */ /* 0x000ea20000004200 */
        /* <DEDUP_REMOVED lines=9> */
[----:B------:R-:W-:Y:S01]  /*4500*/  LDSM.16.MT88.4 R24, [R226+0x14800] ;  /* 0x01480000e218783b */ /* 0x000fe20000004200 */
[----:B------:R-:W-:Y:S01]  /*4510*/  FFMA.FTZ R193, R193, c[0x0][0x23c], -R190 ;  /* 0x00008f00c1c17a23 */ /* 0x000fe200000108be */
[----:B------:R-:W1:Y:S01]  /*4520*/  MUFU.EX2 R181, R181 ;  /* 0x000000b500b57308 */ /* 0x000e620000000800 */
[----:B---3--:R-:W-:Y:S01]  /*4530*/  F2FP.BF16.PACK_AB R150, R174, R177 ;  /* 0x000000b1ae96723e */ /* 0x008fe200000010ff */
        /* <DEDUP_REMOVED lines=8> */
[----:B------:R-:W3:Y:S01]  /*45c0*/  MUFU.EX2 R176, R176 ;  /* 0x000000b000b07308 */ /* 0x000ee20000000800 */
[----:B-1----:R-:W-:Y:S01]  /*45d0*/  F2FP.BF16.PACK_AB R149, R181, R182 ;  /* 0x000000b6b595723e */ /* 0x002fe200000010ff */
[----:B------:R-:W-:Y:S02]  /*45e0*/  FFMA.FTZ R188, R188, c[0x0][0x23c], -R190 ;  /* 0x00008f00bcbc7a23 */ /* 0x000fe400000108be */
[----:B------:R-:W-:Y:S02]  /*45f0*/  FADD.FTZ R180, R180, R179 ;  /* 0x000000b3b4b47221 */ /* 0x000fe40000010000 */
[----:B------:R-:W-:-:S02]  /*4600*/  FADD.FTZ R182, R182, R181 ;  /* 0x000000b5b6b67221 */ /* 0x000fc40000010000 */
[----:B------:R-:W-:Y:S01]  /*4610*/  MUFU.EX2 R178, R178 ;  /* 0x000000b200b27308 */ /* 0x000fe20000000800 */
[----:B------:R-:W-:-:S04]  /*4620*/  FADD.FTZ R177, R177, R180 ;  /* 0x000000b4b1b17221 */ /* 0x000fc80000010000 */
[----:B------:R-:W-:Y:S01]  /*4630*/  FADD.FTZ R177, R174, R177 ;  /* 0x000000b1aeb17221 */ /* 0x000fe20000010000 */
[----:B---3--:R-:W-:Y:S02]  /*4640*/  F2FP.BF16.PACK_AB R151, R176, R183 ;  /* 0x000000b7b097723e */ /* 0x008fe400000010ff */
        /* <DEDUP_REMOVED lines=10> */
[----:B------:R-:W3:Y:S06]  /*46f0*/  MUFU.EX2 R166, R166 ;  /* 0x000000a600a67308 */ /* 0x000eec0000000800 */
[C---:B------:R-:W-:Y:S02]  /*4700*/  HMMA.16816.F32.BF16 R56, R148.reuse, R60, RZ ;  /* 0x0000003c9438723c */ /* 0x040fe400000418ff */
[----:B------:R-:W-:Y:S06]  /*4710*/  MUFU.EX2 R167, R167 ;  /* 0x000000a700a77308 */ /* 0x000fec0000000800 */
[C---:B------:R-:W-:Y:S02]  /*4720*/  HMMA.16816.F32.BF16 R64, R148.reuse, R68, RZ ;  /* 0x000000449440723c */ /* 0x040fe400000418ff */
[----:B------:R-:W1:Y:S06]  /*4730*/  MUFU.EX2 R0, R0 ;  /* 0x0000000000007308 */ /* 0x000e6c0000000800 */
[C---:B------:R-:W-:Y:S02]  /*4740*/  HMMA.16816.F32.BF16 R72, R148.reuse, R76, RZ ;  /* 0x0000004c9448723c */ /* 0x040fe400000418ff */
[----:B------:R-:W-:Y:S06]  /*4750*/  MUFU.EX2 R185, R185 ;  /* 0x000000b900b97308 */ /* 0x000fec0000000800 */
[C---:B----4-:R-:W-:Y:S02]  /*4760*/  HMMA.16816.F32.BF16 R80, R148.reuse, R84, RZ ;  /* 0x000000549450723c */ /* 0x050fe400000418ff */
[----:B------:R-:W4:Y:S06]  /*4770*/  MUFU.EX2 R184, R184 ;  /* 0x000000b800b87308 */ /* 0x000f2c0000000800 */
[C---:B-----5:R-:W-:Y:S02]  /*4780*/  HMMA.16816.F32.BF16 R88, R148.reuse, R92, RZ ;  /* 0x0000005c9458723c */ /* 0x060fe400000418ff */
        /* <DEDUP_REMOVED lines=38> */
[----:B---3--:R-:W-:Y:S01]  /*49f0*/  F2FP.BF16.PACK_AB R5, R166, R175 ;  /* 0x000000afa605723e */ /* 0x008fe200000010ff */
        /* <DEDUP_REMOVED lines=58> */
[----:B----4-:R-:W-:Y:S01]  /*4da0*/  F2FP.BF16.PACK_AB R4, R184, R185 ;  /* 0x000000b9b804723e */ /* 0x010fe200000010ff */
[----:B------:R-:W-:Y:S01]  /*4db0*/  FADD.FTZ R185, R185, R172 ;  /* 0x000000acb9b97221 */ /* 0x000fe20000010000 */
[----:B-----5:R-:W-:Y:S01]  /*4dc0*/  F2FP.BF16.PACK_AB R5, R194, R191 ;  /* 0x000000bfc205723e */ /* 0x020fe200000010ff */
        /* <DEDUP_REMOVED lines=27> */
[C---:B------:R-:W-:Y:S08]  /*4f80*/  HMMA.16816.F32.BF16 R80, R4.reuse, R32, R80 ;  /* 0x000000200450723c */ /* 0x040ff00000041850 */
[C---:B------:R-:W-:Y:S01]  /*4f90*/  HMMA.16816.F32.BF16 R84, R4.reuse, R34, R84 ;  /* 0x000000220454723c */ /* 0x040fe20000041854 */
[----:B------:R-:W-:Y:S07]  /*4fa0*/  LDSM.16.MT88.4 R32, [R224+0x17000] ;  /* 0x01700000e020783b */ /* 0x000fee0000004200 */
        /* <DEDUP_REMOVED lines=77> */
[C---:B------:R-:W-:Y:S08]  /*5480*/  HMMA.16816.F32.BF16 R152, R4.reuse, R16, R152 ;  /* 0x000000100498723c */ /* 0x040ff00000041898 */
[----:B------:R-:W-:Y:S01]  /*5490*/  HMMA.16816.F32.BF16 R148, R4, R18, R148 ;  /* 0x000000120494723c */ /* 0x000fe20000041894 */
[----:B------:R-:W-:Y:S07]  /*54a0*/  @!P0 BRA `(.L_x_3927) ;  /* 0x0000386000008947 */ /* 0x000fee0003800000 */
[----:B------:R-:W-:Y:S01]  /*54b0*/  ULDC UR10, c[0x0][0x1a0] ;  /* 0x00006800000a7ab9 */ /* 0x000fe20000000800 */
[----:B------:R-:W-:Y:S01]  /*54c0*/  IADD3 R246, R2, -0x2, RZ ;  /* 0xfffffffe02f67810 */ /* 0x000fe20007ffe0ff */
[----:B------:R-:W-:Y:S01]  /*54d0*/  ULEA UR4, -UR10, URZ, 0x6 ;  /* 0x0000003f0a047291 */ /* 0x000fe2000f8e313f */
[----:B------:R-:W-:Y:S01]  /*54e0*/  IMAD.MOV.U32 R0, RZ, RZ, R3 ;  /* 0x000000ffff007224 */ /* 0x000fe200078e0003 */
[----:B------:R-:W-:Y:S01]  /*54f0*/  UMOV UR8, 0x5 ;  /* 0x0000000500087882 */ /* 0x000fe20000000000 */
[----:B------:R-:W-:Y:S01]  /*5500*/  IMAD.MOV.U32 R165, RZ, RZ, R164 ;  /* 0x000000ffffa57224 */ /* 0x000fe200078e00a4 */
[----:B------:R-:W-:-:S02]  /*5510*/  USHF.R.S32.HI UR5, URZ, 0x1f, UR4 ;  /* 0x0000001f3f057899 */ /* 0x000fc40008011404 */
[----:B------:R-:W-:Y:S01]  /*5520*/  ULDC UR9, c[0x0][0x1a4] ;  /* 0x0000690000097ab9 */ /* 0x000fe20000000800 */
[----:B------:R-:W-:Y:S01]  /*5530*/  MOV R245, UR4 ;  /* 0x0000000400f57c02 */ /* 0x000fe20008000f00 */
[----:B------:R-:W-:Y:S02]  /*5540*/  USHF.L.U64.HI UR9, UR10, UR8, UR9 ;  /* 0x000000080a097299 */ /* 0x000fe40008010209 */
[----:B------:R-:W-:Y:S01]  /*5550*/  MOV R244, UR5 ;  /* 0x0000000500f47c02 */ /* 0x000fe20008000f00 */
[----:B------:R-:W-:Y:S02]  /*5560*/  USHF.L.U32 UR10, UR10, 0x5, URZ ;  /* 0x000000050a0a7899 */ /* 0x000fe4000800063f */
[----:B------:R-:W-:Y:S02]  /*5570*/  ULDC UR4, c[0x0][0x19c] ;  /* 0x0000670000047ab9 */ /* 0x000fe40000000800 */
.L_x_3931:
[----:B------:R-:W-:Y:S01]  /*5580*/  MOV R6, R245 ;  /* 0x000000f500067202 */ /* 0x000fe20000000f00 */
[----:B------:R-:W-:Y:S04]  /*5590*/  DEPBAR.LE SB0, 0x0 ;  /* 0x000080000000791a */ /* 0x000fe80000000000 */
[----:B------:R-:W-:Y:S01]  /*55a0*/  BAR.SYNC.DEFER_BLOCKING 0x0 ;  /* 0x0000000000007b1d */ /* 0x000fe20000010000 */
[----:B------:R-:W-:Y:S05]  /*55b0*/  MOV R3, R244 ;  /* 0x000000f400037202 */ /* 0x000fea0000000f00 */
[----:B------:R-:W-:-:S05]  /*55c0*/  @!P6 BRA `(.L_x_3928) ;  /* 0x000003b00000e947 */ /* 0x000fca0003800000 */
[----:B------:R-:W-:Y:S04]  /*55d0*/  IABS R2, c[0x0][0x2d0] ;  /* 0x0000b40000027a13 */ /* 0x000fe80000000000 */
[----:B------:R-:W1:Y:S10]  /*55e0*/  I2F.RP R7, R2 ;  /* 0x0000000200077306 */ /* 0x000e740000209400 */
[----:B-1----:R-:W1:Y:S02]  /*55f0*/  MUFU.RCP R3, R7 ;  /* 0x0000000700037308 */ /* 0x002e640000001000 */
[----:B-1----:R-:W-:Y:S01]  /*5600*/  IADD3 R8, R3, 0xffffffe, RZ ;  /* 0x0ffffffe03087810 */ /* 0x002fe20007ffe0ff */
[----:B------:R-:W-:Y:S07]  /*5610*/  IMAD.SHL.U32 R3, R246, 0x40, RZ ;  /* 0x00000040f6037824 */ /* 0x000fee00078e00ff */
[----:B------:R-:W1:Y:S01]  /*5620*/  F2I.FTZ.U32.TRUNC.NTZ R9, R8 ;  /* 0x0000000800097305 */ /* 0x000e62000021f000 */
[----:B------:R-:W-:Y:S02]  /*5630*/  IABS R4, R3 ;  /* 0x0000000300047213 */ /* 0x000fe40000000000 */
[C---:B------:R-:W-:Y:S02]  /*5640*/  IADD3 R10, R3.reuse, 0x40, RZ ;  /* 0x00000040030a7810 */ /* 0x040fe40007ffe0ff */
[----:B------:R-:W-:Y:S02]  /*5650*/  LOP3.LUT R3, R3, c[0x0][0x2d0], RZ, 0x3c, !PT ;  /* 0x0000b40003037a12 */ /* 0x000fe400078e3cff */
[----:B------:R-:W-:Y:S02]  /*5660*/  IABS R6, R10 ;  /* 0x0000000a00067213 */ /* 0x000fe40000000000 */
[----:B------:R-:W-:Y:S02]  /*5670*/  LOP3.LUT R10, R10, c[0x0][0x2d0], RZ, 0x3c, !PT ;  /* 0x0000b4000a0a7a12 */ /* 0x000fe400078e3cff */
[----:B------:R-:W-:Y:S02]  /*5680*/  ISETP.GE.AND P0, PT, R3, RZ, PT ;  /* 0x000000ff0300720c */ /* 0x000fe40003f06270 */
[----:B------:R-:W-:Y:S01]  /*5690*/  ISETP.GE.AND P2, PT, R10, RZ, PT ;  /* 0x000000ff0a00720c */ /* 0x000fe20003f46270 */
[--C-:B-1----:R-:W-:Y:S02]  /*56a0*/  IMAD.MOV R5, RZ, RZ, -R9.reuse ;  /* 0x000000ffff057224 */ /* 0x102fe400078e0a09 */
[----:B------:R-:W-:Y:S02]  /*56b0*/  IMAD.MOV.U32 R8, RZ, RZ, RZ ;  /* 0x000000ffff087224 */ /* 0x000fe400078e00ff */
[----:B------:R-:W-:Y:S04]  /*56c0*/  IMAD R5, R5, R2, RZ ;  /* 0x0000000205057224 */ /* 0x000fe800078e02ff */
[----:B------:R-:W-:Y:S06]  /*56d0*/  IMAD.HI.U32 R9, R9, R5, R8 ;  /* 0x0000000509097227 */ /* 0x000fec00078e0008 */
[C---:B------:R-:W-:Y:S04]  /*56e0*/  IMAD.HI.U32 R8, R9.reuse, R4, RZ ;  /* 0x0000000409087227 */ /* 0x040fe800078e00ff */
[----:B------:R-:W-:Y:S04]  /*56f0*/  IMAD.HI.U32 R9, R9, R6, RZ ;  /* 0x0000000609097227 */ /* 0x000fe800078e00ff */
[----:B------:R-:W-:Y:S02]  /*5700*/  IMAD.MOV R5, RZ, RZ, -R8 ;  /* 0x000000ffff057224 */ /* 0x000fe400078e0a08 */
[----:B------:R-:W-:Y:S02]  /*5710*/  IMAD.MOV R7, RZ, RZ, -R9 ;  /* 0x000000ffff077224 */ /* 0x000fe400078e0a09 */
[C---:B------:R-:W-:Y:S02]  /*5720*/  IMAD R4, R2.reuse, R5, R4 ;  /* 0x0000000502047224 */ /* 0x040fe400078e0204 */
        /* <DEDUP_REMOVED lines=9> */
[----:B------:R-:W-:Y:S02]  /*57c0*/  ISETP.NE.AND P1, PT, RZ, c[0x0][0x2d0], PT ;  /* 0x0000b400ff007a0c */ /* 0x000fe40003f25270 */
[----:B------:R-:W-:Y:S07]  /*57d0*/  LOP3.LUT R2, RZ, c[0x0][0x2d0], RZ, 0x33, !PT ;  /* 0x0000b400ff027a12 */ /* 0x000fee00078e33ff */
[----:B------:R-:W-:Y:S02]  /*57e0*/  @P4 IADD3 R8, R8, 0x1, RZ ;  /* 0x0000000108084810 */ /* 0x000fe40007ffe0ff */
[----:B------:R-:W-:Y:S03]  /*57f0*/  @P5 IADD3 R9, R9, 0x1, RZ ;  /* 0x0000000109095810 */ /* 0x000fe60007ffe0ff */
[----:B------:R-:W-:Y:S02]  /*5800*/  @!P0 IMAD.MOV R8, RZ, RZ, -R8 ;  /* 0x000000ffff088224 */ /* 0x000fe400078e0a08 */
[----:B------:R-:W-:Y:S03]  /*5810*/  @!P2 IMAD.MOV R9, RZ, RZ, -R9 ;  /* 0x000000ffff09a224 */ /* 0x000fe600078e0a09 */
[C---:B------:R-:W-:Y:S02]  /*5820*/  SEL R3, R2.reuse, R8, !P1 ;  /* 0x0000000802037207 */ /* 0x040fe40004800000 */
[----:B------:R-:W-:Y:S02]  /*5830*/  SEL R9, R2, R9, !P1 ;  /* 0x0000000902097207 */ /* 0x000fe40004800000 */
[-C--:B------:R-:W-:Y:S02]  /*5840*/  LEA R12, P1, R3, R238.reuse, 0x2 ;  /* 0x000000ee030c7211 */ /* 0x080fe400078210ff */
[C---:B------:R-:W-:Y:S01]  /*5850*/  LEA R10, P0, R9.reuse, R238, 0x2 ;  /* 0x000000ee090a7211 */ /* 0x040fe200078010ff */
[----:B------:R-:W-:Y:S01]  /*5860*/  IMAD.IADD R2, R9, 0x1, -R3 ;  /* 0x0000000109027824 */ /* 0x000fe200078e0a03 */
[-C--:B------:R-:W-:Y:S01]  /*5870*/  LEA.HI.X.SX32 R13, R3, R239.reuse, 0x2, P1 ;  /* 0x000000ef030d7211 */ /* 0x080fe200008f16ff */
[----:B------:R-:W-:Y:S01]  /*5880*/  IMAD.MOV.U32 R3, RZ, RZ, 0x40 ;  /* 0x00000040ff037424 */ /* 0x000fe200078e00ff */
[----:B------:R-:W-:Y:S03]  /*5890*/  LEA.HI.X.SX32 R11, R9, R239, 0x2, P0 ;  /* 0x000000ef090b7211 */ /* 0x000fe600000f16ff */
[----:B------:R-:W-:Y:S01]  /*58a0*/  IMAD R3, R2, c[0x0][0x2d0], -R3 ;  /* 0x0000b40002037a24 */ /* 0x000fe200078e0a03 */
[----:B------:R-:W2:Y:S03]  /*58b0*/  LDG.E R4, [R12.64] ;  /* 0x0000000c0c047981 */ /* 0x000ea6000c1e1900 */
[C---:B------:R-:W-:Y:S01]  /*58c0*/  IMAD.WIDE.U32 R6, R3.reuse, c[0x0][0x1a0], RZ ;  /* 0x0000680003067a25 */ /* 0x040fe200078e00ff */
[----:B------:R-:W2:Y:S01]  /*58d0*/  LDG.E R5, [R10.64] ;  /* 0x0000000c0a057981 */ /* 0x000ea2000c1e1900 */
[----:B------:R-:W-:Y:S05]  /*58e0*/  SHF.R.S32.HI R2, RZ, 0x1f, R3 ;  /* 0x0000001fff027819 */ /* 0x000fea0000011403 */
[----:B------:R-:W-:Y:S04]  /*58f0*/  IMAD R2, R2, c[0x0][0x1a0], RZ ;  /* 0x0000680002027a24 */ /* 0x000fe800078e02ff */
[----:B------:R-:W-:Y:S04]  /*5900*/  IMAD R2, R3, c[0x0][0x1a4], R2 ;  /* 0x0000690003027a24 */ /* 0x000fe800078e0202 */
[----:B------:R-:W-:Y:S02]  /*5910*/  IMAD.IADD R7, R7, 0x1, R2 ;  /* 0x0000000107077824 */ /* 0x000fe400078e0202 */
[----:B--2---:R-:W-:Y:S04]  /*5920*/  IMAD.IADD R4, R4, 0x1, -R5 ;  /* 0x0000000104047824 */ /* 0x004fe800078e0a05 */
[C---:B------:R-:W-:Y:S01]  /*5930*/  IMAD.WIDE.U32 R6, R4.reuse, c[0x0][0x188], R6 ;  /* 0x0000620004067a25 */ /* 0x040fe200078e0006 */
[----:B------:R-:W-:Y:S05]  /*5940*/  SHF.R.S32.HI R3, RZ, 0x1f, R4 ;  /* 0x0000001fff037819 */ /* 0x000fea0000011404 */
[----:B------:R-:W-:Y:S04]  /*5950*/  IMAD R3, R3, c[0x0][0x188], RZ ;  /* 0x0000620003037a24 */ /* 0x000fe800078e02ff */
[----:B------:R-:W-:Y:S04]  /*5960*/  IMAD R3, R4, c[0x0][0x18c], R3 ;  /* 0x0000630004037a24 */ /* 0x000fe800078e0203 */
[----:B------:R-:W-:Y:S02]  /*5970*/  IMAD.IADD R3, R7, 0x1, R3 ;  /* 0x0000000107037824 */ /* 0x000fe400078e0203 */
.L_x_3928:
[C---:B------:R-:W-:Y:S04]  /*5980*/  LEA R240, P0, R6.reuse, R240, 0x1 ;  /* 0x000000f006f07211 */ /* 0x040fe800078008ff */
[----:B------:R-:W-:Y:S02]  /*5990*/  LEA.HI.X R241, R6, R241, R3, 0x1, P0 ;  /* 0x000000f106f17211 */ /* 0x000fe400000f0c03 */
[----:B------:R-:W-:Y:S03]  /*59a0*/  IADD3 R250, P0, R240, UR10, RZ ;  /* 0x0000000af0fa7c10 */ /* 0x000fe6000ff1e0ff */
[----:B------:R-:W-:Y:S01]  /*59b0*/  @!PT LDS RZ, [RZ] ;  /* 0x00000000fffff984 */ /* 0x000fe20000000800 */
[----:B------:R-:W-:Y:S01]  /*59c0*/  @!PT LDS RZ, [RZ] ;  /* 0x00000000fffff984 */ /* 0x000fe20000000800 */
[----:B------:R-:W-:Y:S01]  /*59d0*/  @!PT LDS RZ, [RZ] ;  /* 0x00000000fffff984 */ /* 0x000fe20000000800 */
[----:B------:R1:W-:Y:S01]  /*59e0*/  LDGSTS.E.BYPASS.LTC128B.128 [R237+0x10000], [R240.64] ;  /* 0x10000000f0ed7fae */ /* 0x0003e2000b901d4c */
[----:B------:R-:W-:Y:S02]  /*59f0*/  IADD3.X R251, R241, UR9, RZ, P0, !PT ;  /* 0x00000009f1fb7c10 */ /* 0x000fe400087fe4ff */
[----:B------:R-:W-:Y:S01]  /*5a00*/  IADD3 R166, P0, R250, UR10, RZ ;  /* 0x0000000afaa67c10 */ /* 0x000fe2000ff1e0ff */
[----:B------:R1:W-:Y:S03]  /*5a10*/  LDGSTS.E.BYPASS.LTC128B.128 [R237+0x12000], [R240.64+0x80] ;  /* 0x12000080f0ed7fae */ /* 0x0003e6000b901d4c */
[----:B------:R-:W-:Y:S01]  /*5a20*/  IADD3.X R167, R251, UR9, RZ, P0, !PT ;  /* 0x00000009fba77c10 */ /* 0x000fe200087fe4ff */
[----:B------:R1:W-:Y:S01]  /*5a30*/  LDGSTS.E.BYPASS.LTC128B.128 [R237+0x14000], [R240.64+0x100] ;  /* 0x14000100f0ed7fae */ /* 0x0003e2000b901d4c */
[----:B------:R-:W-:Y:S03]  /*5a40*/  IADD3 R2, P0, R166, UR10, RZ ;  /* 0x0000000aa6027c10 */ /* 0x000fe6000ff1e0ff */
[----:B------:R1:W-:Y:S01]  /*5a50*/  LDGSTS.E.BYPASS.LTC128B.128 [R237+0x16000], [R240.64+0x180] ;  /* 0x16000180f0ed7fae */ /* 0x0003e2000b901d4c */
[----:B------:R-:W-:Y:S02]  /*5a60*/  IADD3.X R3, R167, UR9, RZ, P0, !PT ;  /* 0x00000009a7037c10 */ /* 0x000fe400087fe4ff */
[----:B------:R-:W-:Y:S01]  /*5a70*/  ISETP.GE.AND P0, PT, R246, 0x1, PT ;  /* 0x00000001f600780c */ /* 0x000fe20003f06270 */
        /* <DEDUP_REMOVED lines=12> */
[----:B------:R-:W-:Y:S04]  /*5b40*/  LDSM.16.M88.4 R168, [R234] ;  /* 0x00000000eaa8783b */ /* 0x000fe80000000200 */
[----:B------:R-:W2:Y:S04]  /*5b50*/  LDSM.16.M88.4 R172, [R233+0x8000] ;  /* 0x00800000e9ac783b */ /* 0x000ea80000000200 */
[----:B------:R-:W3:Y:S04]  /*5b60*/  LDSM.16.M88.4 R176, [R233+0x8800] ;  /* 0x00880000e9b0783b */ /* 0x000ee80000000200 */
[----:B------:R-:W4:Y:S04]  /*5b70*/  LDSM.16.M88.4 R180, [R233+0x9000] ;  /* 0x00900000e9b4783b */ /* 0x000f280000000200 */
[----:B------:R-:W0:Y:S04]  /*5b80*/  LDGDEPBAR ;  /* 0x00000000000079af */ /* 0x000e280000000000 */
[----:B------:R-:W5:Y:S04]  /*5b90*/  LDSM.16.M88.4 R184, [R233+0x9800] ;  /* 0x00980000e9b8783b */ /* 0x000f680000000200 */
[----:B------:R-:W-:Y:S04]  /*5ba0*/  LDSM.16.M88.4 R188, [R232] ;  /* 0x00000000e8bc783b */ /* 0x000fe80000000200 */
        /* <DEDUP_REMOVED lines=10> */
[C---:B----4-:R-:W-:Y:S08]  /*5c50*/  HMMA.16816.F32.BF16 R20, R168.reuse, R180, RZ ;  /* 0x000000b4a814723c */ /* 0x050ff000000418ff */
[C---:B------:R-:W-:Y:S01]  /*5c60*/  HMMA.16816.F32.BF16 R24, R168.reuse, R182, RZ ;  /* 0x000000b6a818723c */ /* 0x040fe200000418ff */
[----:B------:R-:W3:Y:S07]  /*5c70*/  LDSM.16.M88.4 R180, [R227+0x8800] ;  /* 0x00880000e3b4783b */ /* 0x000eee0000000200 */
[C---:B-----5:R-:W-:Y:S08]  /*5c80*/  HMMA.16816.F32.BF16 R28, R168.reuse, R184, RZ ;  /* 0x000000b8a81c723c */ /* 0x060ff000000418ff */
        /* <DEDUP_REMOVED lines=191> */
[----:B------:R-:W-:Y:S02]  /*6880*/  ULDC UR7, c[0x0][0x198] ;  /* 0x0000660000077ab9 */ /* 0x000fe40000000800 */
[----:B------:R-:W-:Y:S04]  /*6890*/  ULEA UR6, -UR7, URZ, 0x6 ;  /* 0x0000003f07067291 */ /* 0x000fe8000f8e313f */
[----:B------:R-:W-:Y:S02]  /*68a0*/  USHF.R.S32.HI UR5, URZ, 0x1f, UR6 ;  /* 0x0000001f3f057899 */ /* 0x000fe40008011406 */
[----:B------:R-:W-:Y:S04]  /*68b0*/  MOV R168, UR6 ;  /* 0x0000000600a87c02 */ /* 0x000fe80008000f00 */
[----:B------:R-:W-:Y:S01]  /*68c0*/  MOV R3, UR5 ;  /* 0x0000000500037c02 */ /* 0x000fe20008000f00 */
[----:B------:R-:W-:-:S05]  /*68d0*/  @!P6 BRA `(.L_x_3930) ;  /* 0x000003b00000e947 */ /* 0x000fca0003800000 */
[----:B------:R-:W-:Y:S04]  /*68e0*/  IABS R2, c[0x0][0x2d0] ;  /* 0x0000b40000027a13 */ /* 0x000fe80000000000 */
[----:B------:R-:W1:Y:S10]  /*68f0*/  I2F.RP R167, R2 ;  /* 0x0000000200a77306 */ /* 0x000e740000209400 */
[----:B-1----:R-:W1:Y:S02]  /*6900*/  MUFU.RCP R3, R167 ;  /* 0x000000a700037308 */ /* 0x002e640000001000 */
[----:B-1----:R-:W-:Y:S01]  /*6910*/  IADD3 R168, R3, 0xffffffe, RZ ;  /* 0x0ffffffe03a87810 */ /* 0x002fe20007ffe0ff */
[----:B------:R-:W-:Y:S07]  /*6920*/  IMAD.SHL.U32 R3, R246, 0x40, RZ ;  /* 0x00000040f6037824 */ /* 0x000fee00078e00ff */
[----:B------:R-:W1:Y:S01]  /*6930*/  F2I.FTZ.U32.TRUNC.NTZ R169, R168 ;  /* 0x000000a800a97305 */ /* 0x000e62000021f000 */
[C---:B------:R-:W-:Y:S02]  /*6940*/  IADD3 R170, R3.reuse, -0x40, RZ ;  /* 0xffffffc003aa7810 */ /* 0x040fe40007ffe0ff */
[----:B------:R-:W-:Y:S02]  /*6950*/  IABS R166, R3 ;  /* 0x0000000300a67213 */ /* 0x000fe40000000000 */
[----:B------:R-:W-:Y:S02]  /*6960*/  IABS R164, R170 ;  /* 0x000000aa00a47213 */ /* 0x000fe40000000000 */
[----:B------:R-:W-:Y:S02]  /*6970*/  LOP3.LUT R3, R3, c[0x0][0x2d0], RZ, 0x3c, !PT ;  /* 0x0000b40003037a12 */ /* 0x000fe400078e3cff */
        /* <DEDUP_REMOVED lines=30> */
[----:B------:R-:W-:Y:S01]  /*6b60*/  LEA R172, P1, R3, R238, 0x2 ;  /* 0x000000ee03ac7211 */ /* 0x000fe200078210ff */
[C---:B------:R-:W-:Y:S01]  /*6b70*/  IMAD.IADD R2, R171.reuse, 0x1, -R3 ;  /* 0x00000001ab027824 */ /* 0x040fe200078e0a03 */
[-C--:B------:R-:W-:Y:S02]  /*6b80*/  LEA.HI.X.SX32 R167, R171, R239.reuse, 0x2, P0 ;  /* 0x000000efaba77211 */ /* 0x080fe400000f16ff */
[----:B------:R-:W-:Y:S01]  /*6b90*/  LEA.HI.X.SX32 R173, R3, R239, 0x2, P1 ;  /* 0x000000ef03ad7211 */ /* 0x000fe200008f16ff */
[----:B------:R-:W-:Y:S03]  /*6ba0*/  IMAD.MOV.U32 R3, RZ, RZ, 0x40 ;  /* 0x00000040ff037424 */ /* 0x000fe600078e00ff */
[----:B------:R-:W2:Y:S01]  /*6bb0*/  LDG.E R167, [R166.64] ;  /* 0x0000000ca6a77981 */ /* 0x000ea2000c1e1900 */
[----:B------:R-:W-:Y:S03]  /*6bc0*/  IMAD R3, R2, c[0x0][0x2d0], -R3 ;  /* 0x0000b40002037a24 */ /* 0x000fe600078e0a03 */
[----:B------:R-:W2:Y:S01]  /*6bd0*/  LDG.E R164, [R172.64] ;  /* 0x0000000caca47981 */ /* 0x000ea2000c1e1900 */
[C---:B------:R-:W-:Y:S01]  /*6be0*/  IMAD.WIDE.U32 R168, R3.reuse, c[0x0][0x198], RZ ;  /* 0x0000660003a87a25 */ /* 0x040fe200078e00ff */
        /* <DEDUP_REMOVED lines=10> */
.L_x_3930:
[C---:B------:R-:W-:Y:S01]  /*6c90*/  LEA R242, P0, R168.reuse, R242, 0x1 ;  /* 0x000000f2a8f27211 */ /* 0x040fe200078008ff */
[----:B------:R-:W-:Y:S02]  /*6ca0*/  USHF.L.U32 UR5, UR7, 0x5, URZ ;  /* 0x0000000507057899 */ /* 0x000fe4000800063f */
[----:B------:R-:W-:Y:S01]  /*6cb0*/  USHF.L.U64.HI UR7, UR7, UR8, UR4 ;  /* 0x0000000807077299 */ /* 0x000fe20008010204 */
[----:B------:R-:W-:Y:S03]  /*6cc0*/  LEA.HI.X R243, R168, R243, R3, 0x1, P0 ;  /* 0x000000f3a8f37211 */ /* 0x000fe600000f0c03 */
[----:B------:R-:W-:Y:S02]  /*6cd0*/  IADD3 R168, P0, R242, UR5, RZ ;  /* 0x00000005f2a87c10 */ /* 0x000fe4000ff1e0ff */
[----:B------:R-:W-:Y:S01]  /*6ce0*/  @!PT LDS RZ, [RZ] ;  /* 0x00000000fffff984 */ /* 0x000fe20000000800 */
[----:B------:R-:W-:Y:S01]  /*6cf0*/  @!PT LDS RZ, [RZ] ;  /* 0x00000000fffff984 */ /* 0x000fe20000000800 */
[----:B------:R-:W-:Y:S01]  /*6d00*/  @!PT LDS RZ, [RZ] ;  /* 0x00000000fffff984 */ /* 0x000fe20000000800 */
[----:B------:R1:W-:Y:S02]  /*6d10*/  LDGSTS.E.BYPASS.LTC128B.128 [R237+0x8000], [R242.64] ;  /* 0x08000000f2ed7fae */ /* 0x0003e4000b901d4c */
[----:B------:R-:W-:Y:S02]  /*6d20*/  IADD3.X R169, R243, UR7, RZ, P0, !PT ;  /* 0x00000007f3a97c10 */ /* 0x000fe400087fe4ff */
[----:B------:R1:W-:Y:S01]  /*6d30*/  LDGSTS.E.BYPASS.LTC128B.128 [R237+0xa000], [R242.64+0x80] ;  /* 0x0a000080f2ed7fae */ /* 0x0003e2000b901d4c */
[----:B------:R-:W-:Y:S03]  /*6d40*/  IADD3 R166, P0, R168, UR5, RZ ;  /* 0x00000005a8a67c10 */ /* 0x000fe6000ff1e0ff */
[----:B------:R1:W-:Y:S01]  /*6d50*/  LDGSTS.E.BYPASS.LTC128B.128 [R237+0xc000], [R242.64+0x100] ;  /* 0x0c000100f2ed7fae */ /* 0x0003e2000b901d4c */
[----:B------:R-:W-:Y:S02]  /*6d60*/  IADD3.X R167, R169, UR7, RZ, P0, !PT ;  /* 0x00000007a9a77c10 */ /* 0x000fe400087fe4ff */
[----:B------:R-:W-:Y:S01]  /*6d70*/  IADD3 R2, P0, R166, UR5, RZ ;  /* 0x00000005a6027c10 */ /* 0x000fe2000ff1e0ff */
[----:B------:R1:W-:Y:S03]  /*6d80*/  LDGSTS.E.BYPASS.LTC128B.128 [R237+0xe000], [R242.64+0x180] ;  /* 0x0e000180f2ed7fae */ /* 0x0003e6000b901d4c */
[----:B------:R-:W-:Y:S01]  /*6d90*/  IADD3.X R3, R167, UR7, RZ, P0, !PT ;  /* 0x00000007a7037c10 */ /* 0x000fe200087fe4ff */
        /* <DEDUP_REMOVED lines=13> */
.L_x_3929:
[----:B-1----:R-:W-:Y:S01]  /*6e70*/  FMNMX.FTZ R2, R4, R165, !PT ;  /* 0x000000a504027209 */ /* 0x002fe20007810000 */
        /* <DEDUP_REMOVED lines=60> */
[----:B------:R-:W-:Y:S01]  /*7240*/  ISETP.GT.AND P0, PT, R246, RZ, PT ;  /* 0x000000fff600720c */ /* 0x000fe20003f04270 */
[--C-:B------:R-:W-:Y:S02]  /*7250*/  FFMA.FTZ R166, R8, c[0x0][0x23c], -R200.reuse ;  /* 0x00008f0008a67a23 */ /* 0x100fe400000108c8 */
        /* <DEDUP_REMOVED lines=216> */
[----:B------:R-:W-:Y:S01]  /*7fe0*/  IADD3 R0, R246, -0x1, RZ ;  /* 0xfffffffff6007810 */ /* 0x000fe20007ffe0ff */
[----:B------:R-:W-:Y:S01]  /*7ff0*/  FADD.FTZ R5, R5, R196 ;  /* 0x000000c405057221 */ /* 0x000fe20000010000 */
[----:B-----5:R-:W-:Y:S01]  /*8000*/  F2FP.BF16.PACK_AB R155, R248, R207 ;  /* 0x000000cff89b723e */ /* 0x020fe200000010ff */
[----:B------:R-:W-:Y:S01]  /*8010*/  FADD.FTZ R6, R7, R6 ;  /* 0x0000000607067221 */ /* 0x000fe20000010000 */
[----:B------:R-:W-:Y:S02]  /*8020*/  MOV R246, R0 ;  /* 0x0000000000f67202 */ /* 0x000fe40000000f00 */
[----:B------:R-:W4:Y:S03]  /*8030*/  LDSM.16.MT88.4 R160, [R226+0x12800] ;  /* 0x01280000e2a0783b */ /* 0x000f260000004200 */
[----:B------:R-:W-:Y:S01]  /*8040*/  FADD.FTZ R166, R166, R5 ;  /* 0x00000005a6a67221 */ /* 0x000fe20000010000 */
[C---:B------:R-:W-:Y:S05]  /*8050*/  HMMA.16816.F32.BF16 R8, R152.reuse, R168, R8 ;  /* 0x000000a89808723c */ /* 0x040fea0000041808 */
[----:B------:R-:W-:Y:S01]  /*8060*/  FADD.FTZ R197, R197, R6 ;  /* 0x00000006c5c57221 */ /* 0x000fe20000010000 */
[----:B------:R-:W-:Y:S01]  /*8070*/  MOV R0, R3 ;  /* 0x0000000300007202 */ /* 0x000fe20000000f00 */
        /* <DEDUP_REMOVED lines=201> */
.L_x_3927:
[----:B------:R-:W1:Y:S01]  /*8d10*/  SHFL.BFLY PT, R2, R249, 0x2, 0x1f ;  /* 0x0c401f00f9027f89 */ /* 0x000e6200000e0000 */
[----:B------:R-:W-:Y:S01]  /*8d20*/  MOV R4, 0x3f800000 ;  /* 0x3f80000000047802 */ /* 0x000fe20000000f00 */
[----:B------:R-:W-:Y:S01]  /*8d30*/  BSSY B0, `(.L_x_3932) ;  /* 0x0000171000007945 */ /* 0x000fe20003800000 */
[----:B------:R-:W-:Y:S01]  /*8d40*/  MOV R5, 0x3f800000 ;  /* 0x3f80000000057802 */ /* 0x000fe20000000f00 */
[----:B------:R-:W2:Y:S01]  /*8d50*/  SHFL.BFLY PT, R0, R247, 0x2, 0x1f ;  /* 0x0c401f00f7007f89 */ /* 0x000ea200000e0000 */
[----:B-1----:R-:W-:-:S02]  /*8d60*/  FADD.FTZ R9, R2, R249 ;  /* 0x000000f902097221 */ /* 0x002fc40000010000 */
[----:B--2---:R-:W-:-:S03]  /*8d70*/  FADD.FTZ R7, R0, R247 ;  /* 0x000000f700077221 */ /* 0x004fc60000010000 */
[----:B------:R-:W1:Y:S04]  /*8d80*/  SHFL.BFLY PT, R2, R9, 0x1, 0x1f ;  /* 0x0c201f0009027f89 */ /* 0x000e6800000e0000 */
        /* <DEDUP_REMOVED lines=126> */
[-C--:B------:R-:W-:Y:S01]  /*9570*/  LEA.HI R6, R7, R4.reuse, RZ, 0x2 ;  /* 0x0000000407067211 */ /* 0x080fe200078f10ff */
[----:B------:R-:W-:Y:S01]  /*9580*/  FMUL.FTZ R63, R5, R63 ;  /* 0x0000003f053f7220 */ /* 0x000fe20000410000 */
[----:B------:R-:W-:Y:S01]  /*9590*/  LEA.HI R7, R7, R4, RZ, 0x5 ;  /* 0x0000000407077211 */ /* 0x000fe200078f28ff */
        /* <DEDUP_REMOVED lines=16> */
[----:B------:R-:W-:Y:S01]  /*96a0*/  FMUL.FTZ R78, R5, R78 ;  /* 0x0000004e054e7220 */ /* 0x000fe20000410000 */
[----:B------:R-:W-:Y:S01]  /*96b0*/  F2FP.BF16.PACK_AB R66, R67, R66 ;  /* 0x000000424342723e */ /* 0x000fe200000010ff */
[C---:B------:R-:W-:Y:S01]  /*96c0*/  FMUL.FTZ R83, R5.reuse, R83 ;  /* 0x0000005305537220 */ /* 0x040fe20000410000 */
[C---:B------:R-:W-:Y:S01]  /*96d0*/  SHF.L.U32 R9, R8.reuse, 0x6, RZ ;  /* 0x0000000608097819 */ /* 0x040fe200000006ff */
[C---:B------:R-:W-:Y:S01]  /*96e0*/  FMUL.FTZ R82, R5.reuse, R82 ;  /* 0x0000005205527220 */ /* 0x040fe20000410000 */
[----:B------:R-:W-:Y:S01]  /*96f0*/  LOP3.LUT R10, R8, 0x1, RZ, 0xc0, !PT ;  /* 0x00000001080a7812 */ /* 0x000fe200078ec0ff */
[----:B------:R-:W-:Y:S01]  /*9700*/  FMUL.FTZ R87, R5, R87 ;  /* 0x0000005705577220 */ /* 0x000fe20000410000 */
[----:B------:R-:W-:Y:S01]  /*9710*/  LOP3.LUT R9, R9, 0x1c0, RZ, 0xc0, !PT ;  /* 0x000001c009097812 */ /* 0x000fe200078ec0ff */
[C---:B------:R-:W-:Y:S01]  /*9720*/  FMUL.FTZ R86, R5.reuse, R86 ;  /* 0x0000005605567220 */ /* 0x040fe20000410000 */
[----:B------:R-:W-:Y:S01]  /*9730*/  ISETP.NE.U32.AND P4, PT, R10, 0x1, PT ;  /* 0x000000010a00780c */ /* 0x000fe20003f85070 */
[----:B------:R-:W-:Y:S01]  /*9740*/  FMUL.FTZ R91, R5, R91 ;  /* 0x0000005b055b7220 */ /* 0x000fe20000410000 */
[----:B------:R-:W-:Y:S01]  /*9750*/  LEA.HI R12, R9, R9, RZ, 0x1d ;  /* 0x00000009090c7211 */ /* 0x000fe200078fe8ff */
[C---:B------:R-:W-:Y:S01]  /*9760*/  FMUL.FTZ R90, R5.reuse, R90 ;  /* 0x0000005a055a7220 */ /* 0x040fe20000410000 */
[----:B------:R-:W-:Y:S01]  /*9770*/  R2P PR, R8, 0x6 ;  /* 0x0000000608007804 */ /* 0x000fe20000000000 */
        /* <DEDUP_REMOVED lines=55> */
[----:B------:R-:W-:Y:S01]  /*9af0*/  LOP3.LUT R5, R6, 0x3ffffffc, RZ, 0xc0, !PT ;  /* 0x3ffffffc06057812 */ /* 0x000fe200078ec0ff */
[----:B-1----:R-:W-:Y:S01]  /*9b00*/  @P3 FMUL.FTZ R75, R2, 0.69314718246459960938 ;  /* 0x3f317218024b3820 */ /* 0x002fe20000410000 */
[----:B------:R-:W-:Y:S01]  /*9b10*/  SHF.R.S32.HI R6, RZ, 0x5, R7 ;  /* 0x00000005ff067819 */ /* 0x000fe20000011407 */
[----:B---3--:R-:W-:Y:S01]  /*9b20*/  @P0 FMUL.FTZ R0, R0, 0.69314718246459960938 ;  /* 0x3f31721800000820 */ /* 0x008fe20000410000 */
[----:B------:R-:W-:-:S02]  /*9b30*/  IADD3 R5, -R5, R4, RZ ;  /* 0x0000000405057210 */ /* 0x000fc40007ffe1ff */
[----:B------:R-:W-:Y:S02]  /*9b40*/  F2FP.BF16.PACK_AB R154, R155, R154 ;  /* 0x0000009a9b9a723e */ /* 0x000fe400000010ff */
[----:B------:R-:W-:Y:S02]  /*9b50*/  LEA R5, R6, R5, 0x9 ;  /* 0x0000000506057211 */ /* 0x000fe400078e48ff */
[----:B------:R-:W-:Y:S02]  /*9b60*/  F2FP.BF16.PACK_AB R150, R151, R150 ;  /* 0x000000969796723e */ /* 0x000fe400000010ff */
[----:B------:R-:W-:Y:S02]  /*9b70*/  LEA R5, R5, R12, 0x1 ;  /* 0x0000000c05057211 */ /* 0x000fe400078e08ff */
[----:B------:R-:W-:Y:S02]  /*9b80*/  LOP3.LUT R7, R7, 0xffffffe0, RZ, 0xc0, !PT ;  /* 0xffffffe007077812 */ /* 0x000fe400078ec0ff */
[----:B------:R-:W-:-:S02]  /*9b90*/  SHF.L.U32 R9, R5, 0x1, RZ ;  /* 0x0000000105097819 */ /* 0x000fc400000006ff */
[----:B------:R-:W-:Y:S02]  /*9ba0*/  MOV R5, 0x20 ;  /* 0x0000002000057802 */ /* 0x000fe40000000f00 */
[----:B------:R-:W-:Y:S01]  /*9bb0*/  IADD3 R11, R9, -0x10, RZ ;  /* 0xfffffff0090b7810 */ /* 0x000fe20007ffe0ff */
[----:B------:R-:W-:Y:S01]  /*9bc0*/  STS [R9], R160 ;  /* 0x000000a009007388 */ /* 0x000fe20000000800 */
[----:B------:R-:W-:Y:S02]  /*9bd0*/  SEL R8, R5, 0xffffffe0, !P1 ;  /* 0xffffffe005087807 */ /* 0x000fe40004800000 */
[----:B------:R-:W-:Y:S01]  /*9be0*/  MOV R5, 0x40 ;  /* 0x0000004000057802 */ /* 0x000fe20000000f00 */
[----:B------:R-:W-:Y:S01]  /*9bf0*/  STS [R9+0x400], R162 ;  /* 0x000400a209007388 */ /* 0x000fe20000000800 */
[----:B------:R-:W-:Y:S02]  /*9c00*/  @P4 IADD3 R11, R9, 0x10, RZ ;  /* 0x00000010090b4810 */ /* 0x000fe40007ffe0ff */
[----:B------:R-:W-:-:S02]  /*9c10*/  SEL R10, R5, 0xffffffc0, !P2 ;  /* 0xffffffc0050a7807 */ /* 0x000fc40005000000 */
[C---:B------:R-:W-:Y:S01]  /*9c20*/  IADD3 R13, R9.reuse, R8, RZ ;  /* 0x00000008090d7210 */ /* 0x040fe20007ffe0ff */
[----:B------:R-:W-:Y:S01]  /*9c30*/  STS [R11], R36 ;  /* 0x000000240b007388 */ /* 0x000fe20000000800 */
[-C--:B------:R-:W-:Y:S02]  /*9c40*/  IADD3 R15, R8, R11.reuse, RZ ;  /* 0x0000000b080f7210 */ /* 0x080fe40007ffe0ff */
[-C--:B------:R-:W-:Y:S01]  /*9c50*/  IADD3 R17, R9, R10.reuse, RZ ;  /* 0x0000000a09117210 */ /* 0x080fe20007ffe0ff */
[----:B------:R-:W-:Y:S01]  /*9c60*/  STS [R11+0x400], R38 ;  /* 0x000400260b007388 */ /* 0x000fe20000000800 */
[----:B------:R-:W-:Y:S01]  /*9c70*/  IADD3 R19, R10, R11, RZ ;  /* 0x0000000b0a137210 */ /* 0x000fe20007ffe0ff */
[----:B------:R-:W1:Y:S01]  /*9c80*/  LDC.U8 R8, c[0x0][0x328] ;  /* 0x0000ca00ff087b82 */ /* 0x000e620000000000 */
[-C--:B------:R-:W-:Y:S01]  /*9c90*/  IADD3 R21, R13, R10.reuse, RZ ;  /* 0x0000000a0d157210 */ /* 0x080fe20007ffe0ff */
[----:B------:R-:W-:Y:S01]  /*9ca0*/  STS [R13], R40 ;  /* 0x000000280d007388 */ /* 0x000fe20000000800 */
[----:B------:R-:W-:-:S02]  /*9cb0*/  IADD3 R23, R15, R10, RZ ;  /* 0x0000000a0f177210 */ /* 0x000fc40007ffe0ff */
[----:B------:R-:W-:Y:S01]  /*9cc0*/  ISETP.NE.AND P2, PT, R236, -0x1, PT ;  /* 0xffffffffec00780c */ /* 0x000fe20003f45270 */
[----:B------:R-:W-:Y:S01]  /*9cd0*/  STS [R13+0x400], R42 ;  /* 0x0004002a0d007388 */ /* 0x000fe20000000800 */
[----:B------:R-:W-:-:S03]  /*9ce0*/  IADD3 R7, -R7, R4, RZ ;  /* 0x0000000407077210 */ /* 0x000fc60007ffe1ff */
[----:B------:R-:W-:Y:S01]  /*9cf0*/  STS [R15], R44 ;  /* 0x0000002c0f007388 */ /* 0x000fe20000000800 */
[----:B------:R-:W-:-:S03]  /*9d00*/  SHF.R.S32.HI R4, RZ, 0x1f, R7 ;  /* 0x0000001fff047819 */ /* 0x000fc60000011407 */
[----:B------:R-:W-:Y:S01]  /*9d10*/  STS [R15+0x400], R46 ;  /* 0x0004002e0f007388 */ /* 0x000fe20000000800 */
[----:B------:R-:W-:-:S03]  /*9d20*/  LEA.HI R4, R4, R7, RZ, 0x2 ;  /* 0x0000000704047211 */ /* 0x000fc600078f10ff */
[----:B------:R-:W-:Y:S01]  /*9d30*/  STS [R17], R48 ;  /* 0x0000003011007388 */ /* 0x000fe20000000800 */
[----:B------:R-:W-:-:S03]  /*9d40*/  SHF.R.S32.HI R4, RZ, 0x2, R4 ;  /* 0x00000002ff047819 */ /* 0x000fc60000011404 */
[----:B------:R-:W-:Y:S01]  /*9d50*/  STS [R17+0x400], R50 ;  /* 0x0004003211007388 */ /* 0x000fe20000000800 */
[----:B-1----:R-:W-:-:S03]  /*9d60*/  ISETP.NE.AND P4, PT, R8, RZ, PT ;  /* 0x000000ff0800720c */ /* 0x002fc60003f85270 */
[----:B------:R-:W-:Y:S01]  /*9d70*/  STS [R19], R52 ;  /* 0x0000003413007388 */ /* 0x000fe20000000800 */
[----:B------:R-:W-:-:S03]  /*9d80*/  ISETP.NE.OR P1, PT, R236, -0x1, !P4 ;  /* 0xffffffffec00780c */ /* 0x000fc60006725670 */
        /* <DEDUP_REMOVED lines=13> */
[----:B------:R2:W-:Y:S04]  /*9e60*/  STS [R17+0x2000], R80 ;  /* 0x0020005011007388 */ /* 0x0005e80000000800 */
[----:B------:R3:W-:Y:S04]  /*9e70*/  STS [R17+0x2400], R82 ;  /* 0x0024005211007388 */ /* 0x0007e80000000800 */
[----:B------:R3:W-:Y:S04]  /*9e80*/  STS [R19+0x2000], R84 ;  /* 0x0020005413007388 */ /* 0x0007e80000000800 */
[----:B------:R3:W-:Y:S04]  /*9e90*/  STS [R19+0x2400], R86 ;  /* 0x0024005613007388 */ /* 0x0007e80000000800 */
[----:B------:R3:W-:Y:S01]  /*9ea0*/  STS [R21+0x2000], R88 ;  /* 0x0020005815007388 */ /* 0x0007e20000000800 */
[----:B-1----:R-:W-:-:S03]  /*9eb0*/  @P2 IMAD.WIDE.U32 R76, R236, c[0x0][0x1e8], RZ ;  /* 0x00007a00ec4c2a25 */ /* 0x002fc600078e00ff */
[----:B------:R3:W-:Y:S01]  /*9ec0*/  STS [R21+0x2400], R90 ;  /* 0x0024005a15007388 */ /* 0x0007e20000000800 */
[----:B------:R-:W-:-:S03]  /*9ed0*/  @P2 IMAD R74, R236, c[0x0][0x1ec], R77 ;  /* 0x00007b00ec4a2a24 */ /* 0x000fc600078e024d */
        /* <DEDUP_REMOVED lines=35> */
[----:B------:R-:W1:Y:S04]  /*a110*/  S2R R5, SR_CTAID.Y ;  /* 0x0000000000057919 */ /* 0x000e680000002600 */
[----:B------:R-:W4:Y:S04]  /*a120*/  S2R R72, SR_CTAID.Z ;  /* 0x0000000000487919 */ /* 0x000f280000002700 */
[----:B------:R3:W3:Y:S04]  /*a130*/  LDS.128 R64, [R237] ;  /* 0x00000000ed407984 */ /* 0x0006e80000000c00 */
[----:B------:R3:W3:Y:S01]  /*a140*/  LDS.128 R60, [R237+0x800] ;  /* 0x00080000ed3c7984 */ /* 0x0006e20000000c00 */
[----:B-1----:R-:W-:Y:S01]  /*a150*/  @!P2 SHF.R.S32.HI R73, RZ, 0x1f, R5 ;  /* 0x0000001fff49a819 */ /* 0x002fe20000011405 */
[----:B------:R-:W-:-:S02]  /*a160*/  @!P1 IMAD R236, R5, c[0x0][0x214], RZ ;  /* 0x0000850005ec9a24 */ /* 0x000fc400078e02ff */
[----:B------:R1:W1:Y:S01]  /*a170*/  LDS.128 R56, [R237+0x1000] ;  /* 0x00100000ed387984 */ /* 0x0002620000000c00 */
[----:B------:R-:W-:Y:S01]  /*a180*/  LOP3.LUT P1, RZ, R7, 0x3, RZ, 0xc0, !PT ;  /* 0x0000000307ff7812 */ /* 0x000fe2000782c0ff */
[----:B--2---:R-:W-:Y:S01]  /*a190*/  @!P2 IMAD.WIDE.U32 R80, R5, c[0x0][0x1e0], RZ ;  /* 0x000078000550aa25 */ /* 0x004fe200078e00ff */
[----:B------:R-:W-:Y:S01]  /*a1a0*/  MOV R7, 0x7f800000 ;  /* 0x7f80000000077802 */ /* 0x000fe20000000f00 */
[----:B------:R2:W1:Y:S02]  /*a1b0*/  LDS.128 R52, [R237+0x1800] ;  /* 0x00180000ed347984 */ /* 0x0004640000000c00 */
[----:B------:R-:W-:Y:S01]  /*a1c0*/  @!P2 IMAD R78, R73, c[0x0][0x1e0], RZ ;  /* 0x00007800494eaa24 */ /* 0x000fe200078e02ff */
[----:B------:R-:W-:Y:S01]  /*a1d0*/  SHF.R.S32.HI R73, RZ, 0x1f, R6 ;  /* 0x0000001fff497819 */ /* 0x000fe20000011406 */
[----:B------:R2:W1:Y:S01]  /*a1e0*/  LDS.128 R48, [R237+0x2000] ;  /* 0x00200000ed307984 */ /* 0x0004620000000c00 */
[----:B----4-:R-:W-:Y:S01]  /*a1f0*/  @P4 IMAD R236, R72, c[0x0][0x234], R236 ;  /* 0x00008d0048ec4a24 */ /* 0x010fe200078e02ec */
[----:B------:R-:W-:Y:S01]  /*a200*/  @!P2 MOV R76, R80 ;  /* 0x00000050004ca202 */ /* 0x000fe20000000f00 */
[----:B------:R-:W-:Y:S01]  /*a210*/  @!P2 IMAD R78, R5, c[0x0][0x1e4], R78 ;  /* 0x00007900054eaa24 */ /* 0x000fe200078e024e */
[----:B------:R2:W4:Y:S01]  /*a220*/  LDS.128 R44, [R237+0x2800] ;  /* 0x00280000ed2c7984 */ /* 0x0005220000000c00 */
[----:B------:R-:W-:Y:S01]  /*a230*/  LEA.HI R73, R73, R6, RZ, 0x2 ;  /* 0x0000000649497211 */ /* 0x000fe200078f10ff */
[----:B------:R-:W-:-:S02]  /*a240*/  @!P4 IMAD R5, R5, c[0x0][0x1c0], R72 ;  /* 0x000070000505ca24 */ /* 0x000fc400078e0248 */
[----:B------:R2:W1:Y:S01]  /*a250*/  LDS.128 R40, [R237+0x3000] ;  /* 0x00300000ed287984 */ /* 0x0004620000000c00 */
[----:B------:R-:W-:Y:S01]  /*a260*/  LOP3.LUT R73, R73, 0xffffffc, RZ, 0xc0, !PT ;  /* 0x0ffffffc49497812 */ /* 0x000fe200078ec0ff */
[----:B------:R-:W-:Y:S01]  /*a270*/  @P0 FFMA.FTZ R7, R3, c[0x0][0x238], R0 ;  /* 0x00008e0003070a23 */ /* 0x000fe20000010000 */
[----:B------:R-:W-:Y:S01]  /*a280*/  @!P2 IADD3 R74, R81, R78, RZ ;  /* 0x0000004e514aa210 */ /* 0x000fe20007ffe0ff */
[----:B------:R2:W1:Y:S01]  /*a290*/  LDS.128 R36, [R237+0x3800] ;  /* 0x00380000ed247984 */ /* 0x0004620000000c00 */
[----:B------:R-:W-:Y:S01]  /*a2a0*/  IADD3 R73, -R73, R6, RZ ;  /* 0x0000000649497210 */ /* 0x000fe20007ffe1ff */
[----:B------:R-:W-:Y:S01]  /*a2b0*/  @!P4 IMAD R236, R5, c[0x0][0x214], RZ ;  /* 0x0000850005ecca24 */ /* 0x000fe200078e02ff */
[----:B------:R-:W-:Y:S01]  /*a2c0*/  MOV R6, 0x7f800000 ;  /* 0x7f80000000067802 */ /* 0x000fe20000000f00 */
[----:B------:R2:W1:Y:S01]  /*a2d0*/  LDS.128 R32, [R237+0x4000] ;  /* 0x00400000ed207984 */ /* 0x0004620000000c00 */
[----:B------:R-:W-:Y:S01]  /*a2e0*/  @P3 FFMA.FTZ R6, R164, c[0x0][0x238], R75 ;  /* 0x00008e00a4063a23 */ /* 0x000fe2000001004b */
[----:B------:R-:W-:-:S02]  /*a2f0*/  LEA R4, R73, R4, 0x4 ;  /* 0x0000000449047211 */ /* 0x000fc400078e20ff */
        /* <DEDUP_REMOVED lines=8> */
[----:B---34-:R-:W3:Y:S01]  /*a380*/  S2R R5, SR_CTAID.X ;  /* 0x0000000000057919 */ /* 0x018ee20000002500 */
[----:B------:R-:W-:-:S02]  /*a390*/  IADD3 R2, R4, 0x8, RZ ;  /* 0x0000000804027810 */ /* 0x000fc40007ffe0ff */
[-C--:B------:R-:W-:Y:S02]  /*a3a0*/  ISETP.GE.AND P2, PT, R4, R235.reuse, PT ;  /* 0x000000eb0400720c */ /* 0x080fe40003f46270 */
[----:B------:R-:W-:Y:S01]  /*a3b0*/  ISETP.GE.AND P1, PT, R2, R235, PT ;  /* 0x000000eb0200720c */ /* 0x000fe20003f26270 */
[----:B---3--:R-:W-:-:S05]  /*a3c0*/  IMAD R5, R5, 0x40, R236 ;  /* 0x0000004005057824 */ /* 0x008fca00078e02ec */
[----:B------:R-:W-:Y:S02]  /*a3d0*/  SHF.R.S32.HI R3, RZ, 0x1f, R5 ;  /* 0x0000001fff037819 */ /* 0x000fe40000011405 */
[----:B------:R-:W-:-:S04]  /*a3e0*/  IADD3 R0, P0, R4, R5, RZ ;  /* 0x0000000504007210 */ /* 0x000fc80007f1e0ff */
[----:B------:R-:W-:Y:S02]  /*a3f0*/  LEA.HI.X.SX32 R3, R4, R3, 0x1, P0 ;  /* 0x0000000304037211 */ /* 0x000fe400000f0eff */
[----:B------:R-:W-:-:S04]  /*a400*/  LEA R2, P0, R0, c[0x0][0x200], 0x2 ;  /* 0x0000800000027a11 */ /* 0x000fc800078010ff */
[----:B------:R-:W-:-:S05]  /*a410*/  LEA.HI.X R3, R0, c[0x0][0x204], R3, 0x2, P0 ;  /* 0x0000810000037a11 */ /* 0x000fca00000f1403 */
[----:B------:R3:W-:Y:S04]  /*a420*/  @!P2 STG.E [R2.64], R6 ;  /* 0x000000060200a986 */ /* 0x0007e8000c10190c */
[----:B------:R3:W-:Y:S02]  /*a430*/  @!P1 STG.E [R2.64+0x20], R7 ;  /* 0x0000200702009986 */ /* 0x0007e4000c10190c */
.L_x_3933:
[----:B---34-:R-:W-:Y:S05]  /*a440*/  BSYNC B0 ;  /* 0x0000000000007941 */ /* 0x018fea0003800000 */
.L_x_3932:
[----:B------:R-:W3:Y:S01]  /*a450*/  S2R R3, SR_TID.X ;  /* 0x0000000000037919 */ /* 0x000ee20000002100 */
[----:B------:R-:W-:Y:S03]  /*a460*/  BSSY B0, `(.L_x_3934) ;  /* 0x0000023000007945 */ /* 0x000fe60003800000 */
[----:B------:R-:W4:Y:S01]  /*a470*/  S2R R4, SR_CTAID.X ;  /* 0x0000000000047919 */ /* 0x000f220000002500 */
[----:B---3--:R-:W-:-:S04]  /*a480*/  SHF.R.S32.HI R2, RZ, 0x1f, R3 ;  /* 0x0000001fff027819 */ /* 0x008fc80000011403 */
[----:B------:R-:W-:Y:S01]  /*a490*/  LEA.HI R2, R2, R3, RZ, 0x3 ;  /* 0x0000000302027211 */ /* 0x000fe200078f18ff */
[----:B----4-:R-:W-:-:S03]  /*a4a0*/  IMAD.SHL.U32 R4, R4, 0x40, RZ ;  /* 0x0000004004047824 */ /* 0x010fc600078e00ff */
[----:B------:R-:W-:Y:S02]  /*a4b0*/  LOP3.LUT R0, R2, 0xfffffff8, RZ, 0xc0, !PT ;  /* 0xfffffff802007812 */ /* 0x000fe400078ec0ff */
[----:B------:R-:W-:-:S03]  /*a4c0*/  SHF.R.S32.HI R2, RZ, 0x3, R2 ;  /* 0x00000003ff027819 */ /* 0x000fc60000011402 */
[----:B------:R-:W-:Y:S01]  /*a4d0*/  IMAD.IADD R0, R3, 0x1, -R0 ;  /* 0x0000000103007824 */ /* 0x000fe200078e0a00 */
[----:B------:R-:W-:-:S03]  /*a4e0*/  SHF.R.S32.HI R3, RZ, 0x1f, R4 ;  /* 0x0000001fff037819 */ /* 0x000fc60000011404 */
[----:B------:R-:W-:Y:S01]  /*a4f0*/  IMAD.SHL.U32 R6, R0, 0x8, RZ ;  /* 0x0000000800067824 */ /* 0x000fe200078e00ff */
[----:B------:R-:W-:Y:S01]  /*a500*/  SHF.R.S32.HI R0, RZ, 0x1f, R72 ;  /* 0x0000001fff007819 */ /* 0x000fe20000011448 */
[----:B------:R-:W-:-:S03]  /*a510*/  IMAD R3, R3, c[0x0][0x1e8], RZ ;  /* 0x00007a0003037a24 */ /* 0x000fc600078e02ff */
[----:B------:R-:W-:Y:S01]  /*a520*/  SHF.R.S32.HI R7, RZ, 0x1f, R6 ;  /* 0x0000001fff077819 */ /* 0x000fe20000011406 */
[----:B------:R-:W-:Y:S02]  /*a530*/  IMAD R3, R4, c[0x0][0x1ec], R3 ;  /* 0x00007b0004037a24 */ /* 0x000fe400078e0203 */
[----:B------:R-:W-:Y:S01]  /*a540*/  IMAD R5, R0, c[0x0][0x1f0], RZ ;  /* 0x00007c0000057a24 */ /* 0x000fe200078e02ff */
[----:B------:R-:W-:Y:S01]  /*a550*/  SHF.R.S32.HI R0, RZ, 0x1f, R2 ;  /* 0x0000001fff007819 */ /* 0x000fe20000011402 */
[----:B------:R-:W-:-:S04]  /*a560*/  IMAD.WIDE.U32 R6, R4, c[0x0][0x1e8], R6 ;  /* 0x00007a0004067a25 */ /* 0x000fc800078e0006 */
[----:B------:R-:W-:Y:S01]  /*a570*/  IMAD R5, R72, c[0x0][0x1f4], R5 ;  /* 0x00007d0048057a24 */ /* 0x000fe200078e0205 */
[----:B------:R-:W-:-:S04]  /*a580*/  IADD3 R76, P0, R76, R6, RZ ;  /* 0x000000064c4c7210 */ /* 0x000fc80007f1e0ff */
[----:B------:R-:W-:Y:S02]  /*a590*/  IADD3.X R77, R74, R3, R7, P0, !PT ;  /* 0x000000034a4d7210 */ /* 0x000fe400007fe407 */
[----:B------:R-:W-:-:S03]  /*a5a0*/  ISETP.GE.AND P0, PT, R2, R235, PT ;  /* 0x000000eb0200720c */ /* 0x000fc60003f06270 */
[----:B------:R-:W-:-:S04]  /*a5b0*/  IMAD.WIDE.U32 R72, R72, c[0x0][0x1f0], R76 ;  /* 0x00007c0048487a25 */ /* 0x000fc800078e004c */
[----:B------:R-:W-:-:S06]  /*a5c0*/  IMAD.IADD R7, R5, 0x1, R73 ;  /* 0x0000000105077824 */ /* 0x000fcc00078e0249 */
        /* <DEDUP_REMOVED lines=8> */
[----:B------:R3:W-:Y:S04]  /*a650*/  STG.E.128 [R74.64], R64 ;  /* 0x000000404a007986 */ /* 0x0007e8000c101d0c */
[----:B-1----:R3:W-:Y:S04]  /*a660*/  STG.E.128 [R74.64+0x80], R48 ;  /* 0x000080304a007986 */ /* 0x0027e8000c101d0c */
[----:B------:R3:W-:Y:S04]  /*a670*/  STG.E.128 [R74.64+0x100], R32 ;  /* 0x000100204a007986 */ /* 0x0007e8000c101d0c */
[----:B------:R3:W-:Y:S02]  /*a680*/  STG.E.128 [R74.64+0x180], R16 ;  /* 0x000180104a007986 */ /* 0x0007e4000c101d0c */
.L_x_3935:
[----:B------:R-:W-:Y:S05]  /*a690*/  BSYNC B0 ;  /* 0x0000000000007941 */ /* 0x000fea0003800000 */
.L_x_3934:
[----:B------:R-:W-:Y:S01]  /*a6a0*/  IADD3 R4, R2, 0x10, RZ ;  /* 0x0000001002047810 */ /* 0x000fe20007ffe0ff */
[----:B------:R-:W-:Y:S03]  /*a6b0*/  BSSY B0, `(.L_x_3936) ;  /* 0x0000011000007945 */ /* 0x000fe60003800000 */
[----:B------:R-:W-:-:S13]  /*a6c0*/  ISETP.GE.AND P0, PT, R4, R235, PT ;  /* 0x000000eb0400720c */ /* 0x000fda0003f06270 */
[----:B------:R-:W-:Y:S05]  /*a6d0*/  @P0 BRA `(.L_x_3937) ;  /* 0x000000e000000947 */ /* 0x000fea0003800000 */
[----:B------:R-:W-:Y:S01]  /*a6e0*/  IADD3 R4, P0, R2, 0x10, RZ ;  /* 0x0000001002047810 */ /* 0x000fe20007f1e0ff */
[----:B-1-3--:R-:W-:Y:S01]  /*a6f0*/  IMAD.MOV.U32 R16, RZ, RZ, R72 ;  /* 0x000000ffff107224 */ /* 0x00afe200078e0048 */
[----:B------:R-:W-:-:S03]  /*a700*/  MOV R17, R7 ;  /* 0x0000000700117202 */ /* 0x000fc60000000f00 */
[----:B------:R-:W-:Y:S02]  /*a710*/  IMAD.X R3, RZ, RZ, R0, P0 ;  /* 0x000000ffff037224 */ /* 0x000fe400000e0600 */
[----:B------:R-:W-:-:S04]  /*a720*/  IMAD.WIDE.U32 R16, R4, c[0x0][0x1e8], R16 ;  /* 0x00007a0004107a25 */ /* 0x000fc800078e0010 */
[----:B------:R-:W-:-:S04]  /*a730*/  IMAD R3, R3, c[0x0][0x1e8], RZ ;  /* 0x00007a0003037a24 */ /* 0x000fc800078e02ff */
[----:B------:R-:W-:Y:S01]  /*a740*/  IMAD R3, R4, c[0x0][0x1ec], R3 ;  /* 0x00007b0004037a24 */ /* 0x000fe200078e0203 */
[----:B------:R-:W-:-:S04]  /*a750*/  LEA R4, P0, R16, c[0x0][0x1d0], 0x1 ;  /* 0x0000740010047a11 */ /* 0x000fc800078008ff */
[----:B------:R-:W-:-:S04]  /*a760*/  IADD3 R3, R3, R17, RZ ;  /* 0x0000001103037210 */ /* 0x000fc80007ffe0ff */
[----:B------:R-:W-:-:S05]  /*a770*/  LEA.HI.X R5, R16, c[0x0][0x1d4], R3, 0x1, P0 ;  /* 0x0000750010057a11 */ /* 0x000fca00000f0c03 */
[----:B------:R1:W-:Y:S04]  /*a780*/  STG.E.128 [R4.64], R60 ;  /* 0x0000003c04007986 */ /* 0x0003e8000c101d0c */
[----:B------:R1:W-:Y:S04]  /*a790*/  STG.E.128 [R4.64+0x80], R44 ;  /* 0x0000802c04007986 */ /* 0x0003e8000c101d0c */
[----:B------:R1:W-:Y:S04]  /*a7a0*/  STG.E.128 [R4.64+0x100], R28 ;  /* 0x0001001c04007986 */ /* 0x0003e8000c101d0c */
[----:B------:R1:W-:Y:S02]  /*a7b0*/  STG.E.128 [R4.64+0x180], R12 ;  /* 0x0001800c04007986 */ /* 0x0003e4000c101d0c */
.L_x_3937:
[----:B------:R-:W-:Y:S05]  /*a7c0*/  BSYNC B0 ;  /* 0x0000000000007941 */ /* 0x000fea0003800000 */
.L_x_3936:
        /* <DEDUP_REMOVED lines=18> */
.L_x_3939:
[----:B------:R-:W-:Y:S05]  /*a8f0*/  BSYNC B0 ;  /* 0x0000000000007941 */ /* 0x000fea0003800000 */
.L_x_3938:
[----:B-1----:R-:W-:-:S04]  /*a900*/  IADD3 R4, R2, 0x30, RZ ;  /* 0x0000003002047810 */ /* 0x002fc80007ffe0ff */
[----:B------:R-:W-:-:S13]  /*a910*/  ISETP.GE.AND P0, PT, R4, R235, PT ;  /* 0x000000eb0400720c */ /* 0x000fda0003f06270 */
[----:B------:R-:W-:Y:S05]  /*a920*/  @P0 EXIT ;  /* 0x000000000000094d */ /* 0x000fea0003800000 */
        /* <DEDUP_REMOVED lines=10> */
[----:B------:R-:W-:Y:S04]  /*a9d0*/  STG.E.128 [R2.64], R52 ;  /* 0x0000003402007986 */ /* 0x000fe8000c101d0c */
[----:B------:R-:W-:Y:S04]  /*a9e0*/  STG.E.128 [R2.64+0x80], R36 ;  /* 0x0000802402007986 */ /* 0x000fe8000c101d0c */
[----:B------:R-:W-:Y:S04]  /*a9f0*/  STG.E.128 [R2.64+0x100], R20 ;  /* 0x0001001402007986 */ /* 0x000fe8000c101d0c */
[----:B------:R-:W-:Y:S01]  /*aa00*/  STG.E.128 [R2.64+0x180], R68 ;  /* 0x0001804402007986 */ /* 0x000fe2000c101d0c */
[----:B------:R-:W-:Y:S05]  /*aa10*/  EXIT ;  /* 0x000000000000794d */ /* 0x000fea0003800000 */
.L_x_3940:
        /* <DEDUP_REMOVED lines=14> */
.L_x_8950:


//--------------------- .text._ZN5flash24flash_fwd_splitkv_kernelI23Flash_fwd_kernel_traitsILi256ELi64ELi64ELi4ELb0ELb0EN7cutlass10bfloat16_tE19Flash_kernel_traitsILi256ELi64ELi64ELi4ES3_EELb0ELb0ELb0ELb0ELb1ELb1ELb0ELb0EEEvNS_16Flash_fwd_paramsE --------------------------
	.section	.text._ZN5flash24flash_fwd_splitkv_kernelI23Flash_fwd_kernel_traitsILi256ELi64ELi64ELi4ELb0ELb0EN7cutlass10bfloat16_tE19Flash_kernel_traitsILi256ELi64ELi64ELi4ES3_EELb0ELb0ELb0ELb0ELb1ELb1ELb0ELb0EEEvNS_16Flash_fwd_paramsE,"ax",@progbits
	.sectioninfo	@"SHI_REGISTERS=255"
	.align	128
        .global         _ZN5flash24flash_fwd_splitkv_kernelI23Flash_fwd_kernel_traitsILi256ELi64ELi64ELi4ELb0ELb0EN7cutlass10bfloat16_tE19Flash_kernel_traitsILi256ELi64ELi64ELi4ES3_EELb0ELb0ELb0ELb0ELb1ELb1ELb0ELb0EEEvNS_16Flash_fwd_paramsE
        .type           _ZN5flash24flash_fwd_splitkv_kernelI23Flash_fwd_kernel_traitsILi256ELi64ELi64ELi4ELb0ELb0EN7cutlass10bfloat16_tE19Flash_kernel_traitsILi256ELi64ELi64ELi4ES3_EELb0ELb0ELb0ELb0ELb1ELb1ELb0ELb0EEEvNS_16Flash_fwd_paramsE,@function
        .size           _ZN5flash24flash_fwd_splitkv_kernelI23Flash_fwd_kernel_traitsILi256ELi64ELi64ELi4ELb0ELb0EN7cutlass10bfloat16_tE19Flash_kernel_traitsILi256ELi64ELi64ELi4ES3_EELb0ELb0ELb0ELb0ELb1ELb1ELb0ELb0EEEvNS_16Flash_fwd_paramsE,(.L_x_8951 - _ZN5flash24flash_fwd_splitkv_kernelI23Flash_fwd_kernel_traitsILi256ELi64ELi64ELi4ELb0ELb0EN7cutlass10bfloat16_tE19Flash_kernel_traitsILi256ELi64ELi64ELi4ES3_EELb0ELb0ELb0ELb0ELb1ELb1ELb0ELb0EEEvNS_16Flash_fwd_paramsE)
        .other          _ZN5flash24flash_fwd_splitkv_kernelI23Flash_fwd_kernel_traitsILi256ELi64ELi64ELi4ELb0ELb0EN7cutlass10bfloat16_tE19Flash_kernel_traitsILi256ELi64ELi64ELi4ES3_EELb0ELb0ELb0ELb0ELb1ELb1ELb0ELb0EEEvNS_16Flash_fwd_paramsE,@"STO_CUDA_ENTRY STV_DEFAULT"
_ZN5flash24flash_fwd_splitkv_kernelI23Flash_fwd_kernel_traitsILi256ELi64ELi64ELi4ELb0ELb0EN7cutlass10bfloat16_tE19Flash_kernel_traitsILi256ELi64ELi64ELi4ES3_EELb0ELb0ELb0ELb0ELb1ELb1ELb0ELb0EEEvNS_16Flash_fwd_paramsE:
.text._ZN5flash24flash_fwd_splitkv_kernelI23Flash_fwd_kernel_traitsILi256ELi64ELi64ELi4ELb0ELb0EN7cutlass10bfloat16_tE19Flash_kernel_traitsILi256ELi64ELi64ELi4ES3_EELb0ELb0ELb0ELb0ELb1ELb1ELb0ELb0EEEvNS_16Flash_fwd_paramsE:
        /* <DEDUP_REMOVED lines=15> */
[----:B------:R-:W-:Y:S01]  /*00f0*/  IMAD.WIDE R8, R10, R4, c[0x0][0x248] ;  /* 0x000092000a087625 */ /* 0x000fe200078e0204 */
[----:B------:R1:W2:Y:S11]  /*0100*/  @P2 LDG.E R240, [R6.64] ;  /* 0x0000000c06f02981 */ /* 0x0002b6000c1e1900 */
[----:B------:R3:W5:Y:S04]  /*0110*/  @!P1 LDG.E R2, [R8.64] ;  /* 0x0000000c08029981 */ /* 0x000768000c1e1900 */
[----:B-1----:R-:W2:Y:S01]  /*0120*/  @P2 LDG.E R6, [R6.64+0x4] ;  /* 0x0000040c06062981 */ /* 0x002ea2000c1e1900 */
[----:B------:R-:W-:-:S02]  /*0130*/  IMAD.MOV.U32 R3, RZ, RZ, RZ ;  /* 0x000000ffff037224 */ /* 0x000fc400078e00ff */
[----:B------:R-:W-:Y:S01]  /*0140*/  @P0 IMAD.WIDE R12, R10, R4, c[0x0][0x250] ;  /* 0x000094000a0c0625 */ /* 0x000fe200078e0204 */
[----:B------:R-:W1:Y:S04]  /*0150*/  S2R R32, SR_CTAID.X ;  /* 0x0000000000207919 */ /* 0x000e680000002500 */
[----:B------:R3:W5:Y:S01]  /*0160*/  @P0 LDG.E R3, [R12.64] ;  /* 0x0000000c0c030981 */ /* 0x000762000c1e1900 */
[----:B------:R-:W-:-:S03]  /*0170*/  ISETP.NE.U32.AND P0, PT, RZ, c[0x0][0x248], PT ;  /* 0x00009200ff007a0c */ /* 0x000fc60003f05070 */
[----:B------:R-:W4:Y:S04]  /*0180*/  S2R R16, SR_CTAID.Z ;  /* 0x0000000000107919 */ /* 0x000f280000002700 */
[----:B------:R-:W1:Y:S01]  /*0190*/  S2R R103, SR_TID.X ;  /* 0x0000000000677919 */ /* 0x000e620000002100 */
[----:B------:R-:W-:Y:S01]  /*01a0*/  ISETP.NE.AND.EX P0, PT, RZ, c[0x0][0x24c], PT, P0 ;  /* 0x00009300ff007a0c */ /* 0x000fe20003f05300 */
[----:B--2---:R-:W-:Y:S02]  /*01b0*/  @P2 IMAD.IADD R6, R6, 0x1, -R240 ;  /* 0x0000000106062824 */ /* 0x004fe400078e0af0 */
[----:B------:R-:W-:-:S10]  /*01c0*/  @!P2 IMAD.MOV.U32 R6, RZ, RZ, c[0x0][0x214] ;  /* 0x00008500ff06a624 */ /* 0x000fd400078e00ff */
[----:B------:R-:W-:Y:S05]  /*01d0*/  @!P0 BRA `(.L_x_3941) ;  /* 0x0000004000008947 */ /* 0x000fea0003800000 */
[----:B-1-34-:R-:W2:Y:S02]  /*01e0*/  @P3 LDG.E R5, [R8.64+0x4] ;  /* 0x0000040c08053981 */ /* 0x01aea4000c1e1900 */
[----:B--2--5:R-:W-:-:S06]  /*01f0*/  @P3 IADD3 R5, R5, -R2, RZ ;  /* 0x8000000205053210 */ /* 0x024fcc0007ffe0ff */
[----:B------:R1:W5:Y:S01]  /*0200*/  @!P3 LDG.E R5, [R8.64] ;  /* 0x0000000c0805b981 */ /* 0x000362000c1e1900 */
[----:B------:R-:W-:Y:S05]  /*0210*/  BRA `(.L_x_3942) ;  /* 0x0000001000007947 */ /* 0x000fea0003800000 */
.L_x_3941:
[----:B-1-34-:R-:W-:Y:S02]  /*0220*/  MOV R5, c[0x0][0x218] ;  /* 0x0000860000057a02 */ /* 0x01afe40000000f00 */
.L_x_3942:
        /* <DEDUP_REMOVED lines=24> */
[----:B------:R-:W-:Y:S01]  /*03b0*/  SHF.R.S32.HI R2, RZ, 0x1f, R103 ;  /* 0x0000001fff027819 */ /* 0x000fe20000011467 */
[----:B------:R-:W-:Y:S01]  /*03c0*/  BSSY B0, `(.L_x_3944) ;  /* 0x000002d000007945 */ /* 0x000fe20003800000 */
[----:B------:R-:W-:Y:S02]  /*03d0*/  ISETP.NE.AND P0, PT, R240, -0x1, PT ;  /* 0xfffffffff000780c */ /* 0x000fe40003f05270 */
[-C--:B------:R-:W-:Y:S02]  /*03e0*/  LEA.HI R2, R2, R103.reuse, RZ, 0x3 ;  /* 0x0000006702027211 */ /* 0x080fe400078f18ff */
[----:B------:R-:W-:Y:S02]  /*03f0*/  SHF.R.S32.HI R0, RZ, 0x1f, R239 ;  /* 0x0000001fff007819 */ /* 0x000fe400000114ef */
[----:B------:R-:W-:Y:S02]  /*0400*/  LOP3.LUT R4, R2, 0x1ffffff8, RZ, 0xc0, !PT ;  /* 0x1ffffff802047812 */ /* 0x000fe400078ec0ff */
[----:B------:R-:W-:Y:S01]  /*0410*/  IADD3 R6, -R239, R6, RZ ;  /* 0x00000006ef067210 */ /* 0x000fe20007ffe1ff */
[----:B------:R-:W-:Y:S01]  /*0420*/  IMAD R0, R0, c[0x0][0x1e8], RZ ;  /* 0x00007a0000007a24 */ /* 0x000fe200078e02ff */
[----:B------:R-:W-:-:S02]  /*0430*/  IADD3 R4, -R4, R103, RZ ;  /* 0x0000006704047210 */ /* 0x000fc40007ffe1ff */
[----:B------:R-:W-:Y:S01]  /*0440*/  SHF.R.S32.HI R2, RZ, 0x3, R2 ;  /* 0x00000003ff027819 */ /* 0x000fe20000011402 */
[----:B------:R-:W-:Y:S01]  /*0450*/  @P0 IMAD.WIDE.U32 R8, R240, c[0x0][0x1e8], RZ ;  /* 0x00007a00f0080a25 */ /* 0x000fe200078e00ff */
[----:B------:R-:W-:Y:S02]  /*0460*/  @!P0 SHF.R.S32.HI R3, RZ, 0x1f, R10 ;  /* 0x0000001fff038819 */ /* 0x000fe4000001140a */
[----:B------:R-:W-:Y:S01]  /*0470*/  SHF.L.U32 R4, R4, 0x3, RZ ;  /* 0x0000000304047819 */ /* 0x000fe200000006ff */
[----:B------:R-:W-:Y:S02]  /*0480*/  @P0 IMAD R240, R240, c[0x0][0x1ec], R9 ;  /* 0x00007b00f0f00a24 */ /* 0x000fe400078e0209 */
[----:B------:R-:W-:Y:S01]  /*0490*/  @P0 IMAD.MOV.U32 R7, RZ, RZ, R8 ;  /* 0x000000ffff070224 */ /* 0x000fe200078e0008 */
[----:B------:R-:W-:Y:S01]  /*04a0*/  SHF.R.S32.HI R5, RZ, 0x1f, R4 ;  /* 0x0000001fff057819 */ /* 0x000fe20000011404 */
[----:B------:R-:W-:Y:S02]  /*04b0*/  @!P0 IMAD R3, R3, c[0x0][0x1e0], RZ ;  /* 0x0000780003038a24 */ /* 0x000fe400078e02ff */
[----:B------:R-:W-:-:S04]  /*04c0*/  @!P0 IMAD.WIDE.U32 R8, R10, c[0x0][0x1e0], RZ ;  /* 0x000078000a088a25 */ /* 0x000fc800078e00ff */
[----:B------:R-:W-:Y:S01]  /*04d0*/  @!P0 IMAD R3, R10, c[0x0][0x1e4], R3 ;  /* 0x000079000a038a24 */ /* 0x000fe200078e0203 */
[----:B------:R-:W-:Y:S01]  /*04e0*/  @!P0 MOV R7, R8 ;  /* 0x0000000800078202 */ /* 0x000fe20000000f00 */
[----:B------:R-:W-:-:S04]  /*04f0*/  IMAD.WIDE.U32 R4, R239, c[0x0][0x1e8], R4 ;  /* 0x00007a00ef047a25 */ /* 0x000fc800078e0004 */
[----:B------:R-:W-:Y:S01]  /*0500*/  @!P0 IMAD.IADD R240, R9, 0x1, R3 ;  /* 0x0000000109f08824 */ /* 0x000fe200078e0203 */
[----:B------:R-:W-:Y:S01]  /*0510*/  IADD3 R4, P0, R7, R4, RZ ;  /* 0x0000000407047210 */ /* 0x000fe20007f1e0ff */
[----:B------:R-:W-:Y:S01]  /*0520*/  IMAD R0, R239, c[0x0][0x1ec], R0 ;  /* 0x00007b00ef007a24 */ /* 0x000fe200078e0200 */
[--C-:B------:R-:W-:Y:S01]  /*0530*/  SHF.R.S32.HI R3, RZ, 0x1f, R16.reuse ;  /* 0x0000001fff037819 */ /* 0x100fe20000011410 */
[----:B------:R-:W-:-:S03]  /*0540*/  IMAD R10, R10, c[0x0][0x1c0], R16 ;  /* 0x000070000a0a7a24 */ /* 0x000fc600078e0210 */
[----:B------:R-:W-:Y:S01]  /*0550*/  IADD3.X R5, R240, R5, R0, P0, !PT ;  /* 0x00000005f0057210 */ /* 0x000fe200007fe400 */
[----:B------:R-:W-:Y:S01]  /*0560*/  IMAD R3, R3, c[0x0][0x1f0], RZ ;  /* 0x00007c0003037a24 */ /* 0x000fe200078e02ff */
[----:B------:R-:W-:Y:S01]  /*0570*/  ISETP.GE.AND P0, PT, R2, R6, PT ;  /* 0x000000060200720c */ /* 0x000fe20003f06270 */
[----:B------:R-:W-:Y:S02]  /*0580*/  IMAD R239, R10, c[0x0][0x214], R239 ;  /* 0x000085000aef7a24 */ /* 0x000fe400078e02ef */
[C---:B------:R-:W-:Y:S02]  /*0590*/  IMAD R3, R16.reuse, c[0x0][0x1f4], R3 ;  /* 0x00007d0010037a24 */ /* 0x040fe400078e0203 */
[----:B------:R-:W-:Y:S01]  /*05a0*/  IMAD.WIDE.U32 R16, R16, c[0x0][0x1f0], R4 ;  /* 0x00007c0010107a25 */ /* 0x000fe200078e0004 */
[----:B------:R-:W-:-:S03]  /*05b0*/  SHF.R.S32.HI R4, RZ, 0x1f, R2 ;  /* 0x0000001fff047819 */ /* 0x000fc60000011402 */
[----:B------:R-:W-:-:S04]  /*05c0*/  IMAD.IADD R11, R17, 0x1, R3 ;  /* 0x00000001110b7824 */ /* 0x000fc800078e0203 */
        /* <DEDUP_REMOVED lines=12> */
.L_x_3945:
[----:B------:R-:W-:Y:S05]  /*0690*/  BSYNC B0 ;  /* 0x0000000000007941 */ /* 0x000fea0003800000 */
.L_x_3944:
[----:B------:R-:W-:Y:S01]  /*06a0*/  IADD3 R7, R2, 0x10, RZ ;  /* 0x0000001002077810 */ /* 0x000fe20007ffe0ff */
        /* <DEDUP_REMOVED lines=9> */
[----:B-1----:R-:W-:-:S03]  /*0740*/  LEA R12, P0, R8, c[0x0][0x1d0], 0x1 ;  /* 0x00007400080c7a11 */ /* 0x002fc600078008ff */
[----:B------:R-:W-:-:S05]  /*0750*/  IMAD R0, R3, c[0x0][0x1ec], R0 ;  /* 0x00007b0003007a24 */ /* 0x000fca00078e0200 */
[----:B------:R-:W-:-:S04]  /*0760*/  IADD3 R0, R9, R0, RZ ;  /* 0x0000000009007210 */ /* 0x000fc80007ffe0ff */
[----:B------:R-:W-:-:S05]  /*0770*/  LEA.HI.X R13, R8, c[0x0][0x1d4], R0, 0x1, P0 ;  /* 0x00007500080d7a11 */ /* 0x000fca00000f0c00 */
[----:B------:R1:W-:Y:S04]  /*0780*/  STG.E.128 [R12.64], RZ ;  /* 0x000000ff0c007986 */ /* 0x0003e8000c101d0c */
[----:B------:R1:W-:Y:S04]  /*0790*/  STG.E.128 [R12.64+0x80], RZ ;  /* 0x000080ff0c007986 */ /* 0x0003e8000c101d0c */
[----:B------:R1:W-:Y:S04]  /*07a0*/  STG.E.128 [R12.64+0x100], RZ ;  /* 0x000100ff0c007986 */ /* 0x0003e8000c101d0c */
[----:B------:R1:W-:Y:S02]  /*07b0*/  STG.E.128 [R12.64+0x180], RZ ;  /* 0x000180ff0c007986 */ /* 0x0003e4000c101d0c */
.L_x_3947:
[----:B------:R-:W-:Y:S05]  /*07c0*/  BSYNC B0 ;  /* 0x0000000000007941 */ /* 0x000fea0003800000 */
.L_x_3946:
        /* <DEDUP_REMOVED lines=18> */
.L_x_3949:
[----:B------:R-:W-:Y:S05]  /*08f0*/  BSYNC B0 ;  /* 0x0000000000007941 */ /* 0x000fea0003800000 */
.L_x_3948:
[----:B------:R-:W-:Y:S01]  /*0900*/  IADD3 R8, R2, 0x30, RZ ;  /* 0x0000003002087810 */ /* 0x000fe20007ffe0ff */
[----:B------:R-:W-:Y:S03]  /*0910*/  BSSY B0, `(.L_x_3950) ;  /* 0x0000010000007945 */ /* 0x000fe60003800000 */
[----:B------:R-:W-:-:S13]  /*0920*/  ISETP.GE.AND P0, PT, R8, R6, PT ;  /* 0x000000060800720c */ /* 0x000fda0003f06270 */
[----:B------:R-:W-:Y:S05]  /*0930*/  @P0 BRA `(.L_x_3951) ;  /* 0x000000d000000947 */ /* 0x000fea0003800000 */
[----:B------:R-:W-:Y:S02]  /*0940*/  IADD3 R3, P0, R2, 0x30, RZ ;  /* 0x0000003002037810 */ /* 0x000fe40007f1e0ff */
[----:B------:R-:W-:Y:S02]  /*0950*/  MOV R10, R16 ;  /* 0x00000010000a7202 */ /* 0x000fe40000000f00 */
[----:B------:R-:W-:-:S03]  /*0960*/  IADD3.X R0, RZ, R4, RZ, P0, !PT ;  /* 0x00000004ff007210 */ /* 0x000fc600007fe4ff */
        /* <DEDUP_REMOVED lines=10> */
.L_x_3951:
[----:B------:R-:W-:Y:S05]  /*0a10*/  BSYNC B0 ;  /* 0x0000000000007941 */ /* 0x000fea0003800000 */
.L_x_3950:
[----:B------:R-:W-:-:S04]  /*0a20*/  LOP3.LUT P4, RZ, R103, 0x7, RZ, 0xc0, !PT ;  /* 0x0000000767ff7812 */ /* 0x000fc8000788c0ff */
[-C--:B------:R-:W-:Y:S02]  /*0a30*/  ISETP.GE.OR P3, PT, R2, R6.reuse, P4 ;  /* 0x000000060200720c */ /* 0x080fe40002766670 */
[-C--:B------:R-:W-:Y:S02]  /*0a40*/  ISETP.GE.OR P2, PT, R7, R6.reuse, P4 ;  /* 0x000000060700720c */ /* 0x080fe40002746670 */
[----:B------:R-:W-:Y:S02]  /*0a50*/  ISETP.GE.OR P1, PT, R5, R6, P4 ;  /* 0x000000060500720c */ /* 0x000fe40002726670 */
[C---:B------:R-:W-:Y:S02]  /*0a60*/  IADD3 R2, P0, R239.reuse, R2, RZ ;  /* 0x00000002ef027210 */ /* 0x040fe40007f1e0ff */
[----:B------:R-:W-:Y:S02]  /*0a70*/  ISETP.GE.OR P4, PT, R8, R6, P4 ;  /* 0x000000060800720c */ /* 0x000fe40002786670 */
[----:B------:R-:W-:-:S02]  /*0a80*/  LEA.HI.X.SX32 R239, R239, R4, 0x1, P0 ;  /* 0x00000004efef7211 */ /* 0x000fc400000f0eff */
[----:B------:R-:W-:Y:S01]  /*0a90*/  LEA R4, P0, R2, c[0x0][0x200], 0x2 ;  /* 0x0000800002047a11 */ /* 0x000fe200078010ff */
[----:B------:R-:W-:-:S03]  /*0aa0*/  @!P3 IMAD.MOV.U32 R3, RZ, RZ, 0x7f800000 ;  /* 0x7f800000ff03b424 */ /* 0x000fc600078e00ff */
[----:B------:R-:W-:Y:S01]  /*0ab0*/  LEA.HI.X R5, R2, c[0x0][0x204], R239, 0x2, P0 ;  /* 0x0000810002057a11 */ /* 0x000fe200000f14ef */
[----:B------:R-:W-:Y:S02]  /*0ac0*/  @!P2 IMAD.MOV.U32 R2, RZ, RZ, 0x7f800000 ;  /* 0x7f800000ff02a424 */ /* 0x000fe400078e00ff */
[----:B------:R-:W-:Y:S02]  /*0ad0*/  @!P1 IMAD.MOV.U32 R0, RZ, RZ, 0x7f800000 ;  /* 0x7f800000ff009424 */ /* 0x000fe400078e00ff */
[----:B------:R2:W-:Y:S04]  /*0ae0*/  @!P3 STG.E [R4.64], R3 ;  /* 0x000000030400b986 */ /* 0x0005e8000c10190c */
[----:B------:R2:W-:Y:S04]  /*0af0*/  @!P2 STG.E [R4.64+0x40], R2 ;  /* 0x000040020400a986 */ /* 0x0005e8000c10190c */
[----:B------:R2:W-:Y:S01]  /*0b00*/  @!P1 STG.E [R4.64+0x80], R0 ;  /* 0x0000800004009986 */ /* 0x0005e2000c10190c */
[----:B------:R-:W-:Y:S05]  /*0b10*/  @P4 EXIT ;  /* 0x000000000000494d */ /* 0x000fea0003800000 */
[----:B--2---:R-:W-:-:S05]  /*0b20*/  MOV R0, 0x7f800000 ;  /* 0x7f80000000007802 */ /* 0x004fca0000000f00 */
[----:B------:R-:W-:Y:S01]  /*0b30*/  STG.E [R4.64+0xc0], R0 ;  /* 0x0000c00004007986 */ /* 0x000fe2000c10190c */
[----:B------:R-:W-:Y:S05]  /*0b40*/  EXIT ;  /* 0x000000000000794d */ /* 0x000fea0003800000 */
.L_x_3943:
[----:B------:R-:W-:Y:S01]  /*0b50*/  ISETP.NE.U32.AND P0, PT, RZ, c[0x0][0x2b8], PT ;  /* 0x0000ae00ff007a0c */ /* 0x000fe20003f05070 */
[----:B------:R-:W-:Y:S01]  /*0b60*/  IMAD.MOV.U32 R0, RZ, RZ, R10 ;  /* 0x000000ffff007224 */ /* 0x000fe200078e000a */
[----:B------:R-:W-:Y:S02]  /*0b70*/  ISETP.NE.U32.AND P2, PT, RZ, c[0x0][0x2c0], PT ;  /* 0x0000b000ff007a0c */ /* 0x000fe40003f45070 */
[----:B------:R-:W-:Y:S02]  /*0b80*/  ISETP.NE.AND.EX P0, PT, RZ, c[0x0][0x2bc], PT, P0 ;  /* 0x0000af00ff007a0c */ /* 0x000fe40003f05300 */
[----:B------:R-:W-:-:S11]  /*0b90*/  ISETP.NE.AND.EX P2, PT, RZ, c[0x0][0x2c4], PT, P2 ;  /* 0x0000b100ff007a0c */ /* 0x000fd60003f45320 */
[----:B------:R-:W-:-:S05]  /*0ba0*/  @P0 IMAD.WIDE R4, R10, R4, c[0x0][0x2b8] ;  /* 0x0000ae000a040625 */ /* 0x000fca00078e0204 */
[----:B------:R1:W5:Y:S01]  /*0bb0*/  @P0 LDG.E R0, [R4.64] ;  /* 0x0000000c04000981 */ /* 0x000362000c1e1900 */
[----:B------:R-:W-:Y:S01]  /*0bc0*/  @P2 IMAD.WIDE.U32 R8, R10, c[0x0][0x2c8], RZ ;  /* 0x0000b2000a082a25 */ /* 0x000fe200078e00ff */
[----:B------:R-:W-:Y:S01]  /*0bd0*/  CS2R R242, SRZ ;  /* 0x0000000000f27805 */ /* 0x000fe2000001ff00 */
[----:B------:R-:W-:Y:S02]  /*0be0*/  PLOP3.LUT P0, PT, PT, PT, PT, 0x8, 0x0 ;  /* 0x000000000000781c */ /* 0x000fe40003f0e170 */
[----:B------:R-:W-:Y:S02]  /*0bf0*/  IABS R95, c[0x0][0x2d0] ;  /* 0x0000b400005f7a13 */ /* 0x000fe40000000000 */
[----:B------:R-:W-:Y:S02]  /*0c00*/  @P2 LEA R242, P1, R8, c[0x0][0x2c0], 0x2 ;  /* 0x0000b00008f22a11 */ /* 0x000fe400078210ff */
[----:B-1----:R-:W-:-:S05]  /*0c10*/  @P2 SHF.R.S32.HI R4, RZ, 0x1f, R10 ;  /* 0x0000001fff042819 */ /* 0x002fca000001140a */
[----:B------:R-:W-:-:S04]  /*0c20*/  @P2 IMAD R4, R4, c[0x0][0x2c8], RZ ;  /* 0x0000b20004042a24 */ /* 0x000fc800078e02ff */
[----:B------:R-:W-:-:S04]  /*0c30*/  @P2 IMAD R4, R10, c[0x0][0x2cc], R4 ;  /* 0x0000b3000a042a24 */ /* 0x000fc800078e0204 */
[----:B------:R-:W-:-:S05]  /*0c40*/  @P2 IMAD.IADD R4, R9, 0x1, R4 ;  /* 0x0000000109042824 */ /* 0x000fca00078e0204 */
[----:B------:R-:W-:-:S04]  /*0c50*/  @P2 SHF.L.U64.HI R4, R8, 0x2, R4 ;  /* 0x0000000208042819 */ /* 0x000fc80000010204 */
[----:B------:R-:W-:Y:S02]  /*0c60*/  @P2 IADD3.X R243, R4, c[0x0][0x2c4], RZ, P1, !PT ;  /* 0x0000b10004f32a10 */ /* 0x000fe40000ffe4ff */
[----:B------:R-:W-:-:S04]  /*0c70*/  @P2 ISETP.NE.U32.AND P1, PT, R242, RZ, PT ;  /* 0x000000fff200220c */ /* 0x000fc80003f25070 */
[----:B------:R-:W-:-:S13]  /*0c80*/  @P2 ISETP.NE.AND.EX P0, PT, R243, RZ, PT, P1 ;  /* 0x000000fff300220c */ /* 0x000fda0003f05310 */
[----:B------:R-:W-:Y:S05]  /*0c90*/  @!P0 BRA `(.L_x_3952) ;  /* 0x000004a000008947 */ /* 0x000fea0003800000 */
[----:B------:R-:W1:Y:S01]  /*0ca0*/  I2F.RP R4, R95 ;  /* 0x0000005f00047306 */ /* 0x000e620000209400 */
[----:B------:R-:W-:-:S04]  /*0cb0*/  LEA R14, R165, 0xffffffc0, 0x6 ;  /* 0xffffffc0a50e7811 */ /* 0x000fc800078e30ff */
[----:B-----5:R-:W-:-:S03]  /*0cc0*/  IABS R0, R14 ;  /* 0x0000000e00007213 */ /* 0x020fc60000000000 */
[----:B-1----:R-:W1:Y:S02]  /*0cd0*/  MUFU.RCP R4, R4 ;  /* 0x0000000400047308 */ /* 0x002e640000001000 */
[----:B-1----:R-:W-:-:S06]  /*0ce0*/  IADD3 R4, R4, 0xffffffe, RZ ;  /* 0x0ffffffe04047810 */ /* 0x002fcc0007ffe0ff */
        /* <DEDUP_REMOVED lines=10> */
[-C--:B------:R-:W-:Y:S02]  /*0d90*/  @!P2 IADD3 R0, R0, -R95.reuse, RZ ;  /* 0x8000005f0000a210 */ /* 0x080fe40007ffe0ff */
[----:B------:R-:W-:Y:S02]  /*0da0*/  @!P2 IADD3 R3, R3, 0x1, RZ ;  /* 0x000000010303a810 */ /* 0x000fe40007ffe0ff */
[----:B------:R-:W-:Y:S02]  /*0db0*/  ISETP.GE.U32.AND P3, PT, R0, R95, PT ;  /* 0x0000005f0000720c */ /* 0x000fe40003f66070 */
[----:B------:R-:W-:Y:S02]  /*0dc0*/  LOP3.LUT R0, R14, c[0x0][0x2d0], RZ, 0x3c, !PT ;  /* 0x0000b4000e007a12 */ /* 0x000fe400078e3cff */
[----:B------:R-:W-:Y:S02]  /*0dd0*/  ISETP.NE.AND P2, PT, RZ, c[0x0][0x2d0], PT ;  /* 0x0000b400ff007a0c */ /* 0x000fe40003f45270 */
[----:B------:R-:W-:-:S07]  /*0de0*/  ISETP.GE.AND P1, PT, R0, RZ, PT ;  /* 0x000000ff0000720c */ /* 0x000fce0003f26270 */
[----:B------:R-:W-:-:S05]  /*0df0*/  @P3 IADD3 R3, R3, 0x1, RZ ;  /* 0x0000000103033810 */ /* 0x000fca0007ffe0ff */
[----:B------:R-:W-:-:S05]  /*0e00*/  IMAD.MOV.U32 R2, RZ, RZ, R3 ;  /* 0x000000ffff027224 */ /* 0x000fca00078e0003 */
[----:B------:R-:W-:Y:S02]  /*0e10*/  @!P1 IADD3 R2, -R2, RZ, RZ ;  /* 0x000000ff02029210 */ /* 0x000fe40007ffe1ff */
        /* <DEDUP_REMOVED lines=8> */
[----:B-1----:R-:W-:Y:S01]  /*0ea0*/  IMAD.MOV R3, RZ, RZ, -R13 ;  /* 0x000000ffff037224 */ /* 0x002fe200078e0a0d */
[----:B------:R-:W-:-:S03]  /*0eb0*/  MOV R12, RZ ;  /* 0x000000ff000c7202 */ /* 0x000fc60000000f00 */
[----:B------:R-:W-:Y:S01]  /*0ec0*/  IMAD R4, R3, R0, RZ ;  /* 0x0000000003047224 */ /* 0x000fe200078e02ff */
[----:B------:R-:W-:-:S03]  /*0ed0*/  IABS R3, R16 ;  /* 0x0000001000037213 */ /* 0x000fc60000000000 */
[----:B------:R-:W-:-:S04]  /*0ee0*/  IMAD.HI.U32 R12, R13, R4, R12 ;  /* 0x000000040d0c7227 */ /* 0x000fc800078e000c */
[----:B------:R-:W-:-:S04]  /*0ef0*/  IMAD.MOV.U32 R4, RZ, RZ, R3 ;  /* 0x000000ffff047224 */ /* 0x000fc800078e0003 */
[----:B------:R-:W-:-:S05]  /*0f00*/  IMAD.HI.U32 R12, R12, R4, RZ ;  /* 0x000000040c0c7227 */ /* 0x000fca00078e00ff */
[----:B------:R-:W-:-:S05]  /*0f10*/  IADD3 R3, -R12, RZ, RZ ;  /* 0x000000ff0c037210 */ /* 0x000fca0007ffe1ff */
[----:B------:R-:W-:-:S05]  /*0f20*/  IMAD R3, R0, R3, R4 ;  /* 0x0000000300037224 */ /* 0x000fca00078e0204 */
[----:B------:R-:W-:-:S13]  /*0f30*/  ISETP.GT.U32.AND P1, PT, R0, R3, PT ;  /* 0x000000030000720c */ /* 0x000fda0003f24070 */
[----:B------:R-:W-:Y:S01]  /*0f40*/  @!P1 IMAD.IADD R3, R3, 0x1, -R0 ;  /* 0x0000000103039824 */ /* 0x000fe200078e0a00 */
[----:B------:R-:W-:-:S04]  /*0f50*/  @!P1 IADD3 R12, R12, 0x1, RZ ;  /* 0x000000010c0c9810 */ /* 0x000fc80007ffe0ff */
[----:B------:R-:W-:Y:S02]  /*0f60*/  ISETP.GE.U32.AND P2, PT, R3, R0, PT ;  /* 0x000000000300720c */ /* 0x000fe40003f46070 */
[----:B------:R-:W-:Y:S02]  /*0f70*/  LOP3.LUT R3, R16, c[0x0][0x1c8], RZ, 0x3c, !PT ;  /* 0x0000720010037a12 */ /* 0x000fe400078e3cff */
[----:B------:R-:W-:Y:S02]  /*0f80*/  IADD3 R0, -R2, RZ, RZ ;  /* 0x000000ff02007210 */ /* 0x000fe40007ffe1ff */
[----:B------:R-:W-:-:S03]  /*0f90*/  ISETP.GE.AND P1, PT, R3, RZ, PT ;  /* 0x000000ff0300720c */ /* 0x000fc60003f26270 */
[----:B------:R-:W-:-:S04]  /*0fa0*/  IMAD R14, R0, c[0x0][0x2d0], R14 ;  /* 0x0000b400000e7a24 */ /* 0x000fc800078e020e */
[----:B------:R-:W-:Y:S02]  /*0fb0*/  @P2 IADD3 R12, R12, 0x1, RZ ;  /* 0x000000010c0c2810 */ /* 0x000fe40007ffe0ff */
[----:B------:R-:W-:Y:S02]  /*0fc0*/  ISETP.NE.AND P2, PT, RZ, c[0x0][0x1c8], PT ;  /* 0x00007200ff007a0c */ /* 0x000fe40003f45270 */
[----:B------:R-:W-:Y:S02]  /*0fd0*/  SHF.R.S32.HI R5, RZ, 0x1f, R14 ;  /* 0x0000001fff057819 */ /* 0x000fe4000001140e */
[----:B------:R-:W-:-:S03]  /*0fe0*/  @!P1 IMAD.MOV R12, RZ, RZ, -R12 ;  /* 0x000000ffff0c9224 */ /* 0x000fc600078e0a0c */
[----:B------:R-:W-:-:S04]  /*0ff0*/  IMAD R0, R5, c[0x0][0x198], RZ ;  /* 0x0000660005007a24 */ /* 0x000fc800078e02ff */
[----:B------:R-:W-:Y:S02]  /*1000*/  IMAD R0, R14, c[0x0][0x19c], R0 ;  /* 0x000067000e007a24 */ /* 0x000fe400078e0200 */
[----:B------:R-:W-:-:S04]  /*1010*/  @!P2 LOP3.LUT R12, RZ, c[0x0][0x1c8], RZ, 0x33, !PT ;  /* 0x00007200ff0caa12 */ /* 0x000fc800078e33ff */
[----:B------:R-:W-:-:S05]  /*1020*/  SHF.R.S32.HI R30, RZ, 0x1f, R12 ;  /* 0x0000001fff1e7819 */ /* 0x000fca000001140c */
[----:B------:R-:W-:-:S04]  /*1030*/  IMAD R7, R30, c[0x0][0x1b0], RZ ;  /* 0x00006c001e077a24 */ /* 0x000fc800078e02ff */
[----:B------:R-:W-:Y:S01]  /*1040*/  IMAD R7, R12, c[0x0][0x1b4], R7 ;  /* 0x00006d000c077a24 */ /* 0x000fe200078e0207 */
[----:B--2---:R-:W-:Y:S01]  /*1050*/  SHF.R.S32.HI R2, RZ, 0x1f, R8 ;  /* 0x0000001fff027819 */ /* 0x004fe20000011408 */
[----:B------:R-:W-:-:S04]  /*1060*/  IMAD.WIDE.U32 R18, R8, c[0x0][0x180], RZ ;  /* 0x0000600008127a25 */ /* 0x000fc800078e00ff */
[C---:B------:R-:W-:Y:S02]  /*1070*/  IMAD R3, R2.reuse, c[0x0][0x180], RZ ;  /* 0x0000600002037a24 */ /* 0x040fe400078e02ff */
[----:B------:R-:W-:Y:S02]  /*1080*/  IMAD R2, R2, c[0x0][0x188], RZ ;  /* 0x0000620002027a24 */ /* 0x000fe400078e02ff */
[C---:B------:R-:W-:Y:S02]  /*1090*/  IMAD R3, R8.reuse, c[0x0][0x184], R3 ;  /* 0x0000610008037a24 */ /* 0x040fe400078e0203 */
[C---:B------:R-:W-:Y:S02]  /*10a0*/  IMAD R2, R8.reuse, c[0x0][0x18c], R2 ;  /* 0x0000630008027a24 */ /* 0x040fe400078e0202 */
[----:B------:R-:W-:Y:S01]  /*10b0*/  IMAD.WIDE.U32 R8, R8, c[0x0][0x188], RZ ;  /* 0x0000620008087a25 */ /* 0x000fe200078e00ff */
[----:B------:R-:W-:-:S03]  /*10c0*/  IADD3 R19, R19, R3, RZ ;  /* 0x0000000313137210 */ /* 0x000fc60007ffe0ff */
[----:B------:R-:W-:Y:S01]  /*10d0*/  IMAD.IADD R2, R9, 0x1, R2 ;  /* 0x0000000109027824 */ /* 0x000fe200078e0202 */
[----:B------:R-:W-:Y:S01]  /*10e0*/  MOV R20, R8 ;  /* 0x0000000800147202 */ /* 0x000fe20000000f00 */
[----:B------:R-:W-:-:S04]  /*10f0*/  IMAD.WIDE.U32 R96, R14, c[0x0][0x198], R18 ;  /* 0x000066000e607a25 */ /* 0x000fc800078e0012 */
[----:B------:R-:W-:-:S04]  /*1100*/  IMAD.IADD R97, R97, 0x1, R0 ;  /* 0x0000000161617824 */ /* 0x000fc800078e0200 */
[----:B------:R-:W-:-:S05]  /*1110*/  IMAD.WIDE.U32 R96, R12, c[0x0][0x1b0], R96 ;  /* 0x00006c000c607a25 */ /* 0x000fca00078e0060 */
[----:B------:R-:W-:Y:S01]  /*1120*/  IADD3 R7, R97, R7, RZ ;  /* 0x0000000761077210 */ /* 0x000fe20007ffe0ff */
[----:B------:R-:W-:Y:S05]  /*1130*/  BRA `(.L_x_3953) ;  /* 0x0000043000007947 */ /* 0x000fea0003800000 */
.L_x_3952:
[----:B------:R-:W-:-:S13]  /*1140*/  ISETP.NE.AND P4, PT, R2, -0x1, PT ;  /* 0xffffffff0200780c */ /* 0x000fda0003f85270 */
[----:B------:R-:W-:-:S05]  /*1150*/  @P4 IADD3 R7, R3, R2, RZ ;  /* 0x0000000203074210 */ /* 0x000fca0007ffe0ff */
[----:B------:R-:W-:-:S04]  /*1160*/  @P4 IMAD.WIDE.U32 R8, R7, c[0x0][0x198], RZ ;  /* 0x0000660007084a25 */ /* 0x000fc800078e00ff */
[----:B------:R-:W-:Y:S01]  /*1170*/  @P4 IMAD R7, R7, c[0x0][0x19c], R9 ;  /* 0x0000670007074a24 */ /* 0x000fe200078e0209 */
        /* <DEDUP_REMOVED lines=11> */
.L_x_3954:
[----:B------:R-:W-:Y:S02]  /*1230*/  IABS R9, c[0x0][0x1c8] ;  /* 0x0000720000097a13 */ /* 0x000fe40000000000 */
[----:B------:R-:W-:Y:S02]  /*1240*/  LEA R14, R165, 0xffffffc0, 0x6 ;  /* 0xffffffc0a50e7811 */ /* 0x000fe400078e30ff */
[----:B------:R-:W1:Y:S01]  /*1250*/  I2F.RP R12, R9 ;  /* 0x00000009000c7306 */ /* 0x000e620000209400 */
[----:B------:R-:W-:-:S05]  /*1260*/  @P4 IADD3 R2, R3, R2, RZ ;  /* 0x0000000203024210 */ /* 0x000fca0007ffe0ff */
        /* <DEDUP_REMOVED lines=13> */
[----:B------:R-:W-:Y:S01]  /*1340*/  IMAD R4, R9, R4, R5 ;  /* 0x0000000409047224 */ /* 0x000fe200078e0205 */
[----:B------:R-:W-:-:S04]  /*1350*/  SHF.R.S32.HI R5, RZ, 0x1f, R14 ;  /* 0x0000001fff057819 */ /* 0x000fc8000001140e */
[----:B------:R-:W-:-:S13]  /*1360*/  ISETP.GT.U32.AND P1, PT, R9, R4, PT ;  /* 0x000000040900720c */ /* 0x000fda0003f24070 */
[----:B------:R-:W-:Y:S01]  /*1370*/  @!P1 IMAD.IADD R4, R4, 0x1, -R9 ;  /* 0x0000000104049824 */ /* 0x000fe200078e0a09 */
[----:B------:R-:W-:Y:S02]  /*1380*/  @!P1 IADD3 R12, R12, 0x1, RZ ;  /* 0x000000010c0c9810 */ /* 0x000fe40007ffe0ff */
[----:B------:R-:W-:Y:S02]  /*1390*/  ISETP.NE.AND P1, PT, RZ, c[0x0][0x1c8], PT ;  /* 0x00007200ff007a0c */ /* 0x000fe40003f25270 */
[----:B------:R-:W-:Y:S01]  /*13a0*/  ISETP.GE.U32.AND P3, PT, R4, R9, PT ;  /* 0x000000090400720c */ /* 0x000fe20003f66070 */
[----:B------:R-:W-:Y:S01]  /*13b0*/  IMAD.MOV.U32 R9, RZ, RZ, R7 ;  /* 0x000000ffff097224 */ /* 0x000fe200078e0007 */
[----:B------:R-:W-:-:S03]  /*13c0*/  LOP3.LUT R4, R16, c[0x0][0x1c8], RZ, 0x3c, !PT ;  /* 0x0000720010047a12 */ /* 0x000fc600078e3cff */
[----:B------:R-:W-:Y:S01]  /*13d0*/  IMAD.WIDE.U32 R8, R14, c[0x0][0x198], R8 ;  /* 0x000066000e087a25 */ /* 0x000fe200078e0008 */
[----:B------:R-:W-:-:S03]  /*13e0*/  ISETP.GE.AND P2, PT, R4, RZ, PT ;  /* 0x000000ff0400720c */ /* 0x000fc60003f46270 */
[----:B------:R-:W-:-:S04]  /*13f0*/  IMAD R4, R5, c[0x0][0x198], RZ ;  /* 0x0000660005047a24 */ /* 0x000fc800078e02ff */
[----:B------:R-:W-:Y:S01]  /*1400*/  @P3 IADD3 R12, R12, 0x1, RZ ;  /* 0x000000010c0c3810 */ /* 0x000fe20007ffe0ff */
[----:B------:R-:W-:-:S04]  /*1410*/  IMAD R4, R14, c[0x0][0x19c], R4 ;  /* 0x000067000e047a24 */ /* 0x000fc800078e0204 */
[----:B------:R-:W-:Y:S01]  /*1420*/  IMAD.IADD R9, R9, 0x1, R4 ;  /* 0x0000000109097824 */ /* 0x000fe200078e0204 */
[----:B------:R-:W-:Y:S02]  /*1430*/  @!P2 IADD3 R12, -R12, RZ, RZ ;  /* 0x000000ff0c0ca210 */ /* 0x000fe40007ffe1ff */
[----:B------:R-:W-:-:S04]  /*1440*/  @!P1 LOP3.LUT R12, RZ, c[0x0][0x1c8], RZ, 0x33, !PT ;  /* 0x00007200ff0c9a12 */ /* 0x000fc800078e33ff */
[----:B------:R-:W-:Y:S01]  /*1450*/  SHF.R.S32.HI R30, RZ, 0x1f, R12 ;  /* 0x0000001fff1e7819 */ /* 0x000fe2000001140c */
[----:B------:R-:W-:-:S04]  /*1460*/  IMAD.WIDE.U32 R8, R12, c[0x0][0x1b0], R8 ;  /* 0x00006c000c087a25 */ /* 0x000fc800078e0008 */
[----:B------:R-:W-:Y:S01]  /*1470*/  IMAD R7, R30, c[0x0][0x1b0], RZ ;  /* 0x00006c001e077a24 */ /* 0x000fe200078e02ff */
[----:B------:R-:W-:-:S03]  /*1480*/  MOV R96, R8 ;  /* 0x0000000800607202 */ /* 0x000fc60000000f00 */
[----:B------:R-:W-:-:S04]  /*1490*/  IMAD R7, R12, c[0x0][0x1b4], R7 ;  /* 0x00006d000c077a24 */ /* 0x000fc800078e0207 */
[----:B------:R-:W-:Y:S01]  /*14a0*/  IMAD.IADD R7, R9, 0x1, R7 ;  /* 0x0000000109077824 */ /* 0x000fe200078e0207 */
        /* <DEDUP_REMOVED lines=11> */
[----:B------:R-:W-:Y:S02]  /*1560*/  MOV R20, R8 ;  /* 0x0000000800147202 */ /* 0x000fe40000000f00 */
.L_x_3953:
[----:B------:R-:W-:Y:S01]  /*1570*/  ISETP.NE.AND P1, PT, R240, -0x1, PT ;  /* 0xfffffffff000780c */ /* 0x000fe20003f25270 */
[----:B------:R-:W-:Y:S01]  /*1580*/  IMAD.IADD R239, R6, 0x1, -R239 ;  /* 0x0000000106ef7824 */ /* 0x000fe200078e0aef */
[----:B------:R-:W-:Y:S01]  /*1590*/  SHF.R.S32.HI R4, RZ, 0x1f, R103 ;  /* 0x0000001fff047819 */ /* 0x000fe20000011467 */
[----:B------:R-:W-:Y:S01]  /*15a0*/  IMAD R30, R30, c[0x0][0x1b8], RZ ;  /* 0x00006e001e1e7a24 */ /* 0x000fe200078e02ff */
[----:B------:R-:W-:Y:S01]  /*15b0*/  SHF.R.S32.HI R24, RZ, 0x1f, R16 ;  /* 0x0000001fff187819 */ /* 0x000fe20000011410 */
[----:B------:R-:W-:Y:S01]  /*15c0*/  IMAD.SHL.U32 R93, R165, 0x40, RZ ;  /* 0x00000040a55d7824 */ /* 0x000fe200078e00ff */
[----:B------:R-:W-:Y:S01]  /*15d0*/  LEA.HI R8, R4, R103, RZ, 0x3 ;  /* 0x0000006704087211 */ /* 0x000fe200078f18ff */
[----:B------:R-:W-:Y:S02]  /*15e0*/  IMAD R30, R12, c[0x0][0x1bc], R30 ;  /* 0x00006f000c1e7a24 */ /* 0x000fe400078e021e */
[----:B------:R-:W-:Y:S01]  /*15f0*/  IMAD R24, R24, c[0x0][0x1a8], RZ ;  /* 0x00006a0018187a24 */ /* 0x000fe200078e02ff */
[----:B------:R-:W-:Y:S01]  /*1600*/  LOP3.LUT R3, R8, 0xfffffff8, RZ, 0xc0, !PT ;  /* 0xfffffff808037812 */ /* 0x000fe200078ec0ff */
[----:B------:R-:W-:Y:S01]  /*1610*/  IMAD.MOV.U32 R94, RZ, RZ, c[0x0][0x198] ;  /* 0x00006600ff5e7624 */ /* 0x000fe200078e00ff */
[----:B------:R-:W-:Y:S01]  /*1620*/  SHF.R.S32.HI R8, RZ, 0x3, R8 ;  /* 0x00000003ff087819 */ /* 0x000fe20000011408 */
[----:B------:R-:W-:Y:S01]  /*1630*/  @!P1 IMAD.WIDE.U32 R22, R10, c[0x0][0x178], RZ ;  /* 0x00005e000a169a25 */ /* 0x000fe200078e00ff */
[----:B------:R-:W-:-:S02]  /*1640*/  @!P1 SHF.R.S32.HI R9, RZ, 0x1f, R10 ;  /* 0x0000001fff099819 */ /* 0x000fc4000001140a */
[C---:B------:R-:W-:Y:S01]  /*1650*/  IADD3 R6, R8.reuse, 0x10, RZ ;  /* 0x0000001008067810 */ /* 0x040fe20007ffe0ff */
[----:B------:R-:W-:Y:S01]  /*1660*/  IMAD.IADD R3, R103, 0x1, -R3 ;  /* 0x0000000167037824 */ /* 0x000fe200078e0a03 */
[----:B------:R-:W-:Y:S01]  /*1670*/  IADD3 R14, P3, R8, R14, RZ ;  /* 0x0000000e080e7210 */ /* 0x000fe20007f7e0ff */
[----:B------:R-:W-:Y:S01]  /*1680*/  @!P1 IMAD R9, R9, c[0x0][0x178], RZ ;  /* 0x00005e0009099a24 */ /* 0x000fe200078e02ff */
[----:B------:R-:W-:Y:S01]  /*1690*/  IADD3 R92, R93, -0x40, RZ ;  /* 0xffffffc05d5c7810 */ /* 0x000fe20007ffe0ff */
[----:B------:R-:W-:Y:S02]  /*16a0*/  IMAD.SHL.U32 R11, R3, 0x8, RZ ;  /* 0x00000008030b7824 */ /* 0x000fe400078e00ff */
[----:B------:R-:W-:-:S03]  /*16b0*/  @P1 IMAD.WIDE.U32 R18, R240, c[0x0][0x190], RZ ;  /* 0x00006400f0121a25 */ /* 0x000fc600078e00ff */
[C---:B------:R-:W-:Y:S01]  /*16c0*/  IADD3 R20, P2, R11.reuse, R20, RZ ;  /* 0x000000140b147210 */ /* 0x040fe20007f5e0ff */
[----:B------:R-:W-:Y:S01]  /*16d0*/  @!P1 IMAD R9, R10, c[0x0][0x17c], R9 ;  /* 0x00005f000a099a24 */ /* 0x000fe200078e0209 */
[----:B------:R-:W-:Y:S01]  /*16e0*/  SHF.R.S32.HI R10, RZ, 0x1f, R11 ;  /* 0x0000001fff0a7819 */ /* 0x000fe2000001140b */
[----:B------:R-:W-:Y:S01]  /*16f0*/  @!P1 IMAD.MOV.U32 R18, RZ, RZ, R22 ;  /* 0x000000ffff129224 */ /* 0x000fe200078e0016 */
[----:B------:R-:W-:Y:S01]  /*1700*/  IADD3 R96, P5, R11, R96, RZ ;  /* 0x000000600b607210 */ /* 0x000fe20007fbe0ff */
[----:B-----5:R-:W-:Y:S02]  /*1710*/  @P1 IMAD R0, R240, c[0x0][0x194], R19 ;  /* 0x00006500f0001a24 */ /* 0x020fe400078e0213 */
[----:B------:R-:W-:Y:S01]  /*1720*/  @!P1 IMAD.IADD R0, R23, 0x1, R9 ;  /* 0x0000000117009824 */ /* 0x000fe200078e0209 */
[----:B------:R-:W-:Y:S01]  /*1730*/  IADD3 R18, P1, R11, R18, RZ ;  /* 0x000000120b127210 */ /* 0x000fe20007f3e0ff */
[----:B------:R-:W-:Y:S01]  /*1740*/  IMAD.X R21, R10, 0x1, R2, P2 ;  /* 0x000000010a157824 */ /* 0x000fe200010e0602 */
[----:B------:R-:W-:Y:S01]  /*1750*/  ISETP.GE.AND P2, PT, R6, R239, PT ;  /* 0x000000ef0600720c */ /* 0x000fe20003f46270 */
[C---:B------:R-:W-:Y:S01]  /*1760*/  IMAD.SHL.U32 R241, R8.reuse, 0x40, RZ ;  /* 0x0000004008f17824 */ /* 0x040fe200078e00ff */
[----:B------:R-:W-:Y:S01]  /*1770*/  IADD3 R2, R8, 0x30, RZ ;  /* 0x0000003008027810 */ /* 0x000fe20007ffe0ff */
[----:B------:R-:W-:Y:S01]  /*1780*/  IMAD.X R19, R10, 0x1, R0, P1 ;  /* 0x000000010a137824 */ /* 0x000fe200008e0600 */
[----:B------:R-:W-:Y:S01]  /*1790*/  SHF.R.S32.HI R9, RZ, 0x1f, R8 ;  /* 0x0000001fff097819 */ /* 0x000fe20000011408 */
[----:B------:R-:W-:Y:S01]  /*17a0*/  IMAD.WIDE.U32 R12, R12, c[0x0][0x1b8], R20 ;  /* 0x00006e000c0c7a25 */ /* 0x000fe200078e0014 */
[----:B------:R-:W-:-:S02]  /*17b0*/  IADD3 R0, R8, 0x20, RZ ;  /* 0x0000002008007810 */ /* 0x000fc40007ffe0ff */
[-C--:B------:R-:W-:Y:S01]  /*17c0*/  ISETP.GE.AND P4, PT, R2, R239.reuse, PT ;  /* 0x000000ef0200720c */ /* 0x080fe20003f86270 */
[----:B------:R-:W-:Y:S01]  /*17d0*/  IMAD.WIDE R32, R32, 0x40, R8 ;  /* 0x0000004020207825 */ /* 0x000fe200078e0208 */
[-C--:B------:R-:W-:Y:S02]  /*17e0*/  ISETP.GE.AND P6, PT, R0, R239.reuse, PT ;  /* 0x000000ef0000720c */ /* 0x080fe40003fc6270 */
[----:B------:R-:W-:Y:S01]  /*17f0*/  ISETP.GE.AND P1, PT, R8, R239, PT ;  /* 0x000000ef0800720c */ /* 0x000fe20003f26270 */
[----:B------:R-:W-:Y:S01]  /*1800*/  IMAD.X R5, R9, 0x1, R5, P3 ;  /* 0x0000000109057824 */ /* 0x000fe200018e0605 */
[----:B------:R-:W-:Y:S01]  /*1810*/  @!P2 IADD3 R22, P3, R32, 0x10, RZ ;  /* 0x000000102016a810 */ /* 0x000fe20007f7e0ff */
[----:B------:R-:W-:Y:S01]  /*1820*/  IMAD.IADD R31, R13, 0x1, R30 ;  /* 0x000000010d1f7824 */ /* 0x000fe200078e021e */
[----:B------:R-:W-:Y:S01]  /*1830*/  LOP3.LUT R241, R241, 0x1c0, RZ, 0xc0, !PT ;  /* 0x000001c0f1f17812 */ /* 0x000fe200078ec0ff */
[----:B------:R-:W-:Y:S02]  /*1840*/  IMAD R5, R5, c[0x0][0x1a0], RZ ;  /* 0x0000680005057a24 */ /* 0x000fe400078e02ff */
[----:B------:R-:W-:Y:S01]  /*1850*/  IMAD.MOV.U32 R30, RZ, RZ, R12 ;  /* 0x000000ffff1e7224 */ /* 0x000fe200078e000c */
[----:B------:R-:W-:Y:S01]  /*1860*/  LOP3.LUT R11, R241, 0x38, R11, 0xf8, !PT ;  /* 0x00000038f10b7812 */ /* 0x000fe200078ef80b */
[C---:B------:R-:W-:Y:S01]  /*1870*/  IMAD R24, R16.reuse, c[0x0][0x1ac], R24 ;  /* 0x00006b0010187a24 */ /* 0x040fe200078e0218 */
[----:B------:R-:W-:Y:S01]  /*1880*/  SHF.R.U32.HI R241, RZ, 0x3, R241 ;  /* 0x00000003fff17819 */ /* 0x000fe200000116f1 */
[----:B------:R-:W-:-:S03]  /*1890*/  IMAD.WIDE.U32 R16, R16, c[0x0][0x1a8], R18 ;  /* 0x00006a0010107a25 */ /* 0x000fc600078e0012 */
[----:B------:R-:W-:Y:S01]  /*18a0*/  LOP3.LUT R241, R11, R241, RZ, 0x3c, !PT ;  /* 0x000000f10bf17212 */ /* 0x000fe200078e3cff */
[----:B------:R-:W-:Y:S01]  /*18b0*/  @!P2 IMAD.X R12, RZ, RZ, R33, P3 ;  /* 0x000000ffff0ca224 */ /* 0x000fe200018e0621 */
[----:B------:R-:W-:Y:S01]  /*18c0*/  @!P4 IADD3 R18, P3, R32, 0x30, RZ ;  /* 0x000000302012c810 */ /* 0x000fe20007f7e0ff */
[C---:B------:R-:W-:Y:S02]  /*18d0*/  IMAD R5, R14.reuse, c[0x0][0x1a4], R5 ;  /* 0x000069000e057a24 */ /* 0x040fe400078e0205 */
[----:B------:R-:W-:-:S04]  /*18e0*/  IMAD.WIDE.U32 R14, R14, c[0x0][0x1a0], R30 ;  /* 0x000068000e0e7a25 */ /* 0x000fc800078e001e */
[----:B------:R-:W-:Y:S01]  /*18f0*/  IMAD.X R97, R10, 0x1, R7, P5 ;  /* 0x000000010a617824 */ /* 0x000fe200028e0607 */
[----:B------:R-:W-:Y:S01]  /*1900*/  @!P6 IADD3 R20, P5, R32, 0x20, RZ ;  /* 0x000000202014e810 */ /* 0x000fe20007fbe0ff */
[----:B------:R-:W-:Y:S02]  /*1910*/  IMAD.IADD R25, R17, 0x1, R24 ;  /* 0x0000000111197824 */ /* 0x000fe400078e0218 */
[----:B------:R-:W-:Y:S01]  /*1920*/  @!P4 IMAD.X R11, RZ, RZ, R33, P3 ;  /* 0x000000ffff0bc224 */ /* 0x000fe200018e0621 */
[----:B------:R-:W-:Y:S01]  /*1930*/  LEA R244, P3, R14, c[0x0][0x170], 0x1 ;  /* 0x00005c000ef47a11 */ /* 0x000fe200078608ff */
[----:B------:R-:W-:Y:S02]  /*1940*/  IMAD.IADD R5, R15, 0x1, R5 ;  /* 0x000000010f057824 */ /* 0x000fe400078e0205 */
[----:B------:R-:W-:Y:S02]  /*1950*/  @!P2 IMAD R12, R12, c[0x0][0x190], RZ ;  /* 0x000064000c0caa24 */ /* 0x000fe400078e02ff */
[--C-:B------:R-:W-:Y:S01]  /*1960*/  @!P1 IMAD.MOV.U32 R24, RZ, RZ, R16.reuse ;  /* 0x000000ffff189224 */ /* 0x100fe200078e0010 */
[----:B------:R-:W-:Y:S01]  /*1970*/  LEA.HI.X R245, R14, c[0x0][0x174], R5, 0x1, P3 ;  /* 0x00005d000ef57a11 */ /* 0x000fe200018f0c05 */
[----:B------:R-:W-:Y:S01]  /*1980*/  @!P2 IMAD.MOV.U32 R28, RZ, RZ, R16 ;  /* 0x000000ffff1ca224 */ /* 0x000fe200078e0010 */
[----:B------:R-:W-:Y:S01]  /*1990*/  LEA.HI R5, R4, R103, RZ, 0x6 ;  /* 0x0000006704057211 */ /* 0x000fe200078f30ff */
[----:B------:R-:W-:-:S02]  /*19a0*/  @!P2 IMAD.MOV.U32 R29, RZ, RZ, R25 ;  /* 0x000000ffff1da224 */ /* 0x000fc400078e0019 */
[----:B------:R-:W-:Y:S02]  /*19b0*/  @!P1 IMAD R10, R33, c[0x0][0x190], RZ ;  /* 0x00006400210a9a24 */ /* 0x000fe400078e02ff */
[----:B------:R-:W-:Y:S02]  /*19c0*/  @!P6 IMAD.X R7, RZ, RZ, R33, P5 ;  /* 0x000000ffff07e224 */ /* 0x000fe400028e0621 */
[--C-:B------:R-:W-:Y:S02]  /*19d0*/  @!P6 IMAD.MOV.U32 R27, RZ, RZ, R25.reuse ;  /* 0x000000ffff1be224 */ /* 0x100fe400078e0019 */
[----:B------:R-:W-:Y:S02]  /*19e0*/  @!P4 IMAD.MOV.U32 R17, RZ, RZ, R25 ;  /* 0x000000ffff11c224 */ /* 0x000fe400078e0019 */
[----:B------:R-:W-:Y:S02]  /*19f0*/  @!P2 IMAD R12, R22, c[0x0][0x194], R12 ;  /* 0x00006500160caa24 */ /* 0x000fe400078e020c */
[----:B------:R-:W-:-:S02]  /*1a00*/  @!P4 IMAD R11, R11, c[0x0][0x190], RZ ;  /* 0x000064000b0bca24 */ /* 0x000fc400078e02ff */
[C---:B------:R-:W-:Y:S02]  /*1a10*/  @!P1 IMAD R10, R32.reuse, c[0x0][0x194], R10 ;  /* 0x00006500200a9a24 */ /* 0x040fe400078e020a */
[----:B------:R-:W-:-:S04]  /*1a20*/  @!P1 IMAD.WIDE.U32 R24, R32, c[0x0][0x190], R24 ;  /* 0x0000640020189a25 */ /* 0x000fc800078e0018 */
[----:B------:R-:W-:Y:S02]  /*1a30*/  @!P6 IMAD R7, R7, c[0x0][0x190], RZ ;  /* 0x000064000707ea24 */ /* 0x000fe400078e02ff */
[----:B------:R-:W-:-:S04]  /*1a40*/  @!P2 IMAD.WIDE.U32 R22, R22, c[0x0][0x190], R28 ;  /* 0x000064001616aa25 */ /* 0x000fc800078e001c */
[--C-:B------:R-:W-:Y:S01]  /*1a50*/  @!P6 IMAD.MOV.U32 R26, RZ, RZ, R16.reuse ;  /* 0x000000ffff1ae224 */ /* 0x100fe200078e0010 */
[----:B------:R-:W-:Y:S01]  /*1a60*/  @!P2 LEA R14, P3, R22, c[0x0][0x160], 0x1 ;  /* 0x00005800160eaa11 */ /* 0x000fe200078608ff */
[----:B------:R-:W-:Y:S02]  /*1a70*/  @!P4 IMAD R11, R18, c[0x0][0x194], R11 ;  /* 0x00006500120bca24 */ /* 0x000fe400078e020b */
[----:B------:R-:W-:Y:S02]  /*1a80*/  @!P6 IMAD R7, R20, c[0x0][0x194], R7 ;  /* 0x000065001407ea24 */ /* 0x000fe400078e0207 */
[----:B------:R-:W-:Y:S01]  /*1a90*/  @!P4 IMAD.WIDE.U32 R18, R18, c[0x0][0x190], R16 ;  /* 0x000064001212ca25 */ /* 0x000fe200078e0010 */
[----:B------:R-:W-:-:S03]  /*1aa0*/  @!P1 LEA R16, P5, R24, c[0x0][0x160], 0x1 ;  /* 0x0000580018109a11 */ /* 0x000fc600078a08ff */
[----:B------:R-:W-:Y:S02]  /*1ab0*/  @!P1 IMAD.IADD R10, R25, 0x1, R10 ;  /* 0x00000001190a9824 */ /* 0x000fe400078e020a */
[----:B------:R-:W-:Y:S02]  /*1ac0*/  @!P2 IMAD.IADD R12, R23, 0x1, R12 ;  /* 0x00000001170ca824 */ /* 0x000fe400078e020c */
[----:B------:R-:W-:Y:S01]  /*1ad0*/  IMAD.SHL.U32 R5, R5, 0x8, RZ ;  /* 0x0000000805057824 */ /* 0x000fe200078e00ff */
[----:B------:R-:W-:Y:S01]  /*1ae0*/  @!P1 LEA.HI.X R17, R24, c[0x0][0x164], R10, 0x1, P5 ;  /* 0x0000590018119a11 */ /* 0x000fe200028f0c0a */
[----:B------:R-:W-:Y:S01]  /*1af0*/  @!P6 IMAD.WIDE.U32 R20, R20, c[0x0][0x190], R26 ;  /* 0x000064001414ea25 */ /* 0x000fe200078e001a */
[----:B------:R-:W-:Y:S02]  /*1b00*/  @!P2 LEA.HI.X R15, R22, c[0x0][0x164], R12, 0x1, P3 ;  /* 0x00005900160faa11 */ /* 0x000fe400018f0c0c */
[----:B------:R-:W-:Y:S01]  /*1b10*/  LOP3.LUT R241, R241, 0xfffffe00, R5, 0xf8, !PT ;  /* 0xfffffe00f1f17812 */ /* 0x000fe200078ef805 */
[----:B------:R-:W-:Y:S01]  /*1b20*/  @!P6 IMAD.IADD R7, R21, 0x1, R7 ;  /* 0x000000011507e824 */ /* 0x000fe200078e0207 */
[----:B------:R-:W-:Y:S01]  /*1b30*/  @!P6 LEA R12, P5, R20, c[0x0][0x160], 0x1 ;  /* 0x00005800140cea11 */ /* 0x000fe200078a08ff */
[----:B------:R-:W-:Y:S01]  /*1b40*/  IMAD.IADD R5, R102, 0x1, -R92 ;  /* 0x0000000166057824 */ /* 0x000fe200078e0a5c */
[----:B------:R-:W-:Y:S01]  /*1b50*/  @!P4 LEA R10, P3, R18, c[0x0][0x160], 0x1 ;  /* 0x00005800120aca11 */ /* 0x000fe200078608ff */
[----:B------:R-:W-:Y:S01]  /*1b60*/  IMAD.SHL.U32 R241, R241, 0x2, RZ ;  /* 0x00000002f1f17824 */ /* 0x000fe200078e00ff */
[----:B------:R-:W-:Y:S01]  /*1b70*/  @!P6 LEA.HI.X R13, R20, c[0x0][0x164], R7, 0x1, P5 ;  /* 0x00005900140dea11 */ /* 0x000fe200028f0c07 */
[----:B------:R-:W-:Y:S01]  /*1b80*/  IMAD R98, R9, c[0x0][0x198], RZ ;  /* 0x0000660009627a24 */ /* 0x000fe200078e02ff */
[----:B------:R-:W-:Y:S01]  /*1b90*/  ISETP.GE.AND P5, PT, R6, R5, PT ;  /* 0x000000050600720c */ /* 0x000fe20003fa6270 */
[C---:B------:R-:W-:Y:S01]  /*1ba0*/  IMAD.WIDE.U32 R96, R8.reuse, c[0x0][0x198], R96 ;  /* 0x0000660008607a25 */ /* 0x040fe200078e0060 */
[----:B------:R-:W-:Y:S01]  /*1bb0*/  @!PT LDS RZ, [RZ] ;  /* 0x00000000fffff984 */ /* 0x000fe20000000800 */
[----:B------:R-:W-:Y:S01]  /*1bc0*/  @!PT LDS RZ, [RZ] ;  /* 0x00000000fffff984 */ /* 0x000fe20000000800 */
[----:B------:R-:W-:Y:S01]  /*1bd0*/  @!PT LDS RZ, [RZ] ;  /* 0x00000000fffff984 */ /* 0x000fe20000000800 */
[----:B------:R1:W-:Y:S03]  /*1be0*/  @!P1 LDGSTS.E.BYPASS.LTC128B.128 [R241], [R16.64] ;  /* 0x0000000010f19fae */ /* 0x0003e6000b901d4c */
[----:B------:R-:W-:Y:S01]  /*1bf0*/  IMAD R98, R8, c[0x0][0x19c], R98 ;  /* 0x0000670008627a24 */ /* 0x000fe200078e0262 */
[----:B------:R1:W-:Y:S01]  /*1c00*/  @!P1 LDGSTS.E.BYPASS.LTC128B.128 [R241+0x2000], [R16.64+0x80] ;  /* 0x0200008010f19fae */ /* 0x0003e2000b901d4c */
[----:B------:R-:W-:-:S02]  /*1c10*/  @!P4 IMAD.IADD R11, R19, 0x1, R11 ;  /* 0x00000001130bc824 */ /* 0x000fc400078e020b */
[----:B------:R-:W-:Y:S01]  /*1c20*/  IMAD.MOV.U32 R7, RZ, RZ, c[0x0][0x19c] ;  /* 0x00006700ff077624 */ /* 0x000fe200078e00ff */
[----:B------:R1:W-:Y:S01]  /*1c30*/  @!P1 LDGSTS.E.BYPASS.LTC128B.128 [R241+0x4000], [R16.64+0x100] ;  /* 0x0400010010f19fae */ /* 0x0003e2000b901d4c */
[----:B------:R-:W-:Y:S01]  /*1c40*/  IMAD.IADD R99, R97, 0x1, R98 ;  /* 0x0000000161637824 */ /* 0x000fe200078e0262 */
[----:B------:R-:W-:Y:S01]  /*1c50*/  @!P4 LEA.HI.X R11, R18, c[0x0][0x164], R11, 0x1, P3 ;  /* 0x00005900120bca11 */ /* 0x000fe200018f0c0b */
[----:B------:R-:W-:Y:S01]  /*1c60*/  IMAD.SHL.U32 R237, R3, 0x40, RZ ;  /* 0x0000004003ed7824 */ /* 0x000fe200078e00ff */
[----:B------:R1:W-:Y:S01]  /*1c70*/  @!P1 LDGSTS.E.BYPASS.LTC128B.128 [R241+0x6000], [R16.64+0x180] ;  /* 0x0600018010f19fae */ /* 0x0003e2000b901d4c */
[----:B------:R-:W-:Y:S02]  /*1c80*/  @!P5 LEA R9, P1, R94, R96, 0x4 ;  /* 0x000000605e09d211 */ /* 0x000fe400078220ff */
[----:B------:R-:W-:Y:S01]  /*1c90*/  ISETP.GE.AND P3, PT, R8, R5, PT ;  /* 0x000000050800720c */ /* 0x000fe20003f66270 */
[----:B------:R2:W-:Y:S01]  /*1ca0*/  @!P2 LDGSTS.E.BYPASS.LTC128B.128 [R241+0x800], [R14.64] ;  /* 0x008000000ef1afae */ /* 0x0005e2000b901d4c */
[----:B------:R-:W-:-:S03]  /*1cb0*/  LOP3.LUT R237, R237, 0x1c0, RZ, 0xc0, !PT ;  /* 0x000001c0eded7812 */ /* 0x000fc600078ec0ff */
[----:B------:R2:W-:Y:S04]  /*1cc0*/  @!P2 LDGSTS.E.BYPASS.LTC128B.128 [R241+0x2800], [R14.64+0x80] ;  /* 0x028000800ef1afae */ /* 0x0005e8000b901d4c */
[----:B------:R2:W-:Y:S04]  /*1cd0*/  @!P2 LDGSTS.E.BYPASS.LTC128B.128 [R241+0x4800], [R14.64+0x100] ;  /* 0x048001000ef1afae */ /* 0x0005e8000b901d4c */
[----:B------:R2:W-:Y:S01]  /*1ce0*/  @!P2 LDGSTS.E.BYPASS.LTC128B.128 [R241+0x6800], [R14.64+0x180] ;  /* 0x068001800ef1afae */ /* 0x0005e2000b901d4c */
[----:B------:R-:W-:-:S03]  /*1cf0*/  ISETP.GE.AND P2, PT, R0, R5, PT ;  /* 0x000000050000720c */ /* 0x000fc60003f46270 */
[----:B------:R3:W-:Y:S04]  /*1d00*/  @!P6 LDGSTS.E.BYPASS.LTC128B.128 [R241+0x1000], [R12.64] ;  /* 0x010000000cf1efae */ /* 0x0007e8000b901d4c */
[----:B------:R3:W-:Y:S04]  /*1d10*/  @!P6 LDGSTS.E.BYPASS.LTC128B.128 [R241+0x3000], [R12.64+0x80] ;  /* 0x030000800cf1efae */ /* 0x0007e8000b901d4c */
[----:B------:R3:W-:Y:S04]  /*1d20*/  @!P6 LDGSTS.E.BYPASS.LTC128B.128 [R241+0x5000], [R12.64+0x100] ;  /* 0x050001000cf1efae */ /* 0x0007e8000b901d4c */
[----:B------:R3:W-:Y:S04]  /*1d30*/  @!P6 LDGSTS.E.BYPASS.LTC128B.128 [R241+0x7000], [R12.64+0x180] ;  /* 0x070001800cf1efae */ /* 0x0007e8000b901d4c */
[----:B------:R4:W-:Y:S04]  /*1d40*/  @!P4 LDGSTS.E.BYPASS.LTC128B.128 [R241+0x1800], [R10.64] ;  /* 0x018000000af1cfae */ /* 0x0009e8000b901d4c */
[----:B------:R4:W-:Y:S01]  /*1d50*/  @!P4 LDGSTS.E.BYPASS.LTC128B.128 [R241+0x3800], [R10.64+0x80] ;  /* 0x038000800af1cfae */ /* 0x0009e2000b901d4c */
[----:B--2---:R-:W-:-:S03]  /*1d60*/  @!P5 LEA.HI.X R14, R94, R99, R7, 0x4, P1 ;  /* 0x000000635e0ed211 */ /* 0x004fc600008f2407 */
[----:B------:R4:W-:Y:S01]  /*1d70*/  @!P4 LDGSTS.E.BYPASS.LTC128B.128 [R241+0x5800], [R10.64+0x100] ;  /* 0x058001000af1cfae */ /* 0x0009e2000b901d4c */
[----:B-1----:R-:W-:-:S03]  /*1d80*/  @!P5 LEA R16, P1, R9, c[0x0][0x168], 0x1 ;  /* 0x00005a000910da11 */ /* 0x002fc600078208ff */
[----:B------:R4:W-:Y:S01]  /*1d90*/  @!P4 LDGSTS.E.BYPASS.LTC128B.128 [R241+0x7800], [R10.64+0x180] ;  /* 0x078001800af1cfae */ /* 0x0009e2000b901d4c */
[----:B------:R-:W-:Y:S01]  /*1da0*/  @!P5 LEA.HI.X R17, R9, c[0x0][0x16c], R14, 0x1, P1 ;  /* 0x00005b000911da11 */ /* 0x000fe200008f0c0e */
[----:B------:R-:W-:Y:S01]  /*1db0*/  IMAD.WIDE.U32 R14, R94, 0x20, RZ ;  /* 0x000000205e0e7825 */ /* 0x000fe200078e00ff */
[----:B------:R-:W-:-:S03]  /*1dc0*/  ISETP.GE.AND P4, PT, R6, R5, PT ;  /* 0x000000050600720c */ /* 0x000fc60003f86270 */
[----:B------:R-:W-:Y:S01]  /*1dd0*/  IMAD.SHL.U32 R9, R7, 0x20, RZ ;  /* 0x0000002007097824 */ /* 0x000fe200078e00ff */
[C---:B---3--:R-:W-:Y:S02]  /*1de0*/  @!P2 IADD3 R12, P1, R96.reuse, R14, RZ ;  /* 0x0000000e600ca210 */ /* 0x048fe40007f3e0ff */
[C---:B------:R-:W-:Y:S02]  /*1df0*/  @!P3 LEA R14, P6, R96.reuse, c[0x0][0x168], 0x1 ;  /* 0x00005a00600eba11 */ /* 0x040fe400078c08ff */
[----:B------:R-:W-:Y:S02]  /*1e00*/  @!P2 IADD3.X R9, R99, R15, R9, P1, !PT ;  /* 0x0000000f6309a210 */ /* 0x000fe40000ffe409 */
[----:B------:R-:W-:Y:S02]  /*1e10*/  @!P3 LEA.HI.X R15, R96, c[0x0][0x16c], R99, 0x1, P6 ;  /* 0x00005b00600fba11 */ /* 0x000fe400030f0c63 */
[----:B------:R-:W-:-:S03]  /*1e20*/  ISETP.GE.AND P6, PT, R2, R5, PT ;  /* 0x000000050200720c */ /* 0x000fc60003fc6270 */
[----:B------:R1:W-:Y:S04]  /*1e30*/  @!P3 LDGSTS.E.BYPASS.LTC128B.128 [R241+0x8000], [R14.64] ;  /* 0x080000000ef1bfae */ /* 0x0003e8000b901d4c */
[----:B------:R1:W-:Y:S01]  /*1e40*/  @!P3 LDGSTS.E.BYPASS.LTC128B.128 [R241+0xa000], [R14.64+0x80] ;  /* 0x0a0000800ef1bfae */ /* 0x0003e2000b901d4c */
[----:B----4-:R-:W-:-:S03]  /*1e50*/  @!P2 LEA R10, P1, R12, c[0x0][0x168], 0x1 ;  /* 0x00005a000c0aaa11 */ /* 0x010fc600078208ff */
[----:B------:R1:W-:Y:S01]  /*1e60*/  @!P3 LDGSTS.E.BYPASS.LTC128B.128 [R241+0xc000], [R14.64+0x100] ;  /* 0x0c0001000ef1bfae */ /* 0x0003e2000b901d4c */
[----:B------:R-:W-:Y:S01]  /*1e70*/  @!P2 LEA.HI.X R11, R12, c[0x0][0x16c], R9, 0x1, P1 ;  /* 0x00005b000c0baa11 */ /* 0x000fe200008f0c09 */
[----:B------:R-:W-:Y:S01]  /*1e80*/  @!P6 IMAD.MOV.U32 R98, RZ, RZ, R96 ;  /* 0x000000ffff62e224 */ /* 0x000fe200078e0060 */
[----:B------:R-:W-:Y:S01]  /*1e90*/  LEA.HI R9, R4, R103, RZ, 0x4 ;  /* 0x0000006704097211 */ /* 0x000fe200078f20ff */
[----:B------:R1:W-:Y:S01]  /*1ea0*/  @!P3 LDGSTS.E.BYPASS.LTC128B.128 [R241+0xe000], [R14.64+0x180] ;  /* 0x0e0001800ef1bfae */ /* 0x0003e2000b901d4c */
[----:B------:R-:W-:Y:S01]  /*1eb0*/  @!P6 IMAD R7, R7, 0x30, RZ ;  /* 0x000000300707e824 */ /* 0x000fe200078e02ff */
[----:B------:R-:W-:Y:S01]  /*1ec0*/  ISETP.GE.AND P3, PT, R0, R5, PT ;  /* 0x000000050000720c */ /* 0x000fe20003f66270 */
[----:B------:R-:W-:Y:S01]  /*1ed0*/  IMAD.MOV.U32 R0, RZ, RZ, 0x20 ;  /* 0x00000020ff007424 */ /* 0x000fe200078e00ff */
[----:B------:R2:W-:Y:S01]  /*1ee0*/  @!P5 LDGSTS.E.BYPASS.LTC128B.128 [R241+0x8800], [R16.64] ;  /* 0x0880000010f1dfae */ /* 0x0005e2000b901d4c */
[----:B------:R-:W-:-:S03]  /*1ef0*/  LOP3.LUT R6, R9, 0xfffffff0, RZ, 0xc0, !PT ;  /* 0xfffffff009067812 */ /* 0x000fc600078ec0ff */
[----:B------:R2:W-:Y:S04]  /*1f00*/  @!P5 LDGSTS.E.BYPASS.LTC128B.128 [R241+0xa800], [R16.64+0x80] ;  /* 0x0a80008010f1dfae */ /* 0x0005e8000b901d4c */
[----:B------:R2:W-:Y:S04]  /*1f10*/  @!P5 LDGSTS.E.BYPASS.LTC128B.128 [R241+0xc800], [R16.64+0x100] ;  /* 0x0c80010010f1dfae */ /* 0x0005e8000b901d4c */
[----:B------:R2:W-:Y:S01]  /*1f20*/  @!P5 LDGSTS.E.BYPASS.LTC128B.128 [R241+0xe800], [R16.64+0x180] ;  /* 0x0e80018010f1dfae */ /* 0x0005e2000b901d4c */
[----:B------:R-:W-:-:S03]  /*1f30*/  ISETP.GE.AND P5, PT, R8, R5, PT ;  /* 0x000000050800720c */ /* 0x000fc60003fa6270 */
[----:B------:R3:W-:Y:S04]  /*1f40*/  @!P2 LDGSTS.E.BYPASS.LTC128B.128 [R241+0x9000], [R10.64] ;  /* 0x090000000af1afae */ /* 0x0007e8000b901d4c */
[----:B------:R3:W-:Y:S01]  /*1f50*/  @!P2 LDGSTS.E.BYPASS.LTC128B.128 [R241+0xb000], [R10.64+0x80] ;  /* 0x0b0000800af1afae */ /* 0x0007e2000b901d4c */
[----:B-1----:R-:W-:-:S03]  /*1f60*/  @!P6 IMAD.WIDE.U32 R14, R94, 0x30, R98 ;  /* 0x000000305e0ee825 */ /* 0x002fc600078e0062 */
[----:B------:R3:W-:Y:S01]  /*1f70*/  @!P2 LDGSTS.E.BYPASS.LTC128B.128 [R241+0xd000], [R10.64+0x100] ;  /* 0x0d0001000af1afae */ /* 0x0007e2000b901d4c */
[----:B------:R-:W-:Y:S01]  /*1f80*/  @!P6 IMAD.IADD R7, R15, 0x1, R7 ;  /* 0x000000010f07e824 */ /* 0x000fe200078e0207 */
[----:B------:R-:W-:Y:S02]  /*1f90*/  @!P6 LEA R12, P1, R14, c[0x0][0x168], 0x1 ;  /* 0x00005a000e0cea11 */ /* 0x000fe400078208ff */
[----:B------:R3:W-:Y:S01]  /*1fa0*/  @!P2 LDGSTS.E.BYPASS.LTC128B.128 [R241+0xf000], [R10.64+0x180] ;  /* 0x0f0001800af1afae */ /* 0x0007e2000b901d4c */
[----:B------:R-:W-:Y:S01]  /*1fb0*/  ISETP.GE.AND P2, PT, R2, R5, PT ;  /* 0x000000050200720c */ /* 0x000fe20003f46270 */
[----:B------:R-:W-:Y:S01]  /*1fc0*/  IMAD.IADD R2, R103, 0x1, -R6 ;  /* 0x0000000167027824 */ /* 0x000fe200078e0a06 */
[----:B------:R-:W-:Y:S01]  /*1fd0*/  @!P6 LEA.HI.X R13, R14, c[0x0][0x16c], R7, 0x1, P1 ;  /* 0x00005b000e0dea11 */ /* 0x000fe200008f0c07 */
[----:B------:R-:W-:Y:S01]  /*1fe0*/  IMAD.SHL.U32 R6, R8, 0x8, RZ ;  /* 0x0000000808067824 */ /* 0x000fe200078e00ff */
[----:B------:R-:W-:Y:S01]  /*1ff0*/  SHF.R.S32.HI R7, RZ, 0x4, R9 ;  /* 0x00000004ff077819 */ /* 0x000fe20000011409 */
[----:B------:R-:W-:Y:S01]  /*2000*/  IMAD R5, R0, c[0x0][0x1a4], RZ ;  /* 0x0000690000057a24 */ /* 0x000fe200078e02ff */
[----:B------:R-:W-:Y:S01]  /*2010*/  SHF.R.S32.HI R101, RZ, 0x1f, R2 ;  /* 0x0000001fff657819 */ /* 0x000fe20000011402 */
[----:B------:R1:W-:Y:S01]  /*2020*/  @!P6 LDGSTS.E.BYPASS.LTC128B.128 [R241+0x9800], [R12.64] ;  /* 0x098000000cf1efae */ /* 0x0003e2000b901d4c */
[----:B------:R-:W-:-:S02]  /*2030*/  LEA.HI R9, R9, R7, RZ, 0x1 ;  /* 0x0000000709097211 */ /* 0x000fc400078f08ff */
[----:B------:R-:W-:Y:S01]  /*2040*/  LEA.HI R101, R101, R2, RZ, 0x3 ;  /* 0x0000000265657211 */ /* 0x000fe200078f18ff */
[----:B------:R1:W-:Y:S01]  /*2050*/  @!P6 LDGSTS.E.BYPASS.LTC128B.128 [R241+0xb800], [R12.64+0x80] ;  /* 0x0b8000800cf1efae */ /* 0x0003e2000b901d4c */
[----:B------:R-:W-:Y:S02]  /*2060*/  LOP3.LUT R6, R237, 0x8, R6, 0xf8, !PT ;  /* 0x00000008ed067812 */ /* 0x000fe400078ef806 */
[----:B------:R-:W-:Y:S01]  /*2070*/  LOP3.LUT R8, R101, 0xfffffff8, RZ, 0xc0, !PT ;  /* 0xfffffff865087812 */ /* 0x000fe200078ec0ff */
[----:B------:R1:W-:Y:S01]  /*2080*/  @!P6 LDGSTS.E.BYPASS.LTC128B.128 [R241+0xd800], [R12.64+0x100] ;  /* 0x0d8001000cf1efae */ /* 0x0003e2000b901d4c */
[----:B------:R-:W-:Y:S01]  /*2090*/  LOP3.LUT R9, R9, 0xfffffffe, RZ, 0xc0, !PT ;  /* 0xfffffffe09097812 */ /* 0x000fe200078ec0ff */
[----:B------:R-:W-:Y:S01]  /*20a0*/  IMAD.SHL.U32 R101, R101, 0x40, RZ ;  /* 0x0000004065657824 */ /* 0x000fe200078e00ff */
[----:B------:R-:W-:Y:S01]  /*20b0*/  SHF.R.U32.HI R237, RZ, 0x3, R237 ;  /* 0x00000003ffed7819 */ /* 0x000fe200000116ed */
[----:B------:R1:W-:Y:S01]  /*20c0*/  @!P6 LDGSTS.E.BYPASS.LTC128B.128 [R241+0xf800], [R12.64+0x180] ;  /* 0x0f8001800cf1efae */ /* 0x0003e2000b901d4c */
[----:B------:R-:W-:Y:S01]  /*20d0*/  IMAD.IADD R2, R2, 0x1, -R8 ;  /* 0x0000000102027824 */ /* 0x000fe200078e0a08 */
[----:B------:R-:W-:Y:S01]  /*20e0*/  LEA.HI R8, R4, R103, RZ, 0x5 ;  /* 0x0000006704087211 */ /* 0x000fe200078f28ff */
[----:B------:R-:W-:Y:S01]  /*20f0*/  IMAD.IADD R7, R7, 0x1, -R9 ;  /* 0x0000000107077824 */ /* 0x000fe200078e0a09 */
[----:B------:R-:W0:Y:S01]  /*2100*/  LDGDEPBAR ;  /* 0x00000000000079af */ /* 0x000e220000000000 */
[----:B------:R-:W-:Y:S01]  /*2110*/  LOP3.LUT R237, R6, R237, RZ, 0x3c, !PT ;  /* 0x000000ed06ed7212 */ /* 0x000fe200078e3cff */
[----:B------:R-:W-:Y:S01]  /*2120*/  IMAD.SHL.U32 R100, R2, 0x40, RZ ;  /* 0x0000004002647824 */ /* 0x000fe200078e00ff */
[----:B------:R-:W-:Y:S01]  /*2130*/  LOP3.LUT R101, R101, 0xfffffe00, RZ, 0xc0, !PT ;  /* 0xfffffe0065657812 */ /* 0x000fe200078ec0ff */
[----:B---3--:R-:W-:-:S03]  /*2140*/  IMAD.WIDE.U32 R10, R0, c[0x0][0x1a0], RZ ;  /* 0x00006800000a7a25 */ /* 0x008fc600078e00ff */
[----:B------:R-:W-:Y:S01]  /*2150*/  LOP3.LUT R100, R100, 0x1c0, RZ, 0xc0, !PT ;  /* 0x000001c064647812 */ /* 0x000fe200078ec0ff */
[----:B------:R-:W-:Y:S01]  /*2160*/  @!P2 IMAD.MOV.U32 R6, RZ, RZ, c[0x0][0x1a4] ;  /* 0x00006900ff06a624 */ /* 0x000fe200078e00ff */
[----:B------:R-:W-:Y:S01]  /*2170*/  @!P4 IADD3 R10, P1, R244, R10, RZ ;  /* 0x0000000af40ac210 */ /* 0x000fe20007f3e0ff */
[C---:B------:R-:W-:Y:S02]  /*2180*/  IMAD R237, R7.reuse, 0x200, R237 ;  /* 0x0000020007ed7824 */ /* 0x040fe400078e02ed */
[----:B------:R-:W-:Y:S01]  /*2190*/  IMAD.SHL.U32 R7, R7, 0x8, RZ ;  /* 0x0000000807077824 */ /* 0x000fe200078e00ff */
[----:B------:R-:W-:Y:S01]  /*21a0*/  @!P4 IADD3.X R11, R245, R11, R5, P1, !PT ;  /* 0x0000000bf50bc210 */ /* 0x000fe20000ffe405 */
[----:B------:R-:W-:Y:S02]  /*21b0*/  @!P3 IMAD.MOV.U32 R5, RZ, RZ, c[0x0][0x1a0] ;  /* 0x00006800ff05b624 */ /* 0x000fe400078e00ff */
[----:B------:R-:W-:Y:S01]  /*21c0*/  @!P2 IMAD R6, R6, 0x60, RZ ;  /* 0x000000600606a824 */ /* 0x000fe200078e02ff */
[----:B------:R-:W-:Y:S01]  /*21d0*/  LOP3.LUT R7, R100, 0x8, R7, 0xf8, !PT ;  /* 0x0000000864077812 */ /* 0x000fe200078ef807 */
[----:B------:R-:W-:Y:S01]  /*21e0*/  @!P3 IMAD.MOV.U32 R4, RZ, RZ, c[0x0][0x1a4] ;  /* 0x00006900ff04b624 */ /* 0x000fe200078e00ff */
[----:B------:R-:W-:Y:S01]  /*21f0*/  SHF.R.U32.HI R100, RZ, 0x3, R100 ;  /* 0x00000003ff647819 */ /* 0x000fe20000011664 */
[----:B------:R-:W-:Y:S01]  /*2200*/  IMAD.SHL.U32 R237, R237, 0x2, RZ ;  /* 0x00000002eded7824 */ /* 0x000fe200078e00ff */
[----:B------:R-:W-:Y:S01]  /*2210*/  @!P3 LEA R14, P1, R5, R244, 0x6 ;  /* 0x000000f4050eb211 */ /* 0x000fe200078230ff */
[----:B-1----:R-:W-:Y:S01]  /*2220*/  @!P2 IMAD.MOV.U32 R12, RZ, RZ, c[0x0][0x1a0] ;  /* 0x00006800ff0ca624 */ /* 0x002fe200078e00ff */
[----:B------:R-:W-:-:S04]  /*2230*/  DEPBAR.LE SB0, 0x0 ;  /* 0x000080000000791a */ /* 0x000fc80000000000 */
[----:B------:R-:W-:Y:S01]  /*2240*/  BAR.SYNC.DEFER_BLOCKING 0x0 ;  /* 0x0000000000007b1d */ /* 0x000fe20000010000 */
[----:B------:R-:W-:Y:S01]  /*2250*/  @!P2 IMAD.WIDE.U32 R12, R12, 0x60, R244 ;  /* 0x000000600c0ca825 */ /* 0x000fe200078e00f4 */
[----:B------:R-:W-:Y:S02]  /*2260*/  LOP3.LUT R100, R7, R100, RZ, 0x3c, !PT ;  /* 0x0000006407647212 */ /* 0x000fe400078e3cff */
[----:B------:R-:W-:Y:S01]  /*2270*/  @!P3 LEA.HI.X R15, R5, R245, R4, 0x6, P1 ;  /* 0x000000f5050fb211 */ /* 0x000fe200008f3404 */
[----:B------:R-:W-:Y:S01]  /*2280*/  @!P2 IMAD.IADD R13, R13, 0x1, R6 ;  /* 0x000000010d0da824 */ /* 0x000fe200078e0206 */
[----:B------:R-:W-:Y:S01]  /*2290*/  SHF.R.S32.HI R6, RZ, 0x5, R8 ;  /* 0x00000005ff067819 */ /* 0x000fe20000011408 */
[----:B------:R-:W-:Y:S01]  /*22a0*/  IMAD.IADD R232, R101, 0x1, R100 ;  /* 0x0000000165e87824 */ /* 0x000fe200078e0264 */
[----:B------:R-:W-:-:S03]  /*22b0*/  IADD3 R235, R237, 0x8020, RZ ;  /* 0x00008020edeb7810 */ /* 0x000fc60007ffe0ff */
[----:B------:R-:W-:-:S04]  /*22c0*/  IMAD R6, R6, 0x400, R101 ;  /* 0x0000040006067824 */ /* 0x000fc800078e0265 */
[----:B------:R-:W-:-:S04]  /*22d0*/  IMAD.IADD R238, R100, 0x1, R6 ;  /* 0x0000000164ee7824 */ /* 0x000fc800078e0206 */
[----:B------:R-:W-:Y:S01]  /*22e0*/  IMAD.SHL.U32 R238, R238, 0x2, RZ ;  /* 0x00000002eeee7824 */ /* 0x000fe200078e00ff */
        /* <DEDUP_REMOVED lines=44> */
[----:B------:R-:W-:Y:S01]  /*25b0*/  R2P PR, R2, 0x6 ;  /* 0x0000000602007804 */ /* 0x000fe20000000000 */
[----:B------:R-:W-:-:S02]  /*25c0*/  IMAD.MOV.U32 R2, RZ, RZ, 0x10 ;  /* 0x00000010ff027424 */ /* 0x000fc400078e00ff */
[----:B------:R-:W-:Y:S02]  /*25d0*/  LDSM.16.M88.4 R44, [R238] ;  /* 0x00000000ee2c783b */ /* 0x000fe40000000200 */
[----:B------:R-:W-:Y:S02]  /*25e0*/  SEL R0, R0, 0xffffffe0, !P2 ;  /* 0xffffffe000007807 */ /* 0x000fe40005000000 */
[----:B------:R-:W-:Y:S01]  /*25f0*/  SEL R2, R2, 0xfffffff0, !P1 ;  /* 0xfffffff002027807 */ /* 0x000fe20004800000 */
[----:B------:R-:W1:Y:S01]  /*2600*/  LDSM.16.M88.4 R40, [R237+0x8800] ;  /* 0x00880000ed28783b */ /* 0x000e620000000200 */
[----:B------:R-:W-:Y:S01]  /*2610*/  R2P PR, R3, 0x6 ;  /* 0x0000000603007804 */ /* 0x000fe20000000000 */
[--C-:B------:R-:W-:Y:S01]  /*2620*/  IMAD R234, R0, 0x2, R238.reuse ;  /* 0x0000000200ea7824 */ /* 0x100fe200078e02ee */
[----:B------:R-:W-:Y:S01]  /*2630*/  IADD3 R3, R237, 0x8000, RZ ;  /* 0x00008000ed037810 */ /* 0x000fe20007ffe0ff */
[----:B------:R-:W-:Y:S01]  /*2640*/  IMAD R236, R2, 0x2, R238 ;  /* 0x0000000202ec7824 */ /* 0x000fe200078e02ee */
[----:B------:R-:W2:Y:S03]  /*2650*/  LDSM.16.M88.4 R56, [R237+0x9000] ;  /* 0x00900000ed38783b */ /* 0x000ea60000000200 */
[----:B------:R-:W-:Y:S01]  /*2660*/  IMAD R233, R0, 0x2, R236 ;  /* 0x0000000200e97824 */ /* 0x000fe200078e02ec */
[----:B------:R-:W-:Y:S04]  /*2670*/  LDSM.16.M88.4 R64, [R236] ;  /* 0x00000000ec40783b */ /* 0x000fe80000000200 */
[----:B------:R-:W-:Y:S01]  /*2680*/  LDSM.16.M88.4 R48, [R237+0x9800] ;  /* 0x00980000ed30783b */ /* 0x000fe20000000200 */
[----:B------:R-:W-:Y:S01]  /*2690*/  @P1 IADD3 R235, R3, -0x20, RZ ;  /* 0xffffffe003eb1810 */ /* 0x000fe20007ffe0ff */
[----:B------:R-:W-:-:S02]  /*26a0*/  IMAD.MOV.U32 R3, RZ, RZ, 0x40 ;  /* 0x00000040ff037424 */ /* 0x000fc400078e00ff */
[----:B------:R-:W-:Y:S01]  /*26b0*/  LDSM.16.M88.4 R72, [R234] ;  /* 0x00000000ea48783b */ /* 0x000fe20000000200 */
[----:B------:R-:W-:Y:S02]  /*26c0*/  IADD3 R227, R235, 0x800, RZ ;  /* 0x00000800ebe37810 */ /* 0x000fe40007ffe0ff */
[----:B------:R-:W-:Y:S01]  /*26d0*/  SEL R3, R3, 0xffffffc0, !P2 ;  /* 0xffffffc003037807 */ /* 0x000fe20005000000 */
[----:B----4-:R-:W4:Y:S01]  /*26e0*/  LDSM.16.M88.4 R12, [R237+0x8000] ;  /* 0x00800000ed0c783b */ /* 0x010f220000000200 */
[C---:B------:R-:W-:Y:S02]  /*26f0*/  IADD3 R226, R235.reuse, 0x1000, RZ ;  /* 0x00001000ebe27810 */ /* 0x040fe40007ffe0ff */
[----:B------:R-:W-:Y:S01]  /*2700*/  IADD3 R225, R235, 0x1800, RZ ;  /* 0x00001800ebe17810 */ /* 0x000fe20007ffe0ff */
[----:B------:R-:W4:Y:S01]  /*2710*/  LDSM.16.M88.4 R20, [R235] ;  /* 0x00000000eb14783b */ /* 0x000f220000000200 */
[----:B------:R-:W-:Y:S01]  /*2720*/  IMAD.IADD R231, R237, 0x1, R3 ;  /* 0x00000001ede77824 */ /* 0x000fe200078e0203 */
[----:B------:R-:W-:Y:S01]  /*2730*/  IADD3 R223, R235, 0x2000, RZ ;  /* 0x00002000ebdf7810 */ /* 0x000fe20007ffe0ff */
[----:B------:R-:W-:Y:S01]  /*2740*/  IMAD.IADD R224, R3, 0x1, R235 ;  /* 0x0000000103e07824 */ /* 0x000fe200078e02eb */
[----:B---3--:R-:W3:Y:S01]  /*2750*/  LDSM.16.M88.4 R8, [R235+0x800] ;  /* 0x00080000eb08783b */ /* 0x008ee20000000200 */
[----:B------:R-:W-:-:S02]  /*2760*/  IADD3 R222, R235, 0x2800, RZ ;  /* 0x00002800ebde7810 */ /* 0x000fc40007ffe0ff */
[C---:B------:R-:W-:Y:S01]  /*2770*/  IADD3 R221, R235.reuse, 0x3000, RZ ;  /* 0x00003000ebdd7810 */ /* 0x040fe20007ffe0ff */
[----:B------:R-:W3:Y:S01]  /*2780*/  LDSM.16.M88.4 R32, [R231+0x8000] ;  /* 0x00800000e720783b */ /* 0x000ee20000000200 */
[C---:B------:R-:W-:Y:S02]  /*2790*/  IADD3 R220, R235.reuse, 0x3800, RZ ;  /* 0x00003800ebdc7810 */ /* 0x040fe40007ffe0ff */
[C---:B------:R-:W-:Y:S01]  /*27a0*/  IADD3 R219, R235.reuse, 0x4000, RZ ;  /* 0x00004000ebdb7810 */ /* 0x040fe20007ffe0ff */
[----:B------:R-:W3:Y:S01]  /*27b0*/  LDSM.16.M88.4 R24, [R235+0x1000] ;  /* 0x00100000eb18783b */ /* 0x000ee20000000200 */
[C---:B------:R-:W-:Y:S01]  /*27c0*/  IADD3 R218, R235.reuse, 0x4800, RZ ;  /* 0x00004800ebda7810 */ /* 0x040fe20007ffe0ff */
[----:B-1----:R-:W-:Y:S02]  /*27d0*/  HMMA.16816.F32.BF16 R28, R44, R40, RZ ;  /* 0x000000282c1c723c */ /* 0x002fe400000418ff */
[----:B------:R-:W1:Y:S01]  /*27e0*/  LDSM.16.M88.4 R68, [R235+0x1800] ;  /* 0x00180000eb44783b */ /* 0x000e620000000200 */
[----:B------:R-:W-:-:S02]  /*27f0*/  IADD3 R217, R235, 0x5000, RZ ;  /* 0x00005000ebd97810 */ /* 0x000fc40007ffe0ff */
[C---:B------:R-:W-:Y:S01]  /*2800*/  IADD3 R216, R235.reuse, 0x5800, RZ ;  /* 0x00005800ebd87810 */ /* 0x040fe20007ffe0ff */
[----:B------:R-:W1:Y:S01]  /*2810*/  LDSM.16.M88.4 R4, [R231+0x8800] ;  /* 0x00880000e704783b */ /* 0x000e620000000200 */
[C---:B------:R-:W-:Y:S01]  /*2820*/  IADD3 R215, R235.reuse, 0x6000, RZ ;  /* 0x00006000ebd77810 */ /* 0x040fe20007ffe0ff */
[C---:B------:R-:W-:Y:S02]  /*2830*/  HMMA.16816.F32.BF16 R40, R44.reuse, R42, RZ ;  /* 0x0000002a2c28723c */ /* 0x040fe400000418ff */
[----:B------:R-:W-:Y:S01]  /*2840*/  LDSM.16.M88.4 R36, [R231+0x9000] ;  /* 0x00900000e724783b */ /* 0x000fe20000000200 */
[C---:B------:R-:W-:Y:S02]  /*2850*/  IADD3 R214, R235.reuse, 0x6800, RZ ;  /* 0x00006800ebd67810 */ /* 0x040fe40007ffe0ff */
[C---:B------:R-:W-:Y:S01]  /*2860*/  IADD3 R213, R235.reuse, 0x7000, RZ ;  /* 0x00007000ebd57810 */ /* 0x040fe20007ffe0ff */
[----:B------:R-:W-:Y:S01]  /*2870*/  LDSM.16.M88.4 R76, [R231+0x9800] ;  /* 0x00980000e74c783b */ /* 0x000fe20000000200 */
[----:B------:R-:W-:Y:S01]  /*2880*/  IADD3 R212, R235, 0x7800, RZ ;  /* 0x00007800ebd47810 */ /* 0x000fe20007ffe0ff */
[C---:B--2---:R-:W-:Y:S02]  /*2890*/  HMMA.16816.F32.BF16 R60, R44.reuse, R56, RZ ;  /* 0x000000382c3c723c */ /* 0x044fe400000418ff */
[----:B------:R-:W-:Y:S04]  /*28a0*/  LDSM.16.M88.4 R88, [R224+0x4800] ;  /* 0x00480000e058783b */ /* 0x000fe80000000200 */
[----:B------:R-:W-:Y:S02]  /*28b0*/  LDSM.16.M88.4 R80, [R237+0xe800] ;  /* 0x00e80000ed50783b */ /* 0x000fe40000000200 */
[C---:B----4-:R-:W-:Y:S02]  /*28c0*/  HMMA.16816.F32.BF16 R16, R44.reuse, R12, RZ ;  /* 0x0000000c2c10723c */ /* 0x050fe400000418ff */
[----:B------:R-:W-:Y:S04]  /*28d0*/  LDSM.16.M88.4 R84, [R231+0xd800] ;  /* 0x00d80000e754783b */ /* 0x000fe80000000200 */
[----:B------:R-:W0:Y:S02]  /*28e0*/  LDGDEPBAR ;  /* 0x00000000000079af */ /* 0x000e240000000000 */
[C---:B------:R-:W-:Y:S08]  /*28f0*/  HMMA.16816.F32.BF16 R12, R44.reuse, R14, RZ ;  /* 0x0000000e2c0c723c */ /* 0x040ff000000418ff */
[----:B------:R-:W-:Y:S08]  /*2900*/  HMMA.16816.F32.BF16 R56, R44, R58, RZ ;  /* 0x0000003a2c38723c */ /* 0x000ff000000418ff */
[C---:B------:R-:W-:Y:S08]  /*2910*/  HMMA.16816.F32.BF16 R16, R64.reuse, R20, R16 ;  /* 0x000000144010723c */ /* 0x040ff00000041810 */
[----:B------:R-:W-:Y:S01]  /*2920*/  HMMA.16816.F32.BF16 R12, R64, R22, R12 ;  /* 0x00000016400c723c */ /* 0x000fe2000004180c */
[----:B------:R-:W-:Y:S07]  /*2930*/  LDSM.16.M88.4 R20, [R224] ;  /* 0x00000000e014783b */ /* 0x000fee0000000200 */
[C---:B------:R-:W-:Y:S08]  /*2940*/  HMMA.16816.F32.BF16 R52, R44.reuse, R48, RZ ;  /* 0x000000302c34723c */ /* 0x040ff000000418ff */
[----:B------:R-:W-:Y:S01]  /*2950*/  HMMA.16816.F32.BF16 R44, R44, R50, RZ ;  /* 0x000000322c2c723c */ /* 0x000fe200000418ff */
[----:B------:R-:W2:Y:S07]  /*2960*/  LDSM.16.M88.4 R48, [R233] ;  /* 0x00000000e930783b */ /* 0x000eae0000000200 */
        /* <DEDUP_REMOVED lines=9> */
[C---:B-1----:R-:W-:Y:S08]  /*2a00*/  HMMA.16816.F32.BF16 R52, R64.reuse, R68, R52 ;  /* 0x000000444034723c */ /* 0x042ff00000041834 */
[----:B------:R-:W-:Y:S01]  /*2a10*/  HMMA.16816.F32.BF16 R44, R64, R70, R44 ;  /* 0x00000046402c723c */ /* 0x000fe2000004182c */
[----:B------:R-:W1:Y:S04]  /*2a20*/  LDSM.16.M88.4 R64, [R238+0x2000] ;  /* 0x00200000ee40783b */ /* 0x000e680000000200 */
[----:B------:R-:W4:Y:S03]  /*2a30*/  LDSM.16.M88.4 R68, [R224+0x1800] ;  /* 0x00180000e044783b */ /* 0x000f260000000200 */
[C---:B------:R-:W-:Y:S08]  /*2a40*/  HMMA.16816.F32.BF16 R28, R72.reuse, R4, R28 ;  /* 0x00000004481c723c */ /* 0x040ff0000004181c */
        /* <DEDUP_REMOVED lines=11> */
[----:B------:R-:W2:Y:S03]  /*2b00*/  LDSM.16.M88.4 R76, [R237+0xb800] ;  /* 0x00b80000ed4c783b */ /* 0x000ea60000000200 */
[C---:B---3--:R-:W-:Y:S08]  /*2b10*/  HMMA.16816.F32.BF16 R28, R48.reuse, R8, R28 ;  /* 0x00000008301c723c */ /* 0x048ff0000004181c */
[----:B------:R-:W-:Y:S01]  /*2b20*/  HMMA.16816.F32.BF16 R40, R48, R10, R40 ;  /* 0x0000000a3028723c */ /* 0x000fe20000041828 */
[----:B------:R-:W3:Y:S07]  /*2b30*/  LDSM.16.M88.4 R8, [R235+0x2800] ;  /* 0x00280000eb08783b */ /* 0x000eee0000000200 */
[C---:B-1----:R-:W-:Y:S08]  /*2b40*/  HMMA.16816.F32.BF16 R16, R64.reuse, R32, R16 ;  /* 0x000000204010723c */ /* 0x042ff00000041810 */
[----:B------:R-:W-:Y:S01]  /*2b50*/  HMMA.16816.F32.BF16 R12, R64, R34, R12 ;  /* 0x00000022400c723c */ /* 0x000fe2000004180c */
[----:B------:R-:W-:Y:S07]  /*2b60*/  LDSM.16.M88.4 R32, [R231+0xa000] ;  /* 0x00a00000e720783b */ /* 0x000fee0000000200 */
[C---:B------:R-:W-:Y:S08]  /*2b70*/  HMMA.16816.F32.BF16 R60, R48.reuse, R24, R60 ;  /* 0x00000018303c723c */ /* 0x040ff0000004183c */
[C---:B------:R-:W-:Y:S01]  /*2b80*/  HMMA.16816.F32.BF16 R56, R48.reuse, R26, R56 ;  /* 0x0000001a3038723c */ /* 0x040fe20000041838 */
[----:B------:R-:W-:Y:S07]  /*2b90*/  LDSM.16.M88.4 R24, [R235+0x3000] ;  /* 0x00300000eb18783b */ /* 0x000fee0000000200 */
[C---:B----4-:R-:W-:Y:S08]  /*2ba0*/  HMMA.16816.F32.BF16 R52, R48.reuse, R68, R52 ;  /* 0x000000443034723c */ /* 0x050ff00000041834 */
        /* <DEDUP_REMOVED lines=28> */
[----:B------:R-:W-:Y:S03]  /*2d70*/  LDSM.16.M88.4 R68, [R224+0x3800] ;  /* 0x00380000e044783b */ /* 0x000fe60000000200 */
[C---:B------:R-:W-:Y:S08]  /*2d80*/  HMMA.16816.F32.BF16 R28, R48.reuse, R4, R28 ;  /* 0x00000004301c723c */ /* 0x040ff0000004181c */
[----:B------:R-:W-:Y:S01]  /*2d90*/  HMMA.16816.F32.BF16 R40, R48, R6, R40 ;  /* 0x000000063028723c */ /* 0x000fe20000041828 */
[----:B------:R-:W4:Y:S07]  /*2da0*/  LDSM.16.M88.4 R4, [R237+0xc800] ;  /* 0x00c80000ed04783b */ /* 0x000f2e0000000200 */
        /* <DEDUP_REMOVED lines=13> */
[C---:B-1----:R-:W-:Y:S08]  /*2e80*/  HMMA.16816.F32.BF16 R16, R44.reuse, R32, R16 ;  /* 0x000000202c10723c */ /* 0x042ff00000041810 */
[----:B------:R-:W-:Y:S01]  /*2e90*/  HMMA.16816.F32.BF16 R12, R44, R34, R12 ;  /* 0x000000222c0c723c */ /* 0x000fe2000004180c */
[----:B------:R-:W-:Y:S07]  /*2ea0*/  LDSM.16.M88.4 R32, [R231+0xc000] ;  /* 0x00c00000e720783b */ /* 0x000fee0000000200 */
[C---:B------:R-:W-:Y:S08]  /*2eb0*/  HMMA.16816.F32.BF16 R60, R64.reuse, R24, R60 ;  /* 0x00000018403c723c */ /* 0x040ff0000004183c */
[----:B------:R-:W-:Y:S01]  /*2ec0*/  HMMA.16816.F32.BF16 R56, R64, R26, R56 ;  /* 0x0000001a4038723c */ /* 0x000fe20000041838 */
[----:B------:R-:W1:Y:S07]  /*2ed0*/  LDSM.16.M88.4 R24, [R235+0x4800] ;  /* 0x00480000eb18783b */ /* 0x000e6e0000000200 */
[C---:B----4-:R-:W-:Y:S08]  /*2ee0*/  HMMA.16816.F32.BF16 R28, R44.reuse, R4, R28 ;  /* 0x000000042c1c723c */ /* 0x050ff0000004181c */
[----:B------:R-:W-:Y:S01]  /*2ef0*/  HMMA.16816.F32.BF16 R40, R44, R6, R40 ;  /* 0x000000062c28723c */ /* 0x000fe20000041828 */
[----:B------:R-:W4:Y:S07]  /*2f00*/  LDSM.16.M88.4 R4, [R235+0x5000] ;  /* 0x00500000eb04783b */ /* 0x000f2e0000000200 */
        /* <DEDUP_REMOVED lines=14> */
[C---:B-1----:R-:W-:Y:S08]  /*2ff0*/  HMMA.16816.F32.BF16 R28, R8.reuse, R24, R28 ;  /* 0x00000018081c723c */ /* 0x042ff0000004181c */
[----:B------:R-:W-:Y:S01]  /*3000*/  HMMA.16816.F32.BF16 R40, R8, R26, R40 ;  /* 0x0000001a0828723c */ /* 0x000fe20000041828 */
[----:B------:R-:W1:Y:S07]  /*3010*/  LDSM.16.M88.4 R24, [R231+0xc800] ;  /* 0x00c80000e718783b */ /* 0x000e6e0000000200 */
[C---:B------:R-:W-:Y:S08]  /*3020*/  HMMA.16816.F32.BF16 R16, R76.reuse, R32, R16 ;  /* 0x000000204c10723c */ /* 0x040ff00000041810 */
[----:B------:R-:W-:Y:S01]  /*3030*/  HMMA.16816.F32.BF16 R12, R76, R34, R12 ;  /* 0x000000224c0c723c */ /* 0x000fe2000004180c */
[----:B------:R-:W-:Y:S07]  /*3040*/  LDSM.16.M88.4 R32, [R235+0x6800] ;  /* 0x00680000eb20783b */ /* 0x000fee0000000200 */
[C---:B----4-:R-:W-:Y:S08]  /*3050*/  HMMA.16816.F32.BF16 R60, R8.reuse, R4, R60 ;  /* 0x00000004083c723c */ /* 0x050ff0000004183c */
[C---:B------:R-:W-:Y:S01]  /*3060*/  HMMA.16816.F32.BF16 R56, R8.reuse, R6, R56 ;  /* 0x000000060838723c */ /* 0x040fe20000041838 */
[----:B------:R-:W3:Y:S07]  /*3070*/  LDSM.16.M88.4 R4, [R237+0xe000] ;  /* 0x00e00000ed04783b */ /* 0x000eee0000000200 */
[C---:B--2---:R-:W-:Y:S08]  /*3080*/  HMMA.16816.F32.BF16 R52, R8.reuse, R36, R52 ;  /* 0x000000240834723c */ /* 0x044ff00000041834 */
[----:B------:R-:W-:Y:S01]  /*3090*/  HMMA.16816.F32.BF16 R72, R8, R38, R72 ;  /* 0x000000260848723c */ /* 0x000fe20000041848 */
[----:B------:R-:W2:Y:S04]  /*30a0*/  LDSM.16.M88.4 R8, [R231+0xd000] ;  /* 0x00d00000e708783b */ /* 0x000ea80000000200 */
[----:B------:R-:W4:Y:S03]  /*30b0*/  LDSM.16.M88.4 R36, [R236+0x6000] ;  /* 0x00600000ec24783b */ /* 0x000f260000000200 */
[C---:B------:R-:W-:Y:S08]  /*30c0*/  HMMA.16816.F32.BF16 R16, R68.reuse, R20, R16 ;  /* 0x000000144410723c */ /* 0x040ff00000041810 */
[----:B------:R-:W-:Y:S01]  /*30d0*/  HMMA.16816.F32.BF16 R12, R68, R22, R12 ;  /* 0x00000016440c723c */ /* 0x000fe2000004180c */
[----:B------:R-:W-:Y:S07]  /*30e0*/  LDSM.16.M88.4 R20, [R231+0xe000] ;  /* 0x00e00000e714783b */ /* 0x000fee0000000200 */
[C---:B-1----:R-:W-:Y:S08]  /*30f0*/  HMMA.16816.F32.BF16 R28, R76.reuse, R24, R28 ;  /* 0x000000184c1c723c */ /* 0x042ff0000004181c */
[----:B------:R-:W-:Y:S01]  /*3100*/  HMMA.16816.F32.BF16 R40, R76, R26, R40 ;  /* 0x0000001a4c28723c */ /* 0x000fe20000041828 */
[----:B------:R-:W1:Y:S07]  /*3110*/  LDSM.16.M88.4 R24, [R234+0x6000] ;  /* 0x00600000ea18783b */ /* 0x000e6e0000000200 */
[C---:B---3--:R-:W-:Y:S08]  /*3120*/  HMMA.16816.F32.BF16 R16, R48.reuse, R4, R16 ;  /* 0x000000043010723c */ /* 0x048ff00000041810 */
[----:B------:R-:W-:Y:S01]  /*3130*/  HMMA.16816.F32.BF16 R12, R48, R6, R12 ;  /* 0x00000006300c723c */ /* 0x000fe2000004180c */
[----:B------:R-:W-:Y:S07]  /*3140*/  LDSM.16.M88.4 R4, [R224+0x6000] ;  /* 0x00600000e004783b */ /* 0x000fee0000000200 */
[----:B--2---:R-:W-:Y:S08]  /*3150*/  HMMA.16816.F32.BF16 R60, R76, R8, R60 ;  /* 0x000000084c3c723c */ /* 0x004ff0000004183c */
[----:B------:R-:W-:Y:S08]  /*3160*/  HMMA.16816.F32.BF16 R28, R68, R88, R28 ;  /* 0x00000058441c723c */ /* 0x000ff0000004181c */
[----:B------:R-:W-:Y:S01]  /*3170*/  HMMA.16816.F32.BF16 R56, R76, R10, R56 ;  /* 0x0000000a4c38723c */ /* 0x000fe20000041838 */
[----:B------:R-:W-:Y:S07]  /*3180*/  LDSM.16.M88.4 R8, [R233+0x6000] ;  /* 0x00600000e908783b */ /* 0x000fee0000000200 */
[----:B------:R-:W-:Y:S08]  /*3190*/  HMMA.16816.F32.BF16 R40, R68, R90, R40 ;  /* 0x0000005a4428723c */ /* 0x000ff00000041828 */
[C---:B----4-:R-:W-:Y:S08]  /*31a0*/  HMMA.16816.F32.BF16 R16, R36.reuse, R44, R16 ;  /* 0x0000002c2410723c */ /* 0x050ff00000041810 */
[----:B------:R-:W-:Y:S01]  /*31b0*/  HMMA.16816.F32.BF16 R12, R36, R46, R12 ;  /* 0x0000002e240c723c */ /* 0x000fe2000004180c */
[----:B------:R-:W2:Y:S07]  /*31c0*/  LDSM.16.M88.4 R44, [R237+0xf000] ;  /* 0x00f00000ed2c783b */ /* 0x000eae0000000200 */
[----:B------:R-:W-:Y:S08]  /*31d0*/  HMMA.16816.F32.BF16 R28, R48, R80, R28 ;  /* 0x00000050301c723c */ /* 0x000ff0000004181c */
[----:B------:R-:W-:Y:S08]  /*31e0*/  HMMA.16816.F32.BF16 R60, R68, R64, R60 ;  /* 0x00000040443c723c */ /* 0x000ff0000004183c */
[----:B------:R-:W-:Y:S01]  /*31f0*/  HMMA.16816.F32.BF16 R40, R48, R82, R40 ;  /* 0x000000523028723c */ /* 0x000fe20000041828 */
[----:B------:R-:W3:Y:S07]  /*3200*/  LDSM.16.M88.4 R80, [R224+0x5800] ;  /* 0x00580000e050783b */ /* 0x000eee0000000200 */
[----:B------:R-:W-:Y:S01]  /*3210*/  HMMA.16816.F32.BF16 R64, R68, R66, R56 ;  /* 0x000000424440723c */ /* 0x000fe20000041838 */
[----:B------:R-:W-:Y:S07]  /*3220*/  LDSM.16.M88.4 R56, [R224+0x6800] ;  /* 0x00680000e038783b */ /* 0x000fee0000000200 */
[C---:B------:R-:W-:Y:S08]  /*3230*/  HMMA.16816.F32.BF16 R52, R76.reuse, R84, R52 ;  /* 0x000000544c34723c */ /* 0x040ff00000041834 */
[----:B------:R-:W-:Y:S01]  /*3240*/  HMMA.16816.F32.BF16 R76, R76, R86, R72 ;  /* 0x000000564c4c723c */ /* 0x000fe20000041848 */
[----:B------:R-:W4:Y:S07]  /*3250*/  LDSM.16.M88.4 R72, [R231+0xe800] ;  /* 0x00e80000e748783b */ /* 0x000f2e0000000200 */
[C---:B-1----:R-:W-:Y:S08]  /*3260*/  HMMA.16816.F32.BF16 R16, R24.reuse, R20, R16 ;  /* 0x000000141810723c */ /* 0x042ff00000041810 */
[----:B------:R-:W-:Y:S01]  /*3270*/  HMMA.16816.F32.BF16 R12, R24, R22, R12 ;  /* 0x00000016180c723c */ /* 0x000fe2000004180c */
[----:B------:R-:W1:Y:S07]  /*3280*/  LDSM.16.M88.4 R20, [R235+0x7000] ;  /* 0x00700000eb14783b */ /* 0x000e6e0000000200 */
[----:B------:R-:W-:Y:S08]  /*3290*/  HMMA.16816.F32.BF16 R28, R36, R32, R28 ;  /* 0x00000020241c723c */ /* 0x000ff0000004181c */
[----:B--2---:R-:W-:Y:S08]  /*32a0*/  HMMA.16816.F32.BF16 R60, R48, R44, R60 ;  /* 0x0000002c303c723c */ /* 0x004ff0000004183c */
[----:B------:R-:W-:Y:S01]  /*32b0*/  HMMA.16816.F32.BF16 R40, R36, R34, R40 ;  /* 0x000000222428723c */ /* 0x000fe20000041828 */
[----:B------:R-:W2:Y:S07]  /*32c0*/  LDSM.16.M88.4 R32, [R237+0xf800] ;  /* 0x00f80000ed20783b */ /* 0x000eae0000000200 */
[----:B------:R-:W-:Y:S08]  /*32d0*/  HMMA.16816.F32.BF16 R64, R48, R46, R64 ;  /* 0x0000002e3040723c */ /* 0x000ff00000041840 */
[----:B---3--:R-:W-:Y:S08]  /*32e0*/  HMMA.16816.F32.BF16 R52, R68, R80, R52 ;  /* 0x000000504434723c */ /* 0x008ff00000041834 */
[----:B------:R-:W-:Y:S08]  /*32f0*/  HMMA.16816.F32.BF16 R12, R8, R6, R12 ;  /* 0x00000006080c723c */ /* 0x000ff0000004180c */
[----:B----4-:R-:W-:Y:S08]  /*3300*/  HMMA.16816.F32.BF16 R28, R24, R72, R28 ;  /* 0x00000048181c723c */ /* 0x010ff0000004181c */
[C---:B-1----:R-:W-:Y:S08]  /*3310*/  HMMA.16816.F32.BF16 R60, R36.reuse, R20, R60 ;  /* 0x00000014243c723c */ /* 0x042ff0000004183c */
[----:B------:R-:W-:Y:S01]  /*3320*/  HMMA.16816.F32.BF16 R64, R36, R22, R64 ;  /* 0x000000162440723c */ /* 0x000fe20000041840 */
[----:B------:R-:W1:Y:S01]  /*3330*/  LDSM.16.M88.4 R20, [R235+0x7800] ;  /* 0x00780000eb14783b */ /* 0x000e620000000200 */
[----:B------:R-:W-:-:S02]  /*3340*/  FMUL.FTZ R12, R12, c[0x0][0x2ec] ;  /* 0x0000bb000c0c7a20 */ /* 0x000fc40000410000 */
[----:B------:R-:W-:Y:S02]  /*3350*/  FMUL.FTZ R13, R13, c[0x0][0x2ec] ;  /* 0x0000bb000d0d7a20 */ /* 0x000fe40000410000 */
[----:B------:R-:W-:Y:S01]  /*3360*/  FMUL.FTZ R14, R14, c[0x0][0x2ec] ;  /* 0x0000bb000e0e7a20 */ /* 0x000fe20000410000 */
[----:B------:R-:W-:Y:S01]  /*3370*/  MUFU.TANH R47, R12 ;  /* 0x0000000c002f7308 */ /* 0x000fe20000002400 */
[----:B------:R-:W-:Y:S01]  /*3380*/  HMMA.16816.F32.BF16 R76, R68, R82, R76 ;  /* 0x00000052444c723c */ /* 0x000fe2000004184c */
[----:B------:R-:W-:-:S06]  /*3390*/  FMUL.FTZ R15, R15, c[0x0][0x2ec] ;  /* 0x0000bb000f0f7a20 */ /* 0x000fcc0000410000 */
[----:B------:R-:W-:Y:S01]  /*33a0*/  MUFU.TANH R72, R15 ;  /* 0x0000000f00487308 */ /* 0x000fe20000002400 */
[----:B------:R-:W-:Y:S01]  /*33b0*/  HMMA.16816.F32.BF16 R16, R8, R4, R16 ;  /* 0x000000040810723c */ /* 0x000fe20000041810 */
[----:B------:R-:W3:Y:S07]  /*33c0*/  LDSM.16.M88.4 R4, [R231+0xf000] ;  /* 0x00f00000e704783b */ /* 0x000eee0000000200 */
[----:B--2---:R-:W-:Y:S08]  /*33d0*/  HMMA.16816.F32.BF16 R52, R48, R32, R52 ;  /* 0x000000203034723c */ /* 0x004ff00000041834 */
[----:B------:R-:W-:Y:S01]  /*33e0*/  HMMA.16816.F32.BF16 R28, R8, R56, R28 ;  /* 0x00000038081c723c */ /* 0x000fe2000004181c */
[----:B------:R-:W-:Y:S07]  /*33f0*/  MUFU.TANH R56, R13 ;  /* 0x0000000d00387308 */ /* 0x000fee0000002400 */
[----:B------:R-:W-:Y:S01]  /*3400*/  HMMA.16816.F32.BF16 R76, R48, R34, R76 ;  /* 0x00000022304c723c */ /* 0x000fe2000004184c */
[----:B------:R2:W-:Y:S01]  /*3410*/  MUFU.TANH R57, R14 ;  /* 0x0000000e00397308 */ /* 0x0005e20000002400 */
[----:B------:R-:W-:-:S02]  /*3420*/  FMUL.FTZ R17, R17, c[0x0][0x2ec] ;  /* 0x0000bb0011117a20 */ /* 0x000fc40000410000 */
[----:B------:R-:W-:Y:S02]  /*3430*/  FMUL.FTZ R18, R18, c[0x0][0x2ec] ;  /* 0x0000bb0012127a20 */ /* 0x000fe40000410000 */
[----:B------:R-:W-:Y:S02]  /*3440*/  FMUL.FTZ R19, R19, c[0x0][0x2ec] ;  /* 0x0000bb0013137a20 */ /* 0x000fe40000410000 */
[----:B------:R-:W-:Y:S01]  /*3450*/  FMUL.FTZ R3, R16, c[0x0][0x2ec] ;  /* 0x0000bb0010037a20 */ /* 0x000fe20000410000 */
[----:B------:R-:W-:Y:S01]  /*3460*/  MUFU.TANH R44, R17 ;  /* 0x00000011002c7308 */ /* 0x000fe20000002400 */
[----:B-1----:R-:W-:Y:S06]  /*3470*/  HMMA.16816.F32.BF16 R52, R36, R20, R52 ;  /* 0x000000142434723c */ /* 0x002fec0000041834 */
[----:B------:R-:W-:Y:S01]  /*3480*/  FMUL.FTZ R28, R28, c[0x0][0x2ec] ;  /* 0x0000bb001c1c7a20 */ /* 0x000fe20000410000 */
[----:B--2---:R-:W1:Y:S01]  /*3490*/  LDSM.16.M88.4 R12, [R231+0xf800] ;  /* 0x00f80000e70c783b */ /* 0x004e620000000200 */
[----:B------:R-:W2:Y:S01]  /*34a0*/  MUFU.TANH R45, R18 ;  /* 0x00000012002d7308 */ /* 0x000ea20000002400 */
[----:B---3--:R-:W-:Y:S01]  /*34b0*/  HMMA.16816.F32.BF16 R60, R24, R4, R60 ;  /* 0x00000004183c723c */ /* 0x008fe2000004183c */
[----:B------:R-:W-:-:S02]  /*34c0*/  FMUL.FTZ R30, R30, c[0x0][0x2ec] ;  /* 0x0000bb001e1e7a20 */ /* 0x000fc40000410000 */
[----:B------:R-:W-:Y:S02]  /*34d0*/  FMUL.FTZ R29, R29, c[0x0][0x2ec] ;  /* 0x0000bb001d1d7a20 */ /* 0x000fe40000410000 */
[----:B------:R-:W-:Y:S02]  /*34e0*/  FMUL.FTZ R31, R31, c[0x0][0x2ec] ;  /* 0x0000bb001f1f7a20 */ /* 0x000fe40000410000 */
[----:B------:R3:W-:Y:S01]  /*34f0*/  MUFU.TANH R46, R19 ;  /* 0x00000013002e7308 */ /* 0x0007e20000002400 */
[----:B------:R-:W-:Y:S01]  /*3500*/  HMMA.16816.F32.BF16 R64, R24, R6, R64 ;  /* 0x000000061840723c */ /* 0x000fe20000041840 */
[----:B------:R-:W4:Y:S06]  /*3510*/  LDSM.16.M88.4 R4, [R224+0x7800] ;  /* 0x00780000e004783b */ /* 0x000f2c0000000200 */
[----:B------:R-:W1:Y:S01]  /*3520*/  MUFU.TANH R3, R3 ;  /* 0x0000000300037308 */ /* 0x000e620000002400 */
[----:B------:R-:W-:Y:S01]  /*3530*/  HMMA.16816.F32.BF16 R76, R36, R22, R76 ;  /* 0x00000016244c723c */ /* 0x000fe2000004184c */
[----:B---3--:R-:W3:Y:S07]  /*3540*/  LDSM.16.M88.4 R16, [R224+0x7000] ;  /* 0x00700000e010783b */ /* 0x008eee0000000200 */
[----:B------:R-:W-:Y:S01]  /*3550*/  HMMA.16816.F32.BF16 R40, R24, R74, R40 ;  /* 0x0000004a1828723c */ /* 0x000fe20000041828 */
[----:B------:R-:W-:Y:S01]  /*3560*/  MUFU.TANH R28, R28 ;  /* 0x0000001c001c7308 */ /* 0x000fe20000002400 */
[----:B------:R-:W-:-:S07]  /*3570*/  DEPBAR.LE SB0, 0x0 ;  /* 0x000080000000791a */ /* 0x000fce0000000000 */
[----:B------:R-:W2:Y:S01]  /*3580*/  MUFU.TANH R30, R30 ;  /* 0x0000001e001e7308 */ /* 0x000ea20000002400 */
[----:B-1----:R-:W-:Y:S07]  /*3590*/  HMMA.16816.F32.BF16 R52, R24, R12, R52 ;  /* 0x0000000c1834723c */ /* 0x002fee0000041834 */
[----:B------:R-:W-:Y:S01]  /*35a0*/  MUFU.TANH R29, R29 ;  /* 0x0000001d001d7308 */ /* 0x000fe20000002400 */
[----:B------:R-:W-:-:S06]  /*35b0*/  IMAD.SHL.U32 R12, R103, 0x2, RZ ;  /* 0x00000002670c7824 */ /* 0x000fcc00078e00ff */
[----:B------:R-:W-:Y:S01]  /*35c0*/  HMMA.16816.F32.BF16 R40, R8, R58, R40 ;  /* 0x0000003a0828723c */ /* 0x000fe20000041828 */
[----:B------:R-:W1:Y:S01]  /*35d0*/  MUFU.TANH R31, R31 ;  /* 0x0000001f001f7308 */ /* 0x000e620000002400 */
[----:B------:R-:W-:-:S05]  /*35e0*/  LOP3.LUT R12, R12, 0x6, RZ, 0xc0, !PT ;  /* 0x000000060c0c7812 */ /* 0x000fca00078ec0ff */
[----:B------:R-:W-:-:S05]  /*35f0*/  IMAD R22, R165, 0x40, R12 ;  /* 0x00000040a5167824 */ /* 0x000fca00078e020c */
[----:B------:R-:W-:Y:S01]  /*3600*/  IADD3 R12, R22, -0x40, RZ ;  /* 0xffffffc0160c7810 */ /* 0x000fe20007ffe0ff */
[C---:B----4-:R-:W-:Y:S03]  /*3610*/  HMMA.16816.F32.BF16 R52, R8.reuse, R4, R52 ;  /* 0x000000040834723c */ /* 0x050fe60000041834 */
[----:B------:R-:W-:Y:S02]  /*3620*/  ISETP.GE.AND P6, PT, R12, R102, PT ;  /* 0x000000660c00720c */ /* 0x000fe40003fc6270 */
[C---:B------:R-:W-:Y:S02]  /*3630*/  IADD3 R12, R22.reuse, -0x3f, RZ ;  /* 0xffffffc1160c7810 */ /* 0x040fe40007ffe0ff */
[----:B--2---:R-:W-:Y:S01]  /*3640*/  FSEL R45, R45, -INF , !P6 ;  /* 0xff8000002d2d7808 */ /* 0x004fe20007000000 */
[----:B---3--:R-:W-:Y:S01]  /*3650*/  HMMA.16816.F32.BF16 R60, R8, R16, R60 ;  /* 0x00000010083c723c */ /* 0x008fe2000004183c */
[----:B------:R-:W-:-:S02]  /*3660*/  IADD3 R4, R22, -0x37, RZ ;  /* 0xffffffc916047810 */ /* 0x000fc40007ffe0ff */
[----:B------:R-:W-:Y:S01]  /*3670*/  FMUL.FTZ R32, R40, c[0x0][0x2ec] ;  /* 0x0000bb0028207a20 */ /* 0x000fe20000410000 */
[----:B------:R-:W-:Y:S01]  /*3680*/  FSEL R3, R3, -INF , !P6 ;  /* 0xff80000003037808 */ /* 0x000fe20007000000 */
[----:B------:R-:W-:Y:S01]  /*3690*/  FMUL.FTZ R21, R42, c[0x0][0x2ec] ;  /* 0x0000bb002a157a20 */ /* 0x000fe20000410000 */
[-C--:B------:R-:W-:Y:S01]  /*36a0*/  ISETP.GE.AND P4, PT, R4, R102.reuse, PT ;  /* 0x000000660400720c */ /* 0x080fe20003f86270 */
[----:B------:R-:W-:Y:S01]  /*36b0*/  FMUL.FTZ R20, R41, c[0x0][0x2ec] ;  /* 0x0000bb0029147a20 */ /* 0x000fe20000410000 */
[----:B------:R-:W-:Y:S01]  /*36c0*/  IADD3 R4, R22, -0x2f, RZ ;  /* 0xffffffd116047810 */ /* 0x000fe20007ffe0ff */
[----:B------:R-:W-:Y:S01]  /*36d0*/  HMMA.16816.F32.BF16 R64, R8, R18, R64 ;  /* 0x000000120840723c */ /* 0x000fe20000041840 */
[-C--:B------:R-:W-:Y:S01]  /*36e0*/  ISETP.GE.AND P5, PT, R12, R102.reuse, PT ;  /* 0x000000660c00720c */ /* 0x080fe20003fa6270 */
[----:B------:R-:W-:Y:S01]  /*36f0*/  FMUL.FTZ R33, R43, c[0x0][0x2ec] ;  /* 0x0000bb002b217a20 */ /* 0x000fe20000410000 */
[----:B------:R-:W-:Y:S01]  /*3700*/  ISETP.GE.AND P1, PT, R4, R102, PT ;  /* 0x000000660400720c */ /* 0x000fe20003f26270 */
[----:B------:R-:W-:Y:S01]  /*3710*/  MUFU.TANH R32, R32 ;  /* 0x0000002000207308 */ /* 0x000fe20000002400 */
[----:B------:R-:W-:-:S02]  /*3720*/  IADD3 R4, R22, -0x28, RZ ;  /* 0xffffffd816047810 */ /* 0x000fc40007ffe0ff */
[----:B------:R-:W-:Y:S01]  /*3730*/  IADD3 R5, R22, -0x38, RZ ;  /* 0xffffffc816057810 */ /* 0x000fe20007ffe0ff */
[----:B------:R-:W-:Y:S01]  /*3740*/  HMMA.16816.F32.BF16 R16, R24, R14, R76 ;  /* 0x0000000e1810723c */ /* 0x000fe2000004184c */
[-C--:B------:R-:W-:Y:S01]  /*3750*/  ISETP.GE.AND P6, PT, R4, R102.reuse, PT ;  /* 0x000000660400720c */ /* 0x080fe20003fc6270 */
[----:B------:R-:W-:Y:S01]  /*3760*/  FMUL.FTZ R52, R52, c[0x0][0x2ec] ;  /* 0x0000bb0034347a20 */ /* 0x000fe20000410000 */
[----:B------:R-:W-:Y:S01]  /*3770*/  IADD3 R4, R22, -0x27, RZ ;  /* 0xffffffd916047810 */ /* 0x000fe20007ffe0ff */
[----:B------:R-:W-:Y:S01]  /*3780*/  MUFU.TANH R21, R21 ;  /* 0x0000001500157308 */ /* 0x000fe20000002400 */
[----:B------:R-:W-:Y:S01]  /*3790*/  FSEL R46, R46, -INF , !P5 ;  /* 0xff8000002e2e7808 */ /* 0x000fe20006800000 */
[----:B------:R-:W-:Y:S01]  /*37a0*/  FMUL.FTZ R53, R53, c[0x0][0x2ec] ;  /* 0x0000bb0035357a20 */ /* 0x000fe20000410000 */
[----:B------:R-:W-:Y:S01]  /*37b0*/  FSEL R44, R44, -INF , !P5 ;  /* 0xff8000002c2c7808 */ /* 0x000fe20006800000 */
[----:B------:R-:W-:Y:S01]  /*37c0*/  FMUL.FTZ R60, R60, c[0x0][0x2ec] ;  /* 0x0000bb003c3c7a20 */ /* 0x000fe20000410000 */
[-C--:B------:R-:W-:Y:S01]  /*37d0*/  ISETP.GE.AND P2, PT, R5, R102.reuse, PT ;  /* 0x000000660500720c */ /* 0x080fe20003f46270 */
[----:B------:R-:W-:Y:S01]  /*37e0*/  FMUL.FTZ R62, R62, c[0x0][0x2ec] ;  /* 0x0000bb003e3e7a20 */ /* 0x000fe20000410000 */
[-C--:B------:R-:W-:Y:S01]  /*37f0*/  ISETP.GE.AND P5, PT, R4, R102.reuse, PT ;  /* 0x000000660400720c */ /* 0x080fe20003fa6270 */
[----:B------:R-:W-:Y:S01]  /*3800*/  MUFU.TANH R185, R60 ;  /* 0x0000003c00b97308 */ /* 0x000fe20000002400 */
[----:B------:R-:W-:Y:S01]  /*3810*/  IADD3 R4, R22, -0x20, RZ ;  /* 0xffffffe016047810 */ /* 0x000fe20007ffe0ff */
[----:B------:R-:W-:Y:S01]  /*3820*/  FMUL.FTZ R61, R61, c[0x0][0x2ec] ;  /* 0x0000bb003d3d7a20 */ /* 0x000fe20000410000 */
[----:B------:R-:W-:Y:S01]  /*3830*/  FSEL R57, R57, -INF , !P2 ;  /* 0xff80000039397808 */ /* 0x000fe20005000000 */
[----:B------:R-:W-:Y:S01]  /*3840*/  FMUL.FTZ R63, R63, c[0x0][0x2ec] ;  /* 0x0000bb003f3f7a20 */ /* 0x000fe20000410000 */
[----:B------:R-:W-:Y:S01]  /*3850*/  FSEL R47, R47, -INF , !P2 ;  /* 0xff8000002f2f7808 */ /* 0x000fe20005000000 */
[----:B------:R-:W-:Y:S01]  /*3860*/  FMUL.FTZ R64, R64, c[0x0][0x2ec] ;  /* 0x0000bb0040407a20 */ /* 0x000fe20000410000 */
[-C--:B------:R-:W-:Y:S01]  /*3870*/  ISETP.GE.AND P2, PT, R4, R102.reuse, PT ;  /* 0x000000660400720c */ /* 0x080fe20003f46270 */
[----:B------:R-:W2:Y:S01]  /*3880*/  MUFU.TANH R191, R62 ;  /* 0x0000003e00bf7308 */ /* 0x000ea20000002400 */
[C---:B------:R-:W-:Y:S01]  /*3890*/  IADD3 R5, R22.reuse, -0x30, RZ ;  /* 0xffffffd016057810 */ /* 0x040fe20007ffe0ff */
[----:B------:R-:W-:Y:S01]  /*38a0*/  FMUL.FTZ R65, R65, c[0x0][0x2ec] ;  /* 0x0000bb0041417a20 */ /* 0x000fe20000410000 */
[----:B------:R-:W-:Y:S01]  /*38b0*/  IADD3 R4, R22, -0x1f, RZ ;  /* 0xffffffe116047810 */ /* 0x000fe20007ffe0ff */
[----:B------:R-:W-:Y:S01]  /*38c0*/  HMMA.16816.F32.BF16 R16, R8, R6, R16 ;  /* 0x000000060810723c */ /* 0x000fe20000041810 */
[----:B------:R-:W-:Y:S01]  /*38d0*/  FSEL R72, R72, -INF , !P4 ;  /* 0xff80000048487808 */ /* 0x000fe20006000000 */
[----:B------:R-:W-:Y:S01]  /*38e0*/  FMUL.FTZ R66, R66, c[0x0][0x2ec] ;  /* 0x0000bb0042427a20 */ /* 0x000fe20000410000 */
[----:B------:R-:W-:Y:S01]  /*38f0*/  FSEL R56, R56, -INF , !P4 ;  /* 0xff80000038387808 */ /* 0x000fe20006000000 */
[----:B------:R-:W-:Y:S01]  /*3900*/  MUFU.TANH R20, R20 ;  /* 0x0000001400147308 */ /* 0x000fe20000002400 */
[-C--:B------:R-:W-:Y:S01]  /*3910*/  ISETP.GE.AND P3, PT, R5, R102.reuse, PT ;  /* 0x000000660500720c */ /* 0x080fe20003f66270 */
[----:B------:R-:W-:Y:S01]  /*3920*/  FMUL.FTZ R67, R67, c[0x0][0x2ec] ;  /* 0x0000bb0043437a20 */ /* 0x000fe20000410000 */
[----:B------:R-:W-:Y:S01]  /*3930*/  ISETP.GE.AND P4, PT, R4, R102, PT ;  /* 0x000000660400720c */ /* 0x000fe20003f86270 */
[----:B------:R-:W-:Y:S01]  /*3940*/  FMUL.FTZ R54, R54, c[0x0][0x2ec] ;  /* 0x0000bb0036367a20 */ /* 0x000fe20000410000 */
[C---:B------:R-:W-:Y:S01]  /*3950*/  IADD3 R4, R22.reuse, -0x18, RZ ;  /* 0xffffffe816047810 */ /* 0x040fe20007ffe0ff */
[----:B------:R-:W-:Y:S01]  /*3960*/  FMUL.FTZ R55, R55, c[0x0][0x2ec] ;  /* 0x0000bb0037377a20 */ /* 0x000fe20000410000 */
[----:B------:R-:W-:Y:S01]  /*3970*/  IADD3 R6, R22, -0x17, RZ ;  /* 0xffffffe916067810 */ /* 0x000fe20007ffe0ff */
[----:B------:R-:W3:Y:S01]  /*3980*/  MUFU.TANH R33, R33 ;  /* 0x0000002100217308 */ /* 0x000ee20000002400 */
[----:B------:R-:W-:-:S02]  /*3990*/  FSEL R8, R30, -INF , !P3 ;  /* 0xff8000001e087808 */ /* 0x000fc40005800000 */
[----:B------:R-:W-:Y:S02]  /*39a0*/  FSEL R5, R28, -INF , !P3 ;  /* 0xff8000001c057808 */ /* 0x000fe40005800000 */
[-C--:B------:R-:W-:Y:S02]  /*39b0*/  ISETP.GE.AND P3, PT, R4, R102.reuse, PT ;  /* 0x000000660400720c */ /* 0x080fe40003f66270 */
[----:B-1----:R-:W-:Y:S01]  /*39c0*/  FSEL R14, R31, -INF , !P1 ;  /* 0xff8000001f0e7808 */ /* 0x002fe20004800000 */
[----:B------:R-:W-:Y:S01]  /*39d0*/  MUFU.TANH R184, R61 ;  /* 0x0000003d00b87308 */ /* 0x000fe20000002400 */
[----:B------:R-:W-:Y:S02]  /*39e0*/  FSEL R4, R29, -INF , !P1 ;  /* 0xff8000001d047808 */ /* 0x000fe40004800000 */
[----:B------:R-:W-:Y:S01]  /*39f0*/  ISETP.GE.AND P1, PT, R6, R102, PT ;  /* 0x000000660600720c */ /* 0x000fe20003f26270 */
[----:B------:R-:W-:Y:S01]  /*3a00*/  FMUL.FTZ R16, R16, c[0x0][0x2ec] ;  /* 0x0000bb0010107a20 */ /* 0x000fe20000410000 */
[----:B------:R-:W-:Y:S01]  /*3a10*/  IADD3 R6, R22, -0x10, RZ ;  /* 0xfffffff016067810 */ /* 0x000fe20007ffe0ff */
[----:B------:R-:W-:Y:S01]  /*3a20*/  FMUL.FTZ R18, R18, c[0x0][0x2ec] ;  /* 0x0000bb0012127a20 */ /* 0x000fe20000410000 */
[----:B--2---:R-:W-:Y:S01]  /*3a30*/  FSEL R191, R191, -INF , !P2 ;  /* 0xff800000bfbf7808 */ /* 0x004fe20005000000 */
[----:B------:R-:W1:Y:S01]  /*3a40*/  MUFU.TANH R193, R63 ;  /* 0x0000003f00c17308 */ /* 0x000e620000002400 */
[----:B------:R-:W-:Y:S01]  /*3a50*/  FMUL.FTZ R17, R17, c[0x0][0x2ec] ;  /* 0x0000bb0011117a20 */ /* 0x000fe20000410000 */
[----:B------:R-:W-:Y:S01]  /*3a60*/  FSEL R185, R185, -INF , !P2 ;  /* 0xff800000b9b97808 */ /* 0x000fe20005000000 */
[----:B------:R-:W-:Y:S01]  /*3a70*/  FMUL.FTZ R19, R19, c[0x0][0x2ec] ;  /* 0x0000bb0013137a20 */ /* 0x000fe20000410000 */
[----:B------:R-:W-:-:S02]  /*3a80*/  ISETP.GT.AND P2, PT, R165, 0x1, PT ;  /* 0x00000001a500780c */ /* 0x000fc40003f44270 */
[----:B------:R-:W-:Y:S02]  /*3a90*/  FSEL R13, R21, -INF , !P6 ;  /* 0xff800000150d7808 */ /* 0x000fe40007000000 */
[----:B------:R-:W2:Y:S01]  /*3aa0*/  MUFU.TANH R186, R64 ;  /* 0x0000004000ba7308 */ /* 0x000ea20000002400 */
[----:B------:R-:W-:Y:S02]  /*3ab0*/  FSEL R10, R32, -INF , !P6 ;  /* 0xff800000200a7808 */ /* 0x000fe40007000000 */
[----:B------:R-:W-:Y:S02]  /*3ac0*/  ISETP.GE.AND P6, PT, R6, R102, PT ;  /* 0x000000660600720c */ /* 0x000fe40003fc6270 */
[----:B------:R-:W-:Y:S02]  /*3ad0*/  IADD3 R6, R22, -0xf, RZ ;  /* 0xfffffff116067810 */ /* 0x000fe40007ffe0ff */
[----:B---3--:R-:W-:Y:S01]  /*3ae0*/  FSEL R12, R33, -INF , !P5 ;  /* 0xff800000210c7808 */ /* 0x008fe20006800000 */
[----:B------:R-:W3:Y:S01]  /*3af0*/  MUFU.TANH R187, R65 ;  /* 0x0000004100bb7308 */ /* 0x000ee20000002400 */
[----:B------:R-:W-:-:S02]  /*3b00*/  FSEL R9, R20, -INF , !P5 ;  /* 0xff80000014097808 */ /* 0x000fc40006800000 */
[----:B------:R-:W-:Y:S02]  /*3b10*/  ISETP.GE.AND P5, PT, R6, R102, PT ;  /* 0x000000660600720c */ /* 0x000fe40003fa6270 */
[C---:B------:R-:W-:Y:S02]  /*3b20*/  IADD3 R6, R22.reuse, -0x8, RZ ;  /* 0xfffffff816067810 */ /* 0x040fe40007ffe0ff */
[----:B------:R-:W-:Y:S01]  /*3b30*/  IADD3 R22, R22, -0x7, RZ ;  /* 0xfffffff916167810 */ /* 0x000fe20007ffe0ff */
[----:B------:R-:W4:Y:S01]  /*3b40*/  MUFU.TANH R192, R66 ;  /* 0x0000004200c07308 */ /* 0x000f220000002400 */
[----:B-1----:R-:W-:Y:S02]  /*3b50*/  FSEL R193, R193, -INF , !P4 ;  /* 0xff800000c1c17808 */ /* 0x002fe40006000000 */
[----:B------:R-:W-:Y:S02]  /*3b60*/  FSEL R184, R184, -INF , !P4 ;  /* 0xff800000b8b87808 */ /* 0x000fe40006000000 */
[----:B--2---:R-:W-:-:S02]  /*3b70*/  FSEL R186, R186, -INF , !P3 ;  /* 0xff800000baba7808 */ /* 0x004fc40005800000 */
[----:B------:R-:W-:Y:S01]  /*3b80*/  ISETP.GE.AND P4, PT, R6, R102, PT ;  /* 0x000000660600720c */ /* 0x000fe20003f86270 */
[----:B------:R-:W1:Y:S01]  /*3b90*/  MUFU.TANH R194, R67 ;  /* 0x0000004300c27308 */ /* 0x000e620000002400 */
[----:B---3--:R-:W-:-:S07]  /*3ba0*/  FSEL R187, R187, -INF , !P1 ;  /* 0xff800000bbbb7808 */ /* 0x008fce0004800000 */
[----:B------:R-:W2:Y:S01]  /*3bb0*/  MUFU.TANH R201, R52 ;  /* 0x0000003400c97308 */ /* 0x000ea20000002400 */
[----:B----4-:R-:W-:Y:S02]  /*3bc0*/  FSEL R192, R192, -INF , !P3 ;  /* 0xff800000c0c07808 */ /* 0x010fe40005800000 */
[----:B------:R-:W-:-:S05]  /*3bd0*/  ISETP.GE.AND P3, PT, R22, R102, PT ;  /* 0x000000661600720c */ /* 0x000fca0003f66270 */
[----:B------:R-:W3:Y:S01]  /*3be0*/  MUFU.TANH R200, R53 ;  /* 0x0000003500c87308 */ /* 0x000ee20000002400 */
[----:B-1----:R-:W-:Y:S02]  /*3bf0*/  FSEL R194, R194, -INF , !P1 ;  /* 0xff800000c2c27808 */ /* 0x002fe40004800000 */
[----:B------:R-:W-:-:S04]  /*3c00*/  @!P2 LEA R247, P1, R96, c[0x0][0x168], 0x1 ;  /* 0x00005a0060f7aa11 */ /* 0x000fc800078208ff */
[----:B------:R-:W-:Y:S01]  /*3c10*/  @!P2 LEA.HI.X R246, R96, c[0x0][0x16c], R99, 0x1, P1 ;  /* 0x00005b0060f6aa11 */ /* 0x000fe200008f0c63 */
        /* <DEDUP_REMOVED lines=16> */
[----:B------:R-:W-:Y:S05]  /*3d20*/  @!P0 BRA `(.L_x_3956) ;  /* 0x000003a000008947 */ /* 0x000fea0003800000 */
[----:B------:R-:W1:Y:S01]  /*3d30*/  I2F.RP R18, R95 ;  /* 0x0000005f00127306 */ /* 0x000e620000209400 */
[----:B------:R-:W-:-:S02]  /*3d40*/  IADD3 R93, R93, -0x80, RZ ;  /* 0xffffff805d5d7810 */ /* 0x000fc40007ffe0ff */
[----:B------:R-:W-:Y:S02]  /*3d50*/  IABS R15, R92 ;  /* 0x0000005c000f7213 */ /* 0x000fe40000000000 */
[----:B------:R-:W-:Y:S02]  /*3d60*/  IABS R7, R93 ;  /* 0x0000005d00077213 */ /* 0x000fe40000000000 */
[----:B------:R-:W-:Y:S02]  /*3d70*/  LOP3.LUT R92, R92, c[0x0][0x2d0], RZ, 0x3c, !PT ;  /* 0x0000b4005c5c7a12 */ /* 0x000fe400078e3cff */
[----:B------:R-:W-:Y:S02]  /*3d80*/  LOP3.LUT R93, R93, c[0x0][0x2d0], RZ, 0x3c, !PT ;  /* 0x0000b4005d5d7a12 */ /* 0x000fe400078e3cff */
        /* <DEDUP_REMOVED lines=11> */
[----:B------:R-:W-:Y:S01]  /*3e40*/  IMAD.MOV R11, RZ, RZ, -R17 ;  /* 0x000000ffff0b7224 */ /* 0x000fe200078e0a11 */
[----:B------:R-:W-:-:S03]  /*3e50*/  IADD3 R6, -R16, RZ, RZ ;  /* 0x000000ff10067210 */ /* 0x000fc60007ffe1ff */
[C---:B------:R-:W-:Y:S02]  /*3e60*/  IMAD R11, R95.reuse, R11, R15 ;  /* 0x0000000b5f0b7224 */ /* 0x040fe400078e020f */
[----:B------:R-:W-:-:S03]  /*3e70*/  IMAD R6, R95, R6, R7 ;  /* 0x000000065f067224 */ /* 0x000fc600078e0207 */
[C---:B------:R-:W-:Y:S02]  /*3e80*/  ISETP.GT.U32.AND P4, PT, R95.reuse, R11, PT ;  /* 0x0000000b5f00720c */ /* 0x040fe40003f84070 */
[----:B------:R-:W-:-:S11]  /*3e90*/  ISETP.GT.U32.AND P2, PT, R95, R6, PT ;  /* 0x000000065f00720c */ /* 0x000fd60003f44070 */
[--C-:B------:R-:W-:Y:S01]  /*3ea0*/  @!P4 IMAD.IADD R11, R11, 0x1, -R95.reuse ;  /* 0x000000010b0bc824 */ /* 0x100fe200078e0a5f */
[----:B------:R-:W-:Y:S01]  /*3eb0*/  @!P4 IADD3 R17, R17, 0x1, RZ ;  /* 0x000000011111c810 */ /* 0x000fe20007ffe0ff */
[----:B------:R-:W-:Y:S01]  /*3ec0*/  @!P2 IMAD.IADD R6, R6, 0x1, -R95 ;  /* 0x000000010606a824 */ /* 0x000fe200078e0a5f */
[----:B------:R-:W-:Y:S02]  /*3ed0*/  @!P2 IADD3 R16, R16, 0x1, RZ ;  /* 0x000000011010a810 */ /* 0x000fe40007ffe0ff */
[-C--:B------:R-:W-:Y:S02]  /*3ee0*/  ISETP.GE.U32.AND P6, PT, R11, R95.reuse, PT ;  /* 0x0000005f0b00720c */ /* 0x080fe40003fc6070 */
[----:B------:R-:W-:Y:S02]  /*3ef0*/  ISETP.GE.U32.AND P5, PT, R6, R95, PT ;  /* 0x0000005f0600720c */ /* 0x000fe40003fa6070 */
[----:B------:R-:W-:Y:S02]  /*3f00*/  ISETP.NE.AND P2, PT, RZ, c[0x0][0x2d0], PT ;  /* 0x0000b400ff007a0c */ /* 0x000fe40003f45270 */
[----:B------:R-:W-:-:S07]  /*3f10*/  LOP3.LUT R11, RZ, c[0x0][0x2d0], RZ, 0x33, !PT ;  /* 0x0000b400ff0b7a12 */ /* 0x000fce00078e33ff */
[----:B------:R-:W-:Y:S02]  /*3f20*/  @P6 IADD3 R17, R17, 0x1, RZ ;  /* 0x0000000111116810 */ /* 0x000fe40007ffe0ff */
[----:B------:R-:W-:Y:S02]  /*3f30*/  @P5 IADD3 R16, R16, 0x1, RZ ;  /* 0x0000000110105810 */ /* 0x000fe40007ffe0ff */
[----:B------:R-:W-:-:S03]  /*3f40*/  MOV R6, R17 ;  /* 0x0000001100067202 */ /* 0x000fc60000000f00 */
[----:B------:R-:W-:Y:S02]  /*3f50*/  @!P1 IMAD.MOV R16, RZ, RZ, -R16 ;  /* 0x000000ffff109224 */ /* 0x000fe400078e0a10 */
[----:B------:R-:W-:-:S05]  /*3f60*/  @!P3 IMAD.MOV R6, RZ, RZ, -R6 ;  /* 0x000000ffff06b224 */ /* 0x000fca00078e0a06 */
[C---:B------:R-:W-:Y:S02]  /*3f70*/  SEL R6, R11.reuse, R6, !P2 ;  /* 0x000000060b067207 */ /* 0x040fe40005000000 */
[----:B------:R-:W-:-:S03]  /*3f80*/  SEL R11, R11, R16, !P2 ;  /* 0x000000100b0b7207 */ /* 0x000fc60005000000 */
[----:B------:R-:W-:-:S04]  /*3f90*/  IMAD.WIDE R18, R6, 0x4, R242 ;  /* 0x0000000406127825 */ /* 0x000fc800078e02f2 */
[----:B------:R-:W-:Y:S01]  /*3fa0*/  IMAD.WIDE R16, R11, 0x4, R242 ;  /* 0x000000040b107825 */ /* 0x000fe200078e02f2 */
[----:B------:R-:W2:Y:S04]  /*3fb0*/  LDG.E R7, [R18.64] ;  /* 0x0000000c12077981 */ /* 0x000ea8000c1e1900 */
[----:B------:R1:W2:Y:S01]  /*3fc0*/  LDG.E R15, [R16.64] ;  /* 0x0000000c100f7981 */ /* 0x0002a2000c1e1900 */
[----:B------:R-:W-:Y:S01]  /*3fd0*/  IADD3 R6, R6, -R11, RZ ;  /* 0x8000000b06067210 */ /* 0x000fe20007ffe0ff */
[----:B------:R-:W-:-:S04]  /*3fe0*/  IMAD.MOV.U32 R11, RZ, RZ, 0x40 ;  /* 0x00000040ff0b7424 */ /* 0x000fc800078e00ff */
[----:B------:R-:W-:-:S05]  /*3ff0*/  IMAD R11, R6, c[0x0][0x2d0], -R11 ;  /* 0x0000b400060b7a24 */ /* 0x000fca00078e0a0b */
[----:B------:R-:W-:-:S05]  /*4000*/  SHF.R.S32.HI R6, RZ, 0x1f, R11 ;  /* 0x0000001fff067819 */ /* 0x000fca000001140b */
[----:B------:R-:W-:-:S04]  /*4010*/  IMAD R6, R6, c[0x0][0x198], RZ ;  /* 0x0000660006067a24 */ /* 0x000fc800078e02ff */
[C---:B------:R-:W-:Y:S02]  /*4020*/  IMAD R6, R11.reuse, c[0x0][0x19c], R6 ;  /* 0x000067000b067a24 */ /* 0x040fe400078e0206 */
[----:B-1----:R-:W-:-:S05]  /*4030*/  IMAD.WIDE.U32 R16, R11, c[0x0][0x198], RZ ;  /* 0x000066000b107a25 */ /* 0x002fca00078e00ff */
[----:B------:R-:W-:Y:S01]  /*4040*/  IADD3 R17, R17, R6, RZ ;  /* 0x0000000611117210 */ /* 0x000fe20007ffe0ff */
[----:B--2---:R-:W-:-:S04]  /*4050*/  IMAD.IADD R15, R15, 0x1, -R7 ;  /* 0x000000010f0f7824 */ /* 0x004fc800078e0a07 */
[----:B------:R-:W-:Y:S01]  /*4060*/  IMAD.WIDE.U32 R16, R15, c[0x0][0x180], R16 ;  /* 0x000060000f107a25 */ /* 0x000fe200078e0010 */
[----:B------:R-:W-:-:S04]  /*4070*/  SHF.R.S32.HI R7, RZ, 0x1f, R15 ;  /* 0x0000001fff077819 */ /* 0x000fc8000001140f */
[----:B------:R-:W-:Y:S01]  /*4080*/  MOV R6, R16 ;  /* 0x0000001000067202 */ /* 0x000fe20000000f00 */
[----:B------:R-:W-:-:S04]  /*4090*/  IMAD R7, R7, c[0x0][0x180], RZ ;  /* 0x0000600007077a24 */ /* 0x000fc800078e02ff */
[----:B------:R-:W-:-:S04]  /*40a0*/  IMAD R7, R15, c[0x0][0x184], R7 ;  /* 0x000061000f077a24 */ /* 0x000fc800078e0207 */
[----:B------:R-:W-:Y:S01]  /*40b0*/  IMAD.IADD R7, R17, 0x1, R7 ;  /* 0x0000000111077824 */ /* 0x000fe200078e0207 */
[----:B------:R-:W-:Y:S05]  /*40c0*/  BRA `(.L_x_3957) ;  /* 0x0000002000007947 */ /* 0x000fea0003800000 */
.L_x_3956:
[----:B------:R-:W-:-:S04]  /*40d0*/  LEA R6, -R94, RZ, 0x6 ;  /* 0x000000ff5e067211 */ /* 0x000fc800078e31ff */
[----:B------:R-:W-:Y:S02]  /*40e0*/  SHF.R.S32.HI R7, RZ, 0x1f, R6 ;  /* 0x0000001fff077819 */ /* 0x000fe40000011406 */
.L_x_3957:
[----:B------:R-:W-:Y:S01]  /*40f0*/  IADD3 R96, P1, R6, R96, RZ ;  /* 0x0000006006607210 */ /* 0x000fe20007f3e0ff */
[----:B------:R-:W-:Y:S02]  /*4100*/  IMAD.MOV.U32 R11, RZ, RZ, 0x5 ;  /* 0x00000005ff0b7424 */ /* 0x000fe400078e00ff */
[----:B------:R-:W-:Y:S01]  /*4110*/  IMAD.SHL.U32 R6, R94, 0x20, RZ ;  /* 0x000000205e067824 */ /* 0x000fe200078e00ff */
[----:B------:R-:W-:Y:S01]  /*4120*/  LEA R247, P2, R96, c[0x0][0x168], 0x1 ;  /* 0x00005a0060f77a11 */ /* 0x000fe200078408ff */
[----:B------:R-:W-:Y:S01]  /*4130*/  IMAD.X R7, R7, 0x1, R99, P1 ;  /* 0x0000000107077824 */ /* 0x000fe200008e0663 */
[----:B------:R-:W-:Y:S02]  /*4140*/  SHF.L.U64.HI R11, R94, R11, c[0x0][0x19c] ;  /* 0x000067005e0b7619 */ /* 0x000fe4000001020b */
[----:B------:R-:W-:Y:S01]  /*4150*/  IADD3 R16, P1, R6, R247, RZ ;  /* 0x000000f706107210 */ /* 0x000fe20007f3e0ff */
[----:B------:R-:W-:Y:S01]  /*4160*/  IMAD.MOV.U32 R20, RZ, RZ, R247 ;  /* 0x000000ffff147224 */ /* 0x000fe200078e00f7 */
[----:B------:R-:W-:-:S02]  /*4170*/  LEA.HI.X R246, R96, c[0x0][0x16c], R7, 0x1, P2 ;  /* 0x00005b0060f67a11 */ /* 0x000fc400010f0c07 */
[----:B------:R-:W-:-:S03]  /*4180*/  IADD3 R18, P2, R6, R16, RZ ;  /* 0x0000001006127210 */ /* 0x000fc60007f5e0ff */
[--C-:B------:R-:W-:Y:S02]  /*4190*/  IMAD.MOV.U32 R21, RZ, RZ, R246.reuse ;  /* 0x000000ffff157224 */ /* 0x100fe400078e00f6 */
[C---:B------:R-:W-:Y:S01]  /*41a0*/  IMAD.X R17, R11.reuse, 0x1, R246, P1 ;  /* 0x000000010b117824 */ /* 0x040fe200008e06f6 */
[----:B------:R-:W-:Y:S02]  /*41b0*/  IADD3 R6, P1, R6, R18, RZ ;  /* 0x0000001206067210 */ /* 0x000fe40007f3e0ff */
[----:B------:R-:W-:Y:S01]  /*41c0*/  @!PT LDS RZ, [RZ] ;  /* 0x00000000fffff984 */ /* 0x000fe20000000800 */
[----:B------:R-:W-:Y:S01]  /*41d0*/  @!PT LDS RZ, [RZ] ;  /* 0x00000000fffff984 */ /* 0x000fe20000000800 */
[----:B------:R-:W-:Y:S01]  /*41e0*/  @!PT LDS RZ, [RZ] ;  /* 0x00000000fffff984 */ /* 0x000fe20000000800 */
[----:B------:R1:W-:Y:S02]  /*41f0*/  LDGSTS.E.BYPASS.LTC128B.128 [R241+0x8000], [R20.64] ;  /* 0x0800000014f17fae */ /* 0x0003e4000b901d4c */
[C---:B------:R-:W-:Y:S02]  /*4200*/  IADD3.X R19, R11.reuse, R17, RZ, P2, !PT ;  /* 0x000000110b137210 */ /* 0x040fe400017fe4ff */
[----:B------:R1:W-:Y:S02]  /*4210*/  LDGSTS.E.BYPASS.LTC128B.128 [R241+0xa000], [R20.64+0x80] ;  /* 0x0a00008014f17fae */ /* 0x0003e4000b901d4c */
[----:B------:R-:W-:-:S02]  /*4220*/  IADD3.X R7, R11, R19, RZ, P1, !PT ;  /* 0x000000130b077210 */ /* 0x000fc40000ffe4ff */
        /* <DEDUP_REMOVED lines=15> */
.L_x_3955:
[----:B------:R-:W-:Y:S02]  /*4320*/  FMNMX.FTZ R15, R3, R44, !PT ;  /* 0x0000002c030f7209 */ /* 0x000fe40007810000 */
        /* <DEDUP_REMOVED lines=62> */
[----:B------:R-:W-:Y:S01]  /*4710*/  MUFU.EX2 R180, R180 ;  /* 0x000000b400b47308 */ /* 0x000fe20000000800 */
[--C-:B------:R-:W-:Y:S01]  /*4720*/  FFMA.FTZ R174, R56, c[0x0][0x23c], -R198.reuse ;  /* 0x00008f0038ae7a23 */ /* 0x100fe200000108c6 */
[----:B------:R-:W-:Y:S01]  /*4730*/  LDSM.16.MT88.4 R16, [R232+0x10800] ;  /* 0x01080000e810783b */ /* 0x000fe20000004200 */
[--C-:B------:R-:W-:Y:S01]  /*4740*/  FFMA.FTZ R177, R5, c[0x0][0x23c], -R198.reuse ;  /* 0x00008f0005b17a23 */ /* 0x100fe200000108c6 */
[----:B------:R-:W-:Y:S01]  /*4750*/  FSEL R190, R190, RZ, P1 ;  /* 0x000000ffbebe7208 */ /* 0x000fe20000800000 */
[--C-:B------:R-:W-:Y:S01]  /*4760*/  FFMA.FTZ R173, R4, c[0x0][0x23c], -R198.reuse ;  /* 0x00008f0004ad7a23 */ /* 0x100fe200000108c6 */
[----:B------:R-:W-:Y:S01]  /*4770*/  LDSM.16.MT88.4 R20, [R229+0x10800] ;  /* 0x01080000e514783b */ /* 0x000fe20000004200 */
[----:B------:R-:W-:Y:S01]  /*4780*/  FFMA.FTZ R172, R10, c[0x0][0x23c], -R198 ;  /* 0x00008f000aac7a23 */ /* 0x000fe200000108c6 */
[----:B------:R-:W1:Y:S01]  /*4790*/  MUFU.EX2 R179, R179 ;  /* 0x000000b300b37308 */ /* 0x000e620000000800 */
[--C-:B------:R-:W-:Y:S01]  /*47a0*/  FFMA.FTZ R182, R45, c[0x0][0x23c], -R190.reuse ;  /* 0x00008f002db67a23 */ /* 0x100fe200000108be */
[----:B------:R-:W-:Y:S01]  /*47b0*/  LDSM.16.MT88.4 R4, [R228+0x16000] ;  /* 0x01600000e404783b */ /* 0x000fe20000004200 */
[--C-:B------:R-:W-:Y:S01]  /*47c0*/  FFMA.FTZ R181, R46, c[0x0][0x23c], -R190.reuse ;  /* 0x00008f002eb57a23 */ /* 0x100fe200000108be */
[----:B------:R-:W-:Y:S01]  /*47d0*/  ISETP.GE.AND P1, PT, R165, 0x2, PT ;  /* 0x00000002a500780c */ /* 0x000fe20003f26270 */
[--C-:B------:R-:W-:Y:S01]  /*47e0*/  FFMA.FTZ R183, R57, c[0x0][0x23c], -R190.reuse ;  /* 0x00008f0039b77a23 */ /* 0x100fe200000108be */
[----:B------:R-:W-:Y:S01]  /*47f0*/  LDSM.16.MT88.4 R28, [R232+0x14800] ;  /* 0x01480000e81c783b */ /* 0x000fe20000004200 */
[----:B------:R-:W-:Y:S01]  /*4800*/  FFMA.FTZ R176, R72, c[0x0][0x23c], -R190 ;  /* 0x00008f0048b07a23 */ /* 0x000fe200000108be */
[----:B------:R-:W-:Y:S01]  /*4810*/  MUFU.EX2 R178, R178 ;  /* 0x000000b200b27308 */ /* 0x000fe20000000800 */
[----:B------:R-:W-:Y:S01]  /*4820*/  FFMA.FTZ R2, R9, c[0x0][0x23c], -R198 ;  /* 0x00008f0009027a23 */ /* 0x000fe200000108c6 */
[----:B------:R-:W2:Y:S01]  /*4830*/  LDSM.16.MT88.4 R56, [R229+0x12000] ;  /* 0x01200000e538783b */ /* 0x000ea20000004200 */
[----:B------:R-:W-:-:S02]  /*4840*/  FFMA.FTZ R175, R8, c[0x0][0x23c], -R190 ;  /* 0x00008f0008af7a23 */ /* 0x000fc400000108be */
[--C-:B------:R-:W-:Y:S01]  /*4850*/  FFMA.FTZ R167, R14, c[0x0][0x23c], -R190.reuse ;  /* 0x00008f000ea77a23 */ /* 0x100fe200000108be */
[----:B------:R-:W4:Y:S01]  /*4860*/  LDSM.16.MT88.4 R72, [R232+0x14000] ;  /* 0x01400000e848783b */ /* 0x000f220000004200 */
[--C-:B------:R-:W-:Y:S01]  /*4870*/  FFMA.FTZ R166, R13, c[0x0][0x23c], -R190.reuse ;  /* 0x00008f000da67a23 */ /* 0x100fe200000108be */
[----:B------:R-:W5:Y:S01]  /*4880*/  MUFU.EX2 R174, R174 ;  /* 0x000000ae00ae7308 */ /* 0x000f620000000800 */
[----:B-1----:R-:W-:Y:S01]  /*4890*/  F2FP.BF16.PACK_AB R128, R179, R180 ;  /* 0x000000b4b380723e */ /* 0x002fe200000010ff */
[----:B------:R-:W1:Y:S01]  /*48a0*/  LDSM.16.MT88.4 R8, [R230+0x10800] ;  /* 0x01080000e608783b */ /* 0x000e620000004200 */
[----:B------:R-:W-:Y:S02]  /*48b0*/  FFMA.FTZ R0, R12, c[0x0][0x23c], -R190 ;  /* 0x00008f000c007a23 */ /* 0x000fe400000108be */
[--C-:B------:R-:W-:Y:S01]  /*48c0*/  FFMA.FTZ R185, R185, c[0x0][0x23c], -R198.reuse ;  /* 0x00008f00b9b97a23 */ /* 0x100fe200000108c6 */
[----:B------:R-:W1:Y:S01]  /*48d0*/  LDSM.16.MT88.4 R12, [R228+0x10800] ;  /* 0x01080000e40c783b */ /* 0x000e620000004200 */
[--C-:B------:R-:W-:Y:S01]  /*48e0*/  FFMA.FTZ R184, R184, c[0x0][0x23c], -R198.reuse ;  /* 0x00008f00b8b87a23 */ /* 0x100fe200000108c6 */
        /* <DEDUP_REMOVED lines=8> */
[----:B-----5:R-:W-:Y:S01]  /*4970*/  F2FP.BF16.PACK_AB R130, R174, R178 ;  /* 0x000000b2ae82723e */ /* 0x020fe200000010ff */
[----:B------:R-:W-:Y:S01]  /*4980*/  LDSM.16.MT88.4 R24, [R230+0x14800] ;  /* 0x01480000e618783b */ /* 0x000fe20000004200 */
[--C-:B------:R-:W-:Y:S02]  /*4990*/  FFMA.FTZ R192, R192, c[0x0][0x23c], -R190.reuse ;  /* 0x00008f00c0c07a23 */ /* 0x100fe400000108be */
[----:B------:R-:W-:Y:S02]  /*49a0*/  FFMA.FTZ R194, R194, c[0x0][0x23c], -R190 ;  /* 0x00008f00c2c27a23 */ /* 0x000fe400000108be */
[--C-:B------:R-:W-:Y:S01]  /*49b0*/  FFMA.FTZ R201, R201, c[0x0][0x23c], -R198.reuse ;  /* 0x00008f00c9c97a23 */ /* 0x100fe200000108c6 */
[----:B------:R-:W-:Y:S01]  /*49c0*/  MUFU.EX2 R183, R183 ;  /* 0x000000b700b77308 */ /* 0x000fe20000000800 */
[----:B------:R-:W-:-:S02]  /*49d0*/  FFMA.FTZ R200, R200, c[0x0][0x23c], -R198 ;  /* 0x00008f00c8c87a23 */ /* 0x000fc400000108c6 */
[--C-:B------:R-:W-:Y:S02]  /*49e0*/  FFMA.FTZ R199, R199, c[0x0][0x23c], -R198.reuse ;  /* 0x00008f00c7c77a23 */ /* 0x100fe400000108c6 */
[----:B------:R-:W-:Y:S02]  /*49f0*/  FFMA.FTZ R252, R197, c[0x0][0x23c], -R198 ;  /* 0x00008f00c5fc7a23 */ /* 0x000fe400000108c6 */
[--C-:B------:R-:W-:Y:S01]  /*4a00*/  FFMA.FTZ R196, R196, c[0x0][0x23c], -R190.reuse ;  /* 0x00008f00c4c47a23 */ /* 0x100fe200000108be */
[----:B------:R-:W5:Y:S01]  /*4a10*/  MUFU.EX2 R176, R176 ;  /* 0x000000b000b07308 */ /* 0x000f620000000800 */
[----:B---3--:R-:W-:Y:S01]  /*4a20*/  F2FP.BF16.PACK_AB R129, R181, R182 ;  /* 0x000000b6b581723e */ /* 0x008fe200000010ff */
[--C-:B------:R-:W-:Y:S02]  /*4a30*/  FFMA.FTZ R195, R195, c[0x0][0x23c], -R190.reuse ;  /* 0x00008f00c3c37a23 */ /* 0x100fe400000108be */
[--C-:B------:R-:W-:Y:S02]  /*4a40*/  FFMA.FTZ R189, R189, c[0x0][0x23c], -R190.reuse ;  /* 0x00008f00bdbd7a23 */ /* 0x100fe400000108be */
[----:B------:R-:W-:-:S02]  /*4a50*/  FFMA.FTZ R251, R188, c[0x0][0x23c], -R190 ;  /* 0x00008f00bcfb7a23 */ /* 0x000fc400000108be */
[----:B------:R-:W-:Y:S01]  /*4a60*/  MUFU.EX2 R177, R177 ;  /* 0x000000b100b17308 */ /* 0x000fe20000000800 */
[----:B------:R-:W-:Y:S02]  /*4a70*/  FADD.FTZ R179, R180, R179 ;  /* 0x000000b3b4b37221 */ /* 0x000fe40000010000 */
[----:B------:R-:W-:Y:S02]  /*4a80*/  FADD.FTZ R181, R182, R181 ;  /* 0x000000b5b6b57221 */ /* 0x000fe40000010000 */
[----:B------:R-:W-:Y:S01]  /*4a90*/  FADD.FTZ R178, R178, R179 ;  /* 0x000000b3b2b27221 */ /* 0x000fe20000010000 */
[----:B-----5:R-:W-:Y:S02]  /*4aa0*/  F2FP.BF16.PACK_AB R131, R176, R183 ;  /* 0x000000b7b083723e */ /* 0x020fe400000010ff */
[----:B------:R-:W3:Y:S01]  /*4ab0*/  MUFU.EX2 R173, R173 ;  /* 0x000000ad00ad7308 */ /* 0x000ee20000000800 */
[----:B------:R-:W-:Y:S02]  /*4ac0*/  FADD.FTZ R183, R183, R181 ;  /* 0x000000b5b7b77221 */ /* 0x000fe40000010000 */
[----:B------:R-:W-:-:S02]  /*4ad0*/  FADD.FTZ R178, R174, R178 ;  /* 0x000000b2aeb27221 */ /* 0x000fc40000010000 */
        /* <DEDUP_REMOVED lines=19> */
[C---:B----4-:R-:W-:Y:S02]  /*4c10*/  HMMA.16816.F32.BF16 R68, R128.reuse, R72, RZ ;  /* 0x000000488044723c */ /* 0x050fe400000418ff */
        /* <DEDUP_REMOVED lines=55> */
[----:B------:R-:W5:Y:S07]  /*4f90*/  LDSM.16.MT88.4 R12, [R228+0x14800] ;  /* 0x01480000e40c783b */ /* 0x000f6e0000004200 */
        /* <DEDUP_REMOVED lines=12> */
[C---:B-----5:R-:W-:Y:S08]  /*5060*/  HMMA.16816.F32.BF16 R92, R4.reuse, R12, R92 ;  /* 0x0000000c045c723c */ /* 0x060ff0000004185c */
[C---:B------:R-:W-:Y:S01]  /*5070*/  HMMA.16816.F32.BF16 R96, R4.reuse, R14, R96 ;  /* 0x0000000e0460723c */ /* 0x040fe20000041860 */
[----:B------:R-:W5:Y:S07]  /*5080*/  LDSM.16.MT88.4 R12, [R229+0x16800] ;  /* 0x01680000e50c783b */ /* 0x000f6e0000004200 */
        /* <DEDUP_REMOVED lines=18> */
[C---:B-----5:R-:W-:Y:S08]  /*51b0*/  HMMA.16816.F32.BF16 R116, R4.reuse, R12, R116 ;  /* 0x0000000c0474723c */ /* 0x060ff00000041874 */
[C---:B------:R-:W-:Y:S01]  /*51c0*/  HMMA.16816.F32.BF16 R120, R4.reuse, R14, R120 ;  /* 0x0000000e0478723c */ /* 0x040fe20000041878 */
[----:B------:R-:W3:Y:S07]  /*51d0*/  LDSM.16.MT88.4 R12, [R232+0x13000] ;  /* 0x01300000e80c783b */ /* 0x000eee0000004200 */
[C---:B------:R-:W-:Y:S08]  /*51e0*/  HMMA.16816.F32.BF16 R124, R4.reuse, R28, R124 ;  /* 0x0000001c047c723c */ /* 0x040ff0000004187c */
[----:B------:R-:W-:Y:S01]  /*51f0*/  HMMA.16816.F32.BF16 R128, R4, R30, R128 ;  /* 0x0000001e0480723c */ /* 0x000fe20000041880 */
[----:B------:R-:W-:Y:S06]  /*5200*/  LDSM.16.MT88.4 R28, [R228+0x13000] ;  /* 0x01300000e41c783b */ /* 0x000fec0000004200 */
[C---:B--2---:R-:W-:Y:S01]  /*5210*/  F2FP.BF16.PACK_AB R4, R184.reuse, R185 ;  /* 0x000000b9b804723e */ /* 0x044fe200000010ff */
[----:B------:R-:W-:Y:S01]  /*5220*/  FADD.FTZ R185, R185, R172 ;  /* 0x000000acb9b97221 */ /* 0x000fe20000010000 */
[----:B----4-:R-:W-:Y:S01]  /*5230*/  F2FP.BF16.PACK_AB R5, R193, R191 ;  /* 0x000000bfc105723e */ /* 0x010fe200000010ff */
        /* <DEDUP_REMOVED lines=17> */
[----:B---3--:R-:W-:Y:S01]  /*5350*/  HMMA.16816.F32.BF16 R36, R4, R12, R36 ;  /* 0x0000000c0424723c */ /* 0x008fe20000041824 */
[----:B------:R-:W-:-:S07]  /*5360*/  FADD.FTZ R192, R189, R192 ;  /* 0x000000c0bdc07221 */ /* 0x000fce0000010000 */
        /* <DEDUP_REMOVED lines=44> */
[----:B------:R-:W-:-:S02]  /*5630*/  F2FP.BF16.PACK_AB R4, R200, R201 ;  /* 0x000000c9c804723e */ /* 0x000fc400000010ff */
[----:B------:R-:W-:Y:S02]  /*5640*/  F2FP.BF16.PACK_AB R5, R195, R196 ;  /* 0x000000c4c305723e */ /* 0x000fe400000010ff */
[C---:B------:R-:W-:Y:S01]  /*5650*/  F2FP.BF16.PACK_AB R6, R252.reuse, R199 ;  /* 0x000000c7fc06723e */ /* 0x040fe200000010ff */
[----:B------:R-:W-:Y:S01]  /*5660*/  FADD.FTZ R252, R252, R186 ;  /* 0x000000bafcfc7221 */ /* 0x000fe20000010000 */
[C---:B------:R-:W-:Y:S01]  /*5670*/  F2FP.BF16.PACK_AB R7, R251.reuse, R189 ;  /* 0x000000bdfb07723e */ /* 0x040fe200000010ff */
[----:B------:R-:W-:-:S06]  /*5680*/  FADD.FTZ R251, R251, R192 ;  /* 0x000000c0fbfb7221 */ /* 0x000fcc0000010000 */
[C---:B-1----:R-:W-:Y:S08]  /*5690*/  HMMA.16816.F32.BF16 R136, R4.reuse, R8, R136 ;  /* 0x000000080488723c */ /* 0x042ff00000041888 */
        /* <DEDUP_REMOVED lines=53> */
.L_x_3962:
[----:B------:R-:W-:Y:S01]  /*59f0*/  MOV R8, R249 ;  /* 0x000000f900087202 */ /* 0x000fe20000000f00 */
[----:B------:R-:W-:Y:S04]  /*5a00*/  DEPBAR.LE SB0, 0x0 ;  /* 0x000080000000791a */ /* 0x000fe80000000000 */
[----:B------:R-:W-:Y:S01]  /*5a10*/  BAR.SYNC.DEFER_BLOCKING 0x0 ;  /* 0x0000000000007b1d */ /* 0x000fe20000010000 */
[----:B------:R-:W-:Y:S05]  /*5a20*/  MOV R4, R248 ;  /* 0x000000f800047202 */ /* 0x000fea0000000f00 */
[----:B------:R-:W-:-:S05]  /*5a30*/  @!P0 BRA `(.L_x_3959) ;  /* 0x000003b000008947 */ /* 0x000fca0003800000 */
[----:B------:R-:W-:Y:S01]  /*5a40*/  IMAD.SHL.U32 R4, R250, 0x40, RZ ;  /* 0x00000040fa047824 */ /* 0x000fe200078e00ff */
[----:B------:R-:W-:Y:S04]  /*5a50*/  IABS R3, c[0x0][0x2d0] ;  /* 0x0000b40000037a13 */ /* 0x000fe80000000000 */
[----:B------:R-:W1:Y:S01]  /*5a60*/  I2F.RP R12, R3 ;  /* 0x00000003000c7306 */ /* 0x000e620000209400 */
[C---:B------:R-:W-:Y:S02]  /*5a70*/  IADD3 R11, R4.reuse, 0x40, RZ ;  /* 0x00000040040b7810 */ /* 0x040fe40007ffe0ff */
[----:B------:R-:W-:Y:S02]  /*5a80*/  IABS R6, R4 ;  /* 0x0000000400067213 */ /* 0x000fe40000000000 */
[----:B------:R-:W-:Y:S02]  /*5a90*/  IABS R8, R11 ;  /* 0x0000000b00087213 */ /* 0x000fe40000000000 */
[----:B------:R-:W-:Y:S02]  /*5aa0*/  LOP3.LUT R4, R4, c[0x0][0x2d0], RZ, 0x3c, !PT ;  /* 0x0000b40004047a12 */ /* 0x000fe400078e3cff */
[----:B------:R-:W-:Y:S02]  /*5ab0*/  LOP3.LUT R11, R11, c[0x0][0x2d0], RZ, 0x3c, !PT ;  /* 0x0000b4000b0b7a12 */ /* 0x000fe400078e3cff */
[----:B------:R-:W-:Y:S02]  /*5ac0*/  ISETP.GE.AND P1, PT, R4, RZ, PT ;  /* 0x000000ff0400720c */ /* 0x000fe40003f26270 */
[----:B------:R-:W-:Y:S01]  /*5ad0*/  ISETP.GE.AND P3, PT, R11, RZ, PT ;  /* 0x000000ff0b00720c */ /* 0x000fe20003f66270 */
[----:B-1----:R-:W1:Y:S02]  /*5ae0*/  MUFU.RCP R12, R12 ;  /* 0x0000000c000c7308 */ /* 0x002e640000001000 */
[----:B-1----:R-:W-:Y:S08]  /*5af0*/  IADD3 R12, R12, 0xffffffe, RZ ;  /* 0x0ffffffe0c0c7810 */ /* 0x002ff00007ffe0ff */
[----:B------:R-:W1:Y:S02]  /*5b00*/  F2I.FTZ.U32.TRUNC.NTZ R13, R12 ;  /* 0x0000000c000d7305 */ /* 0x000e64000021f000 */
        /* <DEDUP_REMOVED lines=30> */
[----:B------:R-:W-:Y:S03]  /*5cf0*/  IMAD.IADD R3, R3, 0x1, -R9 ;  /* 0x0000000103037824 */ /* 0x000fe600078e0a09 */
[----:B------:R1:W2:Y:S04]  /*5d00*/  LDG.E R5, [R4.64] ;  /* 0x0000000c04057981 */ /* 0x0002a8000c1e1900 */
[----:B------:R-:W2:Y:S01]  /*5d10*/  LDG.E R6, [R6.64] ;  /* 0x0000000c06067981 */ /* 0x000ea2000c1e1900 */
[----:B-1----:R-:W-:Y:S04]  /*5d20*/  IMAD.MOV.U32 R4, RZ, RZ, 0x40 ;  /* 0x00000040ff047424 */ /* 0x002fe800078e00ff */
[----:B------:R-:W-:Y:S04]  /*5d30*/  IMAD R4, R3, c[0x0][0x2d0], -R4 ;  /* 0x0000b40003047a24 */ /* 0x000fe800078e0a04 */
        /* <DEDUP_REMOVED lines=11> */
.L_x_3959:
        /* <DEDUP_REMOVED lines=8> */
[----:B------:R-:W-:Y:S03]  /*5e70*/  IADD3 R6, P1, R8, UR10, RZ ;  /* 0x0000000a08067c10 */ /* 0x000fe6000ff3e0ff */
[----:B------:R1:W-:Y:S01]  /*5e80*/  LDGSTS.E.BYPASS.LTC128B.128 [R241+0x12000], [R244.64+0x80] ;  /* 0x12000080f4f17fae */ /* 0x0003e2000b901d4c */
[----:B------:R-:W-:Y:S02]  /*5e90*/  IADD3.X R7, R9, UR9, RZ, P1, !PT ;  /* 0x0000000909077c10 */ /* 0x000fe40008ffe4ff */
[----:B------:R-:W-:Y:S03]  /*5ea0*/  IADD3 R4, P1, R6, UR10, RZ ;  /* 0x0000000a06047c10 */ /* 0x000fe6000ff3e0ff */
[----:B------:R1:W-:Y:S01]  /*5eb0*/  LDGSTS.E.BYPASS.LTC128B.128 [R241+0x14000], [R244.64+0x100] ;  /* 0x14000100f4f17fae */ /* 0x0003e2000b901d4c */
[----:B------:R-:W-:Y:S02]  /*5ec0*/  IADD3.X R5, R7, UR9, RZ, P1, !PT ;  /* 0x0000000907057c10 */ /* 0x000fe40008ffe4ff */
[----:B------:R-:W-:Y:S03]  /*5ed0*/  ISETP.GE.AND P1, PT, R250, 0x1, PT ;  /* 0x00000001fa00780c */ /* 0x000fe60003f26270 */
[----:B------:R1:W-:Y:S06]  /*5ee0*/  LDGSTS.E.BYPASS.LTC128B.128 [R241+0x16000], [R244.64+0x180] ;  /* 0x16000180f4f17fae */ /* 0x0003ec000b901d4c */
[----:B------:R2:W-:Y:S06]  /*5ef0*/  LDGSTS.E.BYPASS.LTC128B.128 [R241+0x10800], [R8.64] ;  /* 0x1080000008f17fae */ /* 0x0005ec000b901d4c */
[----:B------:R2:W-:Y:S06]  /*5f00*/  LDGSTS.E.BYPASS.LTC128B.128 [R241+0x12800], [R8.64+0x80] ;  /* 0x1280008008f17fae */ /* 0x0005ec000b901d4c */
[----:B------:R2:W-:Y:S06]  /*5f10*/  LDGSTS.E.BYPASS.LTC128B.128 [R241+0x14800], [R8.64+0x100] ;  /* 0x1480010008f17fae */ /* 0x0005ec000b901d4c */
        /* <DEDUP_REMOVED lines=9> */
[----:B------:R-:W-:Y:S06]  /*5fb0*/  LDSM.16.M88.4 R32, [R238] ;  /* 0x00000000ee20783b */ /* 0x000fec0000000200 */
[----:B--2---:R-:W3:Y:S06]  /*5fc0*/  LDSM.16.M88.4 R8, [R237+0x8000] ;  /* 0x00800000ed08783b */ /* 0x004eec0000000200 */
[----:B------:R-:W2:Y:S06]  /*5fd0*/  LDSM.16.M88.4 R16, [R237+0x8800] ;  /* 0x00880000ed10783b */ /* 0x000eac0000000200 */
[----:B------:R-:W4:Y:S06]  /*5fe0*/  LDSM.16.M88.4 R24, [R237+0x9000] ;  /* 0x00900000ed18783b */ /* 0x000f2c0000000200 */
[----:B------:R-:W0:Y:S06]  /*5ff0*/  LDGDEPBAR ;  /* 0x00000000000079af */ /* 0x000e2c0000000000 */
[----:B------:R-:W5:Y:S06]  /*6000*/  LDSM.16.M88.4 R164, [R237+0x9800] ;  /* 0x00980000eda4783b */ /* 0x000f6c0000000200 */
[----:B------:R-:W-:Y:S06]  /*6010*/  LDSM.16.M88.4 R168, [R236] ;  /* 0x00000000eca8783b */ /* 0x000fec0000000200 */
[----:B------:R-:W1:Y:S01]  /*6020*/  LDSM.16.M88.4 R172, [R235] ;  /* 0x00000000ebac783b */ /* 0x000e620000000200 */
[C---:B---3--:R-:W-:Y:S05]  /*6030*/  HMMA.16816.F32.BF16 R4, R32.reuse, R8, RZ ;  /* 0x000000082004723c */ /* 0x048fea00000418ff */
[----:B------:R-:W3:Y:S03]  /*6040*/  LDSM.16.M88.4 R176, [R227] ;  /* 0x00000000e3b0783b */ /* 0x000ee60000000200 */
[C---:B------:R-:W-:Y:S03]  /*6050*/  HMMA.16816.F32.BF16 R8, R32.reuse, R10, RZ ;  /* 0x0000000a2008723c */ /* 0x040fe600000418ff */
[----:B------:R-:W1:Y:S06]  /*6060*/  LDSM.16.M88.4 R180, [R226] ;  /* 0x00000000e2b4783b */ /* 0x000e6c0000000200 */
[----:B------:R-:W1:Y:S01]  /*6070*/  LDSM.16.M88.4 R184, [R225] ;  /* 0x00000000e1b8783b */ /* 0x000e620000000200 */
[C---:B--2---:R-:W-:Y:S05]  /*6080*/  HMMA.16816.F32.BF16 R12, R32.reuse, R16, RZ ;  /* 0x00000010200c723c */ /* 0x044fea00000418ff */
[----:B------:R-:W-:Y:S03]  /*6090*/  LDSM.16.M88.4 R188, [R234] ;  /* 0x00000000eabc783b */ /* 0x000fe60000000200 */
[C---:B------:R-:W-:Y:S03]  /*60a0*/  HMMA.16816.F32.BF16 R16, R32.reuse, R18, RZ ;  /* 0x000000122010723c */ /* 0x040fe600000418ff */
[----:B------:R-:W2:Y:S05]  /*60b0*/  LDSM.16.M88.4 R192, [R231+0x8000] ;  /* 0x00800000e7c0783b */ /* 0x000eaa0000000200 */
[C---:B----4-:R-:W-:Y:S01]  /*60c0*/  HMMA.16816.F32.BF16 R20, R32.reuse, R24, RZ ;  /* 0x000000182014723c */ /* 0x050fe200000418ff */
[----:B------:R-:W-:Y:S06]  /*60d0*/  LDSM.16.M88.4 R196, [R231+0x9000] ;  /* 0x00900000e7c4783b */ /* 0x000fec0000000200 */
[----:B------:R-:W-:Y:S01]  /*60e0*/  LDSM.16.M88.4 R200, [R231+0x9800] ;  /* 0x00980000e7c8783b */ /* 0x000fe20000000200 */
[C---:B------:R-:W-:Y:S05]  /*60f0*/  HMMA.16816.F32.BF16 R24, R32.reuse, R26, RZ ;  /* 0x0000001a2018723c */ /* 0x040fea00000418ff */
[----:B------:R-:W-:Y:S03]  /*6100*/  LDSM.16.M88.4 R204, [R233] ;  /* 0x00000000e9cc783b */ /* 0x000fe60000000200 */
[C---:B-----5:R-:W-:Y:S03]  /*6110*/  HMMA.16816.F32.BF16 R28, R32.reuse, R164, RZ ;  /* 0x000000a4201c723c */ /* 0x060fe600000418ff */
[----:B------:R-:W-:Y:S05]  /*6120*/  LDSM.16.M88.4 R208, [R224] ;  /* 0x00000000e0d0783b */ /* 0x000fea0000000200 */
[----:B------:R-:W-:Y:S01]  /*6130*/  HMMA.16816.F32.BF16 R32, R32, R166, RZ ;  /* 0x000000a62020723c */ /* 0x000fe200000418ff */
[----:B------:R-:W4:Y:S07]  /*6140*/  LDSM.16.M88.4 R164, [R231+0x8800] ;  /* 0x00880000e7a4783b */ /* 0x000f2e0000000200 */
        /* <DEDUP_REMOVED lines=11> */
[----:B------:R-:W1:Y:S06]  /*6200*/  LDSM.16.M88.4 R168, [R224+0x800] ;  /* 0x00080000e0a8783b */ /* 0x000e6c0000000200 */
[----:B------:R-:W3:Y:S01]  /*6210*/  LDSM.16.M88.4 R184, [R237+0xa000] ;  /* 0x00a00000edb8783b */ /* 0x000ee20000000200 */
[C---:B--2---:R-:W-:Y:S08]  /*6220*/  HMMA.16816.F32.BF16 R4, R188.reuse, R192, R4 ;  /* 0x000000c0bc04723c */ /* 0x044ff00000041804 */
[C---:B------:R-:W-:Y:S01]  /*6230*/  HMMA.16816.F32.BF16 R8, R188.reuse, R194, R8 ;  /* 0x000000c2bc08723c */ /* 0x040fe20000041808 */
[----:B------:R-:W-:Y:S07]  /*6240*/  LDSM.16.M88.4 R192, [R237+0xb800] ;  /* 0x00b80000edc0783b */ /* 0x000fee0000000200 */
[C---:B----4-:R-:W-:Y:S08]  /*6250*/  HMMA.16816.F32.BF16 R12, R188.reuse, R164, R12 ;  /* 0x000000a4bc0c723c */ /* 0x050ff0000004180c */
[C---:B------:R-:W-:Y:S01]  /*6260*/  HMMA.16816.F32.BF16 R16, R188.reuse, R166, R16 ;  /* 0x000000a6bc10723c */ /* 0x040fe20000041810 */
[----:B------:R-:W2:Y:S07]  /*6270*/  LDSM.16.M88.4 R164, [R237+0xa800] ;  /* 0x00a80000eda4783b */ /* 0x000eae0000000200 */
[C---:B------:R-:W-:Y:S08]  /*6280*/  HMMA.16816.F32.BF16 R20, R188.reuse, R196, R20 ;  /* 0x000000c4bc14723c */ /* 0x040ff00000041814 */
[C---:B------:R-:W-:Y:S01]  /*6290*/  HMMA.16816.F32.BF16 R24, R188.reuse, R198, R24 ;  /* 0x000000c6bc18723c */ /* 0x040fe20000041818 */
[----:B------:R-:W-:Y:S07]  /*62a0*/  LDSM.16.M88.4 R196, [R236+0x2000] ;  /* 0x00200000ecc4783b */ /* 0x000fee0000000200 */
[C---:B------:R-:W-:Y:S08]  /*62b0*/  HMMA.16816.F32.BF16 R28, R188.reuse, R200, R28 ;  /* 0x000000c8bc1c723c */ /* 0x040ff0000004181c */
[----:B------:R-:W-:Y:S01]  /*62c0*/  HMMA.16816.F32.BF16 R32, R188, R202, R32 ;  /* 0x000000cabc20723c */ /* 0x000fe20000041820 */
[----:B------:R-:W4:Y:S06]  /*62d0*/  LDSM.16.M88.4 R188, [R237+0xb000] ;  /* 0x00b00000edbc783b */ /* 0x000f2c0000000200 */
[----:B------:R-:W5:Y:S01]  /*62e0*/  LDSM.16.M88.4 R200, [R223] ;  /* 0x00000000dfc8783b */ /* 0x000f620000000200 */
        /* <DEDUP_REMOVED lines=11> */
[----:B------:R-:W1:Y:S06]  /*63a0*/  LDSM.16.M88.4 R176, [R220] ;  /* 0x00000000dcb0783b */ /* 0x000e6c0000000200 */
[----:B------:R-:W1:Y:S01]  /*63b0*/  LDSM.16.M88.4 R204, [R234+0x2000] ;  /* 0x00200000eacc783b */ /* 0x000e620000000200 */
[C---:B---3--:R-:W-:Y:S08]  /*63c0*/  HMMA.16816.F32.BF16 R4, R180.reuse, R184, R4 ;  /* 0x000000b8b404723c */ /* 0x048ff00000041804 */
[C---:B------:R-:W-:Y:S01]  /*63d0*/  HMMA.16816.F32.BF16 R8, R180.reuse, R186, R8 ;  /* 0x000000bab408723c */ /* 0x040fe20000041808 */
[----:B------:R-:W-:Y:S07]  /*63e0*/  LDSM.16.M88.4 R184, [R231+0xb800] ;  /* 0x00b80000e7b8783b */ /* 0x000fee0000000200 */
[C---:B--2---:R-:W-:Y:S08]  /*63f0*/  HMMA.16816.F32.BF16 R12, R180.reuse, R164, R12 ;  /* 0x000000a4b40c723c */ /* 0x044ff0000004180c */
[C---:B------:R-:W-:Y:S01]  /*6400*/  HMMA.16816.F32.BF16 R16, R180.reuse, R166, R16 ;  /* 0x000000a6b410723c */ /* 0x040fe20000041810 */
[----:B------:R-:W2:Y:S07]  /*6410*/  LDSM.16.M88.4 R164, [R231+0xa800] ;  /* 0x00a80000e7a4783b */ /* 0x000eae0000000200 */
[C---:B----4-:R-:W-:Y:S08]  /*6420*/  HMMA.16816.F32.BF16 R20, R180.reuse, R188, R20 ;  /* 0x000000bcb414723c */ /* 0x050ff00000041814 */
[C---:B------:R-:W-:Y:S01]  /*6430*/  HMMA.16816.F32.BF16 R24, R180.reuse, R190, R24 ;  /* 0x000000beb418723c */ /* 0x040fe20000041818 */
[----:B------:R-:W-:Y:S07]  /*6440*/  LDSM.16.M88.4 R188, [R233+0x2000] ;  /* 0x00200000e9bc783b */ /* 0x000fee0000000200 */
[C---:B------:R-:W-:Y:S08]  /*6450*/  HMMA.16816.F32.BF16 R28, R180.reuse, R192, R28 ;  /* 0x000000c0b41c723c */ /* 0x040ff0000004181c */
[----:B------:R-:W-:Y:S01]  /*6460*/  HMMA.16816.F32.BF16 R32, R180, R194, R32 ;  /* 0x000000c2b420723c */ /* 0x000fe20000041820 */
[----:B------:R-:W3:Y:S06]  /*6470*/  LDSM.16.M88.4 R180, [R231+0xb000] ;  /* 0x00b00000e7b4783b */ /* 0x000eec0000000200 */
[----:B------:R-:W4:Y:S01]  /*6480*/  LDSM.16.M88.4 R192, [R224+0x2000] ;  /* 0x00200000e0c0783b */ /* 0x000f220000000200 */
        /* <DEDUP_REMOVED lines=11> */
[----:B------:R-:W1:Y:S06]  /*6540*/  LDSM.16.M88.4 R176, [R224+0x3800] ;  /* 0x00380000e0b0783b */ /* 0x000e6c0000000200 */
[----:B------:R-:W1:Y:S01]  /*6550*/  LDSM.16.M88.4 R196, [R238+0x4000] ;  /* 0x00400000eec4783b */ /* 0x000e620000000200 */
        /* <DEDUP_REMOVED lines=11> */
[----:B------:R-:W2:Y:S06]  /*6610*/  LDSM.16.M88.4 R184, [R237+0xd800] ;  /* 0x00d80000edb8783b */ /* 0x000eac0000000200 */
[----:B------:R-:W2:Y:S01]  /*6620*/  LDSM.16.M88.4 R204, [R236+0x4000] ;  /* 0x00400000eccc783b */ /* 0x000ea20000000200 */
[C---:B----4-:R-:W-:Y:S08]  /*6630*/  HMMA.16816.F32.BF16 R4, R188.reuse, R192, R4 ;  /* 0x000000c0bc04723c */ /* 0x050ff00000041804 */
[C---:B------:R-:W-:Y:S01]  /*6640*/  HMMA.16816.F32.BF16 R8, R188.reuse, R194, R8 ;  /* 0x000000c2bc08723c */ /* 0x040fe20000041808 */
[----:B------:R-:W-:Y:S07]  /*6650*/  LDSM.16.M88.4 R192, [R231+0xc000] ;  /* 0x00c00000e7c0783b */ /* 0x000fee0000000200 */
[C---:B-1----:R-:W-:Y:S08]  /*6660*/  HMMA.16816.F32.BF16 R12, R188.reuse, R168, R12 ;  /* 0x000000a8bc0c723c */ /* 0x042ff0000004180c */
[C---:B------:R-:W-:Y:S01]  /*6670*/  HMMA.16816.F32.BF16 R16, R188.reuse, R170, R16 ;  /* 0x000000aabc10723c */ /* 0x040fe20000041810 */
[----:B------:R-:W1:Y:S07]  /*6680*/  LDSM.16.M88.4 R168, [R218] ;  /* 0x00000000daa8783b */ /* 0x000e6e0000000200 */
[C---:B-----5:R-:W-:Y:S08]  /*6690*/  HMMA.16816.F32.BF16 R20, R188.reuse, R172, R20 ;  /* 0x000000acbc14723c */ /* 0x060ff00000041814 */
[C---:B------:R-:W-:Y:S01]  /*66a0*/  HMMA.16816.F32.BF16 R24, R188.reuse, R174, R24 ;  /* 0x000000aebc18723c */ /* 0x040fe20000041818 */
[----:B------:R-:W4:Y:S07]  /*66b0*/  LDSM.16.M88.4 R172, [R217] ;  /* 0x00000000d9ac783b */ /* 0x000f2e0000000200 */
[C---:B------:R-:W-:Y:S08]  /*66c0*/  HMMA.16816.F32.BF16 R28, R188.reuse, R176, R28 ;  /* 0x000000b0bc1c723c */ /* 0x040ff0000004181c */
[----:B------:R-:W-:Y:S01]  /*66d0*/  HMMA.16816.F32.BF16 R32, R188, R178, R32 ;  /* 0x000000b2bc20723c */ /* 0x000fe20000041820 */
[----:B------:R-:W5:Y:S06]  /*66e0*/  LDSM.16.M88.4 R176, [R216] ;  /* 0x00000000d8b0783b */ /* 0x000f6c0000000200 */
[----:B------:R-:W1:Y:S01]  /*66f0*/  LDSM.16.M88.4 R188, [R234+0x4000] ;  /* 0x00400000eabc783b */ /* 0x000e620000000200 */
        /* <DEDUP_REMOVED lines=13> */
[C---:B------:R-:W-:Y:S08]  /*67d0*/  HMMA.16816.F32.BF16 R4, R204.reuse, R208, R4 ;  /* 0x000000d0cc04723c */ /* 0x040ff00000041804 */
[C---:B------:R-:W-:Y:S01]  /*67e0*/  HMMA.16816.F32.BF16 R8, R204.reuse, R210, R8 ;  /* 0x000000d2cc08723c */ /* 0x040fe20000041808 */
[----:B------:R-:W-:Y:S07]  /*67f0*/  LDSM.16.M88.4 R208, [R237+0xe000] ;  /* 0x00e00000edd0783b */ /* 0x000fee0000000200 */
        /* <DEDUP_REMOVED lines=8> */
[----:B------:R-:W5:Y:S06]  /*6880*/  LDSM.16.M88.4 R176, [R224+0x5800] ;  /* 0x00580000e0b0783b */ /* 0x000f6c0000000200 */
        /* <DEDUP_REMOVED lines=19> */
[----:B------:R-:W1:Y:S07]  /*69c0*/  LDSM.16.M88.4 R168, [R214] ;  /* 0x00000000d6a8783b */ /* 0x000e6e0000000200 */
[C---:B----4-:R-:W-:Y:S08]  /*69d0*/  HMMA.16816.F32.BF16 R20, R196.reuse, R172, R20 ;  /* 0x000000acc414723c */ /* 0x050ff00000041814 */
[C---:B------:R-:W-:Y:S01]  /*69e0*/  HMMA.16816.F32.BF16 R24, R196.reuse, R174, R24 ;  /* 0x000000aec418723c */ /* 0x040fe20000041818 */
[----:B------:R-:W4:Y:S07]  /*69f0*/  LDSM.16.M88.4 R172, [R213] ;  /* 0x00000000d5ac783b */ /* 0x000f2e0000000200 */
[C---:B-----5:R-:W-:Y:S08]  /*6a00*/  HMMA.16816.F32.BF16 R28, R196.reuse, R176, R28 ;  /* 0x000000b0c41c723c */ /* 0x060ff0000004181c */
        /* <DEDUP_REMOVED lines=17> */
[C---:B------:R-:W-:Y:S08]  /*6b20*/  HMMA.16816.F32.BF16 R8, R188.reuse, R194, R8 ;  /* 0x000000c2bc08723c */ /* 0x040ff00000041808 */
[C---:B-1----:R-:W-:Y:S08]  /*6b30*/  HMMA.16816.F32.BF16 R12, R188.reuse, R168, R12 ;  /* 0x000000a8bc0c723c */ /* 0x042ff0000004180c */
[C---:B------:R-:W-:Y:S08]  /*6b40*/  HMMA.16816.F32.BF16 R16, R188.reuse, R170, R16 ;  /* 0x000000aabc10723c */ /* 0x040ff00000041810 */
[C---:B----4-:R-:W-:Y:S08]  /*6b50*/  HMMA.16816.F32.BF16 R20, R188.reuse, R172, R20 ;  /* 0x000000acbc14723c */ /* 0x050ff00000041814 */
[C---:B------:R-:W-:Y:S08]  /*6b60*/  HMMA.16816.F32.BF16 R24, R188.reuse, R174, R24 ;  /* 0x000000aebc18723c */ /* 0x040ff00000041818 */
[C---:B-----5:R-:W-:Y:S08]  /*6b70*/  HMMA.16816.F32.BF16 R28, R188.reuse, R176, R28 ;  /* 0x000000b0bc1c723c */ /* 0x060ff0000004181c */
[----:B------:R-:W-:Y:S08]  /*6b80*/  HMMA.16816.F32.BF16 R32, R188, R178, R32 ;  /* 0x000000b2bc20723c */ /* 0x000ff00000041820 */
[C---:B------:R-:W-:Y:S08]  /*6b90*/  HMMA.16816.F32.BF16 R4, R196.reuse, R200, R4 ;  /* 0x000000c8c404723c */ /* 0x040ff00000041804 */
[C---:B------:R-:W-:Y:S08]  /*6ba0*/  HMMA.16816.F32.BF16 R8, R196.reuse, R202, R8 ;  /* 0x000000cac408723c */ /* 0x040ff00000041808 */
[C---:B--2---:R-:W-:Y:S08]  /*6bb0*/  HMMA.16816.F32.BF16 R12, R196.reuse, R164, R12 ;  /* 0x000000a4c40c723c */ /* 0x044ff0000004180c */
[C---:B------:R-:W-:Y:S01]  /*6bc0*/  HMMA.16816.F32.BF16 R16, R196.reuse, R166, R16 ;  /* 0x000000a6c410723c */ /* 0x040fe20000041810 */
[----:B------:R-:W1:Y:S07]  /*6bd0*/  LDSM.16.M88.4 R164, [R224+0x6800] ;  /* 0x00680000e0a4783b */ /* 0x000e6e0000000200 */
[C---:B---3--:R-:W-:Y:S08]  /*6be0*/  HMMA.16816.F32.BF16 R20, R196.reuse, R180, R20 ;  /* 0x000000b4c414723c */ /* 0x048ff00000041814 */
[C---:B------:R-:W-:Y:S08]  /*6bf0*/  HMMA.16816.F32.BF16 R24, R196.reuse, R182, R24 ;  /* 0x000000b6c418723c */ /* 0x040ff00000041818 */
[C---:B------:R-:W-:Y:S08]  /*6c00*/  HMMA.16816.F32.BF16 R28, R196.reuse, R184, R28 ;  /* 0x000000b8c41c723c */ /* 0x040ff0000004181c */
        /* <DEDUP_REMOVED lines=17> */
[----:B------:R-:W3:Y:S01]  /*6d20*/  MUFU.TANH R182, R6 ;  /* 0x0000000600b67308 */ /* 0x000ee20000002400 */
[----:B------:R-:W-:Y:S02]  /*6d30*/  FMUL.FTZ R14, R14, c[0x0][0x2ec] ;  /* 0x0000bb000e0e7a20 */ /* 0x000fe40000410000 */
[----:B------:R-:W-:Y:S02]  /*6d40*/  FMUL.FTZ R15, R15, c[0x0][0x2ec] ;  /* 0x0000bb000f0f7a20 */ /* 0x000fe40000410000 */
[----:B------:R-:W-:Y:S02]  /*6d50*/  FMUL.FTZ R16, R16, c[0x0][0x2ec] ;  /* 0x0000bb0010107a20 */ /* 0x000fe40000410000 */
[----:B------:R-:W-:Y:S02]  /*6d60*/  FMUL.FTZ R17, R17, c[0x0][0x2ec] ;  /* 0x0000bb0011117a20 */ /* 0x000fe40000410000 */
[----:B------:R-:W-:Y:S01]  /*6d70*/  FMUL.FTZ R18, R18, c[0x0][0x2ec] ;  /* 0x0000bb0012127a20 */ /* 0x000fe20000410000 */
[----:B------:R4:W1:Y:S01]  /*6d80*/  MUFU.TANH R181, R7 ;  /* 0x0000000700b57308 */ /* 0x0008620000002400 */
[----:B------:R-:W-:Y:S09]  /*6d90*/  FMUL.FTZ R19, R19, c[0x0][0x2ec] ;  /* 0x0000bb0013137a20 */ /* 0x000ff20000410000 */
[----:B------:R-:W1:Y:S10]  /*6da0*/  MUFU.TANH R180, R8 ;  /* 0x0000000800b47308 */ /* 0x000e740000002400 */
[----:B------:R-:W1:Y:S01]  /*6db0*/  MUFU.TANH R193, R9 ;  /* 0x0000000900c17308 */ /* 0x000e620000002400 */
[----:B----4-:R-:W4:Y:S09]  /*6dc0*/  LDSM.16.M88.4 R4, [R224+0x7000] ;  /* 0x00700000e004783b */ /* 0x010f320000000200 */
[----:B------:R-:W1:Y:S10]  /*6dd0*/  MUFU.TANH R192, R10 ;  /* 0x0000000a00c07308 */ /* 0x000e740000002400 */
[----:B------:R5:W1:Y:S10]  /*6de0*/  MUFU.TANH R191, R11 ;  /* 0x0000000b00bf7308 */ /* 0x000a740000002400 */
[----:B------:R1:W1:Y:S10]  /*6df0*/  MUFU.TANH R175, R12 ;  /* 0x0000000c00af7308 */ /* 0x0002740000002400 */
[----:B------:R1:W1:Y:S01]  /*6e00*/  MUFU.TANH R174, R13 ;  /* 0x0000000d00ae7308 */ /* 0x0002620000002400 */
[----:B-----5:R-:W5:Y:S01]  /*6e10*/  LDSM.16.M88.4 R8, [R224+0x7800] ;  /* 0x00780000e008783b */ /* 0x020f620000000200 */
[----:B------:R-:W-:Y:S04]  /*6e20*/  DEPBAR.LE SB0, 0x0 ;  /* 0x000080000000791a */ /* 0x000fe80000000000 */
[C---:B----4-:R-:W-:Y:S04]  /*6e30*/  HMMA.16816.F32.BF16 R20, R204.reuse, R4, R20 ;  /* 0x00000004cc14723c */ /* 0x050fe80000041814 */
[----:B------:R4:W1:Y:S01]  /*6e40*/  MUFU.TANH R173, R14 ;  /* 0x0000000e00ad7308 */ /* 0x0008620000002400 */
[----:B------:R-:W-:Y:S03]  /*6e50*/  BAR.SYNC.DEFER_BLOCKING 0x0 ;  /* 0x0000000000007b1d */ /* 0x000fe60000010000 */
[C---:B------:R-:W-:Y:S06]  /*6e60*/  HMMA.16816.F32.BF16 R24, R204.reuse, R6, R24 ;  /* 0x00000006cc18723c */ /* 0x040fec0000041818 */
[----:B------:R4:W1:Y:S10]  /*6e70*/  MUFU.TANH R172, R15 ;  /* 0x0000000f00ac7308 */ /* 0x0008740000002400 */
[----:B------:R4:W1:Y:S01]  /*6e80*/  MUFU.TANH R171, R16 ;  /* 0x0000001000ab7308 */ /* 0x0008620000002400 */
[----:B------:R-:W-:Y:S02]  /*6e90*/  FMUL.FTZ R20, R20, c[0x0][0x2ec] ;  /* 0x0000bb0014147a20 */ /* 0x000fe40000410000 */
[----:B------:R-:W-:Y:S02]  /*6ea0*/  FMUL.FTZ R21, R21, c[0x0][0x2ec] ;  /* 0x0000bb0015157a20 */ /* 0x000fe40000410000 */
[----:B------:R-:W-:Y:S02]  /*6eb0*/  FMUL.FTZ R22, R22, c[0x0][0x2ec] ;  /* 0x0000bb0016167a20 */ /* 0x000fe40000410000 */
[----:B------:R-:W-:Y:S03]  /*6ec0*/  FMUL.FTZ R23, R23, c[0x0][0x2ec] ;  /* 0x0000bb0017177a20 */ /* 0x000fe60000410000 */
[----:B------:R4:W1:Y:S01]  /*6ed0*/  MUFU.TANH R170, R17 ;  /* 0x0000001100aa7308 */ /* 0x0008620000002400 */
[----:B------:R-:W-:Y:S02]  /*6ee0*/  FMUL.FTZ R24, R24, c[0x0][0x2ec] ;  /* 0x0000bb0018187a20 */ /* 0x000fe40000410000 */
[----:B------:R-:W-:Y:S01]  /*6ef0*/  FMUL.FTZ R25, R25, c[0x0][0x2ec] ;  /* 0x0000bb0019197a20 */ /* 0x000fe20000410000 */
[C---:B-----5:R-:W-:Y:S03]  /*6f00*/  HMMA.16816.F32.BF16 R28, R204.reuse, R8, R28 ;  /* 0x00000008cc1c723c */ /* 0x060fe6000004181c */
[----:B------:R-:W-:Y:S02]  /*6f10*/  FMUL.FTZ R26, R26, c[0x0][0x2ec] ;  /* 0x0000bb001a1a7a20 */ /* 0x000fe40000410000 */
[----:B------:R-:W-:Y:S01]  /*6f20*/  FMUL.FTZ R27, R27, c[0x0][0x2ec] ;  /* 0x0000bb001b1b7a20 */ /* 0x000fe20000410000 */
[----:B------:R4:W1:Y:S02]  /*6f30*/  MUFU.TANH R169, R18 ;  /* 0x0000001200a97308 */ /* 0x0008640000002400 */
[----:B------:R-:W-:Y:S08]  /*6f40*/  HMMA.16816.F32.BF16 R32, R204, R10, R32 ;  /* 0x0000000acc20723c */ /* 0x000ff00000041820 */
[----:B------:R4:W1:Y:S08]  /*6f50*/  MUFU.TANH R168, R19 ;  /* 0x0000001300a87308 */ /* 0x0008700000002400 */
[----:B------:R-:W-:Y:S02]  /*6f60*/  FMUL.FTZ R28, R28, c[0x0][0x2ec] ;  /* 0x0000bb001c1c7a20 */ /* 0x000fe40000410000 */
[----:B------:R4:W1:Y:S01]  /*6f70*/  MUFU.TANH R209, R20 ;  /* 0x0000001400d17308 */ /* 0x0008620000002400 */
        /* <DEDUP_REMOVED lines=21> */
[----:B------:R4:W1:Y:S01]  /*70d0*/  MUFU.TANH R165, R35 ;  /* 0x0000002300a57308 */ /* 0x0008620000002400 */
[----:B------:R-:W-:-:S05]  /*70e0*/  @!P1 BRA `(.L_x_3960) ;  /* 0x0000061000009947 */ /* 0x000fca0003800000 */
[----:B--23--:R-:W-:Y:S02]  /*70f0*/  ULDC UR7, c[0x0][0x198] ;  /* 0x0000660000077ab9 */ /* 0x00cfe40000000800 */
[----:B------:R-:W-:Y:S04]  /*7100*/  ULEA UR6, -UR7, URZ, 0x6 ;  /* 0x0000003f07067291 */ /* 0x000fe8000f8e313f */
[----:B------:R-:W-:Y:S02]  /*7110*/  USHF.R.S32.HI UR5, URZ, 0x1f, UR6 ;  /* 0x0000001f3f057899 */ /* 0x000fe40008011406 */
[----:B------:R-:W-:Y:S04]  /*7120*/  MOV R8, UR6 ;  /* 0x0000000600087c02 */ /* 0x000fe80008000f00 */
[----:B------:R-:W-:Y:S01]  /*7130*/  MOV R4, UR5 ;  /* 0x0000000500047c02 */ /* 0x000fe20008000f00 */
[----:B------:R-:W-:-:S05]  /*7140*/  @!P0 BRA `(.L_x_3961) ;  /* 0x000003b000008947 */ /* 0x000fca0003800000 */
[----:B------:R-:W-:Y:S01]  /*7150*/  IMAD.SHL.U32 R4, R250, 0x40, RZ ;  /* 0x00000040fa047824 */ /* 0x000fe200078e00ff */
[----:B------:R-:W-:Y:S04]  /*7160*/  IABS R3, c[0x0][0x2d0] ;  /* 0x0000b40000037a13 */ /* 0x000fe80000000000 */
[----:B-1----:R-:W1:Y:S01]  /*7170*/  I2F.RP R12, R3 ;  /* 0x00000003000c7306 */ /* 0x002e620000209400 */
[----:B------:R-:W-:Y:S02]  /*7180*/  IADD3 R10, R4, -0x40, RZ ;  /* 0xffffffc0040a7810 */ /* 0x000fe40007ffe0ff */
        /* <DEDUP_REMOVED lines=55> */
.L_x_3961:
[C---:B------:R-:W-:Y:S01]  /*7500*/  LEA R247, P1, R8.reuse, R247, 0x1 ;  /* 0x000000f708f77211 */ /* 0x040fe200078208ff */
[----:B------:R-:W-:Y:S02]  /*7510*/  USHF.L.U32 UR5, UR7, 0x5, URZ ;  /* 0x0000000507057899 */ /* 0x000fe4000800063f */
[----:B------:R-:W-:Y:S01]  /*7520*/  USHF.L.U64.HI UR7, UR7, UR8, UR4 ;  /* 0x0000000807077299 */ /* 0x000fe20008010204 */
[----:B------:R-:W-:Y:S01]  /*7530*/  LEA.HI.X R246, R8, R246, R4, 0x1, P1 ;  /* 0x000000f608f67211 */ /* 0x000fe200008f0c04 */
[----:B------:R-:W-:Y:S02]  /*7540*/  IMAD.MOV.U32 R10, RZ, RZ, R247 ;  /* 0x000000ffff0a7224 */ /* 0x000fe400078e00f7 */
[----:B------:R-:W-:Y:S02]  /*7550*/  IADD3 R8, P1, R247, UR5, RZ ;  /* 0x00000005f7087c10 */ /* 0x000fe4000ff3e0ff */
[----:B------:R-:W-:Y:S02]  /*7560*/  IMAD.MOV.U32 R11, RZ, RZ, R246 ;  /* 0x000000ffff0b7224 */ /* 0x000fe400078e00f6 */
[----:B------:R-:W-:Y:S02]  /*7570*/  IADD3.X R9, R246, UR7, RZ, P1, !PT ;  /* 0x00000007f6097c10 */ /* 0x000fe40008ffe4ff */
[----:B------:R-:W-:Y:S01]  /*7580*/  IADD3 R6, P1, R8, UR5, RZ ;  /* 0x0000000508067c10 */ /* 0x000fe2000ff3e0ff */
[----:B------:R-:W-:Y:S01]  /*7590*/  @!PT LDS RZ, [RZ] ;  /* 0x00000000fffff984 */ /* 0x000fe20000000800 */
[----:B------:R-:W-:Y:S01]  /*75a0*/  @!PT LDS RZ, [RZ] ;  /* 0x00000000fffff984 */ /* 0x000fe20000000800 */
[----:B------:R-:W-:Y:S01]  /*75b0*/  @!PT LDS RZ, [RZ] ;  /* 0x00000000fffff984 */ /* 0x000fe20000000800 */
[----:B------:R2:W-:Y:S03]  /*75c0*/  LDGSTS.E.BYPASS.LTC128B.128 [R241+0x8000], [R10.64] ;  /* 0x080000000af17fae */ /* 0x0005e6000b901d4c */
[----:B------:R-:W-:Y:S01]  /*75d0*/  IADD3.X R7, R9, UR7, RZ, P1, !PT ;  /* 0x0000000709077c10 */ /* 0x000fe20008ffe4ff */
[----:B------:R2:W-:Y:S01]  /*75e0*/  LDGSTS.E.BYPASS.LTC128B.128 [R241+0xa000], [R10.64+0x80] ;  /* 0x0a0000800af17fae */ /* 0x0005e2000b901d4c */
[----:B------:R-:W-:Y:S03]  /*75f0*/  IADD3 R4, P1, R6, UR5, RZ ;  /* 0x0000000506047c10 */ /* 0x000fe6000ff3e0ff */
[----:B------:R2:W-:Y:S01]  /*7600*/  LDGSTS.E.BYPASS.LTC128B.128 [R241+0xc000], [R10.64+0x100] ;  /* 0x0c0001000af17fae */ /* 0x0005e2000b901d4c */
[----:B------:R-:W-:Y:S03]  /*7610*/  IADD3.X R5, R7, UR7, RZ, P1, !PT ;  /* 0x0000000707057c10 */ /* 0x000fe60008ffe4ff */
        /* <DEDUP_REMOVED lines=14> */
.L_x_3960:
[----:B-123--:R-:W-:Y:S01]  /*7700*/  FMNMX.FTZ R5, R183, R2, !PT ;  /* 0x00000002b7057209 */ /* 0x00efe20007810000 */
[----:B----4-:R-:W-:Y:S01]  /*7710*/  LDSM.16.MT88.4 R12, [R232+0x10000] ;  /* 0x01000000e80c783b */ /* 0x010fe20000004200 */
        /* <DEDUP_REMOVED lines=46> */
[----:B------:R-:W-:Y:S02]  /*7a00*/  FADD.FTZ R2, -R164, R2 ;  /* 0x00000002a4027221 */ /* 0x000fe40000010100 */
[----:B------:R-:W1:Y:S01]  /*7a10*/  MUFU.EX2 R0, R0 ;  /* 0x0000000000007308 */ /* 0x000e620000000800 */
[----:B------:R-:W-:Y:S01]  /*7a20*/  FSEL R187, R187, RZ, P1 ;  /* 0x000000ffbbbb7208 */ /* 0x000fe20000800000 */
[----:B------:R-:W-:Y:S01]  /*7a30*/  FMUL.FTZ R2, R2, c[0x0][0x23c] ;  /* 0x00008f0002027a20 */ /* 0x000fe20000410000 */
[----:B------:R-:W-:Y:S03]  /*7a40*/  FSETP.NEU.FTZ.AND P1, PT, R3, -INF , PT ;  /* 0xff8000000300780b */ /* 0x000fe60003f3d000 */
[--C-:B------:R-:W-:Y:S01]  /*7a50*/  FFMA.FTZ R185, R177, c[0x0][0x23c], -R187.reuse ;  /* 0x00008f00b1b97a23 */ /* 0x100fe200000108bb */
[----:B------:R-:W-:Y:S01]  /*7a60*/  FSEL R177, R4, RZ, P1 ;  /* 0x000000ff04b17208 */ /* 0x000fe20000800000 */
[--C-:B------:R-:W-:Y:S01]  /*7a70*/  FFMA.FTZ R186, R183, c[0x0][0x23c], -R187.reuse ;  /* 0x00008f00b7ba7a23 */ /* 0x100fe200000108bb */
[----:B------:R-:W-:Y:S01]  /*7a80*/  ISETP.GT.AND P1, PT, R250, RZ, PT ;  /* 0x000000fffa00720c */ /* 0x000fe20003f24270 */
[----:B------:R-:W-:Y:S01]  /*7a90*/  FFMA.FTZ R184, R180, c[0x0][0x23c], -R187 ;  /* 0x00008f00b4b87a23 */ /* 0x000fe200000108bb */
[----:B------:R-:W2:Y:S01]  /*7aa0*/  MUFU.EX2 R2, R2 ;  /* 0x0000000200027308 */ /* 0x000ea20000000800 */
[--C-:B------:R-:W-:Y:S02]  /*7ab0*/  FFMA.FTZ R182, R182, c[0x0][0x23c], -R177.reuse ;  /* 0x00008f00b6b67a23 */ /* 0x100fe400000108b1 */
[----:B------:R-:W-:Y:S02]  /*7ac0*/  FFMA.FTZ R181, R181, c[0x0][0x23c], -R177 ;  /* 0x00008f00b5b57a23 */ /* 0x000fe400000108b1 */
[----:B------:R-:W-:Y:S02]  /*7ad0*/  FFMA.FTZ R183, R193, c[0x0][0x23c], -R187 ;  /* 0x00008f00c1b77a23 */ /* 0x000fe400000108bb */
[--C-:B------:R-:W-:Y:S02]  /*7ae0*/  FFMA.FTZ R180, R192, c[0x0][0x23c], -R177.reuse ;  /* 0x00008f00c0b47a23 */ /* 0x100fe400000108b1 */
[----:B------:R-:W-:Y:S01]  /*7af0*/  FFMA.FTZ R167, R191, c[0x0][0x23c], -R177 ;  /* 0x00008f00bfa77a23 */ /* 0x000fe200000108b1 */
        /* <DEDUP_REMOVED lines=18> */
[----:B------:R-:W-:Y:S01]  /*7c20*/  FMUL.FTZ R25, R2, R141 ;  /* 0x0000008d02197220 */ /* 0x000fe20000410000 */
[----:B------:R-:W2:Y:S01]  /*7c30*/  MUFU.EX2 R181, R181 ;  /* 0x000000b500b57308 */ /* 0x000ea20000000800 */
[C---:B------:R-:W-:Y:S01]  /*7c40*/  FMUL.FTZ R26, R0.reuse, R142 ;  /* 0x0000008e001a7220 */ /* 0x040fe20000410000 */
[----:B------:R-:W-:Y:S01]  /*7c50*/  LDSM.16.MT88.4 R148, [R228+0x10800] ;  /* 0x01080000e494783b */ /* 0x000fe20000004200 */
[----:B------:R-:W-:Y:S01]  /*7c60*/  FMUL.FTZ R27, R0, R143 ;  /* 0x0000008f001b7220 */ /* 0x000fe20000410000 */
[----:B-1----:R-:W-:Y:S01]  /*7c70*/  F2FP.BF16.PACK_AB R160, R185, R186 ;  /* 0x000000bab9a0723e */ /* 0x002fe200000010ff */
[C---:B------:R-:W-:Y:S02]  /*7c80*/  FMUL.FTZ R32, R2.reuse, R132 ;  /* 0x0000008402207220 */ /* 0x040fe40000410000 */
[----:B------:R-:W-:Y:S02]  /*7c90*/  FMUL.FTZ R33, R2, R133 ;  /* 0x0000008502217220 */ /* 0x000fe40000410000 */
[C---:B------:R-:W-:Y:S01]  /*7ca0*/  FMUL.FTZ R34, R0.reuse, R134 ;  /* 0x0000008600227220 */ /* 0x040fe20000410000 */
[----:B------:R-:W-:Y:S01]  /*7cb0*/  MUFU.EX2 R184, R184 ;  /* 0x000000b800b87308 */ /* 0x000fe20000000800 */
[----:B------:R-:W-:Y:S01]  /*7cc0*/  LDSM.16.MT88.4 R140, [R228+0x12000] ;  /* 0x01200000e48c783b */ /* 0x000fe20000004200 */
[----:B------:R-:W-:Y:S02]  /*7cd0*/  FMUL.FTZ R35, R0, R135 ;  /* 0x0000008700237220 */ /* 0x000fe40000410000 */
[----:B------:R-:W-:Y:S02]  /*7ce0*/  FFMA.FTZ R192, R174, c[0x0][0x23c], -R187 ;  /* 0x00008f00aec07a23 */ /* 0x000fe400000108bb */
[--C-:B------:R-:W-:Y:S02]  /*7cf0*/  FFMA.FTZ R193, R173, c[0x0][0x23c], -R177.reuse ;  /* 0x00008f00adc17a23 */ /* 0x100fe400000108b1 */
[----:B------:R-:W-:Y:S01]  /*7d00*/  FFMA.FTZ R194, R172, c[0x0][0x23c], -R177 ;  /* 0x00008f00acc27a23 */ /* 0x000fe200000108b1 */
[----:B------:R-:W-:Y:S01]  /*7d10*/  LDSM.16.MT88.4 R132, [R229+0x12000] ;  /* 0x01200000e584783b */ /* 0x000fe20000004200 */
[----:B------:R-:W1:Y:S01]  /*7d20*/  MUFU.EX2 R183, R183 ;  /* 0x000000b700b77308 */ /* 0x000e620000000800 */
[--C-:B------:R-:W-:Y:S02]  /*7d30*/  FFMA.FTZ R196, R171, c[0x0][0x23c], -R187.reuse ;  /* 0x00008f00abc47a23 */ /* 0x100fe400000108bb */
[----:B------:R-:W-:Y:S01]  /*7d40*/  FFMA.FTZ R195, R170, c[0x0][0x23c], -R187 ;  /* 0x00008f00aac37a23 */ /* 0x000fe200000108bb */
[----:B--2---:R-:W-:Y:S01]  /*7d50*/  F2FP.BF16.PACK_AB R161, R181, R182 ;  /* 0x000000b6b5a1723e */ /* 0x004fe200000010ff */
[--C-:B------:R-:W-:Y:S02]  /*7d60*/  FFMA.FTZ R197, R169, c[0x0][0x23c], -R177.reuse ;  /* 0x00008f00a9c57a23 */ /* 0x100fe400000108b1 */
[----:B------:R-:W-:Y:S01]  /*7d70*/  LDSM.16.MT88.4 R172, [R230+0x14800] ;  /* 0x01480000e6ac783b */ /* 0x000fe20000004200 */
[--C-:B------:R-:W-:Y:S02]  /*7d80*/  FFMA.FTZ R198, R168, c[0x0][0x23c], -R177.reuse ;  /* 0x00008f00a8c67a23 */ /* 0x100fe400000108b1 */
[----:B------:R-:W-:Y:S01]  /*7d90*/  MUFU.EX2 R180, R180 ;  /* 0x000000b400b47308 */ /* 0x000fe20000000800 */
[----:B------:R-:W-:Y:S02]  /*7da0*/  FFMA.FTZ R207, R179, c[0x0][0x23c], -R177 ;  /* 0x00008f00b3cf7a23 */ /* 0x000fe400000108b1 */
[C---:B------:R-:W-:Y:S02]  /*7db0*/  FMUL.FTZ R36, R2.reuse, R36 ;  /* 0x0000002402247220 */ /* 0x040fe40000410000 */
[----:B------:R-:W-:Y:S01]  /*7dc0*/  LDSM.16.MT88.4 R168, [R232+0x14800] ;  /* 0x01480000e8a8783b */ /* 0x000fe20000004200 */
[----:B------:R-:W-:Y:S02]  /*7dd0*/  FMUL.FTZ R37, R2, R37 ;  /* 0x0000002502257220 */ /* 0x000fe40000410000 */
[C---:B------:R-:W-:Y:S02]  /*7de0*/  FMUL.FTZ R38, R0.reuse, R38 ;  /* 0x0000002600267220 */ /* 0x040fe40000410000 */
        /* <DEDUP_REMOVED lines=16> */
[----:B--2---:R-:W-:Y:S01]  /*7ef0*/  F2FP.BF16.PACK_AB R163, R167, R180 ;  /* 0x000000b4a7a3723e */ /* 0x004fe200000010ff */
[----:B------:R-:W-:Y:S02]  /*7f00*/  FMUL.FTZ R51, R0, R51 ;  /* 0x0000003300337220 */ /* 0x000fe40000410000 */
[C---:B------:R-:W-:Y:S02]  /*7f10*/  FMUL.FTZ R52, R2.reuse, R52 ;  /* 0x0000003402347220 */ /* 0x040fe40000410000 */
[----:B------:R-:W-:Y:S01]  /*7f20*/  FMUL.FTZ R53, R2, R53 ;  /* 0x0000003502357220 */ /* 0x000fe20000410000 */
[----:B------:R-:W-:Y:S01]  /*7f30*/  MUFU.EX2 R193, R193 ;  /* 0x000000c100c17308 */ /* 0x000fe20000000800 */
[C---:B------:R-:W-:Y:S05]  /*7f40*/  HMMA.16816.F32.BF16 R4, R160.reuse, R12, R4 ;  /* 0x0000000ca004723c */ /* 0x040fea0000041804 */
[----:B------:R-:W-:Y:S02]  /*7f50*/  FMUL.FTZ R54, R0, R54 ;  /* 0x0000003600367220 */ /* 0x000fe40000410000 */
[C---:B------:R-:W-:Y:S01]  /*7f60*/  FMUL.FTZ R12, R2.reuse, R152 ;  /* 0x00000098020c7220 */ /* 0x040fe20000410000 */
[C---:B------:R-:W-:Y:S01]  /*7f70*/  HMMA.16816.F32.BF16 R8, R160.reuse, R14, R8 ;  /* 0x0000000ea008723c */ /* 0x040fe20000041808 */
[----:B------:R-:W2:Y:S03]  /*7f80*/  MUFU.EX2 R194, R194 ;  /* 0x000000c200c27308 */ /* 0x000ea60000000800 */
[----:B------:R-:W-:Y:S02]  /*7f90*/  FMUL.FTZ R13, R2, R153 ;  /* 0x00000099020d7220 */ /* 0x000fe40000410000 */
[C---:B------:R-:W-:Y:S02]  /*7fa0*/  FMUL.FTZ R55, R0.reuse, R55 ;  /* 0x0000003700377220 */ /* 0x040fe40000410000 */
[C---:B------:R-:W-:Y:S03]  /*7fb0*/  FMUL.FTZ R14, R0.reuse, R154 ;  /* 0x0000009a000e7220 */ /* 0x040fe60000410000 */
[----:B------:R-:W-:Y:S01]  /*7fc0*/  MUFU.EX2 R196, R196 ;  /* 0x000000c400c47308 */ /* 0x000fe20000000800 */
[----:B------:R-:W-:Y:S02]  /*7fd0*/  FMUL.FTZ R15, R0, R155 ;  /* 0x0000009b000f7220 */ /* 0x000fe40000410000 */
[----:B------:R-:W3:Y:S01]  /*7fe0*/  LDSM.16.MT88.4 R152, [R228+0x10000] ;  /* 0x01000000e498783b */ /* 0x000ee20000004200 */
[C---:B------:R-:W-:Y:S02]  /*7ff0*/  FMUL.FTZ R56, R2.reuse, R56 ;  /* 0x0000003802387220 */ /* 0x040fe40000410000 */
[----:B------:R-:W-:Y:S02]  /*8000*/  FMUL.FTZ R57, R2, R57 ;  /* 0x0000003902397220 */ /* 0x000fe40000410000 */
[C---:B------:R-:W-:Y:S02]  /*8010*/  HMMA.16816.F32.BF16 R12, R160.reuse, R20, R12 ;  /* 0x00000014a00c723c */ /* 0x040fe4000004180c */
[----:B------:R-:W4:Y:S01]  /*8020*/  MUFU.EX2 R195, R195 ;  /* 0x000000c300c37308 */ /* 0x000f220000000800 */
[C---:B------:R-:W-:Y:S02]  /*8030*/  FMUL.FTZ R58, R0.reuse, R58 ;  /* 0x0000003a003a7220 */ /* 0x040fe40000410000 */
[----:B------:R-:W-:Y:S02]  /*8040*/  FMUL.FTZ R59, R0, R59 ;  /* 0x0000003b003b7220 */ /* 0x000fe40000410000 */
[C---:B------:R-:W-:Y:S01]  /*8050*/  FMUL.FTZ R20, R2.reuse, R144 ;  /* 0x0000009002147220 */ /* 0x040fe20000410000 */
[C---:B------:R-:W-:Y:S04]  /*8060*/  HMMA.16816.F32.BF16 R16, R160.reuse, R22, R16 ;  /* 0x00000016a010723c */ /* 0x040fe80000041810 */
[C---:B------:R-:W-:Y:S01]  /*8070*/  FMUL.FTZ R21, R2.reuse, R145 ;  /* 0x0000009102157220 */ /* 0x040fe20000410000 */
[----:B------:R-:W-:Y:S01]  /*8080*/  MUFU.EX2 R197, R197 ;  /* 0x000000c500c57308 */ /* 0x000fe20000000800 */
[----:B------:R-:W-:Y:S02]  /*8090*/  FMUL.FTZ R60, R2, R60 ;  /* 0x0000003c023c7220 */ /* 0x000fe40000410000 */
[C---:B------:R-:W-:Y:S04]  /*80a0*/  FMUL.FTZ R22, R0.reuse, R146 ;  /* 0x0000009200167220 */ /* 0x040fe80000410000 */
[----:B------:R-:W-:Y:S02]  /*80b0*/  FMUL.FTZ R23, R0, R147 ;  /* 0x0000009300177220 */ /* 0x000fe40000410000 */
[----:B------:R-:W5:Y:S01]  /*80c0*/  LDSM.16.MT88.4 R144, [R232+0x12000] ;  /* 0x01200000e890783b */ /* 0x000f620000004200 */
[----:B------:R-:W-:Y:S01]  /*80d0*/  FMUL.FTZ R61, R2, R61 ;  /* 0x0000003d023d7220 */ /* 0x000fe20000410000 */
[----:B------:R-:W1:Y:S01]  /*80e0*/  MUFU.EX2 R198, R198 ;  /* 0x000000c600c67308 */ /* 0x000e620000000800 */
[C---:B------:R-:W-:Y:S02]  /*80f0*/  FMUL.FTZ R62, R0.reuse, R62 ;  /* 0x0000003e003e7220 */ /* 0x040fe40000410000 */
[C---:B------:R-:W-:Y:S03]  /*8100*/  HMMA.16816.F32.BF16 R20, R160.reuse, R28, R20 ;  /* 0x0000001ca014723c */ /* 0x040fe60000041814 */
[----:B------:R-:W-:Y:S02]  /*8110*/  FMUL.FTZ R63, R0, R63 ;  /* 0x0000003f003f7220 */ /* 0x000fe40000410000 */
[C---:B------:R-:W-:Y:S02]  /*8120*/  FMUL.FTZ R64, R2.reuse, R64 ;  /* 0x0000004002407220 */ /* 0x040fe40000410000 */
[C---:B------:R-:W-:Y:S01]  /*8130*/  FMUL.FTZ R28, R2.reuse, R136 ;  /* 0x00000088021c7220 */ /* 0x040fe20000410000 */
[C---:B------:R-:W-:Y:S01]  /*8140*/  HMMA.16816.F32.BF16 R24, R160.reuse, R30, R24 ;  /* 0x0000001ea018723c */ /* 0x040fe20000041818 */
[----:B------:R-:W-:Y:S03]  /*8150*/  MUFU.EX2 R207, R207 ;  /* 0x000000cf00cf7308 */ /* 0x000fe60000000800 */
[C---:B------:R-:W-:Y:S02]  /*8160*/  FMUL.FTZ R29, R2.reuse, R137 ;  /* 0x00000089021d7220 */ /* 0x040fe40000410000 */
[----:B------:R-:W-:Y:S02]  /*8170*/  FMUL.FTZ R65, R2, R65 ;  /* 0x0000004102417220 */ /* 0x000fe40000410000 */
[C---:B------:R-:W-:Y:S04]  /*8180*/  FMUL.FTZ R30, R0.reuse, R138 ;  /* 0x0000008a001e7220 */ /* 0x040fe80000410000 */
[C---:B------:R-:W-:Y:S02]  /*8190*/  FMUL.FTZ R31, R0.reuse, R139 ;  /* 0x0000008b001f7220 */ /* 0x040fe40000410000 */
[----:B------:R-:W1:Y:S01]  /*81a0*/  LDSM.16.MT88.4 R136, [R230+0x12000] ;  /* 0x01200000e688783b */ /* 0x000e620000004200 */
        /* <DEDUP_REMOVED lines=10> */
[C---:B-----5:R-:W-:Y:S04]  /*8250*/  HMMA.16816.F32.BF16 R36, R160.reuse, R144, R36 ;  /* 0x00000090a024723c */ /* 0x060fe80000041824 */
[----:B------:R-:W-:Y:S02]  /*8260*/  FMUL.FTZ R73, R2, R73 ;  /* 0x0000004902497220 */ /* 0x000fe40000410000 */
[C---:B------:R-:W-:Y:S02]  /*8270*/  FMUL.FTZ R74, R0.reuse, R74 ;  /* 0x0000004a004a7220 */ /* 0x040fe40000410000 */
[C---:B------:R-:W-:Y:S01]  /*8280*/  HMMA.16816.F32.BF16 R40, R160.reuse, R146, R40 ;  /* 0x00000092a028723c */ /* 0x040fe20000041828 */
[----:B------:R-:W-:Y:S03]  /*8290*/  LDSM.16.MT88.4 R144, [R229+0x10800] ;  /* 0x01080000e590783b */ /* 0x000fe60000004200 */
        /* <DEDUP_REMOVED lines=85> */
[C---:B---3--:R-:W-:Y:S03]  /*87f0*/  HMMA.16816.F32.BF16 R124, R160.reuse, R132, R124 ;  /* 0x00000084a07c723c */ /* 0x048fe6000004187c */
[C---:B------:R-:W-:Y:S02]  /*8800*/  FMUL.FTZ R130, R0.reuse, R130 ;  /* 0x0000008200827220 */ /* 0x040fe40000410000 */
[----:B------:R-:W-:Y:S02]  /*8810*/  FMUL.FTZ R131, R0, R131 ;  /* 0x0000008300837220 */ /* 0x000fe40000410000 */
[----:B------:R-:W-:Y:S01]  /*8820*/  F2FP.BF16.PACK_AB R132, R192, R191 ;  /* 0x000000bfc084723e */ /* 0x000fe200000010ff */
[--C-:B------:R-:W-:Y:S01]  /*8830*/  FFMA.FTZ R204, R209, c[0x0][0x23c], -R187.reuse ;  /* 0x00008f00d1cc7a23 */ /* 0x100fe200000108bb */
[----:B--2---:R-:W-:Y:S03]  /*8840*/  F2FP.BF16.PACK_AB R133, R194, R193 ;  /* 0x000000c1c285723e */ /* 0x004fe600000010ff */
[----:B------:R-:W-:Y:S01]  /*8850*/  HMMA.16816.F32.BF16 R128, R160, R134, R128 ;  /* 0x00000086a080723c */ /* 0x000fe20000041880 */
[----:B------:R-:W2:Y:S01]  /*8860*/  LDSM.16.MT88.4 R160, [R229+0x12800] ;  /* 0x01280000e5a0783b */ /* 0x000ea20000004200 */
[----:B------:R-:W-:Y:S01]  /*8870*/  MUFU.EX2 R204, R204 ;  /* 0x000000cc00cc7308 */ /* 0x000fe20000000800 */
[----:B------:R-:W-:Y:S02]  /*8880*/  FFMA.FTZ R205, R210, c[0x0][0x23c], -R187 ;  /* 0x00008f00d2cd7a23 */ /* 0x000fe400000108bb */
[----:B------:R-:W-:Y:S02]  /*8890*/  FFMA.FTZ R206, R208, c[0x0][0x23c], -R177 ;  /* 0x00008f00d0ce7a23 */ /* 0x000fe400000108b1 */
[----:B----4-:R-:W-:Y:S01]  /*88a0*/  F2FP.BF16.PACK_AB R134, R195, R196 ;  /* 0x000000c4c386723e */ /* 0x010fe200000010ff */
[----:B------:R-:W-:Y:S01]  /*88b0*/  FFMA.FTZ R208, R178, c[0x0][0x23c], -R187 ;  /* 0x00008f00b2d07a23 */ /* 0x000fe200000108bb */
[----:B------:R-:W-:Y:S03]  /*88c0*/  F2FP.BF16.PACK_AB R135, R198, R197 ;  /* 0x000000c5c687723e */ /* 0x000fe600000010ff */
[----:B------:R-:W-:Y:S01]  /*88d0*/  FFMA.FTZ R202, R202, c[0x0][0x23c], -R177 ;  /* 0x00008f00caca7a23 */ /* 0x000fe200000108b1 */
[----:B------:R-:W-:Y:S01]  /*88e0*/  MUFU.EX2 R205, R205 ;  /* 0x000000cd00cd7308 */ /* 0x000fe20000000800 */
[--C-:B------:R-:W-:Y:S02]  /*88f0*/  FFMA.FTZ R203, R203, c[0x0][0x23c], -R187.reuse ;  /* 0x00008f00cbcb7a23 */ /* 0x100fe400000108bb */
[C---:B-----5:R-:W-:Y:S05]  /*8900*/  HMMA.16816.F32.BF16 R4, R132.reuse, R140, R4 ;  /* 0x0000008c8404723c */ /* 0x060fea0000041804 */
[----:B------:R-:W-:Y:S02]  /*8910*/  FFMA.FTZ R201, R201, c[0x0][0x23c], -R187 ;  /* 0x00008f00c9c97a23 */ /* 0x000fe400000108bb */
[--C-:B------:R-:W-:Y:S01]  /*8920*/  FFMA.FTZ R200, R200, c[0x0][0x23c], -R177.reuse ;  /* 0x00008f00c8c87a23 */ /* 0x100fe200000108b1 */
[C---:B------:R-:W-:Y:S01]  /*8930*/  HMMA.16816.F32.BF16 R8, R132.reuse, R142, R8 ;  /* 0x0000008e8408723c */ /* 0x040fe20000041808 */
[----:B------:R-:W3:Y:S01]  /*8940*/  LDSM.16.MT88.4 R140, [R228+0x12800] ;  /* 0x01280000e48c783b */ /* 0x000ee20000004200 */
[----:B------:R-:W4:Y:S02]  /*8950*/  MUFU.EX2 R206, R206 ;  /* 0x000000ce00ce7308 */ /* 0x000f240000000800 */
[----:B------:R-:W-:Y:S02]  /*8960*/  FFMA.FTZ R199, R199, c[0x0][0x23c], -R177 ;  /* 0x00008f00c7c77a23 */ /* 0x000fe400000108b1 */
[--C-:B------:R-:W-:Y:S02]  /*8970*/  FFMA.FTZ R189, R189, c[0x0][0x23c], -R187.reuse ;  /* 0x00008f00bdbd7a23 */ /* 0x100fe400000108bb */
[C---:B-1----:R-:W-:Y:S04]  /*8980*/  HMMA.16816.F32.BF16 R12, R132.reuse, R136, R12 ;  /* 0x00000088840c723c */ /* 0x042fe8000004180c */
[--C-:B------:R-:W-:Y:S01]  /*8990*/  FFMA.FTZ R190, R190, c[0x0][0x23c], -R187.reuse ;  /* 0x00008f00bebe7a23 */ /* 0x100fe200000108bb */
[----:B------:R-:W1:Y:S01]  /*89a0*/  MUFU.EX2 R202, R202 ;  /* 0x000000ca00ca7308 */ /* 0x000e620000000800 */
[----:B------:R-:W-:Y:S02]  /*89b0*/  FFMA.FTZ R187, R176, c[0x0][0x23c], -R187 ;  /* 0x00008f00b0bb7a23 */ /* 0x000fe400000108bb */
[C---:B------:R-:W-:Y:S01]  /*89c0*/  HMMA.16816.F32.BF16 R16, R132.reuse, R138, R16 ;  /* 0x0000008a8410723c */ /* 0x040fe20000041810 */
[----:B------:R-:W5:Y:S03]  /*89d0*/  LDSM.16.MT88.4 R136, [R229+0x14800] ;  /* 0x01480000e588783b */ /* 0x000f660000004200 */
[--C-:B------:R-:W-:Y:S02]  /*89e0*/  FFMA.FTZ R188, R188, c[0x0][0x23c], -R177.reuse ;  /* 0x00008f00bcbc7a23 */ /* 0x100fe400000108b1 */
[--C-:B------:R-:W-:Y:S01]  /*89f0*/  FFMA.FTZ R166, R166, c[0x0][0x23c], -R177.reuse ;  /* 0x00008f00a6a67a23 */ /* 0x100fe200000108b1 */
[----:B------:R-:W-:Y:S01]  /*8a00*/  MUFU.EX2 R203, R203 ;  /* 0x000000cb00cb7308 */ /* 0x000fe20000000800 */
[C---:B------:R-:W-:Y:S04]  /*8a10*/  HMMA.16816.F32.BF16 R20, R132.reuse, R144, R20 ;  /* 0x000000908414723c */ /* 0x040fe80000041814 */
[----:B------:R-:W-:Y:S02]  /*8a20*/  FFMA.FTZ R177, R165, c[0x0][0x23c], -R177 ;  /* 0x00008f00a5b17a23 */ /* 0x000fe400000108b1 */
[----:B------:R-:W-:Y:S01]  /*8a30*/  FFMA.FTZ R186, R2, R252, R186 ;  /* 0x000000fc02ba7223 */ /* 0x000fe200000100ba */
[----:B------:R-:W-:Y:S01]  /*8a40*/  MOV R2, R164 ;  /* 0x000000a400027202 */ /* 0x000fe20000000f00 */
[C---:B------:R-:W-:Y:S01]  /*8a50*/  HMMA.16816.F32.BF16 R24, R132.reuse, R146, R24 ;  /* 0x000000928418723c */ /* 0x040fe20000041818 */
[----:B------:R-:W1:Y:S01]  /*8a60*/  LDSM.16.MT88.4 R144, [R228+0x14800] ;  /* 0x01480000e490783b */ /* 0x000e620000004200 */
[----:B------:R2:W-:Y:S02]  /*8a70*/  MUFU.EX2 R165, R177 ;  /* 0x000000b100a57308 */ /* 0x0005e40000000800 */
[----:B------:R-:W-:Y:S01]  /*8a80*/  FFMA.FTZ R182, R0, R251, R182 ;  /* 0x000000fb00b67223 */ /* 0x000fe200000100b6 */
[----:B------:R-:W-:Y:S01]  /*8a90*/  IADD3 R0, R250, -0x1, RZ ;  /* 0xfffffffffa007810 */ /* 0x000fe20007ffe0ff */
[----:B------:R-:W-:Y:S02]  /*8aa0*/  FADD.FTZ R186, R185, R186 ;  /* 0x000000bab9ba7221 */ /* 0x000fe40000010000 */
[C---:B------:R-:W-:Y:S04]  /*8ab0*/  HMMA.16816.F32.BF16 R28, R132.reuse, R148, R28 ;  /* 0x00000094841c723c */ /* 0x040fe8000004181c */
[----:B------:R-:W1:Y:S01]  /*8ac0*/  MUFU.EX2 R201, R201 ;  /* 0x000000c900c97308 */ /* 0x000e620000000800 */
[----:B------:R-:W-:Y:S01]  /*8ad0*/  FADD.FTZ R182, R181, R182 ;  /* 0x000000b6b5b67221 */ /* 0x000fe20000010000 */
[----:B------:R-:W-:Y:S01]  /*8ae0*/  MOV R250, R0 ;  /* 0x0000000000fa7202 */ /* 0x000fe20000000f00 */
[----:B------:R-:W-:Y:S01]  /*8af0*/  FADD.FTZ R184, R184, R186 ;  /* 0x000000bab8b87221 */ /* 0x000fe20000010000 */
[C---:B------:R-:W-:Y:S01]  /*8b00*/  HMMA.16816.F32.BF16 R32, R132.reuse, R150, R32 ;  /* 0x000000968420723c */ /* 0x040fe20000041820 */
[----:B------:R-:W1:Y:S03]  /*8b10*/  LDSM.16.MT88.4 R148, [R232+0x16800] ;  /* 0x01680000e894783b */ /* 0x000e660000004200 */
[----:B------:R-:W-:Y:S01]  /*8b20*/  FADD.FTZ R182, R180, R182 ;  /* 0x000000b6b4b67221 */ /* 0x000fe20000010000 */
[----:B------:R-:W-:Y:S01]  /*8b30*/  MOV R0, R3 ;  /* 0x0000000300007202 */ /* 0x000fe20000000f00 */
[----:B------:R-:W-:Y:S01]  /*8b40*/  MUFU.EX2 R200, R200 ;  /* 0x000000c800c87308 */ /* 0x000fe20000000800 */
[----:B------:R-:W-:Y:S01]  /*8b50*/  FADD.FTZ R184, R183, R184 ;  /* 0x000000b8b7b87221 */ /* 0x000fe20000010000 */
[C---:B------:R-:W-:Y:S01]  /*8b60*/  HMMA.16816.F32.BF16 R36, R132.reuse, R152, R36 ;  /* 0x000000988424723c */ /* 0x040fe20000041824 */
[----:B--2---:R-:W-:Y:S03]  /*8b70*/  LDSM.16.MT88.4 R176, [R232+0x15800] ;  /* 0x01580000e8b0783b */ /* 0x004fe60000004200 */
[----:B------:R-:W-:Y:S02]  /*8b80*/  FADD.FTZ R167, R167, R182 ;  /* 0x000000b6a7a77221 */ /* 0x000fe40000010000 */
[----:B------:R-:W-:Y:S02]  /*8b90*/  FADD.FTZ R191, R191, R184 ;  /* 0x000000b8bfbf7221 */ /* 0x000fe40000010000 */
[C---:B------:R-:W-:Y:S01]  /*8ba0*/  HMMA.16816.F32.BF16 R40, R132.reuse, R154, R40 ;  /* 0x0000009a8428723c */ /* 0x040fe20000041828 */
[----:B------:R-:W2:Y:S01]  /*8bb0*/  MUFU.EX2 R199, R199 ;  /* 0x000000c700c77308 */ /* 0x000ea20000000800 */
[----:B------:R-:W-:Y:S02]  /*8bc0*/  LDSM.16.MT88.4 R152, [R232+0x13000] ;  /* 0x01300000e898783b */ /* 0x000fe40000004200 */
[----:B------:R-:W-:Y:S02]  /*8bd0*/  FADD.FTZ R167, R193, R167 ;  /* 0x000000a7c1a77221 */ /* 0x000fe40000010000 */
[----:B------:R-:W-:Y:S02]  /*8be0*/  FADD.FTZ R191, R192, R191 ;  /* 0x000000bfc0bf7221 */ /* 0x000fe40000010000 */
[C---:B------:R-:W-:Y:S03]  /*8bf0*/  HMMA.16816.F32.BF16 R44, R132.reuse, R156, R44 ;  /* 0x0000009c842c723c */ /* 0x040fe6000004182c */
[----:B------:R-:W-:Y:S01]  /*8c00*/  MUFU.EX2 R189, R189 ;  /* 0x000000bd00bd7308 */ /* 0x000fe20000000800 */
[----:B------:R-:W-:Y:S02]  /*8c10*/  FADD.FTZ R194, R194, R167 ;  /* 0x000000a7c2c27221 */ /* 0x000fe40000010000 */
[----:B------:R-:W-:Y:S02]  /*8c20*/  FADD.FTZ R196, R196, R191 ;  /* 0x000000bfc4c47221 */ /* 0x000fe40000010000 */
[C---:B------:R-:W-:Y:S01]  /*8c30*/  HMMA.16816.F32.BF16 R48, R132.reuse, R158, R48 ;  /* 0x0000009e8430723c */ /* 0x040fe20000041830 */
[----:B------:R-:W-:Y:S03]  /*8c40*/  LDSM.16.MT88.4 R156, [R230+0x13000] ;  /* 0x01300000e69c783b */ /* 0x000fe60000004200 */
[----:B------:R-:W-:Y:S01]  /*8c50*/  FADD.FTZ R194, R197, R194 ;  /* 0x000000c2c5c27221 */ /* 0x000fe20000010000 */
[----:B------:R-:W-:Y:S01]  /*8c60*/  MUFU.EX2 R190, R190 ;  /* 0x000000be00be7308 */ /* 0x000fe20000000800 */
[----:B------:R-:W-:Y:S02]  /*8c70*/  FADD.FTZ R196, R195, R196 ;  /* 0x000000c4c3c47221 */ /* 0x000fe40000010000 */
[C---:B------:R-:W-:Y:S04]  /*8c80*/  HMMA.16816.F32.BF16 R52, R132.reuse, R160, R52 ;  /* 0x000000a08434723c */ /* 0x040fe80000041834 */
[----:B------:R-:W-:Y:S03]  /*8c90*/  FADD.FTZ R198, R198, R194 ;  /* 0x000000c2c6c67221 */ /* 0x000fe60000010000 */
[----:B------:R-:W1:Y:S01]  /*8ca0*/  MUFU.EX2 R188, R188 ;  /* 0x000000bc00bc7308 */ /* 0x000e620000000800 */
[C---:B------:R-:W-:Y:S01]  /*8cb0*/  HMMA.16816.F32.BF16 R56, R132.reuse, R162, R56 ;  /* 0x000000a28438723c */ /* 0x040fe20000041838 */
[----:B------:R-:W-:Y:S03]  /*8cc0*/  LDSM.16.MT88.4 R160, [R229+0x13000] ;  /* 0x01300000e5a0783b */ /* 0x000fe60000004200 */
[----:B----4-:R-:W-:Y:S04]  /*8cd0*/  FADD.FTZ R198, R206, R198 ;  /* 0x000000c6cec67221 */ /* 0x010fe80000010000 */
[C---:B---3--:R-:W-:Y:S01]  /*8ce0*/  HMMA.16816.F32.BF16 R60, R132.reuse, R140, R60 ;  /* 0x0000008c843c723c */ /* 0x048fe2000004183c */
[----:B------:R-:W-:Y:S07]  /*8cf0*/  MUFU.EX2 R208, R208 ;  /* 0x000000d000d07308 */ /* 0x000fee0000000800 */
[C---:B------:R-:W-:Y:S01]  /*8d00*/  HMMA.16816.F32.BF16 R64, R132.reuse, R142, R64 ;  /* 0x0000008e8440723c */ /* 0x040fe20000041840 */
[----:B------:R-:W3:Y:S02]  /*8d10*/  LDSM.16.MT88.4 R140, [R230+0x16800] ;  /* 0x01680000e68c783b */ /* 0x000ee40000004200 */
[----:B------:R-:W-:Y:S05]  /*8d20*/  MUFU.EX2 R187, R187 ;  /* 0x000000bb00bb7308 */ /* 0x000fea0000000800 */
[C---:B------:R-:W-:Y:S05]  /*8d30*/  HMMA.16816.F32.BF16 R68, R132.reuse, R168, R68 ;  /* 0x000000a88444723c */ /* 0x040fea0000041844 */
[----:B------:R-:W4:Y:S03]  /*8d40*/  MUFU.EX2 R166, R166 ;  /* 0x000000a600a67308 */ /* 0x000f260000000800 */
[C---:B------:R-:W-:Y:S01]  /*8d50*/  HMMA.16816.F32.BF16 R72, R132.reuse, R170, R72 ;  /* 0x000000aa8448723c */ /* 0x040fe20000041848 */
[----:B------:R-:W-:Y:S07]  /*8d60*/  LDSM.16.MT88.4 R168, [R228+0x13000] ;  /* 0x01300000e4a8783b */ /* 0x000fee0000004200 */
        /* <DEDUP_REMOVED lines=15> */
[C---:B-----5:R-:W-:Y:S08]  /*8e60*/  HMMA.16816.F32.BF16 R116, R132.reuse, R136, R116 ;  /* 0x000000888474723c */ /* 0x060ff00000041874 */
[C---:B------:R-:W-:Y:S01]  /*8e70*/  HMMA.16816.F32.BF16 R120, R132.reuse, R138, R120 ;  /* 0x0000008a8478723c */ /* 0x040fe20000041878 */
[----:B------:R-:W5:Y:S07]  /*8e80*/  LDSM.16.MT88.4 R136, [R229+0x11000] ;  /* 0x01100000e588783b */ /* 0x000f6e0000004200 */
[C---:B-1----:R-:W-:Y:S08]  /*8e90*/  HMMA.16816.F32.BF16 R124, R132.reuse, R144, R124 ;  /* 0x00000090847c723c */ /* 0x042ff0000004187c */
[----:B------:R-:W-:Y:S01]  /*8ea0*/  HMMA.16816.F32.BF16 R128, R132, R146, R128 ;  /* 0x000000928480723c */ /* 0x000fe20000041880 */
[----:B------:R-:W1:Y:S06]  /*8eb0*/  LDSM.16.MT88.4 R144, [R228+0x11000] ;  /* 0x01100000e490783b */ /* 0x000e6c0000004200 */
[----:B------:R-:W-:Y:S01]  /*8ec0*/  F2FP.BF16.PACK_AB R132, R205, R204 ;  /* 0x000000cccd84723e */ /* 0x000fe200000010ff */
[----:B------:R-:W-:Y:S01]  /*8ed0*/  FADD.FTZ R204, R204, R196 ;  /* 0x000000c4cccc7221 */ /* 0x000fe20000010000 */
[C---:B------:R-:W-:Y:S03]  /*8ee0*/  F2FP.BF16.PACK_AB R133, R202.reuse, R206 ;  /* 0x000000ceca85723e */ /* 0x040fe600000010ff */
[----:B------:R-:W-:Y:S01]  /*8ef0*/  F2FP.BF16.PACK_AB R134, R201, R203 ;  /* 0x000000cbc986723e */ /* 0x000fe200000010ff */
[----:B------:R-:W-:Y:S01]  /*8f00*/  FADD.FTZ R204, R205, R204 ;  /* 0x000000cccdcc7221 */ /* 0x000fe20000010000 */
[----:B--2---:R-:W-:Y:S01]  /*8f10*/  F2FP.BF16.PACK_AB R135, R199, R200 ;  /* 0x000000c8c787723e */ /* 0x004fe200000010ff */
[----:B------:R-:W-:Y:S02]  /*8f20*/  FADD.FTZ R202, R202, R198 ;  /* 0x000000c6caca7221 */ /* 0x000fe40000010000 */
[----:B------:R-:W-:Y:S02]  /*8f30*/  FADD.FTZ R203, R203, R204 ;  /* 0x000000cccbcb7221 */ /* 0x000fe40000010000 */
[----:B------:R-:W-:Y:S02]  /*8f40*/  FADD.FTZ R202, R200, R202 ;  /* 0x000000cac8ca7221 */ /* 0x000fe40000010000 */
[C---:B---3--:R-:W-:Y:S03]  /*8f50*/  HMMA.16816.F32.BF16 R4, R132.reuse, R140, R4 ;  /* 0x0000008c8404723c */ /* 0x048fe60000041804 */
[----:B------:R-:W-:Y:S02]  /*8f60*/  FADD.FTZ R203, R201, R203 ;  /* 0x000000cbc9cb7221 */ /* 0x000fe40000010000 */
[----:B------:R-:W-:Y:S03]  /*8f70*/  FADD.FTZ R199, R199, R202 ;  /* 0x000000cac7c77221 */ /* 0x000fe60000010000 */
[C---:B------:R-:W-:Y:S01]  /*8f80*/  HMMA.16816.F32.BF16 R8, R132.reuse, R142, R8 ;  /* 0x0000008e8408723c */ /* 0x040fe20000041808 */
[----:B------:R-:W2:Y:S03]  /*8f90*/  LDSM.16.MT88.4 R140, [R230+0x15000] ;  /* 0x01500000e68c783b */ /* 0x000ea60000004200 */
[----:B------:R-:W-:Y:S04]  /*8fa0*/  FADD.FTZ R199, R188, R199 ;  /* 0x000000c7bcc77221 */ /* 0x000fe80000010000 */
[C---:B------:R-:W-:Y:S04]  /*8fb0*/  HMMA.16816.F32.BF16 R12, R132.reuse, R148, R12 ;  /* 0x00000094840c723c */ /* 0x040fe8000004180c */
[----:B------:R-:W-:Y:S04]  /*8fc0*/  FADD.FTZ R199, R207, R199 ;  /* 0x000000c7cfc77221 */ /* 0x000fe80000010000 */
[C---:B------:R-:W-:Y:S01]  /*8fd0*/  HMMA.16816.F32.BF16 R16, R132.reuse, R150, R16 ;  /* 0x000000968410723c */ /* 0x040fe20000041810 */
[----:B------:R-:W-:Y:S03]  /*8fe0*/  LDSM.16.MT88.4 R148, [R232+0x17000] ;  /* 0x01700000e894783b */ /* 0x000fe60000004200 */
[----:B----4-:R-:W-:Y:S04]  /*8ff0*/  FADD.FTZ R199, R166, R199 ;  /* 0x000000c7a6c77221 */ /* 0x010fe80000010000 */
[C---:B-----5:R-:W-:Y:S04]  /*9000*/  HMMA.16816.F32.BF16 R20, R132.reuse, R136, R20 ;  /* 0x000000888414723c */ /* 0x060fe80000041814 */
[----:B------:R-:W-:Y:S04]  /*9010*/  FADD.FTZ R251, R165, R199 ;  /* 0x000000c7a5fb7221 */ /* 0x000fe80000010000 */
        /* <DEDUP_REMOVED lines=13> */
[C---:B------:R-:W-:Y:S01]  /*90f0*/  F2FP.BF16.PACK_AB R168, R190.reuse, R189 ;  /* 0x000000bdbea8723e */ /* 0x040fe200000010ff */
[C---:B------:R-:W-:Y:S04]  /*9100*/  HMMA.16816.F32.BF16 R64, R132.reuse, R170, R64 ;  /* 0x000000aa8440723c */ /* 0x040fe80000041840 */
[----:B------:R-:W-:Y:S01]  /*9110*/  F2FP.BF16.PACK_AB R169, R207, R188 ;  /* 0x000000bccfa9723e */ /* 0x000fe200000010ff */
[----:B------:R-:W-:Y:S02]  /*9120*/  FADD.FTZ R189, R189, R203 ;  /* 0x000000cbbdbd7221 */ /* 0x000fe40000010000 */
[----:B------:R-:W-:Y:S01]  /*9130*/  F2FP.BF16.PACK_AB R170, R187, R208 ;  /* 0x000000d0bbaa723e */ /* 0x000fe200000010ff */
[C---:B------:R-:W-:Y:S04]  /*9140*/  HMMA.16816.F32.BF16 R68, R132.reuse, R172, R68 ;  /* 0x000000ac8444723c */ /* 0x040fe80000041844 */
[----:B------:R-:W-:Y:S01]  /*9150*/  F2FP.BF16.PACK_AB R171, R165, R166 ;  /* 0x000000a6a5ab723e */ /* 0x000fe200000010ff */
[----:B------:R-:W-:Y:S03]  /*9160*/  FADD.FTZ R189, R190, R189 ;  /* 0x000000bdbebd7221 */ /* 0x000fe60000010000 */
[C---:B------:R-:W-:Y:S01]  /*9170*/  HMMA.16816.F32.BF16 R72, R132.reuse, R174, R72 ;  /* 0x000000ae8448723c */ /* 0x040fe20000041848 */
[----:B------:R-:W-:Y:S03]  /*9180*/  LDSM.16.MT88.4 R172, [R228+0x11800] ;  /* 0x01180000e4ac783b */ /* 0x000fe60000004200 */
[----:B------:R-:W-:Y:S04]  /*9190*/  FADD.FTZ R189, R208, R189 ;  /* 0x000000bdd0bd7221 */ /* 0x000fe80000010000 */
[C---:B--2---:R-:W-:Y:S04]  /*91a0*/  HMMA.16816.F32.BF16 R76, R132.reuse, R140, R76 ;  /* 0x0000008c844c723c */ /* 0x044fe8000004184c */
[----:B------:R-:W-:Y:S04]  /*91b0*/  FADD.FTZ R252, R187, R189 ;  /* 0x000000bdbbfc7221 */ /* 0x000fe80000010000 */
        /* <DEDUP_REMOVED lines=15> */
[C---:B------:R-:W-:Y:S08]  /*92b0*/  HMMA.16816.F32.BF16 R120, R132.reuse, R138, R120 ;  /* 0x0000008a8478723c */ /* 0x040ff00000041878 */
[C---:B-1----:R-:W-:Y:S08]  /*92c0*/  HMMA.16816.F32.BF16 R124, R132.reuse, R144, R124 ;  /* 0x00000090847c723c */ /* 0x042ff0000004187c */
[----:B------:R-:W-:Y:S08]  /*92d0*/  HMMA.16816.F32.BF16 R128, R132, R146, R128 ;  /* 0x000000928480723c */ /* 0x000ff00000041880 */
[C---:B------:R-:W-:Y:S01]  /*92e0*/  HMMA.16816.F32.BF16 R160, R168.reuse, R156, R4 ;  /* 0x0000009ca8a0723c */ /* 0x040fe20000041804 */
[----:B------:R-:W1:Y:S07]  /*92f0*/  LDSM.16.MT88.4 R4, [R232+0x13800] ;  /* 0x01380000e804783b */ /* 0x000e6e0000004200 */
[C---:B------:R-:W-:Y:S01]  /*9300*/  HMMA.16816.F32.BF16 R156, R168.reuse, R158, R8 ;  /* 0x0000009ea89c723c */ /* 0x040fe20000041808 */
[----:B------:R-:W3:Y:S07]  /*9310*/  LDSM.16.MT88.4 R8, [R230+0x13800] ;  /* 0x01380000e608783b */ /* 0x000eee0000004200 */
[C---:B----4-:R-:W-:Y:S01]  /*9320*/  HMMA.16816.F32.BF16 R152, R168.reuse, R148, R12 ;  /* 0x00000094a898723c */ /* 0x050fe2000004180c */
        /* <DEDUP_REMOVED lines=39> */
.L_x_3958:
[----:B------:R-:W1:Y:S01]  /*95a0*/  SHFL.BFLY PT, R2, R252, 0x2, 0x1f ;  /* 0x0c401f00fc027f89 */ /* 0x000e6200000e0000 */
[----:B------:R-:W-:Y:S01]  /*95b0*/  MOV R4, 0x3f800000 ;  /* 0x3f80000000047802 */ /* 0x000fe20000000f00 */
[----:B------:R-:W2:Y:S01]  /*95c0*/  LDC.U8 R17, c[0x0][0x328] ;  /* 0x0000ca00ff117b82 */ /* 0x000ea20000000000 */
[----:B------:R-:W-:Y:S01]  /*95d0*/  MOV R5, 0x3f800000 ;  /* 0x3f80000000057802 */ /* 0x000fe20000000f00 */
[----:B------:R-:W3:Y:S01]  /*95e0*/  SHFL.BFLY PT, R0, R251, 0x2, 0x1f ;  /* 0x0c401f00fb007f89 */ /* 0x000ee200000e0000 */
[----:B------:R-:W-:Y:S03]  /*95f0*/  BSSY B0, `(.L_x_3963) ;  /* 0x000016f000007945 */ /* 0x000fe60003800000 */
[----:B------:R-:W4:Y:S01]  /*9600*/  S2R R6, SR_TID.X ;  /* 0x0000000000067919 */ /* 0x000f220000002100 */
[----:B-1----:R-:W-:-:S02]  /*9610*/  FADD.FTZ R252, R2, R252 ;  /* 0x000000fc02fc7221 */ /* 0x002fc40000010000 */
[----:B---3--:R-:W-:-:S03]  /*9620*/  FADD.FTZ R251, R0, R251 ;  /* 0x000000fb00fb7221 */ /* 0x008fc60000010000 */
[----:B------:R-:W1:Y:S01]  /*9630*/  SHFL.BFLY PT, R2, R252, 0x1, 0x1f ;  /* 0x0c201f00fc027f89 */ /* 0x000e6200000e0000 */
[----:B----4-:R-:W-:-:S03]  /*9640*/  SHF.R.S32.HI R7, RZ, 0x1f, R6 ;  /* 0x0000001fff077819 */ /* 0x010fc60000011406 */
[----:B------:R-:W3:Y:S01]  /*9650*/  SHFL.BFLY PT, R0, R251, 0x1, 0x1f ;  /* 0x0c201f00fb007f89 */ /* 0x000ee200000e0000 */
[CC--:B------:R-:W-:Y:S02]  /*9660*/  LEA.HI R8, R7.reuse, R6.reuse, RZ, 0x2 ;  /* 0x0000000607087211 */ /* 0x0c0fe400078f10ff */
[----:B------:R-:W-:Y:S02]  /*9670*/  LEA.HI R7, R7, R6, RZ, 0x5 ;  /* 0x0000000607077211 */ /* 0x000fe400078f28ff */
[--C-:B------:R-:W-:Y:S02]  /*9680*/  SHF.R.S32.HI R10, RZ, 0x2, R8.reuse ;  /* 0x00000002ff0a7819 */ /* 0x100fe40000011408 */
[----:B------:R-:W-:Y:S02]  /*9690*/  SHF.R.S32.HI R9, RZ, 0x1f, R8 ;  /* 0x0000001fff097819 */ /* 0x000fe40000011408 */
[----:B------:R-:W-:Y:S02]  /*96a0*/  LOP3.LUT R8, R8, 0x3ffffffc, RZ, 0xc0, !PT ;  /* 0x3ffffffc08087812 */ /* 0x000fe400078ec0ff */
[----:B------:R-:W-:-:S02]  /*96b0*/  LEA.HI R9, R9, R10, RZ, 0x3 ;  /* 0x0000000a09097211 */ /* 0x000fc400078f18ff */
[----:B------:R-:W-:Y:S02]  /*96c0*/  IADD3 R8, -R8, R6, RZ ;  /* 0x0000000608087210 */ /* 0x000fe40007ffe1ff */
[----:B------:R-:W-:Y:S01]  /*96d0*/  LOP3.LUT R9, R9, 0xfffffff8, RZ, 0xc0, !PT ;  /* 0xfffffff809097812 */ /* 0x000fe200078ec0ff */
[----:B-1----:R-:W-:-:S03]  /*96e0*/  FADD.FTZ R2, R252, R2 ;  /* 0x00000002fc027221 */ /* 0x002fc60000010000 */
[----:B------:R-:W-:Y:S02]  /*96f0*/  IADD3 R9, R10, -R9, RZ ;  /* 0x800000090a097210 */ /* 0x000fe40007ffe0ff */
[----:B------:R-:W-:Y:S01]  /*9700*/  SHF.R.S32.HI R10, RZ, 0x5, R7 ;  /* 0x00000005ff0a7819 */ /* 0x000fe20000011407 */
[----:B---3--:R-:W-:Y:S01]  /*9710*/  FADD.FTZ R0, R251, R0 ;  /* 0x00000000fb007221 */ /* 0x008fe20000010000 */
[----:B------:R-:W-:Y:S02]  /*9720*/  FSETP.NE.FTZ.AND P3, PT, R2, RZ, PT ;  /* 0x000000ff0200720b */ /* 0x000fe40003f75000 */
[----:B------:R-:W-:Y:S02]  /*9730*/  SHF.L.U32 R11, R9, 0x6, RZ ;  /* 0x00000006090b7819 */ /* 0x000fe400000006ff */
[----:B------:R-:W-:Y:S02]  /*9740*/  FSETP.NE.FTZ.AND P0, PT, R0, RZ, PT ;  /* 0x000000ff0000720b */ /* 0x000fe40003f15000 */
[----:B------:R-:W-:-:S02]  /*9750*/  LOP3.LUT R11, R11, 0x1c0, RZ, 0xc0, !PT ;  /* 0x000001c00b0b7812 */ /* 0x000fc400078ec0ff */
[----:B------:R-:W-:Y:S02]  /*9760*/  LOP3.LUT R12, R9, 0x1, RZ, 0xc0, !PT ;  /* 0x00000001090c7812 */ /* 0x000fe400078ec0ff */
[----:B------:R-:W-:Y:S02]  /*9770*/  LEA R8, R10, R8, 0x9 ;  /* 0x000000080a087211 */ /* 0x000fe400078e48ff */
[----:B------:R-:W-:Y:S01]  /*9780*/  LEA.HI R11, R11, R11, RZ, 0x1d ;  /* 0x0000000b0b0b7211 */ /* 0x000fe200078fe8ff */
[----:B------:R-:W1:Y:S01]  /*9790*/  @P3 MUFU.RCP R4, R2 ;  /* 0x0000000200043308 */ /* 0x000e620000001000 */
[----:B------:R-:W-:Y:S02]  /*97a0*/  ISETP.NE.U32.AND P4, PT, R12, 0x1, PT ;  /* 0x000000010c00780c */ /* 0x000fe40003f85070 */
[----:B------:R-:W-:Y:S02]  /*97b0*/  LEA R8, R8, R11, 0x1 ;  /* 0x0000000b08087211 */ /* 0x000fe400078e08ff */
[----:B------:R-:W-:-:S02]  /*97c0*/  R2P PR, R9, 0x6 ;  /* 0x0000000609007804 */ /* 0x000fc40000000000 */
[----:B------:R-:W-:Y:S01]  /*97d0*/  SHF.L.U32 R8, R8, 0x1, RZ ;  /* 0x0000000108087819 */ /* 0x000fe200000006ff */
[----:B------:R-:W3:Y:S01]  /*97e0*/  @P0 MUFU.RCP R5, R0 ;  /* 0x0000000000050308 */ /* 0x000ee20000001000 */
[----:B------:R-:W-:Y:S02]  /*97f0*/  MOV R11, 0x20 ;  /* 0x00000020000b7802 */ /* 0x000fe40000000f00 */
[C---:B------:R-:W-:Y:S02]  /*9800*/  IADD3 R9, R8.reuse, -0x10, RZ ;  /* 0xfffffff008097810 */ /* 0x040fe40007ffe0ff */
[----:B------:R-:W-:Y:S02]  /*9810*/  SEL R11, R11, 0xffffffe0, !P1 ;  /* 0xffffffe00b0b7807 */ /* 0x000fe40004800000 */
[----:B------:R-:W-:Y:S01]  /*9820*/  @P4 IADD3 R9, R8, 0x10, RZ ;  /* 0x0000001008094810 */ /* 0x000fe20007ffe0ff */
[----:B-1----:R-:W-:Y:S01]  /*9830*/  FMUL.FTZ R160, R4, R160 ;  /* 0x000000a004a07220 */ /* 0x002fe20000410000 */
[----:B------:R-:W-:Y:S01]  /*9840*/  IADD3 R12, R8, R11, RZ ;  /* 0x0000000b080c7210 */ /* 0x000fe20007ffe0ff */
[C---:B------:R-:W-:Y:S01]  /*9850*/  FMUL.FTZ R161, R4.reuse, R161 ;  /* 0x000000a104a17220 */ /* 0x040fe20000410000 */
[----:B------:R-:W-:Y:S01]  /*9860*/  IADD3 R11, R11, R9, RZ ;  /* 0x000000090b0b7210 */ /* 0x000fe20007ffe0ff */
[C---:B------:R-:W-:Y:S01]  /*9870*/  FMUL.FTZ R156, R4.reuse, R156 ;  /* 0x0000009c049c7220 */ /* 0x040fe20000410000 */
[----:B--2---:R-:W-:Y:S01]  /*9880*/  ISETP.NE.AND P4, PT, R17, RZ, PT ;  /* 0x000000ff1100720c */ /* 0x004fe20003f85270 */
[C---:B------:R-:W-:Y:S01]  /*9890*/  FMUL.FTZ R157, R4.reuse, R157 ;  /* 0x0000009d049d7220 */ /* 0x040fe20000410000 */
[----:B------:R-:W-:Y:S01]  /*98a0*/  F2FP.BF16.PACK_AB R160, R161, R160 ;  /* 0x000000a0a1a0723e */ /* 0x000fe200000010ff */
[----:B------:R-:W-:Y:S01]  /*98b0*/  FMUL.FTZ R152, R4, R152 ;  /* 0x0000009804987220 */ /* 0x000fe20000410000 */
[----:B------:R-:W-:Y:S01]  /*98c0*/  ISETP.NE.OR P1, PT, R240, -0x1, !P4 ;  /* 0xfffffffff000780c */ /* 0x000fe20006725670 */
[C---:B------:R-:W-:Y:S01]  /*98d0*/  FMUL.FTZ R153, R4.reuse, R153 ;  /* 0x0000009904997220 */ /* 0x040fe20000410000 */
[----:B------:R-:W-:Y:S01]  /*98e0*/  F2FP.BF16.PACK_AB R156, R157, R156 ;  /* 0x0000009c9d9c723e */ /* 0x000fe200000010ff */
[C---:B------:R-:W-:Y:S01]  /*98f0*/  FMUL.FTZ R148, R4.reuse, R148 ;  /* 0x0000009404947220 */ /* 0x040fe20000410000 */
[----:B------:R-:W-:Y:S01]  /*9900*/  STS [R8], R160 ;  /* 0x000000a008007388 */ /* 0x000fe20000000800 */
[C---:B------:R-:W-:Y:S01]  /*9910*/  FMUL.FTZ R149, R4.reuse, R149 ;  /* 0x0000009504957220 */ /* 0x040fe20000410000 */
[----:B------:R-:W-:Y:S01]  /*9920*/  F2FP.BF16.PACK_AB R152, R153, R152 ;  /* 0x000000989998723e */ /* 0x000fe200000010ff */
[C---:B------:R-:W-:Y:S01]  /*9930*/  FMUL.FTZ R144, R4.reuse, R144 ;  /* 0x0000009004907220 */ /* 0x040fe20000410000 */
[----:B------:R-:W-:Y:S01]  /*9940*/  LOP3.LUT R7, R7, 0xffffffe0, RZ, 0xc0, !PT ;  /* 0xffffffe007077812 */ /* 0x000fe200078ec0ff */
[C---:B------:R-:W-:Y:S01]  /*9950*/  FMUL.FTZ R145, R4.reuse, R145 ;  /* 0x0000009104917220 */ /* 0x040fe20000410000 */
[----:B------:R-:W-:Y:S01]  /*9960*/  F2FP.BF16.PACK_AB R148, R149, R148 ;  /* 0x000000949594723e */ /* 0x000fe200000010ff */
[C---:B------:R-:W-:Y:S01]  /*9970*/  FMUL.FTZ R140, R4.reuse, R140 ;  /* 0x0000008c048c7220 */ /* 0x040fe20000410000 */
[----:B------:R-:W1:Y:S01]  /*9980*/  @P3 MUFU.LG2 R2, R2 ;  /* 0x0000000200023308 */ /* 0x000e620000000c00 */
[C---:B------:R-:W-:Y:S01]  /*9990*/  FMUL.FTZ R141, R4.reuse, R141 ;  /* 0x0000008d048d7220 */ /* 0x040fe20000410000 */
[----:B------:R-:W-:Y:S01]  /*99a0*/  F2FP.BF16.PACK_AB R144, R145, R144 ;  /* 0x000000909190723e */ /* 0x000fe200000010ff */
[C---:B------:R-:W-:Y:S01]  /*99b0*/  FMUL.FTZ R136, R4.reuse, R136 ;  /* 0x0000008804887220 */ /* 0x040fe20000410000 */
[----:B------:R-:W-:Y:S01]  /*99c0*/  IADD3 R7, -R7, R6, RZ ;  /* 0x0000000607077210 */ /* 0x000fe20007ffe1ff */
[C---:B------:R-:W-:Y:S01]  /*99d0*/  FMUL.FTZ R137, R4.reuse, R137 ;  /* 0x0000008904897220 */ /* 0x040fe20000410000 */
[----:B------:R-:W-:Y:S01]  /*99e0*/  F2FP.BF16.PACK_AB R140, R141, R140 ;  /* 0x0000008c8d8c723e */ /* 0x000fe200000010ff */
[C---:B------:R-:W-:Y:S01]  /*99f0*/  FMUL.FTZ R132, R4.reuse, R132 ;  /* 0x0000008404847220 */ /* 0x040fe20000410000 */
[----:B------:R-:W2:Y:S01]  /*9a00*/  @P0 MUFU.LG2 R0, R0 ;  /* 0x0000000000000308 */ /* 0x000ea20000000c00 */
[C---:B------:R-:W-:Y:S01]  /*9a10*/  FMUL.FTZ R133, R4.reuse, R133 ;  /* 0x0000008504857220 */ /* 0x040fe20000410000 */
[----:B------:R-:W-:Y:S01]  /*9a20*/  F2FP.BF16.PACK_AB R136, R137, R136 ;  /* 0x000000888988723e */ /* 0x000fe200000010ff */
[C---:B------:R-:W-:Y:S01]  /*9a30*/  FMUL.FTZ R36, R4.reuse, R36 ;  /* 0x0000002404247220 */ /* 0x040fe20000410000 */
[----:B------:R-:W-:Y:S01]  /*9a40*/  SHF.R.S32.HI R6, RZ, 0x1f, R7 ;  /* 0x0000001fff067819 */ /* 0x000fe20000011407 */
[C---:B------:R-:W-:Y:S01]  /*9a50*/  FMUL.FTZ R37, R4.reuse, R37 ;  /* 0x0000002504257220 */ /* 0x040fe20000410000 */
[----:B------:R-:W-:Y:S01]  /*9a60*/  F2FP.BF16.PACK_AB R132, R133, R132 ;  /* 0x000000848584723e */ /* 0x000fe200000010ff */
[----:B------:R-:W-:Y:S01]  /*9a70*/  FMUL.FTZ R40, R4, R40 ;  /* 0x0000002804287220 */ /* 0x000fe20000410000 */
[----:B------:R-:W-:Y:S01]  /*9a80*/  LEA.HI R6, R6, R7, RZ, 0x2 ;  /* 0x0000000706067211 */ /* 0x000fe200078f10ff */
[C---:B------:R-:W-:Y:S01]  /*9a90*/  FMUL.FTZ R41, R4.reuse, R41 ;  /* 0x0000002904297220 */ /* 0x040fe20000410000 */
[----:B------:R-:W-:Y:S01]  /*9aa0*/  F2FP.BF16.PACK_AB R36, R37, R36 ;  /* 0x000000242524723e */ /* 0x000fe200000010ff */
[C---:B------:R-:W-:Y:S01]  /*9ab0*/  FMUL.FTZ R44, R4.reuse, R44 ;  /* 0x0000002c042c7220 */ /* 0x040fe20000410000 */
[----:B------:R-:W-:Y:S01]  /*9ac0*/  SHF.R.S32.HI R6, RZ, 0x2, R6 ;  /* 0x00000002ff067819 */ /* 0x000fe20000011406 */
        /* <DEDUP_REMOVED lines=63> */
[----:B------:R-:W-:Y:S01]  /*9ec0*/  FMUL.FTZ R4, R4, R129 ;  /* 0x0000008104047220 */ /* 0x000fe20000410000 */
[----:B------:R-:W-:Y:S01]  /*9ed0*/  F2FP.BF16.PACK_AB R124, R125, R124 ;  /* 0x0000007c7d7c723e */ /* 0x000fe200000010ff */
[----:B---3--:R-:W-:-:S02]  /*9ee0*/  FMUL.FTZ R163, R5, R163 ;  /* 0x000000a305a37220 */ /* 0x008fc40000410000 */
        /* <DEDUP_REMOVED lines=128> */
[----:B------:R-:W-:Y:S01]  /*a6f0*/  F2FP.BF16.PACK_AB R126, R127, R126 ;  /* 0x0000007e7f7e723e */ /* 0x000fe200000010ff */
[----:B--2---:R-:W-:Y:S01]  /*a700*/  @P0 FMUL.FTZ R0, R0, 0.69314718246459960938 ;  /* 0x3f31721800000820 */ /* 0x004fe20000410000 */
[----:B------:R-:W-:Y:S01]  /*a710*/  F2FP.BF16.PACK_AB R5, R131, R5 ;  /* 0x000000058305723e */ /* 0x000fe200000010ff */
[----:B------:R-:W-:Y:S01]  /*a720*/  STS [R15+0x2000], R60 ;  /* 0x0020003c0f007388 */ /* 0x000fe20000000800 */
[----:B------:R-:W-:-:S03]  /*a730*/  ISETP.NE.AND P2, PT, R240, -0x1, PT ;  /* 0xfffffffff000780c */ /* 0x000fc60003f45270 */
        /* <DEDUP_REMOVED lines=14> */
[----:B-1----:R-:W-:-:S03]  /*a820*/  @P2 IMAD.WIDE.U32 R76, R240, c[0x0][0x1e8], RZ ;  /* 0x00007a00f04c2a25 */ /* 0x002fc600078e00ff */
        /* <DEDUP_REMOVED lines=14> */
[----:B------:R-:W-:Y:S01]  /*a910*/  STS [R13+0x6400], R118 ;  /* 0x006400760d007388 */ /* 0x000fe20000000800 */
[----:B-1----:R-:W-:-:S03]  /*a920*/  @P2 IMAD R9, R240, c[0x0][0x1ec], R77 ;  /* 0x00007b00f0092a24 */ /* 0x002fc600078e024d */
[----:B------:R-:W-:Y:S04]  /*a930*/  STS [R14+0x6000], R120 ;  /* 0x006000780e007388 */ /* 0x000fe80000000800 */
[----:B------:R-:W-:Y:S04]  /*a940*/  STS [R14+0x6400], R122 ;  /* 0x0064007a0e007388 */ /* 0x000fe80000000800 */
[----:B------:R-:W-:Y:S04]  /*a950*/  STS [R15+0x6000], R124 ;  /* 0x0060007c0f007388 */ /* 0x000fe80000000800 */
[----:B------:R-:W-:Y:S01]  /*a960*/  STS [R15+0x6400], R126 ;  /* 0x0064007e0f007388 */ /* 0x000fe20000000800 */
[----:B--2---:R-:W-:-:S02]  /*a970*/  @P2 MOV R11, R76 ;  /* 0x0000004c000b2202 */ /* 0x004fc40000000f00 */
[----:B------:R-:W-:Y:S01]  /*a980*/  SHF.R.S32.HI R76, RZ, 0x1f, R10 ;  /* 0x0000001fff4c7819 */ /* 0x000fe2000001140a */
[----:B------:R-:W-:Y:S03]  /*a990*/  STS [R16+0x6000], R128 ;  /* 0x0060008010007388 */ /* 0x000fe60000000800 */
[-C--:B------:R-:W-:Y:S01]  /*a9a0*/  LEA.HI R76, R76, R10.reuse, RZ, 0x2 ;  /* 0x0000000a4c4c7211 */ /* 0x080fe200078f10ff */
[----:B------:R1:W-:Y:S03]  /*a9b0*/  STS [R16+0x6400], R5 ;  /* 0x0064000510007388 */ /* 0x0003e60000000800 */
[----:B------:R-:W-:Y:S01]  /*a9c0*/  LOP3.LUT R76, R76, 0xffffffc, RZ, 0xc0, !PT ;  /* 0x0ffffffc4c4c7812 */ /* 0x000fe200078ec0ff */
[----:B------:R-:W-:Y:S03]  /*a9d0*/  BAR.SYNC.DEFER_BLOCKING 0x0 ;  /* 0x0000000000007b1d */ /* 0x000fe60000010000 */
[----:B------:R-:W-:-:S03]  /*a9e0*/  IADD3 R76, -R76, R10, RZ ;  /* 0x0000000a4c4c7210 */ /* 0x000fc60007ffe1ff */
[----:B------:R-:W2:Y:S01]  /*a9f0*/  S2R R4, SR_CTAID.Y ;  /* 0x0000000000047919 */ /* 0x000ea20000002600 */
[----:B------:R-:W-:-:S03]  /*aa00*/  LEA R6, R76, R6, 0x4 ;  /* 0x000000064c067211 */ /* 0x000fc600078e20ff */
[----:B-1----:R-:W1:Y:S04]  /*aa10*/  S2R R5, SR_CTAID.Z ;  /* 0x0000000000057919 */ /* 0x002e680000002700 */
[----:B------:R3:W4:Y:S04]  /*aa20*/  LDS.128 R68, [R241] ;  /* 0x00000000f1447984 */ /* 0x0007280000000c00 */
[----:B------:R3:W3:Y:S01]  /*aa30*/  LDS.128 R64, [R241+0x800] ;  /* 0x00080000f1407984 */ /* 0x0006e20000000c00 */
[----:B--2---:R-:W-:Y:S01]  /*aa40*/  @!P2 SHF.R.S32.HI R8, RZ, 0x1f, R4 ;  /* 0x0000001fff08a819 */ /* 0x004fe20000011404 */
[C---:B------:R-:W-:Y:S01]  /*aa50*/  @!P1 IMAD R240, R4.reuse, c[0x0][0x214], RZ ;  /* 0x0000850004f09a24 */ /* 0x040fe200078e02ff */
[----:B------:R-:W-:Y:S01]  /*aa60*/  LOP3.LUT P1, RZ, R7, 0x3, RZ, 0xc0, !PT ;  /* 0x0000000307ff7812 */ /* 0x000fe2000782c0ff */
[----:B------:R2:W2:Y:S01]  /*aa70*/  LDS.128 R60, [R241+0x1000] ;  /* 0x00100000f13c7984 */ /* 0x0004a20000000c00 */
[----:B------:R-:W-:Y:S01]  /*aa80*/  @!P2 IMAD.WIDE.U32 R78, R4, c[0x0][0x1e0], RZ ;  /* 0x00007800044eaa25 */ /* 0x000fe200078e00ff */
[----:B------:R-:W-:-:S02]  /*aa90*/  MOV R7, 0x7f800000 ;  /* 0x7f80000000077802 */ /* 0x000fc40000000f00 */
[----:B------:R2:W2:Y:S01]  /*aaa0*/  LDS.128 R56, [R241+0x1800] ;  /* 0x00180000f1387984 */ /* 0x0004a20000000c00 */
[----:B------:R-:W-:Y:S01]  /*aab0*/  @!P2 IMAD R8, R8, c[0x0][0x1e0], RZ ;  /* 0x000078000808aa24 */ /* 0x000fe200078e02ff */
[----:B------:R-:W-:Y:S01]  /*aac0*/  @!P2 MOV R11, R78 ;  /* 0x0000004e000ba202 */ /* 0x000fe20000000f00 */
[----:B------:R-:W-:Y:S01]  /*aad0*/  @P3 FFMA.FTZ R7, R164, c[0x0][0x238], R2 ;  /* 0x00008e00a4073a23 */ /* 0x000fe20000010002 */
[----:B------:R2:W2:Y:S01]  /*aae0*/  LDS.128 R52, [R241+0x2000] ;  /* 0x00200000f1347984 */ /* 0x0004a20000000c00 */
[----:B------:R-:W-:-:S03]  /*aaf0*/  @!P2 IMAD R8, R4, c[0x0][0x1e4], R8 ;  /* 0x000079000408aa24 */ /* 0x000fc600078e0208 */
[----:B------:R2:W2:Y:S01]  /*ab00*/  LDS.128 R48, [R241+0x2800] ;  /* 0x00280000f1307984 */ /* 0x0004a20000000c00 */
[----:B-1----:R-:W-:Y:S01]  /*ab10*/  @!P4 IMAD R4, R4, c[0x0][0x1c0], R5 ;  /* 0x000070000404ca24 */ /* 0x002fe200078e0205 */
[----:B------:R-:W-:Y:S01]  /*ab20*/  @!P2 IADD3 R9, R79, R8, RZ ;  /* 0x000000084f09a210 */ /* 0x000fe20007ffe0ff */
[----:B------:R-:W-:Y:S01]  /*ab30*/  @P4 IMAD R240, R5, c[0x0][0x234], R240 ;  /* 0x00008d0005f04a24 */ /* 0x000fe200078e02f0 */
[----:B------:R1:W1:Y:S01]  /*ab40*/  LDS.128 R44, [R241+0x3000] ;  /* 0x00300000f12c7984 */ /* 0x0002620000000c00 */
[----:B------:R-:W-:Y:S01]  /*ab50*/  MOV R8, 0x7f800000 ;  /* 0x7f80000000087802 */ /* 0x000fe20000000f00 */
[----:B------:R-:W-:Y:S02]  /*ab60*/  @P0 FFMA.FTZ R8, R3, c[0x0][0x238], R0 ;  /* 0x00008e0003080a23 */ /* 0x000fe40000010000 */
[----:B------:R1:W1:Y:S01]  /*ab70*/  LDS.128 R40, [R241+0x3800] ;  /* 0x00380000f1287984 */ /* 0x0002620000000c00 */
[----:B------:R-:W-:-:S03]  /*ab80*/  @!P4 IMAD R240, R4, c[0x0][0x214], RZ ;  /* 0x0000850004f0ca24 */ /* 0x000fc600078e02ff */
        /* <DEDUP_REMOVED lines=9> */
[----:B--234-:R-:W2:Y:S01]  /*ac20*/  S2R R0, SR_CTAID.X ;  /* 0x0000000000007919 */ /* 0x01cea20000002500 */
[----:B------:R-:W-:-:S02]  /*ac30*/  IADD3 R3, R6, 0x8, RZ ;  /* 0x0000000806037810 */ /* 0x000fc40007ffe0ff */
[-C--:B------:R-:W-:Y:S02]  /*ac40*/  ISETP.GE.AND P2, PT, R6, R239.reuse, PT ;  /* 0x000000ef0600720c */ /* 0x080fe40003f46270 */
[----:B------:R-:W-:Y:S01]  /*ac50*/  ISETP.GE.AND P1, PT, R3, R239, PT ;  /* 0x000000ef0300720c */ /* 0x000fe20003f26270 */
[----:B--2---:R-:W-:-:S05]  /*ac60*/  IMAD R240, R0, 0x40, R240 ;  /* 0x0000004000f07824 */ /* 0x004fca00078e02f0 */
[----:B------:R-:W-:Y:S02]  /*ac70*/  SHF.R.S32.HI R2, RZ, 0x1f, R240 ;  /* 0x0000001fff027819 */ /* 0x000fe400000114f0 */
[----:B------:R-:W-:-:S04]  /*ac80*/  IADD3 R0, P0, R6, R240, RZ ;  /* 0x000000f006007210 */ /* 0x000fc80007f1e0ff */
[----:B------:R-:W-:Y:S02]  /*ac90*/  LEA.HI.X.SX32 R2, R6, R2, 0x1, P0 ;  /* 0x0000000206027211 */ /* 0x000fe400000f0eff */
[----:B------:R-:W-:-:S04]  /*aca0*/  LEA R76, P0, R0, c[0x0][0x200], 0x2 ;  /* 0x00008000004c7a11 */ /* 0x000fc800078010ff */
[----:B------:R-:W-:-:S05]  /*acb0*/  LEA.HI.X R77, R0, c[0x0][0x204], R2, 0x2, P0 ;  /* 0x00008100004d7a11 */ /* 0x000fca00000f1402 */
[----:B------:R2:W-:Y:S04]  /*acc0*/  @!P2 STG.E [R76.64], R7 ;  /* 0x000000074c00a986 */ /* 0x0005e8000c10190c */
[----:B------:R2:W-:Y:S02]  /*acd0*/  @!P1 STG.E [R76.64+0x20], R8 ;  /* 0x000020084c009986 */ /* 0x0005e4000c10190c */
.L_x_3964:
[----:B--234-:R-:W-:Y:S05]  /*ace0*/  BSYNC B0 ;  /* 0x0000000000007941 */ /* 0x01cfea0003800000 */
.L_x_3963:
[----:B------:R-:W2:Y:S01]  /*acf0*/  S2R R3, SR_TID.X ;  /* 0x0000000000037919 */ /* 0x000ea20000002100 */
[----:B------:R-:W-:Y:S03]  /*ad00*/  BSSY B0, `(.L_x_3965) ;  /* 0x0000023000007945 */ /* 0x000fe60003800000 */
[----:B------:R-:W3:Y:S01]  /*ad10*/  S2R R4, SR_CTAID.X ;  /* 0x0000000000047919 */ /* 0x000ee20000002500 */
[----:B--2---:R-:W-:-:S04]  /*ad20*/  SHF.R.S32.HI R2, RZ, 0x1f, R3 ;  /* 0x0000001fff027819 */ /* 0x004fc80000011403 */
[----:B------:R-:W-:Y:S01]  /*ad30*/  LEA.HI R2, R2, R3, RZ, 0x3 ;  /* 0x0000000302027211 */ /* 0x000fe200078f18ff */
[----:B---3--:R-:W-:-:S03]  /*ad40*/  IMAD.SHL.U32 R4, R4, 0x40, RZ ;  /* 0x0000004004047824 */ /* 0x008fc600078e00ff */
[----:B------:R-:W-:Y:S02]  /*ad50*/  LOP3.LUT R0, R2, 0xfffffff8, RZ, 0xc0, !PT ;  /* 0xfffffff802007812 */ /* 0x000fe400078ec0ff */
[----:B------:R-:W-:-:S03]  /*ad60*/  SHF.R.S32.HI R2, RZ, 0x3, R2 ;  /* 0x00000003ff027819 */ /* 0x000fc60000011402 */
[----:B------:R-:W-:Y:S01]  /*ad70*/  IMAD.IADD R0, R3, 0x1, -R0 ;  /* 0x0000000103007824 */ /* 0x000fe200078e0a00 */
[----:B------:R-:W-:-:S03]  /*ad80*/  SHF.R.S32.HI R3, RZ, 0x1f, R5 ;  /* 0x0000001fff037819 */ /* 0x000fc60000011405 */
[----:B------:R-:W-:Y:S01]  /*ad90*/  IMAD.SHL.U32 R6, R0, 0x8, RZ ;  /* 0x0000000800067824 */ /* 0x000fe200078e00ff */
[----:B------:R-:W-:Y:S01]  /*ada0*/  SHF.R.S32.HI R0, RZ, 0x1f, R4 ;  /* 0x0000001fff007819 */ /* 0x000fe20000011404 */
[----:B------:R-:W-:-:S03]  /*adb0*/  IMAD R3, R3, c[0x0][0x1f0], RZ ;  /* 0x00007c0003037a24 */ /* 0x000fc600078e02ff */
[--C-:B------:R-:W-:Y:S01]  /*adc0*/  SHF.R.S32.HI R7, RZ, 0x1f, R6.reuse ;  /* 0x0000001fff077819 */ /* 0x100fe20000011406 */
[----:B------:R-:W-:Y:S02]  /*add0*/  IMAD R0, R0, c[0x0][0x1e8], RZ ;  /* 0x00007a0000007a24 */ /* 0x000fe400078e02ff */
[----:B------:R-:W-:Y:S02]  /*ade0*/  IMAD R3, R5, c[0x0][0x1f4], R3 ;  /* 0x00007d0005037a24 */ /* 0x000fe400078e0203 */
[----:B------:R-:W-:-:S04]  /*adf0*/  IMAD.WIDE.U32 R6, R4, c[0x0][0x1e8], R6 ;  /* 0x00007a0004067a25 */ /* 0x000fc800078e0006 */
[----:B------:R-:W-:Y:S01]  /*ae00*/  IMAD R0, R4, c[0x0][0x1ec], R0 ;  /* 0x00007b0004007a24 */ /* 0x000fe200078e0200 */
[----:B------:R-:W-:-:S04]  /*ae10*/  IADD3 R6, P0, R11, R6, RZ ;  /* 0x000000060b067210 */ /* 0x000fc80007f1e0ff */
[----:B------:R-:W-:Y:S02]  /*ae20*/  IADD3.X R7, R9, R0, R7, P0, !PT ;  /* 0x0000000009077210 */ /* 0x000fe400007fe407 */
[----:B------:R-:W-:Y:S02]  /*ae30*/  ISETP.GE.AND P0, PT, R2, R239, PT ;  /* 0x000000ef0200720c */ /* 0x000fe40003f06270 */
[----:B------:R-:W-:Y:S01]  /*ae40*/  SHF.R.S32.HI R0, RZ, 0x1f, R2 ;  /* 0x0000001fff007819 */ /* 0x000fe20000011402 */
        /* <DEDUP_REMOVED lines=11> */
[----:B------:R2:W-:Y:S04]  /*af00*/  STG.E.128 [R10.64+0x80], R52 ;  /* 0x000080340a007986 */ /* 0x0005e8000c101d0c */
[----:B-1----:R2:W-:Y:S04]  /*af10*/  STG.E.128 [R10.64+0x100], R36 ;  /* 0x000100240a007986 */ /* 0x0025e8000c101d0c */
[----:B------:R2:W-:Y:S02]  /*af20*/  STG.E.128 [R10.64+0x180], R20 ;  /* 0x000180140a007986 */ /* 0x0005e4000c101d0c */
.L_x_3966:
[----:B------:R-:W-:Y:S05]  /*af30*/  BSYNC B0 ;  /* 0x0000000000007941 */ /* 0x000fea0003800000 */
.L_x_3965:
[----:B------:R-:W-:Y:S01]  /*af40*/  IADD3 R3, R2, 0x10, RZ ;  /* 0x0000001002037810 */ /* 0x000fe20007ffe0ff */
[----:B------:R-:W-:Y:S03]  /*af50*/  BSSY B0, `(.L_x_3967) ;  /* 0x0000011000007945 */ /* 0x000fe60003800000 */
[----:B------:R-:W-:-:S13]  /*af60*/  ISETP.GE.AND P0, PT, R3, R239, PT ;  /* 0x000000ef0300720c */ /* 0x000fda0003f06270 */
[----:B------:R-:W-:Y:S05]  /*af70*/  @P0 BRA `(.L_x_3968) ;  /* 0x000000e000000947 */ /* 0x000fea0003800000 */
[----:B------:R-:W-:Y:S01]  /*af80*/  IADD3 R4, P0, R2, 0x10, RZ ;  /* 0x0000001002047810 */ /* 0x000fe20007f1e0ff */
[----:B--2---:R-:W-:Y:S01]  /*af90*/  IMAD.MOV.U32 R10, RZ, RZ, R6 ;  /* 0x000000ffff0a7224 */ /* 0x004fe200078e0006 */
        /* <DEDUP_REMOVED lines=12> */
.L_x_3968:
[----:B------:R-:W-:Y:S05]  /*b060*/  BSYNC B0 ;  /* 0x0000000000007941 */ /* 0x000fea0003800000 */
.L_x_3967:
[----:B------:R-:W-:Y:S01]  /*b070*/  IADD3 R3, R2, 0x20, RZ ;  /* 0x0000002002037810 */ /* 0x000fe20007ffe0ff */
[----:B------:R-:W-:Y:S03]  /*b080*/  BSSY B0, `(.L_x_3969) ;  /* 0x0000011000007945 */ /* 0x000fe60003800000 */
[----:B------:R-:W-:-:S13]  /*b090*/  ISETP.GE.AND P0, PT, R3, R239, PT ;  /* 0x000000ef0300720c */ /* 0x000fda0003f06270 */
[----:B------:R-:W-:Y:S05]  /*b0a0*/  @P0 BRA `(.L_x_3970) ;  /* 0x000000e000000947 */ /* 0x000fea0003800000 */
[----:B--2---:R-:W-:Y:S01]  /*b0b0*/  IADD3 R4, P0, R2, 0x20, RZ ;  /* 0x0000002002047810 */ /* 0x004fe20007f1e0ff */
        /* <DEDUP_REMOVED lines=13> */
.L_x_3970:
[----:B------:R-:W-:Y:S05]  /*b190*/  BSYNC B0 ;  /* 0x0000000000007941 */ /* 0x000fea0003800000 */
.L_x_3969:
[----:B------:R-:W-:-:S04]  /*b1a0*/  IADD3 R3, R2, 0x30, RZ ;  /* 0x0000003002037810 */ /* 0x000fc80007ffe0ff */
[----:B------:R-:W-:-:S13]  /*b1b0*/  ISETP.GE.AND P0, PT, R3, R239, PT ;  /* 0x000000ef0300720c */ /* 0x000fda0003f06270 */
[----:B------:R-:W-:Y:S05]  /*b1c0*/  @P0 EXIT ;  /* 0x000000000000094d */ /* 0x000fea0003800000 */
        /* <DEDUP_REMOVED lines=11> */
[----:B-1----:R-:W-:Y:S04]  /*b280*/  STG.E.128 [R2.64+0x80], R40 ;  /* 0x0000802802007986 */ /* 0x002fe8000c101d0c */
[----:B------:R-:W-:Y:S04]  /*b290*/  STG.E.128 [R2.64+0x100], R24 ;  /* 0x0001001802007986 */ /* 0x000fe8000c101d0c */
[----:B------:R-:W-:Y:S01]  /*b2a0*/  STG.E.128 [R2.64+0x180], R72 ;  /* 0x0001804802007986 */ /* 0x000fe2000c101d0c */
[----:B------:R-:W-:Y:S05]  /*b2b0*/  EXIT ;  /* 0x000000000000794d */ /* 0x000fea0003800000 */
.L_x_3971:
        /* <DEDUP_REMOVED lines=12> */
.L_x_8951:


//--------------------- .text._ZN5flash24flash_fwd_splitkv_kernelI23Flash_fwd_kernel_traitsILi256ELi64ELi64ELi4ELb0ELb0EN7cutlass10bfloat16_tE19Flash_kernel_traitsILi256ELi64ELi64ELi4ES3_EELb0ELb0ELb1ELb0ELb0ELb0ELb0ELb0EEEvNS_16Flash_fwd_paramsE --------------------------
	.section	.text._ZN5flash24flash_fwd_splitkv_kernelI23Flash_fwd_kernel_traitsILi256ELi64ELi64ELi4ELb0ELb0EN7cutlass10bfloat16_tE19Flash_kernel_traitsILi256ELi64ELi64ELi4ES3_EELb0ELb0ELb1ELb0ELb0ELb0ELb0ELb0EEEvNS_16Flash_fwd_paramsE,"ax",@progbits
	.sectioninfo	@"SHI_REGISTERS=254"
	.align	128
        .global         _ZN5flash24flash_fwd_splitkv_kernelI23Flash_fwd_kernel_traitsILi256ELi64ELi64ELi4ELb0ELb0EN7cutlass10bfloat16_tE19Flash_kernel_traitsILi256ELi64ELi64ELi4ES3_EELb0ELb0ELb1ELb0ELb0ELb0ELb0ELb0EEEvNS_16Flash_fwd_paramsE
        .type           _ZN5flash24flash_fwd_splitkv_kernelI23Flash_fwd_kernel_traitsILi256ELi64ELi64ELi4ELb0ELb0EN7cutlass10bfloat16_tE19Flash_kernel_traitsILi256ELi64ELi64ELi4ES3_EELb0ELb0ELb1ELb0ELb0ELb0ELb0ELb0EEEvNS_16Flash_fwd_paramsE,@function
        .size           _ZN5flash24flash_fwd_splitkv_kernelI23Flash_fwd_kernel_traitsILi256ELi64ELi64ELi4ELb0ELb0EN7cutlass10bfloat16_tE19Flash_kernel_traitsILi256ELi64ELi64ELi4ES3_EELb0ELb0ELb1ELb0ELb0ELb0ELb0ELb0EEEvNS_16Flash_fwd_paramsE,(.L_x_8952 - _ZN5flash24flash_fwd_splitkv_kernelI23Flash_fwd_kernel_traitsILi256ELi64ELi64ELi4ELb0ELb0EN7cutlass10bfloat16_tE19Flash_kernel_traitsILi256ELi64ELi64ELi4ES3_EELb0ELb0ELb1ELb0ELb0ELb0ELb0ELb0EEEvNS_16Flash_fwd_paramsE)
        .other          _ZN5flash24flash_fwd_splitkv_kernelI23Flash_fwd_kernel_traitsILi256ELi64ELi64ELi4ELb0ELb0EN7cutlass10bfloat16_tE19Flash_kernel_traitsILi256ELi64ELi64ELi4ES3_EELb0ELb0ELb1ELb0ELb0ELb0ELb0ELb0EEEvNS_16Flash_fwd_paramsE,@"STO_CUDA_ENTRY STV_DEFAULT"
_ZN5flash24flash_fwd_splitkv_kernelI23Flash_fwd_kernel_traitsILi256ELi64ELi64ELi4ELb0ELb0EN7cutlass10bfloat16_tE19Flash_kernel_traitsILi256ELi64ELi64ELi4ES3_EELb0ELb0ELb1ELb0ELb0ELb0ELb0ELb0EEEvNS_16Flash_fwd_paramsE:
.text._ZN5flash24flash_fwd_splitkv_kernelI23Flash_fwd_kernel_traitsILi256ELi64ELi64ELi4ELb0ELb0EN7cutlass10bfloat16_tE19Flash_kernel_traitsILi256ELi64ELi64ELi4ES3_EELb0ELb0ELb1ELb0ELb0ELb0ELb0ELb0EEEvNS_16Flash_fwd_paramsE:
        /* <DEDUP_REMOVED lines=28> */
[----:B------:R-:W4:Y:S01]  /*01c0*/  @P0 LDG.E R4, [R8.64] ;  /* 0x0000002008040981 */ /* 0x000f22000c1e1900 */
[----:B------:R-:W-:Y:S01]  /*01d0*/  PLOP3.LUT P1, PT, PT, PT, UP1, 0x80, 0x0 ;  /* 0x000000000000781c */ /* 0x000fe20003f2f018 */
[----:B------:R-:W-:-:S06]  /*01e0*/  UIMAD.WIDE UR6, UR13, UR24, UR6 ;  /* 0x000000180d0672a5 */ /* 0x000fcc000f8e0206 */
[----:B------:R-:W-:Y:S01]  /*01f0*/  IMAD.U32 R2, RZ, RZ, UR6 ;  /* 0x00000006ff027e24 */ /* 0x000fe2000f8e00ff */
[----:B------:R-:W-:-:S05]  /*0200*/  MOV R3, UR7 ;  /* 0x0000000700037c02 */ /* 0x000fca0008000f00 */
[----:B------:R-:W5:Y:S01]  /*0210*/  @!P1 LDG.E R5, [R2.64] ;  /* 0x0000002002059981 */ /* 0x000f62000c1e1900 */
[----:B------:R-:W-:Y:S02]  /*0220*/  UMOV UR28, 0xffffffff ;  /* 0xffffffff001c7882 */ /* 0x000fe40000000000 */
[----:B------:R-:W-:Y:S01]  /*0230*/  UMOV UR7, URZ ;  /* 0x0000003f00077c82 */ /* 0x000fe20008000000 */
[----:B------:R-:W1:Y:S01]  /*0240*/  S2R R165, SR_TID.X ;  /* 0x0000000000a57919 */ /* 0x000e620000002100 */
        /* <DEDUP_REMOVED lines=19> */
.L_x_3972:
[----:B------:R-:W-:Y:S02]  /*0380*/  ULDC UR6, c[0x0][0x218] ;  /* 0x0000860000067ab9 */ /* 0x000fe40000000800 */
.L_x_3973:
        /* <DEDUP_REMOVED lines=40> */
[----:B------:R-:W-:Y:S01]  /*0610*/  IMAD.U32 R3, RZ, RZ, UR12 ;  /* 0x0000000cff037e24 */ /* 0x000fe2000f8e00ff */
[----:B------:R-:W-:Y:S01]  /*0620*/  ULDC.64 UR4, c[0x0][0x1e8] ;  /* 0x00007a0000047ab9 */ /* 0x000fe20000000a00 */
[----:B------:R-:W-:Y:S01]  /*0630*/  LOP3.LUT R0, R10, 0xfffffff8, RZ, 0xc0, !PT ;  /* 0xfffffff80a007812 */ /* 0x000fe200078ec0ff */
[----:B------:R-:W-:Y:S01]  /*0640*/  UIMAD UR4, UR10, UR4, URZ ;  /* 0x000000040a0472a4 */ /* 0x000fe2000f8e023f */
[----:B------:R-:W-:Y:S01]  /*0650*/  SHF.R.S32.HI R10, RZ, 0x3, R10 ;  /* 0x00000003ff0a7819 */ /* 0x000fe2000001140a */
[----:B------:R-:W-:Y:S01]  /*0660*/  UIADD3 UR27, -UR12, UR27, URZ ;  /* 0x0000001b0c1b7290 */ /* 0x000fe2000fffe13f */
[----:B------:R-:W-:Y:S01]  /*0670*/  BSSY B0, `(.L_x_3975) ;  /* 0x0000031000007945 */ /* 0x000fe20003800000 */
[----:B------:R-:W-:Y:S01]  /*0680*/  @UP0 UIMAD.WIDE.U32 UR8, UR28, UR6, URZ ;  /* 0x000000061c0802a5 */ /* 0x000fe2000f8e003f */
[----:B------:R-:W-:Y:S01]  /*0690*/  IMAD.IADD R165, R165, 0x1, -R0 ;  /* 0x00000001a5a57824 */ /* 0x000fe200078e0a00 */
[----:B------:R-:W-:-:S02]  /*06a0*/  UIMAD UR6, UR12, UR5, UR4 ;  /* 0x000000050c0672a4 */ /* 0x000fc4000f8e0204 */
        /* <DEDUP_REMOVED lines=45> */
.L_x_3976:
[----:B------:R-:W-:Y:S05]  /*0980*/  BSYNC B0 ;  /* 0x0000000000007941 */ /* 0x000fea0003800000 */
.L_x_3975:
        /* <DEDUP_REMOVED lines=22> */
.L_x_3978:
[----:B------:R-:W-:Y:S05]  /*0af0*/  BSYNC B0 ;  /* 0x0000000000007941 */ /* 0x000fea0003800000 */
.L_x_3977:
        /* <DEDUP_REMOVED lines=22> */
.L_x_3980:
[----:B------:R-:W-:Y:S05]  /*0c60*/  BSYNC B0 ;  /* 0x0000000000007941 */ /* 0x000fea0003800000 */
.L_x_3979:
        /* <DEDUP_REMOVED lines=21> */
.L_x_3982:
[----:B------:R-:W-:Y:S05]  /*0dc0*/  BSYNC B0 ;  /* 0x0000000000007941 */ /* 0x000fea0003800000 */
.L_x_3981:
        /* <DEDUP_REMOVED lines=20> */
.L_x_3974:
        /* <DEDUP_REMOVED lines=61> */
[----:B------:R-:W-:Y:S02]  /*12e0*/  IMAD.U32 R8, RZ, RZ, UR4 ;  /* 0x00000004ff087e24 */ /* 0x000fe4000f8e00ff */
[----:B------:R-:W-:Y:S01]  /*12f0*/  IMAD.U32 R9, RZ, RZ, UR5 ;  /* 0x00000005ff097e24 */ /* 0x000fe2000f8e00ff */
        /* <DEDUP_REMOVED lines=15> */
[----:B-1----:R-:W-:Y:S01]  /*13f0*/  IADD3 R3, RZ, -R7, RZ ;  /* 0x80000007ff037210 */ /* 0x002fe20007ffe0ff */
[----:B------:R-:W-:-:S04]  /*1400*/  IMAD.MOV.U32 R6, RZ, RZ, RZ ;  /* 0x000000ffff067224 */ /* 0x000fc800078e00ff */
[----:B------:R-:W-:-:S04]  /*1410*/  IMAD R3, R3, R4, RZ ;  /* 0x0000000403037224 */ /* 0x000fc800078e02ff */
[----:B------:R-:W-:-:S06]  /*1420*/  IMAD.HI.U32 R3, R7, R3, R6 ;  /* 0x0000000307037227 */ /* 0x000fcc00078e0006 */
        /* <DEDUP_REMOVED lines=37> */
.L_x_3983:
        /* <DEDUP_REMOVED lines=19> */
.L_x_3985:
        /* <DEDUP_REMOVED lines=59> */
.L_x_3984:
[----:B------:R-:W-:Y:S01]  /*1b60*/  SHF.R.S32.HI R8, RZ, 0x1f, R165 ;  /* 0x0000001fff087819 */ /* 0x000fe200000114a5 */
[----:B------:R-:W-:Y:S01]  /*1b70*/  UISETP.NE.AND UP0, UPT, UR28, -0x1, UPT ;  /* 0xffffffff1c00788c */ /* 0x000fe2000bf05270 */
[----:B------:R-:W1:Y:S01]  /*1b80*/  S2R R16, SR_CTAID.Z ;  /* 0x0000000000107919 */ /* 0x000e620000002700 */
[----:B------:R-:W-:Y:S01]  /*1b90*/  ULDC.64 UR6, c[0x0][0x190] ;  /* 0x0000640000067ab9 */ /* 0x000fe20000000a00 */
[CC--:B------:R-:W-:Y:S01]  /*1ba0*/  LEA.HI R2, R8.reuse, R165.reuse, RZ, 0x3 ;  /* 0x000000a508027211 */ /* 0x0c0fe200078f18ff */
[----:B------:R-:W-:Y:S01]  /*1bb0*/  ULDC.64 UR4, c[0x0][0x178] ;  /* 0x00005e0000047ab9 */ /* 0x000fe20000000a00 */
[----:B------:R-:W-:Y:S01]  /*1bc0*/  LEA.HI R0, R8, R165, RZ, 0x4 ;  /* 0x000000a508007211 */ /* 0x000fe200078f20ff */
[----:B------:R-:W2:Y:S01]  /*1bd0*/  S2R R21, SR_CTAID.X ;  /* 0x0000000000157919 */ /* 0x000ea20000002500 */
[----:B------:R-:W-:Y:S01]  /*1be0*/  SHF.R.S32.HI R14, RZ, 0x3, R2 ;  /* 0x00000003ff0e7819 */ /* 0x000fe20000011402 */
[----:B------:R-:W-:Y:S01]  /*1bf0*/  IMAD R7, R7, c[0x0][0x1b8], RZ ;  /* 0x00006e0007077a24 */ /* 0x000fe200078e02ff */
[----:B------:R-:W-:Y:S01]  /*1c00*/  SHF.R.S32.HI R3, RZ, 0x4, R0 ;  /* 0x00000004ff037819 */ /* 0x000fe20000011400 */
[----:B------:R-:W-:Y:S01]  /*1c10*/  BSSY B0, `(.L_x_3986) ;  /* 0x000007a000007945 */ /* 0x000fe20003800000 */
        /* <DEDUP_REMOVED lines=10> */
[----:B------:R-:W-:Y:S01]  /*1cc0*/  @!UP0 UIMAD.WIDE.U32 UR18, UR13, UR4, URZ ;  /* 0x000000040d1282a5 */ /* 0x000fe2000f8e003f */
[----:B------:R-:W-:Y:S01]  /*1cd0*/  IMAD.IADD R11, R165, 0x1, -R0 ;  /* 0x00000001a50b7824 */ /* 0x000fe200078e0a00 */
[----:B------:R-:W-:Y:S01]  /*1ce0*/  SHF.R.U32.HI R238, RZ, 0x3, R9 ;  /* 0x00000003ffee7819 */ /* 0x000fe20000011609 */
[----:B------:R-:W-:Y:S01]  /*1cf0*/  IMAD.IADD R233, R3, 0x1, -R233 ;  /* 0x0000000103e97824 */ /* 0x000fe200078e0ae9 */
[--C-:B------:R-:W-:Y:S01]  /*1d00*/  LOP3.LUT R3, R9, 0x38, R240.reuse, 0xf8, !PT ;  /* 0x0000003809037812 */ /* 0x100fe200078ef8f0 */
[----:B------:R-:W-:Y:S01]  /*1d10*/  @!UP0 UIMAD UR6, UR6, UR4, URZ ;  /* 0x00000004060682a4 */ /* 0x000fe2000f8e023f */
[----:B------:R-:W-:Y:S01]  /*1d20*/  SHF.R.S32.HI R0, RZ, 0x1f, R11 ;  /* 0x0000001fff007819 */ /* 0x000fe2000001140b */
[----:B------:R-:W-:Y:S01]  /*1d30*/  @UP0 UIMAD UR7, UR28, UR7, UR21 ;  /* 0x000000071c0702a4 */ /* 0x000fe2000f8e0215 */
[----:B------:R-:W-:Y:S01]  /*1d40*/  LOP3.LUT R238, R3, R238, RZ, 0x3c, !PT ;  /* 0x000000ee03ee7212 */ /* 0x000fe200078e3cff */
[----:B------:R-:W-:Y:S01]  /*1d50*/  @!UP0 UIMAD UR5, UR13, UR5, UR6 ;  /* 0x000000050d0582a4 */ /* 0x000fe2000f8e0206 */
[----:B------:R-:W-:Y:S01]  /*1d60*/  LEA.HI R3, R0, R11, RZ, 0x3 ;  /* 0x0000000b00037211 */ /* 0x000fe200078f18ff */
[----:B------:R-:W-:Y:S01]  /*1d70*/  @!UP0 UMOV UR20, UR18 ;  /* 0x0000001200148c82 */ /* 0x000fe20008000000 */
[----:B------:R-:W-:Y:S01]  /*1d80*/  SHF.R.S32.HI R4, RZ, 0x1f, R240 ;  /* 0x0000001fff047819 */ /* 0x000fe200000114f0 */
[----:B------:R-:W-:Y:S01]  /*1d90*/  @!UP0 UIADD3 UR7, UR19, UR5, URZ ;  /* 0x0000000513078290 */ /* 0x000fe2000fffe03f */
[----:B------:R-:W-:Y:S01]  /*1da0*/  LOP3.LUT R0, R3, 0xfffffff8, RZ, 0xc0, !PT ;  /* 0xfffffff803007812 */ /* 0x000fe200078ec0ff */
[----:B------:R-:W-:Y:S01]  /*1db0*/  UIADD3 UR19, -UR12, UR27, URZ ;  /* 0x0000001b0c137290 */ /* 0x000fe2000fffe13f */
[----:B------:R-:W-:Y:S01]  /*1dc0*/  IADD3 R10, P0, R240, UR20, RZ ;  /* 0x00000014f00a7c10 */ /* 0x000fe2000ff1e0ff */
[----:B------:R-:W-:Y:S01]  /*1dd0*/  IMAD R6, R12, c[0x0][0x1bc], R7 ;  /* 0x00006f000c067a24 */ /* 0x000fe200078e0207 */
[-C--:B------:R-:W-:Y:S01]  /*1de0*/  LEA.HI R9, R8, R165.reuse, RZ, 0x6 ;  /* 0x000000a508097211 */ /* 0x080fe200078f30ff */
[----:B------:R-:W-:Y:S01]  /*1df0*/  IMAD.IADD R0, R11, 0x1, -R0 ;  /* 0x000000010b007824 */ /* 0x000fe200078e0a00 */
[C---:B------:R-:W-:Y:S01]  /*1e00*/  IADD3 R18, P2, R240.reuse, R18, RZ ;  /* 0x00000012f0127210 */ /* 0x040fe20007f5e0ff */
[----:B------:R-:W-:Y:S01]  /*1e10*/  ULDC.64 UR4, c[0x0][0x1a8] ;  /* 0x00006a0000047ab9 */ /* 0x000fe20000000a00 */
[----:B------:R-:W-:Y:S01]  /*1e20*/  IADD3 R22, P1, R240, UR16, RZ ;  /* 0x00000010f0167c10 */ /* 0x000fe2000ff3e0ff */
[----:B------:R-:W-:Y:S01]  /*1e30*/  IMAD.SHL.U32 R9, R9, 0x8, RZ ;  /* 0x0000000809097824 */ /* 0x000fe200078e00ff */
[C---:B------:R-:W-:Y:S01]  /*1e40*/  IADD3.X R11, R4.reuse, UR7, RZ, P0, !PT ;  /* 0x00000007040b7c10 */ /* 0x040fe200087fe4ff */
[C---:B------:R-:W-:Y:S01]  /*1e50*/  IMAD.X R19, R4.reuse, 0x1, R5, P2 ;  /* 0x0000000104137824 */ /* 0x040fe200010e0605 */
[----:B------:R-:W-:Y:S01]  /*1e60*/  IADD3.X R23, R4, UR15, RZ, P1, !PT ;  /* 0x0000000f04177c10 */ /* 0x000fe20008ffe4ff */
[----:B------:R-:W-:Y:S01]  /*1e70*/  USHF.R.S32.HI UR15, URZ, 0x1f, UR14 ;  /* 0x0000001f3f0f7899 */ /* 0x000fe2000801140e */
[----:B------:R-:W-:Y:S01]  /*1e80*/  R2P PR, R0, 0x6 ;  /* 0x0000000600007804 */ /* 0x000fe20000000000 */
[----:B-1----:R-:W-:Y:S01]  /*1e90*/  IMAD.WIDE.U32 R16, R16, c[0x0][0x1a8], R10 ;  /* 0x00006a0010107a25 */ /* 0x002fe200078e000a */
[----:B------:R-:W-:Y:S01]  /*1ea0*/  SHF.R.S32.HI R15, RZ, 0x1f, R14 ;  /* 0x0000001fff0f7819 */ /* 0x000fe2000001140e */
[----:B------:R-:W-:Y:S01]  /*1eb0*/  UIMAD UR4, UR15, UR4, URZ ;  /* 0x000000040f0472a4 */ /* 0x000fe2000f8e023f */
[----:B------:R-:W-:Y:S01]  /*1ec0*/  IADD3 R10, P0, R14, UR9, RZ ;  /* 0x000000090e0a7c10 */ /* 0x000fe2000ff1e0ff */
[----:B------:R-:W-:Y:S01]  /*1ed0*/  IMAD.SHL.U32 R0, R0, 0x40, RZ ;  /* 0x0000004000007824 */ /* 0x000fe200078e00ff */
[----:B------:R-:W-:Y:S01]  /*1ee0*/  LOP3.LUT R238, R238, 0xfffffe00, R9, 0xf8, !PT ;  /* 0xfffffe00eeee7812 */ /* 0x000fe200078ef809 */
[----:B------:R-:W-:Y:S01]  /*1ef0*/  IMAD.SHL.U32 R5, R233, 0x8, RZ ;  /* 0x00000008e9057824 */ /* 0x000fe200078e00ff */
[C---:B------:R-:W-:Y:S01]  /*1f00*/  IADD3.X R9, R15.reuse, UR8, RZ, P0, !PT ;  /* 0x000000080f097c10 */ /* 0x040fe200087fe4ff */
[----:B------:R-:W-:Y:S01]  /*1f10*/  IMAD.WIDE.U32 R12, R12, c[0x0][0x1b8], R22 ;  /* 0x00006e000c0c7a25 */ /* 0x000fe200078e0016 */
[----:B------:R-:W-:Y:S01]  /*1f20*/  LOP3.LUT R0, R0, 0x1c0, RZ, 0xc0, !PT ;  /* 0x000001c000007812 */ /* 0x000fe200078ec0ff */
[----:B------:R-:W-:Y:S01]  /*1f30*/  UIMAD UR5, UR14, UR5, UR4 ;  /* 0x000000050e0572a4 */ /* 0x000fe2000f8e0204 */
[----:B------:R-:W-:Y:S01]  /*1f40*/  ISETP.GE.AND P0, PT, R14, UR19, PT ;  /* 0x000000130e007c0c */ /* 0x000fe2000bf06270 */
[----:B------:R-:W-:Y:S01]  /*1f50*/  IMAD R167, R15, c[0x0][0x198], RZ ;  /* 0x000066000fa77a24 */ /* 0x000fe200078e02ff */
[----:B------:R-:W-:Y:S01]  /*1f60*/  LOP3.LUT R5, R0, 0x8, R5, 0xf8, !PT ;  /* 0x0000000800057812 */ /* 0x000fe200078ef805 */
[----:B------:R-:W-:Y:S01]  /*1f70*/  IMAD.IADD R7, R13, 0x1, R6 ;  /* 0x000000010d077824 */ /* 0x000fe200078e0206 */
[----:B------:R-:W-:Y:S01]  /*1f80*/  SHF.R.U32.HI R0, RZ, 0x3, R0 ;  /* 0x00000003ff007819 */ /* 0x000fe20000011600 */
[----:B------:R-:W-:Y:S01]  /*1f90*/  IMAD R9, R9, c[0x0][0x1a0], RZ ;  /* 0x0000680009097a24 */ /* 0x000fe200078e02ff */
[----:B------:R-:W-:Y:S01]  /*1fa0*/  ULDC.64 UR8, c[0x0][0x1a0] ;  /* 0x0000680000087ab9 */ /* 0x000fe20000000a00 */
[----:B------:R-:W-:Y:S01]  /*1fb0*/  IMAD.MOV.U32 R6, RZ, RZ, R12 ;  /* 0x000000ffff067224 */ /* 0x000fe200078e000c */
[----:B------:R-:W-:Y:S01]  /*1fc0*/  LOP3.LUT R0, R5, R0, RZ, 0x3c, !PT ;  /* 0x0000000005007212 */ /* 0x000fe200078e3cff */
[----:B------:R-:W-:Y:S01]  /*1fd0*/  IMAD R167, R14, c[0x0][0x19c], R167 ;  /* 0x000067000ea77a24 */ /* 0x000fe200078e02a7 */
[----:B------:R-:W-:Y:S01]  /*1fe0*/  LEA.HI R8, R8, R165, RZ, 0x5 ;  /* 0x000000a508087211 */ /* 0x000fe200078f28ff */
[----:B------:R-:W-:Y:S01]  /*1ff0*/  IMAD.WIDE.U32 R18, R14, c[0x0][0x198], R18 ;  /* 0x000066000e127a25 */ /* 0x000fe200078e0012 */
[----:B------:R-:W-:Y:S01]  /*2000*/  USHF.L.U64.HI UR20, UR8, UR24, UR9 ;  /* 0x0000001808147299 */ /* 0x000fe20008010209 */
[----:B------:R-:W-:Y:S01]  /*2010*/  IADD3 R237, R240, 0x40, RZ ;  /* 0x00000040f0ed7810 */ /* 0x000fe20007ffe0ff */
[----:B------:R-:W-:Y:S01]  /*2020*/  USHF.L.U32 UR21, UR8, 0x4, URZ ;  /* 0x0000000408157899 */ /* 0x000fe2000800063f */
[C---:B------:R-:W-:Y:S01]  /*2030*/  IMAD R9, R10.reuse, c[0x0][0x1a4], R9 ;  /* 0x000069000a097a24 */ /* 0x040fe200078e0209 */
[----:B------:R-:W-:Y:S01]  /*2040*/  SHF.R.S32.HI R85, RZ, 0x5, R8 ;  /* 0x00000005ff557819 */ /* 0x000fe20000011408 */
[----:B------:R-:W-:Y:S01]  /*2050*/  IMAD.WIDE.U32 R10, R10, c[0x0][0x1a0], R6 ;  /* 0x000068000a0a7a25 */ /* 0x000fe200078e0006 */
[----:B------:R-:W-:-:S02]  /*2060*/  IADD3 R236, R240, 0x80, RZ ;  /* 0x00000080f0ec7810 */ /* 0x000fc40007ffe0ff */
[----:B------:R-:W-:Y:S01]  /*2070*/  IADD3 R235, R240, 0xc0, RZ ;  /* 0x000000c0f0eb7810 */ /* 0x000fe20007ffe0ff */
[----:B------:R-:W-:Y:S02]  /*2080*/  IMAD.SHL.U32 R3, R3, 0x40, RZ ;  /* 0x0000004003037824 */ /* 0x000fe400078e00ff */
[----:B------:R-:W-:Y:S02]  /*2090*/  IMAD.MOV.U32 R7, RZ, RZ, 0x10 ;  /* 0x00000010ff077424 */ /* 0x000fe400078e00ff */
[----:B------:R-:W-:Y:S01]  /*20a0*/  IMAD.MOV.U32 R5, RZ, RZ, 0x20 ;  /* 0x00000020ff057424 */ /* 0x000fe200078e00ff */
[----:B------:R-:W-:Y:S01]  /*20b0*/  LOP3.LUT R0, R0, 0xfffffe00, R3, 0xf8, !PT ;  /* 0xfffffe0000007812 */ /* 0x000fe200078ef803 */
[----:B------:R-:W-:Y:S01]  /*20c0*/  IMAD.IADD R167, R19, 0x1, R167 ;  /* 0x0000000113a77824 */ /* 0x000fe200078e02a7 */
[----:B------:R-:W-:Y:S01]  /*20d0*/  IADD3 R19, R17, UR5, RZ ;  /* 0x0000000511137c10 */ /* 0x000fe2000fffe0ff */
[----:B--2---:R-:W-:Y:S01]  /*20e0*/  IMAD.WIDE R20, R21, 0x40, R14 ;  /* 0x0000004015147825 */ /* 0x004fe200078e020e */
[----:B------:R-:W-:-:S02]  /*20f0*/  SEL R7, R7, 0xfffffff0, !P1 ;  /* 0xfffffff007077807 */ /* 0x000fc40004800000 */
[----:B------:R-:W-:Y:S01]  /*2100*/  SEL R5, R5, 0xffffffe0, !P2 ;  /* 0xffffffe005057807 */ /* 0x000fe20005000000 */
[----:B------:R-:W-:Y:S02]  /*2110*/  IMAD.MOV.U32 R166, RZ, RZ, R18 ;  /* 0x000000ffffa67224 */ /* 0x000fe400078e0012 */
        /* <DEDUP_REMOVED lines=41> */
.L_x_3987:
[----:B------:R-:W-:Y:S05]  /*23b0*/  BSYNC B0 ;  /* 0x0000000000007941 */ /* 0x000fea0003800000 */
.L_x_3986:
        /* <DEDUP_REMOVED lines=45> */
.L_x_3989:
[----:B------:R-:W-:Y:S05]  /*2690*/  BSYNC B0 ;  /* 0x0000000000007941 */ /* 0x000fea0003800000 */
.L_x_3988:
        /* <DEDUP_REMOVED lines=45> */
.L_x_3991:
[----:B------:R-:W-:Y:S05]  /*2970*/  BSYNC B0 ;  /* 0x0000000000007941 */ /* 0x000fea0003800000 */
.L_x_3990:
        /* <DEDUP_REMOVED lines=44> */
.L_x_3993:
[----:B------:R-:W-:Y:S05]  /*2c40*/  BSYNC B0 ;  /* 0x0000000000007941 */ /* 0x000fea0003800000 */
.L_x_3992:
        /* <DEDUP_REMOVED lines=39> */
.L_x_3995:
[----:B------:R-:W-:Y:S05]  /*2ec0*/  BSYNC B0 ;  /* 0x0000000000007941 */ /* 0x000fea0003800000 */
.L_x_3994:
        /* <DEDUP_REMOVED lines=41> */
.L_x_3997:
[----:B------:R-:W-:Y:S05]  /*3160*/  BSYNC B0 ;  /* 0x0000000000007941 */ /* 0x000fea0003800000 */
.L_x_3996:
        /* <DEDUP_REMOVED lines=40> */
.L_x_3999:
[----:B------:R-:W-:Y:S05]  /*33f0*/  BSYNC B0 ;  /* 0x0000000000007941 */ /* 0x000fea0003800000 */
.L_x_3998:
[----:B------:R-:W-:Y:S01]  /*3400*/  ISETP.GE.AND P0, PT, R3, UR9, PT ;  /* 0x0000000903007c0c */ /* 0x000fe2000bf06270 */
[----:B------:R-:W-:-:S12]  /*3410*/  BSSY B0, `(.L_x_4000) ;  /* 0x0000027000007945 */ /* 0x000fd80003800000 */
[----:B------:R-:W-:Y:S05]  /*3420*/  @P0 BRA `(.L_x_4001) ;  /* 0x0000025000000947 */ /* 0x000fea0003800000 */
[----:B------:R-:W-:Y:S01]  /*3430*/  ISETP.GE.AND P6, PT, R240, c[0x0][0x220], PT ;  /* 0x00008800f0007a0c */ /* 0x000fe20003fc6270 */
[----:B-1----:R-:W-:Y:S01]  /*3440*/  IMAD.MOV.U32 R22, RZ, RZ, c[0x0][0x198] ;  /* 0x00006600ff167624 */ /* 0x002fe200078e00ff */
[----:B------:R-:W-:Y:S01]  /*3450*/  ISETP.GE.AND P5, PT, R237, c[0x0][0x220], PT ;  /* 0x00008800ed007a0c */ /* 0x000fe20003fa6270 */
[----:B------:R-:W-:Y:S01]  /*3460*/  ULDC UR4, c[0x0][0x19c] ;  /* 0x0000670000047ab9 */ /* 0x000fe20000000800 */
[----:B------:R-:W-:Y:S01]  /*3470*/  ISETP.GE.AND P3, PT, R236, c[0x0][0x220], PT ;  /* 0x00008800ec007a0c */ /* 0x000fe20003f66270 */
[----:B------:R-:W-:Y:S01]  /*3480*/  UIMAD UR4, UR4, 0x30, URZ ;  /* 0x00000030040478a4 */ /* 0x000fe2000f8e023f */
[----:B------:R-:W-:Y:S01]  /*3490*/  ISETP.GE.AND P1, PT, R235, c[0x0][0x220], PT ;  /* 0x00008800eb007a0c */ /* 0x000fe20003f26270 */
[----:B------:R-:W-:-:S05]  /*34a0*/  IMAD.WIDE.U32 R22, R22, 0x30, R166 ;  /* 0x0000003016167825 */ /* 0x000fca00078e00a6 */
[----:B--2---:R-:W-:Y:S01]  /*34b0*/  IADD3 R12, R23, UR4, RZ ;  /* 0x00000004170c7c10 */ /* 0x004fe2000fffe0ff */
[----:B------:R1:W-:Y:S01]  /*34c0*/  @P6 STS.128 [R238+0x9800], RZ ;  /* 0x009800ffee006388 */ /* 0x0003e20000000c00 */
[C---:B------:R-:W-:Y:S02]  /*34d0*/  @!P6 LEA R24, P0, R22.reuse, c[0x0][0x168], 0x1 ;  /* 0x00005a001618ea11 */ /* 0x040fe400078008ff */
[C---:B------:R-:W-:Y:S02]  /*34e0*/  @!P5 LEA R20, P4, R22.reuse, c[0x0][0x168], 0x1 ;  /* 0x00005a001614da11 */ /* 0x040fe400078808ff */
[C---:B------:R-:W-:Y:S02]  /*34f0*/  @!P3 LEA R18, P2, R22.reuse, c[0x0][0x168], 0x1 ;  /* 0x00005a001612ba11 */ /* 0x040fe400078408ff */
[C---:B------:R-:W-:Y:S02]  /*3500*/  @!P6 LEA.HI.X R25, R22.reuse, c[0x0][0x16c], R12, 0x1, P0 ;  /* 0x00005b001619ea11 */ /* 0x040fe400000f0c0c */
[----:B------:R-:W-:-:S02]  /*3510*/  @!P1 LEA R16, P0, R22, c[0x0][0x168], 0x1 ;  /* 0x00005a0016109a11 */ /* 0x000fc400078008ff */
[C-C-:B------:R-:W-:Y:S01]  /*3520*/  @!P5 LEA.HI.X R21, R22.reuse, c[0x0][0x16c], R12.reuse, 0x1, P4 ;  /* 0x00005b001615da11 */ /* 0x140fe200020f0c0c */
[----:B------:R-:W-:Y:S01]  /*3530*/  @!PT LDS RZ, [RZ] ;  /* 0x00000000fffff984 */ /* 0x000fe20000000800 */
[----:B------:R-:W-:Y:S01]  /*3540*/  @!PT LDS RZ, [RZ] ;  /* 0x00000000fffff984 */ /* 0x000fe20000000800 */
[----:B------:R-:W-:Y:S01]  /*3550*/  @!PT LDS RZ, [RZ] ;  /* 0x00000000fffff984 */ /* 0x000fe20000000800 */
[----:B------:R1:W-:Y:S01]  /*3560*/  @!P6 LDGSTS.E.BYPASS.LTC128B.128 [R238+0x9800], [R24.64] ;  /* 0x0980000018eeefae */ /* 0x0003e2000b901d60 */
[C-C-:B------:R-:W-:Y:S02]  /*3570*/  @!P3 LEA.HI.X R19, R22.reuse, c[0x0][0x16c], R12.reuse, 0x1, P2 ;  /* 0x00005b001613ba11 */ /* 0x140fe400010f0c0c */
[----:B------:R-:W-:Y:S01]  /*3580*/  @!P1 LEA.HI.X R17, R22, c[0x0][0x16c], R12, 0x1, P0 ;  /* 0x00005b0016119a11 */ /* 0x000fe200000f0c0c */
        /* <DEDUP_REMOVED lines=14> */
[----:B------:R1:W-:Y:S02]  /*3670*/  @!P1 LDGSTS.E.BYPASS.LTC128B.128 [R238+0xf800], [R16.64+0x180] ;  /* 0x0f80018010ee9fae */ /* 0x0003e4000b901d60 */
.L_x_4001:
[----:B------:R-:W-:Y:S05]  /*3680*/  BSYNC B0 ;  /* 0x0000000000007941 */ /* 0x000fea0003800000 */
.L_x_4000:
[----:B------:R-:W-:Y:S01]  /*3690*/  USHF.R.S32.HI UR7, URZ, 0x1f, UR13 ;  /* 0x0000001f3f077899 */ /* 0x000fe2000801140d */
[----:B------:R-:W0:Y:S01]  /*36a0*/  LDGDEPBAR ;  /* 0x00000000000079af */ /* 0x000e220000000000 */
[----:B------:R-:W-:-:S02]  /*36b0*/  ULDC.64 UR4, c[0x0][0x320] ;  /* 0x0000c80000047ab9 */ /* 0x000fc40000000a00 */
[----:B------:R-:W-:Y:S02]  /*36c0*/  UIMAD UR7, UR7, UR4, URZ ;  /* 0x00000004070772a4 */ /* 0x000fe4000f8e023f */
[----:B------:R-:W-:Y:S02]  /*36d0*/  UIMAD.WIDE.U32 UR14, UR13, UR4, UR14 ;  /* 0x000000040d0e72a5 */ /* 0x000fe4000f8e000e */
[----:B------:R-:W-:-:S03]  /*36e0*/  UIMAD UR7, UR13, UR5, UR7 ;  /* 0x000000050d0772a4 */ /* 0x000fc6000f8e0207 */
[----:B------:R-:W-:Y:S02]  /*36f0*/  ULDC.64 UR4, c[0x0][0x318] ;  /* 0x0000c60000047ab9 */ /* 0x000fe40000000a00 */
[----:B------:R-:W-:Y:S02]  /*3700*/  ULEA UR4, UP0, UR14, UR4, 0x2 ;  /* 0x000000040e047291 */ /* 0x000fe4000f80103f */
[----:B------:R-:W-:-:S04]  /*3710*/  UIADD3 UR7, UR15, UR7, URZ ;  /* 0x000000070f077290 */ /* 0x000fc8000fffe03f */
[----:B------:R-:W-:Y:S01]  /*3720*/  ULEA.HI.X UR5, UR14, UR5, UR7, 0x2, UP0 ;  /* 0x000000050e057291 */ /* 0x000fe200080f1407 */
[----:B-1----:R-:W-:-:S05]  /*3730*/  IMAD.U32 R16, RZ, RZ, UR4 ;  /* 0x00000004ff107e24 */ /* 0x002fca000f8e00ff */
[----:B------:R-:W-:Y:S01]  /*3740*/  IMAD.U32 R17, RZ, RZ, UR5 ;  /* 0x00000005ff117e24 */ /* 0x000fe2000f8e00ff */
[----:B------:R-:W-:-:S04]  /*3750*/  DEPBAR.LE SB0, 0x0 ;  /* 0x000080000000791a */ /* 0x000fc80000000000 */
[----:B--2---:R-:W2:Y:S04]  /*3760*/  LDG.E R13, [R16.64] ;  /* 0x00000020100d7981 */ /* 0x004ea8000c1e1900 */
[----:B------:R-:W-:Y:S01]  /*3770*/  BAR.SYNC.DEFER_BLOCKING 0x0 ;  /* 0x0000000000007b1d */ /* 0x000fe20000010000 */
[----:B------:R-:W-:Y:S02]  /*3780*/  ISETP.GE.AND P1, PT, R14, UR9, PT ;  /* 0x000000090e007c0c */ /* 0x000fe4000bf26270 */
[----:B------:R-:W-:-:S03]  /*3790*/  LEA R250, P0, R10, c[0x0][0x170], 0x1 ;  /* 0x00005c000afa7a11 */ /* 0x000fc600078008ff */
[----:B------:R-:W2:Y:S01]  /*37a0*/  MUFU.RCP R12, c[0x0][0x238] ;  /* 0x00008e00000c7b08 */ /* 0x000ea20000001000 */
[----:B------:R-:W-:Y:S01]  /*37b0*/  BSSY B0, `(.L_x_4002) ;  /* 0x0000024000007945 */ /* 0x000fe20003800000 */
[----:B------:R-:W-:-:S06]  /*37c0*/  LEA.HI.X R251, R10, c[0x0][0x174], R9, 0x1, P0 ;  /* 0x00005d000afb7a11 */ /* 0x000fcc00000f0c09 */
[----:B------:R1:W-:Y:S04]  /*37d0*/  @P1 STS.128 [R238+0x10000], RZ ;  /* 0x010000ffee001388 */ /* 0x0003e80000000c00 */
[----:B------:R1:W-:Y:S04]  /*37e0*/  @P1 STS.128 [R238+0x12000], RZ ;  /* 0x012000ffee001388 */ /* 0x0003e80000000c00 */
[----:B------:R1:W-:Y:S04]  /*37f0*/  @P1 STS.128 [R238+0x14000], RZ ;  /* 0x014000ffee001388 */ /* 0x0003e80000000c00 */
[----:B------:R1:W-:Y:S01]  /*3800*/  @P1 STS.128 [R238+0x16000], RZ ;  /* 0x016000ffee001388 */ /* 0x0003e20000000c00 */
[----:B--2---:R-:W-:-:S04]  /*3810*/  FMUL.FTZ R12, R13, R12 ;  /* 0x0000000c0d0c7220 */ /* 0x004fc80000410000 */
[----:B------:R1:W2:Y:S01]  /*3820*/  R2UR UR4, R12 ;  /* 0x000000000c0473c2 */ /* 0x0002a200000e0000 */
[----:B------:R-:W-:Y:S05]  /*3830*/  @P1 BRA `(.L_x_4003) ;  /* 0x000001b000001947 */ /* 0x000fea0003800000 */
[----:B------:R-:W-:Y:S02]  /*3840*/  ISETP.GE.AND P2, PT, R237, c[0x0][0x220], PT ;  /* 0x00008800ed007a0c */ /* 0x000fe40003f46270 */
[----:B------:R-:W-:Y:S02]  /*3850*/  ISETP.GE.AND P3, PT, R240, c[0x0][0x220], PT ;  /* 0x00008800f0007a0c */ /* 0x000fe40003f66270 */
[----:B------:R-:W-:Y:S02]  /*3860*/  ISETP.GE.AND P1, PT, R236, c[0x0][0x220], PT ;  /* 0x00008800ec007a0c */ /* 0x000fe40003f26270 */
[----:B------:R-:W-:-:S07]  /*3870*/  ISETP.GE.AND P0, PT, R235, c[0x0][0x220], PT ;  /* 0x00008800eb007a0c */ /* 0x000fce0003f06270 */
[----:B-1----:R-:W-:Y:S02]  /*3880*/  @!P2 IMAD.MOV.U32 R12, RZ, RZ, R250 ;  /* 0x000000ffff0ca224 */ /* 0x002fe400078e00fa */
        /* <DEDUP_REMOVED lines=22> */
.L_x_4003:
[----:B------:R-:W-:Y:S05]  /*39f0*/  BSYNC B0 ;  /* 0x0000000000007941 */ /* 0x000fea0003800000 */
.L_x_4002:
        /* <DEDUP_REMOVED lines=8> */
[----:B-1----:R-:W-:Y:S01]  /*3a80*/  IMAD.U32 R13, RZ, RZ, UR21 ;  /* 0x00000015ff0d7e24 */ /* 0x002fe2000f8e00ff */
        /* <DEDUP_REMOVED lines=36> */
.L_x_4005:
[----:B------:R-:W-:Y:S05]  /*3cd0*/  BSYNC B0 ;  /* 0x0000000000007941 */ /* 0x000fea0003800000 */
.L_x_4004:
        /* <DEDUP_REMOVED lines=48> */
.L_x_4007:
[----:B------:R-:W-:Y:S05]  /*3fe0*/  BSYNC B0 ;  /* 0x0000000000007941 */ /* 0x000fea0003800000 */
.L_x_4006:
[----:B------:R-:W-:Y:S01]  /*3ff0*/  ISETP.GE.AND P0, PT, R3, UR9, PT ;  /* 0x0000000903007c0c */ /* 0x000fe2000bf06270 */
[----:B------:R-:W-:Y:S01]  /*4000*/  BSSY B0, `(.L_x_4008) ;  /* 0x0000030000007945 */ /* 0x000fe20003800000 */
[----:B------:R-:W-:-:S05]  /*4010*/  LOP3.LUT R4, R8, 0xffffffe0, RZ, 0xc0, !PT ;  /* 0xffffffe008047812 */ /* 0x000fca00078ec0ff */
[----:B------:R-:W-:-:S06]  /*4020*/  IMAD.IADD R3, R165, 0x1, -R4 ;  /* 0x00000001a5037824 */ /* 0x000fcc00078e0a04 */
        /* <DEDUP_REMOVED lines=45> */
.L_x_4009:
[----:B------:R-:W-:Y:S05]  /*4300*/  BSYNC B0 ;  /* 0x0000000000007941 */ /* 0x000fea0003800000 */
.L_x_4008:
[C---:B------:R-:W-:Y:S01]  /*4310*/  IMAD.SHL.U32 R4, R2.reuse, 0x40, RZ ;  /* 0x0000004002047824 */ /* 0x040fe200078e00ff */
[----:B------:R-:W-:Y:S01]  /*4320*/  R2P PR, R2, 0x6 ;  /* 0x0000000602007804 */ /* 0x000fe20000000000 */
[----:B------:R-:W-:Y:S01]  /*4330*/  IMAD.SHL.U32 R14, R14, 0x8, RZ ;  /* 0x000000080e0e7824 */ /* 0x000fe200078e00ff */
[----:B------:R-:W0:Y:S01]  /*4340*/  LDGDEPBAR ;  /* 0x00000000000079af */ /* 0x000e220000000000 */
[----:B------:R-:W-:Y:S01]  /*4350*/  IMAD R234, R85, 0x400, R0 ;  /* 0x0000040055ea7824 */ /* 0x000fe200078e0200 */
[----:B------:R-:W-:Y:S01]  /*4360*/  LOP3.LUT R9, R4, 0x1c0, RZ, 0xc0, !PT ;  /* 0x000001c004097812 */ /* 0x000fe200078ec0ff */
[----:B------:R-:W-:Y:S02]  /*4370*/  UISETP.GE.AND UP0, UPT, UR26, 0x2, UPT ;  /* 0x000000021a00788c */ /* 0x000fe4000bf06270 */
[----:B------:R-:W-:Y:S01]  /*4380*/  IMAD.SHL.U32 R234, R234, 0x2, RZ ;  /* 0x00000002eaea7824 */ /* 0x000fe200078e00ff */
[----:B------:R-:W-:Y:S02]  /*4390*/  LOP3.LUT R4, R9, 0x8, R14, 0xf8, !PT ;  /* 0x0000000809047812 */ /* 0x000fe400078ef80e */
[----:B------:R-:W-:Y:S01]  /*43a0*/  SHF.R.U32.HI R9, RZ, 0x3, R9 ;  /* 0x00000003ff097819 */ /* 0x000fe20000011609 */
[--C-:B------:R-:W-:Y:S01]  /*43b0*/  IMAD R232, R7, 0x2, R234.reuse ;  /* 0x0000000207e87824 */ /* 0x100fe200078e02ea */
[----:B------:R-:W-:Y:S01]  /*43c0*/  LDSM.16.M88.4 R80, [R234+0x2000] ;  /* 0x00200000ea50783b */ /* 0x000fe20000000200 */
[C---:B------:R-:W-:Y:S01]  /*43d0*/  IMAD R230, R5.reuse, 0x2, R234 ;  /* 0x0000000205e67824 */ /* 0x040fe200078e02ea */
[----:B------:R-:W-:Y:S01]  /*43e0*/  LOP3.LUT R4, R4, R9, RZ, 0x3c, !PT ;  /* 0x0000000904047212 */ /* 0x000fe200078e3cff */
[----:B------:R-:W-:Y:S01]  /*43f0*/  IMAD R229, R5, 0x2, R232 ;  /* 0x0000000205e57824 */ /* 0x000fe200078e02e8 */
[----:B-1----:R-:W-:Y:S03]  /*4400*/  LDSM.16.M88.4 R8, [R234] ;  /* 0x00000000ea08783b */ /* 0x002fe60000000200 */
[----:B------:R-:W-:Y:S01]  /*4410*/  IMAD R233, R233, 0x200, R4 ;  /* 0x00000200e9e97824 */ /* 0x000fe200078e0204 */
[----:B------:R-:W-:Y:S03]  /*4420*/  LDSM.16.M88.4 R32, [R232] ;  /* 0x00000000e820783b */ /* 0x000fe60000000200 */
[----:B------:R-:W-:Y:S01]  /*4430*/  IMAD.SHL.U32 R233, R233, 0x2, RZ ;  /* 0x00000002e9e97824 */ /* 0x000fe200078e00ff */
[----:B------:R-:W-:Y:S04]  /*4440*/  LDSM.16.M88.4 R44, [R230] ;  /* 0x00000000e62c783b */ /* 0x000fe80000000200 */
[----:B------:R-:W1:Y:S01]  /*4450*/  LDSM.16.M88.4 R60, [R233+0x8800] ;  /* 0x00880000e93c783b */ /* 0x000e620000000200 */
[----:B------:R-:W-:-:S02]  /*4460*/  IADD3 R2, R233, 0x8000, RZ ;  /* 0x00008000e9027810 */ /* 0x000fc40007ffe0ff */
[----:B------:R-:W-:Y:S01]  /*4470*/  IADD3 R231, R233, 0x8020, RZ ;  /* 0x00008020e9e77810 */ /* 0x000fe20007ffe0ff */
[----:B------:R-:W5:Y:S01]  /*4480*/  LDSM.16.M88.4 R16, [R233+0x8000] ;  /* 0x00800000e910783b */ /* 0x000f620000000200 */
[----:B------:R-:W-:Y:S01]  /*4490*/  @P1 IADD3 R231, R2, -0x20, RZ ;  /* 0xffffffe002e71810 */ /* 0x000fe20007ffe0ff */
[----:B------:R-:W-:Y:S02]  /*44a0*/  IMAD.MOV.U32 R2, RZ, RZ, 0x40 ;  /* 0x00000040ff027424 */ /* 0x000fe400078e00ff */
[----:B------:R-:W3:Y:S01]  /*44b0*/  LDSM.16.M88.4 R52, [R233+0x9000] ;  /* 0x00900000e934783b */ /* 0x000ee20000000200 */
[C---:B------:R-:W-:Y:S02]  /*44c0*/  IADD3 R223, R231.reuse, 0x800, RZ ;  /* 0x00000800e7df7810 */ /* 0x040fe40007ffe0ff */
[----:B------:R-:W-:Y:S01]  /*44d0*/  SEL R2, R2, 0xffffffc0, !P2 ;  /* 0xffffffc002027807 */ /* 0x000fe20005000000 */
[----:B------:R-:W4:Y:S01]  /*44e0*/  LDSM.16.M88.4 R28, [R233+0x9800] ;  /* 0x00980000e91c783b */ /* 0x000f220000000200 */
[----:B------:R-:W-:-:S02]  /*44f0*/  IADD3 R222, R231, 0x1000, RZ ;  /* 0x00001000e7de7810 */ /* 0x000fc40007ffe0ff */
[----:B------:R-:W-:Y:S01]  /*4500*/  IADD3 R221, R231, 0x1800, RZ ;  /* 0x00001800e7dd7810 */ /* 0x000fe20007ffe0ff */
[----:B------:R-:W2:Y:S01]  /*4510*/  LDSM.16.M88.4 R24, [R231+0x800] ;  /* 0x00080000e718783b */ /* 0x000ea20000000200 */
[----:B------:R-:W-:Y:S01]  /*4520*/  IMAD.IADD R227, R233, 0x1, R2 ;  /* 0x00000001e9e37824 */ /* 0x000fe200078e0202 */
[C---:B------:R-:W-:Y:S01]  /*4530*/  IADD3 R219, R231.reuse, 0x2000, RZ ;  /* 0x00002000e7db7810 */ /* 0x040fe20007ffe0ff */
[----:B------:R-:W-:Y:S01]  /*4540*/  IMAD.IADD R220, R2, 0x1, R231 ;  /* 0x0000000102dc7824 */ /* 0x000fe200078e02e7 */
[----:B------:R-:W2:Y:S01]  /*4550*/  LDSM.16.M88.4 R36, [R231] ;  /* 0x00000000e724783b */ /* 0x000ea20000000200 */
[----:B------:R-:W-:Y:S02]  /*4560*/  SHF.R.S32.HI R2, RZ, 0x1f, R3 ;  /* 0x0000001fff027819 */ /* 0x000fe40000011403 */
[----:B------:R-:W-:Y:S01]  /*4570*/  IADD3 R218, R231, 0x2800, RZ ;  /* 0x00002800e7da7810 */ /* 0x000fe20007ffe0ff */
[----:B------:R-:W2:Y:S01]  /*4580*/  LDSM.16.M88.4 R12, [R231+0x1000] ;  /* 0x00100000e70c783b */ /* 0x000ea20000000200 */
[----:B------:R-:W-:Y:S01]  /*4590*/  LEA.HI R3, R2, R3, RZ, 0x2 ;  /* 0x0000000302037211 */ /* 0x000fe200078f10ff */
[----:B------:R-:W-:Y:S01]  /*45a0*/  IMAD.SHL.U32 R2, R165, 0x2, RZ ;  /* 0x00000002a5027824 */ /* 0x000fe200078e00ff */
[----:B------:R-:W-:Y:S01]  /*45b0*/  IADD3 R217, R231, 0x3000, RZ ;  /* 0x00003000e7d97810 */ /* 0x000fe20007ffe0ff */
[----:B------:R-:W2:Y:S01]  /*45c0*/  LDSM.16.M88.4 R72, [R231+0x1800] ;  /* 0x00180000e748783b */ /* 0x000ea20000000200 */
[----:B------:R-:W-:-:S02]  /*45d0*/  SHF.R.S32.HI R4, RZ, 0x2, R3 ;  /* 0x00000002ff047819 */ /* 0x000fc40000011403 */
[----:B------:R-:W-:Y:S01]  /*45e0*/  LOP3.LUT R3, R2, 0x6, RZ, 0xc0, !PT ;  /* 0x0000000602037812 */ /* 0x000fe200078ec0ff */
[----:B------:R-:W-:Y:S01]  /*45f0*/  LDSM.16.M88.4 R68, [R227+0x8800] ;  /* 0x00880000e344783b */ /* 0x000fe20000000200 */
[----:B------:R-:W-:Y:S01]  /*4600*/  IADD3 R216, R231, 0x3800, RZ ;  /* 0x00003800e7d87810 */ /* 0x000fe20007ffe0ff */
[----:B------:R-:W-:Y:S01]  /*4610*/  IMAD R2, R85, 0x10, R4 ;  /* 0x0000001055027824 */ /* 0x000fe200078e0204 */
[C---:B------:R-:W-:Y:S01]  /*4620*/  IADD3 R215, R231.reuse, 0x4000, RZ ;  /* 0x00004000e7d77810 */ /* 0x040fe20007ffe0ff */
[----:B------:R-:W-:Y:S01]  /*4630*/  LDSM.16.M88.4 R40, [R227+0x9000] ;  /* 0x00900000e328783b */ /* 0x000fe20000000200 */
[C---:B------:R-:W-:Y:S02]  /*4640*/  IADD3 R214, R231.reuse, 0x4800, RZ ;  /* 0x00004800e7d67810 */ /* 0x040fe40007ffe0ff */
[----:B------:R-:W-:Y:S01]  /*4650*/  IADD3 R2, R2, UR12, RZ ;  /* 0x0000000c02027c10 */ /* 0x000fe2000fffe0ff */
[----:B-1----:R-:W-:Y:S01]  /*4660*/  HMMA.16816.F32.BF16 R64, R8, R60, RZ ;  /* 0x0000003c0840723c */ /* 0x002fe200000418ff */
[----:B------:R-:W-:Y:S01]  /*4670*/  LDSM.16.M88.4 R76, [R233+0xa800] ;  /* 0x00a80000e94c783b */ /* 0x000fe20000000200 */
[----:B------:R-:W-:-:S02]  /*4680*/  IADD3 R213, R231, 0x5000, RZ ;  /* 0x00005000e7d57810 */ /* 0x000fc40007ffe0ff */
[C---:B------:R-:W-:Y:S02]  /*4690*/  IADD3 R212, R231.reuse, 0x5800, RZ ;  /* 0x00005800e7d47810 */ /* 0x040fe40007ffe0ff */
[C---:B------:R-:W-:Y:S02]  /*46a0*/  IADD3 R211, R231.reuse, 0x6000, RZ ;  /* 0x00006000e7d37810 */ /* 0x040fe40007ffe0ff */
[----:B------:R-:W-:Y:S01]  /*46b0*/  HMMA.16816.F32.BF16 R60, R8, R62, RZ ;  /* 0x0000003e083c723c */ /* 0x000fe200000418ff */
[C---:B------:R-:W-:Y:S02]  /*46c0*/  IADD3 R210, R231.reuse, 0x6800, RZ ;  /* 0x00006800e7d27810 */ /* 0x040fe40007ffe0ff */
[C---:B------:R-:W-:Y:S02]  /*46d0*/  IADD3 R209, R231.reuse, 0x7000, RZ ;  /* 0x00007000e7d17810 */ /* 0x040fe40007ffe0ff */
[----:B------:R-:W-:-:S03]  /*46e0*/  IADD3 R208, R231, 0x7800, RZ ;  /* 0x00007800e7d07810 */ /* 0x000fc60007ffe0ff */
[C---:B-----5:R-:W-:Y:S08]  /*46f0*/  HMMA.16816.F32.BF16 R20, R8.reuse, R16, RZ ;  /* 0x000000100814723c */ /* 0x060ff000000418ff */
[C---:B---3--:R-:W-:Y:S08]  /*4700*/  HMMA.16816.F32.BF16 R56, R8.reuse, R52, RZ ;  /* 0x000000340838723c */ /* 0x048ff000000418ff */
[C---:B------:R-:W-:Y:S08]  /*4710*/  HMMA.16816.F32.BF16 R16, R8.reuse, R18, RZ ;  /* 0x000000120810723c */ /* 0x040ff000000418ff */
[C---:B------:R-:W-:Y:S08]  /*4720*/  HMMA.16816.F32.BF16 R52, R8.reuse, R54, RZ ;  /* 0x000000360834723c */ /* 0x040ff000000418ff */
[C---:B----4-:R-:W-:Y:S08]  /*4730*/  HMMA.16816.F32.BF16 R48, R8.reuse, R28, RZ ;  /* 0x0000001c0830723c */ /* 0x050ff000000418ff */
[----:B------:R-:W-:Y:S01]  /*4740*/  HMMA.16816.F32.BF16 R8, R8, R30, RZ ;  /* 0x0000001e0808723c */ /* 0x000fe200000418ff */
[----:B------:R-:W1:Y:S07]  /*4750*/  LDSM.16.M88.4 R28, [R227+0x8000] ;  /* 0x00800000e31c783b */ /* 0x000e6e0000000200 */
[C---:B--2---:R-:W-:Y:S08]  /*4760*/  HMMA.16816.F32.BF16 R64, R32.reuse, R24, R64 ;  /* 0x000000182040723c */ /* 0x044ff00000041840 */
[C---:B------:R-:W-:Y:S01]  /*4770*/  HMMA.16816.F32.BF16 R60, R32.reuse, R26, R60 ;  /* 0x0000001a203c723c */ /* 0x040fe2000004183c */
[----:B------:R-:W2:Y:S07]  /*4780*/  LDSM.16.M88.4 R24, [R227+0x9800] ;  /* 0x00980000e318783b */ /* 0x000eae0000000200 */
[C---:B------:R-:W-:Y:S08]  /*4790*/  HMMA.16816.F32.BF16 R20, R32.reuse, R36, R20 ;  /* 0x000000242014723c */ /* 0x040ff00000041814 */
[C---:B------:R-:W-:Y:S01]  /*47a0*/  HMMA.16816.F32.BF16 R16, R32.reuse, R38, R16 ;  /* 0x000000262010723c */ /* 0x040fe20000041810 */
[----:B------:R-:W-:Y:S07]  /*47b0*/  LDSM.16.M88.4 R36, [R220] ;  /* 0x00000000dc24783b */ /* 0x000fee0000000200 */
[C---:B------:R-:W-:Y:S08]  /*47c0*/  HMMA.16816.F32.BF16 R56, R32.reuse, R12, R56 ;  /* 0x0000000c2038723c */ /* 0x040ff00000041838 */
[C---:B------:R-:W-:Y:S01]  /*47d0*/  HMMA.16816.F32.BF16 R52, R32.reuse, R14, R52 ;  /* 0x0000000e2034723c */ /* 0x040fe20000041834 */
[----:B------:R-:W3:Y:S07]  /*47e0*/  LDSM.16.M88.4 R12, [R229] ;  /* 0x00000000e50c783b */ /* 0x000eee0000000200 */
[C---:B------:R-:W-:Y:S08]  /*47f0*/  HMMA.16816.F32.BF16 R48, R32.reuse, R72, R48 ;  /* 0x000000482030723c */ /* 0x040ff00000041830 */
        /* <DEDUP_REMOVED lines=12> */
[C---:B--2---:R-:W-:Y:S08]  /*48c0*/  HMMA.16816.F32.BF16 R48, R44.reuse, R24, R48 ;  /* 0x000000182c30723c */ /* 0x044ff00000041830 */
[----:B------:R-:W-:Y:S01]  /*48d0*/  HMMA.16816.F32.BF16 R44, R44, R26, R8 ;  /* 0x0000001a2c2c723c */ /* 0x000fe20000041808 */
[----:B------:R-:W2:Y:S04]  /*48e0*/  LDSM.16.M88.4 R24, [R220+0x1800] ;  /* 0x00180000dc18783b */ /* 0x000ea80000000200 */
[----:B------:R-:W5:Y:S03]  /*48f0*/  LDSM.16.M88.4 R8, [R233+0xa000] ;  /* 0x00a00000e908783b */ /* 0x000f660000000200 */
[C---:B---3--:R-:W-:Y:S08]  /*4900*/  HMMA.16816.F32.BF16 R20, R12.reuse, R36, R20 ;  /* 0x000000240c14723c */ /* 0x048ff00000041814 */
[C---:B------:R-:W-:Y:S01]  /*4910*/  HMMA.16816.F32.BF16 R16, R12.reuse, R38, R16 ;  /* 0x000000260c10723c */ /* 0x040fe20000041810 */
[----:B------:R-:W3:Y:S07]  /*4920*/  LDSM.16.M88.4 R36, [R231+0x2000] ;  /* 0x00200000e724783b */ /* 0x000eee0000000200 */
[C---:B----4-:R-:W-:Y:S08]  /*4930*/  HMMA.16816.F32.BF16 R64, R12.reuse, R32, R64 ;  /* 0x000000200c40723c */ /* 0x050ff00000041840 */
[C---:B------:R-:W-:Y:S01]  /*4940*/  HMMA.16816.F32.BF16 R60, R12.reuse, R34, R60 ;  /* 0x000000220c3c723c */ /* 0x040fe2000004183c */
[----:B------:R-:W4:Y:S07]  /*4950*/  LDSM.16.M88.4 R32, [R231+0x2800] ;  /* 0x00280000e720783b */ /* 0x000f2e0000000200 */
[C---:B-1----:R-:W-:Y:S08]  /*4960*/  HMMA.16816.F32.BF16 R56, R12.reuse, R28, R56 ;  /* 0x0000001c0c38723c */ /* 0x042ff00000041838 */
[C---:B--2---:R-:W-:Y:S08]  /*4970*/  HMMA.16816.F32.BF16 R48, R12.reuse, R24, R48 ;  /* 0x000000180c30723c */ /* 0x044ff00000041830 */
[C---:B------:R-:W-:Y:S01]  /*4980*/  HMMA.16816.F32.BF16 R44, R12.reuse, R26, R44 ;  /* 0x0000001a0c2c723c */ /* 0x040fe2000004182c */
[----:B------:R-:W1:Y:S07]  /*4990*/  LDSM.16.M88.4 R24, [R231+0x3800] ;  /* 0x00380000e718783b */ /* 0x000e6e0000000200 */
[----:B------:R-:W-:Y:S01]  /*49a0*/  HMMA.16816.F32.BF16 R52, R12, R30, R52 ;  /* 0x0000001e0c34723c */ /* 0x000fe20000041834 */
[----:B------:R-:W2:Y:S04]  /*49b0*/  LDSM.16.M88.4 R28, [R231+0x3000] ;  /* 0x00300000e71c783b */ /* 0x000ea80000000200 */
[----:B------:R-:W-:Y:S03]  /*49c0*/  LDSM.16.M88.4 R12, [R230+0x2000] ;  /* 0x00200000e60c783b */ /* 0x000fe60000000200 */
[C---:B-----5:R-:W-:Y:S08]  /*49d0*/  HMMA.16816.F32.BF16 R20, R80.reuse, R8, R20 ;  /* 0x000000085014723c */ /* 0x060ff00000041814 */
[C---:B------:R-:W-:Y:S01]  /*49e0*/  HMMA.16816.F32.BF16 R16, R80.reuse, R10, R16 ;  /* 0x0000000a5010723c */ /* 0x040fe20000041810 */
[----:B------:R-:W5:Y:S07]  /*49f0*/  LDSM.16.M88.4 R8, [R227+0xa000] ;  /* 0x00a00000e308783b */ /* 0x000f6e0000000200 */
[C---:B------:R-:W-:Y:S08]  /*4a00*/  HMMA.16816.F32.BF16 R64, R80.reuse, R76, R64 ;  /* 0x0000004c5040723c */ /* 0x040ff00000041840 */
[C---:B------:R-:W-:Y:S08]  /*4a10*/  HMMA.16816.F32.BF16 R60, R80.reuse, R78, R60 ;  /* 0x0000004e503c723c */ /* 0x040ff0000004183c */
[C---:B------:R-:W-:Y:S08]  /*4a20*/  HMMA.16816.F32.BF16 R48, R80.reuse, R68, R48 ;  /* 0x000000445030723c */ /* 0x040ff00000041830 */
[C---:B------:R-:W-:Y:S01]  /*4a30*/  HMMA.16816.F32.BF16 R44, R80.reuse, R70, R44 ;  /* 0x00000046502c723c */ /* 0x040fe2000004182c */
[----:B------:R-:W1:Y:S07]  /*4a40*/  LDSM.16.M88.4 R68, [R227+0xa800] ;  /* 0x00a80000e344783b */ /* 0x000e6e0000000200 */
[C---:B------:R-:W-:Y:S08]  /*4a50*/  HMMA.16816.F32.BF16 R56, R80.reuse, R72, R56 ;  /* 0x000000485038723c */ /* 0x040ff00000041838 */
[----:B------:R-:W-:Y:S08]  /*4a60*/  HMMA.16816.F32.BF16 R52, R80, R74, R52 ;  /* 0x0000004a5034723c */ /* 0x000ff00000041834 */
[C---:B---3--:R-:W-:Y:S08]  /*4a70*/  HMMA.16816.F32.BF16 R20, R40.reuse, R36, R20 ;  /* 0x000000242814723c */ /* 0x048ff00000041814 */
[C---:B------:R-:W-:Y:S01]  /*4a80*/  HMMA.16816.F32.BF16 R16, R40.reuse, R38, R16 ;  /* 0x000000262810723c */ /* 0x040fe20000041810 */
[----:B------:R-:W3:Y:S07]  /*4a90*/  LDSM.16.M88.4 R36, [R227+0xb000] ;  /* 0x00b00000e324783b */ /* 0x000eee0000000200 */
[C---:B----4-:R-:W-:Y:S08]  /*4aa0*/  HMMA.16816.F32.BF16 R64, R40.reuse, R32, R64 ;  /* 0x000000202840723c */ /* 0x050ff00000041840 */
        /* <DEDUP_REMOVED lines=8> */
[----:B------:R-:W-:Y:S03]  /*4b30*/  LDSM.16.M88.4 R40, [R220+0x3000] ;  /* 0x00300000dc28783b */ /* 0x000fe60000000200 */
[C---:B-----5:R-:W-:Y:S08]  /*4b40*/  HMMA.16816.F32.BF16 R20, R12.reuse, R8, R20 ;  /* 0x000000080c14723c */ /* 0x060ff00000041814 */
[C---:B------:R-:W-:Y:S01]  /*4b50*/  HMMA.16816.F32.BF16 R16, R12.reuse, R10, R16 ;  /* 0x0000000a0c10723c */ /* 0x040fe20000041810 */
[----:B------:R-:W4:Y:S07]  /*4b60*/  LDSM.16.M88.4 R8, [R220+0x2800] ;  /* 0x00280000dc08783b */ /* 0x000f2e0000000200 */
[C---:B------:R-:W-:Y:S08]  /*4b70*/  HMMA.16816.F32.BF16 R64, R12.reuse, R68, R64 ;  /* 0x000000440c40723c */ /* 0x040ff00000041840 */
[C---:B------:R-:W-:Y:S01]  /*4b80*/  HMMA.16816.F32.BF16 R60, R12.reuse, R70, R60 ;  /* 0x000000460c3c723c */ /* 0x040fe2000004183c */
[----:B------:R-:W5:Y:S07]  /*4b90*/  LDSM.16.M88.4 R68, [R220+0x3800] ;  /* 0x00380000dc44783b */ /* 0x000f6e0000000200 */
[C---:B---3--:R-:W-:Y:S08]  /*4ba0*/  HMMA.16816.F32.BF16 R56, R12.reuse, R36, R56 ;  /* 0x000000240c38723c */ /* 0x048ff00000041838 */
[C---:B------:R-:W-:Y:S01]  /*4bb0*/  HMMA.16816.F32.BF16 R72, R12.reuse, R38, R52 ;  /* 0x000000260c48723c */ /* 0x040fe20000041834 */
[----:B------:R-:W-:Y:S04]  /*4bc0*/  LDSM.16.M88.4 R52, [R234+0x4000] ;  /* 0x00400000ea34783b */ /* 0x000fe80000000200 */
[----:B------:R-:W3:Y:S03]  /*4bd0*/  LDSM.16.M88.4 R36, [R233+0xc000] ;  /* 0x00c00000e924783b */ /* 0x000ee60000000200 */
[C---:B-1----:R-:W-:Y:S08]  /*4be0*/  HMMA.16816.F32.BF16 R48, R12.reuse, R24, R48 ;  /* 0x000000180c30723c */ /* 0x042ff00000041830 */
[----:B------:R-:W-:Y:S01]  /*4bf0*/  HMMA.16816.F32.BF16 R44, R12, R26, R44 ;  /* 0x0000001a0c2c723c */ /* 0x000fe2000004182c */
[----:B------:R-:W1:Y:S04]  /*4c00*/  LDSM.16.M88.4 R12, [R233+0xc800] ;  /* 0x00c80000e90c783b */ /* 0x000e680000000200 */
[----:B------:R-:W-:Y:S03]  /*4c10*/  LDSM.16.M88.4 R24, [R231+0x4000] ;  /* 0x00400000e718783b */ /* 0x000fe60000000200 */
        /* <DEDUP_REMOVED lines=9> */
[C---:B-----5:R-:W-:Y:S08]  /*4cb0*/  HMMA.16816.F32.BF16 R48, R32.reuse, R68, R48 ;  /* 0x000000442030723c */ /* 0x060ff00000041830 */
[----:B------:R-:W-:Y:S01]  /*4cc0*/  HMMA.16816.F32.BF16 R44, R32, R70, R44 ;  /* 0x00000046202c723c */ /* 0x000fe2000004182c */
[----:B------:R-:W4:Y:S07]  /*4cd0*/  LDSM.16.M88.4 R32, [R233+0xd800] ;  /* 0x00d80000e920783b */ /* 0x000f2e0000000200 */
        /* <DEDUP_REMOVED lines=17> */
[C---:B------:R-:W-:Y:S01]  /*4df0*/  HMMA.16816.F32.BF16 R60, R28.reuse, R42, R60 ;  /* 0x0000002a1c3c723c */ /* 0x040fe2000004183c */
[----:B------:R-:W4:Y:S07]  /*4e00*/  LDSM.16.M88.4 R40, [R227+0xc800] ;  /* 0x00c80000e328783b */ /* 0x000f2e0000000200 */
[C---:B---3--:R-:W-:Y:S08]  /*4e10*/  HMMA.16816.F32.BF16 R56, R28.reuse, R36, R56 ;  /* 0x000000241c38723c */ /* 0x048ff00000041838 */
[C---:B------:R-:W-:Y:S01]  /*4e20*/  HMMA.16816.F32.BF16 R72, R28.reuse, R38, R72 ;  /* 0x000000261c48723c */ /* 0x040fe20000041848 */
[----:B------:R-:W3:Y:S07]  /*4e30*/  LDSM.16.M88.4 R36, [R227+0xd800] ;  /* 0x00d80000e324783b */ /* 0x000eee0000000200 */
[C---:B-1----:R-:W-:Y:S01]  /*4e40*/  HMMA.16816.F32.BF16 R68, R28.reuse, R12, R48 ;  /* 0x0000000c1c44723c */ /* 0x042fe20000041830 */
[----:B------:R-:W-:Y:S07]  /*4e50*/  LDSM.16.M88.4 R48, [R220+0x4000] ;  /* 0x00400000dc30783b */ /* 0x000fee0000000200 */
[----:B------:R-:W-:Y:S01]  /*4e60*/  HMMA.16816.F32.BF16 R44, R28, R14, R44 ;  /* 0x0000000e1c2c723c */ /* 0x000fe2000004182c */
[----:B------:R-:W1:Y:S04]  /*4e70*/  LDSM.16.M88.4 R12, [R220+0x4800] ;  /* 0x00480000dc0c783b */ /* 0x000e680000000200 */
[----:B------:R-:W-:Y:S03]  /*4e80*/  LDSM.16.M88.4 R28, [R233+0xe800] ;  /* 0x00e80000e91c783b */ /* 0x000fe60000000200 */
[C---:B--2---:R-:W-:Y:S08]  /*4e90*/  HMMA.16816.F32.BF16 R20, R24.reuse, R8, R20 ;  /* 0x000000081814723c */ /* 0x044ff00000041814 */
[C---:B------:R-:W-:Y:S01]  /*4ea0*/  HMMA.16816.F32.BF16 R16, R24.reuse, R10, R16 ;  /* 0x0000000a1810723c */ /* 0x040fe20000041810 */
[----:B------:R-:W2:Y:S07]  /*4eb0*/  LDSM.16.M88.4 R8, [R220+0x5000] ;  /* 0x00500000dc08783b */ /* 0x000eae0000000200 */
        /* <DEDUP_REMOVED lines=10> */
[C---:B-1----:R-:W-:Y:S08]  /*4f60*/  HMMA.16816.F32.BF16 R64, R52.reuse, R12, R64 ;  /* 0x0000000c3440723c */ /* 0x042ff00000041840 */
[C---:B------:R-:W-:Y:S01]  /*4f70*/  HMMA.16816.F32.BF16 R60, R52.reuse, R14, R60 ;  /* 0x0000000e343c723c */ /* 0x040fe2000004183c */
[----:B------:R-:W1:Y:S07]  /*4f80*/  LDSM.16.M88.4 R12, [R233+0xf800] ;  /* 0x00f80000e90c783b */ /* 0x000e6e0000000200 */
[C---:B------:R-:W-:Y:S08]  /*4f90*/  HMMA.16816.F32.BF16 R20, R52.reuse, R48, R20 ;  /* 0x000000303414723c */ /* 0x040ff00000041814 */
[C---:B------:R-:W-:Y:S01]  /*4fa0*/  HMMA.16816.F32.BF16 R16, R52.reuse, R50, R16 ;  /* 0x000000323410723c */ /* 0x040fe20000041810 */
[----:B------:R-:W-:Y:S07]  /*4fb0*/  LDSM.16.M88.4 R48, [R232+0x6000] ;  /* 0x00600000e830783b */ /* 0x000fee0000000200 */
[C---:B--2---:R-:W-:Y:S08]  /*4fc0*/  HMMA.16816.F32.BF16 R56, R52.reuse, R8, R56 ;  /* 0x000000083438723c */ /* 0x044ff00000041838 */
[C---:B---3--:R-:W-:Y:S08]  /*4fd0*/  HMMA.16816.F32.BF16 R68, R52.reuse, R24, R68 ;  /* 0x000000183444723c */ /* 0x048ff00000041844 */
[C---:B------:R-:W-:Y:S01]  /*4fe0*/  HMMA.16816.F32.BF16 R44, R52.reuse, R26, R44 ;  /* 0x0000001a342c723c */ /* 0x040fe2000004182c */
[----:B------:R-:W-:Y:S07]  /*4ff0*/  LDSM.16.M88.4 R24, [R231+0x6800] ;  /* 0x00680000e718783b */ /* 0x000fee0000000200 */
[----:B------:R-:W-:Y:S01]  /*5000*/  HMMA.16816.F32.BF16 R72, R52, R10, R72 ;  /* 0x0000000a3448723c */ /* 0x000fe20000041848 */
[----:B------:R-:W2:Y:S07]  /*5010*/  LDSM.16.M88.4 R8, [R231+0x6000] ;  /* 0x00600000e708783b */ /* 0x000eae0000000200 */
        /* <DEDUP_REMOVED lines=8> */
[----:B------:R-:W3:Y:S07]  /*50a0*/  LDSM.16.M88.4 R28, [R231+0x7000] ;  /* 0x00700000e71c783b */ /* 0x000eee0000000200 */
[C---:B--2---:R-:W-:Y:S08]  /*50b0*/  HMMA.16816.F32.BF16 R20, R48.reuse, R8, R20 ;  /* 0x000000083014723c */ /* 0x044ff00000041814 */
[----:B------:R-:W-:Y:S01]  /*50c0*/  HMMA.16816.F32.BF16 R16, R48, R10, R16 ;  /* 0x0000000a3010723c */ /* 0x000fe20000041810 */
[----:B------:R-:W2:Y:S07]  /*50d0*/  LDSM.16.M88.4 R8, [R227+0xe000] ;  /* 0x00e00000e308783b */ /* 0x000eae0000000200 */
[C---:B------:R-:W-:Y:S07]  /*50e0*/  HMMA.16816.F32.BF16 R56, R36.reuse, R40, R56 ;  /* 0x000000282438723c */ /* 0x040fee0000041838 */
[----:B------:R-:W-:Y:S01]  /*50f0*/  IMAD.U32 R40, RZ, RZ, UR26 ;  /* 0x0000001aff287e24 */ /* 0x000fe2000f8e00ff */
[----:B------:R-:W-:Y:S01]  /*5100*/  HMMA.16816.F32.BF16 R72, R36, R42, R72 ;  /* 0x0000002a2448723c */ /* 0x000fe20000041848 */
[----:B------:R-:W-:-:S02]  /*5110*/  IMAD.U32 R41, RZ, RZ, UR10 ;  /* 0x0000000aff297e24 */ /* 0x000fc4000f8e00ff */
[----:B------:R-:W-:-:S03]  /*5120*/  IMAD R40, R40, 0x40, R3 ;  /* 0x0000004028287824 */ /* 0x000fc600078e0203 */
[----:B------:R-:W-:Y:S02]  /*5130*/  IADD3 R41, R41, -UR27, R2 ;  /* 0x8000001b29297c10 */ /* 0x000fe4000fffe002 */
[C---:B------:R-:W-:Y:S01]  /*5140*/  IADD3 R38, R40.reuse, -0x38, RZ ;  /* 0xffffffc828267810 */ /* 0x040fe20007ffe0ff */
[C---:B------:R-:W-:Y:S01]  /*5150*/  HMMA.16816.F32.BF16 R64, R48.reuse, R24, R64 ;  /* 0x000000183040723c */ /* 0x040fe20000041840 */
[C---:B------:R-:W-:Y:S02]  /*5160*/  IADD3 R80, R40.reuse, -0x28, RZ ;  /* 0xffffffd828507810 */ /* 0x040fe40007ffe0ff */
[C---:B------:R-:W-:Y:S02]  /*5170*/  IADD3 R54, R40.reuse, -0x37, RZ ;  /* 0xffffffc928367810 */ /* 0x040fe40007ffe0ff */
[C---:B------:R-:W-:Y:S02]  /*5180*/  IADD3 R76, R40.reuse, -0x30, RZ ;  /* 0xffffffd0284c7810 */ /* 0x040fe40007ffe0ff */
[C---:B------:R-:W-:Y:S01]  /*5190*/  IMAD.IADD R24, R41.reuse, 0x1, -R38 ;  /* 0x0000000129187824 */ /* 0x040fe200078e0a26 */
[----:B-1----:R-:W-:Y:S01]  /*51a0*/  HMMA.16816.F32.BF16 R68, R48, R12, R68 ;  /* 0x0000000c3044723c */ /* 0x002fe20000041844 */
[----:B------:R-:W-:Y:S01]  /*51b0*/  IMAD.IADD R37, R41, 0x1, -R54 ;  /* 0x0000000129257824 */ /* 0x000fe200078e0a36 */
[----:B------:R-:W-:-:S02]  /*51c0*/  IADD3 R78, R40, -0x2f, RZ ;  /* 0xffffffd1284e7810 */ /* 0x000fc40007ffe0ff */
[----:B------:R-:W-:Y:S02]  /*51d0*/  IABS R24, R24 ;  /* 0x0000001800187213 */ /* 0x000fe40000000000 */
[----:B------:R-:W-:Y:S01]  /*51e0*/  IABS R37, R37 ;  /* 0x0000002500257213 */ /* 0x000fe20000000000 */
[----:B------:R-:W-:Y:S01]  /*51f0*/  IMAD.IADD R12, R41, 0x1, -R80 ;  /* 0x00000001290c7824 */ /* 0x000fe200078e0a50 */
[----:B------:R-:W-:Y:S01]  /*5200*/  HMMA.16816.F32.BF16 R60, R48, R26, R60 ;  /* 0x0000001a303c723c */ /* 0x000fe2000004183c */
[----:B------:R1:W-:Y:S01]  /*5210*/  I2F R39, R24 ;  /* 0x0000001800277306 */ /* 0x0003e20000201400 */
[C---:B------:R-:W-:Y:S01]  /*5220*/  IADD3 R86, R40.reuse, -0x20, RZ ;  /* 0xffffffe028567810 */ /* 0x040fe20007ffe0ff */
[----:B------:R-:W-:Y:S01]  /*5230*/  IMAD.MOV.U32 R42, RZ, RZ, R37 ;  /* 0x000000ffff2a7224 */ /* 0x000fe200078e0025 */
[----:B------:R-:W-:Y:S02]  /*5240*/  IABS R12, R12 ;  /* 0x0000000c000c7213 */ /* 0x000fe40000000000 */
[----:B------:R-:W-:-:S02]  /*5250*/  IADD3 R82, R40, -0x27, RZ ;  /* 0xffffffd928527810 */ /* 0x000fc40007ffe0ff */
[C---:B---3--:R-:W-:Y:S01]  /*5260*/  HMMA.16816.F32.BF16 R56, R48.reuse, R28, R56 ;  /* 0x0000001c3038723c */ /* 0x048fe20000041838 */
[----:B------:R-:W-:Y:S01]  /*5270*/  IMAD.MOV.U32 R43, RZ, RZ, R12 ;  /* 0x000000ffff2b7224 */ /* 0x000fe200078e000c */
[C---:B------:R-:W-:Y:S01]  /*5280*/  IADD3 R92, R40.reuse, -0x1f, RZ ;  /* 0xffffffe1285c7810 */ /* 0x040fe20007ffe0ff */
[----:B------:R-:W-:Y:S01]  /*5290*/  I2F R42, R42 ;  /* 0x0000002a002a7306 */ /* 0x000fe20000201400 */
[C---:B------:R-:W-:Y:S02]  /*52a0*/  IADD3 R88, R40.reuse, -0x8, RZ ;  /* 0xfffffff828587810 */ /* 0x040fe40007ffe0ff */
[C---:B------:R-:W-:Y:S01]  /*52b0*/  IADD3 R100, R40.reuse, -0x10, RZ ;  /* 0xfffffff028647810 */ /* 0x040fe20007ffe0ff */
[C---:B------:R-:W-:Y:S01]  /*52c0*/  IMAD.IADD R28, R41.reuse, 0x1, -R76 ;  /* 0x00000001291c7824 */ /* 0x040fe200078e0a4c */
[----:B------:R-:W-:Y:S01]  /*52d0*/  HMMA.16816.F32.BF16 R44, R48, R14, R44 ;  /* 0x0000000e302c723c */ /* 0x000fe2000004182c */
[----:B-1----:R-:W1:Y:S01]  /*52e0*/  LDSM.16.M88.4 R24, [R227+0xe800] ;  /* 0x00e80000e318783b */ /* 0x002e620000000200 */
[C---:B------:R-:W-:Y:S01]  /*52f0*/  IMAD.IADD R29, R41.reuse, 0x1, -R78 ;  /* 0x00000001291d7824 */ /* 0x040fe200078e0a4e */
[C---:B------:R-:W-:Y:S01]  /*5300*/  IADD3 R90, R40.reuse, -0xf, RZ ;  /* 0xfffffff1285a7810 */ /* 0x040fe20007ffe0ff */
[C---:B------:R-:W-:Y:S01]  /*5310*/  IMAD.IADD R55, R41.reuse, 0x1, -R100 ;  /* 0x0000000129377824 */ /* 0x040fe200078e0a64 */
[----:B------:R-:W-:Y:S01]  /*5320*/  IABS R28, R28 ;  /* 0x0000001c001c7213 */ /* 0x000fe20000000000 */
[----:B------:R-:W3:Y:S01]  /*5330*/  LDSM.16.M88.4 R12, [R227+0xf000] ;  /* 0x00f00000e30c783b */ /* 0x000ee20000000200 */
[----:B------:R-:W-:Y:S01]  /*5340*/  IADD3 R4, R40, -0x40, RZ ;  /* 0xffffffc028047810 */ /* 0x000fe20007ffe0ff */
[----:B--2---:R-:W-:Y:S01]  /*5350*/  HMMA.16816.F32.BF16 R20, R32, R8, R20 ;  /* 0x000000082014723c */ /* 0x004fe20000041814 */
[C---:B------:R-:W-:Y:S01]  /*5360*/  IMAD.IADD R53, R41.reuse, 0x1, -R90 ;  /* 0x0000000129357824 */ /* 0x040fe200078e0a5a */
[----:B------:R-:W-:Y:S01]  /*5370*/  IABS R55, R55 ;  /* 0x0000003700377213 */ /* 0x000fe20000000000 */
[----:B------:R-:W-:Y:S01]  /*5380*/  IMAD.MOV.U32 R37, RZ, RZ, R28 ;  /* 0x000000ffff257224 */ /* 0x000fe200078e001c */
[----:B------:R-:W-:Y:S01]  /*5390*/  IABS R28, R29 ;  /* 0x0000001d001c7213 */ /* 0x000fe20000000000 */
[C---:B------:R-:W-:Y:S01]  /*53a0*/  IMAD.IADD R3, R41.reuse, 0x1, -R4 ;  /* 0x0000000129037824 */ /* 0x040fe200078e0a04 */
[----:B------:R-:W-:Y:S01]  /*53b0*/  IABS R98, R53 ;  /* 0x0000003500627213 */ /* 0x000fe20000000000 */
[C---:B------:R-:W-:Y:S01]  /*53c0*/  IMAD.IADD R8, R41.reuse, 0x1, -R86 ;  /* 0x0000000129087824 */ /* 0x040fe200078e0a56 */
[----:B------:R-:W-:Y:S01]  /*53d0*/  HMMA.16816.F32.BF16 R72, R48, R30, R72 ;  /* 0x0000001e3048723c */ /* 0x000fe20000041848 */
[----:B------:R-:W-:Y:S01]  /*53e0*/  IMAD.MOV.U32 R52, RZ, RZ, R28 ;  /* 0x000000ffff347224 */ /* 0x000fe200078e001c */
[----:B------:R2:W-:Y:S01]  /*53f0*/  I2F R53, R55 ;  /* 0x0000003700357306 */ /* 0x0005e20000201400 */
[----:B------:R-:W-:Y:S01]  /*5400*/  IMAD.IADD R28, R41, 0x1, -R82 ;  /* 0x00000001291c7824 */ /* 0x000fe200078e0a52 */
[----:B------:R-:W-:-:S02]  /*5410*/  IABS R8, R8 ;  /* 0x0000000800087213 */ /* 0x000fc40000000000 */
[----:B------:R-:W-:Y:S02]  /*5420*/  IADD3 R36, R40, -0x3f, RZ ;  /* 0xffffffc128247810 */ /* 0x000fe40007ffe0ff */
[----:B------:R-:W-:Y:S01]  /*5430*/  IABS R28, R28 ;  /* 0x0000001c001c7213 */ /* 0x000fe20000000000 */
[----:B------:R-:W-:Y:S01]  /*5440*/  HMMA.16816.F32.BF16 R16, R32, R10, R16 ;  /* 0x0000000a2010723c */ /* 0x000fe20000041810 */
[----:B------:R4:W-:Y:S01]  /*5450*/  I2F R49, R8 ;  /* 0x0000000800317306 */ /* 0x0009e20000201400 */
[C---:B------:R-:W-:Y:S01]  /*5460*/  IMAD.IADD R6, R41.reuse, 0x1, -R36 ;  /* 0x0000000129067824 */ /* 0x040fe200078e0a24 */
[----:B------:R-:W-:Y:S01]  /*5470*/  IABS R3, R3 ;  /* 0x0000000300037213 */ /* 0x000fe20000000000 */
[----:B------:R-:W-:Y:S01]  /*5480*/  IMAD.MOV.U32 R48, RZ, RZ, R28 ;  /* 0x000000ffff307224 */ /* 0x000fe200078e001c */
[----:B------:R-:W-:Y:S01]  /*5490*/  ISETP.GE.AND P2, PT, R4, UR10, PT ;  /* 0x0000000a04007c0c */ /* 0x000fe2000bf46270 */
[----:B------:R-:W-:Y:S01]  /*54a0*/  IMAD.IADD R28, R41, 0x1, -R92 ;  /* 0x00000001291c7824 */ /* 0x000fe200078e0a5c */
[----:B------:R-:W-:-:S02]  /*54b0*/  IABS R6, R6 ;  /* 0x0000000600067213 */ /* 0x000fc40000000000 */
[----:B--2---:R-:W-:Y:S01]  /*54c0*/  IADD3 R55, R41, 0x8, RZ ;  /* 0x0000000829377810 */ /* 0x004fe20007ffe0ff */
[----:B------:R-:W2:Y:S01]  /*54d0*/  I2F R3, R3 ;  /* 0x0000000300037306 */ /* 0x000ea20000201400 */
[----:B------:R-:W-:Y:S02]  /*54e0*/  IABS R28, R28 ;  /* 0x0000001c001c7213 */ /* 0x000fe40000000000 */
[----:B------:R-:W-:Y:S02]  /*54f0*/  ISETP.GE.AND P1, PT, R36, UR10, PT ;  /* 0x0000000a24007c0c */ /* 0x000fe4000bf26270 */
[----:B------:R-:W-:Y:S01]  /*5500*/  ISETP.GE.AND P3, PT, R80, UR10, PT ;  /* 0x0000000a50007c0c */ /* 0x000fe2000bf66270 */
[----:B-1----:R-:W-:Y:S01]  /*5510*/  HMMA.16816.F32.BF16 R64, R32, R24, R64 ;  /* 0x000000182040723c */ /* 0x002fe20000041840 */
[----:B----4-:R-:W1:Y:S01]  /*5520*/  LDSM.16.M88.4 R8, [R227+0xf800] ;  /* 0x00f80000e308783b */ /* 0x010e620000000200 */
[----:B------:R4:W-:Y:S01]  /*5530*/  I2F R50, R28 ;  /* 0x0000001c00327306 */ /* 0x0009e20000201400 */
[C---:B------:R-:W-:Y:S01]  /*5540*/  IADD3 R96, R40.reuse, -0x18, RZ ;  /* 0xffffffe828607810 */ /* 0x040fe20007ffe0ff */
[----:B------:R-:W-:Y:S01]  /*5550*/  IMAD.IADD R80, R55, 0x1, -R80 ;  /* 0x0000000137507824 */ /* 0x000fe200078e0a50 */
[----:B------:R-:W-:-:S02]  /*5560*/  IADD3 R94, R40, -0x17, RZ ;  /* 0xffffffe9285e7810 */ /* 0x000fc40007ffe0ff */
[----:B------:R-:W-:Y:S01]  /*5570*/  IADD3 R40, R40, -0x7, RZ ;  /* 0xfffffff928287810 */ /* 0x000fe20007ffe0ff */
[C---:B------:R-:W-:Y:S01]  /*5580*/  HMMA.16816.F32.BF16 R60, R32.reuse, R26, R60 ;  /* 0x0000001a203c723c */ /* 0x040fe2000004183c */
[----:B------:R-:W-:Y:S01]  /*5590*/  LDSM.16.M88.4 R24, [R220+0x6000] ;  /* 0x00600000dc18783b */ /* 0x000fe20000000200 */
[----:B------:R-:W-:Y:S01]  /*55a0*/  I2F R6, R6 ;  /* 0x0000000600067306 */ /* 0x000fe20000201400 */
[----:B------:R-:W-:Y:S01]  /*55b0*/  IABS R80, R80 ;  /* 0x0000005000507213 */ /* 0x000fe20000000000 */
[C---:B------:R-:W-:Y:S01]  /*55c0*/  IMAD.IADD R51, R41.reuse, 0x1, -R96 ;  /* 0x0000000129337824 */ /* 0x040fe200078e0a60 */
[----:B------:R-:W-:Y:S01]  /*55d0*/  ISETP.GE.AND P0, PT, R38, UR10, PT ;  /* 0x0000000a26007c0c */ /* 0x000fe2000bf06270 */
[C---:B------:R-:W-:Y:S01]  /*55e0*/  IMAD.IADD R84, R41.reuse, 0x1, -R94 ;  /* 0x0000000129547824 */ /* 0x040fe200078e0a5e */
[----:B------:R-:W-:Y:S01]  /*55f0*/  ISETP.GE.AND P6, PT, R54, UR10, PT ;  /* 0x0000000a36007c0c */ /* 0x000fe2000bfc6270 */
[----:B---3--:R-:W-:Y:S01]  /*5600*/  HMMA.16816.F32.BF16 R56, R32, R12, R56 ;  /* 0x0000000c2038723c */ /* 0x008fe20000041838 */
[----:B------:R-:W-:Y:S01]  /*5610*/  IMAD.IADD R77, R41, 0x1, -R40 ;  /* 0x00000001294d7824 */ /* 0x000fe200078e0a28 */
[----:B----4-:R-:W3:Y:S01]  /*5620*/  LDSM.16.M88.4 R28, [R229+0x6000] ;  /* 0x00600000e51c783b */ /* 0x010ee20000000200 */
[----:B------:R-:W-:Y:S01]  /*5630*/  IABS R51, R51 ;  /* 0x0000003300337213 */ /* 0x000fe20000000000 */
[----:B------:R-:W-:Y:S01]  /*5640*/  I2F R37, R37 ;  /* 0x0000002500257306 */ /* 0x000fe20000201400 */
[----:B------:R-:W-:-:S02]  /*5650*/  IABS R84, R84 ;  /* 0x0000005400547213 */ /* 0x000fc40000000000 */
[----:B------:R-:W-:Y:S01]  /*5660*/  IMAD.IADD R12, R41, 0x1, -R88 ;  /* 0x00000001290c7824 */ /* 0x000fe200078e0a58 */
[----:B------:R-:W-:Y:S01]  /*5670*/  HMMA.16816.F32.BF16 R72, R32, R14, R72 ;  /* 0x0000000e2048723c */ /* 0x000fe20000041848 */
[----:B------:R-:W-:Y:S02]  /*5680*/  IABS R77, R77 ;  /* 0x0000004d004d7213 */ /* 0x000fe40000000000 */
[----:B------:R-:W-:Y:S01]  /*5690*/  ISETP.GE.AND P5, PT, R76, UR10, PT ;  /* 0x0000000a4c007c0c */ /* 0x000fe2000bfa6270 */
[----:B------:R-:W-:Y:S01]  /*56a0*/  I2F R52, R52 ;  /* 0x0000003400347306 */ /* 0x000fe20000201400 */
[----:B------:R-:W-:Y:S02]  /*56b0*/  IABS R79, R12 ;  /* 0x0000000c004f7213 */ /* 0x000fe40000000000 */
[----:B------:R-:W4:Y:S01]  /*56c0*/  LDSM.16.M88.4 R12, [R220+0x6800] ;  /* 0x00680000dc0c783b */ /* 0x000f220000000200 */
[----:B------:R-:W-:-:S04]  /*56d0*/  ISETP.GE.AND P4, PT, R78, UR10, PT ;  /* 0x0000000a4e007c0c */ /* 0x000fc8000bf86270 */
[----:B------:R-:W-:Y:S01]  /*56e0*/  I2F R43, R43 ;  /* 0x0000002b002b7306 */ /* 0x000fe20000201400 */
[C---:B-1----:R-:W-:Y:S07]  /*56f0*/  HMMA.16816.F32.BF16 R68, R32.reuse, R8, R68 ;  /* 0x000000082044723c */ /* 0x042fee0000041844 */
[----:B------:R-:W-:Y:S01]  /*5700*/  I2F R48, R48 ;  /* 0x0000003000307306 */ /* 0x000fe20000201400 */
[C---:B------:R-:W-:Y:S01]  /*5710*/  IMAD.IADD R8, R55.reuse, 0x1, -R4 ;  /* 0x0000000137087824 */ /* 0x040fe200078e0a04 */
[----:B------:R-:W-:Y:S01]  /*5720*/  HMMA.16816.F32.BF16 R44, R32, R10, R44 ;  /* 0x0000000a202c723c */ /* 0x000fe2000004182c */
[----:B------:R-:W-:-:S05]  /*5730*/  IMAD.IADD R9, R55, 0x1, -R36 ;  /* 0x0000000137097824 */ /* 0x000fca00078e0a24 */
[----:B------:R-:W-:Y:S01]  /*5740*/  I2F R51, R51 ;  /* 0x0000003300337306 */ /* 0x000fe20000201400 */
[----:B------:R-:W-:-:S05]  /*5750*/  IABS R8, R8 ;  /* 0x0000000800087213 */ /* 0x000fca0000000000 */
[----:B------:R-:W-:Y:S01]  /*5760*/  IMAD.MOV.U32 R33, RZ, RZ, R8 ;  /* 0x000000ffff217224 */ /* 0x000fe200078e0008 */
[----:B------:R-:W-:Y:S01]  /*5770*/  IABS R8, R9 ;  /* 0x0000000900087213 */ /* 0x000fe20000000000 */
[C---:B------:R-:W-:Y:S01]  /*5780*/  IMAD.IADD R9, R55.reuse, 0x1, -R38 ;  /* 0x0000000137097824 */ /* 0x040fe200078e0a26 */
[----:B---3--:R-:W-:Y:S01]  /*5790*/  HMMA.16816.F32.BF16 R20, R28, R24, R20 ;  /* 0x000000181c14723c */ /* 0x008fe20000041814 */
[----:B------:R-:W-:Y:S02]  /*57a0*/  I2F R84, R84 ;  /* 0x0000005400547306 */ /* 0x000fe40000201400 */
[----:B------:R-:W-:Y:S01]  /*57b0*/  IMAD.MOV.U32 R32, RZ, RZ, R8 ;  /* 0x000000ffff207224 */ /* 0x000fe200078e0008 */
[----:B------:R-:W-:Y:S01]  /*57c0*/  IABS R8, R9 ;  /* 0x0000000900087213 */ /* 0x000fe20000000000 */
[----:B------:R-:W-:-:S03]  /*57d0*/  IMAD.IADD R9, R55, 0x1, -R54 ;  /* 0x0000000137097824 */ /* 0x000fc600078e0a36 */
[----:B------:R-:W-:Y:S01]  /*57e0*/  HMMA.16816.F32.BF16 R16, R28, R26, R16 ;  /* 0x0000001a1c10723c */ /* 0x000fe20000041810 */
[----:B------:R-:W1:Y:S01]  /*57f0*/  I2F R33, R33 ;  /* 0x0000002100217306 */ /* 0x000e620000201400 */
[----:B------:R-:W-:Y:S01]  /*5800*/  IABS R4, R9 ;  /* 0x0000000900047213 */ /* 0x000fe20000000000 */
[----:B------:R-:W-:-:S05]  /*5810*/  IMAD.IADD R9, R55, 0x1, -R76 ;  /* 0x0000000137097824 */ /* 0x000fca00078e0a4c */
[C---:B----4-:R-:W-:Y:S01]  /*5820*/  HMMA.16816.F32.BF16 R64, R28.reuse, R12, R64 ;  /* 0x0000000c1c40723c */ /* 0x050fe20000041840 */
[----:B------:R-:W3:Y:S06]  /*5830*/  I2F R32, R32 ;  /* 0x0000002000207306 */ /* 0x000eec0000201400 */
[----:B------:R-:W-:Y:S01]  /*5840*/  IABS R13, R9 ;  /* 0x00000009000d7213 */ /* 0x000fe20000000000 */
[----:B--2---:R-:W-:Y:S01]  /*5850*/  FFMA.FTZ R3, R3, -UR4, R20 ;  /* 0x8000000403037c23 */ /* 0x004fe20008010014 */
[----:B------:R2:W4:Y:S01]  /*5860*/  I2F R27, R8 ;  /* 0x00000008001b7306 */ /* 0x0005220000201400 */
[----:B-1----:R-:W-:Y:S01]  /*5870*/  FFMA.FTZ R22, R33, -UR4, R22 ;  /* 0x8000000421167c23 */ /* 0x002fe20008010016 */
[----:B------:R-:W-:Y:S01]  /*5880*/  HMMA.16816.F32.BF16 R60, R28, R14, R60 ;  /* 0x0000000e1c3c723c */ /* 0x000fe2000004183c */
[----:B------:R-:W-:Y:S01]  /*5890*/  FFMA.FTZ R6, R6, -UR4, R21 ;  /* 0x8000000406067c23 */ /* 0x000fe20008010015 */
[----:B------:R-:W-:Y:S01]  /*58a0*/  FSEL R3, R3, -INF , !P2 ;  /* 0xff80000003037808 */ /* 0x000fe20005000000 */
[----:B------:R-:W-:Y:S01]  /*58b0*/  IMAD.IADD R12, R55, 0x1, -R78 ;  /* 0x00000001370c7824 */ /* 0x000fe200078e0a4e */
[----:B------:R-:W-:Y:S01]  /*58c0*/  FSEL R24, R22, -INF , !P2 ;  /* 0xff80000016187808 */ /* 0x000fe20005000000 */
[----:B------:R-:W-:Y:S01]  /*58d0*/  FFMA.FTZ R39, R39, -UR4, R16 ;  /* 0x8000000427277c23 */ /* 0x000fe20008010010 */
[----:B------:R-:W1:Y:S01]  /*58e0*/  I2F R4, R4 ;  /* 0x0000000400047306 */ /* 0x000e620000201400 */
[----:B---3--:R-:W-:Y:S01]  /*58f0*/  FFMA.FTZ R23, R32, -UR4, R23 ;  /* 0x8000000420177c23 */ /* 0x008fe20008010017 */
[----:B------:R-:W-:Y:S01]  /*5900*/  ISETP.GE.AND P2, PT, R82, UR10, PT ;  /* 0x0000000a52007c0c */ /* 0x000fe2000bf46270 */
[C---:B------:R-:W-:Y:S01]  /*5910*/  IMAD.IADD R82, R55.reuse, 0x1, -R82 ;  /* 0x0000000137527824 */ /* 0x040fe200078e0a52 */
[----:B------:R-:W-:Y:S01]  /*5920*/  FSEL R25, R6, -INF , !P1 ;  /* 0xff80000006197808 */ /* 0x000fe20004800000 */
[----:B------:R-:W-:Y:S01]  /*5930*/  IMAD.IADD R32, R55, 0x1, -R86 ;  /* 0x0000000137207824 */ /* 0x000fe200078e0a56 */
[----:B------:R-:W-:Y:S01]  /*5940*/  FSEL R16, R23, -INF , !P1 ;  /* 0xff80000017107808 */ /* 0x000fe20004800000 */
[----:B------:R-:W-:Y:S01]  /*5950*/  IMAD.IADD R14, R55, 0x1, -R92 ;  /* 0x00000001370e7824 */ /* 0x000fe200078e0a5c */
[----:B--2---:R-:W2:Y:S01]  /*5960*/  LDSM.16.M88.4 R8, [R220+0x7000] ;  /* 0x00700000dc08783b */ /* 0x004ea20000000200 */
[----:B------:R-:W-:Y:S01]  /*5970*/  IABS R26, R82 ;  /* 0x00000052001a7213 */ /* 0x000fe20000000000 */
[----:B------:R-:W-:Y:S01]  /*5980*/  I2F R15, R80 ;  /* 0x00000050000f7306 */ /* 0x000fe20000201400 */
[----:B------:R-:W-:Y:S01]  /*5990*/  IABS R32, R32 ;  /* 0x0000002000207213 */ /* 0x000fe20000000000 */
[----:B------:R-:W3:Y:S01]  /*59a0*/  LDSM.16.M88.4 R20, [R220+0x7800] ;  /* 0x00780000dc14783b */ /* 0x000ee20000000200 */
[----:B------:R-:W-:Y:S01]  /*59b0*/  IABS R14, R14 ;  /* 0x0000000e000e7213 */ /* 0x000fe20000000000 */
[----:B----4-:R-:W-:Y:S01]  /*59c0*/  FFMA.FTZ R6, R27, -UR4, R18 ;  /* 0x800000041b067c23 */ /* 0x010fe20008010012 */
[----:B------:R-:W-:Y:S01]  /*59d0*/  IABS R12, R12 ;  /* 0x0000000c000c7213 */ /* 0x000fe20000000000 */
[----:B-1----:R-:W-:Y:S01]  /*59e0*/  FFMA.FTZ R4, R4, -UR4, R19 ;  /* 0x8000000404047c23 */ /* 0x002fe20008010013 */
[----:B------:R-:W-:Y:S01]  /*59f0*/  FSEL R27, R39, -INF , !P0 ;  /* 0xff800000271b7808 */ /* 0x000fe20004000000 */
[----:B------:R-:W-:Y:S01]  /*5a00*/  I2F R18, R26 ;  /* 0x0000001a00127306 */ /* 0x000fe20000201400 */
[----:B------:R-:W-:Y:S01]  /*5a10*/  FSEL R6, R6, -INF , !P0 ;  /* 0xff80000006067808 */ /* 0x000fe20004000000 */
[----:B------:R-:W-:Y:S01]  /*5a20*/  FFMA.FTZ R17, R42, -UR4, R17 ;  /* 0x800000042a117c23 */ /* 0x000fe20008010011 */
[----:B------:R-:W-:Y:S01]  /*5a30*/  ISETP.GE.AND P0, PT, R92, UR10, PT ;  /* 0x0000000a5c007c0c */ /* 0x000fe2000bf06270 */
[----:B------:R-:W-:Y:S01]  /*5a40*/  FFMA.FTZ R37, R37, -UR4, R64 ;  /* 0x8000000425257c23 */ /* 0x000fe20008010040 */
[----:B------:R-:W-:Y:S01]  /*5a50*/  ISETP.GE.AND P1, PT, R86, UR10, PT ;  /* 0x0000000a56007c0c */ /* 0x000fe2000bf26270 */
[----:B------:R-:W-:Y:S01]  /*5a60*/  FFMA.FTZ R43, R43, -UR4, R60 ;  /* 0x800000042b2b7c23 */ /* 0x000fe2000801003c */
[----:B------:R-:W-:Y:S01]  /*5a70*/  FSEL R17, R17, -INF , !P6 ;  /* 0xff80000011117808 */ /* 0x000fe20007000000 */
[----:B------:R-:W-:Y:S01]  /*5a80*/  I2F R19, R32 ;  /* 0x0000002000137306 */ /* 0x000fe20000201400 */
[----:B------:R-:W-:Y:S01]  /*5a90*/  FFMA.FTZ R48, R48, -UR4, R61 ;  /* 0x8000000430307c23 */ /* 0x000fe2000801003d */
[----:B------:R-:W-:Y:S01]  /*5aa0*/  FSEL R4, R4, -INF , !P6 ;  /* 0xff80000004047808 */ /* 0x000fe20007000000 */
[----:B------:R-:W-:-:S04]  /*5ab0*/  DEPBAR.LE SB0, 0x0 ;  /* 0x000080000000791a */ /* 0x000fc80000000000 */
[----:B------:R-:W-:Y:S01]  /*5ac0*/  ISETP.GE.AND P6, PT, R96, UR10, PT ;  /* 0x0000000a60007c0c */ /* 0x000fe2000bfc6270 */
[----:B------:R-:W-:Y:S08]  /*5ad0*/  I2F R26, R14 ;  /* 0x0000000e001a7306 */ /* 0x000ff00000201400 */
[----:B------:R-:W1:Y:S01]  /*5ae0*/  I2F R13, R13 ;  /* 0x0000000d000d7306 */ /* 0x000e620000201400 */
[C---:B--2---:R-:W-:Y:S07]  /*5af0*/  HMMA.16816.F32.BF16 R56, R28.reuse, R8, R56 ;  /* 0x000000081c38723c */ /* 0x044fee0000041838 */
[----:B------:R-:W2:Y:S01]  /*5b00*/  I2F R12, R12 ;  /* 0x0000000c000c7306 */ /* 0x000ea20000201400 */
[C---:B------:R-:W-:Y:S01]  /*5b10*/  IMAD.IADD R8, R55.reuse, 0x1, -R96 ;  /* 0x0000000137087824 */ /* 0x040fe200078e0a60 */
[----:B------:R-:W-:Y:S01]  /*5b20*/  HMMA.16816.F32.BF16 R72, R28, R10, R72 ;  /* 0x0000000a1c48723c */ /* 0x000fe20000041848 */
[----:B------:R-:W-:-:S05]  /*5b30*/  IMAD.IADD R9, R55, 0x1, -R94 ;  /* 0x0000000137097824 */ /* 0x000fca00078e0a5e */
[----:B------:R-:W4:Y:S01]  /*5b40*/  I2F R98, R98 ;  /* 0x0000006200627306 */ /* 0x000f220000201400 */
[----:B-1----:R-:W-:Y:S01]  /*5b50*/  FFMA.FTZ R66, R13, -UR4, R66 ;  /* 0x800000040d427c23 */ /* 0x002fe20008010042 */
[----:B------:R-:W-:Y:S02]  /*5b60*/  IABS R8, R8 ;  /* 0x0000000800087213 */ /* 0x000fe40000000000 */
[----:B------:R-:W-:Y:S01]  /*5b70*/  IABS R9, R9 ;  /* 0x0000000900097213 */ /* 0x000fe20000000000 */
[----:B------:R-:W-:Y:S01]  /*5b80*/  IMAD.IADD R10, R55, 0x1, -R100 ;  /* 0x00000001370a7824 */ /* 0x000fe200078e0a64 */
[----:B---3--:R-:W-:Y:S01]  /*5b90*/  HMMA.16816.F32.BF16 R68, R28, R20, R68 ;  /* 0x000000141c44723c */ /* 0x008fe20000041844 */
[----:B------:R-:W-:Y:S01]  /*5ba0*/  FFMA.FTZ R11, R52, -UR4, R65 ;  /* 0x80000004340b7c23 */ /* 0x000fe20008010041 */
[----:B------:R1:W3:Y:S01]  /*5bb0*/  I2F R33, R8 ;  /* 0x0000000800217306 */ /* 0x0002e20000201400 */
[----:B--2---:R-:W-:Y:S01]  /*5bc0*/  FFMA.FTZ R12, R12, -UR4, R67 ;  /* 0x800000040c0c7c23 */ /* 0x004fe20008010043 */
[----:B------:R-:W-:-:S02]  /*5bd0*/  FSEL R13, R37, -INF , !P5 ;  /* 0xff800000250d7808 */ /* 0x000fc40006800000 */
[----:B------:R-:W-:Y:S02]  /*5be0*/  FSEL R14, R66, -INF , !P5 ;  /* 0xff800000420e7808 */ /* 0x000fe40006800000 */
[----:B------:R-:W-:Y:S01]  /*5bf0*/  HMMA.16816.F32.BF16 R44, R28, R22, R44 ;  /* 0x000000161c2c723c */ /* 0x000fe2000004182c */
[----:B------:R-:W-:Y:S01]  /*5c00*/  FFMA.FTZ R58, R19, -UR4, R58 ;  /* 0x80000004133a7c23 */ /* 0x000fe2000801003a */
[----:B------:R2:W5:Y:S01]  /*5c10*/  I2F R32, R9 ;  /* 0x0000000900207306 */ /* 0x0005620000201400 */
[----:B------:R-:W-:Y:S01]  /*5c20*/  FFMA.FTZ R50, R50, -UR4, R57 ;  /* 0x8000000432327c23 */ /* 0x000fe20008010039 */
[----:B------:R-:W-:Y:S01]  /*5c30*/  FSEL R11, R11, -INF , !P4 ;  /* 0xff8000000b0b7808 */ /* 0x000fe20006000000 */
[----:B------:R-:W-:Y:S01]  /*5c40*/  FFMA.FTZ R26, R26, -UR4, R59 ;  /* 0x800000041a1a7c23 */ /* 0x000fe2000801003b */
[----:B------:R-:W-:Y:S01]  /*5c50*/  FSEL R12, R12, -INF , !P4 ;  /* 0xff8000000c0c7808 */ /* 0x000fe20006000000 */
[----:B------:R-:W-:Y:S01]  /*5c60*/  FFMA.FTZ R49, R49, -UR4, R56 ;  /* 0x8000000431317c23 */ /* 0x000fe20008010038 */
[----:B------:R-:W-:Y:S01]  /*5c70*/  FSEL R189, R50, -INF , !P0 ;  /* 0xff80000032bd7808 */ /* 0x000fe20004000000 */
[----:B------:R-:W-:Y:S01]  /*5c80*/  FFMA.FTZ R51, R51, -UR4, R72 ;  /* 0x8000000433337c23 */ /* 0x000fe20008010048 */
[----:B-1----:R-:W-:Y:S01]  /*5c90*/  IABS R8, R10 ;  /* 0x0000000a00087213 */ /* 0x002fe20000000000 */
[----:B------:R-:W-:Y:S01]  /*5ca0*/  FFMA.FTZ R10, R15, -UR4, R62 ;  /* 0x800000040f0a7c23 */ /* 0x000fe2000801003e */
[----:B------:R-:W1:Y:S01]  /*5cb0*/  I2F R41, R79 ;  /* 0x0000004f00297306 */ /* 0x000e620000201400 */
[----:B------:R-:W-:Y:S01]  /*5cc0*/  FSEL R202, R26, -INF , !P0 ;  /* 0xff8000001aca7808 */ /* 0x000fe20004000000 */
[----:B------:R-:W-:Y:S01]  /*5cd0*/  FFMA.FTZ R73, R84, -UR4, R73 ;  /* 0x8000000454497c23 */ /* 0x000fe20008010049 */
[----:B------:R-:W-:Y:S01]  /*5ce0*/  PLOP3.LUT P0, PT, PT, PT, UP0, 0x80, 0x0 ;  /* 0x000000000000781c */ /* 0x000fe20003f0f008 */
[----:B------:R-:W-:Y:S01]  /*5cf0*/  FFMA.FTZ R53, R53, -UR4, R68 ;  /* 0x8000000435357c23 */ /* 0x000fe20008010044 */
[----:B------:R-:W-:Y:S01]  /*5d00*/  FSEL R10, R10, -INF , !P3 ;  /* 0xff8000000a0a7808 */ /* 0x000fe20005800000 */
[----:B--2---:R-:W-:Y:S01]  /*5d10*/  IMAD.IADD R9, R55, 0x1, -R90 ;  /* 0x0000000137097824 */ /* 0x004fe200078e0a5a */
[----:B------:R-:W-:Y:S01]  /*5d20*/  FSEL R195, R49, -INF , !P1 ;  /* 0xff80000031c37808 */ /* 0x000fe20004800000 */
[----:B------:R2:W2:Y:S01]  /*5d30*/  I2F R21, R8 ;  /* 0x0000000800157306 */ /* 0x0004a20000201400 */
[----:B------:R-:W-:Y:S01]  /*5d40*/  FSEL R190, R58, -INF , !P1 ;  /* 0xff8000003abe7808 */ /* 0x000fe20004800000 */
[----:B----4-:R-:W-:Y:S01]  /*5d50*/  FFMA.FTZ R69, R98, -UR4, R69 ;  /* 0x8000000462457c23 */ /* 0x010fe20008010045 */
[----:B------:R-:W-:Y:S01]  /*5d60*/  IABS R20, R9 ;  /* 0x0000000900147213 */ /* 0x000fe20000000000 */
[----:B---3--:R-:W-:Y:S01]  /*5d70*/  FFMA.FTZ R33, R33, -UR4, R74 ;  /* 0x8000000421217c23 */ /* 0x008fe2000801004a */
[----:B------:R-:W-:Y:S01]  /*5d80*/  FSEL R9, R43, -INF , !P3 ;  /* 0xff8000002b097808 */ /* 0x000fe20005800000 */
[----:B-----5:R-:W-:Y:S01]  /*5d90*/  FFMA.FTZ R32, R32, -UR4, R75 ;  /* 0x8000000420207c23 */ /* 0x020fe2000801004b */
[----:B------:R-:W-:Y:S01]  /*5da0*/  ISETP.GE.AND P5, PT, R94, UR10, PT ;  /* 0x0000000a5e007c0c */ /* 0x000fe2000bfa6270 */
[----:B------:R-:W3:Y:S01]  /*5db0*/  I2F R102, R77 ;  /* 0x0000004d00667306 */ /* 0x000ee20000201400 */
[----:B-1----:R-:W-:Y:S01]  /*5dc0*/  FFMA.FTZ R41, R41, -UR4, R44 ;  /* 0x8000000429297c23 */ /* 0x002fe2000801002c */
[----:B------:R-:W-:-:S02]  /*5dd0*/  ISETP.GE.AND P4, PT, R100, UR10, PT ;  /* 0x0000000a64007c0c */ /* 0x000fc4000bf86270 */
[----:B------:R-:W-:Y:S02]  /*5de0*/  ISETP.GE.AND P3, PT, R90, UR10, PT ;  /* 0x0000000a5a007c0c */ /* 0x000fe4000bf66270 */
[----:B------:R-:W-:Y:S01]  /*5df0*/  ISETP.GE.AND P1, PT, R40, UR10, PT ;  /* 0x0000000a28007c0c */ /* 0x000fe2000bf26270 */
[C---:B--2---:R-:W-:Y:S01]  /*5e00*/  IMAD.IADD R8, R55.reuse, 0x1, -R88 ;  /* 0x0000000137087824 */ /* 0x044fe200078e0a58 */
[----:B------:R-:W1:Y:S01]  /*5e10*/  I2F R20, R20 ;  /* 0x0000001400147306 */ /* 0x000e620000201400 */
[----:B------:R-:W-:Y:S01]  /*5e20*/  IMAD.IADD R55, R55, 0x1, -R40 ;  /* 0x0000000137377824 */ /* 0x000fe200078e0a28 */
[----:B------:R-:W-:Y:S01]  /*5e30*/  FSEL R193, R51, -INF , !P6 ;  /* 0xff80000033c17808 */ /* 0x000fe20007000000 */
[----:B------:R-:W-:Y:S01]  /*5e40*/  FFMA.FTZ R21, R21, -UR4, R70 ;  /* 0x8000000415157c23 */ /* 0x000fe20008010046 */
[----:B------:R-:W-:Y:S01]  /*5e50*/  IABS R15, R8 ;  /* 0x00000008000f7213 */ /* 0x000fe20000000000 */
[----:B------:R-:W-:Y:S01]  /*5e60*/  FFMA.FTZ R8, R18, -UR4, R63 ;  /* 0x8000000412087c23 */ /* 0x000fe2000801003f */
[----:B------:R-:W-:Y:S01]  /*5e70*/  IABS R55, R55 ;  /* 0x0000003700377213 */ /* 0x000fe20000000000 */
[----:B---3--:R-:W-:Y:S01]  /*5e80*/  FFMA.FTZ R45, R102, -UR4, R45 ;  /* 0x80000004662d7c23 */ /* 0x008fe2000801002d */
[----:B------:R2:W3:Y:S01]  /*5e90*/  I2F R19, R15 ;  /* 0x0000000f00137306 */ /* 0x0004e20000201400 */
[----:B------:R-:W-:-:S02]  /*5ea0*/  FSEL R192, R33, -INF , !P6 ;  /* 0xff80000021c07808 */ /* 0x000fc40007000000 */
[----:B------:R-:W-:Y:S02]  /*5eb0*/  FSEL R8, R8, -INF , !P2 ;  /* 0xff80000008087808 */ /* 0x000fe40005000000 */
[----:B------:R-:W-:Y:S02]  /*5ec0*/  FSEL R191, R73, -INF , !P5 ;  /* 0xff80000049bf7808 */ /* 0x000fe40006800000 */
[----:B------:R-:W-:Y:S01]  /*5ed0*/  FSEL R200, R32, -INF , !P5 ;  /* 0xff80000020c87808 */ /* 0x000fe20006800000 */
[----:B------:R-:W4:Y:S01]  /*5ee0*/  I2F R18, R55 ;  /* 0x0000003700127306 */ /* 0x000f220000201400 */
[----:B-1----:R-:W-:Y:S01]  /*5ef0*/  FFMA.FTZ R20, R20, -UR4, R71 ;  /* 0x8000000414147c23 */ /* 0x002fe20008010047 */
[----:B------:R-:W-:Y:S02]  /*5f00*/  FSEL R201, R53, -INF , !P4 ;  /* 0xff80000035c97808 */ /* 0x000fe40006000000 */
[----:B------:R-:W-:Y:S02]  /*5f10*/  FSEL R196, R21, -INF , !P4 ;  /* 0xff80000015c47808 */ /* 0x000fe40006000000 */
[----:B------:R-:W-:-:S02]  /*5f20*/  FSEL R199, R69, -INF , !P3 ;  /* 0xff80000045c77808 */ /* 0x000fc40005800000 */
[----:B--2---:R-:W-:Y:S01]  /*5f30*/  FSEL R15, R48, -INF , !P2 ;  /* 0xff800000300f7808 */ /* 0x004fe20005000000 */
[----:B---3--:R-:W-:Y:S01]  /*5f40*/  FFMA.FTZ R46, R19, -UR4, R46 ;  /* 0x80000004132e7c23 */ /* 0x008fe2000801002e */
[----:B------:R-:W-:Y:S01]  /*5f50*/  BAR.SYNC.DEFER_BLOCKING 0x0 ;  /* 0x0000000000007b1d */ /* 0x000fe20000010000 */
[----:B------:R-:W-:Y:S02]  /*5f60*/  ISETP.GE.AND P2, PT, R88, UR10, PT ;  /* 0x0000000a58007c0c */ /* 0x000fe4000bf46270 */
[----:B------:R-:W-:Y:S02]  /*5f70*/  FSEL R194, R20, -INF , !P3 ;  /* 0xff80000014c27808 */ /* 0x000fe40005800000 */
[----:B------:R-:W-:Y:S01]  /*5f80*/  FSEL R197, R41, -INF , !P2 ;  /* 0xff80000029c57808 */ /* 0x000fe20005000000 */
[----:B----4-:R-:W-:Y:S01]  /*5f90*/  FFMA.FTZ R47, R18, -UR4, R47 ;  /* 0x80000004122f7c23 */ /* 0x010fe2000801002f */
[----:B------:R-:W-:Y:S02]  /*5fa0*/  FSEL R170, R46, -INF , !P2 ;  /* 0xff8000002eaa7808 */ /* 0x000fe40005000000 */
[----:B------:R-:W-:-:S02]  /*5fb0*/  FSEL R171, R45, -INF , !P1 ;  /* 0xff8000002dab7808 */ /* 0x000fc40004800000 */
[----:B------:R-:W-:Y:S01]  /*5fc0*/  FSEL R168, R47, -INF , !P1 ;  /* 0xff8000002fa87808 */ /* 0x000fe20004800000 */
        /* <DEDUP_REMOVED lines=75> */
.L_x_4011:
[----:B------:R-:W-:-:S04]  /*6480*/  ULEA UR6, -UR6, URZ, 0x6 ;  /* 0x0000003f06067291 */ /* 0x000fc8000f8e313f */
[----:B------:R-:W-:Y:S02]  /*6490*/  USHF.R.S32.HI UR5, URZ, 0x1f, UR6 ;  /* 0x0000001f3f057899 */ /* 0x000fe40008011406 */
[----:B------:R-:W-:-:S04]  /*64a0*/  MOV R23, UR6 ;  /* 0x0000000600177c02 */ /* 0x000fc80008000f00 */
[----:B------:R-:W-:Y:S02]  /*64b0*/  MOV R26, UR5 ;  /* 0x00000005001a7c02 */ /* 0x000fe40008000f00 */
.L_x_4012:
        /* <DEDUP_REMOVED lines=156> */
.L_x_4014:
[----:B------:R-:W-:Y:S05]  /*6e80*/  BSYNC B0 ;  /* 0x0000000000007941 */ /* 0x000fea0003800000 */
.L_x_4013:
[----:B------:R-:W0:Y:S01]  /*6e90*/  LDGDEPBAR ;  /* 0x00000000000079af */ /* 0x000e220000000000 */
[----:B------:R-:W-:-:S04]  /*6ea0*/  IADD3 R166, P1, R23, R166, RZ ;  /* 0x000000a617a67210 */ /* 0x000fc80007f3e0ff */
[----:B------:R-:W-:Y:S02]  /*6eb0*/  IADD3.X R167, R26, R167, RZ, P1, !PT ;  /* 0x000000a71aa77210 */ /* 0x000fe40000ffe4ff */
.L_x_4010:
[----:B------:R-:W-:Y:S02]  /*6ec0*/  FMNMX.FTZ R22, R3, R25, !PT ;  /* 0x0000001903167209 */ /* 0x000fe40007810000 */
[----:B--2---:R-:W-:Y:S02]  /*6ed0*/  FMNMX.FTZ R19, R24, R16, !PT ;  /* 0x0000001018137209 */ /* 0x004fe40007810000 */
        /* <DEDUP_REMOVED lines=35> */
[----:B-1----:R-:W-:Y:S04]  /*7110*/  LDSM.16.MT88.4 R48, [R225+0x10000] ;  /* 0x01000000e130783b */ /* 0x002fe80000004200 */
[----:B------:R-:W-:Y:S04]  /*7120*/  LDSM.16.MT88.4 R56, [R224+0x10000] ;  /* 0x01000000e038783b */ /* 0x000fe80000004200 */
[----:B------:R-:W-:Y:S01]  /*7130*/  LDSM.16.MT88.4 R40, [R226+0x10000] ;  /* 0x01000000e228783b */ /* 0x000fe20000004200 */
[----:B--2---:R-:W-:-:S03]  /*7140*/  FMNMX.FTZ R21, R22, R21, !PT ;  /* 0x0000001516157209 */ /* 0x004fc60007810000 */
[----:B------:R-:W-:Y:S01]  /*7150*/  LDSM.16.MT88.4 R64, [R228+0x12000] ;  /* 0x01200000e440783b */ /* 0x000fe20000004200 */
[----:B---3--:R-:W-:-:S03]  /*7160*/  FMNMX.FTZ R19, R20, R19, !PT ;  /* 0x0000001314137209 */ /* 0x008fc60007810000 */
        /* <DEDUP_REMOVED lines=8> */
[C---:B------:R-:W-:Y:S01]  /*71f0*/  FSETP.NEU.FTZ.AND P1, PT, R164.reuse, -INF , PT ;  /* 0xff800000a400780b */ /* 0x040fe20003f3d000 */
[----:B------:R-:W-:Y:S02]  /*7200*/  FMUL.FTZ R198, R164, c[0x0][0x23c] ;  /* 0x00008f00a4c67a20 */ /* 0x000fe40000410000 */
[----:B------:R-:W1:Y:S03]  /*7210*/  LDSM.16.MT88.4 R112, [R225+0x14000] ;  /* 0x01400000e170783b */ /* 0x000e660000004200 */
[----:B------:R-:W-:Y:S01]  /*7220*/  FSEL R198, R198, RZ, P1 ;  /* 0x000000ffc6c67208 */ /* 0x000fe20000800000 */
[----:B------:R-:W1:Y:S04]  /*7230*/  LDSM.16.MT88.4 R120, [R224+0x14000] ;  /* 0x01400000e078783b */ /* 0x000e680000004200 */
[--C-:B------:R-:W-:Y:S01]  /*7240*/  FFMA.FTZ R183, R3, c[0x0][0x23c], -R198.reuse ;  /* 0x00008f0003b77a23 */ /* 0x100fe200000108c6 */
[----:B--2---:R-:W-:Y:S01]  /*7250*/  FMNMX.FTZ R3, R19, R18, !PT ;  /* 0x0000001213037209 */ /* 0x004fe20007810000 */
[--C-:B------:R-:W-:Y:S01]  /*7260*/  FFMA.FTZ R182, R25, c[0x0][0x23c], -R198.reuse ;  /* 0x00008f0019b67a23 */ /* 0x100fe200000108c6 */
[----:B------:R-:W2:Y:S01]  /*7270*/  LDSM.16.MT88.4 R128, [R228+0x16000] ;  /* 0x01600000e480783b */ /* 0x000ea20000004200 */
[--C-:B------:R-:W-:Y:S01]  /*7280*/  FFMA.FTZ R180, R27, c[0x0][0x23c], -R198.reuse ;  /* 0x00008f001bb47a23 */ /* 0x100fe200000108c6 */
[C---:B------:R-:W-:Y:S01]  /*7290*/  FSETP.NEU.FTZ.AND P1, PT, R3.reuse, -INF , PT ;  /* 0xff8000000300780b */ /* 0x040fe20003f3d000 */
[----:B------:R-:W-:Y:S01]  /*72a0*/  FMUL.FTZ R169, R3, c[0x0][0x23c] ;  /* 0x00008f0003a97a20 */ /* 0x000fe20000410000 */
[----:B------:R-:W1:Y:S01]  /*72b0*/  LDSM.16.MT88.4 R136, [R226+0x16000] ;  /* 0x01600000e288783b */ /* 0x000e620000004200 */
[--C-:B------:R-:W-:Y:S01]  /*72c0*/  FFMA.FTZ R177, R17, c[0x0][0x23c], -R198.reuse ;  /* 0x00008f0011b17a23 */ /* 0x100fe200000108c6 */
[----:B------:R-:W-:Y:S01]  /*72d0*/  MUFU.EX2 R183, R183 ;  /* 0x000000b700b77308 */ /* 0x000fe20000000800 */
[--C-:B------:R-:W-:Y:S01]  /*72e0*/  FFMA.FTZ R181, R13, c[0x0][0x23c], -R198.reuse ;  /* 0x00008f000db57a23 */ /* 0x100fe200000108c6 */
[----:B------:R-:W-:Y:S01]  /*72f0*/  FSEL R169, R169, RZ, P1 ;  /* 0x000000ffa9a97208 */ /* 0x000fe20000800000 */
[----:B------:R-:W1:Y:S01]  /*7300*/  LDSM.16.MT88.4 R152, [R225+0x16000] ;  /* 0x01600000e198783b */ /* 0x000e620000004200 */
[--C-:B------:R-:W-:Y:S01]  /*7310*/  FFMA.FTZ R176, R11, c[0x0][0x23c], -R198.reuse ;  /* 0x00008f000bb07a23 */ /* 0x100fe200000108c6 */
[----:B------:R-:W-:Y:S01]  /*7320*/  LEA R244, P1, R166, c[0x0][0x168], 0x1 ;  /* 0x00005a00a6f47a11 */ /* 0x000fe200078208ff */
[--C-:B------:R-:W-:Y:S01]  /*7330*/  FFMA.FTZ R175, R9, c[0x0][0x23c], -R198.reuse ;  /* 0x00008f0009af7a23 */ /* 0x100fe200000108c6 */
[----:B------:R-:W-:Y:S01]  /*7340*/  LDSM.16.MT88.4 R20, [R228+0x12800] ;  /* 0x01280000e414783b */ /* 0x000fe20000004200 */
[--C-:B------:R-:W-:Y:S01]  /*7350*/  FFMA.FTZ R185, R24, c[0x0][0x23c], -R169.reuse ;  /* 0x00008f0018b97a23 */ /* 0x100fe200000108a9 */
[----:B------:R-:W3:Y:S01]  /*7360*/  MUFU.EX2 R182, R182 ;  /* 0x000000b600b67308 */ /* 0x000ee20000000800 */
        /* <DEDUP_REMOVED lines=15> */
[----:B---3--:R-:W-:Y:S01]  /*7460*/  F2FP.BF16.PACK_AB R144, R182, R183 ;  /* 0x000000b7b690723e */ /* 0x008fe200000010ff */
[----:B------:R-:W3:Y:S01]  /*7470*/  LDSM.16.MT88.4 R8, [R224+0x10800] ;  /* 0x01080000e008783b */ /* 0x000ee20000004200 */
        /* <DEDUP_REMOVED lines=8> */
[--C-:B------:R-:W-:Y:S02]  /*7500*/  FFMA.FTZ R193, R202, c[0x0][0x23c], -R169.reuse ;  /* 0x00008f00cac17a23 */ /* 0x100fe400000108a9 */
[--C-:B------:R-:W-:Y:S01]  /*7510*/  FFMA.FTZ R192, R192, c[0x0][0x23c], -R169.reuse ;  /* 0x00008f00c0c07a23 */ /* 0x100fe200000108a9 */
[----:B------:R-:W4:Y:S01]  /*7520*/  MUFU.EX2 R184, R184 ;  /* 0x000000b800b87308 */ /* 0x000f220000000800 */
[----:B--2---:R-:W-:Y:S01]  /*7530*/  F2FP.BF16.PACK_AB R146, R177, R180 ;  /* 0x000000b4b192723e */ /* 0x004fe200000010ff */
[----:B------:R-:W-:Y:S02]  /*7540*/  FFMA.FTZ R195, R200, c[0x0][0x23c], -R169 ;  /* 0x00008f00c8c37a23 */ /* 0x000fe400000108a9 */
[--C-:B------:R-:W-:Y:S02]  /*7550*/  FFMA.FTZ R200, R201, c[0x0][0x23c], -R198.reuse ;  /* 0x00008f00c9c87a23 */ /* 0x100fe400000108c6 */
[--C-:B------:R-:W-:Y:S02]  /*7560*/  FFMA.FTZ R199, R199, c[0x0][0x23c], -R198.reuse ;  /* 0x00008f00c7c77a23 */ /* 0x100fe400000108c6 */
[----:B------:R-:W-:Y:S01]  /*7570*/  MUFU.EX2 R187, R187 ;  /* 0x000000bb00bb7308 */ /* 0x000fe20000000800 */
[----:B------:R-:W-:-:S02]  /*7580*/  FFMA.FTZ R197, R197, c[0x0][0x23c], -R198 ;  /* 0x00008f00c5c57a23 */ /* 0x000fc400000108c6 */
[--C-:B------:R-:W-:Y:S02]  /*7590*/  FFMA.FTZ R201, R194, c[0x0][0x23c], -R169.reuse ;  /* 0x00008f00c2c97a23 */ /* 0x100fe400000108a9 */
[----:B------:R-:W-:Y:S02]  /*75a0*/  FFMA.FTZ R198, R171, c[0x0][0x23c], -R198 ;  /* 0x00008f00abc67a23 */ /* 0x000fe400000108c6 */
[--C-:B------:R-:W-:Y:S01]  /*75b0*/  FFMA.FTZ R196, R196, c[0x0][0x23c], -R169.reuse ;  /* 0x00008f00c4c47a23 */ /* 0x100fe200000108a9 */
[----:B------:R-:W2:Y:S01]  /*75c0*/  MUFU.EX2 R178, R178 ;  /* 0x000000b200b27308 */ /* 0x000ea20000000800 */
[----:B----4-:R-:W-:Y:S01]  /*75d0*/  F2FP.BF16.PACK_AB R145, R184, R185 ;  /* 0x000000b9b891723e */ /* 0x010fe200000010ff */
[--C-:B------:R-:W-:Y:S02]  /*75e0*/  FFMA.FTZ R194, R170, c[0x0][0x23c], -R169.reuse ;  /* 0x00008f00aac27a23 */ /* 0x100fe400000108a9 */
[----:B------:R-:W-:Y:S02]  /*75f0*/  FFMA.FTZ R247, R168, c[0x0][0x23c], -R169 ;  /* 0x00008f00a8f77a23 */ /* 0x000fe400000108a9 */
[----:B------:R-:W-:Y:S01]  /*7600*/  FADD.FTZ R183, R183, R182 ;  /* 0x000000b6b7b77221 */ /* 0x000fe20000010000 */
[----:B------:R-:W-:Y:S01]  /*7610*/  LDSM.16.MT88.4 R168, [R225+0x13800] ;  /* 0x01380000e1a8783b */ /* 0x000fe20000004200 */
[----:B------:R-:W-:Y:S01]  /*7620*/  MUFU.EX2 R181, R181 ;  /* 0x000000b500b57308 */ /* 0x000fe20000000800 */
[----:B------:R-:W-:-:S02]  /*7630*/  FADD.FTZ R184, R185, R184 ;  /* 0x000000b8b9b87221 */ /* 0x000fc40000010000 */
[----:B------:R-:W-:-:S04]  /*7640*/  FADD.FTZ R180, R180, R183 ;  /* 0x000000b7b4b47221 */ /* 0x000fc80000010000 */
[----:B------:R-:W-:Y:S01]  /*7650*/  FADD.FTZ R180, R177, R180 ;  /* 0x000000b4b1b47221 */ /* 0x000fe20000010000 */
[----:B--2---:R-:W-:Y:S01]  /*7660*/  F2FP.BF16.PACK_AB R147, R178, R187 ;  /* 0x000000bbb293723e */ /* 0x004fe200000010ff */
[----:B------:R-:W2:Y:S01]  /*7670*/  MUFU.EX2 R176, R176 ;  /* 0x000000b000b07308 */ /* 0x000ea20000000800 */
        /* <DEDUP_REMOVED lines=20> */
[C---:B-----5:R-:W-:Y:S02]  /*77c0*/  HMMA.16816.F32.BF16 R84, R144.reuse, R88, RZ ;  /* 0x000000589054723c */ /* 0x060fe400000418ff */
[----:B------:R-:W-:Y:S06]  /*77d0*/  MUFU.EX2 R191, R191 ;  /* 0x000000bf00bf7308 */ /* 0x000fec0000000800 */
[C---:B------:R-:W-:Y:S02]  /*77e0*/  HMMA.16816.F32.BF16 R92, R144.reuse, R96, RZ ;  /* 0x00000060905c723c */ /* 0x040fe400000418ff */
[----:B------:R-:W-:Y:S06]  /*77f0*/  MUFU.EX2 R190, R190 ;  /* 0x000000be00be7308 */ /* 0x000fec0000000800 */
[C---:B-1----:R-:W-:Y:S02]  /*7800*/  HMMA.16816.F32.BF16 R100, R144.reuse, R104, RZ ;  /* 0x000000689064723c */ /* 0x042fe400000418ff */
[----:B------:R-:W1:Y:S06]  /*7810*/  MUFU.EX2 R193, R193 ;  /* 0x000000c100c17308 */ /* 0x000e6c0000000800 */
        /* <DEDUP_REMOVED lines=29> */
[----:B--2---:R-:W-:Y:S01]  /*79f0*/  F2FP.BF16.PACK_AB R4, R176, R181 ;  /* 0x000000b5b004723e */ /* 0x004fe200000010ff */
[----:B------:R-:W-:Y:S01]  /*7a00*/  HMMA.16816.F32.BF16 R144, R144, R6, RZ ;  /* 0x000000069090723c */ /* 0x000fe200000418ff */
[----:B----4-:R-:W-:Y:S01]  /*7a10*/  F2FP.BF16.PACK_AB R5, R174, R179 ;  /* 0x000000b3ae05723e */ /* 0x010fe200000010ff */
        /* <DEDUP_REMOVED lines=19> */
[C---:B------:R-:W-:Y:S08]  /*7b50*/  HMMA.16816.F32.BF16 R60, R4.reuse, R20, R60 ;  /* 0x00000014043c723c */ /* 0x040ff0000004183c */
        /* <DEDUP_REMOVED lines=34> */
[----:B------:R-:W4:Y:S07]  /*7d80*/  LDSM.16.MT88.4 R16, [R226+0x11000] ;  /* 0x01100000e210783b */ /* 0x000f2e0000004200 */
[C---:B-1----:R-:W-:Y:S08]  /*7d90*/  HMMA.16816.F32.BF16 R148, R4.reuse, R20, R148 ;  /* 0x000000140494723c */ /* 0x042ff00000041894 */
        /* <DEDUP_REMOVED lines=8> */
[----:B-----5:R-:W-:Y:S01]  /*7e20*/  F2FP.BF16.PACK_AB R7, R195, R192 ;  /* 0x000000c0c307723e */ /* 0x020fe200000010ff */
        /* <DEDUP_REMOVED lines=110> */
[----:B------:R-:W-:Y:S01]  /*8510*/  LOP3.LUT R165, R165, 0x3, RZ, 0xc0, !PT ;  /* 0x00000003a5a57812 */ /* 0x000fe200078ec0ff */
[----:B------:R-:W-:Y:S01]  /*8520*/  IMAD.MOV.U32 R8, RZ, RZ, R0 ;  /* 0x000000ffff087224 */ /* 0x000fe200078e0000 */
[----:B------:R-:W1:Y:S01]  /*8530*/  R2UR UR18, R5 ;  /* 0x00000000051273c2 */ /* 0x000e6200000e0000 */
[----:B------:R-:W-:Y:S01]  /*8540*/  UMOV UR34, URZ ;  /* 0x0000003f00227c82 */ /* 0x000fe20008000000 */
[----:B------:R-:W-:Y:S01]  /*8550*/  IMAD.U32 R243, RZ, RZ, UR10 ;  /* 0x0000000afff37e24 */ /* 0x000fe2000f8e00ff */
[----:B------:R-:W-:Y:S01]  /*8560*/  UMOV UR22, URZ ;  /* 0x0000003f00167c82 */ /* 0x000fe20008000000 */
[----:B------:R-:W-:Y:S01]  /*8570*/  IMAD R2, R165, -0x2, R2 ;  /* 0xfffffffea5027824 */ /* 0x000fe200078e0202 */
[----:B------:R-:W-:Y:S01]  /*8580*/  USHF.R.S32.HI UR10, URZ, 0x1f, UR11 ;  /* 0x0000001f3f0a7899 */ /* 0x000fe2000801140b */
[----:B------:R-:W-:Y:S01]  /*8590*/  MOV R165, R164 ;  /* 0x000000a400a57202 */ /* 0x000fe20000000f00 */
[----:B------:R-:W-:Y:S01]  /*85a0*/  ULDC UR12, c[0x0][0x2d0] ;  /* 0x0000b400000c7ab9 */ /* 0x000fe20000000800 */
[----:B------:R-:W2:Y:S01]  /*85b0*/  R2UR UR14, R8 ;  /* 0x00000000080e73c2 */ /* 0x000ea200000e0000 */
[----:B------:R-:W-:Y:S01]  /*85c0*/  IADD3 R243, R243, -UR27, R2 ;  /* 0x8000001bf3f37c10 */ /* 0x000fe2000fffe002 */
[----:B------:R-:W-:Y:S01]  /*85d0*/  ULDC UR5, c[0x0][0x2d0] ;  /* 0x0000b40000057ab9 */ /* 0x000fe20000000800 */
[----:B------:R-:W-:Y:S01]  /*85e0*/  IMAD.U32 R242, RZ, RZ, UR11 ;  /* 0x0000000bfff27e24 */ /* 0x000fe2000f8e00ff */
[----:B------:R-:W-:Y:S01]  /*85f0*/  MOV R239, UR10 ;  /* 0x0000000a00ef7c02 */ /* 0x000fe20008000f00 */
[----:B------:R-:W-:-:S02]  /*8600*/  UIADD3 UR26, UR26, -0x2, URZ ;  /* 0xfffffffe1a1a7890 */ /* 0x000fc4000fffe03f */
[----:B------:R-:W-:Y:S02]  /*8610*/  UISETP.NE.AND UP1, UPT, URZ, UR12, UPT ;  /* 0x0000000c3f00728c */ /* 0x000fe4000bf25270 */
        /* <DEDUP_REMOVED lines=24> */
.L_x_4019:
        /* <DEDUP_REMOVED lines=78> */
.L_x_4016:
        /* <DEDUP_REMOVED lines=76> */
[----:B------:R5:W-:Y:S01]  /*9140*/  @!P3 LDGSTS.E.BYPASS.LTC128B.128 [R238+0x16800], [R14.64+0x180] ;  /* 0x168001800eeebfae */ /* 0x000be2000b901d60 */
[----:B------:R-:W-:Y:S03]  /*9150*/  PLOP3.LUT P0, PT, PT, PT, UP2, 0x80, 0x0 ;  /* 0x000000000000781c */ /* 0x000fe60003f0f028 */
        /* <DEDUP_REMOVED lines=42> */
[----:B------:R-:W5:Y:S04]  /*9400*/  LDSM.16.M88.4 R176, [R233+0x8800] ;  /* 0x00880000e9b0783b */ /* 0x000f680000000200 */
[----:B------:R-:W3:Y:S04]  /*9410*/  LDSM.16.M88.4 R180, [R233+0x9000] ;  /* 0x00900000e9b4783b */ /* 0x000ee80000000200 */
        /* <DEDUP_REMOVED lines=12> */
[C---:B-----5:R-:W-:Y:S08]  /*94e0*/  HMMA.16816.F32.BF16 R12, R168.reuse, R176, RZ ;  /* 0x000000b0a80c723c */ /* 0x060ff000000418ff */
[C---:B----4-:R-:W-:Y:S01]  /*94f0*/  HMMA.16816.F32.BF16 R16, R168.reuse, R178, RZ ;  /* 0x000000b2a810723c */ /* 0x050fe200000418ff */
[----:B------:R-:W2:Y:S07]  /*9500*/  LDSM.16.M88.4 R176, [R227+0x8000] ;  /* 0x00800000e3b0783b */ /* 0x000eae0000000200 */
[C---:B---3--:R-:W-:Y:S08]  /*9510*/  HMMA.16816.F32.BF16 R20, R168.reuse, R180, RZ ;  /* 0x000000b4a814723c */ /* 0x048ff000000418ff */
        /* <DEDUP_REMOVED lines=270> */
.L_x_4018:
        /* <DEDUP_REMOVED lines=117> */
.L_x_4017:
[----:B-1----:R-:W-:Y:S01]  /*ad50*/  MOV R180, UR26 ;  /* 0x0000001a00b47c02 */ /* 0x002fe20008000f00 */
[----:B------:R-:W-:Y:S01]  /*ad60*/  LDSM.16.MT88.4 R184, [R224+0x12800] ;  /* 0x01280000e0b8783b */ /* 0x000fe20000004200 */
[----:B------:R-:W-:Y:S02]  /*ad70*/  UIADD3 UR29, UR26, -0x1, URZ ;  /* 0xffffffff1a1d7890 */ /* 0x000fe4000fffe03f */
[----:B------:R-:W-:Y:S01]  /*ad80*/  UMOV UR10, UR23 ;  /* 0x00000017000a7c82 */ /* 0x000fe20008000000 */
[----:B------:R-:W-:Y:S01]  /*ad90*/  IMAD R180, R180, -0x40, R243 ;  /* 0xffffffc0b4b47824 */ /* 0x000fe200078e02f3 */
[----:B------:R-:W-:Y:S03]  /*ada0*/  UMOV UR11, UR22 ;  /* 0x00000016000b7c82 */ /* 0x000fe60008000000 */
[----:B------:R-:W-:Y:S01]  /*adb0*/  LDSM.16.MT88.4 R188, [R228+0x14800] ;  /* 0x01480000e4bc783b */ /* 0x000fe20000004200 */
[C---:B------:R-:W-:Y:S02]  /*adc0*/  IADD3 R179, R180.reuse, 0x8, RZ ;  /* 0x00000008b4b37810 */ /* 0x040fe40007ffe0ff */
[----:B------:R-:W-:Y:S02]  /*add0*/  IADD3 R176, R180, -0x1, RZ ;  /* 0xffffffffb4b07810 */ /* 0x000fe40007ffe0ff */
[----:B------:R-:W-:Y:S02]  /*ade0*/  ISETP.GE.AND P1, PT, R179, RZ, PT ;  /* 0x000000ffb300720c */ /* 0x000fe40003f26270 */
[----:B------:R-:W-:Y:S02]  /*adf0*/  ISETP.GE.AND P0, PT, R176, RZ, PT ;  /* 0x000000ffb000720c */ /* 0x000fe40003f06270 */
[C---:B------:R-:W-:Y:S02]  /*ae00*/  IADD3 R178, R180.reuse, 0x7, RZ ;  /* 0x00000007b4b27810 */ /* 0x040fe40007ffe0ff */
[C---:B------:R-:W-:Y:S02]  /*ae10*/  IADD3 R177, R180.reuse, -0x8, RZ ;  /* 0xfffffff8b4b17810 */ /* 0x040fe40007ffe0ff */
[C---:B------:R-:W-:Y:S02]  /*ae20*/  IADD3 R174, R180.reuse, -0x9, RZ ;  /* 0xfffffff7b4ae7810 */ /* 0x040fe40007ffe0ff */
[C---:B------:R-:W-:Y:S02]  /*ae30*/  IADD3 R175, R180.reuse, -0x10, RZ ;  /* 0xfffffff0b4af7810 */ /* 0x040fe40007ffe0ff */
[C---:B------:R-:W-:Y:S02]  /*ae40*/  IADD3 R172, R180.reuse, -0x11, RZ ;  /* 0xffffffefb4ac7810 */ /* 0x040fe40007ffe0ff */
[C---:B------:R-:W-:Y:S02]  /*ae50*/  @!P1 IADD3 R179, -R180.reuse, -0x8, RZ ;  /* 0xfffffff8b4b39810 */ /* 0x040fe40007ffe1ff */
[----:B------:R-:W-:Y:S02]  /*ae60*/  @!P0 IADD3 R176, -R180, 0x1, RZ ;  /* 0x00000001b4b08810 */ /* 0x000fe40007ffe1ff */
[----:B------:R-:W-:Y:S02]  /*ae70*/  ISETP.GE.AND P1, PT, R178, RZ, PT ;  /* 0x000000ffb200720c */ /* 0x000fe40003f26270 */
[----:B------:R-:W-:Y:S01]  /*ae80*/  ISETP.GE.AND P0, PT, R177, RZ, PT ;  /* 0x000000ffb100720c */ /* 0x000fe20003f06270 */
[----:B------:R-:W-:Y:S01]  /*ae90*/  I2F R179, R179 ;  /* 0x000000b300b37306 */ /* 0x000fe20000201400 */
[C---:B------:R-:W-:Y:S02]  /*aea0*/  IADD3 R171, R180.reuse, -0x18, RZ ;  /* 0xffffffe8b4ab7810 */ /* 0x040fe40007ffe0ff */
[C---:B------:R-:W-:Y:S02]  /*aeb0*/  IADD3 R168, R180.reuse, -0x19, RZ ;  /* 0xffffffe7b4a87810 */ /* 0x040fe40007ffe0ff */
[C---:B------:R-:W-:Y:S02]  /*aec0*/  IADD3 R169, R180.reuse, -0x20, RZ ;  /* 0xffffffe0b4a97810 */ /* 0x040fe40007ffe0ff */
[----:B------:R-:W-:Y:S02]  /*aed0*/  IABS R181, R180 ;  /* 0x000000b400b57213 */ /* 0x000fe40000000000 */
[C---:B------:R-:W-:Y:S01]  /*aee0*/  IADD3 R166, R180.reuse, -0x21, RZ ;  /* 0xffffffdfb4a67810 */ /* 0x040fe20007ffe0ff */
[----:B------:R-:W-:Y:S01]  /*aef0*/  I2F R176, R176 ;  /* 0x000000b000b07306 */ /* 0x000fe20000201400 */
[C---:B------:R-:W-:Y:S02]  /*af00*/  @!P1 IADD3 R178, -R180.reuse, -0x7, RZ ;  /* 0xfffffff9b4b29810 */ /* 0x040fe40007ffe1ff */
[----:B------:R-:W-:Y:S02]  /*af10*/  @!P0 IADD3 R177, -R180, 0x8, RZ ;  /* 0x00000008b4b18810 */ /* 0x000fe40007ffe1ff */
[----:B------:R-:W-:Y:S02]  /*af20*/  ISETP.GE.AND P1, PT, R174, RZ, PT ;  /* 0x000000ffae00720c */ /* 0x000fe40003f26270 */
[----:B------:R-:W-:Y:S02]  /*af30*/  ISETP.GE.AND P0, PT, R175, RZ, PT ;  /* 0x000000ffaf00720c */ /* 0x000fe40003f06270 */
[C---:B------:R-:W-:Y:S01]  /*af40*/  IADD3 R167, R180.reuse, -0x28, RZ ;  /* 0xffffffd8b4a77810 */ /* 0x040fe20007ffe0ff */
[----:B------:R-:W-:Y:S01]  /*af50*/  I2F R181, R181 ;  /* 0x000000b500b57306 */ /* 0x000fe20000201400 */
[C---:B------:R-:W-:Y:S02]  /*af60*/  IADD3 R164, R180.reuse, -0x29, RZ ;  /* 0xffffffd7b4a47810 */ /* 0x040fe40007ffe0ff */
[C---:B------:R-:W-:Y:S02]  /*af70*/  IADD3 R3, R180.reuse, -0x30, RZ ;  /* 0xffffffd0b4037810 */ /* 0x040fe40007ffe0ff */
[C---:B------:R-:W-:Y:S02]  /*af80*/  IADD3 R2, R180.reuse, -0x31, RZ ;  /* 0xffffffcfb4027810 */ /* 0x040fe40007ffe0ff */
[C---:B------:R-:W-:Y:S02]  /*af90*/  IADD3 R173, R180.reuse, -0x38, RZ ;  /* 0xffffffc8b4ad7810 */ /* 0x040fe40007ffe0ff */
[C---:B------:R-:W-:Y:S01]  /*afa0*/  @!P1 IADD3 R174, -R180.reuse, 0x9, RZ ;  /* 0x00000009b4ae9810 */ /* 0x040fe20007ffe1ff */
[----:B------:R-:W-:Y:S01]  /*afb0*/  I2F R177, R177 ;  /* 0x000000b100b17306 */ /* 0x000fe20000201400 */
[----:B------:R-:W-:Y:S02]  /*afc0*/  @!P0 IADD3 R175, -R180, 0x10, RZ ;  /* 0x00000010b4af8810 */ /* 0x000fe40007ffe1ff */
[----:B------:R-:W-:Y:S02]  /*afd0*/  ISETP.GE.AND P1, PT, R172, RZ, PT ;  /* 0x000000ffac00720c */ /* 0x000fe40003f26270 */
[----:B------:R-:W-:Y:S02]  /*afe0*/  ISETP.GE.AND P0, PT, R171, RZ, PT ;  /* 0x000000ffab00720c */ /* 0x000fe40003f06270 */
[----:B------:R-:W-:Y:S02]  /*aff0*/  IADD3 R170, R180, -0x39, RZ ;  /* 0xffffffc7b4aa7810 */ /* 0x000fe40007ffe0ff */
[----:B------:R-:W-:Y:S01]  /*b000*/  ISETP.GE.AND P4, PT, R164, RZ, PT ;  /* 0x000000ffa400720c */ /* 0x000fe20003f86270 */
[----:B------:R-:W-:Y:S01]  /*b010*/  I2F R178, R178 ;  /* 0x000000b200b27306 */ /* 0x000fe20000201400 */
[----:B------:R-:W-:Y:S02]  /*b020*/  ISETP.GE.AND P3, PT, R3, RZ, PT ;  /* 0x000000ff0300720c */ /* 0x000fe40003f66270 */
[----:B------:R-:W-:Y:S03]  /*b030*/  ISETP.GE.AND P2, PT, R2, RZ, PT ;  /* 0x000000ff0200720c */ /* 0x000fe60003f46270 */
[C---:B------:R-:W-:Y:S02]  /*b040*/  @!P1 IADD3 R172, -R180.reuse, 0x11, RZ ;  /* 0x00000011b4ac9810 */ /* 0x040fe40007ffe1ff */
[----:B------:R-:W-:Y:S02]  /*b050*/  @!P0 IADD3 R171, -R180, 0x18, RZ ;  /* 0x00000018b4ab8810 */ /* 0x000fe40007ffe1ff */
[----:B------:R-:W-:Y:S01]  /*b060*/  ISETP.GE.AND P1, PT, R168, RZ, PT ;  /* 0x000000ffa800720c */ /* 0x000fe20003f26270 */
[----:B------:R-:W-:Y:S01]  /*b070*/  I2F R174, R174 ;  /* 0x000000ae00ae7306 */ /* 0x000fe20000201400 */
[----:B------:R-:W-:Y:S02]  /*b080*/  ISETP.GE.AND P0, PT, R169, RZ, PT ;  /* 0x000000ffa900720c */ /* 0x000fe40003f06270 */
[C---:B------:R-:W-:Y:S02]  /*b090*/  @!P4 IADD3 R164, -R180.reuse, 0x29, RZ ;  /* 0x00000029b4a4c810 */ /* 0x040fe40007ffe1ff */
[C---:B------:R-:W-:Y:S02]  /*b0a0*/  @!P3 IADD3 R3, -R180.reuse, 0x30, RZ ;  /* 0x00000030b403b810 */ /* 0x040fe40007ffe1ff */
[C---:B------:R-:W-:Y:S03]  /*b0b0*/  @!P2 IADD3 R2, -R180.reuse, 0x31, RZ ;  /* 0x00000031b402a810 */ /* 0x040fe60007ffe1ff */
[----:B------:R-:W-:Y:S02]  /*b0c0*/  I2F R175, R175 ;  /* 0x000000af00af7306 */ /* 0x000fe40000201400 */
[C---:B------:R-:W-:Y:S02]  /*b0d0*/  @!P1 IADD3 R168, -R180.reuse, 0x19, RZ ;  /* 0x00000019b4a89810 */ /* 0x040fe40007ffe1ff */
[----:B------:R-:W-:Y:S02]  /*b0e0*/  @!P0 IADD3 R169, -R180, 0x20, RZ ;  /* 0x00000020b4a98810 */ /* 0x000fe40007ffe1ff */
[----:B------:R-:W-:Y:S02]  /*b0f0*/  ISETP.GE.AND P1, PT, R166, RZ, PT ;  /* 0x000000ffa600720c */ /* 0x000fe40003f26270 */
[----:B------:R-:W-:Y:S02]  /*b100*/  ISETP.GE.AND P0, PT, R167, RZ, PT ;  /* 0x000000ffa700720c */ /* 0x000fe40003f06270 */
[----:B------:R-:W-:Y:S09]  /*b110*/  I2F R172, R172 ;  /* 0x000000ac00ac7306 */ /* 0x000ff20000201400 */
[C---:B------:R-:W-:Y:S01]  /*b120*/  @!P1 IADD3 R166, -R180.reuse, 0x21, RZ ;  /* 0x00000021b4a69810 */ /* 0x040fe20007ffe1ff */
[----:B------:R-:W-:Y:S01]  /*b130*/  I2F R171, R171 ;  /* 0x000000ab00ab7306 */ /* 0x000fe20000201400 */
[----:B------:R-:W-:Y:S02]  /*b140*/  @!P0 IADD3 R167, -R180, 0x28, RZ ;  /* 0x00000028b4a78810 */ /* 0x000fe40007ffe1ff */
[----:B------:R-:W-:Y:S02]  /*b150*/  ISETP.GE.AND P1, PT, R173, RZ, PT ;  /* 0x000000ffad00720c */ /* 0x000fe40003f26270 */
[----:B------:R-:W-:Y:S05]  /*b160*/  ISETP.GE.AND P0, PT, R170, RZ, PT ;  /* 0x000000ffaa00720c */ /* 0x000fea0003f06270 */
[----:B------:R-:W-:Y:S06]  /*b170*/  I2F R168, R168 ;  /* 0x000000a800a87306 */ /* 0x000fec0000201400 */
[C---:B------:R-:W-:Y:S02]  /*b180*/  @!P1 IADD3 R173, -R180.reuse, 0x38, RZ ;  /* 0x00000038b4ad9810 */ /* 0x040fe40007ffe1ff */
[----:B------:R-:W-:Y:S02]  /*b190*/  @!P0 IADD3 R170, -R180, 0x39, RZ ;  /* 0x00000039b4aa8810 */ /* 0x000fe40007ffe1ff */
[----:B------:R-:W-:Y:S10]  /*b1a0*/  I2F R169, R169 ;  /* 0x000000a900a97306 */ /* 0x000ff40000201400 */
[----:B------:R-:W-:Y:S10]  /*b1b0*/  I2F R166, R166 ;  /* 0x000000a600a67306 */ /* 0x000ff40000201400 */
[----:B------:R-:W-:Y:S10]  /*b1c0*/  I2F R167, R167 ;  /* 0x000000a700a77306 */ /* 0x000ff40000201400 */
[----:B------:R-:W-:Y:S10]  /*b1d0*/  I2F R164, R164 ;  /* 0x000000a400a47306 */ /* 0x000ff40000201400 */
[----:B------:R-:W-:Y:S10]  /*b1e0*/  I2F R3, R3 ;  /* 0x0000000300037306 */ /* 0x000ff40000201400 */
[----:B------:R-:W-:Y:S10]  /*b1f0*/  I2F R2, R2 ;  /* 0x0000000200027306 */ /* 0x000ff40000201400 */
[----:B------:R-:W-:Y:S10]  /*b200*/  I2F R173, R173 ;  /* 0x000000ad00ad7306 */ /* 0x000ff40000201400 */
[----:B------:R-:W1:Y:S02]  /*b210*/  I2F R170, R170 ;  /* 0x000000aa00aa7306 */ /* 0x000e640000201400 */
[----:B-1----:R-:W-:Y:S02]  /*b220*/  FFMA.FTZ R33, R170, -UR4, R33 ;  /* 0x80000004aa217c23 */ /* 0x002fe40008010021 */
[----:B------:R-:W-:Y:S02]  /*b230*/  FFMA.FTZ R4, R181, -UR4, R4 ;  /* 0x80000004b5047c23 */ /* 0x000fe40008010004 */
[----:B------:R-:W-:Y:S02]  /*b240*/  FFMA.FTZ R5, R176, -UR4, R5 ;  /* 0x80000004b0057c23 */ /* 0x000fe40008010005 */
[----:B------:R-:W-:Y:S01]  /*b250*/  FFMA.FTZ R6, R179, -UR4, R6 ;  /* 0x80000004b3067c23 */ /* 0x000fe20008010006 */
[----:B------:R-:W-:Y:S01]  /*b260*/  FMNMX.FTZ R180, R4, R165, !PT ;  /* 0x000000a504b47209 */ /* 0x000fe20007810000 */
[----:B------:R-:W-:Y:S02]  /*b270*/  FFMA.FTZ R8, R177, -UR4, R8 ;  /* 0x80000004b1087c23 */ /* 0x000fe40008010008 */
[----:B------:R-:W-:Y:S01]  /*b280*/  FFMA.FTZ R7, R178, -UR4, R7 ;  /* 0x80000004b2077c23 */ /* 0x000fe20008010007 */
[----:B------:R-:W-:Y:S01]  /*b290*/  FMNMX.FTZ R179, R5, R180, !PT ;  /* 0x000000b405b37209 */ /* 0x000fe20007810000 */
[----:B------:R-:W-:Y:S01]  /*b2a0*/  FFMA.FTZ R11, R176, -UR4, R11 ;  /* 0x80000004b00b7c23 */ /* 0x000fe2000801000b */
[----:B------:R-:W-:Y:S01]  /*b2b0*/  FMNMX.FTZ R176, R6, R0, !PT ;  /* 0x0000000006b07209 */ /* 0x000fe20007810000 */
        /* <DEDUP_REMOVED lines=49> */
[----:B------:R-:W-:Y:S01]  /*b5d0*/  LDSM.16.MT88.4 R172, [R226+0x10000] ;  /* 0x01000000e2ac783b */ /* 0x000fe20000004200 */
[----:B------:R-:W-:Y:S02]  /*b5e0*/  FMNMX.FTZ R166, R32, R169, !PT ;  /* 0x000000a920a67209 */ /* 0x000fe40007810000 */
[----:B------:R-:W-:Y:S02]  /*b5f0*/  FMNMX.FTZ R3, R31, R164, !PT ;  /* 0x000000a41f037209 */ /* 0x000fe40007810000 */
[----:B------:R-:W-:Y:S02]  /*b600*/  FMNMX.FTZ R168, R33, R166, !PT ;  /* 0x000000a621a87209 */ /* 0x000fe40007810000 */
[----:B------:R-:W-:Y:S01]  /*b610*/  FMNMX.FTZ R2, R34, R3, !PT ;  /* 0x0000000322027209 */ /* 0x000fe20007810000 */
[----:B------:R-:W-:Y:S03]  /*b620*/  LDSM.16.MT88.4 R176, [R225+0x10000] ;  /* 0x01000000e1b0783b */ /* 0x000fe60000004200 */
[----:B------:R-:W-:Y:S05]  /*b630*/  FMNMX.FTZ R169, R35, R2, !PT ;  /* 0x0000000223a97209 */ /* 0x000fea0007810000 */
[----:B------:R-:W1:Y:S08]  /*b640*/  SHFL.BFLY PT, R3, R168, 0x2, 0x1f ;  /* 0x0c401f00a8037f89 */ /* 0x000e7000000e0000 */
[----:B------:R-:W2:Y:S08]  /*b650*/  SHFL.BFLY PT, R2, R169, 0x2, 0x1f ;  /* 0x0c401f00a9027f89 */ /* 0x000eb000000e0000 */
[----:B------:R-:W-:Y:S01]  /*b660*/  LDSM.16.MT88.4 R180, [R225+0x12800] ;  /* 0x01280000e1b4783b */ /* 0x000fe20000004200 */
[----:B-1----:R-:W-:Y:S07]  /*b670*/  FMNMX.FTZ R171, R168, R3, !PT ;  /* 0x00000003a8ab7209 */ /* 0x002fee0007810000 */
[----:B------:R-:W1:Y:S01]  /*b680*/  SHFL.BFLY PT, R164, R171, 0x1, 0x1f ;  /* 0x0c201f00aba47f89 */ /* 0x000e6200000e0000 */
[----:B--2---:R-:W-:Y:S07]  /*b690*/  FMNMX.FTZ R166, R169, R2, !PT ;  /* 0x00000002a9a67209 */ /* 0x004fee0007810000 */
[----:B------:R-:W2:Y:S01]  /*b6a0*/  SHFL.BFLY PT, R3, R166, 0x1, 0x1f ;  /* 0x0c201f00a6037f89 */ /* 0x000ea200000e0000 */
[----:B-1----:R-:W-:Y:S07]  /*b6b0*/  FMNMX.FTZ R164, R171, R164, !PT ;  /* 0x000000a4aba47209 */ /* 0x002fee0007810000 */
[----:B------:R-:W1:Y:S01]  /*b6c0*/  LDSM.16.MT88.4 R168, [R228+0x10000] ;  /* 0x01000000e4a8783b */ /* 0x000e620000004200 */
[C---:B------:R-:W-:Y:S01]  /*b6d0*/  FSETP.NEU.FTZ.AND P0, PT, R164.reuse, -INF , PT ;  /* 0xff800000a400780b */ /* 0x040fe20003f1d000 */
[C---:B------:R-:W-:Y:S02]  /*b6e0*/  FADD.FTZ R2, -R164.reuse, R165 ;  /* 0x000000a5a4027221 */ /* 0x040fe40000010100 */
[----:B------:R-:W-:Y:S01]  /*b6f0*/  FMUL.FTZ R198, R164, c[0x0][0x23c] ;  /* 0x00008f00a4c67a20 */ /* 0x000fe20000410000 */
[----:B--2---:R-:W-:Y:S01]  /*b700*/  FMNMX.FTZ R3, R166, R3, !PT ;  /* 0x00000003a6037209 */ /* 0x004fe20007810000 */
[----:B------:R-:W-:Y:S03]  /*b710*/  FMUL.FTZ R167, R2, c[0x0][0x23c] ;  /* 0x00008f0002a77a20 */ /* 0x000fe60000410000 */
[----:B------:R-:W-:Y:S01]  /*b720*/  FSEL R198, R198, RZ, P0 ;  /* 0x000000ffc6c67208 */ /* 0x000fe20000000000 */
[----:B------:R2:W3:Y:S01]  /*b730*/  MUFU.EX2 R2, R167 ;  /* 0x000000a700027308 */ /* 0x0004e20000000800 */
[C---:B------:R-:W-:Y:S01]  /*b740*/  FMUL.FTZ R197, R3.reuse, c[0x0][0x23c] ;  /* 0x00008f0003c57a20 */ /* 0x040fe20000410000 */
[C---:B------:R-:W-:Y:S01]  /*b750*/  FSETP.NEU.FTZ.AND P0, PT, R3.reuse, -INF , PT ;  /* 0xff8000000300780b */ /* 0x040fe20003f1d000 */
[----:B------:R-:W-:Y:S02]  /*b760*/  FADD.FTZ R165, -R3, R0 ;  /* 0x0000000003a57221 */ /* 0x000fe40000010100 */
[--C-:B------:R-:W-:Y:S01]  /*b770*/  FFMA.FTZ R195, R4, c[0x0][0x23c], -R198.reuse ;  /* 0x00008f0004c37a23 */ /* 0x100fe200000108c6 */
[----:B------:R-:W-:Y:S01]  /*b780*/  FSEL R197, R197, RZ, P0 ;  /* 0x000000ffc5c57208 */ /* 0x000fe20000000000 */
[--C-:B------:R-:W-:Y:S01]  /*b790*/  FFMA.FTZ R194, R5, c[0x0][0x23c], -R198.reuse ;  /* 0x00008f0005c27a23 */ /* 0x100fe200000108c6 */
[----:B------:R-:W-:Y:S01]  /*b7a0*/  ISETP.LT.AND P0, PT, RZ, UR26, PT ;  /* 0x0000001aff007c0c */ /* 0x000fe2000bf01270 */
[--C-:B------:R-:W-:Y:S01]  /*b7b0*/  FFMA.FTZ R193, R8, c[0x0][0x23c], -R198.reuse ;  /* 0x00008f0008c17a23 */ /* 0x100fe200000108c6 */
[----:B------:R-:W-:Y:S01]  /*b7c0*/  UMOV UR26, UR29 ;  /* 0x0000001d001a7c82 */ /* 0x000fe20008000000 */
[--C-:B------:R-:W-:Y:S01]  /*b7d0*/  FFMA.FTZ R192, R9, c[0x0][0x23c], -R198.reuse ;  /* 0x00008f0009c07a23 */ /* 0x100fe200000108c6 */
[----:B------:R-:W-:Y:S01]  /*b7e0*/  MUFU.EX2 R195, R195 ;  /* 0x000000c300c37308 */ /* 0x000fe20000000800 */
[--C-:B------:R-:W-:Y:S02]  /*b7f0*/  FFMA.FTZ R196, R6, c[0x0][0x23c], -R197.reuse ;  /* 0x00008f0006c47a23 */ /* 0x100fe400000108c5 */
[--C-:B------:R-:W-:Y:S02]  /*b800*/  FFMA.FTZ R166, R10, c[0x0][0x23c], -R197.reuse ;  /* 0x00008f000aa67a23 */ /* 0x100fe400000108c5 */
[----:B------:R-:W-:Y:S02]  /*b810*/  FMUL.FTZ R0, R165, c[0x0][0x23c] ;  /* 0x00008f00a5007a20 */ /* 0x000fe40000410000 */
[--C-:B------:R-:W-:Y:S02]  /*b820*/  FFMA.FTZ R165, R11, c[0x0][0x23c], -R197.reuse ;  /* 0x00008f000ba57a23 */ /* 0x100fe400000108c5 */
[--C-:B------:R-:W-:Y:S01]  /*b830*/  FFMA.FTZ R199, R12, c[0x0][0x23c], -R198.reuse ;  /* 0x00008f000cc77a23 */ /* 0x100fe200000108c6 */
[----:B------:R-:W4:Y:S01]  /*b840*/  MUFU.EX2 R194, R194 ;  /* 0x000000c200c27308 */ /* 0x000f220000000800 */
[--C-:B------:R-:W-:Y:S02]  /*b850*/  FFMA.FTZ R200, R13, c[0x0][0x23c], -R198.reuse ;  /* 0x00008f000dc87a23 */ /* 0x100fe400000108c6 */
[--C-:B--2---:R-:W-:Y:S02]  /*b860*/  FFMA.FTZ R167, R7, c[0x0][0x23c], -R197.reuse ;  /* 0x00008f0007a77a23 */ /* 0x104fe400000108c5 */
[C---:B---3--:R-:W-:Y:S02]  /*b870*/  FMUL.FTZ R4, R2.reuse, R160 ;  /* 0x000000a002047220 */ /* 0x048fe40000410000 */
[C---:B------:R-:W-:Y:S02]  /*b880*/  FMUL.FTZ R5, R2.reuse, R161 ;  /* 0x000000a102057220 */ /* 0x040fe40000410000 */
[C---:B------:R-:W-:Y:S01]  /*b890*/  FMUL.FTZ R8, R2.reuse, R156 ;  /* 0x0000009c02087220 */ /* 0x040fe20000410000 */
[----:B------:R-:W2:Y:S01]  /*b8a0*/  MUFU.EX2 R0, R0 ;  /* 0x0000000000007308 */ /* 0x000ea20000000800 */
[C---:B------:R-:W-:Y:S02]  /*b8b0*/  FMUL.FTZ R9, R2.reuse, R157 ;  /* 0x0000009d02097220 */ /* 0x040fe40000410000 */
[C---:B------:R-:W-:Y:S02]  /*b8c0*/  FMUL.FTZ R36, R2.reuse, R36 ;  /* 0x0000002402247220 */ /* 0x040fe40000410000 */
[C---:B------:R-:W-:Y:S02]  /*b8d0*/  FMUL.FTZ R37, R2.reuse, R37 ;  /* 0x0000002502257220 */ /* 0x040fe40000410000 */
[C---:B------:R-:W-:Y:S02]  /*b8e0*/  FMUL.FTZ R40, R2.reuse, R40 ;  /* 0x0000002802287220 */ /* 0x040fe40000410000 */
[C---:B------:R-:W-:Y:S01]  /*b8f0*/  FMUL.FTZ R41, R2.reuse, R41 ;  /* 0x0000002902297220 */ /* 0x040fe20000410000 */
[----:B------:R-:W-:Y:S01]  /*b900*/  MUFU.EX2 R193, R193 ;  /* 0x000000c100c17308 */ /* 0x000fe20000000800 */
[C---:B------:R-:W-:Y:S02]  /*b910*/  FMUL.FTZ R12, R2.reuse, R152 ;  /* 0x00000098020c7220 */ /* 0x040fe40000410000 */
[----:B------:R-:W-:Y:S01]  /*b920*/  FMUL.FTZ R13, R2, R153 ;  /* 0x00000099020d7220 */ /* 0x000fe20000410000 */
[----:B----4-:R-:W-:Y:S01]  /*b930*/  F2FP.BF16.PACK_AB R160, R194, R195 ;  /* 0x000000c3c2a0723e */ /* 0x010fe200000010ff */
[C---:B------:R-:W-:Y:S02]  /*b940*/  FMUL.FTZ R44, R2.reuse, R44 ;  /* 0x0000002c022c7220 */ /* 0x040fe40000410000 */
[C---:B------:R-:W-:Y:S02]  /*b950*/  FMUL.FTZ R45, R2.reuse, R45 ;  /* 0x0000002d022d7220 */ /* 0x040fe40000410000 */
[C---:B------:R-:W-:Y:S01]  /*b960*/  FMUL.FTZ R48, R2.reuse, R48 ;  /* 0x0000003002307220 */ /* 0x040fe20000410000 */
[----:B------:R-:W3:Y:S01]  /*b970*/  MUFU.EX2 R192, R192 ;  /* 0x000000c000c07308 */ /* 0x000ee20000000800 */
[C---:B------:R-:W-:Y:S02]  /*b980*/  FMUL.FTZ R49, R2.reuse, R49 ;  /* 0x0000003102317220 */ /* 0x040fe40000410000 */
[----:B------:R-:W-:Y:S02]  /*b990*/  FMUL.FTZ R52, R2, R52 ;  /* 0x0000003402347220 */ /* 0x000fe40000410000 */
[C---:B--2---:R-:W-:Y:S02]  /*b9a0*/  FMUL.FTZ R6, R0.reuse, R162 ;  /* 0x000000a200067220 */ /* 0x044fe40000410000 */
[C---:B------:R-:W-:Y:S02]  /*b9b0*/  FMUL.FTZ R7, R0.reuse, R163 ;  /* 0x000000a300077220 */ /* 0x040fe40000410000 */
[C---:B------:R-:W-:Y:S01]  /*b9c0*/  FMUL.FTZ R10, R0.reuse, R158 ;  /* 0x0000009e000a7220 */ /* 0x040fe20000410000 */
[----:B------:R-:W-:Y:S01]  /*b9d0*/  MUFU.EX2 R196, R196 ;  /* 0x000000c400c47308 */ /* 0x000fe20000000800 */
[C---:B------:R-:W-:Y:S02]  /*b9e0*/  FMUL.FTZ R11, R0.reuse, R159 ;  /* 0x0000009f000b7220 */ /* 0x040fe40000410000 */
[----:B------:R-:W2:Y:S01]  /*b9f0*/  LDSM.16.MT88.4 R156, [R224+0x10000] ;  /* 0x01000000e09c783b */ /* 0x000ea20000004200 */
[C---:B------:R-:W-:Y:S02]  /*ba00*/  FMUL.FTZ R38, R0.reuse, R38 ;  /* 0x0000002600267220 */ /* 0x040fe40000410000 */
[C---:B------:R-:W-:Y:S02]  /*ba10*/  FMUL.FTZ R39, R0.reuse, R39 ;  /* 0x0000002700277220 */ /* 0x040fe40000410000 */
[C---:B------:R-:W-:Y:S02]  /*ba20*/  FMUL.FTZ R42, R0.reuse, R42 ;  /* 0x0000002a002a7220 */ /* 0x040fe40000410000 */
[----:B------:R-:W4:Y:S01]  /*ba30*/  MUFU.EX2 R167, R167 ;  /* 0x000000a700a77308 */ /* 0x000f220000000800 */
[C---:B------:R-:W-:Y:S02]  /*ba40*/  FMUL.FTZ R43, R0.reuse, R43 ;  /* 0x0000002b002b7220 */ /* 0x040fe40000410000 */
[----:B------:R-:W-:Y:S01]  /*ba50*/  FMUL.FTZ R46, R0, R46 ;  /* 0x0000002e002e7220 */ /* 0x000fe20000410000 */
[----:B---3--:R-:W-:Y:S01]  /*ba60*/  F2FP.BF16.PACK_AB R162, R192, R193 ;  /* 0x000000c1c0a2723e */ /* 0x008fe200000010ff */
[C---:B------:R-:W-:Y:S02]  /*ba70*/  FMUL.FTZ R47, R0.reuse, R47 ;  /* 0x0000002f002f7220 */ /* 0x040fe40000410000 */
[C---:B------:R-:W-:Y:S02]  /*ba80*/  FMUL.FTZ R50, R0.reuse, R50 ;  /* 0x0000003200327220 */ /* 0x040fe40000410000 */
[----:B------:R-:W-:Y:S01]  /*ba90*/  FMUL.FTZ R51, R0, R51 ;  /* 0x0000003300337220 */ /* 0x000fe20000410000 */
        /* <DEDUP_REMOVED lines=9> */
[----:B----4-:R-:W-:Y:S01]  /*bb30*/  F2FP.BF16.PACK_AB R161, R167, R196 ;  /* 0x000000c4a7a1723e */ /* 0x010fe200000010ff */
        /* <DEDUP_REMOVED lines=9> */
[----:B------:R-:W4:Y:S01]  /*bbd0*/  MUFU.EX2 R200, R200 ;  /* 0x000000c800c87308 */ /* 0x000f220000000800 */
[C---:B------:R-:W-:Y:S02]  /*bbe0*/  FMUL.FTZ R68, R2.reuse, R68 ;  /* 0x0000004402447220 */ /* 0x040fe40000410000 */
[----:B------:R-:W-:Y:S01]  /*bbf0*/  FMUL.FTZ R69, R2, R69 ;  /* 0x0000004502457220 */ /* 0x000fe20000410000 */
[----:B---3--:R-:W-:Y:S01]  /*bc00*/  F2FP.BF16.PACK_AB R163, R165, R166 ;  /* 0x000000a6a5a3723e */ /* 0x008fe200000010ff */
[C---:B------:R-:W-:Y:S02]  /*bc10*/  FMUL.FTZ R70, R0.reuse, R70 ;  /* 0x0000004600467220 */ /* 0x040fe40000410000 */
[----:B------:R-:W-:Y:S02]  /*bc20*/  FMUL.FTZ R71, R0, R71 ;  /* 0x0000004700477220 */ /* 0x000fe40000410000 */
[C---:B------:R-:W-:Y:S02]  /*bc30*/  FMUL.FTZ R72, R2.reuse, R72 ;  /* 0x0000004802487220 */ /* 0x040fe40000410000 */
        /* <DEDUP_REMOVED lines=28> */
[C---:B-1----:R-:W-:Y:S04]  /*be00*/  HMMA.16816.F32.BF16 R60, R160.reuse, R168, R60 ;  /* 0x000000a8a03c723c */ /* 0x042fe8000004183c */
[----:B------:R-:W-:Y:S02]  /*be10*/  FMUL.FTZ R89, R2, R89 ;  /* 0x0000005902597220 */ /* 0x000fe40000410000 */
[C---:B------:R-:W-:Y:S02]  /*be20*/  FMUL.FTZ R90, R0.reuse, R90 ;  /* 0x0000005a005a7220 */ /* 0x040fe40000410000 */
        /* <DEDUP_REMOVED lines=76> */
[--C-:B------:R-:W-:Y:S02]  /*c2f0*/  FFMA.FTZ R204, R14, c[0x0][0x23c], -R197.reuse ;  /* 0x00008f000ecc7a23 */ /* 0x100fe400000108c5 */
[C---:B------:R-:W-:Y:S03]  /*c300*/  FMUL.FTZ R14, R0.reuse, R154 ;  /* 0x0000009a000e7220 */ /* 0x040fe60000410000 */
[C---:B------:R-:W-:Y:S01]  /*c310*/  HMMA.16816.F32.BF16 R136, R160.reuse, R170, R136 ;  /* 0x000000aaa088723c */ /* 0x040fe20000041888 */
[----:B------:R-:W-:Y:S01]  /*c320*/  MUFU.EX2 R204, R204 ;  /* 0x000000cc00cc7308 */ /* 0x000fe20000000800 */
[----:B------:R-:W-:Y:S01]  /*c330*/  LDSM.16.MT88.4 R168, [R226+0x10800] ;  /* 0x01080000e2a8783b */ /* 0x000fe20000004200 */
[--C-:B------:R-:W-:Y:S02]  /*c340*/  FFMA.FTZ R203, R15, c[0x0][0x23c], -R197.reuse ;  /* 0x00008f000fcb7a23 */ /* 0x100fe400000108c5 */
[----:B------:R-:W-:Y:S02]  /*c350*/  FMUL.FTZ R15, R0, R155 ;  /* 0x0000009b000f7220 */ /* 0x000fe40000410000 */
[C---:B------:R-:W-:Y:S02]  /*c360*/  FMUL.FTZ R140, R2.reuse, R140 ;  /* 0x0000008c028c7220 */ /* 0x040fe40000410000 */
[----:B------:R-:W-:Y:S01]  /*c370*/  FMUL.FTZ R141, R2, R141 ;  /* 0x0000008d028d7220 */ /* 0x000fe20000410000 */
[----:B------:R-:W1:Y:S01]  /*c380*/  LDSM.16.MT88.4 R152, [R228+0x10800] ;  /* 0x01080000e498783b */ /* 0x000e620000004200 */
[----:B------:R-:W5:Y:S01]  /*c390*/  MUFU.EX2 R203, R203 ;  /* 0x000000cb00cb7308 */ /* 0x000f620000000800 */
[C---:B------:R-:W-:Y:S02]  /*c3a0*/  FMUL.FTZ R142, R0.reuse, R142 ;  /* 0x0000008e008e7220 */ /* 0x040fe40000410000 */
[----:B------:R-:W-:Y:S02]  /*c3b0*/  FMUL.FTZ R143, R0, R143 ;  /* 0x0000008f008f7220 */ /* 0x000fe40000410000 */
[--C-:B------:R-:W-:Y:S02]  /*c3c0*/  FFMA.FTZ R201, R16, c[0x0][0x23c], -R198.reuse ;  /* 0x00008f0010c97a23 */ /* 0x100fe400000108c6 */
[----:B------:R-:W-:Y:S02]  /*c3d0*/  FFMA.FTZ R202, R17, c[0x0][0x23c], -R198 ;  /* 0x00008f0011ca7a23 */ /* 0x000fe400000108c6 */
[--C-:B------:R-:W-:Y:S01]  /*c3e0*/  FFMA.FTZ R205, R18, c[0x0][0x23c], -R197.reuse ;  /* 0x00008f0012cd7a23 */ /* 0x100fe200000108c5 */
[C---:B---3--:R-:W-:Y:S01]  /*c3f0*/  HMMA.16816.F32.BF16 R140, R160.reuse, R172, R140 ;  /* 0x000000aca08c723c */ /* 0x048fe2000004188c */
[----:B------:R-:W-:Y:S02]  /*c400*/  MUFU.EX2 R201, R201 ;  /* 0x000000c900c97308 */ /* 0x000fe40000000800 */
[----:B------:R-:W-:Y:S02]  /*c410*/  FFMA.FTZ R206, R19, c[0x0][0x23c], -R197 ;  /* 0x00008f0013ce7a23 */ /* 0x000fe400000108c5 */
[----:B------:R-:W-:Y:S01]  /*c420*/  FMUL.FTZ R16, R2, R148 ;  /* 0x0000009402107220 */ /* 0x000fe20000410000 */
[----:B----4-:R-:W-:Y:S01]  /*c430*/  F2FP.BF16.PACK_AB R148, R200, R199 ;  /* 0x000000c7c894723e */ /* 0x010fe200000010ff */
[----:B------:R-:W-:Y:S01]  /*c440*/  FMUL.FTZ R17, R2, R149 ;  /* 0x0000009502117220 */ /* 0x000fe20000410000 */
[C---:B------:R-:W-:Y:S01]  /*c450*/  HMMA.16816.F32.BF16 R12, R160.reuse, R174, R12 ;  /* 0x000000aea00c723c */ /* 0x040fe2000004180c */
[----:B------:R-:W3:Y:S02]  /*c460*/  LDSM.16.MT88.4 R172, [R225+0x10800] ;  /* 0x01080000e1ac783b */ /* 0x000ee40000004200 */
[----:B------:R-:W4:Y:S01]  /*c470*/  MUFU.EX2 R202, R202 ;  /* 0x000000ca00ca7308 */ /* 0x000f220000000800 */
[C---:B------:R-:W-:Y:S02]  /*c480*/  FMUL.FTZ R18, R0.reuse, R150 ;  /* 0x0000009600127220 */ /* 0x040fe40000410000 */
[----:B------:R-:W-:Y:S01]  /*c490*/  FMUL.FTZ R19, R0, R151 ;  /* 0x0000009700137220 */ /* 0x000fe20000410000 */
[----:B-----5:R-:W-:Y:S01]  /*c4a0*/  F2FP.BF16.PACK_AB R149, R203, R204 ;  /* 0x000000cccb95723e */ /* 0x020fe200000010ff */
[C---:B------:R-:W-:Y:S04]  /*c4b0*/  FMUL.FTZ R144, R2.reuse, R144 ;  /* 0x0000009002907220 */ /* 0x040fe80000410000 */
[----:B------:R-:W-:Y:S01]  /*c4c0*/  FMUL.FTZ R145, R2, R145 ;  /* 0x0000009102917220 */ /* 0x000fe20000410000 */
[C---:B--2---:R-:W-:Y:S01]  /*c4d0*/  HMMA.16816.F32.BF16 R16, R160.reuse, R156, R16 ;  /* 0x0000009ca010723c */ /* 0x044fe20000041810 */
[----:B------:R-:W-:Y:S02]  /*c4e0*/  MUFU.EX2 R205, R205 ;  /* 0x000000cd00cd7308 */ /* 0x000fe40000000800 */
[C---:B------:R-:W-:Y:S02]  /*c4f0*/  FMUL.FTZ R146, R0.reuse, R146 ;  /* 0x0000009200927220 */ /* 0x040fe40000410000 */
[----:B------:R-:W-:Y:S02]  /*c500*/  FMUL.FTZ R147, R0, R147 ;  /* 0x0000009300937220 */ /* 0x000fe40000410000 */
[----:B------:R-:W-:Y:S02]  /*c510*/  FFMA.FTZ R195, R2, R249, R195 ;  /* 0x000000f902c37223 */ /* 0x000fe400000100c3 */
[----:B------:R-:W-:Y:S02]  /*c520*/  FFMA.FTZ R196, R0, R247, R196 ;  /* 0x000000f700c47223 */ /* 0x000fe400000100c4 */
[----:B------:R-:W2:Y:S01]  /*c530*/  MUFU.EX2 R206, R206 ;  /* 0x000000ce00ce7308 */ /* 0x000ea20000000800 */
[----:B------:R-:W-:Y:S01]  /*c540*/  HMMA.16816.F32.BF16 R144, R160, R158, R144 ;  /* 0x0000009ea090723c */ /* 0x000fe20000041890 */
[----:B------:R-:W5:Y:S02]  /*c550*/  LDSM.16.MT88.4 R156, [R228+0x12800] ;  /* 0x01280000e49c783b */ /* 0x000f640000004200 */
[----:B----4-:R-:W-:Y:S01]  /*c560*/  F2FP.BF16.PACK_AB R150, R202, R201 ;  /* 0x000000c9ca96723e */ /* 0x010fe200000010ff */
[----:B------:R-:W-:Y:S01]  /*c570*/  FADD.FTZ R194, R194, R195 ;  /* 0x000000c3c2c27221 */ /* 0x000fe20000010000 */
[----:B------:R-:W-:Y:S01]  /*c580*/  MOV R0, R3 ;  /* 0x0000000300007202 */ /* 0x000fe20000000f00 */
[----:B------:R-:W-:Y:S02]  /*c590*/  FADD.FTZ R167, R167, R196 ;  /* 0x000000c4a7a77221 */ /* 0x000fe40000010000 */
[----:B------:R-:W-:Y:S01]  /*c5a0*/  FADD.FTZ R193, R193, R194 ;  /* 0x000000c2c1c17221 */ /* 0x000fe20000010000 */
[----:B------:R-:W4:Y:S03]  /*c5b0*/  LDSM.16.MT88.4 R160, [R226+0x12800] ;  /* 0x01280000e2a0783b */ /* 0x000f260000004200 */
[----:B------:R-:W-:Y:S02]  /*c5c0*/  FADD.FTZ R166, R166, R167 ;  /* 0x000000a7a6a67221 */ /* 0x000fe40000010000 */
[----:B------:R-:W-:Y:S02]  /*c5d0*/  FADD.FTZ R192, R192, R193 ;  /* 0x000000c1c0c07221 */ /* 0x000fe40000010000 */
[----:B------:R-:W-:Y:S02]  /*c5e0*/  FADD.FTZ R165, R165, R166 ;  /* 0x000000a6a5a57221 */ /* 0x000fe40000010000 */
[----:B------:R-:W-:Y:S02]  /*c5f0*/  FADD.FTZ R199, R199, R192 ;  /* 0x000000c0c7c77221 */ /* 0x000fe40000010000 */
[----:B------:R-:W-:Y:S01]  /*c600*/  FADD.FTZ R204, R204, R165 ;  /* 0x000000a5cccc7221 */ /* 0x000fe20000010000 */
[----:B------:R-:W-:Y:S01]  /*c610*/  MOV R165, R164 ;  /* 0x000000a400a57202 */ /* 0x000fe20000000f00 */
[----:B------:R-:W-:Y:S01]  /*c620*/  FADD.FTZ R200, R200, R199 ;  /* 0x000000c7c8c87221 */ /* 0x000fe20000010000 */
[----:B--2---:R-:W-:Y:S01]  /*c630*/  F2FP.BF16.PACK_AB R151, R206, R205 ;  /* 0x000000cdce97723e */ /* 0x004fe200000010ff */
[----:B------:R-:W-:Y:S02]  /*c640*/  FADD.FTZ R204, R203, R204 ;  /* 0x000000cccbcc7221 */ /* 0x000fe40000010000 */
[----:B------:R-:W-:Y:S02]  /*c650*/  FADD.FTZ R201, R201, R200 ;  /* 0x000000c8c9c97221 */ /* 0x000fe40000010000 */
[----:B------:R-:W-:Y:S02]  /*c660*/  FADD.FTZ R205, R205, R204 ;  /* 0x000000cccdcd7221 */ /* 0x000fe40000010000 */
[C---:B-1----:R-:W-:Y:S05]  /*c670*/  HMMA.16816.F32.BF16 R4, R148.reuse, R152, R4 ;  /* 0x000000989404723c */ /* 0x042fea0000041804 */
[----:B------:R-:W-:Y:S02]  /*c680*/  FADD.FTZ R201, R202, R201 ;  /* 0x000000c9cac97221 */ /* 0x000fe40000010000 */
[----:B------:R-:W-:Y:S01]  /*c690*/  FADD.FTZ R205, R206, R205 ;  /* 0x000000cdcecd7221 */ /* 0x000fe20000010000 */
[C---:B------:R-:W-:Y:S01]  /*c6a0*/  HMMA.16816.F32.BF16 R8, R148.reuse, R154, R8 ;  /* 0x0000009a9408723c */ /* 0x040fe20000041808 */
[----:B------:R-:W1:Y:S07]  /*c6b0*/  LDSM.16.MT88.4 R152, [R226+0x14800] ;  /* 0x01480000e298783b */ /* 0x000e6e0000004200 */
[C---:B------:R-:W-:Y:S08]  /*c6c0*/  HMMA.16816.F32.BF16 R36, R148.reuse, R168, R36 ;  /* 0x000000a89424723c */ /* 0x040ff00000041824 */
[C---:B------:R-:W-:Y:S01]  /*c6d0*/  HMMA.16816.F32.BF16 R40, R148.reuse, R170, R40 ;  /* 0x000000aa9428723c */ /* 0x040fe20000041828 */
[----:B------:R-:W2:Y:S07]  /*c6e0*/  LDSM.16.MT88.4 R168, [R225+0x14800] ;  /* 0x01480000e1a8783b */ /* 0x000eae0000004200 */
[C---:B---3--:R-:W-:Y:S08]  /*c6f0*/  HMMA.16816.F32.BF16 R44, R148.reuse, R172, R44 ;  /* 0x000000ac942c723c */ /* 0x048ff0000004182c */
        /* <DEDUP_REMOVED lines=8> */
[C---:B-----5:R-:W-:Y:S04]  /*c780*/  HMMA.16816.F32.BF16 R60, R148.reuse, R156, R60 ;  /* 0x0000009c943c723c */ /* 0x060fe8000004183c */
[----:B------:R-:W-:Y:S03]  /*c790*/  FFMA.FTZ R179, R25, c[0x0][0x23c], -R198 ;  /* 0x00008f0019b37a23 */ /* 0x000fe600000108c6 */
[----:B------:R-:W3:Y:S01]  /*c7a0*/  MUFU.EX2 R177, R177 ;  /* 0x000000b100b17308 */ /* 0x000ee20000000800 */
[C---:B------:R-:W-:Y:S01]  /*c7b0*/  HMMA.16816.F32.BF16 R64, R148.reuse, R158, R64 ;  /* 0x0000009e9440723c */ /* 0x040fe20000041840 */
[----:B------:R-:W5:Y:S07]  /*c7c0*/  LDSM.16.MT88.4 R156, [R224+0x14800] ;  /* 0x01480000e09c783b */ /* 0x000f6e0000004200 */
[C---:B----4-:R-:W-:Y:S01]  /*c7d0*/  HMMA.16816.F32.BF16 R68, R148.reuse, R160, R68 ;  /* 0x000000a09444723c */ /* 0x050fe20000041844 */
[----:B------:R-:W-:Y:S07]  /*c7e0*/  MUFU.EX2 R178, R178 ;  /* 0x000000b200b27308 */ /* 0x000fee0000000800 */
[C---:B------:R-:W-:Y:S01]  /*c7f0*/  HMMA.16816.F32.BF16 R72, R148.reuse, R162, R72 ;  /* 0x000000a29448723c */ /* 0x040fe20000041848 */
[----:B------:R-:W4:Y:S02]  /*c800*/  LDSM.16.MT88.4 R160, [R228+0x16800] ;  /* 0x01680000e4a0783b */ /* 0x000f240000004200 */
[----:B------:R-:W1:Y:S01]  /*c810*/  MUFU.EX2 R179, R179 ;  /* 0x000000b300b37308 */ /* 0x000e620000000800 */
[----:B---3--:R-:W-:Y:S04]  /*c820*/  F2FP.BF16.PACK_AB R20, R177, R176 ;  /* 0x000000b0b114723e */ /* 0x008fe800000010ff */
[C---:B------:R-:W-:Y:S04]  /*c830*/  HMMA.16816.F32.BF16 R76, R148.reuse, R180, R76 ;  /* 0x000000b4944c723c */ /* 0x040fe8000004184c */
[----:B------:R-:W-:Y:S03]  /*c840*/  FADD.FTZ R176, R176, R201 ;  /* 0x000000c9b0b07221 */ /* 0x000fe60000010000 */
[--C-:B------:R-:W-:Y:S01]  /*c850*/  FFMA.FTZ R180, R22, c[0x0][0x23c], -R197.reuse ;  /* 0x00008f0016b47a23 */ /* 0x100fe200000108c5 */
[C---:B------:R-:W-:Y:S04]  /*c860*/  HMMA.16816.F32.BF16 R80, R148.reuse, R182, R80 ;  /* 0x000000b69450723c */ /* 0x040fe80000041850 */
[--C-:B------:R-:W-:Y:S01]  /*c870*/  FFMA.FTZ R181, R23, c[0x0][0x23c], -R197.reuse ;  /* 0x00008f0017b57a23 */ /* 0x100fe200000108c5 */
[----:B------:R-:W-:Y:S01]  /*c880*/  MUFU.EX2 R180, R180 ;  /* 0x000000b400b47308 */ /* 0x000fe20000000800 */
[----:B------:R-:W-:Y:S02]  /*c890*/  FADD.FTZ R177, R177, R176 ;  /* 0x000000b0b1b17221 */ /* 0x000fe40000010000 */
[C---:B------:R-:W-:Y:S04]  /*c8a0*/  HMMA.16816.F32.BF16 R84, R148.reuse, R184, R84 ;  /* 0x000000b89454723c */ /* 0x040fe80000041854 */
[--C-:B------:R-:W-:Y:S01]  /*c8b0*/  FFMA.FTZ R182, R26, c[0x0][0x23c], -R197.reuse ;  /* 0x00008f001ab67a23 */ /* 0x100fe200000108c5 */
[----:B-1----:R-:W-:Y:S01]  /*c8c0*/  F2FP.BF16.PACK_AB R22, R179, R178 ;  /* 0x000000b2b316723e */ /* 0x002fe200000010ff */
[--C-:B------:R-:W-:Y:S01]  /*c8d0*/  FFMA.FTZ R183, R27, c[0x0][0x23c], -R197.reuse ;  /* 0x00008f001bb77a23 */ /* 0x100fe200000108c5 */
[----:B------:R-:W1:Y:S01]  /*c8e0*/  MUFU.EX2 R181, R181 ;  /* 0x000000b500b57308 */ /* 0x000e620000000800 */
[C---:B------:R-:W-:Y:S01]  /*c8f0*/  HMMA.16816.F32.BF16 R88, R148.reuse, R186, R88 ;  /* 0x000000ba9458723c */ /* 0x040fe20000041858 */
[----:B------:R-:W-:Y:S03]  /*c900*/  LDSM.16.MT88.4 R24, [R226+0x11000] ;  /* 0x01100000e218783b */ /* 0x000fe60000004200 */
[--C-:B------:R-:W-:Y:S02]  /*c910*/  FFMA.FTZ R184, R28, c[0x0][0x23c], -R198.reuse ;  /* 0x00008f001cb87a23 */ /* 0x100fe400000108c6 */
[--C-:B------:R-:W-:Y:S02]  /*c920*/  FFMA.FTZ R185, R29, c[0x0][0x23c], -R198.reuse ;  /* 0x00008f001db97a23 */ /* 0x100fe400000108c6 */
[C---:B------:R-:W-:Y:S01]  /*c930*/  HMMA.16816.F32.BF16 R92, R148.reuse, R188, R92 ;  /* 0x000000bc945c723c */ /* 0x040fe2000004185c */
[----:B------:R-:W-:Y:S03]  /*c940*/  MUFU.EX2 R182, R182 ;  /* 0x000000b600b67308 */ /* 0x000fe60000000800 */
[--C-:B------:R-:W-:Y:S02]  /*c950*/  FFMA.FTZ R186, R32, c[0x0][0x23c], -R198.reuse ;  /* 0x00008f0020ba7a23 */ /* 0x100fe400000108c6 */
[----:B------:R-:W-:Y:S02]  /*c960*/  FFMA.FTZ R198, R33, c[0x0][0x23c], -R198 ;  /* 0x00008f0021c67a23 */ /* 0x000fe400000108c6 */
[C---:B------:R-:W-:Y:S03]  /*c970*/  HMMA.16816.F32.BF16 R96, R148.reuse, R190, R96 ;  /* 0x000000be9460723c */ /* 0x040fe60000041860 */
[----:B------:R-:W3:Y:S01]  /*c980*/  MUFU.EX2 R183, R183 ;  /* 0x000000b700b77308 */ /* 0x000ee20000000800 */
[--C-:B------:R-:W-:Y:S02]  /*c990*/  FFMA.FTZ R188, R30, c[0x0][0x23c], -R197.reuse ;  /* 0x00008f001ebc7a23 */ /* 0x100fe400000108c5 */
[--C-:B------:R-:W-:Y:S01]  /*c9a0*/  FFMA.FTZ R189, R31, c[0x0][0x23c], -R197.reuse ;  /* 0x00008f001fbd7a23 */ /* 0x100fe200000108c5 */
[----:B-1----:R-:W-:Y:S01]  /*c9b0*/  F2FP.BF16.PACK_AB R21, R181, R180 ;  /* 0x000000b4b515723e */ /* 0x002fe200000010ff */
[C---:B------:R-:W-:Y:S01]  /*c9c0*/  HMMA.16816.F32.BF16 R100, R148.reuse, R152, R100 ;  /* 0x000000989464723c */ /* 0x040fe20000041864 */
[----:B------:R-:W-:Y:S03]  /*c9d0*/  LDSM.16.MT88.4 R28, [R226+0x11800] ;  /* 0x01180000e21c783b */ /* 0x000fe60000004200 */
[--C-:B------:R-:W-:Y:S01]  /*c9e0*/  FFMA.FTZ R190, R34, c[0x0][0x23c], -R197.reuse ;  /* 0x00008f0022be7a23 */ /* 0x100fe200000108c5 */
[----:B------:R-:W-:Y:S01]  /*c9f0*/  MUFU.EX2 R184, R184 ;  /* 0x000000b800b87308 */ /* 0x000fe20000000800 */
[----:B------:R-:W-:Y:S02]  /*ca00*/  FFMA.FTZ R197, R35, c[0x0][0x23c], -R197 ;  /* 0x00008f0023c57a23 */ /* 0x000fe400000108c5 */
[C---:B------:R-:W-:Y:S01]  /*ca10*/  HMMA.16816.F32.BF16 R104, R148.reuse, R154, R104 ;  /* 0x0000009a9468723c */ /* 0x040fe20000041868 */
[----:B------:R-:W1:Y:S03]  /*ca20*/  LDSM.16.MT88.4 R152, [R226+0x16800] ;  /* 0x01680000e298783b */ /* 0x000e660000004200 */
[----:B------:R-:W-:Y:S02]  /*ca30*/  FADD.FTZ R180, R180, R205 ;  /* 0x000000cdb4b47221 */ /* 0x000fe40000010000 */
[----:B------:R-:W-:Y:S01]  /*ca40*/  FADD.FTZ R178, R178, R177 ;  /* 0x000000b1b2b27221 */ /* 0x000fe20000010000 */
[----:B------:R-:W1:Y:S01]  /*ca50*/  MUFU.EX2 R185, R185 ;  /* 0x000000b900b97308 */ /* 0x000e620000000800 */
[C---:B--2---:R-:W-:Y:S01]  /*ca60*/  HMMA.16816.F32.BF16 R108, R148.reuse, R168, R108 ;  /* 0x000000a8946c723c */ /* 0x044fe2000004186c */
[----:B------:R-:W-:Y:S03]  /*ca70*/  LDSM.16.MT88.4 R32, [R225+0x11800] ;  /* 0x01180000e120783b */ /* 0x000fe60000004200 */
[----:B---3--:R-:W-:Y:S01]  /*ca80*/  F2FP.BF16.PACK_AB R23, R183, R182 ;  /* 0x000000b6b717723e */ /* 0x008fe200000010ff */
[----:B------:R-:W-:Y:S02]  /*ca90*/  FADD.FTZ R181, R181, R180 ;  /* 0x000000b4b5b57221 */ /* 0x000fe40000010000 */
[----:B------:R-:W-:Y:S01]  /*caa0*/  FADD.FTZ R179, R179, R178 ;  /* 0x000000b2b3b37221 */ /* 0x000fe20000010000 */
[C---:B------:R-:W-:Y:S01]  /*cab0*/  HMMA.16816.F32.BF16 R112, R148.reuse, R170, R112 ;  /* 0x000000aa9470723c */ /* 0x040fe20000041870 */
[----:B------:R-:W2:Y:S01]  /*cac0*/  LDSM.16.MT88.4 R168, [R225+0x16800] ;  /* 0x01680000e1a8783b */ /* 0x000ea20000004200 */
[----:B------:R-:W-:Y:S02]  /*cad0*/  MUFU.EX2 R186, R186 ;  /* 0x000000ba00ba7308 */ /* 0x000fe40000000800 */
[----:B------:R-:W-:Y:S04]  /*cae0*/  FADD.FTZ R182, R182, R181 ;  /* 0x000000b5b6b67221 */ /* 0x000fe80000010000 */
[C---:B-----5:R-:W-:Y:S04]  /*caf0*/  HMMA.16816.F32.BF16 R116, R148.reuse, R156, R116 ;  /* 0x0000009c9474723c */ /* 0x060fe80000041874 */
[----:B------:R-:W3:Y:S01]  /*cb00*/  MUFU.EX2 R187, R198 ;  /* 0x000000c600bb7308 */ /* 0x000ee20000000800 */
[----:B------:R-:W-:Y:S03]  /*cb10*/  FADD.FTZ R183, R183, R182 ;  /* 0x000000b6b7b77221 */ /* 0x000fe60000010000 */
[C---:B------:R-:W-:Y:S01]  /*cb20*/  HMMA.16816.F32.BF16 R120, R148.reuse, R158, R120 ;  /* 0x0000009e9478723c */ /* 0x040fe20000041878 */
[----:B------:R-:W5:Y:S05]  /*cb30*/  LDSM.16.MT88.4 R156, [R224+0x16800] ;  /* 0x01680000e09c783b */ /* 0x000f6a0000004200 */
[----:B------:R-:W-:Y:S02]  /*cb40*/  MUFU.EX2 R188, R188 ;  /* 0x000000bc00bc7308 */ /* 0x000fe40000000800 */
[C---:B----4-:R-:W-:Y:S08]  /*cb50*/  HMMA.16816.F32.BF16 R124, R148.reuse, R160, R124 ;  /* 0x000000a0947c723c */ /* 0x050ff0000004187c */
[C---:B------:R-:W-:Y:S01]  /*cb60*/  HMMA.16816.F32.BF16 R128, R148.reuse, R162, R128 ;  /* 0x000000a29480723c */ /* 0x040fe20000041880 */
[----:B------:R-:W4:Y:S01]  /*cb70*/  LDSM.16.MT88.4 R160, [R228+0x11000] ;  /* 0x01100000e4a0783b */ /* 0x000f220000004200 */
[----:B------:R-:W3:Y:S06]  /*cb80*/  MUFU.EX2 R189, R189 ;  /* 0x000000bd00bd7308 */ /* 0x000eec0000000800 */
[C---:B-1----:R-:W-:Y:S04]  /*cb90*/  HMMA.16816.F32.BF16 R132, R148.reuse, R152, R132 ;  /* 0x000000989484723c */ /* 0x042fe80000041884 */
[----:B------:R-:W-:Y:S04]  /*cba0*/  MUFU.EX2 R190, R190 ;  /* 0x000000be00be7308 */ /* 0x000fe80000000800 */
[C---:B------:R-:W-:Y:S01]  /*cbb0*/  HMMA.16816.F32.BF16 R136, R148.reuse, R154, R136 ;  /* 0x0000009a9488723c */ /* 0x040fe20000041888 */
[----:B------:R-:W1:Y:S05]  /*cbc0*/  LDSM.16.MT88.4 R152, [R225+0x11000] ;  /* 0x01100000e198783b */ /* 0x000e6a0000004200 */
[----:B------:R-:W1:Y:S02]  /*cbd0*/  MUFU.EX2 R197, R197 ;  /* 0x000000c500c57308 */ /* 0x000e640000000800 */
[C---:B--2---:R-:W-:Y:S08]  /*cbe0*/  HMMA.16816.F32.BF16 R140, R148.reuse, R168, R140 ;  /* 0x000000a8948c723c */ /* 0x044ff0000004188c */
[C---:B------:R-:W-:Y:S01]  /*cbf0*/  HMMA.16816.F32.BF16 R12, R148.reuse, R170, R12 ;  /* 0x000000aa940c723c */ /* 0x040fe2000004180c */
[----:B------:R-:W-:Y:S07]  /*cc00*/  LDSM.16.MT88.4 R168, [R226+0x13000] ;  /* 0x01300000e2a8783b */ /* 0x000fee0000004200 */
[C---:B-----5:R-:W-:Y:S08]  /*cc10*/  HMMA.16816.F32.BF16 R16, R148.reuse, R156, R16 ;  /* 0x0000009c9410723c */ /* 0x060ff00000041810 */
[----:B------:R-:W-:Y:S01]  /*cc20*/  HMMA.16816.F32.BF16 R144, R148, R158, R144 ;  /* 0x0000009e9490723c */ /* 0x000fe20000041890 */
[----:B------:R-:W2:Y:S07]  /*cc30*/  LDSM.16.MT88.4 R148, [R224+0x11000] ;  /* 0x01100000e094783b */ /* 0x000eae0000004200 */
[C---:B----4-:R-:W-:Y:S01]  /*cc40*/  HMMA.16816.F32.BF16 R4, R20.reuse, R160, R4 ;  /* 0x000000a01404723c */ /* 0x050fe20000041804 */
[----:B------:R-:W4:Y:S07]  /*cc50*/  LDSM.16.MT88.4 R156, [R228+0x13000] ;  /* 0x01300000e49c783b */ /* 0x000f2e0000004200 */
[C---:B------:R-:W-:Y:S01]  /*cc60*/  HMMA.16816.F32.BF16 R8, R20.reuse, R162, R8 ;  /* 0x000000a21408723c */ /* 0x040fe20000041808 */
[----:B------:R-:W5:Y:S07]  /*cc70*/  LDSM.16.MT88.4 R160, [R225+0x13000] ;  /* 0x01300000e1a0783b */ /* 0x000f6e0000004200 */
[C---:B------:R-:W-:Y:S08]  /*cc80*/  HMMA.16816.F32.BF16 R36, R20.reuse, R24, R36 ;  /* 0x000000181424723c */ /* 0x040ff00000041824 */
        /* <DEDUP_REMOVED lines=14> */
[C---:B-----5:R-:W-:Y:S08]  /*cd70*/  HMMA.16816.F32.BF16 R76, R20.reuse, R160, R76 ;  /* 0x000000a0144c723c */ /* 0x060ff0000004184c */
[C---:B------:R-:W-:Y:S08]  /*cd80*/  HMMA.16816.F32.BF16 R80, R20.reuse, R162, R80 ;  /* 0x000000a21450723c */ /* 0x040ff00000041850 */
        /* <DEDUP_REMOVED lines=20> */
[----:B------:R-:W-:Y:S07]  /*ced0*/  LDSM.16.MT88.4 R152, [R228+0x15800] ;  /* 0x01580000e498783b */ /* 0x000fee0000004200 */
[C---:B--2---:R-:W-:Y:S08]  /*cee0*/  HMMA.16816.F32.BF16 R140, R20.reuse, R148, R140 ;  /* 0x00000094148c723c */ /* 0x044ff0000004188c */
[C---:B------:R-:W-:Y:S01]  /*cef0*/  HMMA.16816.F32.BF16 R12, R20.reuse, R150, R12 ;  /* 0x00000096140c723c */ /* 0x040fe2000004180c */
[----:B------:R-:W1:Y:S07]  /*cf00*/  LDSM.16.MT88.4 R148, [R224+0x11800] ;  /* 0x01180000e094783b */ /* 0x000e6e0000004200 */
[C---:B----4-:R-:W-:Y:S08]  /*cf10*/  HMMA.16816.F32.BF16 R16, R20.reuse, R156, R16 ;  /* 0x0000009c1410723c */ /* 0x050ff00000041810 */
[----:B------:R-:W-:Y:S07]  /*cf20*/  HMMA.16816.F32.BF16 R144, R20, R158, R144 ;  /* 0x0000009e1490723c */ /* 0x000fee0000041890 */
        /* <DEDUP_REMOVED lines=9> */
[C---:B---3--:R-:W-:Y:S01]  /*cfc0*/  HMMA.16816.F32.BF16 R160, R20.reuse, R24, R4 ;  /* 0x0000001814a0723c */ /* 0x048fe20000041804 */
[----:B------:R-:W2:Y:S02]  /*cfd0*/  LDSM.16.MT88.4 R4, [R228+0x13800] ;  /* 0x01380000e404783b */ /* 0x000ea40000004200 */
[----:B------:R-:W-:Y:S02]  /*cfe0*/  FADD.FTZ R190, R190, R189 ;  /* 0x000000bdbebe7221 */ /* 0x000fe40000010000 */
[----:B------:R-:W-:Y:S02]  /*cff0*/  FADD.FTZ R249, R187, R186 ;  /* 0x000000babbf97221 */ /* 0x000fe40000010000 */
[----:B------:R-:W-:Y:S01]  /*d000*/  FADD.FTZ R247, R197, R190 ;  /* 0x000000bec5f77221 */ /* 0x000fe20000010000 */
[C---:B------:R-:W-:Y:S01]  /*d010*/  HMMA.16816.F32.BF16 R156, R20.reuse, R26, R8 ;  /* 0x0000001a149c723c */ /* 0x040fe20000041808 */
[----:B------:R-:W3:Y:S07]  /*d020*/  LDSM.16.MT88.4 R8, [R226+0x13800] ;  /* 0x01380000e208783b */ /* 0x000eee0000004200 */
[C---:B------:R-:W-:Y:S01]  /*d030*/  HMMA.16816.F32.BF16 R36, R20.reuse, R28, R36 ;  /* 0x0000001c1424723c */ /* 0x040fe20000041824 */
[----:B------:R-:W4:Y:S07]  /*d040*/  LDSM.16.MT88.4 R24, [R225+0x13800] ;  /* 0x01380000e118783b */ /* 0x000f2e0000004200 */
        /* <DEDUP_REMOVED lines=15> */
[C---:B------:R-:W-:Y:S08]  /*d140*/  HMMA.16816.F32.BF16 R80, R20.reuse, R26, R80 ;  /* 0x0000001a1450723c */ /* 0x040ff00000041850 */
[C---:B-----5:R-:W-:Y:S08]  /*d150*/  HMMA.16816.F32.BF16 R84, R20.reuse, R28, R84 ;  /* 0x0000001c1454723c */ /* 0x060ff00000041854 */
[C---:B------:R-:W-:Y:S08]  /*d160*/  HMMA.16816.F32.BF16 R88, R20.reuse, R30, R88 ;  /* 0x0000001e1458723c */ /* 0x040ff00000041858 */
[C---:B------:R-:W-:Y:S08]  /*d170*/  HMMA.16816.F32.BF16 R92, R20.reuse, R152, R92 ;  /* 0x00000098145c723c */ /* 0x040ff0000004185c */
        /* <DEDUP_REMOVED lines=10> */
[C---:B--2---:R-:W-:Y:S08]  /*d220*/  HMMA.16816.F32.BF16 R132, R20.reuse, R4, R132 ;  /* 0x000000041484723c */ /* 0x044ff00000041884 */
[C---:B------:R-:W-:Y:S08]  /*d230*/  HMMA.16816.F32.BF16 R136, R20.reuse, R6, R136 ;  /* 0x000000061488723c */ /* 0x040ff00000041888 */
[C---:B---3--:R-:W-:Y:S08]  /*d240*/  HMMA.16816.F32.BF16 R140, R20.reuse, R152, R140 ;  /* 0x00000098148c723c */ /* 0x048ff0000004188c */
[C---:B------:R-:W-:Y:S08]  /*d250*/  HMMA.16816.F32.BF16 R152, R20.reuse, R154, R12 ;  /* 0x0000009a1498723c */ /* 0x040ff0000004180c */
[C---:B------:R-:W-:Y:S08]  /*d260*/  HMMA.16816.F32.BF16 R148, R20.reuse, R8, R16 ;  /* 0x000000081494723c */ /* 0x040ff00000041810 */
[----:B------:R-:W-:Y:S01]  /*d270*/  HMMA.16816.F32.BF16 R144, R20, R10, R144 ;  /* 0x0000000a1490723c */ /* 0x000fe20000041890 */
[----:B------:R-:W-:-:S07]  /*d280*/  @P0 BRA `(.L_x_4019) ;  /* 0xffffb51000000947 */ /* 0x000fce000383ffff */
.L_x_4015:
[----:B------:R-:W1:Y:S01]  /*d290*/  SHFL.BFLY PT, R2, R249, 0x2, 0x1f ;  /* 0x0c401f00f9027f89 */ /* 0x000e6200000e0000 */
[----:B------:R-:W-:Y:S01]  /*d2a0*/  MOV R4, 0x3f800000 ;  /* 0x3f80000000047802 */ /* 0x000fe20000000f00 */
[----:B------:R-:W-:Y:S01]  /*d2b0*/  ULDC.U8 UR4, c[0x0][0x328] ;  /* 0x0000ca0000047ab9 */ /* 0x000fe20000000000 */
        /* <DEDUP_REMOVED lines=13> */
[----:B------:R-:W-:Y:S01]  /*d390*/  @P3 MUFU.LG2 R0, R0 ;  /* 0x0000000000003308 */ /* 0x000fe20000000c00 */
[C---:B------:R-:W-:Y:S02]  /*d3a0*/  FMUL.FTZ R161, R4.reuse, R161 ;  /* 0x000000a104a17220 */ /* 0x040fe40000410000 */
        /* <DEDUP_REMOVED lines=93> */
[----:B------:R-:W1:Y:S01]  /*d980*/  S2R R4, SR_TID.X ;  /* 0x0000000000047919 */ /* 0x000e620000002100 */
        /* <DEDUP_REMOVED lines=17> */
[----:B-1----:R-:W-:Y:S01]  /*daa0*/  SHF.R.S32.HI R7, RZ, 0x1f, R4 ;  /* 0x0000001fff077819 */ /* 0x002fe20000011404 */
        /* <DEDUP_REMOVED lines=94> */
[----:B------:R-:W-:Y:S02]  /*e090*/  LEA.HI R5, R7, R4, RZ, 0x5 ;  /* 0x0000000407057211 */ /* 0x000fe400078f28ff */
[----:B------:R-:W-:-:S02]  /*e0a0*/  F2FP.BF16.PACK_AB R150, R151, R150 ;  /* 0x000000969796723e */ /* 0x000fc400000010ff */
[----:B------:R-:W-:Y:S02]  /*e0b0*/  SHF.R.S32.HI R6, RZ, 0x5, R5 ;  /* 0x00000005ff067819 */ /* 0x000fe40000011405 */
[----:B------:R-:W-:Y:S02]  /*e0c0*/  F2FP.BF16.PACK_AB R146, R147, R146 ;  /* 0x000000929392723e */ /* 0x000fe400000010ff */
[----:B------:R-:W-:-:S04]  /*e0d0*/  LEA R9, R6, R9, 0x9 ;  /* 0x0000000906097211 */ /* 0x000fc800078e48ff */
[----:B------:R-:W-:Y:S02]  /*e0e0*/  LEA R9, R9, R10, 0x1 ;  /* 0x0000000a09097211 */ /* 0x000fe400078e08ff */
[----:B------:R-:W-:Y:S02]  /*e0f0*/  MOV R10, 0x40 ;  /* 0x00000040000a7802 */ /* 0x000fe40000000f00 */
[----:B------:R-:W-:Y:S02]  /*e100*/  SHF.L.U32 R9, R9, 0x1, RZ ;  /* 0x0000000109097819 */ /* 0x000fe400000006ff */
[----:B------:R-:W-:Y:S02]  /*e110*/  SEL R10, R10, 0xffffffc0, !P2 ;  /* 0xffffffc00a0a7807 */ /* 0x000fe40005000000 */
[C---:B------:R-:W-:Y:S01]  /*e120*/  IADD3 R11, R9.reuse, -0x10, RZ ;  /* 0xfffffff0090b7810 */ /* 0x040fe20007ffe0ff */
[----:B------:R-:W-:Y:S01]  /*e130*/  STS [R9], R160 ;  /* 0x000000a009007388 */ /* 0x000fe20000000800 */
[----:B------:R-:W-:-:S02]  /*e140*/  @P0 IADD3 R11, R9, 0x10, RZ ;  /* 0x00000010090b0810 */ /* 0x000fc40007ffe0ff */
[C---:B------:R-:W-:Y:S01]  /*e150*/  IADD3 R13, R9.reuse, R8, RZ ;  /* 0x00000008090d7210 */ /* 0x040fe20007ffe0ff */
[----:B------:R-:W-:Y:S01]  /*e160*/  STS [R9+0x400], R162 ;  /* 0x000400a209007388 */ /* 0x000fe20000000800 */
[-C--:B------:R-:W-:Y:S02]  /*e170*/  IADD3 R15, R8, R11.reuse, RZ ;  /* 0x0000000b080f7210 */ /* 0x080fe40007ffe0ff */
[-C--:B------:R-:W-:Y:S01]  /*e180*/  IADD3 R17, R9, R10.reuse, RZ ;  /* 0x0000000a09117210 */ /* 0x080fe20007ffe0ff */
[----:B------:R-:W-:Y:S01]  /*e190*/  STS [R11], R156 ;  /* 0x0000009c0b007388 */ /* 0x000fe20000000800 */
[----:B------:R-:W-:Y:S01]  /*e1a0*/  IADD3 R19, R10, R11, RZ ;  /* 0x0000000b0a137210 */ /* 0x000fe20007ffe0ff */
[----:B------:R1:W2:Y:S01]  /*e1b0*/  @P4 MUFU.LG2 R8, R2 ;  /* 0x0000000200084308 */ /* 0x0002a20000000c00 */
[-C--:B------:R-:W-:Y:S01]  /*e1c0*/  IADD3 R21, R13, R10.reuse, RZ ;  /* 0x0000000a0d157210 */ /* 0x080fe20007ffe0ff */
[----:B------:R-:W-:Y:S01]  /*e1d0*/  STS [R11+0x400], R158 ;  /* 0x0004009e0b007388 */ /* 0x000fe20000000800 */
[----:B------:R-:W-:-:S02]  /*e1e0*/  IADD3 R23, R15, R10, RZ ;  /* 0x0000000a0f177210 */ /* 0x000fc40007ffe0ff */
[----:B------:R-:W-:Y:S01]  /*e1f0*/  ISETP.NE.AND P0, PT, RZ, UR4, PT ;  /* 0x00000004ff007c0c */ /* 0x000fe2000bf05270 */
[----:B------:R-:W-:Y:S04]  /*e200*/  STS [R13], R36 ;  /* 0x000000240d007388 */ /* 0x000fe80000000800 */
[----:B------:R-:W-:Y:S04]  /*e210*/  STS [R13+0x400], R38 ;  /* 0x000400260d007388 */ /* 0x000fe80000000800 */
[----:B------:R-:W-:Y:S01]  /*e220*/  STS [R15], R40 ;  /* 0x000000280f007388 */ /* 0x000fe20000000800 */
[----:B-1----:R-:W-:-:S03]  /*e230*/  MOV R2, 0x7f800000 ;  /* 0x7f80000000027802 */ /* 0x002fc60000000f00 */
[----:B------:R-:W-:Y:S04]  /*e240*/  STS [R15+0x400], R42 ;  /* 0x0004002a0f007388 */ /* 0x000fe80000000800 */
[----:B------:R-:W-:Y:S04]  /*e250*/  STS [R17], R44 ;  /* 0x0000002c11007388 */ /* 0x000fe80000000800 */
        /* <DEDUP_REMOVED lines=20> */
[----:B-1----:R-:W-:-:S03]  /*e3a0*/  MOV R72, 0x7f800000 ;  /* 0x7f80000000487802 */ /* 0x002fc60000000f00 */
        /* <DEDUP_REMOVED lines=27> */
[----:B--2---:R-:W-:-:S02]  /*e560*/  @P4 FMUL.FTZ R9, R8, 0.69314718246459960938 ;  /* 0x3f31721808094820 */ /* 0x004fc40000410000 */
[----:B------:R-:W-:Y:S01]  /*e570*/  @P3 FMUL.FTZ R8, R0, 0.69314718246459960938 ;  /* 0x3f31721800083820 */ /* 0x000fe20000410000 */
[----:B------:R1:W-:Y:S01]  /*e580*/  STS [R17+0x6000], R140 ;  /* 0x0060008c11007388 */ /* 0x0003e20000000800 */
[----:B------:R-:W-:Y:S02]  /*e590*/  @P4 FFMA.FTZ R2, R164, c[0x0][0x238], R9 ;  /* 0x00008e00a4024a23 */ /* 0x000fe40000010009 */
[----:B------:R-:W-:Y:S01]  /*e5a0*/  @P3 FFMA.FTZ R72, R3, c[0x0][0x238], R8 ;  /* 0x00008e0003483a23 */ /* 0x000fe20000010008 */
[----:B------:R1:W-:Y:S04]  /*e5b0*/  STS [R17+0x6400], R142 ;  /* 0x0064008e11007388 */ /* 0x0003e80000000800 */
[----:B------:R1:W-:Y:S04]  /*e5c0*/  STS [R19+0x6000], R152 ;  /* 0x0060009813007388 */ /* 0x0003e80000000800 */
[----:B------:R1:W-:Y:S04]  /*e5d0*/  STS [R19+0x6400], R154 ;  /* 0x0064009a13007388 */ /* 0x0003e80000000800 */
[----:B------:R1:W-:Y:S04]  /*e5e0*/  STS [R21+0x6000], R148 ;  /* 0x0060009415007388 */ /* 0x0003e80000000800 */
[----:B------:R1:W-:Y:S04]  /*e5f0*/  STS [R21+0x6400], R150 ;  /* 0x0064009615007388 */ /* 0x0003e80000000800 */
[----:B------:R1:W-:Y:S04]  /*e600*/  STS [R23+0x6000], R144 ;  /* 0x0060009017007388 */ /* 0x0003e80000000800 */
[----:B------:R1:W-:Y:S01]  /*e610*/  STS [R23+0x6400], R146 ;  /* 0x0064009217007388 */ /* 0x0003e20000000800 */
[----:B------:R-:W-:Y:S05]  /*e620*/  @!P0 BRA `(.L_x_4020) ;  /* 0x0000009000008947 */ /* 0x000fea0003800000 */
[----:B------:R-:W2:Y:S01]  /*e630*/  S2UR UR6, SR_CTAID.Y ;  /* 0x00000000000679c3 */ /* 0x000ea20000002600 */
[----:B------:R-:W-:-:S02]  /*e640*/  ULDC UR4, c[0x0][0x214] ;  /* 0x0000850000047ab9 */ /* 0x000fc40000000800 */
[----:B------:R-:W-:Y:S02]  /*e650*/  UISETP.NE.AND UP0, UPT, UR28, -0x1, UPT ;  /* 0xffffffff1c00788c */ /* 0x000fe4000bf05270 */
[----:B------:R-:W-:-:S03]  /*e660*/  ULDC UR8, c[0x0][0x234] ;  /* 0x00008d0000087ab9 */ /* 0x000fc60000000800 */
[----:B------:R-:W3:Y:S01]  /*e670*/  S2UR UR7, SR_CTAID.Z ;  /* 0x00000000000779c3 */ /* 0x000ee20000002700 */
[----:B--2---:R-:W-:-:S04]  /*e680*/  UIMAD UR4, UR6, UR4, URZ ;  /* 0x00000004060472a4 */ /* 0x004fc8000f8e023f */
[----:B------:R-:W-:-:S04]  /*e690*/  USEL UR4, UR4, UR28, !UP0 ;  /* 0x0000001c04047287 */ /* 0x000fc8000c000000 */
[----:B---3--:R-:W-:Y:S01]  /*e6a0*/  UIMAD UR8, UR7, UR8, UR4 ;  /* 0x00000008070872a4 */ /* 0x008fe2000f8e0204 */
[----:B------:R-:W-:Y:S05]  /*e6b0*/  BRA `(.L_x_4021) ;  /* 0x0000006000007947 */ /* 0x000fea0003800000 */
.L_x_4020:
[----:B------:R-:W2:Y:S01]  /*e6c0*/  S2UR UR7, SR_CTAID.Z ;  /* 0x00000000000779c3 */ /* 0x000ea20000002700 */
[----:B------:R-:W-:Y:S02]  /*e6d0*/  ULDC UR4, c[0x0][0x1c0] ;  /* 0x0000700000047ab9 */ /* 0x000fe40000000800 */
[----:B------:R-:W-:-:S05]  /*e6e0*/  ULDC UR8, c[0x0][0x214] ;  /* 0x0000850000087ab9 */ /* 0x000fca0000000800 */
[----:B------:R-:W2:Y:S02]  /*e6f0*/  S2UR UR6, SR_CTAID.Y ;  /* 0x00000000000679c3 */ /* 0x000ea40000002600 */
[----:B--2---:R-:W-:-:S04]  /*e700*/  UIMAD UR4, UR6, UR4, UR7 ;  /* 0x00000004060472a4 */ /* 0x004fc8000f8e0207 */
[----:B------:R-:W-:Y:S02]  /*e710*/  UIMAD UR8, UR4, UR8, URZ ;  /* 0x00000008040872a4 */ /* 0x000fe4000f8e023f */
.L_x_4021:
[----:B------:R-:W-:Y:S01]  /*e720*/  BAR.SYNC.DEFER_BLOCKING 0x0 ;  /* 0x0000000000007b1d */ /* 0x000fe20000010000 */
[----:B------:R-:W-:Y:S01]  /*e730*/  LOP3.LUT R73, R5, 0xffffffe0, RZ, 0xc0, !PT ;  /* 0xffffffe005497812 */ /* 0x000fe200078ec0ff */
[----:B------:R-:W-:Y:S02]  /*e740*/  USHF.R.S32.HI UR10, URZ, 0x1f, UR6 ;  /* 0x0000001f3f0a7899 */ /* 0x000fe40008011406 */
[----:B------:R-:W-:Y:S02]  /*e750*/  UISETP.NE.AND UP0, UPT, UR28, -0x1, UPT ;  /* 0xffffffff1c00788c */ /* 0x000fe4000bf05270 */
[----:B------:R-:W2:Y:S01]  /*e760*/  S2R R0, SR_TID.X ;  /* 0x0000000000007919 */ /* 0x000ea20000002100 */
[----:B------:R-:W-:Y:S01]  /*e770*/  IMAD.IADD R73, R4, 0x1, -R73 ;  /* 0x0000000104497824 */ /* 0x000fe200078e0a49 */
[----:B------:R-:W-:Y:S01]  /*e780*/  ULDC.64 UR4, c[0x0][0x1e8] ;  /* 0x00007a0000047ab9 */ /* 0x000fe20000000a00 */
[----:B------:R-:W-:Y:S01]  /*e790*/  BSSY B0, `(.L_x_4022) ;  /* 0x0000033000007945 */ /* 0x000fe20003800000 */
[----:B------:R-:W-:-:S02]  /*e7a0*/  UIMAD.WIDE.U32 UR12, UR28, UR4, URZ ;  /* 0x000000041c0c72a5 */ /* 0x000fc4000f8e003f */
[----:B------:R-:W-:Y:S02]  /*e7b0*/  LOP3.LUT P0, RZ, R73, 0x3, RZ, 0xc0, !PT ;  /* 0x0000000349ff7812 */ /* 0x000fe4000780c0ff */
[----:B------:R-:W-:Y:S01]  /*e7c0*/  SHF.R.S32.HI R73, RZ, 0x1f, R6 ;  /* 0x0000001fff497819 */ /* 0x000fe20000011406 */
[----:B------:R-:W-:-:S03]  /*e7d0*/  UIMAD UR9, UR28, UR5, UR13 ;  /* 0x000000051c0972a4 */ /* 0x000fc6000f8e020d */
[----:B------:R-:W-:Y:S01]  /*e7e0*/  LEA.HI R73, R73, R6, RZ, 0x2 ;  /* 0x0000000649497211 */ /* 0x000fe200078f10ff */
[----:B------:R-:W-:Y:S02]  /*e7f0*/  ULDC.64 UR4, c[0x0][0x1e0] ;  /* 0x0000780000047ab9 */ /* 0x000fe40000000a00 */
[----:B------:R-:W-:Y:S01]  /*e800*/  UIMAD UR10, UR10, UR4, URZ ;  /* 0x000000040a0a72a4 */ /* 0x000fe2000f8e023f */
[----:B------:R-:W-:Y:S01]  /*e810*/  LOP3.LUT R73, R73, 0xffffffc, RZ, 0xc0, !PT ;  /* 0x0ffffffc49497812 */ /* 0x000fe200078ec0ff */
[----:B------:R-:W-:Y:S01]  /*e820*/  UIMAD.WIDE.U32 UR14, UR6, UR4, URZ ;  /* 0x00000004060e72a5 */ /* 0x000fe2000f8e003f */
[----:B------:R3:W4:Y:S01]  /*e830*/  LDS.128 R64, [R238] ;  /* 0x00000000ee407984 */ /* 0x0007220000000c00 */
[----:B------:R-:W-:Y:S02]  /*e840*/  UIMAD UR5, UR6, UR5, UR10 ;  /* 0x00000005060572a4 */ /* 0x000fe4000f8e020a */
[----:B------:R-:W-:Y:S01]  /*e850*/  IMAD.IADD R73, R6, 0x1, -R73 ;  /* 0x0000000106497824 */ /* 0x000fe200078e0a49 */
[----:B------:R3:W1:Y:S01]  /*e860*/  LDS.128 R60, [R238+0x800] ;  /* 0x00080000ee3c7984 */ /* 0x0006620000000c00 */
[----:B------:R-:W-:Y:S01]  /*e870*/  USEL UR12, UR14, UR12, !UP0 ;  /* 0x0000000c0e0c7287 */ /* 0x000fe2000c000000 */
[----:B--2---:R-:W-:Y:S01]  /*e880*/  SHF.R.S32.HI R5, RZ, 0x1f, R0 ;  /* 0x0000001fff057819 */ /* 0x004fe20000011400 */
[----:B------:R-:W-:Y:S01]  /*e890*/  @!UP0 UIADD3 UR9, UR15, UR5, URZ ;  /* 0x000000050f098290 */ /* 0x000fe2000fffe03f */
[----:B------:R3:W2:Y:S02]  /*e8a0*/  LDS.128 R56, [R238+0x1000] ;  /* 0x00100000ee387984 */ /* 0x0006a40000000c00 */
[----:B------:R-:W-:-:S02]  /*e8b0*/  LEA.HI R3, R5, R0, RZ, 0x5 ;  /* 0x0000000005037211 */ /* 0x000fc400078f28ff */
[----:B------:R3:W1:Y:S02]  /*e8c0*/  LDS.128 R52, [R238+0x1800] ;  /* 0x00180000ee347984 */ /* 0x0006640000000c00 */
[----:B------:R-:W-:Y:S02]  /*e8d0*/  LOP3.LUT R3, R3, 0xffffffe0, RZ, 0xc0, !PT ;  /* 0xffffffe003037812 */ /* 0x000fe400078ec0ff */
[----:B------:R3:W1:Y:S03]  /*e8e0*/  LDS.128 R48, [R238+0x2000] ;  /* 0x00200000ee307984 */ /* 0x0006660000000c00 */
[----:B------:R-:W-:Y:S01]  /*e8f0*/  IMAD.IADD R74, R0, 0x1, -R3 ;  /* 0x00000001004a7824 */ /* 0x000fe200078e0a03 */
[----:B------:R3:W1:Y:S04]  /*e900*/  LDS.128 R44, [R238+0x2800] ;  /* 0x00280000ee2c7984 */ /* 0x0006680000000c00 */
[----:B------:R3:W1:Y:S01]  /*e910*/  LDS.128 R40, [R238+0x3000] ;  /* 0x00300000ee287984 */ /* 0x0006620000000c00 */
[----:B------:R-:W-:-:S03]  /*e920*/  SHF.R.S32.HI R3, RZ, 0x1f, R74 ;  /* 0x0000001fff037819 */ /* 0x000fc6000001144a */
[----:B------:R3:W1:Y:S01]  /*e930*/  LDS.128 R36, [R238+0x3800] ;  /* 0x00380000ee247984 */ /* 0x0006620000000c00 */
[----:B------:R-:W-:-:S03]  /*e940*/  LEA.HI R3, R3, R74, RZ, 0x2 ;  /* 0x0000004a03037211 */ /* 0x000fc600078f10ff */
[----:B------:R3:W1:Y:S01]  /*e950*/  LDS.128 R32, [R238+0x4000] ;  /* 0x00400000ee207984 */ /* 0x0006620000000c00 */
[----:B------:R-:W-:-:S03]  /*e960*/  SHF.R.S32.HI R6, RZ, 0x2, R3 ;  /* 0x00000002ff067819 */ /* 0x000fc60000011403 */
[----:B------:R3:W1:Y:S02]  /*e970*/  LDS.128 R28, [R238+0x4800] ;  /* 0x00480000ee1c7984 */ /* 0x0006640000000c00 */
[----:B------:R-:W-:Y:S02]  /*e980*/  IMAD R73, R73, 0x10, R6 ;  /* 0x0000001049497824 */ /* 0x000fe400078e0206 */
[----:B------:R3:W1:Y:S04]  /*e990*/  LDS.128 R24, [R238+0x5000] ;  /* 0x00500000ee187984 */ /* 0x0006680000000c00 */
[----:B-1----:R3:W1:Y:S04]  /*e9a0*/  LDS.128 R20, [R238+0x5800] ;  /* 0x00580000ee147984 */ /* 0x0026680000000c00 */
[----:B------:R3:W1:Y:S04]  /*e9b0*/  LDS.128 R16, [R238+0x6000] ;  /* 0x00600000ee107984 */ /* 0x0006680000000c00 */
[----:B------:R3:W1:Y:S04]  /*e9c0*/  LDS.128 R12, [R238+0x6800] ;  /* 0x00680000ee0c7984 */ /* 0x0006680000000c00 */
[----:B------:R3:W1:Y:S04]  /*e9d0*/  LDS.128 R8, [R238+0x7000] ;  /* 0x00700000ee087984 */ /* 0x0006680000000c00 */
[----:B------:R3:W1:Y:S01]  /*e9e0*/  LDS.128 R68, [R238+0x7800] ;  /* 0x00780000ee447984 */ /* 0x0006620000000c00 */
[----:B------:R-:W-:Y:S05]  /*e9f0*/  @P0 BRA `(.L_x_4023) ;  /* 0x000000c000000947 */ /* 0x000fea0003800000 */
[----:B--2-4-:R-:W2:Y:S01]  /*ea00*/  S2UR UR5, SR_CTAID.X ;  /* 0x00000000000579c3 */ /* 0x014ea20000002500 */
[----:B------:R-:W-:-:S02]  /*ea10*/  IADD3 R6, R73, 0x8, RZ ;  /* 0x0000000849067810 */ /* 0x000fc40007ffe0ff */
[----:B------:R-:W-:Y:S02]  /*ea20*/  ISETP.GE.AND P2, PT, R73, UR19, PT ;  /* 0x0000001349007c0c */ /* 0x000fe4000bf46270 */
[----:B------:R-:W-:Y:S01]  /*ea30*/  ISETP.GE.AND P1, PT, R6, UR19, PT ;  /* 0x0000001306007c0c */ /* 0x000fe2000bf26270 */
[----:B--2---:R-:W-:-:S04]  /*ea40*/  ULEA UR5, UR5, UR8, 0x6 ;  /* 0x0000000805057291 */ /* 0x004fc8000f8e303f */
[----:B------:R-:W-:Y:S02]  /*ea50*/  USHF.R.S32.HI UR4, URZ, 0x1f, UR5 ;  /* 0x0000001f3f047899 */ /* 0x000fe40008011405 */
[----:B------:R-:W-:-:S04]  /*ea60*/  IADD3 R3, P0, R73, UR5, RZ ;  /* 0x0000000549037c10 */ /* 0x000fc8000ff1e0ff */
[----:B------:R-:W-:Y:S02]  /*ea70*/  LEA.HI.X.SX32 R6, R73, UR4, 0x1, P0 ;  /* 0x0000000449067c11 */ /* 0x000fe400080f0eff */
[----:B------:R-:W-:-:S04]  /*ea80*/  LEA R74, P0, R3, c[0x0][0x200], 0x2 ;  /* 0x00008000034a7a11 */ /* 0x000fc800078010ff */
[----:B------:R-:W-:-:S05]  /*ea90*/  LEA.HI.X R75, R3, c[0x0][0x204], R6, 0x2, P0 ;  /* 0x00008100034b7a11 */ /* 0x000fca00000f1406 */
[----:B------:R2:W-:Y:S04]  /*eaa0*/  @!P2 STG.E [R74.64], R2 ;  /* 0x000000024a00a986 */ /* 0x0005e8000c101920 */
[----:B------:R2:W-:Y:S02]  /*eab0*/  @!P1 STG.E [R74.64+0x20], R72 ;  /* 0x000020484a009986 */ /* 0x0005e4000c101920 */
.L_x_4023:
[----:B--2-4-:R-:W-:Y:S05]  /*eac0*/  BSYNC B0 ;  /* 0x0000000000007941 */ /* 0x014fea0003800000 */
.L_x_4022:
[----:B------:R-:W2:Y:S01]  /*ead0*/  S2R R3, SR_CTAID.X ;  /* 0x0000000000037919 */ /* 0x000ea20000002500 */
[----:B------:R-:W-:Y:S01]  /*eae0*/  SHF.R.S32.HI R241, RZ, 0x1f, R240 ;  /* 0x0000001ffff17819 */ /* 0x000fe200000114f0 */
[----:B------:R-:W-:Y:S01]  /*eaf0*/  USHF.R.S32.HI UR6, URZ, 0x1f, UR7 ;  /* 0x0000001f3f067899 */ /* 0x000fe20008011407 */
[----:B------:R-:W-:Y:S01]  /*eb00*/  LEA.HI R4, R7, R4, RZ, 0x3 ;  /* 0x0000000407047211 */ /* 0x000fe200078f18ff */
[----:B------:R-:W-:Y:S01]  /*eb10*/  ULDC.64 UR4, c[0x0][0x1f0] ;  /* 0x00007c0000047ab9 */ /* 0x000fe20000000a00 */
[----:B------:R-:W-:Y:S01]  /*eb20*/  LEA.HI R0, R5, R0, RZ, 0x3 ;  /* 0x0000000005007211 */ /* 0x000fe200078f18ff */
[----:B------:R-:W-:Y:S01]  /*eb30*/  UIMAD UR4, UR6, UR4, URZ ;  /* 0x00000004060472a4 */ /* 0x000fe2000f8e023f */
[----:B------:R-:W-:Y:S01]  /*eb40*/  SHF.R.S32.HI R4, RZ, 0x3, R4 ;  /* 0x00000003ff047819 */ /* 0x000fe20000011404 */
[----:B------:R-:W-:Y:S01]  /*eb50*/  BSSY B0, `(.L_x_4024) ;  /* 0x0000020000007945 */ /* 0x000fe20003800000 */
[----:B------:R-:W-:Y:S01]  /*eb60*/  SHF.R.S32.HI R0, RZ, 0x3, R0 ;  /* 0x00000003ff007819 */ /* 0x000fe20000011400 */
[----:B------:R-:W-:-:S03]  /*eb70*/  UIMAD UR4, UR7, UR5, UR4 ;  /* 0x00000005070472a4 */ /* 0x000fc6000f8e0204 */
[----:B------:R-:W-:Y:S01]  /*eb80*/  SHF.R.S32.HI R0, RZ, 0x1f, R0 ;  /* 0x0000001fff007819 */ /* 0x000fe20000011400 */
[----:B--2---:R-:W-:-:S04]  /*eb90*/  IMAD.SHL.U32 R3, R3, 0x40, RZ ;  /* 0x0000004003037824 */ /* 0x004fc800078e00ff */
        /* <DEDUP_REMOVED lines=24> */
[----:B------:R2:W-:Y:S04]  /*ed20*/  @!P2 STG.E.128 [R76.64+0x80], R48 ;  /* 0x000080304c00a986 */ /* 0x0005e8000c101d20 */
[----:B------:R2:W-:Y:S04]  /*ed30*/  @!P1 STG.E.128 [R76.64+0x100], R32 ;  /* 0x000100204c009986 */ /* 0x0005e8000c101d20 */
[----:B-1----:R2:W-:Y:S02]  /*ed40*/  @!P0 STG.E.128 [R76.64+0x180], R16 ;  /* 0x000180104c008986 */ /* 0x0025e4000c101d20 */
.L_x_4025:
[----:B------:R-:W-:Y:S05]  /*ed50*/  BSYNC B0 ;  /* 0x0000000000007941 */ /* 0x000fea0003800000 */
.L_x_4024:
[----:B------:R-:W-:Y:S01]  /*ed60*/  IADD3 R2, R4, 0x10, RZ ;  /* 0x0000001004027810 */ /* 0x000fe20007ffe0ff */
[----:B------:R-:W-:Y:S03]  /*ed70*/  BSSY B0, `(.L_x_4026) ;  /* 0x0000015000007945 */ /* 0x000fe60003800000 */
[----:B------:R-:W-:-:S13]  /*ed80*/  ISETP.GE.AND P0, PT, R2, UR19, PT ;  /* 0x0000001302007c0c */ /* 0x000fda000bf06270 */
[----:B------:R-:W-:Y:S05]  /*ed90*/  @P0 BRA `(.L_x_4027) ;  /* 0x0000012000000947 */ /* 0x000fea0003800000 */
[----:B------:R-:W-:Y:S01]  /*eda0*/  IADD3 R3, P0, R4, 0x10, RZ ;  /* 0x0000001004037810 */ /* 0x000fe20007f1e0ff */
[----:B-12---:R-:W-:Y:S01]  /*edb0*/  IMAD.MOV.U32 R16, RZ, RZ, R6 ;  /* 0x000000ffff107224 */ /* 0x006fe200078e0006 */
        /* <DEDUP_REMOVED lines=16> */
.L_x_4027:
[----:B------:R-:W-:Y:S05]  /*eec0*/  BSYNC B0 ;  /* 0x0000000000007941 */ /* 0x000fea0003800000 */
.L_x_4026:
        /* <DEDUP_REMOVED lines=22> */
.L_x_4029:
[----:B------:R-:W-:Y:S05]  /*f030*/  BSYNC B0 ;  /* 0x0000000000007941 */ /* 0x000fea0003800000 */
.L_x_4028:
        /* <DEDUP_REMOVED lines=22> */
.L_x_4030:
        /* <DEDUP_REMOVED lines=14> */
.L_x_8952:


//--------------------- .text._ZN5flash24flash_fwd_splitkv_kernelI23Flash_fwd_kernel_traitsILi256ELi64ELi64ELi4ELb0ELb0EN7cutlass10bfloat16_tE19Flash_kernel_traitsILi256ELi64ELi64ELi4ES3_EELb0ELb0ELb1ELb0ELb0ELb1ELb0ELb0EEEvNS_16Flash_fwd_paramsE --------------------------
	.section	.text._ZN5flash24flash_fwd_splitkv_kernelI23Flash_fwd_kernel_traitsILi256ELi64ELi64ELi4ELb0ELb0EN7cutlass10bfloat16_tE19Flash_kernel_traitsILi256ELi64ELi64ELi4ES3_EELb0ELb0ELb1ELb0ELb0ELb1ELb0ELb0EEEvNS_16Flash_fwd_paramsE,"ax",@progbits
	.sectioninfo	@"SHI_REGISTERS=254"
	.align	128
        .global         _ZN5flash24flash_fwd_splitkv_kernelI23Flash_fwd_kernel_traitsILi256ELi64ELi64ELi4ELb0ELb0EN7cutlass10bfloat16_tE19Flash_kernel_traitsILi256ELi64ELi64ELi4ES3_EELb0ELb0ELb1ELb0ELb0ELb1ELb0ELb0EEEvNS_16Flash_fwd_paramsE
        .type           _ZN5flash24flash_fwd_splitkv_kernelI23Flash_fwd_kernel_traitsILi256ELi64ELi64ELi4ELb0ELb0EN7cutlass10bfloat16_tE19Flash_kernel_traitsILi256ELi64ELi64ELi4ES3_EELb0ELb0ELb1ELb0ELb0ELb1ELb0ELb0EEEvNS_16Flash_fwd_paramsE,@function
        .size           _ZN5flash24flash_fwd_splitkv_kernelI23Flash_fwd_kernel_traitsILi256ELi64ELi64ELi4ELb0ELb0EN7cutlass10bfloat16_tE19Flash_kernel_traitsILi256ELi64ELi64ELi4ES3_EELb0ELb0ELb1ELb0ELb0ELb1ELb0ELb0EEEvNS_16Flash_fwd_paramsE,(.L_x_8953 - _ZN5flash24flash_fwd_splitkv_kernelI23Flash_fwd_kernel_traitsILi256ELi64ELi64ELi4ELb0ELb0EN7cutlass10bfloat16_tE19Flash_kernel_traitsILi256ELi64ELi64ELi4ES3_EELb0ELb0ELb1ELb0ELb0ELb1ELb0ELb0EEEvNS_16Flash_fwd_paramsE)
        .other          _ZN5flash24flash_fwd_splitkv_kernelI23Flash_fwd_kernel_traitsILi256ELi64ELi64ELi4ELb0ELb0EN7cutlass10bfloat16_tE19Flash_kernel_traitsILi256ELi64ELi64ELi4ES3_EELb0ELb0ELb1ELb0ELb0ELb1ELb0ELb0EEEvNS_16Flash_fwd_paramsE,@"STO_CUDA_ENTRY STV_DEFAULT"
_ZN5flash24flash_fwd_splitkv_kernelI23Flash_fwd_kernel_traitsILi256ELi64ELi64ELi4ELb0ELb0EN7cutlass10bfloat16_tE19Flash_kernel_traitsILi256ELi64ELi64ELi4ES3_EELb0ELb0ELb1ELb0ELb0ELb1ELb0ELb0EEEvNS_16Flash_fwd_paramsE:
.text._ZN5flash24flash_fwd_splitkv_kernelI23Flash_fwd_kernel_traitsILi256ELi64ELi64ELi4ELb0ELb0EN7cutlass10bfloat16_tE19Flash_kernel_traitsILi256ELi64ELi64ELi4ES3_EELb0ELb0ELb1ELb0ELb0ELb1ELb0ELb0EEEvNS_16Flash_fwd_paramsE:
        /* <DEDUP_REMOVED lines=26> */
[----:B------:R-:W-:Y:S01]  /*01a0*/  IMAD.U32 R4, RZ, RZ, UR4 ;  /* 0x00000004ff047e24 */ /* 0x000fe2000f8e00ff */
[----:B------:R-:W-:-:S05]  /*01b0*/  MOV R5, UR5 ;  /* 0x0000000500057c02 */ /* 0x000fca0008000f00 */
[----:B------:R4:W5:Y:S01]  /*01c0*/  @P0 LDG.E R4, [R4.64] ;  /* 0x0000002004040981 */ /* 0x000962000c1e1900 */
[----:B------:R-:W-:Y:S01]  /*01d0*/  PLOP3.LUT P1, PT, PT, PT, UP1, 0x80, 0x0 ;  /* 0x000000000000781c */ /* 0x000fe20003f2f018 */
[----:B------:R-:W-:-:S06]  /*01e0*/  UIMAD.WIDE UR6, UR13, UR24, UR6 ;  /* 0x000000180d0672a5 */ /* 0x000fcc000f8e0206 */
[----:B-1----:R-:W-:Y:S01]  /*01f0*/  IMAD.U32 R2, RZ, RZ, UR6 ;  /* 0x00000006ff027e24 */ /* 0x002fe2000f8e00ff */
[----:B------:R-:W-:-:S05]  /*0200*/  MOV R3, UR7 ;  /* 0x0000000700037c02 */ /* 0x000fca0008000f00 */
[----:B----4-:R-:W4:Y:S01]  /*0210*/  @!P1 LDG.E R5, [R2.64] ;  /* 0x0000002002059981 */ /* 0x010f22000c1e1900 */
        /* <DEDUP_REMOVED lines=8> */
[----:B-----5:R3:W1:Y:S01]  /*02a0*/  @P0 R2UR UR7, R4 ;  /* 0x00000000040703c2 */ /* 0x02066200000e0000 */
[----:B------:R-:W-:-:S04]  /*02b0*/  ISETP.NE.U32.AND P0, PT, RZ, c[0x0][0x248], PT ;  /* 0x00009200ff007a0c */ /* 0x000fc80003f05070 */
[----:B------:R-:W-:Y:S01]  /*02c0*/  ISETP.NE.AND.EX P0, PT, RZ, c[0x0][0x24c], PT, P0 ;  /* 0x00009300ff007a0c */ /* 0x000fe20003f05300 */
[----:B--2---:R-:W-:Y:S02]  /*02d0*/  @UP2 UIADD3 UR27, UR27, -UR28, URZ ;  /* 0x8000001c1b1b2290 */ /* 0x004fe4000fffe03f */
[----:B----4-:R3:W2:Y:S05]  /*02e0*/  @!P1 R2UR UR15, R5 ;  /* 0x00000000050f93c2 */ /* 0x0106aa00000e0000 */
[----:B------:R-:W-:-:S05]  /*02f0*/  @!UP2 ULDC UR27, c[0x0][0x214] ;  /* 0x00008500001baab9 */ /* 0x000fca0000000800 */
[----:B-123--:R-:W-:Y:S05]  /*0300*/  @!P0 BRA `(.L_x_4031) ;  /* 0x0000007000008947 */ /* 0x00efea0003800000 */
[----:B------:R-:W-:-:S13]  /*0310*/  PLOP3.LUT P0, PT, PT, PT, UP3, 0x80, 0x0 ;  /* 0x000000000000781c */ /* 0x000fda0003f0f038 */
[----:B------:R-:W2:Y:S04]  /*0320*/  @P0 LDG.E R0, [R2.64+0x4] ;  /* 0x0000042002000981 */ /* 0x000ea8000c1e1900 */
[----:B------:R-:W3:Y:S01]  /*0330*/  @!P0 LDG.E R2, [R2.64] ;  /* 0x0000002002028981 */ /* 0x000ee2000c1e1900 */
[----:B--2---:R-:W1:Y:S02]  /*0340*/  @P0 R2UR UR6, R0 ;  /* 0x00000000000603c2 */ /* 0x004e6400000e0000 */
[----:B-1----:R-:W-:-:S11]  /*0350*/  @UP3 UIADD3 UR6, UR6, -UR15, URZ ;  /* 0x8000000f06063290 */ /* 0x002fd6000fffe03f */
[----:B---3--:R1:W2:Y:S02]  /*0360*/  @!P0 R2UR UR6, R2 ;  /* 0x00000000020683c2 */ /* 0x0082a400000e0000 */
[----:B-12---:R-:W-:Y:S05]  /*0370*/  BRA `(.L_x_4032) ;  /* 0x0000001000007947 */ /* 0x006fea0003800000 */
.L_x_4031:
[----:B------:R-:W-:Y:S02]  /*0380*/  ULDC UR6, c[0x0][0x218] ;  /* 0x0000860000067ab9 */ /* 0x000fe40000000800 */
.L_x_4032:
        /* <DEDUP_REMOVED lines=53> */
[----:B------:R-:W-:Y:S02]  /*06e0*/  ULDC.64 UR4, c[0x0][0x1e0] ;  /* 0x0000780000047ab9 */ /* 0x000fe40000000a00 */
[----:B------:R-:W-:Y:S01]  /*06f0*/  @!UP0 UIMAD UR9, UR9, UR4, URZ ;  /* 0x00000004090982a4 */ /* 0x000fe2000f8e023f */
[----:B------:R-:W-:Y:S01]  /*0700*/  SHF.R.S32.HI R17, RZ, 0x1f, R16 ;  /* 0x0000001fff117819 */ /* 0x000fe20000011410 */
[----:B------:R-:W-:Y:S01]  /*0710*/  @!UP0 UIMAD.WIDE.U32 UR16, UR13, UR4, URZ ;  /* 0x000000040d1082a5 */ /* 0x000fe2000f8e003f */
[----:B------:R-:W-:Y:S01]  /*0720*/  IADD3 R9, R16, 0x40, RZ ;  /* 0x0000004010097810 */ /* 0x000fe20007ffe0ff */
[----:B------:R-:W-:Y:S01]  /*0730*/  @!UP0 UIMAD UR9, UR13, UR5, UR9 ;  /* 0x000000050d0982a4 */ /* 0x000fe2000f8e0209 */
[----:B------:R-:W-:Y:S01]  /*0740*/  IADD3 R8, R16, 0x80, RZ ;  /* 0x0000008010087810 */ /* 0x000fe20007ffe0ff */
[----:B------:R-:W-:Y:S01]  /*0750*/  IMAD.WIDE.U32 R2, R0, c[0x0][0x1e8], R16 ;  /* 0x00007a0000027a25 */ /* 0x000fe200078e0010 */
[----:B------:R-:W-:Y:S01]  /*0760*/  USHF.R.S32.HI UR10, URZ, 0x1f, UR14 ;  /* 0x0000001f3f0a7899 */ /* 0x000fe2000801140e */
[----:B------:R-:W-:Y:S01]  /*0770*/  IADD3 R7, R16, 0xc0, RZ ;  /* 0x000000c010077810 */ /* 0x000fe20007ffe0ff */
[----:B------:R-:W-:Y:S01]  /*0780*/  @!UP0 UMOV UR8, UR16 ;  /* 0x0000001000088c82 */ /* 0x000fe20008000000 */
[----:B------:R-:W-:Y:S01]  /*0790*/  IMAD.U32 R0, RZ, RZ, UR6 ;  /* 0x00000006ff007e24 */ /* 0x000fe2000f8e00ff */
[----:B------:R-:W-:Y:S01]  /*07a0*/  @!UP0 UIADD3 UR7, UR17, UR9, URZ ;  /* 0x0000000911078290 */ /* 0x000fe2000fffe03f */
[----:B------:R-:W-:Y:S01]  /*07b0*/  IADD3 R2, P0, R2, UR8, RZ ;  /* 0x0000000802027c10 */ /* 0x000fe2000ff1e0ff */
[----:B------:R-:W-:-:S02]  /*07c0*/  ULDC.64 UR4, c[0x0][0x1f0] ;  /* 0x00007c0000047ab9 */ /* 0x000fc40000000a00 */
        /* <DEDUP_REMOVED lines=27> */
.L_x_4035:
[----:B------:R-:W-:Y:S05]  /*0980*/  BSYNC B0 ;  /* 0x0000000000007941 */ /* 0x000fea0003800000 */
.L_x_4034:
        /* <DEDUP_REMOVED lines=22> */
.L_x_4037:
[----:B------:R-:W-:Y:S05]  /*0af0*/  BSYNC B0 ;  /* 0x0000000000007941 */ /* 0x000fea0003800000 */
.L_x_4036:
        /* <DEDUP_REMOVED lines=22> */
.L_x_4039:
[----:B------:R-:W-:Y:S05]  /*0c60*/  BSYNC B0 ;  /* 0x0000000000007941 */ /* 0x000fea0003800000 */
.L_x_4038:
        /* <DEDUP_REMOVED lines=21> */
.L_x_4041:
[----:B------:R-:W-:Y:S05]  /*0dc0*/  BSYNC B0 ;  /* 0x0000000000007941 */ /* 0x000fea0003800000 */
.L_x_4040:
        /* <DEDUP_REMOVED lines=20> */
.L_x_4033:
        /* <DEDUP_REMOVED lines=46> */
[----:B-1----:R-:W-:-:S07]  /*11f0*/  UIMAD.WIDE.U32 UR16, UR7, UR5, URZ ;  /* 0x00000005071072a5 */ /* 0x002fce000f8e003f */
        /* <DEDUP_REMOVED lines=74> */
.L_x_4042:
        /* <DEDUP_REMOVED lines=19> */
.L_x_4044:
        /* <DEDUP_REMOVED lines=60> */
.L_x_4043:
        /* <DEDUP_REMOVED lines=24> */
[----:B------:R-:W-:Y:S01]  /*1d10*/  @!UP0 UIMAD UR6, UR6, UR4, URZ ;  /* 0x00000004060682a4 */ /* 0x000fe2000f8e023f */
[----:B------:R-:W-:Y:S01]  /*1d20*/  IMAD.IADD R7, R165, 0x1, -R7 ;  /* 0x00000001a5077824 */ /* 0x000fe200078e0a07 */
[----:B------:R-:W-:Y:S01]  /*1d30*/  LOP3.LUT R0, R242, 0x38, R244, 0xf8, !PT ;  /* 0x00000038f2007812 */ /* 0x000fe200078ef8f4 */
[----:B------:R-:W-:Y:S01]  /*1d40*/  @!UP0 UIMAD.WIDE.U32 UR18, UR13, UR4, URZ ;  /* 0x000000040d1282a5 */ /* 0x000fe2000f8e003f */
[----:B------:R-:W-:Y:S01]  /*1d50*/  SHF.R.U32.HI R242, RZ, 0x3, R242 ;  /* 0x00000003fff27819 */ /* 0x000fe200000116f2 */
[----:B------:R-:W-:Y:S01]  /*1d60*/  IMAD.SHL.U32 R2, R2, 0x8, RZ ;  /* 0x0000000802027824 */ /* 0x000fe200078e00ff */
[----:B------:R-:W-:Y:S01]  /*1d70*/  @!UP0 UIMAD UR5, UR13, UR5, UR6 ;  /* 0x000000050d0582a4 */ /* 0x000fe2000f8e0206 */
[----:B------:R-:W-:Y:S01]  /*1d80*/  IADD3 R12, P2, R244, R12, RZ ;  /* 0x0000000cf40c7210 */ /* 0x000fe20007f5e0ff */
[----:B------:R-:W-:Y:S01]  /*1d90*/  @UP0 UIMAD UR7, UR28, UR7, UR21 ;  /* 0x000000071c0702a4 */ /* 0x000fe2000f8e0215 */
[----:B------:R-:W-:Y:S01]  /*1da0*/  LOP3.LUT R242, R0, R242, RZ, 0x3c, !PT ;  /* 0x000000f200f27212 */ /* 0x000fe200078e3cff */
[----:B------:R-:W-:Y:S01]  /*1db0*/  @!UP0 UMOV UR20, UR18 ;  /* 0x0000001200148c82 */ /* 0x000fe20008000000 */
[----:B------:R-:W-:Y:S01]  /*1dc0*/  SHF.R.S32.HI R0, RZ, 0x1f, R7 ;  /* 0x0000001fff007819 */ /* 0x000fe20000011407 */
[----:B------:R-:W-:Y:S01]  /*1dd0*/  @!UP0 UIADD3 UR7, UR19, UR5, URZ ;  /* 0x0000000513078290 */ /* 0x000fe2000fffe03f */
[----:B------:R-:W-:Y:S01]  /*1de0*/  LOP3.LUT R242, R242, 0xfffffe00, R2, 0xf8, !PT ;  /* 0xfffffe00f2f27812 */ /* 0x000fe200078ef802 */
[----:B------:R-:W-:Y:S01]  /*1df0*/  UIADD3 UR19, -UR12, UR27, URZ ;  /* 0x0000001b0c137290 */ /* 0x000fe2000fffe13f */
[----:B------:R-:W-:Y:S01]  /*1e00*/  LEA.HI R0, R0, R7, RZ, 0x3 ;  /* 0x0000000700007211 */ /* 0x000fe200078f18ff */
[----:B------:R-:W-:Y:S01]  /*1e10*/  ULDC.64 UR4, c[0x0][0x1a8] ;  /* 0x00006a0000047ab9 */ /* 0x000fe20000000a00 */
[----:B------:R-:W-:Y:S01]  /*1e20*/  SHF.R.S32.HI R2, RZ, 0x1f, R244 ;  /* 0x0000001fff027819 */ /* 0x000fe200000114f4 */
[----:B------:R-:W-:Y:S01]  /*1e30*/  IMAD R6, R14, c[0x0][0x1bc], R6 ;  /* 0x00006f000e067a24 */ /* 0x000fe200078e0206 */
[C---:B------:R-:W-:Y:S01]  /*1e40*/  LOP3.LUT R4, R0.reuse, 0xfffffff8, RZ, 0xc0, !PT ;  /* 0xfffffff800047812 */ /* 0x040fe200078ec0ff */
[----:B------:R-:W-:Y:S01]  /*1e50*/  IMAD.SHL.U32 R0, R0, 0x40, RZ ;  /* 0x0000004000007824 */ /* 0x000fe200078e00ff */
[----:B------:R-:W-:Y:S01]  /*1e60*/  IADD3 R20, P1, R244, UR16, RZ ;  /* 0x00000010f4147c10 */ /* 0x000fe2000ff3e0ff */
[----:B------:R-:W-:Y:S01]  /*1e70*/  IMAD.X R13, R2, 0x1, R5, P2 ;  /* 0x00000001020d7824 */ /* 0x000fe200010e0605 */
[----:B------:R-:W-:Y:S01]  /*1e80*/  IADD3 R10, P0, R244, UR20, RZ ;  /* 0x00000014f40a7c10 */ /* 0x000fe2000ff1e0ff */
[----:B------:R-:W-:Y:S01]  /*1e90*/  IMAD.IADD R4, R7, 0x1, -R4 ;  /* 0x0000000107047824 */ /* 0x000fe200078e0a04 */
[----:B------:R-:W-:Y:S01]  /*1ea0*/  IADD3.X R21, R2, UR15, RZ, P1, !PT ;  /* 0x0000000f02157c10 */ /* 0x000fe20008ffe4ff */
[----:B------:R-:W-:Y:S01]  /*1eb0*/  IMAD.WIDE.U32 R12, R16, c[0x0][0x198], R12 ;  /* 0x00006600100c7a25 */ /* 0x000fe200078e000c */
[----:B------:R-:W-:Y:S01]  /*1ec0*/  IADD3.X R11, R2, UR7, RZ, P0, !PT ;  /* 0x00000007020b7c10 */ /* 0x000fe200087fe4ff */
[----:B------:R-:W-:Y:S01]  /*1ed0*/  USHF.R.S32.HI UR15, URZ, 0x1f, UR14 ;  /* 0x0000001f3f0f7899 */ /* 0x000fe2000801140e */
[C---:B------:R-:W-:Y:S01]  /*1ee0*/  R2P PR, R4.reuse, 0x6 ;  /* 0x0000000604007804 */ /* 0x040fe20000000000 */
[----:B------:R-:W-:Y:S01]  /*1ef0*/  IMAD.SHL.U32 R4, R4, 0x40, RZ ;  /* 0x0000004004047824 */ /* 0x000fe200078e00ff */
[----:B------:R-:W-:Y:S01]  /*1f00*/  SHF.R.S32.HI R17, RZ, 0x1f, R16 ;  /* 0x0000001fff117819 */ /* 0x000fe20000011410 */
[----:B-1----:R-:W-:Y:S01]  /*1f10*/  IMAD.WIDE.U32 R18, R18, c[0x0][0x1a8], R10 ;  /* 0x00006a0012127a25 */ /* 0x002fe200078e000a */
[----:B------:R-:W-:Y:S01]  /*1f20*/  IADD3 R10, P0, R16, UR9, RZ ;  /* 0x00000009100a7c10 */ /* 0x000fe2000ff1e0ff */
[----:B------:R-:W-:Y:S01]  /*1f30*/  UIMAD UR4, UR15, UR4, URZ ;  /* 0x000000040f0472a4 */ /* 0x000fe2000f8e023f */
[----:B------:R-:W-:Y:S01]  /*1f40*/  LOP3.LUT R4, R4, 0x1c0, RZ, 0xc0, !PT ;  /* 0x000001c004047812 */ /* 0x000fe200078ec0ff */
[----:B------:R-:W-:Y:S01]  /*1f50*/  IMAD.SHL.U32 R2, R237, 0x8, RZ ;  /* 0x00000008ed027824 */ /* 0x000fe200078e00ff */
[----:B------:R-:W-:Y:S01]  /*1f60*/  LEA.HI R9, R9, R165, RZ, 0x5 ;  /* 0x000000a509097211 */ /* 0x000fe200078f28ff */
[----:B------:R-:W-:Y:S01]  /*1f70*/  IMAD.MOV.U32 R172, RZ, RZ, R12 ;  /* 0x000000ffffac7224 */ /* 0x000fe200078e000c */
[C---:B------:R-:W-:Y:S01]  /*1f80*/  IADD3.X R12, R17.reuse, UR8, RZ, P0, !PT ;  /* 0x00000008110c7c10 */ /* 0x040fe200087fe4ff */
[----:B------:R-:W-:Y:S01]  /*1f90*/  IMAD.WIDE.U32 R14, R14, c[0x0][0x1b8], R20 ;  /* 0x00006e000e0e7a25 */ /* 0x000fe200078e0014 */
[----:B------:R-:W-:Y:S01]  /*1fa0*/  LOP3.LUT R2, R4, 0x8, R2, 0xf8, !PT ;  /* 0x0000000804027812 */ /* 0x000fe200078ef802 */
[----:B------:R-:W-:Y:S01]  /*1fb0*/  UIMAD UR5, UR14, UR5, UR4 ;  /* 0x000000050e0572a4 */ /* 0x000fe2000f8e0204 */
[----:B------:R-:W-:Y:S01]  /*1fc0*/  ISETP.GE.AND P0, PT, R16, UR19, PT ;  /* 0x0000001310007c0c */ /* 0x000fe2000bf06270 */
[----:B------:R-:W-:Y:S01]  /*1fd0*/  IMAD R166, R17, c[0x0][0x198], RZ ;  /* 0x0000660011a67a24 */ /* 0x000fe200078e02ff */
[----:B------:R-:W-:Y:S01]  /*1fe0*/  SHF.R.U32.HI R4, RZ, 0x3, R4 ;  /* 0x00000003ff047819 */ /* 0x000fe20000011604 */
[----:B------:R-:W-:Y:S01]  /*1ff0*/  IMAD.IADD R7, R15, 0x1, R6 ;  /* 0x000000010f077824 */ /* 0x000fe200078e0206 */
[----:B------:R-:W-:Y:S01]  /*2000*/  ULDC.64 UR8, c[0x0][0x1a0] ;  /* 0x0000680000087ab9 */ /* 0x000fe20000000a00 */
[----:B------:R-:W-:Y:S01]  /*2010*/  IMAD R12, R12, c[0x0][0x1a0], RZ ;  /* 0x000068000c0c7a24 */ /* 0x000fe200078e02ff */
[----:B------:R-:W-:Y:S01]  /*2020*/  LOP3.LUT R4, R2, R4, RZ, 0x3c, !PT ;  /* 0x0000000402047212 */ /* 0x000fe200078e3cff */
[----:B------:R-:W-:Y:S01]  /*2030*/  IMAD.MOV.U32 R6, RZ, RZ, R14 ;  /* 0x000000ffff067224 */ /* 0x000fe200078e000e */
[----:B------:R-:W-:Y:S01]  /*2040*/  USHF.L.U64.HI UR20, UR8, UR24, UR9 ;  /* 0x0000001808147299 */ /* 0x000fe20008010209 */
[----:B------:R-:W-:Y:S01]  /*2050*/  IMAD R166, R16, c[0x0][0x19c], R166 ;  /* 0x0000670010a67a24 */ /* 0x000fe200078e02a6 */
[----:B------:R-:W-:Y:S01]  /*2060*/  LOP3.LUT R4, R4, 0xfffffe00, R0, 0xf8, !PT ;  /* 0xfffffe0004047812 */ /* 0x000fe200078ef800 */
[C---:B------:R-:W-:Y:S01]  /*2070*/  IMAD R12, R10.reuse, c[0x0][0x1a4], R12 ;  /* 0x000069000a0c7a24 */ /* 0x040fe200078e020c */
[----:B------:R-:W-:Y:S01]  /*2080*/  USHF.L.U32 UR21, UR8, 0x4, URZ ;  /* 0x0000000408157899 */ /* 0x000fe2000800063f */
[----:B------:R-:W-:Y:S01]  /*2090*/  IMAD.MOV.U32 R2, RZ, RZ, 0x10 ;  /* 0x00000010ff027424 */ /* 0x000fe200078e00ff */
[----:B------:R-:W-:Y:S01]  /*20a0*/  IADD3 R21, R19, UR5, RZ ;  /* 0x0000000513157c10 */ /* 0x000fe2000fffe0ff */
[----:B------:R-:W-:Y:S01]  /*20b0*/  IMAD.MOV.U32 R0, RZ, RZ, 0x20 ;  /* 0x00000020ff007424 */ /* 0x000fe200078e00ff */
[----:B------:R-:W-:Y:S01]  /*20c0*/  SHF.R.S32.HI R5, RZ, 0x5, R9 ;  /* 0x00000005ff057819 */ /* 0x000fe20000011409 */
[----:B------:R-:W-:Y:S01]  /*20d0*/  IMAD.WIDE.U32 R10, R10, c[0x0][0x1a0], R6 ;  /* 0x000068000a0a7a25 */ /* 0x000fe200078e0006 */
[----:B------:R-:W-:-:S02]  /*20e0*/  IADD3 R241, R244, 0x40, RZ ;  /* 0x00000040f4f17810 */ /* 0x000fc40007ffe0ff */
[C---:B------:R-:W-:Y:S01]  /*20f0*/  IADD3 R240, R244.reuse, 0x80, RZ ;  /* 0x00000080f4f07810 */ /* 0x040fe20007ffe0ff */
[----:B------:R-:W-:Y:S01]  /*2100*/  IMAD.IADD R166, R13, 0x1, R166 ;  /* 0x000000010da67824 */ /* 0x000fe200078e02a6 */
[----:B------:R-:W-:Y:S01]  /*2110*/  IADD3 R239, R244, 0xc0, RZ ;  /* 0x000000c0f4ef7810 */ /* 0x000fe20007ffe0ff */
[----:B--2---:R-:W-:Y:S01]  /*2120*/  IMAD.WIDE R22, R22, 0x40, R16 ;  /* 0x0000004016167825 */ /* 0x004fe200078e0210 */
[----:B------:R-:W-:Y:S02]  /*2130*/  SEL R2, R2, 0xfffffff0, !P1 ;  /* 0xfffffff002027807 */ /* 0x000fe40004800000 */
[----:B------:R-:W-:Y:S01]  /*2140*/  SEL R0, R0, 0xffffffe0, !P2 ;  /* 0xffffffe000007807 */ /* 0x000fe20005000000 */
        /* <DEDUP_REMOVED lines=41> */
.L_x_4046:
[----:B------:R-:W-:Y:S05]  /*23e0*/  BSYNC B0 ;  /* 0x0000000000007941 */ /* 0x000fea0003800000 */
.L_x_4045:
        /* <DEDUP_REMOVED lines=45> */
.L_x_4048:
[----:B------:R-:W-:Y:S05]  /*26c0*/  BSYNC B0 ;  /* 0x0000000000007941 */ /* 0x000fea0003800000 */
.L_x_4047:
        /* <DEDUP_REMOVED lines=45> */
.L_x_4050:
[----:B------:R-:W-:Y:S05]  /*29a0*/  BSYNC B0 ;  /* 0x0000000000007941 */ /* 0x000fea0003800000 */
.L_x_4049:
        /* <DEDUP_REMOVED lines=44> */
.L_x_4052:
[----:B------:R-:W-:Y:S05]  /*2c70*/  BSYNC B0 ;  /* 0x0000000000007941 */ /* 0x000fea0003800000 */
.L_x_4051:
        /* <DEDUP_REMOVED lines=39> */
.L_x_4054:
[----:B------:R-:W-:Y:S05]  /*2ef0*/  BSYNC B0 ;  /* 0x0000000000007941 */ /* 0x000fea0003800000 */
.L_x_4053:
        /* <DEDUP_REMOVED lines=41> */
.L_x_4056:
[----:B------:R-:W-:Y:S05]  /*3190*/  BSYNC B0 ;  /* 0x0000000000007941 */ /* 0x000fea0003800000 */
.L_x_4055:
        /* <DEDUP_REMOVED lines=40> */
.L_x_4058:
[----:B------:R-:W-:Y:S05]  /*3420*/  BSYNC B0 ;  /* 0x0000000000007941 */ /* 0x000fea0003800000 */
.L_x_4057:
[----:B------:R-:W-:Y:S01]  /*3430*/  ISETP.GE.AND P0, PT, R6, UR9, PT ;  /* 0x0000000906007c0c */ /* 0x000fe2000bf06270 */
[----:B------:R-:W-:-:S12]  /*3440*/  BSSY B0, `(.L_x_4059) ;  /* 0x0000029000007945 */ /* 0x000fd80003800000 */
[----:B------:R-:W-:Y:S05]  /*3450*/  @P0 BRA `(.L_x_4060) ;  /* 0x0000027000000947 */ /* 0x000fea0003800000 */
[----:B------:R-:W-:Y:S01]  /*3460*/  ISETP.GE.AND P6, PT, R244, c[0x0][0x220], PT ;  /* 0x00008800f4007a0c */ /* 0x000fe20003fc6270 */
[----:B-1----:R-:W-:Y:S01]  /*3470*/  IMAD.MOV.U32 R24, RZ, RZ, c[0x0][0x198] ;  /* 0x00006600ff187624 */ /* 0x002fe200078e00ff */
[----:B------:R-:W-:Y:S01]  /*3480*/  ISETP.GE.AND P5, PT, R241, c[0x0][0x220], PT ;  /* 0x00008800f1007a0c */ /* 0x000fe20003fa6270 */
[----:B--2---:R-:W-:Y:S01]  /*3490*/  IMAD.MOV.U32 R14, RZ, RZ, R172 ;  /* 0x000000ffff0e7224 */ /* 0x004fe200078e00ac */
        /* <DEDUP_REMOVED lines=35> */
.L_x_4060:
[----:B------:R-:W-:Y:S05]  /*36d0*/  BSYNC B0 ;  /* 0x0000000000007941 */ /* 0x000fea0003800000 */
.L_x_4059:
        /* <DEDUP_REMOVED lines=10> */
[----:B-12---:R-:W-:-:S05]  /*3780*/  IMAD.U32 R14, RZ, RZ, UR4 ;  /* 0x00000004ff0e7e24 */ /* 0x006fca000f8e00ff */
[----:B------:R-:W-:Y:S01]  /*3790*/  IMAD.U32 R15, RZ, RZ, UR5 ;  /* 0x00000005ff0f7e24 */ /* 0x000fe2000f8e00ff */
[----:B------:R-:W-:-:S05]  /*37a0*/  DEPBAR.LE SB0, 0x0 ;  /* 0x000080000000791a */ /* 0x000fca0000000000 */
[----:B------:R1:W2:Y:S04]  /*37b0*/  LDG.E R15, [R14.64] ;  /* 0x000000200e0f7981 */ /* 0x0002a8000c1e1900 */
[----:B------:R-:W-:Y:S01]  /*37c0*/  BAR.SYNC.DEFER_BLOCKING 0x0 ;  /* 0x0000000000007b1d */ /* 0x000fe20000010000 */
[----:B------:R-:W-:Y:S02]  /*37d0*/  ISETP.GE.AND P1, PT, R16, UR9, PT ;  /* 0x0000000910007c0c */ /* 0x000fe4000bf26270 */
[----:B------:R-:W-:-:S03]  /*37e0*/  LEA R180, P0, R10, c[0x0][0x170], 0x1 ;  /* 0x00005c000ab47a11 */ /* 0x000fc600078008ff */
[----:B------:R-:W-:Y:S01]  /*37f0*/  BSSY B0, `(.L_x_4061) ;  /* 0x000002b000007945 */ /* 0x000fe20003800000 */
[----:B------:R-:W-:Y:S01]  /*3800*/  LEA.HI.X R167, R10, c[0x0][0x174], R13, 0x1, P0 ;  /* 0x00005d000aa77a11 */ /* 0x000fe200000f0c0d */
[----:B-1----:R-:W2:Y:S06]  /*3810*/  MUFU.RCP R14, c[0x0][0x238] ;  /* 0x00008e00000e7b08 */ /* 0x002eac0000001000 */
        /* <DEDUP_REMOVED lines=11> */
[--C-:B-1----:R-:W-:Y:S01]  /*38d0*/  @!P3 IMAD.MOV.U32 R14, RZ, RZ, R180.reuse ;  /* 0x000000ffff0eb224 */ /* 0x102fe200078e00b4 */
        /* <DEDUP_REMOVED lines=28> */
.L_x_4062:
[----:B------:R-:W-:Y:S05]  /*3aa0*/  BSYNC B0 ;  /* 0x0000000000007941 */ /* 0x000fea0003800000 */
.L_x_4061:
        /* <DEDUP_REMOVED lines=45> */
.L_x_4064:
[----:B------:R-:W-:Y:S05]  /*3d80*/  BSYNC B0 ;  /* 0x0000000000007941 */ /* 0x000fea0003800000 */
.L_x_4063:
        /* <DEDUP_REMOVED lines=15> */
[----:B-1--4-:R-:W-:-:S04]  /*3e80*/  IADD3 R14, P0, R10, UR13, RZ ;  /* 0x0000000d0a0e7c10 */ /* 0x012fc8000ff1e0ff */
[----:B------:R-:W-:Y:S01]  /*3e90*/  IMAD.U32 R7, RZ, RZ, UR5 ;  /* 0x00000005ff077e24 */ /* 0x000fe2000f8e00ff */
[----:B------:R-:W-:Y:S01]  /*3ea0*/  @!P4 LEA R18, P1, R8, R180, 0x1 ;  /* 0x000000b40812c211 */ /* 0x000fe200078208ff */
[----:B------:R1:W-:Y:S01]  /*3eb0*/  @P4 STS.128 [R242+0x11000], RZ ;  /* 0x011000fff2004388 */ /* 0x0003e20000000c00 */
[----:B------:R-:W-:Y:S02]  /*3ec0*/  @!P3 LEA R22, P5, R14, c[0x0][0x170], 0x1 ;  /* 0x00005c000e16ba11 */ /* 0x000fe400078a08ff */
        /* <DEDUP_REMOVED lines=28> */
.L_x_4066:
[----:B------:R-:W-:Y:S05]  /*4090*/  BSYNC B0 ;  /* 0x0000000000007941 */ /* 0x000fea0003800000 */
.L_x_4065:
        /* <DEDUP_REMOVED lines=23> */
[----:B----4-:R-:W-:Y:S01]  /*4210*/  @!P2 LEA R14, P1, R12, c[0x0][0x170], 0x1 ;  /* 0x00005c000c0eaa11 */ /* 0x010fe200078208ff */
        /* <DEDUP_REMOVED lines=27> */
.L_x_4068:
[----:B------:R-:W-:Y:S05]  /*43d0*/  BSYNC B0 ;  /* 0x0000000000007941 */ /* 0x000fea0003800000 */
.L_x_4067:
[C---:B------:R-:W-:Y:S01]  /*43e0*/  IMAD.SHL.U32 R7, R3.reuse, 0x40, RZ ;  /* 0x0000004003077824 */ /* 0x040fe200078e00ff */
[----:B------:R-:W-:Y:S01]  /*43f0*/  R2P PR, R3, 0x6 ;  /* 0x0000000603007804 */ /* 0x000fe20000000000 */
[----:B------:R-:W-:Y:S01]  /*4400*/  IMAD.SHL.U32 R16, R16, 0x8, RZ ;  /* 0x0000000810107824 */ /* 0x000fe200078e00ff */
[----:B------:R-:W-:Y:S01]  /*4410*/  SHF.R.S32.HI R173, RZ, 0x1f, R6 ;  /* 0x0000001fffad7819 */ /* 0x000fe20000011406 */
[----:B------:R-:W-:Y:S01]  /*4420*/  IMAD R238, R5, 0x400, R4 ;  /* 0x0000040005ee7824 */ /* 0x000fe200078e0204 */
[----:B------:R-:W-:Y:S01]  /*4430*/  LOP3.LUT R7, R7, 0x1c0, RZ, 0xc0, !PT ;  /* 0x000001c007077812 */ /* 0x000fe200078ec0ff */
[----:B------:R-:W-:Y:S01]  /*4440*/  IMAD.U32 R112, RZ, RZ, UR26 ;  /* 0x0000001aff707e24 */ /* 0x000fe2000f8e00ff */
[----:B------:R-:W-:Y:S01]  /*4450*/  LEA.HI R173, R173, R6, RZ, 0x2 ;  /* 0x00000006adad7211 */ /* 0x000fe200078f10ff */
[----:B------:R-:W-:Y:S01]  /*4460*/  IMAD.SHL.U32 R238, R238, 0x2, RZ ;  /* 0x00000002eeee7824 */ /* 0x000fe200078e00ff */
[----:B------:R-:W-:Y:S01]  /*4470*/  LOP3.LUT R16, R7, 0x8, R16, 0xf8, !PT ;  /* 0x0000000807107812 */ /* 0x000fe200078ef810 */
[----:B------:R-:W-:Y:S01]  /*4480*/  IMAD.U32 R127, RZ, RZ, UR10 ;  /* 0x0000000aff7f7e24 */ /* 0x000fe2000f8e00ff */
[----:B------:R-:W-:Y:S01]  /*4490*/  SHF.R.U32.HI R7, RZ, 0x3, R7 ;  /* 0x00000003ff077819 */ /* 0x000fe20000011607 */
[--C-:B------:R-:W-:Y:S01]  /*44a0*/  IMAD R236, R2, 0x2, R238.reuse ;  /* 0x0000000202ec7824 */ /* 0x100fe200078e02ee */
[----:B------:R-:W-:Y:S01]  /*44b0*/  LDSM.16.M88.4 R56, [R238] ;  /* 0x00000000ee38783b */ /* 0x000fe20000000200 */
[----:B------:R-:W-:Y:S01]  /*44c0*/  IMAD R234, R0, 0x2, R238 ;  /* 0x0000000200ea7824 */ /* 0x000fe200078e02ee */
[----:B------:R-:W-:Y:S01]  /*44d0*/  LOP3.LUT R7, R16, R7, RZ, 0x3c, !PT ;  /* 0x0000000710077212 */ /* 0x000fe200078e3cff */
[----:B------:R-:W-:Y:S01]  /*44e0*/  IMAD R233, R0, 0x2, R236 ;  /* 0x0000000200e97824 */ /* 0x000fe200078e02ec */
[----:B------:R-:W-:Y:S01]  /*44f0*/  LDSM.16.M88.4 R24, [R236] ;  /* 0x00000000ec18783b */ /* 0x000fe20000000200 */
[----:B------:R-:W-:Y:S01]  /*4500*/  SHF.R.S32.HI R173, RZ, 0x2, R173 ;  /* 0x00000002ffad7819 */ /* 0x000fe200000114ad */
[----:B------:R-:W-:Y:S01]  /*4510*/  UISETP.GE.AND UP0, UPT, UR26, 0x2, UPT ;  /* 0x000000021a00788c */ /* 0x000fe2000bf06270 */
[----:B------:R-:W-:Y:S01]  /*4520*/  IMAD R237, R237, 0x200, R7 ;  /* 0x00000200eded7824 */ /* 0x000fe200078e0207 */
[----:B------:R-:W-:Y:S01]  /*4530*/  LDSM.16.M88.4 R64, [R234] ;  /* 0x00000000ea40783b */ /* 0x000fe20000000200 */
[----:B------:R-:W-:-:S02]  /*4540*/  LEA R173, R5, R173, 0x4 ;  /* 0x000000ad05ad7211 */ /* 0x000fc400078e20ff */
[----:B------:R-:W-:Y:S01]  /*4550*/  IMAD.SHL.U32 R237, R237, 0x2, RZ ;  /* 0x00000002eded7824 */ /* 0x000fe200078e00ff */
[----:B------:R-:W0:Y:S01]  /*4560*/  LDGDEPBAR ;  /* 0x00000000000079af */ /* 0x000e220000000000 */
[----:B------:R-:W-:-:S03]  /*4570*/  IADD3 R173, R173, UR12, RZ ;  /* 0x0000000cadad7c10 */ /* 0x000fc6000fffe0ff */
[----:B-1--4-:R-:W1:Y:S01]  /*4580*/  LDSM.16.M88.4 R8, [R237+0x8000] ;  /* 0x00800000ed08783b */ /* 0x012e620000000200 */
[C---:B------:R-:W-:Y:S02]  /*4590*/  IADD3 R3, R237.reuse, 0x8000, RZ ;  /* 0x00008000ed037810 */ /* 0x040fe40007ffe0ff */
[----:B------:R-:W-:Y:S01]  /*45a0*/  IADD3 R235, R237, 0x8020, RZ ;  /* 0x00008020edeb7810 */ /* 0x000fe20007ffe0ff */
[----:B------:R-:W4:Y:S01]  /*45b0*/  LDSM.16.M88.4 R28, [R237+0x8800] ;  /* 0x00880000ed1c783b */ /* 0x000f220000000200 */
[----:B------:R-:W-:Y:S01]  /*45c0*/  @P1 IADD3 R235, R3, -0x20, RZ ;  /* 0xffffffe003eb1810 */ /* 0x000fe20007ffe0ff */
[----:B------:R-:W-:Y:S01]  /*45d0*/  IMAD.MOV.U32 R3, RZ, RZ, 0x40 ;  /* 0x00000040ff037424 */ /* 0x000fe200078e00ff */
[----:B------:R-:W-:Y:S01]  /*45e0*/  IADD3 R127, R127, -UR27, R173 ;  /* 0x8000001b7f7f7c10 */ /* 0x000fe2000fffe0ad */
[----:B------:R-:W5:Y:S01]  /*45f0*/  LDSM.16.M88.4 R52, [R237+0x9000] ;  /* 0x00900000ed34783b */ /* 0x000f620000000200 */
[----:B------:R-:W-:Y:S02]  /*4600*/  IADD3 R227, R235, 0x800, RZ ;  /* 0x00000800ebe37810 */ /* 0x000fe40007ffe0ff */
[----:B------:R-:W-:Y:S01]  /*4610*/  SEL R3, R3, 0xffffffc0, !P2 ;  /* 0xffffffc003037807 */ /* 0x000fe20005000000 */
[----:B------:R-:W3:Y:S01]  /*4620*/  LDSM.16.M88.4 R32, [R237+0x9800] ;  /* 0x00980000ed20783b */ /* 0x000ee20000000200 */
[----:B------:R-:W-:-:S02]  /*4630*/  IADD3 R226, R235, 0x1000, RZ ;  /* 0x00001000ebe27810 */ /* 0x000fc40007ffe0ff */
[----:B------:R-:W-:Y:S01]  /*4640*/  IADD3 R225, R235, 0x1800, RZ ;  /* 0x00001800ebe17810 */ /* 0x000fe20007ffe0ff */
[----:B------:R-:W2:Y:S01]  /*4650*/  LDSM.16.M88.4 R20, [R235] ;  /* 0x00000000eb14783b */ /* 0x000ea20000000200 */
[----:B------:R-:W-:Y:S01]  /*4660*/  IMAD.IADD R231, R237, 0x1, R3 ;  /* 0x00000001ede77824 */ /* 0x000fe200078e0203 */
[----:B------:R-:W-:Y:S01]  /*4670*/  IADD3 R223, R235, 0x2000, RZ ;  /* 0x00002000ebdf7810 */ /* 0x000fe20007ffe0ff */
[----:B------:R-:W-:Y:S01]  /*4680*/  IMAD.IADD R224, R3, 0x1, R235 ;  /* 0x0000000103e07824 */ /* 0x000fe200078e02eb */
[----:B------:R-:W2:Y:S01]  /*4690*/  LDSM.16.M88.4 R60, [R235+0x800] ;  /* 0x00080000eb3c783b */ /* 0x000ea20000000200 */
[----:B------:R-:W-:Y:S01]  /*46a0*/  IMAD.SHL.U32 R3, R165, 0x2, RZ ;  /* 0x00000002a5037824 */ /* 0x000fe200078e00ff */
[C---:B------:R-:W-:Y:S02]  /*46b0*/  IADD3 R222, R235.reuse, 0x2800, RZ ;  /* 0x00002800ebde7810 */ /* 0x040fe40007ffe0ff */
[----:B------:R-:W2:Y:S01]  /*46c0*/  LDSM.16.M88.4 R44, [R235+0x1000] ;  /* 0x00100000eb2c783b */ /* 0x000ea20000000200 */
[----:B------:R-:W-:-:S02]  /*46d0*/  IADD3 R221, R235, 0x3000, RZ ;  /* 0x00003000ebdd7810 */ /* 0x000fc40007ffe0ff */
[----:B------:R-:W-:Y:S01]  /*46e0*/  LOP3.LUT R3, R3, 0x6, RZ, 0xc0, !PT ;  /* 0x0000000603037812 */ /* 0x000fe200078ec0ff */
[----:B------:R-:W2:Y:S01]  /*46f0*/  LDSM.16.M88.4 R40, [R235+0x1800] ;  /* 0x00180000eb28783b */ /* 0x000ea20000000200 */
[C---:B------:R-:W-:Y:S02]  /*4700*/  IADD3 R220, R235.reuse, 0x3800, RZ ;  /* 0x00003800ebdc7810 */ /* 0x040fe40007ffe0ff */
[C---:B------:R-:W-:Y:S01]  /*4710*/  IADD3 R219, R235.reuse, 0x4000, RZ ;  /* 0x00004000ebdb7810 */ /* 0x040fe20007ffe0ff */
[----:B------:R-:W2:Y:S01]  /*4720*/  LDSM.16.M88.4 R68, [R231+0x8000] ;  /* 0x00800000e744783b */ /* 0x000ea20000000200 */
[----:B------:R-:W-:Y:S01]  /*4730*/  IMAD R112, R112, 0x40, R3 ;  /* 0x0000004070707824 */ /* 0x000fe200078e0203 */
[C---:B------:R-:W-:Y:S02]  /*4740*/  IADD3 R218, R235.reuse, 0x4800, RZ ;  /* 0x00004800ebda7810 */ /* 0x040fe40007ffe0ff */
[----:B------:R-:W-:Y:S01]  /*4750*/  LDSM.16.M88.4 R76, [R224+0x1000] ;  /* 0x00100000e04c783b */ /* 0x000fe20000000200 */
[----:B------:R-:W-:-:S02]  /*4760*/  IADD3 R217, R235, 0x5000, RZ ;  /* 0x00005000ebd97810 */ /* 0x000fc40007ffe0ff */
[C---:B------:R-:W-:Y:S01]  /*4770*/  IADD3 R5, R112.reuse, -0x3f, RZ ;  /* 0xffffffc170057810 */ /* 0x040fe20007ffe0ff */
[C---:B-1----:R-:W-:Y:S01]  /*4780*/  HMMA.16816.F32.BF16 R12, R56.reuse, R8, RZ ;  /* 0x00000008380c723c */ /* 0x042fe200000418ff */
[----:B------:R-:W-:Y:S01]  /*4790*/  LDSM.16.M88.4 R72, [R224+0x1800] ;  /* 0x00180000e048783b */ /* 0x000fe20000000200 */
[C---:B------:R-:W-:Y:S02]  /*47a0*/  IADD3 R88, R112.reuse, -0x37, RZ ;  /* 0xffffffc970587810 */ /* 0x040fe40007ffe0ff */
[C---:B------:R-:W-:Y:S01]  /*47b0*/  IADD3 R90, R112.reuse, -0x30, RZ ;  /* 0xffffffd0705a7810 */ /* 0x040fe20007ffe0ff */
[----:B------:R-:W-:Y:S01]  /*47c0*/  LDSM.16.M88.4 R84, [R224+0x5800] ;  /* 0x00580000e054783b */ /* 0x000fe20000000200 */
[C---:B------:R-:W-:Y:S02]  /*47d0*/  IADD3 R94, R112.reuse, -0x28, RZ ;  /* 0xffffffd8705e7810 */ /* 0x040fe40007ffe0ff */
[----:B----4-:R-:W-:Y:S01]  /*47e0*/  HMMA.16816.F32.BF16 R16, R56, R28, RZ ;  /* 0x0000001c3810723c */ /* 0x010fe200000418ff */
[C---:B------:R-:W-:Y:S01]  /*47f0*/  IADD3 R92, R112.reuse, -0x2f, RZ ;  /* 0xffffffd1705c7810 */ /* 0x040fe20007ffe0ff */
[----:B------:R-:W-:Y:S01]  /*4800*/  LDSM.16.M88.4 R80, [R237+0xf000] ;  /* 0x00f00000ed50783b */ /* 0x000fe20000000200 */
[----:B------:R-:W-:-:S02]  /*4810*/  IADD3 R96, R112, -0x27, RZ ;  /* 0xffffffd970607810 */ /* 0x000fc40007ffe0ff */
[C---:B------:R-:W-:Y:S02]  /*4820*/  IADD3 R98, R112.reuse, -0x20, RZ ;  /* 0xffffffe070627810 */ /* 0x040fe40007ffe0ff */
[C---:B------:R-:W-:Y:S01]  /*4830*/  IADD3 R100, R112.reuse, -0x1f, RZ ;  /* 0xffffffe170647810 */ /* 0x040fe20007ffe0ff */
[C---:B------:R-:W-:Y:S01]  /*4840*/  HMMA.16816.F32.BF16 R8, R56.reuse, R10, RZ ;  /* 0x0000000a3808723c */ /* 0x040fe200000418ff */
[C---:B------:R-:W-:Y:S02]  /*4850*/  IADD3 R3, R112.reuse, -0x40, RZ ;  /* 0xffffffc070037810 */ /* 0x040fe40007ffe0ff */
[C---:B------:R-:W-:Y:S02]  /*4860*/  IADD3 R102, R112.reuse, -0x18, RZ ;  /* 0xffffffe870667810 */ /* 0x040fe40007ffe0ff */
[C---:B------:R-:W-:Y:S01]  /*4870*/  IADD3 R105, R112.reuse, -0x17, RZ ;  /* 0xffffffe970697810 */ /* 0x040fe20007ffe0ff */
[----:B------:R-:W-:Y:S01]  /*4880*/  IMAD.IADD R6, R127, 0x1, -R3 ;  /* 0x000000017f067824 */ /* 0x000fe200078e0a03 */
[C---:B------:R-:W-:Y:S01]  /*4890*/  IADD3 R107, R112.reuse, -0x10, RZ ;  /* 0xfffffff0706b7810 */ /* 0x040fe20007ffe0ff */
[----:B------:R-:W-:Y:S01]  /*48a0*/  HMMA.16816.F32.BF16 R28, R56, R30, RZ ;  /* 0x0000001e381c723c */ /* 0x000fe200000418ff */
[----:B------:R-:W-:-:S02]  /*48b0*/  IADD3 R109, R112, -0xf, RZ ;  /* 0xfffffff1706d7810 */ /* 0x000fc40007ffe0ff */
[----:B------:R-:W-:Y:S02]  /*48c0*/  IABS R6, R6 ;  /* 0x0000000600067213 */ /* 0x000fe40000000000 */
[C---:B------:R-:W-:Y:S02]  /*48d0*/  IADD3 R111, R112.reuse, -0x8, RZ ;  /* 0xfffffff8706f7810 */ /* 0x040fe40007ffe0ff */
[----:B------:R-:W-:Y:S01]  /*48e0*/  ISETP.GE.AND P1, PT, R5, UR10, PT ;  /* 0x0000000a05007c0c */ /* 0x000fe2000bf26270 */
[C---:B-----5:R-:W-:Y:S01]  /*48f0*/  HMMA.16816.F32.BF16 R36, R56.reuse, R52, RZ ;  /* 0x000000343824723c */ /* 0x060fe200000418ff */
[----:B------:R-:W-:Y:S01]  /*4900*/  IMAD.MOV.U32 R7, RZ, RZ, R6 ;  /* 0x000000ffff077224 */ /* 0x000fe200078e0006 */
[C---:B------:R-:W-:Y:S02]  /*4910*/  IADD3 R6, R112.reuse, -0x38, RZ ;  /* 0xffffffc870067810 */ /* 0x040fe40007ffe0ff */
[----:B------:R-:W-:Y:S02]  /*4920*/  IADD3 R112, R112, -0x7, RZ ;  /* 0xfffffff970707810 */ /* 0x000fe40007ffe0ff */
[----:B------:R-:W-:Y:S01]  /*4930*/  ISETP.GE.AND P0, PT, R6, UR10, PT ;  /* 0x0000000a06007c0c */ /* 0x000fe2000bf06270 */
[----:B------:R-:W-:Y:S01]  /*4940*/  I2F R7, R7 ;  /* 0x0000000700077306 */ /* 0x000fe20000201400 */
[----:B------:R-:W-:Y:S01]  /*4950*/  HMMA.16816.F32.BF16 R52, R56, R54, RZ ;  /* 0x000000363834723c */ /* 0x000fe200000418ff */
[----:B------:R-:W-:-:S02]  /*4960*/  ISETP.GE.AND P2, PT, R3, UR10, PT ;  /* 0x0000000a03007c0c */ /* 0x000fc4000bf46270 */
[----:B------:R-:W-:Y:S02]  /*4970*/  ISETP.GE.AND P6, PT, R88, UR10, PT ;  /* 0x0000000a58007c0c */ /* 0x000fe4000bfc6270 */
[----:B------:R-:W-:Y:S02]  /*4980*/  ISETP.GE.AND P5, PT, R90, UR10, PT ;  /* 0x0000000a5a007c0c */ /* 0x000fe4000bfa6270 */
[----:B------:R-:W-:Y:S01]  /*4990*/  ISETP.GE.AND P4, PT, R92, UR10, PT ;  /* 0x0000000a5c007c0c */ /* 0x000fe2000bf86270 */
[----:B---3--:R-:W-:Y:S01]  /*49a0*/  HMMA.16816.F32.BF16 R48, R56, R32, RZ ;  /* 0x000000203830723c */ /* 0x008fe200000418ff */
[----:B------:R-:W-:Y:S02]  /*49b0*/  ISETP.GE.AND P3, PT, R94, UR10, PT ;  /* 0x0000000a5e007c0c */ /* 0x000fe4000bf66270 */
[C---:B------:R-:W-:Y:S02]  /*49c0*/  IADD3 R216, R235.reuse, 0x5800, RZ ;  /* 0x00005800ebd87810 */ /* 0x040fe40007ffe0ff */
[----:B------:R-:W-:-:S02]  /*49d0*/  IADD3 R215, R235, 0x6000, RZ ;  /* 0x00006000ebd77810 */ /* 0x000fc40007ffe0ff */
[C---:B------:R-:W-:Y:S01]  /*49e0*/  IADD3 R214, R235.reuse, 0x6800, RZ ;  /* 0x00006800ebd67810 */ /* 0x040fe20007ffe0ff */
[----:B------:R-:W-:Y:S01]  /*49f0*/  HMMA.16816.F32.BF16 R56, R56, R34, RZ ;  /* 0x000000223838723c */ /* 0x000fe200000418ff */
[----:B------:R-:W1:Y:S01]  /*4a00*/  LDSM.16.M88.4 R32, [R231+0x8800] ;  /* 0x00880000e720783b */ /* 0x000e620000000200 */
[C---:B------:R-:W-:Y:S02]  /*4a10*/  IADD3 R213, R235.reuse, 0x7000, RZ ;  /* 0x00007000ebd57810 */ /* 0x040fe40007ffe0ff */
[----:B------:R-:W-:-:S04]  /*4a20*/  IADD3 R212, R235, 0x7800, RZ ;  /* 0x00007800ebd47810 */ /* 0x000fc80007ffe0ff */
        /* <DEDUP_REMOVED lines=8> */
[----:B------:R-:W-:Y:S07]  /*4ab0*/  LDSM.16.M88.4 R44, [R224] ;  /* 0x00000000e02c783b */ /* 0x000fee0000000200 */
[C---:B------:R-:W-:Y:S08]  /*4ac0*/  HMMA.16816.F32.BF16 R48, R24.reuse, R40, R48 ;  /* 0x000000281830723c */ /* 0x040ff00000041830 */
[----:B------:R-:W-:Y:S01]  /*4ad0*/  HMMA.16816.F32.BF16 R56, R24, R42, R56 ;  /* 0x0000002a1838723c */ /* 0x000fe20000041838 */
[----:B------:R-:W4:Y:S04]  /*4ae0*/  LDSM.16.M88.4 R40, [R233] ;  /* 0x00000000e928783b */ /* 0x000f280000000200 */
[----:B------:R-:W5:Y:S03]  /*4af0*/  LDSM.16.M88.4 R24, [R224+0x800] ;  /* 0x00080000e018783b */ /* 0x000f660000000200 */
        /* <DEDUP_REMOVED lines=8> */
[----:B------:R-:W1:Y:S07]  /*4b80*/  LDSM.16.M88.4 R20, [R238+0x2000] ;  /* 0x00200000ee14783b */ /* 0x000e6e0000000200 */
[C---:B---3--:R-:W-:Y:S08]  /*4b90*/  HMMA.16816.F32.BF16 R48, R64.reuse, R60, R48 ;  /* 0x0000003c4030723c */ /* 0x048ff00000041830 */
[----:B------:R-:W-:Y:S01]  /*4ba0*/  HMMA.16816.F32.BF16 R64, R64, R62, R56 ;  /* 0x0000003e4040723c */ /* 0x000fe20000041838 */
[----:B------:R-:W2:Y:S04]  /*4bb0*/  LDSM.16.M88.4 R60, [R237+0xb000] ;  /* 0x00b00000ed3c783b */ /* 0x000ea80000000200 */
[----:B------:R-:W-:Y:S03]  /*4bc0*/  LDSM.16.M88.4 R56, [R235+0x2000] ;  /* 0x00200000eb38783b */ /* 0x000fe60000000200 */
[C---:B----4-:R-:W-:Y:S08]  /*4bd0*/  HMMA.16816.F32.BF16 R12, R40.reuse, R44, R12 ;  /* 0x0000002c280c723c */ /* 0x050ff0000004180c */
[C---:B------:R-:W-:Y:S01]  /*4be0*/  HMMA.16816.F32.BF16 R8, R40.reuse, R46, R8 ;  /* 0x0000002e2808723c */ /* 0x040fe20000041808 */
[----:B------:R-:W-:Y:S07]  /*4bf0*/  LDSM.16.M88.4 R44, [R236+0x2000] ;  /* 0x00200000ec2c783b */ /* 0x000fee0000000200 */
[C---:B-----5:R-:W-:Y:S08]  /*4c00*/  HMMA.16816.F32.BF16 R16, R40.reuse, R24, R16 ;  /* 0x000000182810723c */ /* 0x060ff00000041810 */
        /* <DEDUP_REMOVED lines=16> */
[C---:B------:R-:W-:Y:S01]  /*4d10*/  HMMA.16816.F32.BF16 R52, R20.reuse, R62, R52 ;  /* 0x0000003e1434723c */ /* 0x040fe20000041834 */
[----:B------:R-:W-:Y:S07]  /*4d20*/  LDSM.16.M88.4 R60, [R231+0xb000] ;  /* 0x00b00000e73c783b */ /* 0x000fee0000000200 */
[C---:B---3--:R-:W-:Y:S08]  /*4d30*/  HMMA.16816.F32.BF16 R48, R20.reuse, R24, R48 ;  /* 0x000000181430723c */ /* 0x048ff00000041830 */
[----:B------:R-:W-:Y:S01]  /*4d40*/  HMMA.16816.F32.BF16 R64, R20, R26, R64 ;  /* 0x0000001a1440723c */ /* 0x000fe20000041840 */
[----:B------:R-:W-:Y:S04]  /*4d50*/  LDSM.16.M88.4 R20, [R234+0x2000] ;  /* 0x00200000ea14783b */ /* 0x000fe80000000200 */
[----:B------:R-:W2:Y:S03]  /*4d60*/  LDSM.16.M88.4 R24, [R231+0xa000] ;  /* 0x00a00000e718783b */ /* 0x000ea60000000200 */
[C---:B----4-:R-:W-:Y:S08]  /*4d70*/  HMMA.16816.F32.BF16 R16, R44.reuse, R40, R16 ;  /* 0x000000282c10723c */ /* 0x050ff00000041810 */
[C---:B------:R-:W-:Y:S01]  /*4d80*/  HMMA.16816.F32.BF16 R28, R44.reuse, R42, R28 ;  /* 0x0000002a2c1c723c */ /* 0x040fe2000004181c */
[----:B------:R-:W3:Y:S07]  /*4d90*/  LDSM.16.M88.4 R40, [R231+0xb800] ;  /* 0x00b80000e728783b */ /* 0x000eee0000000200 */
        /* <DEDUP_REMOVED lines=27> */
[C---:B------:R-:W-:Y:S08]  /*4f50*/  HMMA.16816.F32.BF16 R16, R32.reuse, R44, R16 ;  /* 0x0000002c2010723c */ /* 0x040ff00000041810 */
[----:B------:R-:W-:Y:S01]  /*4f60*/  HMMA.16816.F32.BF16 R28, R32, R46, R28 ;  /* 0x0000002e201c723c */ /* 0x000fe2000004181c */
[----:B------:R-:W-:Y:S07]  /*4f70*/  LDSM.16.M88.4 R44, [R236+0x4000] ;  /* 0x00400000ec2c783b */ /* 0x000fee0000000200 */
[C---:B---3--:R-:W-:Y:S08]  /*4f80*/  HMMA.16816.F32.BF16 R12, R40.reuse, R20, R12 ;  /* 0x00000014280c723c */ /* 0x048ff0000004180c */
[----:B------:R-:W-:Y:S01]  /*4f90*/  HMMA.16816.F32.BF16 R8, R40, R22, R8 ;  /* 0x000000162808723c */ /* 0x000fe20000041808 */
[----:B------:R-:W2:Y:S07]  /*4fa0*/  LDSM.16.M88.4 R20, [R235+0x5000] ;  /* 0x00500000eb14783b */ /* 0x000eae0000000200 */
[C---:B------:R-:W-:Y:S01]  /*4fb0*/  HMMA.16816.F32.BF16 R52, R32.reuse, R26, R52 ;  /* 0x0000001a2034723c */ /* 0x040fe20000041834 */
[----:B------:R-:W3:Y:S07]  /*4fc0*/  LDSM.16.M88.4 R24, [R235+0x4000] ;  /* 0x00400000eb18783b */ /* 0x000eee0000000200 */
[C---:B------:R-:W-:Y:S08]  /*4fd0*/  HMMA.16816.F32.BF16 R48, R32.reuse, R72, R48 ;  /* 0x000000482030723c */ /* 0x040ff00000041830 */
[----:B------:R-:W-:Y:S01]  /*4fe0*/  HMMA.16816.F32.BF16 R64, R32, R74, R64 ;  /* 0x0000004a2040723c */ /* 0x000fe20000041840 */
[----:B------:R-:W4:Y:S04]  /*4ff0*/  LDSM.16.M88.4 R32, [R235+0x4800] ;  /* 0x00480000eb20783b */ /* 0x000f280000000200 */
[----:B------:R-:W-:Y:S03]  /*5000*/  LDSM.16.M88.4 R72, [R224+0x6000] ;  /* 0x00600000e048783b */ /* 0x000fe60000000200 */
[C---:B------:R-:W-:Y:S08]  /*5010*/  HMMA.16816.F32.BF16 R36, R40.reuse, R60, R36 ;  /* 0x0000003c2824723c */ /* 0x040ff00000041824 */
[C---:B------:R-:W-:Y:S08]  /*5020*/  HMMA.16816.F32.BF16 R16, R40.reuse, R68, R16 ;  /* 0x000000442810723c */ /* 0x040ff00000041810 */
[C---:B------:R-:W-:Y:S01]  /*5030*/  HMMA.16816.F32.BF16 R28, R40.reuse, R70, R28 ;  /* 0x00000046281c723c */ /* 0x040fe2000004181c */
[----:B------:R-:W-:Y:S07]  /*5040*/  LDSM.16.M88.4 R68, [R233+0x4000] ;  /* 0x00400000e944783b */ /* 0x000fee0000000200 */
[C---:B------:R-:W-:Y:S01]  /*5050*/  HMMA.16816.F32.BF16 R52, R40.reuse, R62, R52 ;  /* 0x0000003e2834723c */ /* 0x040fe20000041834 */
[----:B------:R-:W-:Y:S07]  /*5060*/  LDSM.16.M88.4 R60, [R238+0x6000] ;  /* 0x00600000ee3c783b */ /* 0x000fee0000000200 */
[C---:B-1----:R-:W-:Y:S08]  /*5070*/  HMMA.16816.F32.BF16 R48, R40.reuse, R56, R48 ;  /* 0x000000382830723c */ /* 0x042ff00000041830 */
[----:B------:R-:W-:Y:S01]  /*5080*/  HMMA.16816.F32.BF16 R64, R40, R58, R64 ;  /* 0x0000003a2840723c */ /* 0x000fe20000041840 */
[----:B------:R-:W1:Y:S04]  /*5090*/  LDSM.16.M88.4 R56, [R235+0x5800] ;  /* 0x00580000eb38783b */ /* 0x000e680000000200 */
[----:B------:R-:W-:Y:S03]  /*50a0*/  LDSM.16.M88.4 R40, [R231+0xc000] ;  /* 0x00c00000e728783b */ /* 0x000fe60000000200 */
[C---:B--2---:R-:W-:Y:S07]  /*50b0*/  HMMA.16816.F32.BF16 R36, R44.reuse, R20, R36 ;  /* 0x000000142c24723c */ /* 0x044fee0000041824 */
[----:B------:R-:W-:Y:S01]  /*50c0*/  IMAD.IADD R20, R127, 0x1, -R5 ;  /* 0x000000017f147824 */ /* 0x000fe200078e0a05 */
[----:B---3--:R-:W-:Y:S04]  /*50d0*/  HMMA.16816.F32.BF16 R12, R44, R24, R12 ;  /* 0x000000182c0c723c */ /* 0x008fe8000004180c */
[----:B------:R-:W-:-:S04]  /*50e0*/  IABS R20, R20 ;  /* 0x0000001400147213 */ /* 0x000fc80000000000 */
[----:B------:R-:W-:Y:S01]  /*50f0*/  HMMA.16816.F32.BF16 R8, R44, R26, R8 ;  /* 0x0000001a2c08723c */ /* 0x000fe20000041808 */
[----:B------:R-:W2:Y:S01]  /*5100*/  LDSM.16.M88.4 R24, [R234+0x4000] ;  /* 0x00400000ea18783b */ /* 0x000ea20000000200 */
[----:B------:R-:W-:-:S06]  /*5110*/  IMAD.MOV.U32 R89, RZ, RZ, R20 ;  /* 0x000000ffff597224 */ /* 0x000fcc00078e0014 */
[C---:B----4-:R-:W-:Y:S01]  /*5120*/  HMMA.16816.F32.BF16 R16, R44.reuse, R32, R16 ;  /* 0x000000202c10723c */ /* 0x050fe20000041810 */
[----:B------:R-:W-:Y:S07]  /*5130*/  I2F R89, R89 ;  /* 0x0000005900597306 */ /* 0x000fee0000201400 */
[C---:B------:R-:W-:Y:S01]  /*5140*/  HMMA.16816.F32.BF16 R28, R44.reuse, R34, R28 ;  /* 0x000000222c1c723c */ /* 0x040fe2000004181c */
[----:B------:R-:W3:Y:S07]  /*5150*/  LDSM.16.M88.4 R32, [R231+0xc800] ;  /* 0x00c80000e720783b */ /* 0x000eee0000000200 */
[C---:B------:R-:W-:Y:S01]  /*5160*/  HMMA.16816.F32.BF16 R52, R44.reuse, R22, R52 ;  /* 0x000000162c34723c */ /* 0x040fe20000041834 */
[----:B------:R-:W4:Y:S07]  /*5170*/  LDSM.16.M88.4 R20, [R231+0xd000] ;  /* 0x00d00000e714783b */ /* 0x000f2e0000000200 */
[C---:B-1----:R-:W-:Y:S07]  /*5180*/  HMMA.16816.F32.BF16 R48, R44.reuse, R56, R48 ;  /* 0x000000382c30723c */ /* 0x042fee0000041830 */
[----:B------:R-:W-:Y:S01]  /*5190*/  IMAD.IADD R56, R127, 0x1, -R6 ;  /* 0x000000017f387824 */ /* 0x000fe200078e0a06 */
[----:B------:R-:W-:Y:S04]  /*51a0*/  HMMA.16816.F32.BF16 R64, R44, R58, R64 ;  /* 0x0000003a2c40723c */ /* 0x000fe80000041840 */
[----:B------:R-:W-:-:S03]  /*51b0*/  IABS R56, R56 ;  /* 0x0000003800387213 */ /* 0x000fc60000000000 */
[----:B------:R-:W-:Y:S01]  /*51c0*/  IMAD.IADD R44, R127, 0x1, -R88 ;  /* 0x000000017f2c7824 */ /* 0x000fe200078e0a58 */
[----:B--2---:R-:W-:Y:S01]  /*51d0*/  HMMA.16816.F32.BF16 R12, R24, R40, R12 ;  /* 0x00000028180c723c */ /* 0x004fe2000004180c */
[----:B------:R1:W-:Y:S03]  /*51e0*/  I2F R91, R56 ;  /* 0x00000038005b7306 */ /* 0x0003e60000201400 */
[----:B------:R-:W-:-:S03]  /*51f0*/  IABS R44, R44 ;  /* 0x0000002c002c7213 */ /* 0x000fc60000000000 */
[C---:B------:R-:W-:Y:S01]  /*5200*/  IMAD.IADD R40, R127.reuse, 0x1, -R90 ;  /* 0x000000017f287824 */ /* 0x040fe200078e0a5a */
[C---:B------:R-:W-:Y:S01]  /*5210*/  HMMA.16816.F32.BF16 R8, R24.reuse, R42, R8 ;  /* 0x0000002a1808723c */ /* 0x040fe20000041808 */
[----:B------:R-:W-:Y:S02]  /*5220*/  IMAD.MOV.U32 R93, RZ, RZ, R44 ;  /* 0x000000ffff5d7224 */ /* 0x000fe400078e002c */
[----:B------:R-:W2:Y:S01]  /*5230*/  LDSM.16.M88.4 R44, [R231+0xd800] ;  /* 0x00d80000e72c783b */ /* 0x000ea20000000200 */
[----:B------:R-:W-:Y:S01]  /*5240*/  IABS R40, R40 ;  /* 0x0000002800287213 */ /* 0x000fe20000000000 */
[----:B------:R-:W-:Y:S02]  /*5250*/  IMAD.IADD R41, R127, 0x1, -R92 ;  /* 0x000000017f297824 */ /* 0x000fe400078e0a5c */
[----:B------:R-:W-:Y:S01]  /*5260*/  I2F R93, R93 ;  /* 0x0000005d005d7306 */ /* 0x000fe20000201400 */
[----:B---3--:R-:W-:Y:S01]  /*5270*/  HMMA.16816.F32.BF16 R16, R24, R32, R16 ;  /* 0x000000201810723c */ /* 0x008fe20000041810 */
[----:B------:R-:W-:Y:S01]  /*5280*/  MOV R95, R40 ;  /* 0x00000028005f7202 */ /* 0x000fe20000000f00 */
[----:B-1----:R-:W-:Y:S01]  /*5290*/  LDSM.16.M88.4 R56, [R235+0x6800] ;  /* 0x00680000eb38783b */ /* 0x002fe20000000200 */
[----:B------:R-:W-:-:S04]  /*52a0*/  IABS R40, R41 ;  /* 0x0000002900287213 */ /* 0x000fc80000000000 */
[C---:B------:R-:W-:Y:S01]  /*52b0*/  IMAD.IADD R32, R127.reuse, 0x1, -R94 ;  /* 0x000000017f207824 */ /* 0x040fe200078e0a5e */
[C---:B----4-:R-:W-:Y:S01]  /*52c0*/  HMMA.16816.F32.BF16 R36, R24.reuse, R20, R36 ;  /* 0x000000141824723c */ /* 0x050fe20000041824 */
[C---:B------:R-:W-:Y:S01]  /*52d0*/  IMAD.IADD R33, R127.reuse, 0x1, -R96 ;  /* 0x000000017f217824 */ /* 0x040fe200078e0a60 */
[----:B------:R-:W-:Y:S01]  /*52e0*/  I2F R95, R95 ;  /* 0x0000005f005f7306 */ /* 0x000fe20000201400 */
[----:B------:R-:W-:Y:S01]  /*52f0*/  IMAD.MOV.U32 R97, RZ, RZ, R40 ;  /* 0x000000ffff617224 */ /* 0x000fe200078e0028 */
[----:B------:R-:W-:Y:S01]  /*5300*/  IABS R32, R32 ;  /* 0x0000002000207213 */ /* 0x000fe20000000000 */
[----:B------:R-:W1:Y:S02]  /*5310*/  LDSM.16.M88.4 R40, [R224+0x4000] ;  /* 0x00400000e028783b */ /* 0x000e640000000200 */
[C---:B------:R-:W-:Y:S01]  /*5320*/  IMAD.IADD R20, R127.reuse, 0x1, -R98 ;  /* 0x000000017f147824 */ /* 0x040fe200078e0a62 */
[C---:B------:R-:W-:Y:S01]  /*5330*/  HMMA.16816.F32.BF16 R28, R24.reuse, R34, R28 ;  /* 0x00000022181c723c */ /* 0x040fe2000004181c */
[----:B------:R-:W-:Y:S01]  /*5340*/  IMAD.MOV.U32 R99, RZ, RZ, R32 ;  /* 0x000000ffff637224 */ /* 0x000fe200078e0020 */
[----:B------:R-:W-:Y:S01]  /*5350*/  IABS R32, R33 ;  /* 0x0000002100207213 */ /* 0x000fe20000000000 */
[----:B------:R-:W-:Y:S01]  /*5360*/  IMAD.IADD R21, R127, 0x1, -R100 ;  /* 0x000000017f157824 */ /* 0x000fe200078e0a64 */
[----:B------:R-:W-:Y:S01]  /*5370*/  IABS R20, R20 ;  /* 0x0000001400147213 */ /* 0x000fe20000000000 */
[----:B------:R-:W-:Y:S02]  /*5380*/  I2F R97, R97 ;  /* 0x0000006100617306 */ /* 0x000fe40000201400 */
[----:B------:R-:W-:Y:S01]  /*5390*/  IMAD.MOV.U32 R101, RZ, RZ, R32 ;  /* 0x000000ffff657224 */ /* 0x000fe200078e0020 */
[----:B------:R-:W-:Y:S01]  /*53a0*/  HMMA.16816.F32.BF16 R52, R24, R22, R52 ;  /* 0x000000161834723c */ /* 0x000fe20000041834 */
[----:B------:R-:W-:Y:S01]  /*53b0*/  IMAD.MOV.U32 R103, RZ, RZ, R20 ;  /* 0x000000ffff677224 */ /* 0x000fe200078e0014 */
[----:B------:R-:W3:Y:S01]  /*53c0*/  LDSM.16.M88.4 R32, [R224+0x4800] ;  /* 0x00480000e020783b */ /* 0x000ee20000000200 */
[----:B------:R-:W-:-:S02]  /*53d0*/  IABS R20, R21 ;  /* 0x0000001500147213 */ /* 0x000fc40000000000 */
[----:B------:R-:W-:Y:S03]  /*53e0*/  I2F R99, R99 ;  /* 0x0000006300637306 */ /* 0x000fe60000201400 */
[----:B------:R-:W-:Y:S02]  /*53f0*/  IMAD.MOV.U32 R104, RZ, RZ, R20 ;  /* 0x000000ffff687224 */ /* 0x000fe400078e0014 */
[----:B------:R-:W4:Y:S01]  /*5400*/  LDSM.16.M88.4 R20, [R224+0x5000] ;  /* 0x00500000e014783b */ /* 0x000f220000000200 */
[C---:B--2---:R-:W-:Y:S02]  /*5410*/  HMMA.16816.F32.BF16 R48, R24.reuse, R44, R48 ;  /* 0x0000002c1830723c */ /* 0x044fe40000041830 */
[----:B------:R-:W-:Y:S05]  /*5420*/  I2F R101, R101 ;  /* 0x0000006500657306 */ /* 0x000fea0000201400 */
[C---:B------:R-:W-:Y:S01]  /*5430*/  IMAD.IADD R44, R127.reuse, 0x1, -R102 ;  /* 0x000000017f2c7824 */ /* 0x040fe200078e0a66 */
[----:B------:R-:W-:Y:S01]  /*5440*/  HMMA.16816.F32.BF16 R64, R24, R46, R64 ;  /* 0x0000002e1840723c */ /* 0x000fe20000041840 */
[----:B------:R-:W2:Y:S01]  /*5450*/  LDSM.16.M88.4 R24, [R237+0xe000] ;  /* 0x00e00000ed18783b */ /* 0x000ea20000000200 */
[----:B------:R-:W-:Y:S01]  /*5460*/  IMAD.IADD R45, R127, 0x1, -R105 ;  /* 0x000000017f2d7824 */ /* 0x000fe200078e0a69 */
[----:B------:R-:W-:Y:S01]  /*5470*/  I2F R104, R104 ;  /* 0x0000006800687306 */ /* 0x000fe20000201400 */
[----:B------:R-:W-:-:S04]  /*5480*/  IABS R44, R44 ;  /* 0x0000002c002c7213 */ /* 0x000fc80000000000 */
[----:B------:R-:W-:Y:S01]  /*5490*/  MOV R106, R44 ;  /* 0x0000002c006a7202 */ /* 0x000fe20000000f00 */
[C---:B-1----:R-:W-:Y:S01]  /*54a0*/  HMMA.16816.F32.BF16 R12, R68.reuse, R40, R12 ;  /* 0x00000028440c723c */ /* 0x042fe2000004180c */
[----:B------:R-:W-:Y:S01]  /*54b0*/  IABS R44, R45 ;  /* 0x0000002d002c7213 */ /* 0x000fe20000000000 */
[----:B------:R-:W-:Y:S05]  /*54c0*/  I2F R103, R103 ;  /* 0x0000006700677306 */ /* 0x000fea0000201400 */
[C---:B------:R-:W-:Y:S01]  /*54d0*/  IMAD.IADD R40, R127.reuse, 0x1, -R107 ;  /* 0x000000017f287824 */ /* 0x040fe200078e0a6b */
[----:B------:R-:W-:Y:S01]  /*54e0*/  HMMA.16816.F32.BF16 R8, R68, R42, R8 ;  /* 0x0000002a4408723c */ /* 0x000fe20000041808 */
[----:B------:R-:W-:Y:S01]  /*54f0*/  IMAD.IADD R41, R127, 0x1, -R109 ;  /* 0x000000017f297824 */ /* 0x000fe200078e0a6d */
[----:B------:R1:W-:Y:S02]  /*5500*/  I2F R108, R44 ;  /* 0x0000002c006c7306 */ /* 0x0003e40000201400 */
[----:B------:R-:W-:-:S04]  /*5510*/  IABS R40, R40 ;  /* 0x0000002800287213 */ /* 0x000fc80000000000 */
[C---:B---3--:R-:W-:Y:S01]  /*5520*/  HMMA.16816.F32.BF16 R16, R68.reuse, R32, R16 ;  /* 0x000000204410723c */ /* 0x048fe20000041810 */
[----:B------:R-:W-:Y:S01]  /*5530*/  IMAD.MOV.U32 R110, RZ, RZ, R40 ;  /* 0x000000ffff6e7224 */ /* 0x000fe200078e0028 */
[----:B------:R-:W-:Y:S01]  /*5540*/  IABS R40, R41 ;  /* 0x0000002900287213 */ /* 0x000fe20000000000 */
[----:B------:R-:W-:Y:S04]  /*5550*/  I2F R106, R106 ;  /* 0x0000006a006a7306 */ /* 0x000fe80000201400 */
[C---:B------:R-:W-:Y:S01]  /*5560*/  IMAD.IADD R32, R127.reuse, 0x1, -R111 ;  /* 0x000000017f207824 */ /* 0x040fe200078e0a6f */
[----:B----4-:R-:W-:Y:S01]  /*5570*/  HMMA.16816.F32.BF16 R36, R68, R20, R36 ;  /* 0x000000144424723c */ /* 0x010fe20000041824 */
[C---:B------:R-:W-:Y:S01]  /*5580*/  IMAD.IADD R33, R127.reuse, 0x1, -R112 ;  /* 0x000000017f217824 */ /* 0x040fe200078e0a70 */
[----:B------:R-:W-:Y:S01]  /*5590*/  IADD3 R127, R127, 0x8, RZ ;  /* 0x000000087f7f7810 */ /* 0x000fe20007ffe0ff */
[----:B-1----:R-:W1:Y:S01]  /*55a0*/  LDSM.16.M88.4 R44, [R236+0x6000] ;  /* 0x00600000ec2c783b */ /* 0x002e620000000200 */
[----:B------:R-:W-:Y:S01]  /*55b0*/  IABS R32, R32 ;  /* 0x0000002000207213 */ /* 0x000fe20000000000 */
[----:B------:R3:W-:Y:S02]  /*55c0*/  I2F R113, R40 ;  /* 0x0000002800717306 */ /* 0x0007e40000201400 */
[C---:B------:R-:W-:Y:S01]  /*55d0*/  IMAD.IADD R20, R127.reuse, 0x1, -R3 ;  /* 0x000000017f147824 */ /* 0x040fe200078e0a03 */
[----:B--2---:R-:W-:Y:S01]  /*55e0*/  HMMA.16816.F32.BF16 R12, R60, R24, R12 ;  /* 0x000000183c0c723c */ /* 0x004fe2000004180c */
[----:B------:R-:W-:-:S02]  /*55f0*/  IMAD.IADD R21, R127, 0x1, -R5 ;  /* 0x000000017f157824 */ /* 0x000fc400078e0a05 */
[----:B------:R-:W-:Y:S01]  /*5600*/  IMAD.MOV.U32 R114, RZ, RZ, R32 ;  /* 0x000000ffff727224 */ /* 0x000fe200078e0020 */
[----:B------:R-:W-:Y:S01]  /*5610*/  IABS R20, R20 ;  /* 0x0000001400147213 */ /* 0x000fe20000000000 */
[C---:B------:R-:W-:Y:S01]  /*5620*/  IMAD.IADD R120, R127.reuse, 0x1, -R92 ;  /* 0x000000017f787824 */ /* 0x040fe200078e0a5c */
[----:B------:R-:W-:Y:S01]  /*5630*/  IABS R32, R33 ;  /* 0x0000002100207213 */ /* 0x000fe20000000000 */
[C---:B------:R-:W-:Y:S01]  /*5640*/  IMAD.IADD R25, R127.reuse, 0x1, -R90 ;  /* 0x000000017f197824 */ /* 0x040fe200078e0a5a */
[C---:B------:R-:W-:Y:S01]  /*5650*/  HMMA.16816.F32.BF16 R48, R68.reuse, R84, R48 ;  /* 0x000000544430723c */ /* 0x040fe20000041830 */
[----:B------:R-:W-:Y:S01]  /*5660*/  IMAD.MOV.U32 R116, RZ, RZ, R20 ;  /* 0x000000ffff747224 */ /* 0x000fe200078e0014 */
[----:B------:R-:W-:Y:S01]  /*5670*/  IABS R20, R21 ;  /* 0x0000001500147213 */ /* 0x000fe20000000000 */
[C---:B------:R-:W-:Y:S01]  /*5680*/  IMAD.IADD R21, R127.reuse, 0x1, -R6 ;  /* 0x000000017f157824 */ /* 0x040fe200078e0a06 */
[----:B------:R2:W-:Y:S01]  /*5690*/  I2F R115, R32 ;  /* 0x0000002000737306 */ /* 0x0005e20000201400 */
[----:B---3--:R-:W3:Y:S01]  /*56a0*/  LDSM.16.M88.4 R40, [R237+0xe800] ;  /* 0x00e80000ed28783b */ /* 0x008ee20000000200 */
[----:B------:R-:W-:Y:S01]  /*56b0*/  IADD3 R24, -R88, R127, RZ ;  /* 0x0000007f58187210 */ /* 0x000fe20007ffe1ff */
[----:B------:R-:W-:Y:S01]  /*56c0*/  IMAD.MOV.U32 R117, RZ, RZ, R20 ;  /* 0x000000ffff757224 */ /* 0x000fe200078e0014 */
[----:B------:R-:W-:Y:S01]  /*56d0*/  IABS R20, R21 ;  /* 0x0000001500147213 */ /* 0x000fe20000000000 */
[C---:B------:R-:W-:Y:S01]  /*56e0*/  HMMA.16816.F32.BF16 R28, R68.reuse, R34, R28 ;  /* 0x00000022441c723c */ /* 0x040fe2000004181c */
[----:B------:R-:W-:Y:S01]  /*56f0*/  IABS R24, R24 ;  /* 0x0000001800187213 */ /* 0x000fe20000000000 */
[----:B------:R-:W-:Y:S01]  /*5700*/  IMAD.IADD R119, R127, 0x1, -R94 ;  /* 0x000000017f777824 */ /* 0x000fe200078e0a5e */
[----:B------:R-:W-:Y:S01]  /*5710*/  IABS R120, R120 ;  /* 0x0000007800787213 */ /* 0x000fe20000000000 */
[----:B------:R-:W-:Y:S01]  /*5720*/  IMAD.MOV.U32 R84, RZ, RZ, R20 ;  /* 0x000000ffff547224 */ /* 0x000fe200078e0014 */
[----:B------:R-:W-:Y:S01]  /*5730*/  I2F R116, R116 ;  /* 0x0000007400747306 */ /* 0x000fe20000201400 */
[----:B------:R-:W-:Y:S01]  /*5740*/  IMAD.MOV.U32 R85, RZ, RZ, R24 ;  /* 0x000000ffff557224 */ /* 0x000fe200078e0018 */
[----:B------:R-:W-:Y:S01]  /*5750*/  IABS R24, R25 ;  /* 0x0000001900187213 */ /* 0x000fe20000000000 */
[----:B------:R-:W-:Y:S01]  /*5760*/  HMMA.16816.F32.BF16 R52, R68, R22, R52 ;  /* 0x000000164434723c */ /* 0x000fe20000041834 */
[----:B------:R-:W-:Y:S01]  /*5770*/  LDSM.16.M88.4 R20, [R231+0xe000] ;  /* 0x00e00000e714783b */ /* 0x000fe20000000200 */
[----:B------:R-:W-:-:S03]  /*5780*/  IABS R119, R119 ;  /* 0x0000007700777213 */ /* 0x000fc60000000000 */
[----:B--2---:R-:W2:Y:S01]  /*5790*/  LDSM.16.M88.4 R32, [R234+0x6000] ;  /* 0x00600000ea20783b */ /* 0x004ea20000000200 */
[----:B------:R4:W-:Y:S02]  /*57a0*/  I2F R118, R24 ;  /* 0x0000001800767306 */ /* 0x0009e40000201400 */
[----:B------:R-:W-:Y:S06]  /*57b0*/  HMMA.16816.F32.BF16 R8, R60, R26, R8 ;  /* 0x0000001a3c08723c */ /* 0x000fec0000041808 */
[----:B------:R-:W-:Y:S02]  /*57c0*/  I2F R120, R120 ;  /* 0x0000007800787306 */ /* 0x000fe40000201400 */
[----:B-1----:R-:W-:Y:S01]  /*57d0*/  HMMA.16816.F32.BF16 R12, R44, R76, R12 ;  /* 0x0000004c2c0c723c */ /* 0x002fe2000004180c */
[----:B----4-:R-:W1:Y:S05]  /*57e0*/  LDSM.16.M88.4 R24, [R233+0x6000] ;  /* 0x00600000e918783b */ /* 0x010e6a0000000200 */
[----:B------:R-:W-:Y:S02]  /*57f0*/  I2F R84, R84 ;  /* 0x0000005400547306 */ /* 0x000fe40000201400 */
[C---:B------:R-:W-:Y:S06]  /*5800*/  HMMA.16816.F32.BF16 R36, R60.reuse, R80, R36 ;  /* 0x000000503c24723c */ /* 0x040fec0000041824 */
[----:B------:R-:W-:Y:S02]  /*5810*/  I2F R117, R117 ;  /* 0x0000007500757306 */ /* 0x000fe40000201400 */
[----:B---3--:R-:W-:Y:S07]  /*5820*/  HMMA.16816.F32.BF16 R16, R60, R40, R16 ;  /* 0x000000283c10723c */ /* 0x008fee0000041810 */
[C---:B------:R-:W-:Y:S01]  /*5830*/  IMAD.IADD R40, R127.reuse, 0x1, -R96 ;  /* 0x000000017f287824 */ /* 0x040fe200078e0a60 */
[----:B------:R-:W-:Y:S01]  /*5840*/  HMMA.16816.F32.BF16 R8, R44, R78, R8 ;  /* 0x0000004e2c08723c */ /* 0x000fe20000041808 */
[----:B------:R-:W-:Y:S01]  /*5850*/  IMAD.IADD R41, R127, 0x1, -R98 ;  /* 0x000000017f297824 */ /* 0x000fe200078e0a62 */
[----:B------:R-:W3:Y:S01]  /*5860*/  LDSM.16.M88.4 R76, [R231+0xe800] ;  /* 0x00e80000e74c783b */ /* 0x000ee20000000200 */
[----:B------:R-:W-:Y:S01]  /*5870*/  I2F R85, R85 ;  /* 0x0000005500557306 */ /* 0x000fe20000201400 */
[----:B------:R-:W-:-:S04]  /*5880*/  IABS R40, R40 ;  /* 0x0000002800287213 */ /* 0x000fc80000000000 */
[----:B--2---:R-:W-:Y:S01]  /*5890*/  HMMA.16816.F32.BF16 R12, R32, R20, R12 ;  /* 0x00000014200c723c */ /* 0x004fe2000004180c */
[----:B------:R-:W-:Y:S01]  /*58a0*/  IMAD.MOV.U32 R121, RZ, RZ, R40 ;  /* 0x000000ffff797224 */ /* 0x000fe200078e0028 */
[----:B------:R-:W-:Y:S01]  /*58b0*/  IABS R40, R41 ;  /* 0x0000002900287213 */ /* 0x000fe20000000000 */
[----:B------:R-:W-:Y:S04]  /*58c0*/  I2F R119, R119 ;  /* 0x0000007700777306 */ /* 0x000fe80000201400 */
[C---:B------:R-:W-:Y:S01]  /*58d0*/  IMAD.IADD R20, R127.reuse, 0x1, -R100 ;  /* 0x000000017f147824 */ /* 0x040fe200078e0a64 */
[----:B------:R-:W-:Y:S01]  /*58e0*/  HMMA.16816.F32.BF16 R28, R60, R42, R28 ;  /* 0x0000002a3c1c723c */ /* 0x000fe2000004181c */
[----:B------:R-:W-:Y:S02]  /*58f0*/  IMAD.IADD R21, R127, 0x1, -R102 ;  /* 0x000000017f157824 */ /* 0x000fe400078e0a66 */
[----:B------:R2:W-:Y:S01]  /*5900*/  I2F R122, R40 ;  /* 0x00000028007a7306 */ /* 0x0005e20000201400 */
[----:B------:R-:W-:-:S04]  /*5910*/  IABS R20, R20 ;  /* 0x0000001400147213 */ /* 0x000fc80000000000 */
[----:B------:R-:W-:Y:S01]  /*5920*/  HMMA.16816.F32.BF16 R16, R44, R56, R16 ;  /* 0x000000382c10723c */ /* 0x000fe20000041810 */
[----:B------:R-:W-:Y:S01]  /*5930*/  IMAD.MOV.U32 R123, RZ, RZ, R20 ;  /* 0x000000ffff7b7224 */ /* 0x000fe200078e0014 */
[----:B------:R-:W-:Y:S01]  /*5940*/  IABS R20, R21 ;  /* 0x0000001500147213 */ /* 0x000fe20000000000 */
[----:B------:R-:W-:Y:S01]  /*5950*/  I2F R121, R121 ;  /* 0x0000007900797306 */ /* 0x000fe20000201400 */
[----:B------:R-:W-:-:S03]  /*5960*/  IADD3 R21, -R105, R127, RZ ;  /* 0x0000007f69157210 */ /* 0x000fc60007ffe1ff */
[----:B------:R-:W-:Y:S01]  /*5970*/  IMAD.MOV.U32 R124, RZ, RZ, R20 ;  /* 0x000000ffff7c7224 */ /* 0x000fe200078e0014 */
[----:B------:R-:W-:Y:S01]  /*5980*/  IABS R20, R21 ;  /* 0x0000001500147213 */ /* 0x000fe20000000000 */
[C---:B------:R-:W-:Y:S01]  /*5990*/  IMAD.IADD R21, R127.reuse, 0x1, -R107 ;  /* 0x000000017f157824 */ /* 0x040fe200078e0a6b */
[----:B------:R-:W-:Y:S01]  /*59a0*/  HMMA.16816.F32.BF16 R8, R32, R22, R8 ;  /* 0x000000162008723c */ /* 0x000fe20000041808 */
[----:B--2---:R-:W2:Y:S01]  /*59b0*/  LDSM.16.M88.4 R40, [R235+0x7000] ;  /* 0x00700000eb28783b */ /* 0x004ea20000000200 */
[C---:B------:R-:W-:Y:S01]  /*59c0*/  IMAD.IADD R56, R127.reuse, 0x1, -R111 ;  /* 0x000000017f387824 */ /* 0x040fe200078e0a6f */
[----:B------:R-:W-:Y:S01]  /*59d0*/  I2F R123, R123 ;  /* 0x0000007b007b7306 */ /* 0x000fe20000201400 */
[----:B------:R-:W-:Y:S01]  /*59e0*/  IMAD.MOV.U32 R125, RZ, RZ, R20 ;  /* 0x000000ffff7d7224 */ /* 0x000fe200078e0014 */
[----:B------:R-:W-:Y:S01]  /*59f0*/  IABS R20, R21 ;  /* 0x0000001500147213 */ /* 0x000fe20000000000 */
[C---:B------:R-:W-:Y:S01]  /*5a00*/  IMAD.IADD R21, R127.reuse, 0x1, -R109 ;  /* 0x000000017f157824 */ /* 0x040fe200078e0a6d */
[----:B------:R-:W-:Y:S01]  /*5a10*/  IABS R56, R56 ;  /* 0x0000003800387213 */ /* 0x000fe20000000000 */
[----:B-1----:R-:W-:Y:S02]  /*5a20*/  HMMA.16816.F32.BF16 R12, R24, R72, R12 ;  /* 0x00000048180c723c */ /* 0x002fe4000004180c */
[----:B------:R-:W-:Y:S01]  /*5a30*/  IMAD.MOV.U32 R126, RZ, RZ, R20 ;  /* 0x000000ffff7e7224 */ /* 0x000fe200078e0014 */
[----:B------:R-:W-:Y:S01]  /*5a40*/  IABS R20, R21 ;  /* 0x0000001500147213 */ /* 0x000fe20000000000 */
[----:B------:R-:W-:Y:S01]  /*5a50*/  IMAD.MOV.U32 R81, RZ, RZ, R56 ;  /* 0x000000ffff517224 */ /* 0x000fe200078e0038 */
[----:B------:R-:W-:Y:S02]  /*5a60*/  I2F R110, R110 ;  /* 0x0000006e006e7306 */ /* 0x000fe40000201400 */
[----:B------:R-:W-:Y:S01]  /*5a70*/  IMAD.IADD R72, R127, 0x1, -R112 ;  /* 0x000000017f487824 */ /* 0x000fe200078e0a70 */
[----:B------:R-:W-:Y:S01]  /*5a80*/  HMMA.16816.F32.BF16 R28, R44, R58, R28 ;  /* 0x0000003a2c1c723c */ /* 0x000fe2000004181c */
[----:B------:R-:W1:Y:S01]  /*5a90*/  LDSM.16.M88.4 R56, [R237+0xf800] ;  /* 0x00f80000ed38783b */ /* 0x000e620000000200 */
[----:B------:R-:W-:-:S02]  /*5aa0*/  IMAD.MOV.U32 R80, RZ, RZ, R20 ;  /* 0x000000ffff507224 */ /* 0x000fc400078e0014 */
[----:B------:R-:W-:Y:S01]  /*5ab0*/  IABS R72, R72 ;  /* 0x0000004800487213 */ /* 0x000fe20000000000 */
[----:B------:R-:W4:Y:S01]  /*5ac0*/  LDSM.16.M88.4 R20, [R224+0x6800] ;  /* 0x00680000e014783b */ /* 0x000f220000000200 */
[----:B------:R-:W-:Y:S02]  /*5ad0*/  I2F R114, R114 ;  /* 0x0000007200727306 */ /* 0x000fe40000201400 */
[----:B------:R-:W-:Y:S06]  /*5ae0*/  HMMA.16816.F32.BF16 R64, R68, R86, R64 ;  /* 0x000000564440723c */ /* 0x000fec0000041840 */
[----:B------:R5:W-:Y:S02]  /*5af0*/  I2F R127, R72 ;  /* 0x00000048007f7306 */ /* 0x000be40000201400 */
[----:B---3--:R-:W-:Y:S01]  /*5b00*/  HMMA.16816.F32.BF16 R16, R32, R76, R16 ;  /* 0x0000004c2010723c */ /* 0x008fe20000041810 */
[----:B------:R-:W-:-:S02]  /*5b10*/  FMUL.FTZ R12, R12, c[0x0][0x2ec] ;  /* 0x0000bb000c0c7a20 */ /* 0x000fc40000410000 */
[----:B------:R-:W-:Y:S02]  /*5b20*/  FMUL.FTZ R13, R13, c[0x0][0x2ec] ;  /* 0x0000bb000d0d7a20 */ /* 0x000fe40000410000 */
[----:B------:R-:W-:Y:S01]  /*5b30*/  FMUL.FTZ R14, R14, c[0x0][0x2ec] ;  /* 0x0000bb000e0e7a20 */ /* 0x000fe20000410000 */
[----:B------:R-:W3:Y:S02]  /*5b40*/  MUFU.TANH R128, R12 ;  /* 0x0000000c00807308 */ /* 0x000ee40000002400 */
[----:B------:R-:W-:Y:S01]  /*5b50*/  HMMA.16816.F32.BF16 R8, R24, R74, R8 ;  /* 0x0000004a1808723c */ /* 0x000fe20000041808 */
[----:B-----5:R-:W5:Y:S05]  /*5b60*/  LDSM.16.M88.4 R72, [R231+0xf000] ;  /* 0x00f00000e748783b */ /* 0x020f6a0000000200 */
[----:B------:R-:W-:Y:S02]  /*5b70*/  I2F R124, R124 ;  /* 0x0000007c007c7306 */ /* 0x000fe40000201400 */
[----:B------:R-:W-:Y:S01]  /*5b80*/  HMMA.16816.F32.BF16 R52, R60, R82, R52 ;  /* 0x000000523c34723c */ /* 0x000fe20000041834 */
[----:B---3--:R-:W-:-:S05]  /*5b90*/  FFMA.FTZ R3, R7, -UR4, R128 ;  /* 0x8000000407037c23 */ /* 0x008fca0008010080 */
[----:B------:R-:W-:Y:S02]  /*5ba0*/  MUFU.TANH R82, R13 ;  /* 0x0000000d00527308 */ /* 0x000fe40000002400 */
[----:B--2---:R-:W-:Y:S01]  /*5bb0*/  HMMA.16816.F32.BF16 R36, R44, R40, R36 ;  /* 0x000000282c24723c */ /* 0x004fe20000041824 */
[----:B------:R-:W-:-:S05]  /*5bc0*/  FSEL R3, R3, -INF , !P2 ;  /* 0xff80000003037808 */ /* 0x000fca0005000000 */
[----:B------:R2:W3:Y:S01]  /*5bd0*/  MUFU.TANH R40, R14 ;  /* 0x0000000e00287308 */ /* 0x0004e20000002400 */
[----:B------:R-:W-:Y:S01]  /*5be0*/  FMUL.FTZ R41, R15, c[0x0][0x2ec] ;  /* 0x0000bb000f297a20 */ /* 0x000fe20000410000 */
[C---:B-1----:R-:W-:Y:S01]  /*5bf0*/  HMMA.16816.F32.BF16 R48, R60.reuse, R56, R48 ;  /* 0x000000383c30723c */ /* 0x042fe20000041830 */
[----:B------:R-:W-:Y:S02]  /*5c00*/  FMUL.FTZ R8, R8, c[0x0][0x2ec] ;  /* 0x0000bb0008087a20 */ /* 0x000fe40000410000 */
[----:B------:R-:W-:Y:S02]  /*5c10*/  FMUL.FTZ R9, R9, c[0x0][0x2ec] ;  /* 0x0000bb0009097a20 */ /* 0x000fe40000410000 */
[----:B------:R-:W-:Y:S01]  /*5c20*/  FMUL.FTZ R10, R10, c[0x0][0x2ec] ;  /* 0x0000bb000a0a7a20 */ /* 0x000fe20000410000 */
[----:B------:R-:W-:Y:S01]  /*5c30*/  MUFU.TANH R41, R41 ;  /* 0x0000002900297308 */ /* 0x000fe20000002400 */
[----:B------:R-:W-:Y:S01]  /*5c40*/  FMUL.FTZ R11, R11, c[0x0][0x2ec] ;  /* 0x0000bb000b0b7a20 */ /* 0x000fe20000410000 */
[----:B------:R-:W-:Y:S01]  /*5c50*/  HMMA.16816.F32.BF16 R64, R60, R58, R64 ;  /* 0x0000003a3c40723c */ /* 0x000fe20000041840 */
[----:B--2---:R-:W1:Y:S05]  /*5c60*/  LDSM.16.M88.4 R12, [R235+0x7800] ;  /* 0x00780000eb0c783b */ /* 0x004e6a0000000200 */
[----:B------:R-:W-:Y:S02]  /*5c70*/  I2F R125, R125 ;  /* 0x0000007d007d7306 */ /* 0x000fe40000201400 */
[----:B----4-:R-:W-:Y:S01]  /*5c80*/  HMMA.16816.F32.BF16 R16, R24, R20, R16 ;  /* 0x000000141810723c */ /* 0x010fe20000041810 */
[----:B---3--:R-:W-:-:S05]  /*5c90*/  FFMA.FTZ R7, R116, -UR4, R40 ;  /* 0x8000000474077c23 */ /* 0x008fca0008010028 */
[----:B------:R-:W-:Y:S01]  /*5ca0*/  FSEL R7, R7, -INF , !P2 ;  /* 0xff80000007077808 */ /* 0x000fe20005000000 */
[----:B------:R-:W2:Y:S01]  /*5cb0*/  MUFU.TANH R20, R8 ;  /* 0x0000000800147308 */ /* 0x000ea20000002400 */
[----:B------:R-:W-:Y:S01]  /*5cc0*/  HMMA.16816.F32.BF16 R28, R32, R78, R28 ;  /* 0x0000004e201c723c */ /* 0x000fe2000004181c */
[----:B------:R-:W3:Y:S01]  /*5cd0*/  LDSM.16.M88.4 R76, [R224+0x7000] ;  /* 0x00700000e04c783b */ /* 0x000ee20000000200 */
[----:B------:R-:W-:-:S05]  /*5ce0*/  ISETP.GE.AND P2, PT, R96, UR10, PT ;  /* 0x0000000a60007c0c */ /* 0x000fca000bf46270 */
[----:B------:R-:W4:Y:S01]  /*5cf0*/  MUFU.TANH R21, R9 ;  /* 0x0000000900157308 */ /* 0x000f220000002400 */
[----:B------:R-:W-:Y:S07]  /*5d00*/  HMMA.16816.F32.BF16 R52, R44, R42, R52 ;  /* 0x0000002a2c34723c */ /* 0x000fee0000041834 */
[----:B------:R-:W-:Y:S01]  /*5d10*/  MUFU.TANH R42, R10 ;  /* 0x0000000a002a7308 */ /* 0x000fe20000002400 */
[----:B------:R-:W-:Y:S01]  /*5d20*/  FMUL.FTZ R16, R16, c[0x0][0x2ec] ;  /* 0x0000bb0010107a20 */ /* 0x000fe20000410000 */
[----:B-----5:R-:W-:Y:S01]  /*5d30*/  HMMA.16816.F32.BF16 R36, R32, R72, R36 ;  /* 0x000000482024723c */ /* 0x020fe20000041824 */
[----:B------:R-:W-:-:S02]  /*5d40*/  FMUL.FTZ R17, R17, c[0x0][0x2ec] ;  /* 0x0000bb0011117a20 */ /* 0x000fc40000410000 */
[----:B--2---:R-:W-:-:S03]  /*5d50*/  FFMA.FTZ R20, R91, -UR4, R20 ;  /* 0x800000045b147c23 */ /* 0x004fc60008010014 */
[----:B------:R2:W-:Y:S01]  /*5d60*/  MUFU.TANH R43, R11 ;  /* 0x0000000b002b7308 */ /* 0x0005e20000002400 */
[----:B----4-:R-:W-:Y:S01]  /*5d70*/  FFMA.FTZ R21, R93, -UR4, R21 ;  /* 0x800000045d157c23 */ /* 0x010fe20008010015 */
[----:B------:R-:W-:Y:S01]  /*5d80*/  HMMA.16816.F32.BF16 R28, R24, R22, R28 ;  /* 0x00000016181c723c */ /* 0x000fe2000004181c */
[----:B------:R-:W-:-:S03]  /*5d90*/  FSEL R20, R20, -INF , !P0 ;  /* 0xff80000014147808 */ /* 0x000fc60004000000 */
[----:B------:R-:W-:Y:S02]  /*5da0*/  FSEL R21, R21, -INF , !P6 ;  /* 0xff80000015157808 */ /* 0x000fe40007000000 */
[----:B------:R-:W4:Y:S02]  /*5db0*/  MUFU.TANH R22, R16 ;  /* 0x0000001000167308 */ /* 0x000f240000002400 */
[C---:B-1----:R-:W-:Y:S01]  /*5dc0*/  HMMA.16816.F32.BF16 R48, R44.reuse, R12, R48 ;  /* 0x0000000c2c30723c */ /* 0x042fe20000041830 */
[----:B--2---:R-:W1:Y:S05]  /*5dd0*/  LDSM.16.M88.4 R8, [R231+0xf800] ;  /* 0x00f80000e708783b */ /* 0x004e6a0000000200 */
[----:B------:R2:W5:Y:S02]  /*5de0*/  MUFU.TANH R23, R17 ;  /* 0x0000001100177308 */ /* 0x0005640000002400 */
[----:B------:R-:W-:Y:S01]  /*5df0*/  HMMA.16816.F32.BF16 R64, R44, R14, R64 ;  /* 0x0000000e2c40723c */ /* 0x000fe20000041840 */
[----:B------:R-:W-:-:S02]  /*5e00*/  FMUL.FTZ R12, R18, c[0x0][0x2ec] ;  /* 0x0000bb00120c7a20 */ /* 0x000fc40000410000 */
[----:B------:R-:W-:Y:S02]  /*5e10*/  FMUL.FTZ R13, R19, c[0x0][0x2ec] ;  /* 0x0000bb00130d7a20 */ /* 0x000fe40000410000 */
[----:B----4-:R-:W-:Y:S02]  /*5e20*/  FFMA.FTZ R5, R95, -UR4, R22 ;  /* 0x800000045f057c23 */ /* 0x010fe40008010016 */
[----:B------:R-:W4:Y:S01]  /*5e30*/  MUFU.TANH R12, R12 ;  /* 0x0000000c000c7308 */ /* 0x000f220000002400 */
[----:B------:R-:W-:Y:S01]  /*5e40*/  HMMA.16816.F32.BF16 R52, R32, R74, R52 ;  /* 0x0000004a2034723c */ /* 0x000fe20000041834 */
[----:B------:R-:W-:Y:S02]  /*5e50*/  FMUL.FTZ R28, R28, c[0x0][0x2ec] ;  /* 0x0000bb001c1c7a20 */ /* 0x000fe40000410000 */
[----:B------:R-:W-:Y:S01]  /*5e60*/  FMUL.FTZ R29, R29, c[0x0][0x2ec] ;  /* 0x0000bb001d1d7a20 */ /* 0x000fe20000410000 */
[----:B------:R-:W-:Y:S01]  /*5e70*/  FSEL R5, R5, -INF , !P5 ;  /* 0xff80000005057808 */ /* 0x000fe20006800000 */
[----:B------:R-:W-:Y:S01]  /*5e80*/  FMUL.FTZ R30, R30, c[0x0][0x2ec] ;  /* 0x0000bb001e1e7a20 */ /* 0x000fe20000410000 */
[----:B--2---:R-:W2:Y:S02]  /*5e90*/  LDSM.16.M88.4 R16, [R224+0x7800] ;  /* 0x00780000e010783b */ /* 0x004ea40000000200 */
[----:B---3--:R-:W-:Y:S01]  /*5ea0*/  HMMA.16816.F32.BF16 R36, R24, R76, R36 ;  /* 0x0000004c1824723c */ /* 0x008fe20000041824 */
[----:B------:R-:W3:Y:S01]  /*5eb0*/  MUFU.TANH R13, R13 ;  /* 0x0000000d000d7308 */ /* 0x000ee20000002400 */
[----:B-----5:R-:W-:Y:S01]  /*5ec0*/  FFMA.FTZ R6, R97, -UR4, R23 ;  /* 0x8000000461067c23 */ /* 0x020fe20008010017 */
[----:B------:R-:W-:-:S04]  /*5ed0*/  DEPBAR.LE SB0, 0x0 ;  /* 0x000080000000791a */ /* 0x000fc80000000000 */
[----:B------:R-:W-:Y:S02]  /*5ee0*/  FSEL R6, R6, -INF , !P4 ;  /* 0xff80000006067808 */ /* 0x000fe40006000000 */
[----:B------:R-:W5:Y:S07]  /*5ef0*/  MUFU.TANH R28, R28 ;  /* 0x0000001c001c7308 */ /* 0x000f6e0000002400 */
[----:B------:R-:W-:Y:S01]  /*5f00*/  HMMA.16816.F32.BF16 R52, R24, R78, R52 ;  /* 0x0000004e1834723c */ /* 0x000fe20000041834 */
[----:B------:R-:W2:Y:S07]  /*5f10*/  MUFU.TANH R29, R29 ;  /* 0x0000001d001d7308 */ /* 0x000eae0000002400 */
[----:B-1----:R-:W-:Y:S01]  /*5f20*/  HMMA.16816.F32.BF16 R48, R32, R8, R48 ;  /* 0x000000082030723c */ /* 0x002fe20000041830 */
[----:B------:R-:W-:Y:S01]  /*5f30*/  FMUL.FTZ R14, R37, c[0x0][0x2ec] ;  /* 0x0000bb00250e7a20 */ /* 0x000fe20000410000 */
[----:B------:R-:W-:Y:S01]  /*5f40*/  MUFU.TANH R30, R30 ;  /* 0x0000001e001e7308 */ /* 0x000fe20000002400 */
[----:B------:R-:W-:-:S04]  /*5f50*/  FMUL.FTZ R15, R39, c[0x0][0x2ec] ;  /* 0x0000bb00270f7a20 */ /* 0x000fc80000410000 */
[----:B------:R-:W-:Y:S01]  /*5f60*/  FMUL.FTZ R8, R31, c[0x0][0x2ec] ;  /* 0x0000bb001f087a20 */ /* 0x000fe20000410000 */
[----:B------:R-:W-:Y:S01]  /*5f70*/  HMMA.16816.F32.BF16 R64, R32, R10, R64 ;  /* 0x0000000a2040723c */ /* 0x000fe20000041840 */
[----:B------:R-:W-:Y:S01]  /*5f80*/  FMUL.FTZ R31, R36, c[0x0][0x2ec] ;  /* 0x0000bb00241f7a20 */ /* 0x000fe20000410000 */
[----:B------:R-:W1:Y:S01]  /*5f90*/  MUFU.TANH R14, R14 ;  /* 0x0000000e000e7308 */ /* 0x000e620000002400 */
[----:B------:R-:W-:-:S04]  /*5fa0*/  FMUL.FTZ R36, R38, c[0x0][0x2ec] ;  /* 0x0000bb0026247a20 */ /* 0x000fc80000410000 */
[----:B----4-:R-:W-:Y:S02]  /*5fb0*/  FFMA.FTZ R11, R118, -UR4, R12 ;  /* 0x80000004760b7c23 */ /* 0x010fe4000801000c */
[----:B---3--:R-:W-:Y:S01]  /*5fc0*/  FFMA.FTZ R10, R120, -UR4, R13 ;  /* 0x80000004780a7c23 */ /* 0x008fe2000801000d */
[----:B------:R-:W3:Y:S01]  /*5fd0*/  MUFU.TANH R15, R15 ;  /* 0x0000000f000f7308 */ /* 0x000ee20000002400 */
[----:B-----5:R-:W-:Y:S01]  /*5fe0*/  FFMA.FTZ R12, R99, -UR4, R28 ;  /* 0x80000004630c7c23 */ /* 0x020fe2000801001c */
[----:B------:R-:W-:Y:S01]  /*5ff0*/  FSEL R11, R11, -INF , !P5 ;  /* 0xff8000000b0b7808 */ /* 0x000fe20006800000 */
[----:B--2---:R-:W-:Y:S01]  /*6000*/  FFMA.FTZ R13, R101, -UR4, R29 ;  /* 0x80000004650d7c23 */ /* 0x004fe2000801001d */
[----:B------:R-:W-:Y:S01]  /*6010*/  FSEL R10, R10, -INF , !P4 ;  /* 0xff8000000a0a7808 */ /* 0x000fe20006000000 */
[----:B------:R-:W-:Y:S01]  /*6020*/  FMUL.FTZ R32, R53, c[0x0][0x2ec] ;  /* 0x0000bb0035207a20 */ /* 0x000fe20000410000 */
[C---:B------:R-:W-:Y:S01]  /*6030*/  HMMA.16816.F32.BF16 R48, R24.reuse, R16, R48 ;  /* 0x000000101830723c */ /* 0x040fe20000041830 */
[----:B------:R-:W-:Y:S01]  /*6040*/  FMUL.FTZ R33, R54, c[0x0][0x2ec] ;  /* 0x0000bb0036217a20 */ /* 0x000fe20000410000 */
[----:B------:R-:W2:Y:S01]  /*6050*/  MUFU.TANH R8, R8 ;  /* 0x0000000800087308 */ /* 0x000ea20000002400 */
[----:B------:R-:W-:Y:S01]  /*6060*/  FMUL.FTZ R34, R55, c[0x0][0x2ec] ;  /* 0x0000bb0037227a20 */ /* 0x000fe20000410000 */
[----:B------:R-:W-:Y:S01]  /*6070*/  FSEL R12, R12, -INF , !P3 ;  /* 0xff8000000c0c7808 */ /* 0x000fe20005800000 */
[----:B-1----:R-:W-:Y:S01]  /*6080*/  FFMA.FTZ R14, R104, -UR4, R14 ;  /* 0x80000004680e7c23 */ /* 0x002fe2000801000e */
[----:B------:R-:W-:Y:S01]  /*6090*/  FSEL R13, R13, -INF , !P2 ;  /* 0xff8000000d0d7808 */ /* 0x000fe20005000000 */
[----:B------:R-:W-:Y:S01]  /*60a0*/  FMUL.FTZ R16, R52, c[0x0][0x2ec] ;  /* 0x0000bb0034107a20 */ /* 0x000fe20000410000 */
[----:B------:R-:W-:Y:S01]  /*60b0*/  HMMA.16816.F32.BF16 R64, R24, R18, R64 ;  /* 0x000000121840723c */ /* 0x000fe20000041840 */
[----:B------:R-:W-:Y:S01]  /*60c0*/  FFMA.FTZ R17, R85, -UR4, R43 ;  /* 0x8000000455117c23 */ /* 0x000fe2000801002b */
[----:B------:R-:W1:Y:S01]  /*60d0*/  MUFU.TANH R31, R31 ;  /* 0x0000001f001f7308 */ /* 0x000e620000002400 */
[----:B---3--:R-:W-:Y:S01]  /*60e0*/  FFMA.FTZ R15, R123, -UR4, R15 ;  /* 0x800000047b0f7c23 */ /* 0x008fe2000801000f */
[----:B------:R-:W-:Y:S01]  /*60f0*/  ISETP.GE.AND P5, PT, R105, UR10, PT ;  /* 0x0000000a69007c0c */ /* 0x000fe2000bfa6270 */
[----:B------:R-:W-:Y:S01]  /*6100*/  FFMA.FTZ R9, R119, -UR4, R30 ;  /* 0x8000000477097c23 */ /* 0x000fe2000801001e */
[----:B------:R-:W-:Y:S01]  /*6110*/  FSEL R17, R17, -INF , !P6 ;  /* 0xff80000011117808 */ /* 0x000fe20007000000 */
[----:B------:R-:W-:Y:S01]  /*6120*/  FFMA.FTZ R18, R84, -UR4, R42 ;  /* 0x8000000454127c23 */ /* 0x000fe2000801002a */
[----:B------:R-:W-:Y:S01]  /*6130*/  ISETP.GE.AND P6, PT, R102, UR10, PT ;  /* 0x0000000a66007c0c */ /* 0x000fe2000bfc6270 */
[----:B------:R-:W-:Y:S01]  /*6140*/  FFMA.FTZ R24, R89, -UR4, R82 ;  /* 0x8000000459187c23 */ /* 0x000fe20008010052 */
[----:B------:R-:W3:Y:S01]  /*6150*/  MUFU.TANH R36, R36 ;  /* 0x0000002400247308 */ /* 0x000ee20000002400 */
[----:B------:R-:W-:Y:S01]  /*6160*/  FFMA.FTZ R19, R117, -UR4, R41 ;  /* 0x8000000475137c23 */ /* 0x000fe20008010029 */
[----:B------:R-:W-:Y:S01]  /*6170*/  FSEL R18, R18, -INF , !P0 ;  /* 0xff80000012127808 */ /* 0x000fe20004000000 */
[----:B--2---:R-:W-:Y:S01]  /*6180*/  FFMA.FTZ R8, R121, -UR4, R8 ;  /* 0x8000000479087c23 */ /* 0x004fe20008010008 */
[----:B------:R-:W-:-:S02]  /*6190*/  ISETP.GE.AND P0, PT, R100, UR10, PT ;  /* 0x0000000a64007c0c */ /* 0x000fc4000bf06270 */
[----:B------:R-:W-:Y:S01]  /*61a0*/  FMUL.FTZ R35, R48, c[0x0][0x2ec] ;  /* 0x0000bb0030237a20 */ /* 0x000fe20000410000 */
[----:B------:R-:W-:Y:S01]  /*61b0*/  FSEL R24, R24, -INF , !P1 ;  /* 0xff80000018187808 */ /* 0x000fe20004800000 */
[----:B------:R-:W-:Y:S01]  /*61c0*/  FMUL.FTZ R25, R49, c[0x0][0x2ec] ;  /* 0x0000bb0031197a20 */ /* 0x000fe20000410000 */
[----:B------:R-:W-:Y:S01]  /*61d0*/  I2F R126, R126 ;  /* 0x0000007e007e7306 */ /* 0x000fe20000201400 */
[----:B------:R-:W-:Y:S01]  /*61e0*/  FMUL.FTZ R26, R50, c[0x0][0x2ec] ;  /* 0x0000bb00321a7a20 */ /* 0x000fe20000410000 */
[----:B------:R-:W-:Y:S01]  /*61f0*/  FSEL R190, R14, -INF , !P0 ;  /* 0xff8000000ebe7808 */ /* 0x000fe20004000000 */
[----:B------:R-:W-:Y:S01]  /*6200*/  FMUL.FTZ R51, R51, c[0x0][0x2ec] ;  /* 0x0000bb0033337a20 */ /* 0x000fe20000410000 */
[----:B------:R-:W-:Y:S01]  /*6210*/  FSEL R194, R15, -INF , !P0 ;  /* 0xff8000000fc27808 */ /* 0x000fe20004000000 */
[----:B------:R-:W-:Y:S01]  /*6220*/  FMUL.FTZ R27, R65, c[0x0][0x2ec] ;  /* 0x0000bb00411b7a20 */ /* 0x000fe20000410000 */
[----:B------:R-:W-:Y:S01]  /*6230*/  PLOP3.LUT P0, PT, PT, PT, UP0, 0x80, 0x0 ;  /* 0x000000000000781c */ /* 0x000fe20003f0f008 */
[----:B------:R-:W-:Y:S01]  /*6240*/  FMUL.FTZ R28, R66, c[0x0][0x2ec] ;  /* 0x0000bb00421c7a20 */ /* 0x000fe20000410000 */
[----:B------:R-:W-:Y:S01]  /*6250*/  I2F R80, R80 ;  /* 0x0000005000507306 */ /* 0x000fe20000201400 */
[----:B------:R-:W-:Y:S01]  /*6260*/  FMUL.FTZ R29, R67, c[0x0][0x2ec] ;  /* 0x0000bb00431d7a20 */ /* 0x000fe20000410000 */
[----:B------:R-:W-:Y:S01]  /*6270*/  FSEL R19, R19, -INF , !P1 ;  /* 0xff80000013137808 */ /* 0x000fe20004800000 */
[----:B------:R-:W-:Y:S01]  /*6280*/  FMUL.FTZ R64, R64, c[0x0][0x2ec] ;  /* 0x0000bb0040407a20 */ /* 0x000fe20000410000 */
[----:B------:R-:W-:Y:S01]  /*6290*/  ISETP.GE.AND P1, PT, R98, UR10, PT ;  /* 0x0000000a62007c0c */ /* 0x000fe2000bf26270 */
[----:B-1----:R-:W-:Y:S01]  /*62a0*/  FFMA.FTZ R31, R103, -UR4, R31 ;  /* 0x80000004671f7c23 */ /* 0x002fe2000801001f */
[----:B------:R-:W-:Y:S01]  /*62b0*/  FSEL R9, R9, -INF , !P3 ;  /* 0xff80000009097808 */ /* 0x000fe20005800000 */
[----:B---3--:R-:W-:Y:S01]  /*62c0*/  FFMA.FTZ R36, R122, -UR4, R36 ;  /* 0x800000047a247c23 */ /* 0x008fe20008010024 */
[----:B------:R-:W-:Y:S01]  /*62d0*/  I2F R81, R81 ;  /* 0x0000005100517306 */ /* 0x000fe20000201400 */
[----:B------:R-:W-:-:S02]  /*62e0*/  FSEL R8, R8, -INF , !P2 ;  /* 0xff80000008087808 */ /* 0x000fc40005000000 */
[----:B------:R-:W-:Y:S02]  /*62f0*/  FSEL R189, R31, -INF , !P1 ;  /* 0xff8000001fbd7808 */ /* 0x000fe40004800000 */
[----:B------:R-:W-:Y:S02]  /*6300*/  FSEL R193, R36, -INF , !P1 ;  /* 0xff80000024c17808 */ /* 0x000fe40004800000 */
[----:B------:R-:W-:Y:S01]  /*6310*/  ISETP.GE.AND P4, PT, R107, UR10, PT ;  /* 0x0000000a6b007c0c */ /* 0x000fe2000bf86270 */
[----:B------:R-:W1:Y:S01]  /*6320*/  MUFU.TANH R16, R16 ;  /* 0x0000001000107308 */ /* 0x000e620000002400 */
[----:B------:R-:W-:Y:S02]  /*6330*/  ISETP.GE.AND P3, PT, R109, UR10, PT ;  /* 0x0000000a6d007c0c */ /* 0x000fe4000bf66270 */
[----:B------:R-:W-:Y:S02]  /*6340*/  ISETP.GE.AND P2, PT, R111, UR10, PT ;  /* 0x0000000a6f007c0c */ /* 0x000fe4000bf46270 */
[----:B------:R-:W-:-:S03]  /*6350*/  ISETP.GE.AND P1, PT, R112, UR10, PT ;  /* 0x0000000a70007c0c */ /* 0x000fc6000bf26270 */
[----:B------:R-:W2:Y:S08]  /*6360*/  MUFU.TANH R32, R32 ;  /* 0x0000002000207308 */ /* 0x000eb00000002400 */
[----:B------:R-:W3:Y:S01]  /*6370*/  MUFU.TANH R33, R33 ;  /* 0x0000002100217308 */ /* 0x000ee20000002400 */
[----:B-1----:R-:W-:-:S05]  /*6380*/  FFMA.FTZ R16, R106, -UR4, R16 ;  /* 0x800000046a107c23 */ /* 0x002fca0008010010 */
[----:B------:R-:W-:Y:S02]  /*6390*/  FSEL R191, R16, -INF , !P6 ;  /* 0xff80000010bf7808 */ /* 0x000fe40007000000 */
[----:B------:R-:W1:Y:S01]  /*63a0*/  MUFU.TANH R34, R34 ;  /* 0x0000002200227308 */ /* 0x000e620000002400 */
[----:B--2---:R-:W-:-:S05]  /*63b0*/  FFMA.FTZ R32, R108, -UR4, R32 ;  /* 0x800000046c207c23 */ /* 0x004fca0008010020 */
[----:B------:R-:W-:Y:S02]  /*63c0*/  FSEL R192, R32, -INF , !P5 ;  /* 0xff80000020c07808 */ /* 0x000fe40006800000 */
[----:B------:R-:W2:Y:S01]  /*63d0*/  MUFU.TANH R35, R35 ;  /* 0x0000002300237308 */ /* 0x000ea20000002400 */
[----:B---3--:R-:W-:-:S05]  /*63e0*/  FFMA.FTZ R33, R124, -UR4, R33 ;  /* 0x800000047c217c23 */ /* 0x008fca0008010021 */
[----:B------:R-:W-:Y:S02]  /*63f0*/  FSEL R195, R33, -INF , !P6 ;  /* 0xff80000021c37808 */ /* 0x000fe40007000000 */
        /* <DEDUP_REMOVED lines=20> */
[----:B------:R-:W-:Y:S01]  /*6540*/  FSEL R198, R115, -INF , !P1 ;  /* 0xff80000073c67808 */ /* 0x000fe20004800000 */
[----:B--2---:R-:W-:-:S05]  /*6550*/  FFMA.FTZ R28, R81, -UR4, R28 ;  /* 0x80000004511c7c23 */ /* 0x004fca000801001c */
[----:B------:R-:W-:Y:S01]  /*6560*/  FSEL R170, R28, -INF , !P2 ;  /* 0xff8000001caa7808 */ /* 0x000fe20005000000 */
[----:B---3--:R-:W-:-:S05]  /*6570*/  FFMA.FTZ R127, R127, -UR4, R29 ;  /* 0x800000047f7f7c23 */ /* 0x008fca000801001d */
[----:B------:R-:W-:Y:S01]  /*6580*/  FSEL R168, R127, -INF , !P1 ;  /* 0xff8000007fa87808 */ /* 0x000fe20004800000 */
        /* <DEDUP_REMOVED lines=55> */
[----:B-1----:R1:W2:Y:S01]  /*6900*/  LDG.E R14, [R22.64] ;  /* 0x00000020160e7981 */ /* 0x0022a2000c1e1900 */
        /* <DEDUP_REMOVED lines=20> */
.L_x_4070:
[----:B------:R-:W-:-:S04]  /*6a50*/  ULEA UR6, -UR6, URZ, 0x6 ;  /* 0x0000003f06067291 */ /* 0x000fc8000f8e313f */
[----:B------:R-:W-:Y:S02]  /*6a60*/  USHF.R.S32.HI UR5, URZ, 0x1f, UR6 ;  /* 0x0000001f3f057899 */ /* 0x000fe40008011406 */
[----:B------:R-:W-:-:S04]  /*6a70*/  MOV R26, UR6 ;  /* 0x00000006001a7c02 */ /* 0x000fc80008000f00 */
[----:B------:R-:W-:Y:S02]  /*6a80*/  MOV R25, UR5 ;  /* 0x0000000500197c02 */ /* 0x000fe40008000f00 */
.L_x_4071:
        /* <DEDUP_REMOVED lines=91> */
[--C-:B------:R-:W-:Y:S01]  /*7040*/  @!P4 IMAD.X R15, R22, 0x1, R166.reuse, P1 ;  /* 0x00000001160fc824 */ /* 0x100fe200008e06a6 */
        /* <DEDUP_REMOVED lines=64> */
.L_x_4073:
[----:B------:R-:W-:Y:S05]  /*7450*/  BSYNC B0 ;  /* 0x0000000000007941 */ /* 0x000fea0003800000 */
.L_x_4072:
[----:B------:R-:W0:Y:S01]  /*7460*/  LDGDEPBAR ;  /* 0x00000000000079af */ /* 0x000e220000000000 */
[----:B------:R-:W-:-:S04]  /*7470*/  IADD3 R172, P1, R26, R172, RZ ;  /* 0x000000ac1aac7210 */ /* 0x000fc80007f3e0ff */
[----:B------:R-:W-:Y:S02]  /*7480*/  IADD3.X R166, R25, R166, RZ, P1, !PT ;  /* 0x000000a619a67210 */ /* 0x000fe40000ffe4ff */
.L_x_4069:
        /* <DEDUP_REMOVED lines=71> */
[----:B------:R-:W-:Y:S01]  /*7900*/  FFMA.FTZ R176, R12, c[0x0][0x23c], -R199 ;  /* 0x00008f000cb07a23 */ /* 0x000fe200000108c7 */
[----:B------:R-:W-:Y:S01]  /*7910*/  LDSM.16.MT88.4 R20, [R232+0x12800] ;  /* 0x01280000e814783b */ /* 0x000fe20000004200 */
[--C-:B------:R-:W-:Y:S01]  /*7920*/  FFMA.FTZ R187, R7, c[0x0][0x23c], -R169.reuse ;  /* 0x00008f0007bb7a23 */ /* 0x100fe200000108a9 */
[----:B------:R-:W3:Y:S01]  /*7930*/  MUFU.EX2 R184, R184 ;  /* 0x000000b800b87308 */ /* 0x000ee20000000800 */
[--C-:B------:R-:W-:Y:S01]  /*7940*/  FFMA.FTZ R186, R19, c[0x0][0x23c], -R169.reuse ;  /* 0x00008f0013ba7a23 */ /* 0x100fe200000108a9 */
[----:B------:R-:W1:Y:S01]  /*7950*/  LDSM.16.MT88.4 R4, [R228+0x16000] ;  /* 0x01600000e404783b */ /* 0x000e620000004200 */
[--C-:B------:R-:W-:Y:S01]  /*7960*/  FFMA.FTZ R188, R18, c[0x0][0x23c], -R169.reuse ;  /* 0x00008f0012bc7a23 */ /* 0x100fe200000108a9 */
[----:B------:R-:W-:Y:S01]  /*7970*/  LEA.HI.X R166, R172, c[0x0][0x16c], R166, 0x1, P1 ;  /* 0x00005b00aca67a11 */ /* 0x000fe200008f0ca6 */
[----:B------:R-:W-:Y:S01]  /*7980*/  FFMA.FTZ R181, R17, c[0x0][0x23c], -R169 ;  /* 0x00008f0011b57a23 */ /* 0x000fe200000108a9 */
[----:B------:R-:W-:Y:S01]  /*7990*/  LDSM.16.MT88.4 R24, [R230+0x10800] ;  /* 0x01080000e618783b */ /* 0x000fe20000004200 */
[----:B------:R-:W-:Y:S01]  /*79a0*/  FFMA.FTZ R2, R13, c[0x0][0x23c], -R199 ;  /* 0x00008f000d027a23 */ /* 0x000fe200000108c7 */
[----:B------:R-:W-:Y:S01]  /*79b0*/  MUFU.EX2 R183, R183 ;  /* 0x000000b700b77308 */ /* 0x000fe20000000800 */
[--C-:B------:R-:W-:Y:S01]  /*79c0*/  FFMA.FTZ R179, R11, c[0x0][0x23c], -R169.reuse ;  /* 0x00008f000bb37a23 */ /* 0x100fe200000108a9 */
[----:B------:R-:W1:Y:S01]  /*79d0*/  LDSM.16.MT88.4 R12, [R229+0x10800] ;  /* 0x01080000e50c783b */ /* 0x000e620000004200 */
[----:B------:R-:W-:-:S02]  /*79e0*/  FFMA.FTZ R175, R10, c[0x0][0x23c], -R169 ;  /* 0x00008f000aaf7a23 */ /* 0x000fc400000108a9 */
[--C-:B------:R-:W-:Y:S01]  /*79f0*/  FFMA.FTZ R174, R9, c[0x0][0x23c], -R169.reuse ;  /* 0x00008f0009ae7a23 */ /* 0x100fe200000108a9 */
[----:B------:R-:W-:Y:S01]  /*7a00*/  LDSM.16.MT88.4 R16, [R232+0x10800] ;  /* 0x01080000e810783b */ /* 0x000fe20000004200 */
[----:B------:R-:W-:Y:S01]  /*7a10*/  FFMA.FTZ R0, R8, c[0x0][0x23c], -R169 ;  /* 0x00008f0008007a23 */ /* 0x000fe200000108a9 */
        /* <DEDUP_REMOVED lines=268> */
[----:B------:R-:W1:Y:S01]  /*8ae0*/  R2UR UR18, R2 ;  /* 0x00000000021273c2 */ /* 0x000e6200000e0000 */
[----:B------:R-:W-:Y:S01]  /*8af0*/  LOP3.LUT R165, R165, 0x3, RZ, 0xc0, !PT ;  /* 0x00000003a5a57812 */ /* 0x000fe200078ec0ff */
[----:B------:R-:W-:Y:S01]  /*8b00*/  UMOV UR34, URZ ;  /* 0x0000003f00227c82 */ /* 0x000fe20008000000 */
[----:B------:R-:W-:Y:S01]  /*8b10*/  IMAD.U32 R247, RZ, RZ, UR10 ;  /* 0x0000000afff77e24 */ /* 0x000fe2000f8e00ff */
[----:B------:R-:W-:Y:S01]  /*8b20*/  UMOV UR22, URZ ;  /* 0x0000003f00167c82 */ /* 0x000fe20008000000 */
[----:B------:R-:W-:Y:S01]  /*8b30*/  IMAD.MOV.U32 R248, RZ, RZ, R166 ;  /* 0x000000fffff87224 */ /* 0x000fe200078e00a6 */
[----:B------:R-:W-:Y:S01]  /*8b40*/  USHF.R.S32.HI UR10, URZ, 0x1f, UR11 ;  /* 0x0000001f3f0a7899 */ /* 0x000fe2000801140b */
[----:B------:R-:W-:Y:S01]  /*8b50*/  IMAD R173, R165, -0x2, R173 ;  /* 0xfffffffea5ad7824 */ /* 0x000fe200078e02ad */
[----:B------:R-:W2:Y:S01]  /*8b60*/  R2UR UR14, R0 ;  /* 0x00000000000e73c2 */ /* 0x000ea200000e0000 */
[----:B------:R-:W-:Y:S01]  /*8b70*/  ULDC UR12, c[0x0][0x2d0] ;  /* 0x0000b400000c7ab9 */ /* 0x000fe20000000800 */
[----:B------:R-:W-:Y:S01]  /*8b80*/  IMAD.U32 R246, RZ, RZ, UR11 ;  /* 0x0000000bfff67e24 */ /* 0x000fe2000f8e00ff */
[----:B------:R-:W-:Y:S01]  /*8b90*/  ULDC UR5, c[0x0][0x2d0] ;  /* 0x0000b40000057ab9 */ /* 0x000fe20000000800 */
[----:B------:R-:W-:Y:S01]  /*8ba0*/  IADD3 R247, R247, -UR27, R173 ;  /* 0x8000001bf7f77c10 */ /* 0x000fe2000fffe0ad */
[----:B------:R-:W-:Y:S01]  /*8bb0*/  UIADD3 UR26, UR26, -0x2, URZ ;  /* 0xfffffffe1a1a7890 */ /* 0x000fe2000fffe03f */
[----:B------:R-:W-:Y:S01]  /*8bc0*/  MOV R243, UR10 ;  /* 0x0000000a00f37c02 */ /* 0x000fe20008000f00 */
        /* <DEDUP_REMOVED lines=26> */
.L_x_4078:
        /* <DEDUP_REMOVED lines=78> */
.L_x_4075:
[----:B------:R-:W-:Y:S01]  /*9250*/  ISETP.GE.AND P6, PT, R244, c[0x0][0x220], PT ;  /* 0x00008800f4007a0c */ /* 0x000fe20003fc6270 */
[----:B------:R-:W-:Y:S01]  /*9260*/  UISETP.GE.AND UP2, UPT, UR26, 0x1, UPT ;  /* 0x000000011a00788c */ /* 0x000fe2000bf46270 */
        /* <DEDUP_REMOVED lines=35> */
[C---:B------:R-:W-:Y:S02]  /*94a0*/  @!P3 LEA R6, P0, R4.reuse, R180, 0x1 ;  /* 0x000000b40406b211 */ /* 0x040fe400078008ff */
[CC--:B------:R-:W-:Y:S01]  /*94b0*/  @!P4 LEA.HI.X R19, R4.reuse, R167.reuse, R3, 0x1, P1 ;  /* 0x000000a70413c211 */ /* 0x0c0fe200008f0c03 */
        /* <DEDUP_REMOVED lines=103> */
[----:B------:R-:W-:Y:S05]  /*9b30*/  LDSM.16.M88.4 R204, [R233] ;  /* 0x00000000e9cc783b */ /* 0x000fea0000000200 */
[C---:B-1----:R-:W-:Y:S01]  /*9b40*/  HMMA.16816.F32.BF16 R20, R32.reuse, R24, RZ ;  /* 0x000000182014723c */ /* 0x042fe200000418ff */
[----:B------:R-:W-:Y:S07]  /*9b50*/  LDSM.16.M88.4 R208, [R224] ;  /* 0x00000000e0d0783b */ /* 0x000fee0000000200 */
[C---:B------:R-:W-:Y:S08]  /*9b60*/  HMMA.16816.F32.BF16 R24, R32.reuse, R26, RZ ;  /* 0x0000001a2018723c */ /* 0x040ff000000418ff */
[C---:B---3--:R-:W-:Y:S08]  /*9b70*/  HMMA.16816.F32.BF16 R28, R32.reuse, R164, RZ ;  /* 0x000000a4201c723c */ /* 0x048ff000000418ff */
[----:B------:R-:W-:Y:S01]  /*9b80*/  HMMA.16816.F32.BF16 R32, R32, R166, RZ ;  /* 0x000000a62020723c */ /* 0x000fe200000418ff */
[----:B------:R-:W1:Y:S07]  /*9b90*/  LDSM.16.M88.4 R164, [R231+0x8800] ;  /* 0x00880000e7a4783b */ /* 0x000e6e0000000200 */
[C---:B-----5:R-:W-:Y:S07]  /*9ba0*/  HMMA.16816.F32.BF16 R4, R168.reuse, R172, R4 ;  /* 0x000000aca804723c */ /* 0x060fee0000041804 */
[----:B------:R-:W-:Y:S01]  /*9bb0*/  IMAD.MOV.U32 R172, RZ, RZ, R196 ;  /* 0x000000ffffac7224 */ /* 0x000fe200078e00c4 */
[C---:B------:R-:W-:Y:S04]  /*9bc0*/  HMMA.16816.F32.BF16 R8, R168.reuse, R174, R8 ;  /* 0x000000aea808723c */ /* 0x040fe80000041808 */
[----:B------:R-:W-:Y:S02]  /*9bd0*/  MOV R173, R197 ;  /* 0x000000c500ad7202 */ /* 0x000fe40000000f00 */
[----:B------:R-:W3:Y:S02]  /*9be0*/  LDSM.16.M88.4 R196, [R231+0x9000] ;  /* 0x00900000e7c4783b */ /* 0x000ee40000000200 */
        /* <DEDUP_REMOVED lines=8> */
[----:B------:R-:W2:Y:S05]  /*9c70*/  LDSM.16.M88.4 R168, [R224+0x800] ;  /* 0x00080000e0a8783b */ /* 0x000eaa0000000200 */
[----:B------:R-:W-:Y:S02]  /*9c80*/  LDSM.16.M88.4 R184, [R237+0xa000] ;  /* 0x00a00000edb8783b */ /* 0x000fe40000000200 */
        /* <DEDUP_REMOVED lines=8> */
[C---:B---3--:R-:W-:Y:S08]  /*9d10*/  HMMA.16816.F32.BF16 R20, R188.reuse, R196, R20 ;  /* 0x000000c4bc14723c */ /* 0x048ff00000041814 */
[C---:B------:R-:W-:Y:S01]  /*9d20*/  HMMA.16816.F32.BF16 R24, R188.reuse, R198, R24 ;  /* 0x000000c6bc18723c */ /* 0x040fe20000041818 */
[----:B------:R-:W-:Y:S07]  /*9d30*/  LDSM.16.M88.4 R196, [R236+0x2000] ;  /* 0x00200000ecc4783b */ /* 0x000fee0000000200 */
[C---:B------:R-:W-:Y:S08]  /*9d40*/  HMMA.16816.F32.BF16 R28, R188.reuse, R200, R28 ;  /* 0x000000c8bc1c723c */ /* 0x040ff0000004181c */
[----:B------:R-:W-:Y:S01]  /*9d50*/  HMMA.16816.F32.BF16 R32, R188, R202, R32 ;  /* 0x000000cabc20723c */ /* 0x000fe20000041820 */
[----:B------:R-:W3:Y:S05]  /*9d60*/  LDSM.16.M88.4 R188, [R237+0xb000] ;  /* 0x00b00000edbc783b */ /* 0x000eea0000000200 */
[----:B------:R-:W-:Y:S02]  /*9d70*/  LDSM.16.M88.4 R200, [R223] ;  /* 0x00000000dfc8783b */ /* 0x000fe40000000200 */
[C---:B------:R-:W-:Y:S07]  /*9d80*/  HMMA.16816.F32.BF16 R4, R204.reuse, R208, R4 ;  /* 0x000000d0cc04723c */ /* 0x040fee0000041804 */
[----:B------:R-:W-:Y:S01]  /*9d90*/  IMAD.MOV.U32 R208, RZ, RZ, R192 ;  /* 0x000000ffffd07224 */ /* 0x000fe200078e00c0 */
[C---:B------:R-:W-:Y:S04]  /*9da0*/  HMMA.16816.F32.BF16 R8, R204.reuse, R210, R8 ;  /* 0x000000d2cc08723c */ /* 0x040fe80000041808 */
[----:B------:R-:W-:Y:S02]  /*9db0*/  MOV R209, R193 ;  /* 0x000000c100d17202 */ /* 0x000fe40000000f00 */
[----:B------:R-:W5:Y:S02]  /*9dc0*/  LDSM.16.M88.4 R192, [R237+0xb800] ;  /* 0x00b80000edc0783b */ /* 0x000f640000000200 */
[C---:B--2---:R-:W-:Y:S08]  /*9dd0*/  HMMA.16816.F32.BF16 R12, R204.reuse, R168, R12 ;  /* 0x000000a8cc0c723c */ /* 0x044ff0000004180c */
[C---:B------:R-:W-:Y:S01]  /*9de0*/  HMMA.16816.F32.BF16 R16, R204.reuse, R170, R16 ;  /* 0x000000aacc10723c */ /* 0x040fe20000041810 */
[----:B------:R-:W2:Y:S07]  /*9df0*/  LDSM.16.M88.4 R168, [R222] ;  /* 0x00000000dea8783b */ /* 0x000eae0000000200 */
[C---:B----4-:R-:W-:Y:S08]  /*9e00*/  HMMA.16816.F32.BF16 R20, R204.reuse, R172, R20 ;  /* 0x000000accc14723c */ /* 0x050ff00000041814 */
[C---:B------:R-:W-:Y:S01]  /*9e10*/  HMMA.16816.F32.BF16 R24, R204.reuse, R174, R24 ;  /* 0x000000aecc18723c */ /* 0x040fe20000041818 */
[----:B------:R-:W4:Y:S07]  /*9e20*/  LDSM.16.M88.4 R172, [R221] ;  /* 0x00000000ddac783b */ /* 0x000f2e0000000200 */
[C---:B------:R-:W-:Y:S08]  /*9e30*/  HMMA.16816.F32.BF16 R28, R204.reuse, R176, R28 ;  /* 0x000000b0cc1c723c */ /* 0x040ff0000004181c */
[----:B------:R-:W-:Y:S01]  /*9e40*/  HMMA.16816.F32.BF16 R32, R204, R178, R32 ;  /* 0x000000b2cc20723c */ /* 0x000fe20000041820 */
[----:B------:R-:W2:Y:S05]  /*9e50*/  LDSM.16.M88.4 R176, [R220] ;  /* 0x00000000dcb0783b */ /* 0x000eaa0000000200 */
[----:B------:R-:W-:Y:S02]  /*9e60*/  LDSM.16.M88.4 R204, [R234+0x2000] ;  /* 0x00200000eacc783b */ /* 0x000fe40000000200 */
[C---:B------:R-:W-:Y:S07]  /*9e70*/  HMMA.16816.F32.BF16 R4, R180.reuse, R184, R4 ;  /* 0x000000b8b404723c */ /* 0x040fee0000041804 */
[----:B------:R-:W-:Y:S01]  /*9e80*/  IMAD.MOV.U32 R184, RZ, RZ, R208 ;  /* 0x000000ffffb87224 */ /* 0x000fe200078e00d0 */
[C---:B------:R-:W-:Y:S04]  /*9e90*/  HMMA.16816.F32.BF16 R8, R180.reuse, R186, R8 ;  /* 0x000000bab408723c */ /* 0x040fe80000041808 */
[----:B------:R-:W-:Y:S02]  /*9ea0*/  MOV R185, R209 ;  /* 0x000000d100b97202 */ /* 0x000fe40000000f00 */
[----:B------:R-:W2:Y:S02]  /*9eb0*/  LDSM.16.M88.4 R208, [R231+0xa000] ;  /* 0x00a00000e7d0783b */ /* 0x000ea40000000200 */
[C---:B-1----:R-:W-:Y:S08]  /*9ec0*/  HMMA.16816.F32.BF16 R12, R180.reuse, R164, R12 ;  /* 0x000000a4b40c723c */ /* 0x042ff0000004180c */
[C---:B------:R-:W-:Y:S01]  /*9ed0*/  HMMA.16816.F32.BF16 R16, R180.reuse, R166, R16 ;  /* 0x000000a6b410723c */ /* 0x040fe20000041810 */
[----:B------:R-:W1:Y:S07]  /*9ee0*/  LDSM.16.M88.4 R164, [R231+0xa800] ;  /* 0x00a80000e7a4783b */ /* 0x000e6e0000000200 */
[C---:B---3--:R-:W-:Y:S08]  /*9ef0*/  HMMA.16816.F32.BF16 R20, R180.reuse, R188, R20 ;  /* 0x000000bcb414723c */ /* 0x048ff00000041814 */
[C---:B------:R-:W-:Y:S01]  /*9f00*/  HMMA.16816.F32.BF16 R24, R180.reuse, R190, R24 ;  /* 0x000000beb418723c */ /* 0x040fe20000041818 */
[----:B------:R-:W-:Y:S07]  /*9f10*/  LDSM.16.M88.4 R188, [R233+0x2000] ;  /* 0x00200000e9bc783b */ /* 0x000fee0000000200 */
[C---:B-----5:R-:W-:Y:S08]  /*9f20*/  HMMA.16816.F32.BF16 R28, R180.reuse, R192, R28 ;  /* 0x000000c0b41c723c */ /* 0x060ff0000004181c */
[----:B------:R-:W-:Y:S01]  /*9f30*/  HMMA.16816.F32.BF16 R32, R180, R194, R32 ;  /* 0x000000c2b420723c */ /* 0x000fe20000041820 */
[----:B------:R-:W3:Y:S05]  /*9f40*/  LDSM.16.M88.4 R180, [R231+0xb000] ;  /* 0x00b00000e7b4783b */ /* 0x000eea0000000200 */
[----:B------:R-:W-:Y:S02]  /*9f50*/  LDSM.16.M88.4 R192, [R224+0x2000] ;  /* 0x00200000e0c0783b */ /* 0x000fe40000000200 */
[C---:B------:R-:W-:Y:S07]  /*9f60*/  HMMA.16816.F32.BF16 R4, R196.reuse, R200, R4 ;  /* 0x000000c8c404723c */ /* 0x040fee0000041804 */
[----:B------:R-:W-:Y:S01]  /*9f70*/  IMAD.MOV.U32 R200, RZ, RZ, R184 ;  /* 0x000000ffffc87224 */ /* 0x000fe200078e00b8 */
[C---:B------:R-:W-:Y:S04]  /*9f80*/  HMMA.16816.F32.BF16 R8, R196.reuse, R202, R8 ;  /* 0x000000cac408723c */ /* 0x040fe80000041808 */
[----:B------:R-:W-:Y:S02]  /*9f90*/  MOV R201, R185 ;  /* 0x000000b900c97202 */ /* 0x000fe40000000f00 */
[----:B------:R-:W5:Y:S02]  /*9fa0*/  LDSM.16.M88.4 R184, [R231+0xb800] ;  /* 0x00b80000e7b8783b */ /* 0x000f640000000200 */
[C---:B--2---:R-:W-:Y:S08]  /*9fb0*/  HMMA.16816.F32.BF16 R12, R196.reuse, R168, R12 ;  /* 0x000000a8c40c723c */ /* 0x044ff0000004180c */
[C---:B------:R-:W-:Y:S01]  /*9fc0*/  HMMA.16816.F32.BF16 R16, R196.reuse, R170, R16 ;  /* 0x000000aac410723c */ /* 0x040fe20000041810 */
[----:B------:R-:W2:Y:S07]  /*9fd0*/  LDSM.16.M88.4 R168, [R224+0x2800] ;  /* 0x00280000e0a8783b */ /* 0x000eae0000000200 */
[C---:B----4-:R-:W-:Y:S08]  /*9fe0*/  HMMA.16816.F32.BF16 R20, R196.reuse, R172, R20 ;  /* 0x000000acc414723c */ /* 0x050ff00000041814 */
[C---:B------:R-:W-:Y:S01]  /*9ff0*/  HMMA.16816.F32.BF16 R24, R196.reuse, R174, R24 ;  /* 0x000000aec418723c */ /* 0x040fe20000041818 */
[----:B------:R-:W4:Y:S07]  /*a000*/  LDSM.16.M88.4 R172, [R224+0x3000] ;  /* 0x00300000e0ac783b */ /* 0x000f2e0000000200 */
[C---:B------:R-:W-:Y:S08]  /*a010*/  HMMA.16816.F32.BF16 R28, R196.reuse, R176, R28 ;  /* 0x000000b0c41c723c */ /* 0x040ff0000004181c */
[----:B------:R-:W-:Y:S01]  /*a020*/  HMMA.16816.F32.BF16 R32, R196, R178, R32 ;  /* 0x000000b2c420723c */ /* 0x000fe20000041820 */
[----:B------:R-:W2:Y:S05]  /*a030*/  LDSM.16.M88.4 R176, [R224+0x3800] ;  /* 0x00380000e0b0783b */ /* 0x000eaa0000000200 */
        /* <DEDUP_REMOVED lines=15> */
[----:B------:R-:W-:Y:S02]  /*a130*/  LDSM.16.M88.4 R204, [R236+0x4000] ;  /* 0x00400000eccc783b */ /* 0x000fe40000000200 */
[C---:B------:R-:W-:Y:S07]  /*a140*/  HMMA.16816.F32.BF16 R4, R188.reuse, R192, R4 ;  /* 0x000000c0bc04723c */ /* 0x040fee0000041804 */
[----:B------:R-:W-:Y:S01]  /*a150*/  IMAD.MOV.U32 R192, RZ, RZ, R208 ;  /* 0x000000ffffc07224 */ /* 0x000fe200078e00d0 */
[C---:B------:R-:W-:Y:S04]  /*a160*/  HMMA.16816.F32.BF16 R8, R188.reuse, R194, R8 ;  /* 0x000000c2bc08723c */ /* 0x040fe80000041808 */
[----:B------:R-:W-:Y:S02]  /*a170*/  MOV R193, R209 ;  /* 0x000000d100c17202 */ /* 0x000fe40000000f00 */
[----:B------:R-:W1:Y:S02]  /*a180*/  LDSM.16.M88.4 R208, [R219] ;  /* 0x00000000dbd0783b */ /* 0x000e640000000200 */
        /* <DEDUP_REMOVED lines=29> */
[----:B------:R-:W1:Y:S02]  /*a360*/  LDSM.16.M88.4 R200, [R224+0x4000] ;  /* 0x00400000e0c8783b */ /* 0x000e640000000200 */
        /* <DEDUP_REMOVED lines=57> */
[----:B------:R-:W-:Y:S01]  /*a700*/  MOV R193, R209 ;  /* 0x000000d100c17202 */ /* 0x000fe20000000f00 */
[C---:B------:R-:W-:Y:S01]  /*a710*/  HMMA.16816.F32.BF16 R8, R188.reuse, R194, R8 ;  /* 0x000000c2bc08723c */ /* 0x040fe20000041808 */
[----:B------:R-:W1:Y:S06]  /*a720*/  LDSM.16.M88.4 R208, [R224+0x6000] ;  /* 0x00600000e0d0783b */ /* 0x000e6c0000000200 */
[----:B------:R-:W-:Y:S01]  /*a730*/  IMAD.MOV.U32 R194, RZ, RZ, R192 ;  /* 0x000000ffffc27224 */ /* 0x000fe200078e00c0 */
[C---:B--2---:R-:W-:Y:S04]  /*a740*/  HMMA.16816.F32.BF16 R12, R188.reuse, R168, R12 ;  /* 0x000000a8bc0c723c */ /* 0x044fe8000004180c */
[----:B------:R-:W-:Y:S04]  /*a750*/  MOV R195, R193 ;  /* 0x000000c100c37202 */ /* 0x000fe80000000f00 */
[C---:B------:R-:W-:Y:S08]  /*a760*/  HMMA.16816.F32.BF16 R16, R188.reuse, R170, R16 ;  /* 0x000000aabc10723c */ /* 0x040ff00000041810 */
[C---:B----4-:R-:W-:Y:S08]  /*a770*/  HMMA.16816.F32.BF16 R20, R188.reuse, R172, R20 ;  /* 0x000000acbc14723c */ /* 0x050ff00000041814 */
[C---:B------:R-:W-:Y:S08]  /*a780*/  HMMA.16816.F32.BF16 R24, R188.reuse, R174, R24 ;  /* 0x000000aebc18723c */ /* 0x040ff00000041818 */
[C---:B------:R-:W-:Y:S08]  /*a790*/  HMMA.16816.F32.BF16 R28, R188.reuse, R176, R28 ;  /* 0x000000b0bc1c723c */ /* 0x040ff0000004181c */
[----:B------:R-:W-:Y:S08]  /*a7a0*/  HMMA.16816.F32.BF16 R32, R188, R178, R32 ;  /* 0x000000b2bc20723c */ /* 0x000ff00000041820 */
[C---:B------:R-:W-:Y:S08]  /*a7b0*/  HMMA.16816.F32.BF16 R4, R196.reuse, R200, R4 ;  /* 0x000000c8c404723c */ /* 0x040ff00000041804 */
[C---:B------:R-:W-:Y:S08]  /*a7c0*/  HMMA.16816.F32.BF16 R8, R196.reuse, R202, R8 ;  /* 0x000000cac408723c */ /* 0x040ff00000041808 */
[C---:B-1----:R-:W-:Y:S08]  /*a7d0*/  HMMA.16816.F32.BF16 R12, R196.reuse, R164, R12 ;  /* 0x000000a4c40c723c */ /* 0x042ff0000004180c */
[C---:B------:R-:W-:Y:S01]  /*a7e0*/  HMMA.16816.F32.BF16 R16, R196.reuse, R166, R16 ;  /* 0x000000a6c410723c */ /* 0x040fe20000041810 */
[----:B------:R-:W1:Y:S07]  /*a7f0*/  LDSM.16.M88.4 R164, [R224+0x6800] ;  /* 0x00680000e0a4783b */ /* 0x000e6e0000000200 */
[C---:B---3--:R-:W-:Y:S07]  /*a800*/  HMMA.16816.F32.BF16 R20, R196.reuse, R180, R20 ;  /* 0x000000b4c414723c */ /* 0x048fee0000041814 */
[----:B------:R-:W-:Y:S01]  /*a810*/  IMAD.MOV.U32 R180, RZ, RZ, R194 ;  /* 0x000000ffffb47224 */ /* 0x000fe200078e00c2 */
        /* <DEDUP_REMOVED lines=25> */
[----:B------:R-:W-:Y:S01]  /*a9b0*/  FMUL.FTZ R18, R18, c[0x0][0x2ec] ;  /* 0x0000bb0012127a20 */ /* 0x000fe20000410000 */
[----:B------:R-:W1:Y:S01]  /*a9c0*/  MUFU.TANH R183, R8 ;  /* 0x0000000800b77308 */ /* 0x000e620000002400 */
[----:B------:R-:W-:Y:S09]  /*a9d0*/  FMUL.FTZ R19, R19, c[0x0][0x2ec] ;  /* 0x0000bb0013137a20 */ /* 0x000ff20000410000 */
[----:B------:R-:W1:Y:S01]  /*a9e0*/  MUFU.TANH R164, R9 ;  /* 0x0000000900a47308 */ /* 0x000e620000002400 */
[----:B---3--:R-:W3:Y:S09]  /*a9f0*/  LDSM.16.M88.4 R4, [R224+0x7000] ;  /* 0x00700000e004783b */ /* 0x008ef20000000200 */
[----:B------:R-:W1:Y:S10]  /*aa00*/  MUFU.TANH R184, R10 ;  /* 0x0000000a00b87308 */ /* 0x000e740000002400 */
[----:B------:R5:W1:Y:S10]  /*aa10*/  MUFU.TANH R185, R11 ;  /* 0x0000000b00b97308 */ /* 0x000a740000002400 */
[----:B------:R1:W1:Y:S10]  /*aa20*/  MUFU.TANH R175, R12 ;  /* 0x0000000c00af7308 */ /* 0x0002740000002400 */
[----:B------:R1:W1:Y:S01]  /*aa30*/  MUFU.TANH R174, R13 ;  /* 0x0000000d00ae7308 */ /* 0x0002620000002400 */
[----:B-----5:R-:W5:Y:S01]  /*aa40*/  LDSM.16.M88.4 R8, [R224+0x7800] ;  /* 0x00780000e008783b */ /* 0x020f620000000200 */
[----:B------:R-:W-:Y:S08]  /*aa50*/  DEPBAR.LE SB0, 0x0 ;  /* 0x000080000000791a */ /* 0x000ff00000000000 */
[----:B------:R-:W1:Y:S01]  /*aa60*/  MUFU.TANH R3, R3 ;  /* 0x0000000300037308 */ /* 0x000e620000002400 */
[----:B------:R-:W-:Y:S01]  /*aa70*/  BAR.SYNC.DEFER_BLOCKING 0x0 ;  /* 0x0000000000007b1d */ /* 0x000fe20000010000 */
[C---:B---3--:R-:W-:Y:S08]  /*aa80*/  HMMA.16816.F32.BF16 R20, R204.reuse, R4, R20 ;  /* 0x00000004cc14723c */ /* 0x048ff00000041814 */
[----:B------:R3:W2:Y:S01]  /*aa90*/  MUFU.TANH R171, R14 ;  /* 0x0000000e00ab7308 */ /* 0x0006a20000002400 */
[C---:B------:R-:W-:Y:S09]  /*aaa0*/  HMMA.16816.F32.BF16 R24, R204.reuse, R6, R24 ;  /* 0x00000006cc18723c */ /* 0x040ff20000041818 */
[----:B------:R3:W2:Y:S06]  /*aab0*/  MUFU.TANH R170, R15 ;  /* 0x0000000f00aa7308 */ /* 0x0006ac0000002400 */
[----:B-1----:R-:W-:Y:S02]  /*aac0*/  FMUL.FTZ R12, R21, c[0x0][0x2ec] ;  /* 0x0000bb00150c7a20 */ /* 0x002fe40000410000 */
[----:B------:R-:W-:Y:S02]  /*aad0*/  FMUL.FTZ R7, R22, c[0x0][0x2ec] ;  /* 0x0000bb0016077a20 */ /* 0x000fe40000410000 */
[----:B------:R3:W1:Y:S01]  /*aae0*/  MUFU.TANH R173, R16 ;  /* 0x0000001000ad7308 */ /* 0x0006620000002400 */
        /* <DEDUP_REMOVED lines=36> */
[----:B--2-4-:R-:W-:Y:S01]  /*ad30*/  ULDC.64 UR10, c[0x0][0x198] ;  /* 0x00006600000a7ab9 */ /* 0x014fe20000000a00 */
        /* <DEDUP_REMOVED lines=36> */
[----:B------:R-:W-:Y:S01]  /*af80*/  UISETP.GE.AND UP2, UPT, UR36, URZ, UPT ;  /* 0x0000003f2400728c */ /* 0x000fe2000bf46270 */
[----:B------:R-:W-:Y:S02]  /*af90*/  MOV R4, UR39 ;  /* 0x0000002700047c02 */ /* 0x000fe40008000f00 */
[----:B------:R-:W-:Y:S04]  /*afa0*/  LEA R10, P0, R10, UR30, 0x2 ;  /* 0x0000001e0a0a7c11 */ /* 0x000fe8000f8010ff */
[----:B------:R-:W2:Y:S01]  /*afb0*/  R2UR UR10, R10 ;  /* 0x000000000a0a73c2 */ /* 0x000ea200000e0000 */
[----:B------:R-:W-:Y:S01]  /*afc0*/  LEA.HI.X.SX32 R11, R4, UR31, 0x2, P0 ;  /* 0x0000001f040b7c11 */ /* 0x000fe200080f16ff */
[----:B------:R-:W-:Y:S04]  /*afd0*/  @UP4 UIADD3 UR37, UR37, 0x1, URZ ;  /* 0x0000000125254890 */ /* 0x000fe8000fffe03f */
[----:B------:R-:W-:Y:S02]  /*afe0*/  @!UP2 UIADD3 UR37, -UR37, URZ, URZ ;  /* 0x0000003f2525a290 */ /* 0x000fe4000fffe13f */
[----:B------:R-:W4:Y:S02]  /*aff0*/  R2UR UR11, R11 ;  /* 0x000000000b0b73c2 */ /* 0x000f2400000e0000 */
[----:B------:R-:W-:Y:S06]  /*b000*/  USEL UR37, UR13, UR37, !UP0 ;  /* 0x000000250d257287 */ /* 0x000fec000c000000 */
[----:B------:R-:W-:Y:S02]  /*b010*/  IMAD.U32 R6, RZ, RZ, UR37 ;  /* 0x00000025ff067e24 */ /* 0x000fe4000f8e00ff */
[----:B------:R-:W-:Y:S03]  /*b020*/  IMAD.U32 R5, RZ, RZ, UR37 ;  /* 0x00000025ff057e24 */ /* 0x000fe6000f8e00ff */
[----:B---3--:R-:W-:Y:S02]  /*b030*/  LEA R14, P1, R6, UR30, 0x2 ;  /* 0x0000001e060e7c11 */ /* 0x008fe4000f8210ff */
[----:B--2---:R-:W-:Y:S02]  /*b040*/  MOV R4, UR10 ;  /* 0x0000000a00047c02 */ /* 0x004fe40008000f00 */
[----:B------:R-:W2:Y:S01]  /*b050*/  R2UR UR34, R14 ;  /* 0x000000000e2273c2 */ /* 0x000ea200000e0000 */
[----:B------:R-:W-:Y:S01]  /*b060*/  LEA.HI.X.SX32 R15, R5, UR31, 0x2, P1 ;  /* 0x0000001f050f7c11 */ /* 0x000fe200088f16ff */
[----:B----4-:R-:W-:Y:S06]  /*b070*/  IMAD.U32 R5, RZ, RZ, UR11 ;  /* 0x0000000bff057e24 */ /* 0x010fec000f8e00ff */
[----:B------:R-:W3:Y:S01]  /*b080*/  R2UR UR35, R15 ;  /* 0x000000000f2373c2 */ /* 0x000ee200000e0000 */
[----:B------:R4:W5:Y:S01]  /*b090*/  LDG.E R4, [R4.64] ;  /* 0x0000002004047981 */ /* 0x000962000c1e1900 */
[----:B--2---:R-:W-:Y:S01]  /*b0a0*/  MOV R10, UR34 ;  /* 0x00000022000a7c02 */ /* 0x004fe20008000f00 */
[----:B------:R-:W-:Y:S04]  /*b0b0*/  UIADD3 UR34, UR39, -UR37, URZ ;  /* 0x8000002527227290 */ /* 0x000fe8000fffe03f */
[----:B------:R-:W-:Y:S01]  /*b0c0*/  UIMAD UR34, UR34, UR5, -0x40 ;  /* 0xffffffc0222274a4 */ /* 0x000fe2000f8e0205 */
[----:B---3--:R-:W-:Y:S03]  /*b0d0*/  IMAD.U32 R11, RZ, RZ, UR35 ;  /* 0x00000023ff0b7e24 */ /* 0x008fe6000f8e00ff */
[----:B------:R-:W-:Y:S02]  /*b0e0*/  USHF.R.S32.HI UR11, URZ, 0x1f, UR34 ;  /* 0x0000001f3f0b7899 */ /* 0x000fe40008011422 */
[----:B------:R-:W-:Y:S01]  /*b0f0*/  UIMAD UR10, UR9, UR34, URZ ;  /* 0x00000022090a72a4 */ /* 0x000fe2000f8e023f */
[----:B----4-:R2:W5:Y:S01]  /*b100*/  LDG.E R5, [R10.64] ;  /* 0x000000200a057981 */ /* 0x010562000c1e1900 */
[----:B------:R-:W-:Y:S02]  /*b110*/  UIMAD.WIDE.U32 UR34, UR8, UR34, URZ ;  /* 0x00000022082272a5 */ /* 0x000fe4000f8e003f */
[----:B------:R-:W-:Y:S03]  /*b120*/  UIMAD UR10, UR11, UR8, UR10 ;  /* 0x000000080b0a72a4 */ /* 0x000fe6000f8e020a */
[----:B------:R-:W-:Y:S02]  /*b130*/  UMOV UR11, UR9 ;  /* 0x00000009000b7c82 */ /* 0x000fe40008000000 */
[----:B------:R-:W-:Y:S01]  /*b140*/  UIADD3 UR10, UR35, UR10, URZ ;  /* 0x0000000a230a7290 */ /* 0x000fe2000fffe03f */
[----:B--2---:R-:W-:Y:S01]  /*b150*/  IMAD.U32 R10, RZ, RZ, UR34 ;  /* 0x00000022ff0a7e24 */ /* 0x004fe2000f8e00ff */
[----:B------:R-:W-:Y:S04]  /*b160*/  MOV R11, UR35 ;  /* 0x00000023000b7c02 */ /* 0x000fe80008000f00 */
[----:B------:R-:W-:Y:S01]  /*b170*/  IMAD.U32 R11, RZ, RZ, UR10 ;  /* 0x0000000aff0b7e24 */ /* 0x000fe2000f8e00ff */
[----:B------:R-:W-:Y:S01]  /*b180*/  UMOV UR10, UR8 ;  /* 0x00000008000a7c82 */ /* 0x000fe20008000000 */
[----:B-----5:R-:W-:Y:S04]  /*b190*/  IADD3 R5, -R4, R5, RZ ;  /* 0x0000000504057210 */ /* 0x020fe80007ffe1ff */
[----:B------:R-:W-:Y:S01]  /*b1a0*/  SHF.R.S32.HI R4, RZ, 0x1f, R5 ;  /* 0x0000001fff047819 */ /* 0x000fe20000011405 */
[C---:B------:R-:W-:Y:S04]  /*b1b0*/  IMAD.WIDE.U32 R10, R5.reuse, c[0x0][0x180], R10 ;  /* 0x00006000050a7a25 */ /* 0x040fe800078e000a */
[----:B------:R-:W-:Y:S04]  /*b1c0*/  IMAD R4, R4, c[0x0][0x180], RZ ;  /* 0x0000600004047a24 */ /* 0x000fe800078e02ff */
[----:B------:R-:W-:Y:S05]  /*b1d0*/  IMAD R4, R5, c[0x0][0x184], R4 ;  /* 0x0000610005047a24 */ /* 0x000fea00078e0204 */
[----:B------:R-:W-:Y:S02]  /*b1e0*/  IADD3 R4, R11, R4, RZ ;  /* 0x000000040b047210 */ /* 0x000fe40007ffe0ff */
.L_x_4077:
[----:B------:R2:W-:Y:S01]  /*b1f0*/  @P6 STS.128 [R242+0x8000], RZ ;  /* 0x008000fff2006388 */ /* 0x0005e20000000c00 */
[CC--:B------:R-:W-:Y:S01]  /*b200*/  LEA R22, P0, R10.reuse, R249.reuse, 0x1 ;  /* 0x000000f90a167211 */ /* 0x0c0fe200078008ff */
[----:B------:R-:W-:Y:S01]  /*b210*/  UMOV UR8, UR10 ;  /* 0x0000000a00087c82 */ /* 0x000fe20008000000 */
[C---:B------:R-:W-:Y:S01]  /*b220*/  IADD3 R8, P1, R10.reuse, UR25, RZ ;  /* 0x000000190a087c10 */ /* 0x040fe2000ff3e0ff */
[----:B------:R-:W-:Y:S01]  /*b230*/  UMOV UR9, UR11 ;  /* 0x0000000b00097c82 */ /* 0x000fe20008000000 */
[-C--:B---3--:R-:W-:Y:S02]  /*b240*/  LEA.HI.X R23, R10, R248.reuse, R4, 0x1, P0 ;  /* 0x000000f80a177211 */ /* 0x088fe400000f0c04 */
        /* <DEDUP_REMOVED lines=111> */
.L_x_4076:
[----:B--2-4-:R-:W-:Y:S01]  /*b940*/  MOV R25, UR26 ;  /* 0x0000001a00197c02 */ /* 0x014fe20008000f00 */
[----:B---3--:R-:W-:Y:S01]  /*b950*/  LDSM.16.MT88.4 R28, [R229+0x10000] ;  /* 0x01000000e51c783b */ /* 0x008fe20000004200 */
[----:B------:R-:W-:Y:S02]  /*b960*/  UIADD3 UR29, UR26, -0x1, URZ ;  /* 0xffffffff1a1d7890 */ /* 0x000fe4000fffe03f */
[----:B------:R-:W-:Y:S01]  /*b970*/  UMOV UR10, UR23 ;  /* 0x00000017000a7c82 */ /* 0x000fe20008000000 */
[----:B------:R-:W-:Y:S01]  /*b980*/  IMAD R25, R25, -0x40, R247 ;  /* 0xffffffc019197824 */ /* 0x000fe200078e02f7 */
[----:B------:R-:W-:Y:S04]  /*b990*/  UMOV UR11, UR22 ;  /* 0x00000016000b7c82 */ /* 0x000fe80008000000 */
[C---:B------:R-:W-:Y:S02]  /*b9a0*/  IADD3 R24, R25.reuse, 0x8, RZ ;  /* 0x0000000819187810 */ /* 0x040fe40007ffe0ff */
[----:B------:R-:W-:Y:S02]  /*b9b0*/  IADD3 R5, R25, -0x1, RZ ;  /* 0xffffffff19057810 */ /* 0x000fe40007ffe0ff */
[----:B------:R-:W-:Y:S02]  /*b9c0*/  ISETP.GE.AND P1, PT, R24, RZ, PT ;  /* 0x000000ff1800720c */ /* 0x000fe40003f26270 */
[----:B------:R-:W-:Y:S02]  /*b9d0*/  ISETP.GE.AND P0, PT, R5, RZ, PT ;  /* 0x000000ff0500720c */ /* 0x000fe40003f06270 */
[C---:B------:R-:W-:Y:S02]  /*b9e0*/  IADD3 R23, R25.reuse, -0x8, RZ ;  /* 0xfffffff819177810 */ /* 0x040fe40007ffe0ff */
[C---:B------:R-:W-:Y:S02]  /*b9f0*/  IADD3 R10, R25.reuse, 0x7, RZ ;  /* 0x00000007190a7810 */ /* 0x040fe40007ffe0ff */
[C---:B------:R-:W-:Y:S02]  /*ba00*/  IADD3 R22, R25.reuse, -0x9, RZ ;  /* 0xfffffff719167810 */ /* 0x040fe40007ffe0ff */
[C---:B------:R-:W-:Y:S02]  /*ba10*/  IADD3 R21, R25.reuse, -0x10, RZ ;  /* 0xfffffff019157810 */ /* 0x040fe40007ffe0ff */
[C---:B------:R-:W-:Y:S02]  /*ba20*/  IADD3 R20, R25.reuse, -0x11, RZ ;  /* 0xffffffef19147810 */ /* 0x040fe40007ffe0ff */
[C---:B------:R-:W-:Y:S02]  /*ba30*/  @!P1 IADD3 R24, -R25.reuse, -0x8, RZ ;  /* 0xfffffff819189810 */ /* 0x040fe40007ffe1ff */
[----:B------:R-:W-:Y:S02]  /*ba40*/  ISETP.GE.AND P1, PT, R10, RZ, PT ;  /* 0x000000ff0a00720c */ /* 0x000fe40003f26270 */
[----:B------:R-:W-:Y:S02]  /*ba50*/  @!P0 IADD3 R5, -R25, 0x1, RZ ;  /* 0x0000000119058810 */ /* 0x000fe40007ffe1ff */
[----:B------:R-:W-:Y:S01]  /*ba60*/  ISETP.GE.AND P0, PT, R23, RZ, PT ;  /* 0x000000ff1700720c */ /* 0x000fe20003f06270 */
[----:B------:R-:W-:Y:S01]  /*ba70*/  I2F R24, R24 ;  /* 0x0000001800187306 */ /* 0x000fe20000201400 */
[C---:B------:R-:W-:Y:S02]  /*ba80*/  IADD3 R204, R25.reuse, -0x18, RZ ;  /* 0xffffffe819cc7810 */ /* 0x040fe40007ffe0ff */
[C---:B------:R-:W-:Y:S02]  /*ba90*/  IADD3 R17, R25.reuse, -0x19, RZ ;  /* 0xffffffe719117810 */ /* 0x040fe40007ffe0ff */
[C---:B------:R-:W-:Y:S02]  /*baa0*/  IADD3 R16, R25.reuse, -0x20, RZ ;  /* 0xffffffe019107810 */ /* 0x040fe40007ffe0ff */
[----:B------:R-:W-:Y:S02]  /*bab0*/  IABS R6, R25 ;  /* 0x0000001900067213 */ /* 0x000fe40000000000 */
[C---:B------:R-:W-:Y:S01]  /*bac0*/  @!P1 IADD3 R10, -R25.reuse, -0x7, RZ ;  /* 0xfffffff9190a9810 */ /* 0x040fe20007ffe1ff */
[----:B------:R-:W-:Y:S01]  /*bad0*/  I2F R5, R5 ;  /* 0x0000000500057306 */ /* 0x000fe20000201400 */
[----:B------:R-:W-:Y:S02]  /*bae0*/  ISETP.GE.AND P1, PT, R22, RZ, PT ;  /* 0x000000ff1600720c */ /* 0x000fe40003f26270 */
[----:B------:R-:W-:Y:S02]  /*baf0*/  @!P0 IADD3 R23, -R25, 0x8, RZ ;  /* 0x0000000819178810 */ /* 0x000fe40007ffe1ff */
[----:B------:R-:W-:Y:S02]  /*bb00*/  ISETP.GE.AND P0, PT, R21, RZ, PT ;  /* 0x000000ff1500720c */ /* 0x000fe40003f06270 */
[C---:B------:R-:W-:Y:S02]  /*bb10*/  IADD3 R15, R25.reuse, -0x21, RZ ;  /* 0xffffffdf190f7810 */ /* 0x040fe40007ffe0ff */
[C---:B------:R-:W-:Y:S01]  /*bb20*/  IADD3 R14, R25.reuse, -0x28, RZ ;  /* 0xffffffd8190e7810 */ /* 0x040fe20007ffe0ff */
[----:B------:R-:W-:Y:S01]  /*bb30*/  I2F R6, R6 ;  /* 0x0000000600067306 */ /* 0x000fe20000201400 */
[C---:B------:R-:W-:Y:S02]  /*bb40*/  IADD3 R26, R25.reuse, -0x30, RZ ;  /* 0xffffffd0191a7810 */ /* 0x040fe40007ffe0ff */
[C---:B------:R-:W-:Y:S02]  /*bb50*/  IADD3 R11, R25.reuse, -0x29, RZ ;  /* 0xffffffd7190b7810 */ /* 0x040fe40007ffe0ff */
[C---:B------:R-:W-:Y:S02]  /*bb60*/  @!P1 IADD3 R22, -R25.reuse, 0x9, RZ ;  /* 0x0000000919169810 */ /* 0x040fe40007ffe1ff */
[----:B------:R-:W-:Y:S02]  /*bb70*/  ISETP.GE.AND P1, PT, R20, RZ, PT ;  /* 0x000000ff1400720c */ /* 0x000fe40003f26270 */
[C---:B------:R-:W-:Y:S01]  /*bb80*/  @!P0 IADD3 R21, -R25.reuse, 0x10, RZ ;  /* 0x0000001019158810 */ /* 0x040fe20007ffe1ff */
[----:B------:R-:W-:Y:S01]  /*bb90*/  I2F R23, R23 ;  /* 0x0000001700177306 */ /* 0x000fe20000201400 */
[----:B------:R-:W-:Y:S02]  /*bba0*/  ISETP.GE.AND P0, PT, R204, RZ, PT ;  /* 0x000000ffcc00720c */ /* 0x000fe40003f06270 */
[C---:B------:R-:W-:Y:S02]  /*bbb0*/  IADD3 R19, R25.reuse, -0x38, RZ ;  /* 0xffffffc819137810 */ /* 0x040fe40007ffe0ff */
[C---:B------:R-:W-:Y:S02]  /*bbc0*/  IADD3 R18, R25.reuse, -0x39, RZ ;  /* 0xffffffc719127810 */ /* 0x040fe40007ffe0ff */
[C---:B------:R-:W-:Y:S02]  /*bbd0*/  IADD3 R4, R25.reuse, -0x31, RZ ;  /* 0xffffffcf19047810 */ /* 0x040fe40007ffe0ff */
[----:B------:R-:W-:Y:S01]  /*bbe0*/  ISETP.GE.AND P3, PT, R26, RZ, PT ;  /* 0x000000ff1a00720c */ /* 0x000fe20003f66270 */
[----:B------:R-:W-:Y:S01]  /*bbf0*/  I2F R22, R22 ;  /* 0x0000001600167306 */ /* 0x000fe20000201400 */
[----:B------:R-:W-:Y:S02]  /*bc00*/  @!P1 IADD3 R20, -R25, 0x11, RZ ;  /* 0x0000001119149810 */ /* 0x000fe40007ffe1ff */
[----:B------:R-:W-:Y:S02]  /*bc10*/  ISETP.GE.AND P1, PT, R17, RZ, PT ;  /* 0x000000ff1100720c */ /* 0x000fe40003f26270 */
[----:B------:R-:W-:Y:S02]  /*bc20*/  @!P0 IADD3 R204, -R25, 0x18, RZ ;  /* 0x0000001819cc8810 */ /* 0x000fe40007ffe1ff */
[----:B------:R-:W-:Y:S02]  /*bc30*/  ISETP.GE.AND P0, PT, R16, RZ, PT ;  /* 0x000000ff1000720c */ /* 0x000fe40003f06270 */
[----:B------:R-:W-:Y:S01]  /*bc40*/  ISETP.GE.AND P4, PT, R11, RZ, PT ;  /* 0x000000ff0b00720c */ /* 0x000fe20003f86270 */
[----:B------:R-:W-:Y:S01]  /*bc50*/  I2F R10, R10 ;  /* 0x0000000a000a7306 */ /* 0x000fe20000201400 */
[----:B------:R-:W-:Y:S02]  /*bc60*/  ISETP.GE.AND P2, PT, R4, RZ, PT ;  /* 0x000000ff0400720c */ /* 0x000fe40003f46270 */
[C---:B------:R-:W-:Y:S03]  /*bc70*/  @!P3 IADD3 R26, -R25.reuse, 0x30, RZ ;  /* 0x00000030191ab810 */ /* 0x040fe60007ffe1ff */
[----:B------:R-:W-:Y:S02]  /*bc80*/  @!P1 IADD3 R17, -R25, 0x19, RZ ;  /* 0x0000001919119810 */ /* 0x000fe40007ffe1ff */
[----:B------:R-:W-:Y:S02]  /*bc90*/  ISETP.GE.AND P1, PT, R15, RZ, PT ;  /* 0x000000ff0f00720c */ /* 0x000fe40003f26270 */
[C---:B------:R-:W-:Y:S01]  /*bca0*/  @!P0 IADD3 R16, -R25.reuse, 0x20, RZ ;  /* 0x0000002019108810 */ /* 0x040fe20007ffe1ff */
[----:B------:R-:W-:Y:S01]  /*bcb0*/  I2F R21, R21 ;  /* 0x0000001500157306 */ /* 0x000fe20000201400 */
[----:B------:R-:W-:Y:S02]  /*bcc0*/  ISETP.GE.AND P0, PT, R14, RZ, PT ;  /* 0x000000ff0e00720c */ /* 0x000fe40003f06270 */
[C---:B------:R-:W-:Y:S02]  /*bcd0*/  @!P4 IADD3 R11, -R25.reuse, 0x29, RZ ;  /* 0x00000029190bc810 */ /* 0x040fe40007ffe1ff */
[C---:B------:R-:W-:Y:S05]  /*bce0*/  @!P2 IADD3 R4, -R25.reuse, 0x31, RZ ;  /* 0x000000311904a810 */ /* 0x040fea0007ffe1ff */
[----:B------:R-:W-:Y:S01]  /*bcf0*/  I2F R20, R20 ;  /* 0x0000001400147306 */ /* 0x000fe20000201400 */
[----:B------:R-:W-:Y:S02]  /*bd00*/  @!P1 IADD3 R15, -R25, 0x21, RZ ;  /* 0x00000021190f9810 */ /* 0x000fe40007ffe1ff */
[----:B------:R-:W-:Y:S02]  /*bd10*/  ISETP.GE.AND P1, PT, R19, RZ, PT ;  /* 0x000000ff1300720c */ /* 0x000fe40003f26270 */
[C---:B------:R-:W-:Y:S02]  /*bd20*/  @!P0 IADD3 R14, -R25.reuse, 0x28, RZ ;  /* 0x00000028190e8810 */ /* 0x040fe40007ffe1ff */
[----:B------:R-:W-:Y:S03]  /*bd30*/  ISETP.GE.AND P0, PT, R18, RZ, PT ;  /* 0x000000ff1200720c */ /* 0x000fe60003f06270 */
[----:B------:R-:W-:Y:S06]  /*bd40*/  I2F R204, R204 ;  /* 0x000000cc00cc7306 */ /* 0x000fec0000201400 */
[C---:B------:R-:W-:Y:S04]  /*bd50*/  @!P1 IADD3 R19, -R25.reuse, 0x38, RZ ;  /* 0x0000003819139810 */ /* 0x040fe80007ffe1ff */
[----:B------:R-:W-:Y:S01]  /*bd60*/  I2F R17, R17 ;  /* 0x0000001100117306 */ /* 0x000fe20000201400 */
[----:B------:R-:W-:Y:S09]  /*bd70*/  @!P0 IADD3 R18, -R25, 0x39, RZ ;  /* 0x0000003919128810 */ /* 0x000ff20007ffe1ff */
[----:B------:R-:W-:Y:S10]  /*bd80*/  I2F R16, R16 ;  /* 0x0000001000107306 */ /* 0x000ff40000201400 */
[----:B------:R-:W-:Y:S10]  /*bd90*/  I2F R15, R15 ;  /* 0x0000000f000f7306 */ /* 0x000ff40000201400 */
[----:B------:R-:W-:Y:S10]  /*bda0*/  I2F R14, R14 ;  /* 0x0000000e000e7306 */ /* 0x000ff40000201400 */
[----:B------:R-:W-:Y:S10]  /*bdb0*/  I2F R11, R11 ;  /* 0x0000000b000b7306 */ /* 0x000ff40000201400 */
[----:B------:R-:W-:Y:S10]  /*bdc0*/  I2F R4, R4 ;  /* 0x0000000400047306 */ /* 0x000ff40000201400 */
[----:B------:R-:W-:Y:S10]  /*bdd0*/  I2F R19, R19 ;  /* 0x0000001300137306 */ /* 0x000ff40000201400 */
[----:B------:R-:W2:Y:S02]  /*bde0*/  I2F R18, R18 ;  /* 0x0000001200127306 */ /* 0x000ea40000201400 */
[----:B-12---:R-:W-:Y:S02]  /*bdf0*/  FFMA.FTZ R179, R18, -UR4, R179 ;  /* 0x8000000412b37c23 */ /* 0x006fe400080100b3 */
[----:B------:R-:W-:Y:S02]  /*be00*/  FFMA.FTZ R8, R6, -UR4, R3 ;  /* 0x8000000406087c23 */ /* 0x000fe40008010003 */
[----:B------:R-:W-:Y:S04]  /*be10*/  FFMA.FTZ R177, R5, -UR4, R177 ;  /* 0x8000000405b17c23 */ /* 0x000fe800080100b1 */
[----:B------:R-:W1:Y:S01]  /*be20*/  I2F R3, R26 ;  /* 0x0000001a00037306 */ /* 0x000e620000201400 */
        /* <DEDUP_REMOVED lines=39> */
[----:B-1----:R-:W-:Y:S01]  /*c0a0*/  FFMA.FTZ R192, R3, -UR4, R192 ;  /* 0x8000000403c07c23 */ /* 0x002fe200080100c0 */
        /* <DEDUP_REMOVED lines=20> */
[----:B------:R-:W-:Y:S03]  /*c1f0*/  FMNMX.FTZ R3, R166, R3, !PT ;  /* 0x00000003a6037209 */ /* 0x000fe60007810000 */
[----:B------:R-:W1:Y:S01]  /*c200*/  SHFL.BFLY PT, R9, R7, 0x2, 0x1f ;  /* 0x0c401f0007097f89 */ /* 0x000e6200000e0000 */
[----:B------:R-:W-:Y:S07]  /*c210*/  FMNMX.FTZ R3, R165, R3, !PT ;  /* 0x00000003a5037209 */ /* 0x000fee0007810000 */
[----:B------:R-:W2:Y:S08]  /*c220*/  SHFL.BFLY PT, R4, R3, 0x2, 0x1f ;  /* 0x0c401f0003047f89 */ /* 0x000eb000000e0000 */
[----:B------:R-:W-:Y:S01]  /*c230*/  LDSM.16.MT88.4 R20, [R230+0x10000] ;  /* 0x01000000e614783b */ /* 0x000fe20000004200 */
[----:B-1----:R-:W-:Y:S07]  /*c240*/  FMNMX.FTZ R7, R7, R9, !PT ;  /* 0x0000000907077209 */ /* 0x002fee0007810000 */
[----:B------:R-:W1:Y:S01]  /*c250*/  SHFL.BFLY PT, R164, R7, 0x1, 0x1f ;  /* 0x0c201f0007a47f89 */ /* 0x000e6200000e0000 */
[----:B--2---:R-:W-:Y:S07]  /*c260*/  FMNMX.FTZ R4, R3, R4, !PT ;  /* 0x0000000403047209 */ /* 0x004fee0007810000 */
[----:B------:R-:W2:Y:S01]  /*c270*/  SHFL.BFLY PT, R3, R4, 0x1, 0x1f ;  /* 0x0c201f0004037f89 */ /* 0x000ea200000e0000 */
[----:B-1----:R-:W-:Y:S04]  /*c280*/  FMNMX.FTZ R164, R7, R164, !PT ;  /* 0x000000a407a47209 */ /* 0x002fe80007810000 */
[C---:B------:R-:W-:Y:S01]  /*c290*/  FSETP.NEU.FTZ.AND P0, PT, R164.reuse, -INF , PT ;  /* 0xff800000a400780b */ /* 0x040fe20003f1d000 */
[C---:B------:R-:W-:Y:S02]  /*c2a0*/  FMUL.FTZ R191, R164.reuse, c[0x0][0x23c] ;  /* 0x00008f00a4bf7a20 */ /* 0x040fe40000410000 */
[----:B------:R-:W-:Y:S01]  /*c2b0*/  FADD.FTZ R2, -R164, R2 ;  /* 0x00000002a4027221 */ /* 0x000fe20000010100 */
[----:B--2---:R-:W-:Y:S02]  /*c2c0*/  FMNMX.FTZ R3, R4, R3, !PT ;  /* 0x0000000304037209 */ /* 0x004fe40007810000 */
[----:B------:R-:W-:Y:S01]  /*c2d0*/  FSEL R191, R191, RZ, P0 ;  /* 0x000000ffbfbf7208 */ /* 0x000fe20000000000 */
[----:B------:R-:W-:Y:S01]  /*c2e0*/  FMUL.FTZ R2, R2, c[0x0][0x23c] ;  /* 0x00008f0002027a20 */ /* 0x000fe20000410000 */
[C---:B------:R-:W-:Y:S01]  /*c2f0*/  FSETP.NEU.FTZ.AND P0, PT, R3.reuse, -INF , PT ;  /* 0xff8000000300780b */ /* 0x040fe20003f1d000 */
[----:B------:R-:W-:Y:S02]  /*c300*/  FADD.FTZ R0, -R3, R0 ;  /* 0x0000000003007221 */ /* 0x000fe40000010100 */
[--C-:B------:R-:W-:Y:S02]  /*c310*/  FFMA.FTZ R186, R177, c[0x0][0x23c], -R191.reuse ;  /* 0x00008f00b1ba7a23 */ /* 0x100fe400000108bf */
[----:B------:R-:W-:Y:S01]  /*c320*/  FMUL.FTZ R177, R3, c[0x0][0x23c] ;  /* 0x00008f0003b17a20 */ /* 0x000fe20000410000 */
[----:B------:R-:W1:Y:S01]  /*c330*/  MUFU.EX2 R2, R2 ;  /* 0x0000000200027308 */ /* 0x000e620000000800 */
[--C-:B------:R-:W-:Y:S02]  /*c340*/  FFMA.FTZ R188, R8, c[0x0][0x23c], -R191.reuse ;  /* 0x00008f0008bc7a23 */ /* 0x100fe400000108bf */
[--C-:B------:R-:W-:Y:S01]  /*c350*/  FFMA.FTZ R185, R183, c[0x0][0x23c], -R191.reuse ;  /* 0x00008f00b7b97a23 */ /* 0x100fe200000108bf */
[----:B------:R-:W-:Y:S01]  /*c360*/  FSEL R177, R177, RZ, P0 ;  /* 0x000000ffb1b17208 */ /* 0x000fe20000000000 */
[----:B------:R-:W-:Y:S01]  /*c370*/  FFMA.FTZ R184, R10, c[0x0][0x23c], -R191 ;  /* 0x00008f000ab87a23 */ /* 0x000fe200000108bf */
[----:B------:R-:W-:Y:S01]  /*c380*/  ISETP.LT.AND P0, PT, RZ, UR26, PT ;  /* 0x0000001aff007c0c */ /* 0x000fe2000bf01270 */
[----:B------:R-:W-:Y:S01]  /*c390*/  FMUL.FTZ R0, R0, c[0x0][0x23c] ;  /* 0x00008f0000007a20 */ /* 0x000fe20000410000 */
[----:B------:R-:W-:Y:S01]  /*c3a0*/  UMOV UR26, UR29 ;  /* 0x0000001d001a7c82 */ /* 0x000fe20008000000 */
[--C-:B------:R-:W-:Y:S01]  /*c3b0*/  FFMA.FTZ R187, R181, c[0x0][0x23c], -R177.reuse ;  /* 0x00008f00b5bb7a23 */ /* 0x100fe200000108b1 */
[----:B------:R-:W-:Y:S01]  /*c3c0*/  MUFU.EX2 R188, R188 ;  /* 0x000000bc00bc7308 */ /* 0x000fe20000000800 */
[--C-:B------:R-:W-:Y:S02]  /*c3d0*/  FFMA.FTZ R183, R182, c[0x0][0x23c], -R177.reuse ;  /* 0x00008f00b6b77a23 */ /* 0x100fe400000108b1 */
[--C-:B------:R-:W-:Y:S02]  /*c3e0*/  FFMA.FTZ R182, R6, c[0x0][0x23c], -R177.reuse ;  /* 0x00008f0006b67a23 */ /* 0x100fe400000108b1 */
[----:B------:R-:W-:Y:S02]  /*c3f0*/  FFMA.FTZ R181, R5, c[0x0][0x23c], -R177 ;  /* 0x00008f0005b57a23 */ /* 0x000fe400000108b1 */
[--C-:B------:R-:W-:Y:S02]  /*c400*/  FFMA.FTZ R193, R175, c[0x0][0x23c], -R191.reuse ;  /* 0x00008f00afc17a23 */ /* 0x100fe400000108bf */
[--C-:B------:R-:W-:Y:S01]  /*c410*/  FFMA.FTZ R194, R174, c[0x0][0x23c], -R191.reuse ;  /* 0x00008f00aec27a23 */ /* 0x100fe200000108bf */
[----:B------:R-:W2:Y:S01]  /*c420*/  MUFU.EX2 R0, R0 ;  /* 0x0000000000007308 */ /* 0x000ea20000000800 */
[--C-:B------:R-:W-:Y:S02]  /*c430*/  FFMA.FTZ R195, R173, c[0x0][0x23c], -R191.reuse ;  /* 0x00008f00adc37a23 */ /* 0x100fe400000108bf */
[----:B------:R-:W-:Y:S02]  /*c440*/  FFMA.FTZ R196, R172, c[0x0][0x23c], -R191 ;  /* 0x00008f00acc47a23 */ /* 0x000fe400000108bf */
[C---:B-1----:R-:W-:Y:S01]  /*c450*/  FMUL.FTZ R4, R2.reuse, R160 ;  /* 0x000000a002047220 */ /* 0x042fe20000410000 */
[----:B------:R-:W-:Y:S01]  /*c460*/  LDSM.16.MT88.4 R172, [R232+0x14800] ;  /* 0x01480000e8ac783b */ /* 0x000fe20000004200 */
        /* <DEDUP_REMOVED lines=10> */
[----:B------:R-:W-:Y:S02]  /*c510*/  FMUL.FTZ R33, R2, R133 ;  /* 0x0000008502217220 */ /* 0x000fe40000410000 */
[C---:B--2---:R-:W-:Y:S02]  /*c520*/  FMUL.FTZ R6, R0.reuse, R162 ;  /* 0x000000a200067220 */ /* 0x044fe40000410000 */
[C---:B------:R-:W-:Y:S02]  /*c530*/  FMUL.FTZ R7, R0.reuse, R163 ;  /* 0x000000a300077220 */ /* 0x040fe40000410000 */
[C---:B------:R-:W-:Y:S01]  /*c540*/  FMUL.FTZ R10, R0.reuse, R158 ;  /* 0x0000009e000a7220 */ /* 0x040fe20000410000 */
[----:B------:R-:W2:Y:S01]  /*c550*/  MUFU.EX2 R184, R184 ;  /* 0x000000b800b87308 */ /* 0x000ea20000000800 */
[C---:B------:R-:W-:Y:S02]  /*c560*/  FMUL.FTZ R11, R0.reuse, R159 ;  /* 0x0000009f000b7220 */ /* 0x040fe40000410000 */
[----:B------:R-:W-:Y:S01]  /*c570*/  FMUL.FTZ R18, R0, R150 ;  /* 0x0000009600127220 */ /* 0x000fe20000410000 */
[----:B-1----:R-:W-:Y:S01]  /*c580*/  F2FP.BF16.PACK_AB R160, R186, R188 ;  /* 0x000000bcbaa0723e */ /* 0x002fe200000010ff */
[C---:B------:R-:W-:Y:S01]  /*c590*/  FMUL.FTZ R19, R0.reuse, R151 ;  /* 0x0000009700137220 */ /* 0x040fe20000410000 */
[----:B------:R-:W-:Y:S01]  /*c5a0*/  LDSM.16.MT88.4 R156, [R230+0x12800] ;  /* 0x01280000e69c783b */ /* 0x000fe20000004200 */
[C---:B------:R-:W-:Y:S02]  /*c5b0*/  FMUL.FTZ R26, R0.reuse, R142 ;  /* 0x0000008e001a7220 */ /* 0x040fe40000410000 */
[C---:B------:R-:W-:Y:S01]  /*c5c0*/  FMUL.FTZ R27, R0.reuse, R143 ;  /* 0x0000008f001b7220 */ /* 0x040fe20000410000 */
[----:B------:R-:W-:Y:S01]  /*c5d0*/  MUFU.EX2 R187, R187 ;  /* 0x000000bb00bb7308 */ /* 0x000fe20000000800 */
[C---:B------:R-:W-:Y:S02]  /*c5e0*/  FMUL.FTZ R34, R0.reuse, R134 ;  /* 0x0000008600227220 */ /* 0x040fe40000410000 */
[----:B------:R-:W-:Y:S01]  /*c5f0*/  FMUL.FTZ R35, R0, R135 ;  /* 0x0000008700237220 */ /* 0x000fe20000410000 */
[----:B------:R-:W-:Y:S01]  /*c600*/  LDSM.16.MT88.4 R140, [R228+0x12000] ;  /* 0x01200000e48c783b */ /* 0x000fe20000004200 */
[--C-:B------:R-:W-:Y:S02]  /*c610*/  FFMA.FTZ R198, R171, c[0x0][0x23c], -R177.reuse ;  /* 0x00008f00abc67a23 */ /* 0x100fe400000108b1 */
[--C-:B------:R-:W-:Y:S02]  /*c620*/  FFMA.FTZ R197, R170, c[0x0][0x23c], -R177.reuse ;  /* 0x00008f00aac57a23 */ /* 0x100fe400000108b1 */
[--C-:B------:R-:W-:Y:S01]  /*c630*/  FFMA.FTZ R199, R169, c[0x0][0x23c], -R177.reuse ;  /* 0x00008f00a9c77a23 */ /* 0x100fe200000108b1 */
[----:B------:R-:W1:Y:S01]  /*c640*/  MUFU.EX2 R183, R183 ;  /* 0x000000b700b77308 */ /* 0x000e620000000800 */
[--C-:B------:R-:W-:Y:S01]  /*c650*/  FFMA.FTZ R200, R168, c[0x0][0x23c], -R177.reuse ;  /* 0x00008f00a8c87a23 */ /* 0x100fe200000108b1 */
[----:B------:R-:W-:Y:S01]  /*c660*/  LDSM.16.MT88.4 R132, [R229+0x12000] ;  /* 0x01200000e584783b */ /* 0x000fe20000004200 */
[--C-:B------:R-:W-:Y:S01]  /*c670*/  FFMA.FTZ R209, R178, c[0x0][0x23c], -R177.reuse ;  /* 0x00008f00b2d17a23 */ /* 0x100fe200000108b1 */
[----:B--2---:R-:W-:Y:S01]  /*c680*/  F2FP.BF16.PACK_AB R162, R184, R185 ;  /* 0x000000b9b8a2723e */ /* 0x004fe200000010ff */
[----:B------:R-:W-:Y:S02]  /*c690*/  FFMA.FTZ R210, R176, c[0x0][0x23c], -R177 ;  /* 0x00008f00b0d27a23 */ /* 0x000fe400000108b1 */
[C---:B------:R-:W-:Y:S02]  /*c6a0*/  FMUL.FTZ R36, R2.reuse, R36 ;  /* 0x0000002402247220 */ /* 0x040fe40000410000 */
        /* <DEDUP_REMOVED lines=43> */
[----:B------:R-:W3:Y:S01]  /*c960*/  MUFU.EX2 R197, R197 ;  /* 0x000000c500c57308 */ /* 0x000ee20000000800 */
        /* <DEDUP_REMOVED lines=115> */
[----:B------:R-:W-:Y:S02]  /*d0a0*/  FMUL.FTZ R125, R2, R125 ;  /* 0x0000007d027d7220 */ /* 0x000fe40000410000 */
[C---:B------:R-:W-:Y:S01]  /*d0b0*/  FMUL.FTZ R126, R0.reuse, R126 ;  /* 0x0000007e007e7220 */ /* 0x040fe20000410000 */
[C---:B------:R-:W-:Y:S01]  /*d0c0*/  HMMA.16816.F32.BF16 R120, R160.reuse, R138, R120 ;  /* 0x0000008aa078723c */ /* 0x040fe20000041878 */
[----:B------:R-:W1:Y:S02]  /*d0d0*/  LDSM.16.MT88.4 R136, [R230+0x10800] ;  /* 0x01080000e688783b */ /* 0x000e640000004200 */
[----:B------:R-:W-:Y:S02]  /*d0e0*/  FMUL.FTZ R127, R0, R127 ;  /* 0x0000007f007f7220 */ /* 0x000fe40000410000 */
[C---:B------:R-:W-:Y:S02]  /*d0f0*/  FMUL.FTZ R128, R2.reuse, R128 ;  /* 0x0000008002807220 */ /* 0x040fe40000410000 */
[----:B------:R-:W-:Y:S02]  /*d100*/  FMUL.FTZ R129, R2, R129 ;  /* 0x0000008102817220 */ /* 0x000fe40000410000 */
[C---:B------:R-:W-:Y:S01]  /*d110*/  FMUL.FTZ R130, R0.reuse, R130 ;  /* 0x0000008200827220 */ /* 0x040fe20000410000 */
[C---:B--2---:R-:W-:Y:S03]  /*d120*/  HMMA.16816.F32.BF16 R124, R160.reuse, R132, R124 ;  /* 0x00000084a07c723c */ /* 0x044fe6000004187c */
[----:B------:R-:W-:Y:S02]  /*d130*/  FMUL.FTZ R131, R0, R131 ;  /* 0x0000008300837220 */ /* 0x000fe40000410000 */
[--C-:B------:R-:W-:Y:S02]  /*d140*/  FFMA.FTZ R208, R208, c[0x0][0x23c], -R191.reuse ;  /* 0x00008f00d0d07a23 */ /* 0x100fe400000108bf */
[----:B------:R-:W-:Y:S01]  /*d150*/  F2FP.BF16.PACK_AB R132, R194, R193 ;  /* 0x000000c1c284723e */ /* 0x000fe200000010ff */
[--C-:B------:R-:W-:Y:S01]  /*d160*/  FFMA.FTZ R207, R207, c[0x0][0x23c], -R191.reuse ;  /* 0x00008f00cfcf7a23 */ /* 0x100fe200000108bf */
[----:B---3--:R-:W-:Y:S01]  /*d170*/  F2FP.BF16.PACK_AB R133, R197, R198 ;  /* 0x000000c6c585723e */ /* 0x008fe200000010ff */
[----:B------:R-:W-:Y:S01]  /*d180*/  HMMA.16816.F32.BF16 R128, R160, R134, R128 ;  /* 0x00000086a080723c */ /* 0x000fe20000041880 */
[----:B------:R-:W2:Y:S01]  /*d190*/  LDSM.16.MT88.4 R160, [R229+0x12800] ;  /* 0x01280000e5a0783b */ /* 0x000ea20000004200 */
[----:B------:R-:W-:Y:S01]  /*d1a0*/  MUFU.EX2 R208, R208 ;  /* 0x000000d000d07308 */ /* 0x000fe20000000800 */
[--C-:B------:R-:W-:Y:S02]  /*d1b0*/  FFMA.FTZ R206, R206, c[0x0][0x23c], -R191.reuse ;  /* 0x00008f00cece7a23 */ /* 0x100fe400000108bf */
[----:B------:R-:W-:Y:S02]  /*d1c0*/  FFMA.FTZ R205, R205, c[0x0][0x23c], -R191 ;  /* 0x00008f00cdcd7a23 */ /* 0x000fe400000108bf */
[----:B------:R-:W-:Y:S01]  /*d1d0*/  F2FP.BF16.PACK_AB R134, R196, R195 ;  /* 0x000000c3c486723e */ /* 0x000fe200000010ff */
[--C-:B------:R-:W-:Y:S01]  /*d1e0*/  FFMA.FTZ R204, R204, c[0x0][0x23c], -R177.reuse ;  /* 0x00008f00cccc7a23 */ /* 0x100fe200000108b1 */
[----:B-----5:R-:W-:Y:S03]  /*d1f0*/  F2FP.BF16.PACK_AB R135, R200, R199 ;  /* 0x000000c7c887723e */ /* 0x020fe600000010ff */
[--C-:B------:R-:W-:Y:S01]  /*d200*/  FFMA.FTZ R203, R203, c[0x0][0x23c], -R177.reuse ;  /* 0x00008f00cbcb7a23 */ /* 0x100fe200000108b1 */
[----:B------:R-:W-:Y:S01]  /*d210*/  MUFU.EX2 R207, R207 ;  /* 0x000000cf00cf7308 */ /* 0x000fe20000000800 */
[--C-:B------:R-:W-:Y:S02]  /*d220*/  FFMA.FTZ R202, R202, c[0x0][0x23c], -R177.reuse ;  /* 0x00008f00caca7a23 */ /* 0x100fe400000108b1 */
[C---:B----4-:R-:W-:Y:S05]  /*d230*/  HMMA.16816.F32.BF16 R4, R132.reuse, R140, R4 ;  /* 0x0000008c8404723c */ /* 0x050fea0000041804 */
[----:B------:R-:W-:Y:S02]  /*d240*/  FFMA.FTZ R201, R201, c[0x0][0x23c], -R177 ;  /* 0x00008f00c9c97a23 */ /* 0x000fe400000108b1 */
[--C-:B------:R-:W-:Y:S01]  /*d250*/  FFMA.FTZ R192, R192, c[0x0][0x23c], -R191.reuse ;  /* 0x00008f00c0c07a23 */ /* 0x100fe200000108bf */
[C---:B------:R-:W-:Y:S01]  /*d260*/  HMMA.16816.F32.BF16 R8, R132.reuse, R142, R8 ;  /* 0x0000008e8408723c */ /* 0x040fe20000041808 */
[----:B------:R-:W3:Y:S01]  /*d270*/  LDSM.16.MT88.4 R140, [R230+0x14800] ;  /* 0x01480000e68c783b */ /* 0x000ee20000004200 */
[----:B------:R-:W-:Y:S02]  /*d280*/  MUFU.EX2 R206, R206 ;  /* 0x000000ce00ce7308 */ /* 0x000fe40000000800 */
[--C-:B------:R-:W-:Y:S02]  /*d290*/  FFMA.FTZ R190, R190, c[0x0][0x23c], -R191.reuse ;  /* 0x00008f00bebe7a23 */ /* 0x100fe400000108bf */
[--C-:B------:R-:W-:Y:S02]  /*d2a0*/  FFMA.FTZ R189, R189, c[0x0][0x23c], -R191.reuse ;  /* 0x00008f00bdbd7a23 */ /* 0x100fe400000108bf */
[C---:B-1----:R-:W-:Y:S04]  /*d2b0*/  HMMA.16816.F32.BF16 R12, R132.reuse, R136, R12 ;  /* 0x00000088840c723c */ /* 0x042fe8000004180c */
[----:B------:R-:W-:Y:S01]  /*d2c0*/  FFMA.FTZ R191, R179, c[0x0][0x23c], -R191 ;  /* 0x00008f00b3bf7a23 */ /* 0x000fe200000108bf */
[----:B------:R-:W-:Y:S01]  /*d2d0*/  MUFU.EX2 R205, R205 ;  /* 0x000000cd00cd7308 */ /* 0x000fe20000000800 */
[--C-:B------:R-:W-:Y:S02]  /*d2e0*/  FFMA.FTZ R166, R166, c[0x0][0x23c], -R177.reuse ;  /* 0x00008f00a6a67a23 */ /* 0x100fe400000108b1 */
[C---:B------:R-:W-:Y:S01]  /*d2f0*/  HMMA.16816.F32.BF16 R16, R132.reuse, R138, R16 ;  /* 0x0000008a8410723c */ /* 0x040fe20000041810 */
[----:B------:R-:W1:Y:S03]  /*d300*/  LDSM.16.MT88.4 R136, [R229+0x14800] ;  /* 0x01480000e588783b */ /* 0x000e660000004200 */
[----:B------:R-:W-:Y:S02]  /*d310*/  FFMA.FTZ R177, R165, c[0x0][0x23c], -R177 ;  /* 0x00008f00a5b17a23 */ /* 0x000fe400000108b1 */
[----:B------:R-:W-:Y:S01]  /*d320*/  FFMA.FTZ R188, R2, R251, R188 ;  /* 0x000000fb02bc7223 */ /* 0x000fe200000100bc */
[----:B------:R-:W-:Y:S01]  /*d330*/  MUFU.EX2 R204, R204 ;  /* 0x000000cc00cc7308 */ /* 0x000fe20000000800 */
[C---:B------:R-:W-:Y:S04]  /*d340*/  HMMA.16816.F32.BF16 R20, R132.reuse, R144, R20 ;  /* 0x000000908414723c */ /* 0x040fe80000041814 */
[----:B------:R-:W-:Y:S01]  /*d350*/  MOV R2, R164 ;  /* 0x000000a400027202 */ /* 0x000fe20000000f00 */
[----:B------:R-:W-:Y:S01]  /*d360*/  FFMA.FTZ R187, R0, R250, R187 ;  /* 0x000000fa00bb7223 */ /* 0x000fe200000100bb */
[----:B------:R-:W-:Y:S01]  /*d370*/  MOV R0, R3 ;  /* 0x0000000300007202 */ /* 0x000fe20000000f00 */
[----:B------:R-:W-:Y:S01]  /*d380*/  FADD.FTZ R188, R186, R188 ;  /* 0x000000bcbabc7221 */ /* 0x000fe20000010000 */
[C---:B------:R-:W-:Y:S01]  /*d390*/  HMMA.16816.F32.BF16 R24, R132.reuse, R146, R24 ;  /* 0x000000928418723c */ /* 0x040fe20000041818 */
[----:B------:R-:W4:Y:S01]  /*d3a0*/  LDSM.16.MT88.4 R144, [R228+0x14800] ;  /* 0x01480000e490783b */ /* 0x000f220000004200 */
[----:B------:R5:W-:Y:S02]  /*d3b0*/  MUFU.EX2 R165, R177 ;  /* 0x000000b100a57308 */ /* 0x000be40000000800 */
[----:B------:R-:W-:Y:S02]  /*d3c0*/  FADD.FTZ R187, R183, R187 ;  /* 0x000000bbb7bb7221 */ /* 0x000fe40000010000 */
[----:B------:R-:W-:Y:S02]  /*d3d0*/  FADD.FTZ R185, R185, R188 ;  /* 0x000000bcb9b97221 */ /* 0x000fe40000010000 */
[C---:B------:R-:W-:Y:S04]  /*d3e0*/  HMMA.16816.F32.BF16 R28, R132.reuse, R148, R28 ;  /* 0x00000094841c723c */ /* 0x040fe8000004181c */
[----:B------:R-:W-:Y:S01]  /*d3f0*/  MUFU.EX2 R203, R203 ;  /* 0x000000cb00cb7308 */ /* 0x000fe20000000800 */
[----:B------:R-:W-:Y:S02]  /*d400*/  FADD.FTZ R182, R182, R187 ;  /* 0x000000bbb6b67221 */ /* 0x000fe40000010000 */
[----:B------:R-:W-:Y:S01]  /*d410*/  FADD.FTZ R185, R184, R185 ;  /* 0x000000b9b8b97221 */ /* 0x000fe20000010000 */
[C---:B------:R-:W-:Y:S01]  /*d420*/  HMMA.16816.F32.BF16 R32, R132.reuse, R150, R32 ;  /* 0x000000968420723c */ /* 0x040fe20000041820 */
[----:B------:R-:W1:Y:S03]  /*d430*/  LDSM.16.MT88.4 R148, [R232+0x16800] ;  /* 0x01680000e894783b */ /* 0x000e660000004200 */
[----:B------:R-:W-:Y:S02]  /*d440*/  FADD.FTZ R182, R181, R182 ;  /* 0x000000b6b5b67221 */ /* 0x000fe40000010000 */
[----:B------:R-:W-:Y:S01]  /*d450*/  MUFU.EX2 R202, R202 ;  /* 0x000000ca00ca7308 */ /* 0x000fe20000000800 */
[----:B------:R-:W-:Y:S01]  /*d460*/  FADD.FTZ R193, R193, R185 ;  /* 0x000000b9c1c17221 */ /* 0x000fe20000010000 */
[C---:B------:R-:W-:Y:S01]  /*d470*/  HMMA.16816.F32.BF16 R36, R132.reuse, R152, R36 ;  /* 0x000000988424723c */ /* 0x040fe20000041824 */
[----:B-----5:R-:W-:Y:S03]  /*d480*/  LDSM.16.MT88.4 R176, [R232+0x15800] ;  /* 0x01580000e8b0783b */ /* 0x020fe60000004200 */
[----:B------:R-:W-:Y:S02]  /*d490*/  FADD.FTZ R198, R198, R182 ;  /* 0x000000b6c6c67221 */ /* 0x000fe40000010000 */
[----:B------:R-:W-:Y:S02]  /*d4a0*/  FADD.FTZ R193, R194, R193 ;  /* 0x000000c1c2c17221 */ /* 0x000fe40000010000 */
[C---:B------:R-:W-:Y:S01]  /*d4b0*/  HMMA.16816.F32.BF16 R40, R132.reuse, R154, R40 ;  /* 0x0000009a8428723c */ /* 0x040fe20000041828 */
[----:B------:R-:W-:Y:S01]  /*d4c0*/  MUFU.EX2 R201, R201 ;  /* 0x000000c900c97308 */ /* 0x000fe20000000800 */
        /* <DEDUP_REMOVED lines=10> */
[----:B------:R-:W5:Y:S03]  /*d570*/  MUFU.EX2 R190, R190 ;  /* 0x000000be00be7308 */ /* 0x000f660000000800 */
[C---:B--2---:R-:W-:Y:S07]  /*d580*/  HMMA.16816.F32.BF16 R52, R132.reuse, R160, R52 ;  /* 0x000000a08434723c */ /* 0x044fee0000041834 */
[----:B------:R-:W-:Y:S01]  /*d590*/  MUFU.EX2 R189, R189 ;  /* 0x000000bd00bd7308 */ /* 0x000fe20000000800 */
[C---:B------:R-:W-:Y:S01]  /*d5a0*/  HMMA.16816.F32.BF16 R56, R132.reuse, R162, R56 ;  /* 0x000000a28438723c */ /* 0x040fe20000041838 */
[----:B------:R-:W-:Y:S07]  /*d5b0*/  LDSM.16.MT88.4 R160, [R230+0x15000] ;  /* 0x01500000e6a0783b */ /* 0x000fee0000004200 */
[C---:B------:R-:W-:Y:S01]  /*d5c0*/  HMMA.16816.F32.BF16 R60, R132.reuse, R168, R60 ;  /* 0x000000a8843c723c */ /* 0x040fe2000004183c */
[----:B------:R-:W2:Y:S06]  /*d5d0*/  MUFU.EX2 R191, R191 ;  /* 0x000000bf00bf7308 */ /* 0x000eac0000000800 */
[----:B-----5:R-:W-:Y:S01]  /*d5e0*/  F2FP.BF16.PACK_AB R168, R190, R192 ;  /* 0x000000c0bea8723e */ /* 0x020fe200000010ff */
[C---:B------:R-:W-:Y:S03]  /*d5f0*/  HMMA.16816.F32.BF16 R64, R132.reuse, R170, R64 ;  /* 0x000000aa8440723c */ /* 0x040fe60000041840 */
[----:B------:R-:W5:Y:S01]  /*d600*/  MUFU.EX2 R166, R166 ;  /* 0x000000a600a67308 */ /* 0x000f620000000800 */
[----:B------:R-:W-:Y:S04]  /*d610*/  F2FP.BF16.PACK_AB R169, R210, R209 ;  /* 0x000000d1d2a9723e */ /* 0x000fe800000010ff */
[C---:B------:R-:W-:Y:S08]  /*d620*/  HMMA.16816.F32.BF16 R68, R132.reuse, R172, R68 ;  /* 0x000000ac8444723c */ /* 0x040ff00000041844 */
[C---:B------:R-:W-:Y:S01]  /*d630*/  HMMA.16816.F32.BF16 R72, R132.reuse, R174, R72 ;  /* 0x000000ae8448723c */ /* 0x040fe20000041848 */
[----:B------:R-:W-:Y:S03]  /*d640*/  LDSM.16.MT88.4 R172, [R228+0x11800] ;  /* 0x01180000e4ac783b */ /* 0x000fe60000004200 */
[----:B--2---:R-:W-:Y:S04]  /*d650*/  F2FP.BF16.PACK_AB R170, R191, R189 ;  /* 0x000000bdbfaa723e */ /* 0x004fe800000010ff */
[C---:B---3--:R-:W-:Y:S04]  /*d660*/  HMMA.16816.F32.BF16 R76, R132.reuse, R140, R76 ;  /* 0x0000008c844c723c */ /* 0x048fe8000004184c */
[----:B-----5:R-:W-:Y:S04]  /*d670*/  F2FP.BF16.PACK_AB R171, R165, R166 ;  /* 0x000000a6a5ab723e */ /* 0x020fe800000010ff */
        /* <DEDUP_REMOVED lines=128> */
.L_x_4074:
[----:B------:R-:W1:Y:S01]  /*de80*/  SHFL.BFLY PT, R2, R251, 0x2, 0x1f ;  /* 0x0c401f00fb027f89 */ /* 0x000e6200000e0000 */
[----:B------:R-:W-:Y:S01]  /*de90*/  MOV R4, 0x3f800000 ;  /* 0x3f80000000047802 */ /* 0x000fe20000000f00 */
[----:B------:R-:W-:Y:S01]  /*dea0*/  ULDC.U8 UR4, c[0x0][0x328] ;  /* 0x0000ca0000047ab9 */ /* 0x000fe20000000000 */
[----:B------:R-:W-:Y:S01]  /*deb0*/  MOV R5, 0x3f800000 ;  /* 0x3f80000000057802 */ /* 0x000fe20000000f00 */
[----:B------:R-:W2:Y:S04]  /*dec0*/  SHFL.BFLY PT, R0, R250, 0x2, 0x1f ;  /* 0x0c401f00fa007f89 */ /* 0x000ea800000e0000 */
[----:B------:R-:W3:Y:S01]  /*ded0*/  S2R R6, SR_TID.X ;  /* 0x0000000000067919 */ /* 0x000ee20000002100 */
[----:B-1----:R-:W-:-:S02]  /*dee0*/  FADD.FTZ R251, R2, R251 ;  /* 0x000000fb02fb7221 */ /* 0x002fc40000010000 */
[----:B--2---:R-:W-:-:S03]  /*def0*/  FADD.FTZ R250, R0, R250 ;  /* 0x000000fa00fa7221 */ /* 0x004fc60000010000 */
[----:B------:R-:W1:Y:S01]  /*df00*/  SHFL.BFLY PT, R2, R251, 0x1, 0x1f ;  /* 0x0c201f00fb027f89 */ /* 0x000e6200000e0000 */
[----:B---3--:R-:W-:-:S03]  /*df10*/  SHF.R.S32.HI R7, RZ, 0x1f, R6 ;  /* 0x0000001fff077819 */ /* 0x008fc60000011406 */
[----:B------:R-:W2:Y:S01]  /*df20*/  SHFL.BFLY PT, R0, R250, 0x1, 0x1f ;  /* 0x0c201f00fa007f89 */ /* 0x000ea200000e0000 */
[----:B------:R-:W-:-:S04]  /*df30*/  LEA.HI R8, R7, R6, RZ, 0x2 ;  /* 0x0000000607087211 */ /* 0x000fc800078f10ff */
[--C-:B------:R-:W-:Y:S02]  /*df40*/  SHF.R.S32.HI R10, RZ, 0x2, R8.reuse ;  /* 0x00000002ff0a7819 */ /* 0x100fe40000011408 */
[----:B------:R-:W-:Y:S02]  /*df50*/  SHF.R.S32.HI R9, RZ, 0x1f, R8 ;  /* 0x0000001fff097819 */ /* 0x000fe40000011408 */
[----:B------:R-:W-:Y:S02]  /*df60*/  LOP3.LUT R8, R8, 0x3ffffffc, RZ, 0xc0, !PT ;  /* 0x3ffffffc08087812 */ /* 0x000fe400078ec0ff */
[----:B------:R-:W-:Y:S02]  /*df70*/  LEA.HI R9, R9, R10, RZ, 0x3 ;  /* 0x0000000a09097211 */ /* 0x000fe400078f18ff */
[----:B------:R-:W-:Y:S02]  /*df80*/  IADD3 R8, -R8, R6, RZ ;  /* 0x0000000608087210 */ /* 0x000fe40007ffe1ff */
[----:B------:R-:W-:Y:S01]  /*df90*/  LOP3.LUT R9, R9, 0xfffffff8, RZ, 0xc0, !PT ;  /* 0xfffffff809097812 */ /* 0x000fe200078ec0ff */
[----:B-1----:R-:W-:-:S03]  /*dfa0*/  FADD.FTZ R2, R251, R2 ;  /* 0x00000002fb027221 */ /* 0x002fc60000010000 */
[----:B------:R-:W-:Y:S02]  /*dfb0*/  IADD3 R9, R10, -R9, RZ ;  /* 0x800000090a097210 */ /* 0x000fe40007ffe0ff */
[----:B------:R-:W-:Y:S01]  /*dfc0*/  LEA.HI R10, R7, R6, RZ, 0x5 ;  /* 0x00000006070a7211 */ /* 0x000fe200078f28ff */
[----:B--2---:R-:W-:Y:S01]  /*dfd0*/  FADD.FTZ R0, R250, R0 ;  /* 0x00000000fa007221 */ /* 0x004fe20000010000 */
[----:B------:R-:W-:Y:S02]  /*dfe0*/  FSETP.NE.FTZ.AND P4, PT, R2, RZ, PT ;  /* 0x000000ff0200720b */ /* 0x000fe40003f95000 */
[----:B------:R-:W-:Y:S02]  /*dff0*/  SHF.L.U32 R12, R9, 0x6, RZ ;  /* 0x00000006090c7819 */ /* 0x000fe400000006ff */
[----:B------:R-:W-:Y:S02]  /*e000*/  FSETP.NE.FTZ.AND P3, PT, R0, RZ, PT ;  /* 0x000000ff0000720b */ /* 0x000fe40003f75000 */
[----:B------:R-:W-:-:S02]  /*e010*/  SHF.R.S32.HI R11, RZ, 0x5, R10 ;  /* 0x00000005ff0b7819 */ /* 0x000fc4000001140a */
[----:B------:R-:W-:Y:S02]  /*e020*/  LOP3.LUT R12, R12, 0x1c0, RZ, 0xc0, !PT ;  /* 0x000001c00c0c7812 */ /* 0x000fe400078ec0ff */
[----:B------:R-:W-:Y:S02]  /*e030*/  LOP3.LUT R13, R9, 0x1, RZ, 0xc0, !PT ;  /* 0x00000001090d7812 */ /* 0x000fe400078ec0ff */
[----:B------:R-:W-:Y:S01]  /*e040*/  LEA R8, R11, R8, 0x9 ;  /* 0x000000080b087211 */ /* 0x000fe200078e48ff */
[----:B------:R-:W1:Y:S01]  /*e050*/  @P4 MUFU.RCP R4, R2 ;  /* 0x0000000200044308 */ /* 0x000e620000001000 */
[----:B------:R-:W-:Y:S02]  /*e060*/  LEA.HI R12, R12, R12, RZ, 0x1d ;  /* 0x0000000c0c0c7211 */ /* 0x000fe400078fe8ff */
[----:B------:R-:W-:Y:S02]  /*e070*/  ISETP.NE.U32.AND P0, PT, R13, 0x1, PT ;  /* 0x000000010d00780c */ /* 0x000fe40003f05070 */
[----:B------:R-:W-:-:S02]  /*e080*/  LEA R8, R8, R12, 0x1 ;  /* 0x0000000c08087211 */ /* 0x000fc400078e08ff */
[----:B------:R-:W-:Y:S01]  /*e090*/  R2P PR, R9, 0x6 ;  /* 0x0000000609007804 */ /* 0x000fe20000000000 */
[----:B------:R-:W2:Y:S01]  /*e0a0*/  @P3 MUFU.RCP R5, R0 ;  /* 0x0000000000053308 */ /* 0x000ea20000001000 */
[----:B------:R-:W-:Y:S02]  /*e0b0*/  SHF.L.U32 R8, R8, 0x1, RZ ;  /* 0x0000000108087819 */ /* 0x000fe400000006ff */
[----:B------:R-:W-:Y:S02]  /*e0c0*/  MOV R9, 0x20 ;  /* 0x0000002000097802 */ /* 0x000fe40000000f00 */
[----:B------:R-:W-:Y:S02]  /*e0d0*/  MOV R13, 0x40 ;  /* 0x00000040000d7802 */ /* 0x000fe40000000f00 */
[----:B------:R-:W-:Y:S01]  /*e0e0*/  IADD3 R12, R8, -0x10, RZ ;  /* 0xfffffff0080c7810 */ /* 0x000fe20007ffe0ff */
[C---:B-1----:R-:W-:Y:S01]  /*e0f0*/  FMUL.FTZ R160, R4.reuse, R160 ;  /* 0x000000a004a07220 */ /* 0x042fe20000410000 */
[----:B------:R-:W-:Y:S01]  /*e100*/  SEL R9, R9, 0xffffffe0, !P1 ;  /* 0xffffffe009097807 */ /* 0x000fe20004800000 */
[----:B------:R-:W-:Y:S01]  /*e110*/  FMUL.FTZ R161, R4, R161 ;  /* 0x000000a104a17220 */ /* 0x000fe20000410000 */
[----:B------:R-:W-:Y:S01]  /*e120*/  @P0 IADD3 R12, R8, 0x10, RZ ;  /* 0x00000010080c0810 */ /* 0x000fe20007ffe0ff */
[C---:B------:R-:W-:Y:S01]  /*e130*/  FMUL.FTZ R156, R4.reuse, R156 ;  /* 0x0000009c049c7220 */ /* 0x040fe20000410000 */
[----:B------:R-:W-:Y:S01]  /*e140*/  SEL R13, R13, 0xffffffc0, !P2 ;  /* 0xffffffc00d0d7807 */ /* 0x000fe20005000000 */
[----:B------:R-:W-:Y:S01]  /*e150*/  FMUL.FTZ R157, R4, R157 ;  /* 0x0000009d049d7220 */ /* 0x000fe20000410000 */
[----:B------:R-:W-:Y:S01]  /*e160*/  F2FP.BF16.PACK_AB R160, R161, R160 ;  /* 0x000000a0a1a0723e */ /* 0x000fe200000010ff */
[C---:B--2---:R-:W-:Y:S01]  /*e170*/  FMUL.FTZ R163, R5.reuse, R163 ;  /* 0x000000a305a37220 */ /* 0x044fe20000410000 */
[----:B------:R-:W-:Y:S01]  /*e180*/  IADD3 R14, R8, R9, RZ ;  /* 0x00000009080e7210 */ /* 0x000fe20007ffe0ff */
[----:B------:R-:W-:Y:S01]  /*e190*/  FMUL.FTZ R162, R5, R162 ;  /* 0x000000a205a27220 */ /* 0x000fe20000410000 */
[----:B------:R-:W-:Y:S01]  /*e1a0*/  F2FP.BF16.PACK_AB R156, R157, R156 ;  /* 0x0000009c9d9c723e */ /* 0x000fe200000010ff */
[----:B------:R-:W-:Y:S01]  /*e1b0*/  FMUL.FTZ R159, R5, R159 ;  /* 0x0000009f059f7220 */ /* 0x000fe20000410000 */
[----:B------:R-:W-:Y:S01]  /*e1c0*/  IADD3 R9, R9, R12, RZ ;  /* 0x0000000c09097210 */ /* 0x000fe20007ffe0ff */
[----:B------:R-:W-:Y:S01]  /*e1d0*/  FMUL.FTZ R158, R5, R158 ;  /* 0x0000009e059e7220 */ /* 0x000fe20000410000 */
[----:B------:R-:W-:Y:S01]  /*e1e0*/  F2FP.BF16.PACK_AB R162, R163, R162 ;  /* 0x000000a2a3a2723e */ /* 0x000fe200000010ff */
[----:B------:R-:W-:Y:S01]  /*e1f0*/  FMUL.FTZ R152, R4, R152 ;  /* 0x0000009804987220 */ /* 0x000fe20000410000 */
[----:B------:R-:W-:Y:S01]  /*e200*/  IADD3 R15, R8, R13, RZ ;  /* 0x0000000d080f7210 */ /* 0x000fe20007ffe0ff */
[C---:B------:R-:W-:Y:S01]  /*e210*/  FMUL.FTZ R153, R4.reuse, R153 ;  /* 0x0000009904997220 */ /* 0x040fe20000410000 */
[----:B------:R-:W-:Y:S01]  /*e220*/  F2FP.BF16.PACK_AB R158, R159, R158 ;  /* 0x0000009e9f9e723e */ /* 0x000fe200000010ff */
[C---:B------:R-:W-:Y:S01]  /*e230*/  FMUL.FTZ R155, R5.reuse, R155 ;  /* 0x0000009b059b7220 */ /* 0x040fe20000410000 */
[----:B------:R-:W-:Y:S01]  /*e240*/  STS [R8], R160 ;  /* 0x000000a008007388 */ /* 0x000fe20000000800 */
[----:B------:R-:W-:Y:S01]  /*e250*/  FMUL.FTZ R154, R5, R154 ;  /* 0x0000009a059a7220 */ /* 0x000fe20000410000 */
[----:B------:R-:W-:Y:S01]  /*e260*/  F2FP.BF16.PACK_AB R152, R153, R152 ;  /* 0x000000989998723e */ /* 0x000fe200000010ff */
[C---:B------:R-:W-:Y:S01]  /*e270*/  FMUL.FTZ R148, R4.reuse, R148 ;  /* 0x0000009404947220 */ /* 0x040fe20000410000 */
[----:B------:R-:W-:Y:S01]  /*e280*/  STS [R8+0x400], R162 ;  /* 0x000400a208007388 */ /* 0x000fe20000000800 */
[C---:B------:R-:W-:Y:S01]  /*e290*/  FMUL.FTZ R149, R4.reuse, R149 ;  /* 0x0000009504957220 */ /* 0x040fe20000410000 */
[----:B------:R-:W-:Y:S01]  /*e2a0*/  F2FP.BF16.PACK_AB R154, R155, R154 ;  /* 0x0000009a9b9a723e */ /* 0x000fe200000010ff */
[----:B------:R-:W-:Y:S01]  /*e2b0*/  FMUL.FTZ R151, R5, R151 ;  /* 0x0000009705977220 */ /* 0x000fe20000410000 */
[----:B------:R-:W-:Y:S01]  /*e2c0*/  IADD3 R16, R13, R12, RZ ;  /* 0x0000000c0d107210 */ /* 0x000fe20007ffe0ff */
[----:B------:R-:W-:Y:S01]  /*e2d0*/  FMUL.FTZ R150, R5, R150 ;  /* 0x0000009605967220 */ /* 0x000fe20000410000 */
[----:B------:R-:W-:Y:S01]  /*e2e0*/  F2FP.BF16.PACK_AB R148, R149, R148 ;  /* 0x000000949594723e */ /* 0x000fe200000010ff */
[C---:B------:R-:W-:Y:S01]  /*e2f0*/  FMUL.FTZ R144, R4.reuse, R144 ;  /* 0x0000009004907220 */ /* 0x040fe20000410000 */
[----:B------:R-:W-:Y:S01]  /*e300*/  STS [R12], R156 ;  /* 0x0000009c0c007388 */ /* 0x000fe20000000800 */
[C---:B------:R-:W-:Y:S01]  /*e310*/  FMUL.FTZ R145, R4.reuse, R145 ;  /* 0x0000009104917220 */ /* 0x040fe20000410000 */
[----:B------:R-:W-:Y:S01]  /*e320*/  F2FP.BF16.PACK_AB R150, R151, R150 ;  /* 0x000000969796723e */ /* 0x000fe200000010ff */
[C---:B------:R-:W-:Y:S01]  /*e330*/  FMUL.FTZ R147, R5.reuse, R147 ;  /* 0x0000009305937220 */ /* 0x040fe20000410000 */
[----:B------:R-:W-:Y:S01]  /*e340*/  STS [R12+0x400], R158 ;  /* 0x0004009e0c007388 */ /* 0x000fe20000000800 */
        /* <DEDUP_REMOVED lines=191> */
[----:B------:R1:W-:Y:S01]  /*ef40*/  STS [R8+0x6400], R102 ;  /* 0x0064006608007388 */ /* 0x0003e20000000800 */
        /* <DEDUP_REMOVED lines=21> */
[----:B------:R-:W-:Y:S01]  /*f0a0*/  ISETP.NE.AND P0, PT, RZ, UR4, PT ;  /* 0x00000004ff007c0c */ /* 0x000fe2000bf05270 */
[----:B------:R-:W-:Y:S01]  /*f0b0*/  FMUL.FTZ R4, R4, R129 ;  /* 0x0000008104047220 */ /* 0x000fe20000410000 */
[----:B------:R-:W-:Y:S01]  /*f0c0*/  F2FP.BF16.PACK_AB R126, R127, R126 ;  /* 0x0000007e7f7e723e */ /* 0x000fe200000010ff */
[----:B------:R-:W-:Y:S01]  /*f0d0*/  FMUL.FTZ R5, R5, R130 ;  /* 0x0000008205057220 */ /* 0x000fe20000410000 */
[----:B------:R2:W-:Y:S01]  /*f0e0*/  STS [R9+0x6400], R114 ;  /* 0x0064007209007388 */ /* 0x0005e20000000800 */
[----:B-1----:R-:W1:Y:S01]  /*f0f0*/  @P4 MUFU.LG2 R8, R2 ;  /* 0x0000000200084308 */ /* 0x002e620000000c00 */
[----:B------:R-:W-:-:S02]  /*f100*/  F2FP.BF16.PACK_AB R4, R4, R128 ;  /* 0x000000800404723e */ /* 0x000fc400000010ff */
[----:B------:R-:W-:Y:S01]  /*f110*/  F2FP.BF16.PACK_AB R5, R131, R5 ;  /* 0x000000058305723e */ /* 0x000fe200000010ff */
[----:B------:R3:W-:Y:S04]  /*f120*/  STS [R15+0x6000], R116 ;  /* 0x006000740f007388 */ /* 0x0007e80000000800 */
[----:B------:R3:W-:Y:S04]  /*f130*/  STS [R15+0x6400], R118 ;  /* 0x006400760f007388 */ /* 0x0007e80000000800 */
[----:B------:R3:W-:Y:S04]  /*f140*/  STS [R16+0x6000], R120 ;  /* 0x0060007810007388 */ /* 0x0007e80000000800 */
[----:B------:R3:W-:Y:S01]  /*f150*/  STS [R16+0x6400], R122 ;  /* 0x0064007a10007388 */ /* 0x0007e20000000800 */
[----:B-1----:R-:W-:Y:S01]  /*f160*/  @P4 FMUL.FTZ R8, R8, 0.69314718246459960938 ;  /* 0x3f31721808084820 */ /* 0x002fe20000410000 */
[----:B------:R-:W-:-:S02]  /*f170*/  MOV R2, 0x7f800000 ;  /* 0x7f80000000027802 */ /* 0x000fc40000000f00 */
[----:B------:R3:W-:Y:S04]  /*f180*/  STS [R17+0x6000], R124 ;  /* 0x0060007c11007388 */ /* 0x0007e80000000800 */
[----:B------:R3:W-:Y:S01]  /*f190*/  STS [R17+0x6400], R126 ;  /* 0x0064007e11007388 */ /* 0x0007e20000000800 */
[----:B--2---:R-:W1:Y:S03]  /*f1a0*/  @P3 MUFU.LG2 R9, R0 ;  /* 0x0000000000093308 */ /* 0x004e660000000c00 */
[----:B------:R3:W-:Y:S04]  /*f1b0*/  STS [R13+0x6000], R4 ;  /* 0x006000040d007388 */ /* 0x0007e80000000800 */
[----:B------:R3:W-:Y:S01]  /*f1c0*/  STS [R13+0x6400], R5 ;  /* 0x006400050d007388 */ /* 0x0007e20000000800 */
[----:B-1----:R-:W-:Y:S01]  /*f1d0*/  @P3 FMUL.FTZ R9, R9, 0.69314718246459960938 ;  /* 0x3f31721809093820 */ /* 0x002fe20000410000 */
[----:B------:R-:W-:Y:S01]  /*f1e0*/  MOV R0, 0x7f800000 ;  /* 0x7f80000000007802 */ /* 0x000fe20000000f00 */
[----:B------:R-:W-:-:S02]  /*f1f0*/  @P4 FFMA.FTZ R0, R164, c[0x0][0x238], R8 ;  /* 0x00008e00a4004a23 */ /* 0x000fc40000010008 */
[----:B------:R-:W-:Y:S01]  /*f200*/  @P3 FFMA.FTZ R2, R3, c[0x0][0x238], R9 ;  /* 0x00008e0003023a23 */ /* 0x000fe20000010009 */
[----:B------:R-:W-:Y:S05]  /*f210*/  @!P0 BRA `(.L_x_4079) ;  /* 0x0000009000008947 */ /* 0x000fea0003800000 */
[----:B------:R-:W1:Y:S01]  /*f220*/  S2UR UR6, SR_CTAID.Y ;  /* 0x00000000000679c3 */ /* 0x000e620000002600 */
[----:B------:R-:W-:Y:S02]  /*f230*/  ULDC UR4, c[0x0][0x214] ;  /* 0x0000850000047ab9 */ /* 0x000fe40000000800 */
[----:B------:R-:W-:Y:S02]  /*f240*/  UISETP.NE.AND UP0, UPT, UR28, -0x1, UPT ;  /* 0xffffffff1c00788c */ /* 0x000fe4000bf05270 */
[----:B------:R-:W-:-:S03]  /*f250*/  ULDC UR8, c[0x0][0x234] ;  /* 0x00008d0000087ab9 */ /* 0x000fc60000000800 */
[----:B------:R-:W2:Y:S01]  /*f260*/  S2UR UR7, SR_CTAID.Z ;  /* 0x00000000000779c3 */ /* 0x000ea20000002700 */
[----:B-1----:R-:W-:-:S04]  /*f270*/  UIMAD UR4, UR6, UR4, URZ ;  /* 0x00000004060472a4 */ /* 0x002fc8000f8e023f */
[----:B------:R-:W-:-:S04]  /*f280*/  USEL UR4, UR4, UR28, !UP0 ;  /* 0x0000001c04047287 */ /* 0x000fc8000c000000 */
[----:B--2---:R-:W-:Y:S01]  /*f290*/  UIMAD UR8, UR7, UR8, UR4 ;  /* 0x00000008070872a4 */ /* 0x004fe2000f8e0204 */
[----:B------:R-:W-:Y:S05]  /*f2a0*/  BRA `(.L_x_4080) ;  /* 0x0000006000007947 */ /* 0x000fea0003800000 */
.L_x_4079:
[----:B------:R-:W1:Y:S01]  /*f2b0*/  S2UR UR7, SR_CTAID.Z ;  /* 0x00000000000779c3 */ /* 0x000e620000002700 */
[----:B------:R-:W-:Y:S02]  /*f2c0*/  ULDC UR4, c[0x0][0x1c0] ;  /* 0x0000700000047ab9 */ /* 0x000fe40000000800 */
[----:B------:R-:W-:-:S05]  /*f2d0*/  ULDC UR8, c[0x0][0x214] ;  /* 0x0000850000087ab9 */ /* 0x000fca0000000800 */
[----:B------:R-:W1:Y:S02]  /*f2e0*/  S2UR UR6, SR_CTAID.Y ;  /* 0x00000000000679c3 */ /* 0x000e640000002600 */
[----:B-1----:R-:W-:-:S04]  /*f2f0*/  UIMAD UR4, UR6, UR4, UR7 ;  /* 0x00000004060472a4 */ /* 0x002fc8000f8e0207 */
[----:B------:R-:W-:Y:S02]  /*f300*/  UIMAD UR8, UR4, UR8, URZ ;  /* 0x00000008040872a4 */ /* 0x000fe4000f8e023f */
.L_x_4080:
[----:B------:R-:W-:Y:S01]  /*f310*/  BAR.SYNC.DEFER_BLOCKING 0x0 ;  /* 0x0000000000007b1d */ /* 0x000fe20000010000 */
[----:B---3--:R-:W-:Y:S01]  /*f320*/  LOP3.LUT R5, R10, 0xffffffe0, RZ, 0xc0, !PT ;  /* 0xffffffe00a057812 */ /* 0x008fe200078ec0ff */
[----:B------:R-:W-:Y:S01]  /*f330*/  USHF.R.S32.HI UR10, URZ, 0x1f, UR6 ;  /* 0x0000001f3f0a7899 */ /* 0x000fe20008011406 */
[----:B------:R-:W-:Y:S01]  /*f340*/  SHF.R.S32.HI R9, RZ, 0x1f, R11 ;  /* 0x0000001fff097819 */ /* 0x000fe2000001140b */
[----:B------:R-:W-:Y:S02]  /*f350*/  UISETP.NE.AND UP0, UPT, UR28, -0x1, UPT ;  /* 0xffffffff1c00788c */ /* 0x000fe4000bf05270 */
[----:B------:R-:W1:Y:S01]  /*f360*/  S2R R3, SR_TID.X ;  /* 0x0000000000037919 */ /* 0x000e620000002100 */
[----:B------:R-:W-:Y:S01]  /*f370*/  IMAD.IADD R4, R6, 0x1, -R5 ;  /* 0x0000000106047824 */ /* 0x000fe200078e0a05 */
[----:B------:R-:W-:Y:S01]  /*f380*/  ULDC.64 UR4, c[0x0][0x1e8] ;  /* 0x00007a0000047ab9 */ /* 0x000fe20000000a00 */
[----:B------:R-:W-:Y:S01]  /*f390*/  LEA.HI R9, R9, R11, RZ, 0x2 ;  /* 0x0000000b09097211 */ /* 0x000fe200078f10ff */
[----:B------:R-:W-:Y:S01]  /*f3a0*/  UIMAD.WIDE.U32 UR12, UR28, UR4, URZ ;  /* 0x000000041c0c72a5 */ /* 0x000fe2000f8e003f */
[----:B------:R-:W-:Y:S01]  /*f3b0*/  BSSY B0, `(.L_x_4081) ;  /* 0x0000030000007945 */ /* 0x000fe20003800000 */
[----:B------:R-:W-:-:S02]  /*f3c0*/  LOP3.LUT P0, RZ, R4, 0x3, RZ, 0xc0, !PT ;  /* 0x0000000304ff7812 */ /* 0x000fc4000780c0ff */
[----:B------:R-:W-:Y:S01]  /*f3d0*/  UIMAD UR9, UR28, UR5, UR13 ;  /* 0x000000051c0972a4 */ /* 0x000fe2000f8e020d */
[----:B------:R-:W-:Y:S02]  /*f3e0*/  LOP3.LUT R9, R9, 0xffffffc, RZ, 0xc0, !PT ;  /* 0x0ffffffc09097812 */ /* 0x000fe400078ec0ff */
[----:B------:R-:W-:Y:S02]  /*f3f0*/  ULDC.64 UR4, c[0x0][0x1e0] ;  /* 0x0000780000047ab9 */ /* 0x000fe40000000a00 */
[----:B------:R-:W-:Y:S01]  /*f400*/  UIMAD UR10, UR10, UR4, URZ ;  /* 0x000000040a0a72a4 */ /* 0x000fe2000f8e023f */
[----:B------:R-:W-:Y:S01]  /*f410*/  IMAD.IADD R9, R11, 0x1, -R9 ;  /* 0x000000010b097824 */ /* 0x000fe200078e0a09 */
[----:B------:R-:W-:Y:S02]  /*f420*/  UIMAD.WIDE.U32 UR14, UR6, UR4, URZ ;  /* 0x00000004060e72a5 */ /* 0x000fe4000f8e003f */
[----:B------:R-:W-:Y:S01]  /*f430*/  UIMAD UR5, UR6, UR5, UR10 ;  /* 0x00000005060572a4 */ /* 0x000fe2000f8e020a */
[----:B------:R2:W3:Y:S01]  /*f440*/  LDS.128 R68, [R242] ;  /* 0x00000000f2447984 */ /* 0x0004e20000000c00 */
[----:B------:R-:W-:-:S02]  /*f450*/  USEL UR12, UR14, UR12, !UP0 ;  /* 0x0000000c0e0c7287 */ /* 0x000fc4000c000000 */
[----:B------:R-:W-:Y:S01]  /*f460*/  @!UP0 UIADD3 UR9, UR15, UR5, URZ ;  /* 0x000000050f098290 */ /* 0x000fe2000fffe03f */
[----:B------:R2:W4:Y:S01]  /*f470*/  LDS.128 R64, [R242+0x800] ;  /* 0x00080000f2407984 */ /* 0x0005220000000c00 */
[----:B-1----:R-:W-:-:S03]  /*f480*/  SHF.R.S32.HI R8, RZ, 0x1f, R3 ;  /* 0x0000001fff087819 */ /* 0x002fc60000011403 */
[----:B------:R2:W1:Y:S01]  /*f490*/  LDS.128 R60, [R242+0x1000] ;  /* 0x00100000f23c7984 */ /* 0x0004620000000c00 */
        /* <DEDUP_REMOVED lines=33> */
.L_x_4082:
[----:B---34-:R-:W-:Y:S05]  /*f6b0*/  BSYNC B0 ;  /* 0x0000000000007941 */ /* 0x018fea0003800000 */
.L_x_4081:
        /* <DEDUP_REMOVED lines=40> */
.L_x_4084:
[----:B------:R-:W-:Y:S05]  /*f940*/  BSYNC B0 ;  /* 0x0000000000007941 */ /* 0x000fea0003800000 */
.L_x_4083:
        /* <DEDUP_REMOVED lines=22> */
.L_x_4086:
[----:B------:R-:W-:Y:S05]  /*fab0*/  BSYNC B0 ;  /* 0x0000000000007941 */ /* 0x000fea0003800000 */
.L_x_4085:
        /* <DEDUP_REMOVED lines=22> */
.L_x_4088:
[----:B------:R-:W-:Y:S05]  /*fc20*/  BSYNC B0 ;  /* 0x0000000000007941 */ /* 0x000fea0003800000 */
.L_x_4087:
        /* <DEDUP_REMOVED lines=23> */
.L_x_4089:
        /* <DEDUP_REMOVED lines=14> */
.L_x_8953:


//--------------------- .text._ZN5flash24flash_fwd_splitkv_kernelI23Flash_fwd_kernel_traitsILi256ELi64ELi64ELi4ELb0ELb0EN7cutlass10bfloat16_tE19Flash_kernel_traitsILi256ELi64ELi64ELi4ES3_EELb0ELb0ELb0ELb0ELb1ELb0ELb0ELb1EEEvNS_16Flash_fwd_paramsE --------------------------
	.section	.text._ZN5flash24flash_fwd_splitkv_kernelI23Flash_fwd_kernel_traitsILi256ELi64ELi64ELi4ELb0ELb0EN7cutlass10bfloat16_tE19Flash_kernel_traitsILi256ELi64ELi64ELi4ES3_EELb0ELb0ELb0ELb0ELb1ELb0ELb0ELb1EEEvNS_16Flash_fwd_paramsE,"ax",@progbits
	.sectioninfo	@"SHI_REGISTERS=255"
	.align	128
        .global         _ZN5flash24flash_fwd_splitkv_kernelI23Flash_fwd_kernel_traitsILi256ELi64ELi64ELi4ELb0ELb0EN7cutlass10bfloat16_tE19Flash_kernel_traitsILi256ELi64ELi64ELi4ES3_EELb0ELb0ELb0ELb0ELb1ELb0ELb0ELb1EEEvNS_16Flash_fwd_paramsE
        .type           _ZN5flash24flash_fwd_splitkv_kernelI23Flash_fwd_kernel_traitsILi256ELi64ELi64ELi4ELb0ELb0EN7cutlass10bfloat16_tE19Flash_kernel_traitsILi256ELi64ELi64ELi4ES3_EELb0ELb0ELb0ELb0ELb1ELb0ELb0ELb1EEEvNS_16Flash_fwd_paramsE,@function
        .size           _ZN5flash24flash_fwd_splitkv_kernelI23Flash_fwd_kernel_traitsILi256ELi64ELi64ELi4ELb0ELb0EN7cutlass10bfloat16_tE19Flash_kernel_traitsILi256ELi64ELi64ELi4ES3_EELb0ELb0ELb0ELb0ELb1ELb0ELb0ELb1EEEvNS_16Flash_fwd_paramsE,(.L_x_8889 - _ZN5flash24flash_fwd_splitkv_kernelI23Flash_fwd_kernel_traitsILi256ELi64ELi64ELi4ELb0ELb0EN7cutlass10bfloat16_tE19Flash_kernel_traitsILi256ELi64ELi64ELi4ES3_EELb0ELb0ELb0ELb0ELb1ELb0ELb0ELb1EEEvNS_16Flash_fwd_paramsE)
        .other          _ZN5flash24flash_fwd_splitkv_kernelI23Flash_fwd_kernel_traitsILi256ELi64ELi64ELi4ELb0ELb0EN7cutlass10bfloat16_tE19Flash_kernel_traitsILi256ELi64ELi64ELi4ES3_EELb0ELb0ELb0ELb0ELb1ELb0ELb0ELb1EEEvNS_16Flash_fwd_paramsE,@"STO_CUDA_ENTRY STV_DEFAULT"
_ZN5flash24flash_fwd_splitkv_kernelI23Flash_fwd_kernel_traitsILi256ELi64ELi64ELi4ELb0ELb0EN7cutlass10bfloat16_tE19Flash_kernel_traitsILi256ELi64ELi64ELi4ES3_EELb0ELb0ELb0ELb0ELb1ELb0ELb0ELb1EEEvNS_16Flash_fwd_paramsE:
.text._ZN5flash24flash_fwd_splitkv_kernelI23Flash_fwd_kernel_traitsILi256ELi64ELi64ELi4ELb0ELb0EN7cutlass10bfloat16_tE19Flash_kernel_traitsILi256ELi64ELi64ELi4ES3_EELb0ELb0ELb0ELb0ELb1ELb0ELb0ELb1EEEvNS_16Flash_fwd_paramsE:
        /* <DEDUP_REMOVED lines=10> */
[----:B-123--:R-:W-:Y:S05]  /*00a0*/  CALL.REL.NOINC `($_ZN5flash24flash_fwd_splitkv_kernelI23Flash_fwd_kernel_traitsILi256ELi64ELi64ELi4ELb0ELb0EN7cutlass10bfloat16_tE19Flash_kernel_traitsILi256ELi64ELi64ELi4ES3_EELb0ELb0ELb0ELb0ELb1ELb0ELb0ELb1EEEvNS_16Flash_fwd_paramsE$_ZN5flash30compute_attn_1rowblock_splitkvI23Flash_fwd_kernel_traitsILi256ELi64ELi64ELi4ELb0ELb0EN7cutlass10bfloat16_tE19Flash_kernel_traitsILi256ELi64ELi64ELi4ES3_EELb0ELb0ELb0ELb0ELb1ELb0ELb0ELb1ENS_16Flash_fwd_paramsEEEvRKT8_iiiii) ;  /* 0x0000002000007944 */ /* 0x00efea0003c00000 */
[----:B------:R-:W-:Y:S05]  /*00b0*/  BSYNC B3 ;  /* 0x0000000000037941 */ /* 0x000fea0003800000 */
.L_x_4090:
[----:B------:R-:W-:Y:S05]  /*00c0*/  EXIT ;  /* 0x000000000000794d */ /* 0x000fea0003800000 */
        .type           $_ZN5flash24flash_fwd_splitkv_kernelI23Flash_fwd_kernel_traitsILi256ELi64ELi64ELi4ELb0ELb0EN7cutlass10bfloat16_tE19Flash_kernel_traitsILi256ELi64ELi64ELi4ES3_EELb0ELb0ELb0ELb0ELb1ELb0ELb0ELb1EEEvNS_16Flash_fwd_paramsE$_ZN5flash30compute_attn_1rowblock_splitkvI23Flash_fwd_kernel_traitsILi256ELi64ELi64ELi4ELb0ELb0EN7cutlass10bfloat16_tE19Flash_kernel_traitsILi256ELi64ELi64ELi4ES3_EELb0ELb0ELb0ELb0ELb1ELb0ELb0ELb1ENS_16Flash_fwd_paramsEEEvRKT8_iiiii,@function
        .size           $_ZN5flash24flash_fwd_splitkv_kernelI23Flash_fwd_kernel_traitsILi256ELi64ELi64ELi4ELb0ELb0EN7cutlass10bfloat16_tE19Flash_kernel_traitsILi256ELi64ELi64ELi4ES3_EELb0ELb0ELb0ELb0ELb1ELb0ELb0ELb1EEEvNS_16Flash_fwd_paramsE$_ZN5flash30compute_attn_1rowblock_splitkvI23Flash_fwd_kernel_traitsILi256ELi64ELi64ELi4ELb0ELb0EN7cutlass10bfloat16_tE19Flash_kernel_traitsILi256ELi64ELi64ELi4ES3_EELb0ELb0ELb0ELb0ELb1ELb0ELb0ELb1ENS_16Flash_fwd_paramsEEEvRKT8_iiiii,($__internal_22_$__cuda_sm70_shflsync_bfly_p - $_ZN5flash24flash_fwd_splitkv_kernelI23Flash_fwd_kernel_traitsILi256ELi64ELi64ELi4ELb0ELb0EN7cutlass10bfloat16_tE19Flash_kernel_traitsILi256ELi64ELi64ELi4ES3_EELb0ELb0ELb0ELb0ELb1ELb0ELb0ELb1EEEvNS_16Flash_fwd_paramsE$_ZN5flash30compute_attn_1rowblock_splitkvI23Flash_fwd_kernel_traitsILi256ELi64ELi64ELi4ELb0ELb0EN7cutlass10bfloat16_tE19Flash_kernel_traitsILi256ELi64ELi64ELi4ES3_EELb0ELb0ELb0ELb0ELb1ELb0ELb0ELb1ENS_16Flash_fwd_paramsEEEvRKT8_iiiii)
$_ZN5flash24flash_fwd_splitkv_kernelI23Flash_fwd_kernel_traitsILi256ELi64ELi64ELi4ELb0ELb0EN7cutlass10bfloat16_tE19Flash_kernel_traitsILi256ELi64ELi64ELi4ES3_EELb0ELb0ELb0ELb0ELb1ELb0ELb0ELb1EEEvNS_16Flash_fwd_paramsE$_ZN5flash30compute_attn_1rowblock_splitkvI23Flash_fwd_kernel_traitsILi256ELi64ELi64ELi4ELb0ELb0EN7cutlass10bfloat16_tE19Flash_kernel_traitsILi256ELi64ELi64ELi4ES3_EELb0ELb0ELb0ELb0ELb1ELb0ELb0ELb1ENS_16Flash_fwd_paramsEEEvRKT8_iiiii:
        /* <DEDUP_REMOVED lines=21> */
.L_x_4092:
[----:B------:R-:W-:Y:S05]  /*0220*/  BSYNC B0 ;  /* 0x0000000000007941 */ /* 0x000fea0003800000 */
.L_x_4091:
        /* <DEDUP_REMOVED lines=17> */
.L_x_4094:
[----:B------:R3:W5:Y:S02]  /*0340*/  LD.E R66, [R28.64+0xb8] ;  /* 0x0000b8061c427980 */ /* 0x000764000c101900 */
.L_x_4095:
[----:B------:R-:W-:Y:S05]  /*0350*/  BSYNC B0 ;  /* 0x0000000000007941 */ /* 0x000fea0003800000 */
.L_x_4093:
        /* <DEDUP_REMOVED lines=10> */
.L_x_4097:
[----:B------:R-:W4:Y:S01]  /*0400*/  LD.E.64 R2, [R28.64+0x108] ;  /* 0x000108061c027980 */ /* 0x000f22000c101b00 */
[----:B------:R-:W-:Y:S01]  /*0410*/  BSSY B0, `(.L_x_4099) ;  /* 0x0000006000007945 */ /* 0x000fe20003800000 */
[----:B----4-:R-:W-:-:S04]  /*0420*/  ISETP.NE.U32.AND P1, PT, R2, RZ, PT ;  /* 0x000000ff0200720c */ /* 0x010fc80003f25070 */
[----:B------:R-:W-:Y:S01]  /*0430*/  ISETP.NE.AND.EX P1, PT, R3, RZ, PT, P1 ;  /* 0x000000ff0300720c */ /* 0x000fe20003f25310 */
[----:B------:R-:W-:-:S12]  /*0440*/  IMAD.MOV.U32 R3, RZ, RZ, RZ ;  /* 0x000000ffff037224 */ /* 0x000fd800078e00ff */
[----:B------:R-:W-:Y:S05]  /*0450*/  @!P1 BRA `(.L_x_4100) ;  /* 0x0000001000009947 */ /* 0x000fea0003800000 */
[----:B------:R4:W5:Y:S02]  /*0460*/  LD.E R3, [R28.64+0xbc] ;  /* 0x0000bc061c037980 */ /* 0x000964000c101900 */
.L_x_4100:
[----:B------:R-:W-:Y:S05]  /*0470*/  BSYNC B0 ;  /* 0x0000000000007941 */ /* 0x000fea0003800000 */
.L_x_4099:
[----:B-----5:R-:W-:Y:S02]  /*0480*/  IADD3 R60, R66, R3, RZ ;  /* 0x00000003423c7210 */ /* 0x020fe40007ffe0ff */
.L_x_4098:
[----:B------:R-:W-:Y:S05]  /*0490*/  BSYNC B1 ;  /* 0x0000000000017941 */ /* 0x000fea0003800000 */
.L_x_4096:
[----:B------:R-:W-:Y:S01]  /*04a0*/  IMAD.SHL.U32 R71, R239, 0x40, RZ ;  /* 0x00000040ef477824 */ /* 0x000fe200078e00ff */
[----:B------:R-:W-:Y:S01]  /*04b0*/  MOV R2, R236 ;  /* 0x000000ec00027202 */ /* 0x000fe20000000f00 */
[----:B------:R-:W-:-:S03]  /*04c0*/  IMAD.MOV.U32 R3, RZ, RZ, 0x0 ;  /* 0x00000000ff037424 */ /* 0x000fc600078e00ff */
[----:B------:R-:W-:-:S13]  /*04d0*/  ISETP.GT.AND P1, PT, R240, R71, PT ;  /* 0x00000047f000720c */ /* 0x000fda0003f24270 */
[----:B------:R-:W-:Y:S05]  /*04e0*/  @!P1 RET.REL.NODEC R2 `(_ZN5flash24flash_fwd_splitkv_kernelI23Flash_fwd_kernel_traitsILi256ELi64ELi64ELi4ELb0ELb0EN7cutlass10bfloat16_tE19Flash_kernel_traitsILi256ELi64ELi64ELi4ES3_EELb0ELb0ELb0ELb0ELb1ELb0ELb0ELb1EEEvNS_16Flash_fwd_paramsE) ;  /* 0xfffffb1002009950 */ /* 0x000fea0003c3ffff */
        /* <DEDUP_REMOVED lines=14> */
[----:B----4-:R-:W4:Y:S04]  /*05d0*/  LD.E.64 R6, [R28.64+0x90] ;  /* 0x000090061c067980 */ /* 0x010f28000c101b00 */
[----:B--2---:R-:W2:Y:S04]  /*05e0*/  LD.E R2, [R28.64+0x60] ;  /* 0x000060061c027980 */ /* 0x004ea8000c101900 */
[----:B------:R-:W2:Y:S04]  /*05f0*/  @!P0 LD.E.64 R12, [R28.64+0x80] ;  /* 0x000080061c0c8980 */ /* 0x000ea8000c101b00 */
[----:B------:R-:W4:Y:S04]  /*0600*/  LD.E R0, [R28.64+0xb4] ;  /* 0x0000b4061c007980 */ /* 0x000f28000c101900 */
[----:B------:R1:W5:Y:S04]  /*0610*/  LD.E.64 R10, [R28.64+0x70] ;  /* 0x000070061c0a7980 */ /* 0x000368000c101b00 */
[----:B------:R1:W5:Y:S01]  /*0620*/  LD.E.64 R18, [R28.64+0xa0] ;  /* 0x0000a0061c127980 */ /* 0x000362000c101b00 */
[----:B------:R-:W-:-:S04]  /*0630*/  SHF.R.S32.HI R8, RZ, 0x1f, R53 ;  /* 0x0000001fff087819 */ /* 0x000fc80000011435 */
[----:B------:R-:W-:-:S04]  /*0640*/  LEA.HI R8, R8, R53, RZ, 0x3 ;  /* 0x0000003508087211 */ /* 0x000fc800078f18ff */
[----:B------:R-:W-:-:S04]  /*0650*/  LOP3.LUT R16, R8, 0x1ffffff8, RZ, 0xc0, !PT ;  /* 0x1ffffff808107812 */ /* 0x000fc800078ec0ff */
[----:B------:R-:W-:Y:S02]  /*0660*/  IADD3 R5, -R16, R53, RZ ;  /* 0x0000003510057210 */ /* 0x000fe40007ffe1ff */
[----:B------:R-:W-:Y:S02]  /*0670*/  @!P0 SHF.R.S32.HI R4, RZ, 0x1f, R238 ;  /* 0x0000001fff048819 */ /* 0x000fe400000114ee */
[----:B------:R-:W-:-:S04]  /*0680*/  SHF.L.U32 R20, R5, 0x3, RZ ;  /* 0x0000000305147819 */ /* 0x000fc800000006ff */
[----:B------:R-:W-:Y:S02]  /*0690*/  SHF.R.S32.HI R21, RZ, 0x1f, R20 ;  /* 0x0000001fff157819 */ /* 0x000fe40000011414 */
[----:B------:R-:W-:Y:S01]  /*06a0*/  IADD3 R240, -R71, R240, RZ ;  /* 0x000000f047f07210 */ /* 0x000fe20007ffe1ff */
[----:B------:R-:W-:Y:S01]  /*06b0*/  BSSY B0, `(.L_x_4102) ;  /* 0x0000025000007945 */ /* 0x000fe20003800000 */
[-C--:B---3--:R-:W-:Y:S02]  /*06c0*/  @P0 IMAD R3, R15, R242.reuse, RZ ;  /* 0x000000f20f030224 */ /* 0x088fe400078e02ff */
[----:B------:R-:W-:-:S04]  /*06d0*/  @P0 IMAD.WIDE.U32 R16, R14, R242, RZ ;  /* 0x000000f20e100225 */ /* 0x000fc800078e00ff */
[----:B--2---:R-:W-:-:S04]  /*06e0*/  @!P0 IMAD R9, R13, R238, RZ ;  /* 0x000000ee0d098224 */ /* 0x004fc800078e02ff */
[C---:B------:R-:W-:Y:S02]  /*06f0*/  @!P0 IMAD R4, R12.reuse, R4, R9 ;  /* 0x000000040c048224 */ /* 0x040fe400078e0209 */
[----:B------:R-:W-:Y:S01]  /*0700*/  @!P0 IMAD.WIDE.U32 R12, R12, R238, RZ ;  /* 0x000000ee0c0c8225 */ /* 0x000fe200078e00ff */
[----:B------:R-:W-:-:S03]  /*0710*/  SHF.R.S32.HI R9, RZ, 0x1f, R71 ;  /* 0x0000001fff097819 */ /* 0x000fc60000011447 */
[----:B------:R-:W-:Y:S01]  /*0720*/  IMAD R5, R15, R71, RZ ;  /* 0x000000470f057224 */ /* 0x000fe200078e02ff */
[----:B------:R-:W-:Y:S01]  /*0730*/  @!P0 MOV R16, R12 ;  /* 0x0000000c00108202 */ /* 0x000fe20000000f00 */
[----:B------:R-:W-:-:S04]  /*0740*/  IMAD.WIDE.U32 R20, R71, R14, R20 ;  /* 0x0000000e47147225 */ /* 0x000fc800078e0014 */
[----:B------:R-:W-:Y:S02]  /*0750*/  @P0 IMAD.IADD R3, R17, 0x1, R3 ;  /* 0x0000000111030824 */ /* 0x000fe400078e0203 */
[----:B------:R-:W-:Y:S02]  /*0760*/  IMAD R12, R14, R9, R5 ;  /* 0x000000090e0c7224 */ /* 0x000fe400078e0205 */
[----:B------:R-:W-:Y:S01]  /*0770*/  @!P0 IMAD.IADD R3, R13, 0x1, R4 ;  /* 0x000000010d038824 */ /* 0x000fe200078e0204 */
[----:B------:R-:W-:Y:S02]  /*0780*/  IADD3 R16, P0, R16, R20, RZ ;  /* 0x0000001410107210 */ /* 0x000fe40007f1e0ff */
[----:B------:R-:W-:Y:S02]  /*0790*/  SHF.R.S32.HI R5, RZ, 0x3, R8 ;  /* 0x00000003ff057819 */ /* 0x000fe40000011408 */
[----:B------:R-:W-:Y:S02]  /*07a0*/  IADD3.X R17, R3, R21, R12, P0, !PT ;  /* 0x0000001503117210 */ /* 0x000fe400007fe40c */
[----:B------:R-:W-:Y:S01]  /*07b0*/  ISETP.GE.AND P0, PT, R5, R240, PT ;  /* 0x000000f00500720c */ /* 0x000fe20003f06270 */
[----:B----4-:R-:W-:Y:S01]  /*07c0*/  IMAD R3, R7, R237, RZ ;  /* 0x000000ed07037224 */ /* 0x010fe200078e02ff */
[--C-:B------:R-:W-:Y:S01]  /*07d0*/  SHF.R.S32.HI R4, RZ, 0x1f, R237.reuse ;  /* 0x0000001fff047819 */ /* 0x100fe200000114ed */
[----:B------:R-:W-:-:S02]  /*07e0*/  IMAD R2, R238, R2, R237 ;  /* 0x00000002ee027224 */ /* 0x000fc400078e02ed */
[----:B------:R-:W-:-:S04]  /*07f0*/  IMAD.WIDE.U32 R16, R237, R6, R16 ;  /* 0x00000006ed107225 */ /* 0x000fc800078e0010 */
[----:B------:R-:W-:Y:S01]  /*0800*/  IMAD R3, R6, R4, R3 ;  /* 0x0000000406037224 */ /* 0x000fe200078e0203 */
[----:B------:R-:W-:Y:S01]  /*0810*/  SHF.R.S32.HI R7, RZ, 0x1f, R5 ;  /* 0x0000001fff077819 */ /* 0x000fe20000011405 */
[----:B------:R-:W-:Y:S02]  /*0820*/  IMAD R0, R0, R2, R71 ;  /* 0x0000000200007224 */ /* 0x000fe400078e0247 */
[----:B------:R-:W-:Y:S01]  /*0830*/  IMAD.IADD R25, R17, 0x1, R3 ;  /* 0x0000000111197824 */ /* 0x000fe200078e0203 */
[----:B------:R-:W-:Y:S05]  /*0840*/  @P0 BRA `(.L_x_4103) ;  /* 0x000000b000000947 */ /* 0x000fea0003800000 */
[----:B-1----:R-:W-:Y:S01]  /*0850*/  MOV R24, R16 ;  /* 0x0000001000187202 */ /* 0x002fe20000000f00 */
[----:B------:R-:W-:-:S04]  /*0860*/  IMAD R2, R15, R5, RZ ;  /* 0x000000050f027224 */ /* 0x000fc800078e02ff */
[----:B------:R-:W-:-:S04]  /*0870*/  IMAD.WIDE.U32 R8, R14, R5, R24 ;  /* 0x000000050e087225 */ /* 0x000fc800078e0018 */
[----:B------:R-:W-:-:S05]  /*0880*/  IMAD R2, R14, R7, R2 ;  /* 0x000000070e027224 */ /* 0x000fca00078e0202 */
[----:B------:R-:W-:Y:S02]  /*0890*/  IADD3 R3, R9, R2, RZ ;  /* 0x0000000209037210 */ /* 0x000fe40007ffe0ff */
[----:B-----5:R-:W-:-:S04]  /*08a0*/  LEA R2, P0, R8, R10, 0x1 ;  /* 0x0000000a08027211 */ /* 0x020fc800078008ff */
[----:B------:R-:W-:-:S05]  /*08b0*/  LEA.HI.X R3, R8, R11, R3, 0x1, P0 ;  /* 0x0000000b08037211 */ /* 0x000fca00000f0c03 */
[----:B------:R1:W-:Y:S04]  /*08c0*/  ST.E.128 [R2.64], RZ ;  /* 0x000000ff02007985 */ /* 0x0003e8000c101d06 */
[----:B------:R1:W-:Y:S04]  /*08d0*/  ST.E.128 [R2.64+0x80], RZ ;  /* 0x000080ff02007985 */ /* 0x0003e8000c101d06 */
[----:B------:R1:W-:Y:S04]  /*08e0*/  ST.E.128 [R2.64+0x100], RZ ;  /* 0x000100ff02007985 */ /* 0x0003e8000c101d06 */
[----:B------:R1:W-:Y:S02]  /*08f0*/  ST.E.128 [R2.64+0x180], RZ ;  /* 0x000180ff02007985 */ /* 0x0003e4000c101d06 */
.L_x_4103:
[----:B-1----:R-:W-:Y:S05]  /*0900*/  BSYNC B0 ;  /* 0x0000000000007941 */ /* 0x002fea0003800000 */
.L_x_4102:
        /* <DEDUP_REMOVED lines=8> */
[----:B------:R-:W-:-:S04]  /*0990*/  IMAD.WIDE.U32 R12, R14, R9, R12 ;  /* 0x000000090e0c7225 */ /* 0x000fc800078e000c */
[----:B------:R-:W-:Y:S01]  /*09a0*/  IMAD R3, R3, R14, RZ ;  /* 0x0000000e03037224 */ /* 0x000fe200078e02ff */
[----:B-----5:R-:W-:-:S03]  /*09b0*/  LEA R2, P0, R12, R10, 0x1 ;  /* 0x0000000a0c027211 */ /* 0x020fc600078008ff */
[----:B------:R-:W-:-:S05]  /*09c0*/  IMAD R3, R15, R9, R3 ;  /* 0x000000090f037224 */ /* 0x000fca00078e0203 */
[----:B------:R-:W-:-:S04]  /*09d0*/  IADD3 R3, R13, R3, RZ ;  /* 0x000000030d037210 */ /* 0x000fc80007ffe0ff */
[----:B------:R-:W-:-:S05]  /*09e0*/  LEA.HI.X R3, R12, R11, R3, 0x1, P0 ;  /* 0x0000000b0c037211 */ /* 0x000fca00000f0c03 */
[----:B------:R1:W-:Y:S04]  /*09f0*/  ST.E.128 [R2.64], RZ ;  /* 0x000000ff02007985 */ /* 0x0003e8000c101d06 */
[----:B------:R1:W-:Y:S04]  /*0a00*/  ST.E.128 [R2.64+0x80], RZ ;  /* 0x000080ff02007985 */ /* 0x0003e8000c101d06 */
[----:B------:R1:W-:Y:S04]  /*0a10*/  ST.E.128 [R2.64+0x100], RZ ;  /* 0x000100ff02007985 */ /* 0x0003e8000c101d06 */
[----:B------:R1:W-:Y:S02]  /*0a20*/  ST.E.128 [R2.64+0x180], RZ ;  /* 0x000180ff02007985 */ /* 0x0003e4000c101d06 */
.L_x_4105:
[----:B------:R-:W-:Y:S05]  /*0a30*/  BSYNC B0 ;  /* 0x0000000000007941 */ /* 0x000fea0003800000 */
.L_x_4104:
[----:B------:R-:W-:Y:S01]  /*0a40*/  IADD3 R21, R5, 0x20, RZ ;  /* 0x0000002005157810 */ /* 0x000fe20007ffe0ff */
[----:B------:R-:W-:Y:S03]  /*0a50*/  BSSY B0, `(.L_x_4106) ;  /* 0x0000011000007945 */ /* 0x000fe60003800000 */
[----:B------:R-:W-:-:S13]  /*0a60*/  ISETP.GE.AND P0, PT, R21, R240, PT ;  /* 0x000000f01500720c */ /* 0x000fda0003f06270 */
[----:B------:R-:W-:Y:S05]  /*0a70*/  @P0 BRA `(.L_x_4107) ;  /* 0x000000e000000947 */ /* 0x000fea0003800000 */
[----:B------:R-:W-:Y:S01]  /*0a80*/  IADD3 R9, P0, R5, 0x20, RZ ;  /* 0x0000002005097810 */ /* 0x000fe20007f1e0ff */
[----:B------:R-:W-:Y:S01]  /*0a90*/  IMAD.MOV.U32 R12, RZ, RZ, R16 ;  /* 0x000000ffff0c7224 */ /* 0x000fe200078e0010 */
[----:B------:R-:W-:-:S03]  /*0aa0*/  MOV R13, R25 ;  /* 0x00000019000d7202 */ /* 0x000fc60000000f00 */
[----:B-1----:R-:W-:Y:S02]  /*0ab0*/  IMAD.X R3, RZ, RZ, R7, P0 ;  /* 0x000000ffff037224 */ /* 0x002fe400000e0607 */
        /* <DEDUP_REMOVED lines=10> */
.L_x_4107:
[----:B------:R-:W-:Y:S05]  /*0b60*/  BSYNC B0 ;  /* 0x0000000000007941 */ /* 0x000fea0003800000 */
.L_x_4106:
[----:B------:R-:W-:Y:S01]  /*0b70*/  IADD3 R13, R5, 0x30, RZ ;  /* 0x00000030050d7810 */ /* 0x000fe20007ffe0ff */
[----:B------:R-:W-:Y:S03]  /*0b80*/  BSSY B0, `(.L_x_4108) ;  /* 0x0000010000007945 */ /* 0x000fe60003800000 */
[----:B------:R-:W-:-:S13]  /*0b90*/  ISETP.GE.AND P0, PT, R13, R240, PT ;  /* 0x000000f00d00720c */ /* 0x000fda0003f06270 */
[----:B------:R-:W-:Y:S05]  /*0ba0*/  @P0 BRA `(.L_x_4109) ;  /* 0x000000d000000947 */ /* 0x000fea0003800000 */
[----:B------:R-:W-:Y:S02]  /*0bb0*/  IADD3 R9, P0, R5, 0x30, RZ ;  /* 0x0000003005097810 */ /* 0x000fe40007f1e0ff */
[----:B------:R-:W-:Y:S02]  /*0bc0*/  MOV R17, R25 ;  /* 0x0000001900117202 */ /* 0x000fe40000000f00 */
[----:B-1----:R-:W-:-:S03]  /*0bd0*/  IADD3.X R3, RZ, R7, RZ, P0, !PT ;  /* 0x00000007ff037210 */ /* 0x002fc600007fe4ff */
        /* <DEDUP_REMOVED lines=10> */
.L_x_4109:
[----:B------:R-:W-:Y:S05]  /*0c80*/  BSYNC B0 ;  /* 0x0000000000007941 */ /* 0x000fea0003800000 */
.L_x_4108:
[----:B------:R-:W-:Y:S01]  /*0c90*/  LOP3.LUT P4, RZ, R53, 0x7, RZ, 0xc0, !PT ;  /* 0x0000000735ff7812 */ /* 0x000fe2000788c0ff */
[----:B------:R-:W-:-:S03]  /*0ca0*/  IMAD.MOV.U32 R237, RZ, RZ, 0x0 ;  /* 0x00000000ffed7424 */ /* 0x000fc600078e00ff */
[-C--:B------:R-:W-:Y:S02]  /*0cb0*/  ISETP.GE.OR P3, PT, R5, R240.reuse, P4 ;  /* 0x000000f00500720c */ /* 0x080fe40002766670 */
[-C--:B------:R-:W-:Y:S02]  /*0cc0*/  ISETP.GE.OR P2, PT, R23, R240.reuse, P4 ;  /* 0x000000f01700720c */ /* 0x080fe40002746670 */
[-C--:B------:R-:W-:Y:S02]  /*0cd0*/  ISETP.GE.OR P1, PT, R21, R240.reuse, P4 ;  /* 0x000000f01500720c */ /* 0x080fe40002726670 */
[C---:B------:R-:W-:Y:S02]  /*0ce0*/  IADD3 R5, P0, R0.reuse, R5, RZ ;  /* 0x0000000500057210 */ /* 0x040fe40007f1e0ff */
[----:B------:R-:W-:Y:S02]  /*0cf0*/  ISETP.GE.OR P4, PT, R13, R240, P4 ;  /* 0x000000f00d00720c */ /* 0x000fe40002786670 */
[----:B------:R-:W-:-:S02]  /*0d00*/  LEA.HI.X.SX32 R0, R0, R7, 0x1, P0 ;  /* 0x0000000700007211 */ /* 0x000fc400000f0eff */
[C---:B-1---5:R-:W-:Y:S01]  /*0d10*/  LEA R2, P0, R5.reuse, R18, 0x2 ;  /* 0x0000001205027211 */ /* 0x062fe200078010ff */
[----:B------:R-:W-:Y:S02]  /*0d20*/  @!P3 IMAD.MOV.U32 R9, RZ, RZ, 0x7f800000 ;  /* 0x7f800000ff09b424 */ /* 0x000fe400078e00ff */
[----:B------:R-:W-:Y:S01]  /*0d30*/  @!P2 IMAD.MOV.U32 R7, RZ, RZ, 0x7f800000 ;  /* 0x7f800000ff07a424 */ /* 0x000fe200078e00ff */
[----:B------:R-:W-:Y:S01]  /*0d40*/  LEA.HI.X R3, R5, R19, R0, 0x2, P0 ;  /* 0x0000001305037211 */ /* 0x000fe200000f1400 */
[----:B------:R-:W-:-:S04]  /*0d50*/  @!P1 IMAD.MOV.U32 R5, RZ, RZ, 0x7f800000 ;  /* 0x7f800000ff059424 */ /* 0x000fc800078e00ff */
[----:B------:R1:W-:Y:S04]  /*0d60*/  @!P3 ST.E [R2.64], R9 ;  /* 0x000000090200b985 */ /* 0x0003e8000c101906 */
[----:B------:R1:W-:Y:S04]  /*0d70*/  @!P2 ST.E [R2.64+0x40], R7 ;  /* 0x000040070200a985 */ /* 0x0003e8000c101906 */
[----:B------:R1:W-:Y:S01]  /*0d80*/  @!P1 ST.E [R2.64+0x80], R5 ;  /* 0x0000800502009985 */ /* 0x0003e2000c101906 */
[----:B------:R-:W-:Y:S05]  /*0d90*/  @P4 RET.REL.NODEC R236 `(_ZN5flash24flash_fwd_splitkv_kernelI23Flash_fwd_kernel_traitsILi256ELi64ELi64ELi4ELb0ELb0EN7cutlass10bfloat16_tE19Flash_kernel_traitsILi256ELi64ELi64ELi4ES3_EELb0ELb0ELb0ELb0ELb1ELb0ELb0ELb1EEEvNS_16Flash_fwd_paramsE) ;  /* 0xfffff260ec004950 */ /* 0x000fea0003c3ffff */
[----:B-1----:R-:W-:Y:S02]  /*0da0*/  MOV R5, 0x7f800000 ;  /* 0x7f80000000057802 */ /* 0x002fe40000000f00 */
[----:B------:R-:W-:-:S03]  /*0db0*/  MOV R237, 0x0 ;  /* 0x0000000000ed7802 */ /* 0x000fc60000000f00 */
[----:B------:R1:W-:Y:S01]  /*0dc0*/  ST.E [R2.64+0xc0], R5 ;  /* 0x0000c00502007985 */ /* 0x0003e2000c101906 */
[----:B------:R-:W-:Y:S05]  /*0dd0*/  RET.REL.NODEC R236 `(_ZN5flash24flash_fwd_splitkv_kernelI23Flash_fwd_kernel_traitsILi256ELi64ELi64ELi4ELb0ELb0EN7cutlass10bfloat16_tE19Flash_kernel_traitsILi256ELi64ELi64ELi4ES3_EELb0ELb0ELb0ELb0ELb1ELb0ELb0ELb1EEEvNS_16Flash_fwd_paramsE) ;  /* 0xfffff220ec007950 */ /* 0x000fea0003c3ffff */
.L_x_4101:
        /* <DEDUP_REMOVED lines=22> */
[----:B----45:R-:W3:Y:S04]  /*0f40*/  LD.E R9, [R28.64+0x170] ;  /* 0x000170061c097980 */ /* 0x030ee8000c101900 */
[----:B------:R-:W4:Y:S01]  /*0f50*/  LD.E R2, [R28.64+0x68] ;  /* 0x000068061c027980 */ /* 0x000f22000c101900 */
[----:B------:R-:W-:-:S03]  /*0f60*/  LEA R10, R165, 0xffffffc0, 0x6 ;  /* 0xffffffc0a50a7811 */ /* 0x000fc600078e30ff */
[----:B--2---:R-:W2:Y:S04]  /*0f70*/  LD.E.64 R14, [R28.64+0x20] ;  /* 0x000020061c0e7980 */ /* 0x004ea8000c101b00 */
        /* <DEDUP_REMOVED lines=37> */
[----:B-1----:R-:W-:Y:S02]  /*11d0*/  IABS R5, R237 ;  /* 0x000000ed00057213 */ /* 0x002fe40000000000 */
        /* <DEDUP_REMOVED lines=12> */
[----:B------:R-:W-:Y:S01]  /*12a0*/  @!P2 IADD3 R3, R3, 0x1, RZ ;  /* 0x000000010303a810 */ /* 0x000fe20007ffe0ff */
[----:B------:R-:W-:Y:S01]  /*12b0*/  IMAD R10, R9, R6, R10 ;  /* 0x00000006090a7224 */ /* 0x000fe200078e020a */
[----:B------:R-:W-:Y:S02]  /*12c0*/  ISETP.GE.AND P1, PT, R5, RZ, PT ;  /* 0x000000ff0500720c */ /* 0x000fe40003f26270 */
        /* <DEDUP_REMOVED lines=14> */
[----:B---3--:R-:W-:Y:S01]  /*13b0*/  IMAD R2, R13, R0, RZ ;  /* 0x000000000d027224 */ /* 0x008fe200078e02ff */
        /* <DEDUP_REMOVED lines=12> */
.L_x_4111:
        /* <DEDUP_REMOVED lines=8> */
[----:B------:R-:W-:-:S02]  /*1500*/  IMAD.MOV.U32 R22, RZ, RZ, RZ ;  /* 0x000000ffff167224 */ /* 0x000fc400078e00ff */
[----:B------:R-:W-:Y:S01]  /*1510*/  @P4 IMAD.IADD R8, R11, 0x1, R12 ;  /* 0x000000010b084824 */ /* 0x000fe200078e020c */
[----:B------:R-:W-:Y:S02]  /*1520*/  LEA R10, R165, 0xffffffc0, 0x6 ;  /* 0xffffffc0a50a7811 */ /* 0x000fe400078e30ff */
        /* <DEDUP_REMOVED lines=17> */
[----:B------:R-:W-:Y:S01]  /*1640*/  @!P4 IMAD R5, R6, R168, R5 ;  /* 0x000000a80605c224 */ /* 0x000fe200078e0205 */
[----:B-----5:R-:W-:-:S05]  /*1650*/  @!P4 SHF.R.S32.HI R6, RZ, 0x1f, R9 ;  /* 0x0000001fff06c819 */ /* 0x020fca0000011409 */
[----:B------:R-:W-:Y:S01]  /*1660*/  @!P1 IMAD.IADD R0, R0, 0x1, -R3 ;  /* 0x0000000100009824 */ /* 0x000fe200078e0a03 */
[----:B------:R-:W-:Y:S01]  /*1670*/  @!P4 IADD3 R23, R23, R5, RZ ;  /* 0x000000051717c210 */ /* 0x000fe20007ffe0ff */
[----:B--2---:R-:W-:-:S03]  /*1680*/  @!P4 IMAD R5, R15, R9, RZ ;  /* 0x000000090f05c224 */ /* 0x004fc600078e02ff */
[----:B------:R-:W-:Y:S01]  /*1690*/  ISETP.GE.U32.AND P3, PT, R0, R3, PT ;  /* 0x000000030000720c */ /* 0x000fe20003f66070 */
[----:B------:R-:W-:Y:S01]  /*16a0*/  @P4 IMAD.WIDE.U32 R24, R168, R8, RZ ;  /* 0x00000008a8184225 */ /* 0x000fe200078e00ff */
[----:B------:R-:W-:-:S03]  /*16b0*/  LOP3.LUT R0, R237, R4, RZ, 0x3c, !PT ;  /* 0x00000004ed007212 */ /* 0x000fc600078e3cff */
[C---:B------:R-:W-:Y:S02]  /*16c0*/  @!P4 IMAD R5, R14.reuse, R6, R5 ;  /* 0x000000060e05c224 */ /* 0x040fe400078e0205 */
[----:B------:R-:W-:Y:S02]  /*16d0*/  @P4 IMAD R7, R169, R8, RZ ;  /* 0x00000008a9074224 */ /* 0x000fe400078e02ff */
[----:B------:R-:W-:Y:S01]  /*16e0*/  @!P4 IMAD.WIDE.U32 R14, R14, R9, R22 ;  /* 0x000000090e0ec225 */ /* 0x000fe200078e0016 */
[----:B------:R-:W-:Y:S02]  /*16f0*/  ISETP.GE.AND P2, PT, R0, RZ, PT ;  /* 0x000000ff0000720c */ /* 0x000fe40003f46270 */
[----:B------:R-:W-:Y:S01]  /*1700*/  @!P1 IADD3 R2, R2, 0x1, RZ ;  /* 0x0000000102029810 */ /* 0x000fe20007ffe0ff */
[----:B------:R-:W-:Y:S01]  /*1710*/  @P4 IMAD.IADD R7, R25, 0x1, R7 ;  /* 0x0000000119074824 */ /* 0x000fe200078e0207 */
[----:B------:R-:W-:Y:S02]  /*1720*/  @P4 MOV R8, R24 ;  /* 0x0000001800084202 */ /* 0x000fe40000000f00 */
[----:B------:R-:W-:-:S02]  /*1730*/  ISETP.NE.AND P1, PT, R4, RZ, PT ;  /* 0x000000ff0400720c */ /* 0x000fc40003f25270 */
[----:B------:R-:W-:Y:S02]  /*1740*/  @!P4 IADD3 R7, R15, R5, RZ ;  /* 0x000000050f07c210 */ /* 0x000fe40007ffe0ff */
[----:B------:R-:W-:Y:S01]  /*1750*/  @!P4 MOV R8, R14 ;  /* 0x0000000e0008c202 */ /* 0x000fe20000000f00 */
[----:B------:R-:W-:Y:S01]  /*1760*/  @!P4 IMAD R5, R171, R11, RZ ;  /* 0x0000000bab05c224 */ /* 0x000fe200078e02ff */
[----:B------:R-:W-:Y:S02]  /*1770*/  @!P4 SHF.R.S32.HI R3, RZ, 0x1f, R11 ;  /* 0x0000001fff03c819 */ /* 0x000fe4000001140b */
[----:B------:R-:W-:Y:S01]  /*1780*/  @P3 IADD3 R2, R2, 0x1, RZ ;  /* 0x0000000102023810 */ /* 0x000fe20007ffe0ff */
[----:B------:R-:W-:Y:S01]  /*1790*/  IMAD R6, R169, R10, RZ ;  /* 0x0000000aa9067224 */ /* 0x000fe200078e02ff */
[----:B------:R-:W-:Y:S01]  /*17a0*/  SHF.R.S32.HI R15, RZ, 0x1f, R10 ;  /* 0x0000001fff0f7819 */ /* 0x000fe2000001140a */
[----:B------:R-:W-:Y:S01]  /*17b0*/  IMAD.MOV.U32 R24, RZ, RZ, R8 ;  /* 0x000000ffff187224 */ /* 0x000fe200078e0008 */
[----:B------:R-:W-:Y:S01]  /*17c0*/  MOV R25, R7 ;  /* 0x0000000700197202 */ /* 0x000fe20000000f00 */
[----:B------:R-:W-:Y:S01]  /*17d0*/  @!P4 IMAD R3, R3, R170, R5 ;  /* 0x000000aa0303c224 */ /* 0x000fe200078e0205 */
[----:B------:R-:W-:Y:S01]  /*17e0*/  MOV R7, R2 ;  /* 0x0000000200077202 */ /* 0x000fe20000000f00 */
[----:B------:R-:W-:Y:S01]  /*17f0*/  @!P4 IMAD.WIDE.U32 R22, R170, R11, RZ ;  /* 0x0000000baa16c225 */ /* 0x000fe200078e00ff */
[----:B------:R-:W-:-:S03]  /*1800*/  @P4 IADD3 R0, R11, R12, RZ ;  /* 0x0000000c0b004210 */ /* 0x000fc60007ffe0ff */
[----:B------:R-:W-:Y:S02]  /*1810*/  IMAD R6, R15, R168, R6 ;  /* 0x000000a80f067224 */ /* 0x000fe400078e0206 */
[----:B------:R-:W-:Y:S01]  /*1820*/  IMAD.WIDE.U32 R24, R168, R10, R24 ;  /* 0x0000000aa8187225 */ /* 0x000fe200078e0018 */
[----:B------:R-:W-:-:S03]  /*1830*/  @!P2 IADD3 R7, -R7, RZ, RZ ;  /* 0x000000ff0707a210 */ /* 0x000fc60007ffe1ff */
[----:B------:R-:W-:Y:S01]  /*1840*/  @!P4 IMAD.IADD R23, R23, 0x1, R3 ;  /* 0x000000011717c824 */ /* 0x000fe200078e0203 */
[----:B------:R-:W-:Y:S01]  /*1850*/  @!P4 SHF.R.S32.HI R3, RZ, 0x1f, R9 ;  /* 0x0000001fff03c819 */ /* 0x000fe20000011409 */
[----:B------:R-:W-:Y:S01]  /*1860*/  @!P4 IMAD R2, R21, R9, RZ ;  /* 0x000000091502c224 */ /* 0x000fe200078e02ff */
[----:B------:R-:W-:Y:S01]  /*1870*/  @!P1 LOP3.LUT R7, RZ, R4, RZ, 0x33, !PT ;  /* 0x00000004ff079212 */ /* 0x000fe200078e33ff */
[----:B------:R-:W-:Y:S01]  /*1880*/  IMAD.MOV.U32 R12, RZ, RZ, R24 ;  /* 0x000000ffff0c7224 */ /* 0x000fe200078e0018 */
[----:B------:R-:W-:Y:S01]  /*1890*/  IADD3 R13, R25, R6, RZ ;  /* 0x00000006190d7210 */ /* 0x000fe20007ffe0ff */
[-C--:B------:R-:W-:Y:S01]  /*18a0*/  @P4 IMAD R11, R171, R0.reuse, RZ ;  /* 0x00000000ab0b4224 */ /* 0x080fe200078e02ff */
[----:B------:R-:W-:Y:S01]  /*18b0*/  SHF.R.S32.HI R5, RZ, 0x1f, R7 ;  /* 0x0000001fff057819 */ /* 0x000fe20000011407 */
[----:B------:R-:W-:-:S04]  /*18c0*/  @P4 IMAD.WIDE.U32 R24, R170, R0, RZ ;  /* 0x00000000aa184225 */ /* 0x000fc800078e00ff */
[C---:B------:R-:W-:Y:S02]  /*18d0*/  @!P4 IMAD R0, R20.reuse, R3, R2 ;  /* 0x000000031400c224 */ /* 0x040fe400078e0202 */
[----:B------:R-:W-:Y:S02]  /*18e0*/  IMAD R3, R17, R7, RZ ;  /* 0x0000000711037224 */ /* 0x000fe400078e02ff */
        /* <DEDUP_REMOVED lines=10> */
.L_x_4112:
[----:B-1----:R-:W-:Y:S05]  /*1990*/  BSYNC B0 ;  /* 0x0000000000007941 */ /* 0x002fea0003800000 */
.L_x_4110:
[----:B------:R-:W-:Y:S01]  /*19a0*/  ISETP.NE.AND P1, PT, R242, -0x1, PT ;  /* 0xfffffffff200780c */ /* 0x000fe20003f25270 */
[----:B------:R-:W2:Y:S04]  /*19b0*/  LD.E.64 R150, [R28.64+0x30] ;  /* 0x000030061c967980 */ /* 0x000ea8000c101b00 */
[----:B------:R-:W3:Y:S04]  /*19c0*/  LD.E.64 R16, [R28.64+0x48] ;  /* 0x000048061c107980 */ /* 0x000ee8000c101b00 */
[----:B------:R-:W4:Y:S04]  /*19d0*/  LD.E.64 R8, [R28.64+0x8] ;  /* 0x000008061c087980 */ /* 0x000f28000c101b00 */
[----:B------:R-:W3:Y:S04]  /*19e0*/  @!P1 LD.E.64 R20, [R28.64+0x18] ;  /* 0x000018061c149980 */ /* 0x000ee8000c101b00 */
[----:B------:R-:W4:Y:S04]  /*19f0*/  LD.E.64 R6, [R28.64+0x10] ;  /* 0x000010061c067980 */ /* 0x000f28000c101b00 */
[----:B------:R2:W5:Y:S04]  /*1a00*/  @P0 LD.E R12, [R26.64] ;  /* 0x000000061a0c0980 */ /* 0x000568000c101900 */
[----:B------:R1:W5:Y:S01]  /*1a10*/  LD.E.64 R152, [R28.64] ;  /* 0x000000061c987980 */ /* 0x000362000c101b00 */
[----:B------:R-:W-:-:S04]  /*1a20*/  SHF.R.S32.HI R14, RZ, 0x1f, R53 ;  /* 0x0000001fff0e7819 */ /* 0x000fc80000011435 */
[----:B------:R-:W-:-:S04]  /*1a30*/  LEA.HI R148, R14, R53, RZ, 0x3 ;  /* 0x000000350e947211 */ /* 0x000fc800078f18ff */
[----:B------:R-:W-:Y:S02]  /*1a40*/  LOP3.LUT R22, R148, 0xfffffff8, RZ, 0xc0, !PT ;  /* 0xfffffff894167812 */ /* 0x000fe400078ec0ff */
[----:B------:R-:W-:-:S03]  /*1a50*/  SHF.R.S32.HI R148, RZ, 0x3, R148 ;  /* 0x00000003ff947819 */ /* 0x000fc60000011494 */
[----:B------:R-:W-:-:S04]  /*1a60*/  IMAD.IADD R55, R53, 0x1, -R22 ;  /* 0x0000000135377824 */ /* 0x000fc800078e0a16 */
[----:B------:R-:W-:Y:S02]  /*1a70*/  IMAD.SHL.U32 R24, R55, 0x8, RZ ;  /* 0x0000000837187824 */ /* 0x000fe400078e00ff */
[----:B------:R-:W-:-:S03]  /*1a80*/  IMAD.SHL.U32 R13, R148, 0x40, RZ ;  /* 0x00000040940d7824 */ /* 0x000fc600078e00ff */
[----:B------:R-:W-:Y:S02]  /*1a90*/  IADD3 R22, P2, R24, R2, RZ ;  /* 0x0000000218167210 */ /* 0x000fe40007f5e0ff */
[--C-:B------:R-:W-:Y:S02]  /*1aa0*/  SHF.R.S32.HI R25, RZ, 0x1f, R24.reuse ;  /* 0x0000001fff197819 */ /* 0x100fe40000011418 */
[----:B------:R-:W-:Y:S01]  /*1ab0*/  LOP3.LUT R13, R13, 0x1c0, RZ, 0xc0, !PT ;  /* 0x000001c00d0d7812 */ /* 0x000fe200078ec0ff */
[-C--:B-----5:R-:W-:Y:S01]  /*1ac0*/  IMAD R2, R15, R170.reuse, RZ ;  /* 0x000000aa0f027224 */ /* 0x0a0fe200078e02ff */
[----:B------:R-:W-:Y:S02]  /*1ad0*/  IADD3.X R23, R25, R11, RZ, P2, !PT ;  /* 0x0000000b19177210 */ /* 0x000fe400017fe4ff */
[----:B------:R-:W-:Y:S02]  /*1ae0*/  LEA.HI R70, R14, R53, RZ, 0x4 ;  /* 0x000000350e467211 */ /* 0x000fe400078f20ff */
[----:B------:R-:W-:Y:S01]  /*1af0*/  LOP3.LUT R140, R13, 0x38, R24, 0xf8, !PT ;  /* 0x000000380d8c7812 */ /* 0x000fe200078ef818 */
[C---:B------:R-:W-:Y:S01]  /*1b00*/  IMAD R2, R10.reuse, R171, R2 ;  /* 0x000000ab0a027224 */ /* 0x040fe200078e0202 */
[----:B------:R-:W-:Y:S01]  /*1b10*/  SHF.R.U32.HI R13, RZ, 0x3, R13 ;  /* 0x00000003ff0d7819 */ /* 0x000fe2000001160d */
[----:B------:R-:W-:Y:S01]  /*1b20*/  IMAD.WIDE.U32 R22, R10, R170, R22 ;  /* 0x000000aa0a167225 */ /* 0x000fe200078e0016 */
[----:B------:R-:W-:-:S02]  /*1b30*/  LOP3.LUT R68, R70, 0xfffffff0, RZ, 0xc0, !PT ;  /* 0xfffffff046447812 */ /* 0x000fc400078ec0ff */
[----:B------:R-:W-:Y:S02]  /*1b40*/  SHF.R.S32.HI R61, RZ, 0x1f, R238 ;  /* 0x0000001fff3d7819 */ /* 0x000fe400000114ee */
[----:B------:R-:W-:Y:S01]  /*1b50*/  LOP3.LUT R140, R140, R13, RZ, 0x3c, !PT ;  /* 0x0000000d8c8c7212 */ /* 0x000fe200078e3cff */
[----:B------:R-:W-:-:S05]  /*1b60*/  IMAD.IADD R68, R53, 0x1, -R68 ;  /* 0x0000000135447824 */ /* 0x000fca00078e0a44 */
[----:B------:R-:W-:-:S04]  /*1b70*/  SHF.R.S32.HI R69, RZ, 0x1f, R68 ;  /* 0x0000001fff457819 */ /* 0x000fc80000011444 */
[----:B------:R-:W-:Y:S01]  /*1b80*/  LEA.HI R69, R69, R68, RZ, 0x3 ;  /* 0x0000004445457211 */ /* 0x000fe200078f18ff */
[----:B------:R-:W-:Y:S01]  /*1b90*/  IMAD R235, R169, R148, RZ ;  /* 0x00000094a9eb7224 */ /* 0x000fe200078e02ff */
[----:B------:R-:W-:-:S05]  /*1ba0*/  SHF.R.S32.HI R149, RZ, 0x1f, R148 ;  /* 0x0000001fff957819 */ /* 0x000fca0000011494 */
[----:B------:R-:W-:Y:S02]  /*1bb0*/  IMAD R235, R149, R168, R235 ;  /* 0x000000a895eb7224 */ /* 0x000fe400078e02eb */
[----:B------:R-:W-:Y:S02]  /*1bc0*/  IMAD.MOV.U32 R54, RZ, RZ, 0x10 ;  /* 0x00000010ff367424 */ /* 0x000fe400078e00ff */
[----:B------:R-:W-:Y:S01]  /*1bd0*/  IMAD.MOV.U32 R52, RZ, RZ, 0x20 ;  /* 0x00000020ff347424 */ /* 0x000fe200078e00ff */
[----:B------:R-:W-:Y:S01]  /*1be0*/  SHF.L.U64.HI R65, R168, 0x4, R169 ;  /* 0x00000004a8417819 */ /* 0x000fe200000102a9 */
[----:B------:R-:W-:Y:S01]  /*1bf0*/  IMAD.SHL.U32 R63, R170, 0x10, RZ ;  /* 0x00000010aa3f7824 */ /* 0x000fe200078e00ff */
[----:B------:R-:W-:Y:S02]  /*1c00*/  SHF.L.U32 R64, R168, 0x4, RZ ;  /* 0x00000004a8407819 */ /* 0x000fe400000006ff */
[----:B------:R-:W-:Y:S02]  /*1c10*/  SHF.L.U64.HI R62, R170, 0x4, R171 ;  /* 0x00000004aa3e7819 */ /* 0x000fe400000102ab */
[----:B------:R-:W-:Y:S01]  /*1c20*/  SHF.L.U32 R67, R55, 0x2, RZ ;  /* 0x0000000237437819 */ /* 0x000fe200000006ff */
[----:B--2---:R-:W-:-:S04]  /*1c30*/  @P1 IMAD.WIDE.U32 R26, R150, R242, RZ ;  /* 0x000000f2961a1225 */ /* 0x004fc800078e00ff */
[----:B------:R-:W-:Y:S02]  /*1c40*/  @P1 IMAD R13, R151, R242, RZ ;  /* 0x000000f2970d1224 */ /* 0x000fe400078e02ff */
[----:B------:R-:W-:Y:S02]  /*1c50*/  @P1 IMAD.MOV.U32 R11, RZ, RZ, R26 ;  /* 0x000000ffff0b1224 */ /* 0x000fe400078e001a */
[-C--:B---3--:R-:W-:Y:S02]  /*1c60*/  @!P1 IMAD R10, R21, R238.reuse, RZ ;  /* 0x000000ee150a9224 */ /* 0x088fe400078e02ff */
[----:B------:R-:W-:-:S04]  /*1c70*/  @!P1 IMAD.WIDE.U32 R30, R20, R238, RZ ;  /* 0x000000ee141e9225 */ /* 0x000fc800078e00ff */
[----:B------:R-:W-:Y:S02]  /*1c80*/  IMAD.IADD R21, R23, 0x1, R2 ;  /* 0x0000000117157824 */ /* 0x000fe400078e0202 */
[----:B------:R-:W-:Y:S02]  /*1c90*/  @!P1 IMAD R2, R20, R61, R10 ;  /* 0x0000003d14029224 */ /* 0x000fe400078e020a */
[----:B------:R-:W-:Y:S01]  /*1ca0*/  @!P1 IMAD.MOV.U32 R11, RZ, RZ, R30 ;  /* 0x000000ffff0b9224 */ /* 0x000fe200078e001e */
[----:B------:R-:W-:Y:S01]  /*1cb0*/  @P1 IADD3 R13, R27, R13, RZ ;  /* 0x0000000d1b0d1210 */ /* 0x000fe20007ffe0ff */
[----:B------:R-:W-:Y:S01]  /*1cc0*/  IMAD.MOV.U32 R20, RZ, RZ, R22 ;  /* 0x000000ffff147224 */ /* 0x000fe200078e0016 */
[----:B------:R-:W-:Y:S02]  /*1cd0*/  @!P1 IADD3 R13, R31, R2, RZ ;  /* 0x000000021f0d9210 */ /* 0x000fe40007ffe0ff */
[----:B------:R-:W-:Y:S01]  /*1ce0*/  IADD3 R22, P2, R24, R11, RZ ;  /* 0x0000000b18167210 */ /* 0x000fe20007f5e0ff */
[----:B------:R-:W-:Y:S01]  /*1cf0*/  IMAD R11, R17, R237, RZ ;  /* 0x000000ed110b7224 */ /* 0x000fe200078e02ff */
[----:B------:R-:W-:Y:S01]  /*1d00*/  SHF.R.S32.HI R2, RZ, 0x1f, R237 ;  /* 0x0000001fff027819 */ /* 0x000fe200000114ed */
[----:B------:R-:W-:-:S02]  /*1d10*/  IMAD R10, R19, R4, RZ ;  /* 0x00000004130a7224 */ /* 0x000fc400078e02ff */
[----:B------:R-:W-:Y:S01]  /*1d20*/  IMAD.X R23, R25, 0x1, R13, P2 ;  /* 0x0000000119177824 */ /* 0x000fe200010e060d */
[----:B------:R-:W-:Y:S01]  /*1d30*/  LEA.HI R13, R14, R53, RZ, 0x6 ;  /* 0x000000350e0d7211 */ /* 0x000fe200078f30ff */
[----:B------:R-:W-:Y:S01]  /*1d40*/  IMAD R2, R16, R2, R11 ;  /* 0x0000000210027224 */ /* 0x000fe200078e020b */
[----:B------:R-:W-:Y:S01]  /*1d50*/  LOP3.LUT R11, R69, 0xfffffff8, RZ, 0xc0, !PT ;  /* 0xfffffff8450b7812 */ /* 0x000fe200078ec0ff */
[----:B------:R-:W-:Y:S01]  /*1d60*/  IMAD R10, R5, R18, R10 ;  /* 0x00000012050a7224 */ /* 0x000fe200078e020a */
[----:B------:R-:W-:Y:S01]  /*1d70*/  IADD3 R14, P1, R24, R0, RZ ;  /* 0x00000000180e7210 */ /* 0x000fe20007f3e0ff */
[----:B------:R-:W-:Y:S01]  /*1d80*/  IMAD.WIDE.U32 R18, R4, R18, R20 ;  /* 0x0000001204127225 */ /* 0x000fe200078e0014 */
[----:B------:R-:W-:Y:S02]  /*1d90*/  IADD3 R68, R68, -R11, RZ ;  /* 0x8000000b44447210 */ /* 0x000fe40007ffe0ff */
[----:B------:R-:W-:Y:S01]  /*1da0*/  SHF.R.S32.HI R11, RZ, 0x1f, R66 ;  /* 0x0000001fff0b7819 */ /* 0x000fe20000011442 */
[----:B------:R-:W-:-:S04]  /*1db0*/  IMAD.WIDE.U32 R144, R237, R16, R22 ;  /* 0x00000010ed907225 */ /* 0x000fc800078e0016 */
[----:B------:R-:W-:Y:S02]  /*1dc0*/  IMAD.X R15, R25, 0x1, R3, P1 ;  /* 0x00000001190f7824 */ /* 0x000fe400008e0603 */
[----:B------:R-:W-:Y:S02]  /*1dd0*/  IMAD.IADD R19, R19, 0x1, R10 ;  /* 0x0000000113137824 */ /* 0x000fe400078e020a */
[----:B------:R-:W-:Y:S02]  /*1de0*/  IMAD R3, R171, R148, RZ ;  /* 0x00000094ab037224 */ /* 0x000fe400078e02ff */
[----:B------:R-:W-:Y:S01]  /*1df0*/  IMAD.IADD R145, R145, 0x1, R2 ;  /* 0x0000000191917824 */ /* 0x000fe200078e0202 */
[----:B------:R-:W-:Y:S01]  /*1e00*/  LEA.HI R2, R11, R66, RZ, 0x6 ;  /* 0x000000420b027211 */ /* 0x000fe200078f30ff */
[----:B------:R-:W-:-:S04]  /*1e10*/  IMAD.WIDE.U32 R14, R148, R168, R14 ;  /* 0x000000a8940e7225 */ /* 0x000fc800078e000e */
[-C--:B------:R-:W-:Y:S02]  /*1e20*/  IMAD R0, R149, R170.reuse, R3 ;  /* 0x000000aa95007224 */ /* 0x080fe400078e0203 */
[----:B------:R-:W-:Y:S01]  /*1e30*/  IMAD.WIDE.U32 R18, R148, R170, R18 ;  /* 0x000000aa94127225 */ /* 0x000fe200078e0012 */
[----:B------:R-:W-:Y:S02]  /*1e40*/  SHF.R.S32.HI R2, RZ, 0x6, R2 ;  /* 0x00000006ff027819 */ /* 0x000fe40000011402 */
[----:B----4-:R-:W-:Y:S01]  /*1e50*/  LEA R234, P2, R14, R8, 0x1 ;  /* 0x000000080eea7211 */ /* 0x010fe200078408ff */
[----:B------:R-:W-:Y:S01]  /*1e60*/  IMAD.IADD R235, R15, 0x1, R235 ;  /* 0x000000010feb7824 */ /* 0x000fe200078e02eb */
[----:B------:R-:W-:Y:S02]  /*1e70*/  IADD3 R0, R19, R0, RZ ;  /* 0x0000000013007210 */ /* 0x000fe40007ffe0ff */
[----:B------:R-:W-:Y:S02]  /*1e80*/  LEA R246, P1, R18, R6, 0x1 ;  /* 0x0000000612f67211 */ /* 0x000fe400078208ff */
[----:B------:R-:W-:-:S02]  /*1e90*/  IMNMX R80, RZ, R2, !PT ;  /* 0x00000002ff507217 */ /* 0x000fc40007800200 */
[----:B------:R-:W-:Y:S02]  /*1ea0*/  LEA.HI.X R235, R14, R9, R235, 0x1, P2 ;  /* 0x000000090eeb7211 */ /* 0x000fe400010f0ceb */
[----:B------:R-:W-:Y:S02]  /*1eb0*/  LEA.HI.X R247, R18, R7, R0, 0x1, P1 ;  /* 0x0000000712f77211 */ /* 0x000fe400008f0c00 */
[----:B------:R-:W-:Y:S02]  /*1ec0*/  R2P PR, R68, 0x6 ;  /* 0x0000000644007804 */ /* 0x000fe40000000000 */
[----:B------:R-:W-:Y:S01]  /*1ed0*/  ISETP.GT.AND P3, PT, R165, R80, PT ;  /* 0x00000050a500720c */ /* 0x000fe20003f64270 */
[----:B------:R-:W-:-:S04]  /*1ee0*/  IMAD.WIDE R16, R239, 0x40, R148 ;  /* 0x00000040ef107825 */ /* 0x000fc800078e0294 */
[-C--:B------:R-:W-:Y:S01]  /*1ef0*/  IMAD R147, R17, R150.reuse, RZ ;  /* 0x0000009611937224 */ /* 0x080fe200078e02ff */
[----:B------:R-:W-:Y:S01]  /*1f00*/  SHF.L.U32 R13, R13, 0x3, RZ ;  /* 0x000000030d0d7819 */ /* 0x000fe200000006ff */
[----:B------:R-:W-:-:S04]  /*1f10*/  IMAD.WIDE.U32 R144, R16, R150, R144 ;  /* 0x0000009610907225 */ /* 0x000fc800078e0090 */
[----:B------:R-:W-:Y:S01]  /*1f20*/  IMAD R147, R16, R151, R147 ;  /* 0x0000009710937224 */ /* 0x000fe200078e0293 */
[----:B------:R-:W-:Y:S01]  /*1f30*/  LOP3.LUT R140, R140, 0xfffffe00, R13, 0xf8, !PT ;  /* 0xfffffe008c8c7812 */ /* 0x000fe200078ef80d */
[----:B------:R-:W-:Y:S01]  /*1f40*/  @!P0 IMAD.MOV.U32 R12, RZ, RZ, RZ ;  /* 0x000000ffff0c8224 */ /* 0x000fe200078e00ff */
[----:B------:R-:W-:Y:S01]  /*1f50*/  SEL R54, R54, 0xfffffff0, !P1 ;  /* 0xfffffff036367807 */ /* 0x000fe20004800000 */
[----:B------:R-:W-:Y:S01]  /*1f60*/  IMAD.IADD R147, R145, 0x1, R147 ;  /* 0x0000000191937824 */ /* 0x000fe200078e0293 */
[----:B------:R-:W-:Y:S01]  /*1f70*/  SEL R52, R52, 0xffffffe0, !P2 ;  /* 0xffffffe034347807 */ /* 0x000fe20005000000 */
[----:B------:R-:W-:Y:S05]  /*1f80*/  @!P3 BRA `(.L_x_4113) ;  /* 0x0000a3d00000b947 */ /* 0x000fea0003800000 */
[----:B-1----:R-:W2:Y:S04]  /*1f90*/  LD.E.64 R26, [R28.64+0x120] ;  /* 0x000120061c1a7980 */ /* 0x002ea8000c101b00 */
        /* <DEDUP_REMOVED lines=10> */
[----:B------:R-:W-:-:S05]  /*2040*/  LEA R13, R165, 0xffffffc0, 0x6 ;  /* 0xffffffc0a50d7811 */ /* 0x000fca00078e30ff */
[----:B------:R-:W-:Y:S01]  /*2050*/  IMAD.IADD R12, R13, 0x1, R12 ;  /* 0x000000010d0c7824 */ /* 0x000fe200078e020c */
[C---:B------:R-:W-:Y:S01]  /*2060*/  SHF.L.U64.HI R77, R170.reuse, 0x5, R171 ;  /* 0x00000005aa4d7819 */ /* 0x040fe200000102ab */
[C---:B------:R-:W-:Y:S02]  /*2070*/  IMAD.SHL.U32 R76, R170.reuse, 0x20, RZ ;  /* 0x00000020aa4c7824 */ /* 0x040fe400078e00ff */
[----:B------:R-:W-:Y:S02]  /*2080*/  IMAD R75, R171, 0x60, RZ ;  /* 0x00000060ab4b7824 */ /* 0x000fe400078e02ff */
[----:B------:R-:W-:Y:S01]  /*2090*/  IMAD.WIDE.U32 R154, R170, 0x60, RZ ;  /* 0x00000060aa9a7825 */ /* 0x000fe200078e00ff */
[----:B------:R-:W-:Y:S02]  /*20a0*/  SHF.L.U64.HI R77, R76, 0x1, R77 ;  /* 0x000000014c4d7819 */ /* 0x000fe4000001024d */
[C---:B------:R-:W-:Y:S01]  /*20b0*/  IADD3 R74, R148.reuse, 0x10, RZ ;  /* 0x00000010944a7810 */ /* 0x040fe20007ffe0ff */
[----:B------:R-:W-:Y:S01]  /*20c0*/  IMAD.MOV.U32 R117, RZ, RZ, R246 ;  /* 0x000000ffff757224 */ /* 0x000fe200078e00f6 */
[C---:B------:R-:W-:Y:S01]  /*20d0*/  IADD3 R73, R148.reuse, 0x20, RZ ;  /* 0x0000002094497810 */ /* 0x040fe20007ffe0ff */
[----:B------:R-:W-:Y:S01]  /*20e0*/  IMAD.MOV.U32 R116, RZ, RZ, R247 ;  /* 0x000000ffff747224 */ /* 0x000fe200078e00f7 */
[----:B------:R-:W-:Y:S01]  /*20f0*/  IADD3 R72, R148, 0x30, RZ ;  /* 0x0000003094487810 */ /* 0x000fe20007ffe0ff */
[----:B------:R-:W-:Y:S01]  /*2100*/  IMAD.SHL.U32 R76, R76, 0x2, RZ ;  /* 0x000000024c4c7824 */ /* 0x000fe200078e00ff */
[C---:B------:R-:W-:Y:S01]  /*2110*/  SHF.L.U64.HI R79, R168.reuse, 0x5, R169 ;  /* 0x00000005a84f7819 */ /* 0x040fe200000102a9 */
[----:B------:R-:W-:Y:S01]  /*2120*/  IMAD.IADD R75, R155, 0x1, R75 ;  /* 0x000000019b4b7824 */ /* 0x000fe200078e024b */
[----:B------:R-:W-:Y:S01]  /*2130*/  SHF.L.U32 R78, R168, 0x5, RZ ;  /* 0x00000005a84e7819 */ /* 0x000fe200000006ff */
[----:B------:R-:W-:-:S02]  /*2140*/  IMAD.MOV.U32 R158, RZ, RZ, R234 ;  /* 0x000000ffff9e7224 */ /* 0x000fc400078e00ea */
[----:B------:R-:W-:Y:S02]  /*2150*/  IMAD.MOV.U32 R159, RZ, RZ, R235 ;  /* 0x000000ffff9f7224 */ /* 0x000fe400078e00eb */
[-C--:B--2---:R-:W-:Y:S02]  /*2160*/  IMAD R0, R27, R238.reuse, RZ ;  /* 0x000000ee1b007224 */ /* 0x084fe400078e02ff */
[----:B---3--:R-:W-:Y:S02]  /*2170*/  IMAD R2, R31, R238, RZ ;  /* 0x000000ee1f027224 */ /* 0x008fe400078e02ff */
[----:B------:R-:W-:Y:S02]  /*2180*/  IMAD R0, R26, R61, R0 ;  /* 0x0000003d1a007224 */ /* 0x000fe400078e0200 */
[----:B------:R-:W-:-:S04]  /*2190*/  IMAD.WIDE.U32 R26, R238, R26, R24 ;  /* 0x0000001aee1a7225 */ /* 0x000fc800078e0018 */
[----:B------:R-:W-:-:S04]  /*21a0*/  IMAD.WIDE.U32 R22, R238, R30, R24 ;  /* 0x0000001eee167225 */ /* 0x000fc800078e0018 */
[----:B------:R-:W-:Y:S02]  /*21b0*/  IMAD R2, R30, R61, R2 ;  /* 0x0000003d1e027224 */ /* 0x000fe400078e0202 */
[----:B------:R-:W-:Y:S01]  /*21c0*/  IMAD.IADD R27, R27, 0x1, R0 ;  /* 0x000000011b1b7824 */ /* 0x000fe200078e0200 */
[----:B------:R-:W-:Y:S01]  /*21d0*/  SHF.R.S32.HI R0, RZ, 0x1f, R13 ;  /* 0x0000001fff007819 */ /* 0x000fe2000001140d */
[-C--:B----4-:R-:W-:Y:S02]  /*21e0*/  IMAD R11, R157, R13.reuse, RZ ;  /* 0x0000000d9d0b7224 */ /* 0x090fe400078e02ff */
[----:B------:R-:W-:Y:S02]  /*21f0*/  IMAD.IADD R23, R23, 0x1, R2 ;  /* 0x0000000117177824 */ /* 0x000fe400078e0202 */
[----:B-----5:R-:W-:Y:S02]  /*2200*/  IMAD R3, R161, R13, RZ ;  /* 0x0000000da1037224 */ /* 0x020fe400078e02ff */
[----:B------:R-:W-:-:S02]  /*2210*/  IMAD R11, R156, R0, R11 ;  /* 0x000000009c0b7224 */ /* 0x000fc400078e020b */
[----:B------:R-:W-:-:S04]  /*2220*/  IMAD.WIDE.U32 R26, R13, R156, R26 ;  /* 0x0000009c0d1a7225 */ /* 0x000fc800078e001a */
[C---:B------:R-:W-:Y:S02]  /*2230*/  IMAD R3, R160.reuse, R0, R3 ;  /* 0x00000000a0037224 */ /* 0x040fe400078e0203 */
[----:B------:R-:W-:Y:S01]  /*2240*/  IMAD.WIDE.U32 R22, R160, R13, R22 ;  /* 0x0000000da0167225 */ /* 0x000fe200078e0016 */
[----:B------:R-:W-:-:S03]  /*2250*/  LEA.HI R139, R10, R10, RZ, 0x1 ;  /* 0x0000000a0a8b7211 */ /* 0x000fc600078f08ff */
[----:B------:R-:W-:Y:S02]  /*2260*/  IMAD R0, R19, R4, RZ ;  /* 0x0000000413007224 */ /* 0x000fe400078e02ff */
[----:B------:R-:W-:Y:S01]  /*2270*/  IMAD.IADD R27, R27, 0x1, R11 ;  /* 0x000000011b1b7824 */ /* 0x000fe200078e020b */
[----:B------:R-:W-:Y:S01]  /*2280*/  SHF.R.S32.HI R11, RZ, 0x1f, R66 ;  /* 0x0000001fff0b7819 */ /* 0x000fe20000011442 */
[----:B------:R-:W-:Y:S01]  /*2290*/  IMAD.IADD R23, R23, 0x1, R3 ;  /* 0x0000000117177824 */ /* 0x000fe200078e0203 */
[----:B------:R-:W-:Y:S01]  /*22a0*/  IADD3 R3, P0, -R66, R148, RZ ;  /* 0x0000009442037210 */ /* 0x000fe20007f1e1ff */
[-C--:B------:R-:W-:Y:S01]  /*22b0*/  IMAD R2, R21, R4.reuse, RZ ;  /* 0x0000000415027224 */ /* 0x080fe200078e02ff */
[----:B------:R-:W-:Y:S01]  /*22c0*/  SHF.R.S32.HI R139, RZ, 0x1, R139 ;  /* 0x00000001ff8b7819 */ /* 0x000fe2000001148b */
[C---:B------:R-:W-:Y:S02]  /*22d0*/  IMAD R0, R18.reuse, R5, R0 ;  /* 0x0000000512007224 */ /* 0x040fe400078e0200 */
[----:B------:R-:W-:-:S04]  /*22e0*/  IMAD.WIDE.U32 R18, R18, R4, R22 ;  /* 0x0000000412127225 */ /* 0x000fc800078e0016 */
[C---:B------:R-:W-:Y:S02]  /*22f0*/  IMAD R2, R20.reuse, R5, R2 ;  /* 0x0000000514027224 */ /* 0x040fe400078e0202 */
[----:B------:R-:W-:Y:S01]  /*2300*/  IMAD.WIDE.U32 R20, R20, R4, R26 ;  /* 0x0000000414147225 */ /* 0x000fe200078e001a */
[----:B------:R-:W-:-:S03]  /*2310*/  IADD3 R19, R19, R0, RZ ;  /* 0x0000000013137210 */ /* 0x000fc60007ffe0ff */
[----:B------:R-:W-:Y:S02]  /*2320*/  IMAD.X R11, R149, 0x1, ~R11, P0 ;  /* 0x00000001950b7824 */ /* 0x000fe400000e0e0b */
[----:B------:R-:W-:Y:S02]  /*2330*/  IMAD R115, R139, R12, RZ ;  /* 0x0000000c8b737224 */ /* 0x000fe400078e02ff */
[----:B------:R-:W-:Y:S02]  /*2340*/  IMAD R4, R148, R139, R67 ;  /* 0x0000008b94047224 */ /* 0x000fe400078e0243 */
[----:B------:R-:W-:Y:S02]  /*2350*/  IMAD.IADD R21, R21, 0x1, R2 ;  /* 0x0000000115157824 */ /* 0x000fe400078e0202 */
[C---:B------:R-:W-:Y:S02]  /*2360*/  IMAD R109, R11.reuse, R156, RZ ;  /* 0x0000009c0b6d7224 */ /* 0x040fe400078e02ff */
[----:B------:R-:W-:Y:S01]  /*2370*/  IMAD R111, R11, R160, RZ ;  /* 0x000000a00b6f7224 */ /* 0x000fe200078e02ff */
[----:B------:R-:W-:Y:S01]  /*2380*/  IADD3 R0, P3, R115, R4, RZ ;  /* 0x0000000473007210 */ /* 0x000fe20007f7e0ff */
[----:B------:R-:W-:-:S02]  /*2390*/  IMAD R109, R157, R3, R109 ;  /* 0x000000039d6d7224 */ /* 0x000fc400078e026d */
[----:B------:R-:W-:Y:S01]  /*23a0*/  IMAD.WIDE.U32 R10, R156, R3, R20 ;  /* 0x000000039c0a7225 */ /* 0x000fe200078e0014 */
[----:B------:R-:W-:-:S03]  /*23b0*/  SHF.R.S32.HI R2, RZ, 0x1f, R115 ;  /* 0x0000001fff027819 */ /* 0x000fc60000011473 */
[-C--:B------:R-:W-:Y:S02]  /*23c0*/  IMAD R111, R161, R3.reuse, R111 ;  /* 0x00000003a16f7224 */ /* 0x080fe400078e026f */
[----:B------:R-:W-:-:S04]  /*23d0*/  IMAD.WIDE.U32 R12, R160, R3, R18 ;  /* 0x00000003a00c7225 */ /* 0x000fc800078e0012 */
[----:B------:R-:W-:Y:S01]  /*23e0*/  IMAD.IADD R3, R67, 0x1, R4 ;  /* 0x0000000143037824 */ /* 0x000fe200078e0204 */
[----:B------:R-:W-:Y:S01]  /*23f0*/  LEA R108, P1, R10, R16, 0x1 ;  /* 0x000000100a6c7211 */ /* 0x000fe200078208ff */
[----:B------:R-:W-:Y:S01]  /*2400*/  IMAD.IADD R109, R11, 0x1, R109 ;  /* 0x000000010b6d7824 */ /* 0x000fe200078e026d */
[----:B------:R-:W-:Y:S01]  /*2410*/  LEA R110, P0, R12, R14, 0x1 ;  /* 0x0000000e0c6e7211 */ /* 0x000fe200078008ff */
[----:B------:R-:W-:Y:S01]  /*2420*/  IMAD.IADD R111, R13, 0x1, R111 ;  /* 0x000000010d6f7824 */ /* 0x000fe200078e026f */
[----:B------:R-:W-:Y:S01]  /*2430*/  IADD3 R115, P2, R115, R3, RZ ;  /* 0x0000000373737210 */ /* 0x000fe20007f5e0ff */
[----:B------:R-:W-:Y:S01]  /*2440*/  IMAD.SHL.U32 R26, R0, 0x2, RZ ;  /* 0x00000002001a7824 */ /* 0x000fe200078e00ff */
[----:B------:R-:W-:Y:S02]  /*2450*/  LEA.HI.X.SX32 R5, R4, R2, 0x1, P3 ;  /* 0x0000000204057211 */ /* 0x000fe400018f0eff */
[----:B------:R-:W-:Y:S02]  /*2460*/  LEA.HI.X R109, R10, R17, R109, 0x1, P1 ;  /* 0x000000110a6d7211 */ /* 0x000fe400008f0c6d */
[----:B------:R-:W-:-:S02]  /*2470*/  LEA.HI.X R111, R12, R15, R111, 0x1, P0 ;  /* 0x0000000f0c6f7211 */ /* 0x000fc400000f0c6f */
[----:B------:R-:W-:Y:S02]  /*2480*/  LEA.HI.X.SX32 R2, R3, R2, 0x1, P2 ;  /* 0x0000000203027211 */ /* 0x000fe400010f0eff */
[C---:B------:R-:W-:Y:S02]  /*2490*/  SHF.L.U32 R114, R115.reuse, 0x1, RZ ;  /* 0x0000000173727819 */ /* 0x040fe400000006ff */
[-C--:B------:R-:W-:Y:S01]  /*24a0*/  IADD3 R56, P1, R8, R26.reuse, RZ ;  /* 0x0000001a08387210 */ /* 0x080fe20007f3e0ff */
[----:B------:R-:W-:Y:S01]  /*24b0*/  IMAD.SHL.U32 R82, R160, 0x10, RZ ;  /* 0x00000010a0527824 */ /* 0x000fe200078e00ff */
[----:B------:R-:W-:Y:S02]  /*24c0*/  SHF.L.U64.HI R0, R0, 0x1, R5 ;  /* 0x0000000100007819 */ /* 0x000fe40000010205 */
[----:B------:R-:W-:Y:S02]  /*24d0*/  IADD3 R26, P0, R6, R26, RZ ;  /* 0x0000001a061a7210 */ /* 0x000fe40007f1e0ff */
[----:B------:R-:W-:-:S02]  /*24e0*/  SHF.L.U64.HI R115, R115, 0x1, R2 ;  /* 0x0000000173737819 */ /* 0x000fc40000010202 */
[-C--:B------:R-:W-:Y:S01]  /*24f0*/  IADD3 R112, P3, R8, R114.reuse, RZ ;  /* 0x0000007208707210 */ /* 0x080fe20007f7e0ff */
[--C-:B------:R-:W-:Y:S01]  /*2500*/  IMAD.X R57, R9, 0x1, R0.reuse, P1 ;  /* 0x0000000109397824 */ /* 0x100fe200008e0600 */
[----:B------:R-:W-:Y:S01]  /*2510*/  IADD3 R114, P2, R6, R114, RZ ;  /* 0x0000007206727210 */ /* 0x000fe20007f5e0ff */
[----:B------:R-:W-:Y:S01]  /*2520*/  IMAD.X R27, R7, 0x1, R0, P0 ;  /* 0x00000001071b7824 */ /* 0x000fe200000e0600 */
[C---:B------:R-:W-:Y:S01]  /*2530*/  SHF.L.U64.HI R81, R160.reuse, 0x4, R161 ;  /* 0x00000004a0517819 */ /* 0x040fe200000102a1 */
[----:B------:R-:W-:Y:S01]  /*2540*/  IMAD.SHL.U32 R84, R160, 0x20, RZ ;  /* 0x00000020a0547824 */ /* 0x000fe200078e00ff */
[----:B------:R-:W-:Y:S01]  /*2550*/  IADD3 R91, P1, P0, R82, R82, R82 ;  /* 0x00000052525b7210 */ /* 0x000fe2000783e052 */
[----:B------:R-:W-:Y:S01]  /*2560*/  IMAD.X R113, R9, 0x1, R115, P3 ;  /* 0x0000000109717824 */ /* 0x000fe200018e0673 */
[----:B------:R-:W-:Y:S01]  /*2570*/  SHF.L.U64.HI R83, R160, 0x5, R161 ;  /* 0x00000005a0537819 */ /* 0x000fe200000102a1 */
[----:B------:R-:W-:Y:S01]  /*2580*/  IMAD.X R115, R7, 0x1, R115, P2 ;  /* 0x0000000107737824 */ /* 0x000fe200010e0673 */
[----:B------:R-:W-:-:S02]  /*2590*/  IADD3.X R92, R81, R81, R81, P1, P0 ;  /* 0x00000051515c7210 */ /* 0x000fc40000fe0451 */
[C-C-:B------:R-:W-:Y:S02]  /*25a0*/  IADD3 R85, P5, P4, -R84.reuse, 0x40, R91.reuse ;  /* 0x0000004054557810 */ /* 0x140fe40007cbe15b */
[C-C-:B------:R-:W-:Y:S02]  /*25b0*/  IADD3 R87, P3, P2, -R84.reuse, 0x80, R91.reuse ;  /* 0x0000008054577810 */ /* 0x140fe40007a7e15b */
[----:B------:R-:W-:Y:S01]  /*25c0*/  IADD3 R91, P1, P0, -R84, 0xc0, R91 ;  /* 0x000000c0545b7810 */ /* 0x000fe2000783e15b */
[----:B------:R-:W-:Y:S01]  /*25d0*/  IMAD.SHL.U32 R143, R139, 0x10, RZ ;  /* 0x000000108b8f7824 */ /* 0x000fe200078e00ff */
[C-C-:B------:R-:W-:Y:S02]  /*25e0*/  IADD3.X R86, ~R83.reuse, RZ, R92.reuse, P5, P4 ;  /* 0x000000ff53567210 */ /* 0x140fe40002fe855c */
[C-C-:B------:R-:W-:Y:S02]  /*25f0*/  IADD3.X R88, ~R83.reuse, RZ, R92.reuse, P3, P2 ;  /* 0x000000ff53587210 */ /* 0x140fe40001fe455c */
[----:B------:R-:W-:-:S02]  /*2600*/  IADD3.X R92, ~R83, RZ, R92, P1, P0 ;  /* 0x000000ff535c7210 */ /* 0x000fc40000fe055c */
[-C--:B------:R-:W-:Y:S02]  /*2610*/  IADD3 R89, P2, R85, R82.reuse, RZ ;  /* 0x0000005255597210 */ /* 0x080fe40007f5e0ff */
[-C--:B------:R-:W-:Y:S02]  /*2620*/  IADD3 R93, P1, R87, R82.reuse, RZ ;  /* 0x00000052575d7210 */ /* 0x080fe40007f3e0ff */
[-C--:B------:R-:W-:Y:S02]  /*2630*/  IADD3 R95, P0, R91, R82.reuse, RZ ;  /* 0x000000525b5f7210 */ /* 0x080fe40007f1e0ff */
[C---:B------:R-:W-:Y:S02]  /*2640*/  IADD3 R138, R143.reuse, 0x40, RZ ;  /* 0x000000408f8a7810 */ /* 0x040fe40007ffe0ff */
[C---:B------:R-:W-:Y:S02]  /*2650*/  IADD3 R137, R143.reuse, 0x80, RZ ;  /* 0x000000808f897810 */ /* 0x040fe40007ffe0ff */
[----:B------:R-:W-:Y:S01]  /*2660*/  IADD3 R135, R143, 0xc0, RZ ;  /* 0x000000c08f877810 */ /* 0x000fe20007ffe0ff */
[--C-:B------:R-:W-:Y:S01]  /*2670*/  IMAD.X R90, R86, 0x1, R81.reuse, P2 ;  /* 0x00000001565a7824 */ /* 0x100fe200010e0651 */
[-C--:B------:R-:W-:Y:S01]  /*2680*/  IADD3 R103, P2, R89, R82.reuse, RZ ;  /* 0x0000005259677210 */ /* 0x080fe20007f5e0ff */
[--C-:B------:R-:W-:Y:S01]  /*2690*/  IMAD.X R94, R88, 0x1, R81.reuse, P1 ;  /* 0x00000001585e7824 */ /* 0x100fe200008e0651 */
[----:B------:R-:W-:Y:S01]  /*26a0*/  IADD3 R105, P1, R93, R82, RZ ;  /* 0x000000525d697210 */ /* 0x000fe20007f3e0ff */
[----:B------:R-:W-:Y:S01]  /*26b0*/  IMAD.X R96, R92, 0x1, R81, P0 ;  /* 0x000000015c607824 */ /* 0x000fe200000e0651 */
[C---:B------:R-:W-:Y:S01]  /*26c0*/  IADD3 R136, R143.reuse, R138, RZ ;  /* 0x0000008a8f887210 */ /* 0x040fe20007ffe0ff */
[----:B------:R-:W-:Y:S01]  /*26d0*/  IMAD.IADD R134, R143, 0x1, R137 ;  /* 0x000000018f867824 */ /* 0x000fe200078e0289 */
[----:B------:R-:W-:Y:S01]  /*26e0*/  IADD3 R107, P0, R95, R82, RZ ;  /* 0x000000525f6b7210 */ /* 0x000fe20007f1e0ff */
[----:B------:R-:W-:Y:S01]  /*26f0*/  IMAD.IADD R132, R143, 0x1, R135 ;  /* 0x000000018f847824 */ /* 0x000fe200078e0287 */
[C-C-:B------:R-:W-:Y:S01]  /*2700*/  SHF.L.U64.HI R97, R156.reuse, 0x4, R157.reuse ;  /* 0x000000049c617819 */ /* 0x140fe2000001029d */
[C---:B------:R-:W-:Y:S01]  /*2710*/  IMAD.SHL.U32 R100, R156.reuse, 0x20, RZ ;  /* 0x000000209c647824 */ /* 0x040fe200078e00ff */
[C---:B------:R-:W-:Y:S01]  /*2720*/  SHF.L.U32 R98, R156.reuse, 0x4, RZ ;  /* 0x000000049c627819 */ /* 0x040fe200000006ff */
[----:B------:R-:W-:Y:S01]  /*2730*/  IMAD R101, R157, 0x60, RZ ;  /* 0x000000609d657824 */ /* 0x000fe200078e02ff */
[----:B------:R-:W-:Y:S01]  /*2740*/  SHF.L.U64.HI R99, R156, 0x5, R157 ;  /* 0x000000059c637819 */ /* 0x000fe2000001029d */
[----:B------:R-:W-:Y:S01]  /*2750*/  IMAD.SHL.U32 R141, R139, 0x20, RZ ;  /* 0x000000208b8d7824 */ /* 0x000fe200078e00ff */
[----:B------:R-:W-:Y:S01]  /*2760*/  IADD3.X R106, R96, R81, RZ, P0, !PT ;  /* 0x00000051606a7210 */ /* 0x000fe200007fe4ff */
[----:B------:R-:W-:-:S02]  /*2770*/  IMAD.X R102, R90, 0x1, R81, P2 ;  /* 0x000000015a667824 */ /* 0x000fc400010e0651 */
[----:B------:R-:W-:Y:S01]  /*2780*/  IMAD.X R104, R94, 0x1, R81, P1 ;  /* 0x000000015e687824 */ /* 0x000fe200008e0651 */
[----:B------:R-:W-:Y:S01]  /*2790*/  IADD3 R131, R143, R134, RZ ;  /* 0x000000868f837210 */ /* 0x000fe20007ffe0ff */
[----:B------:R-:W-:-:S04]  /*27a0*/  IMAD.WIDE.U32 R156, R156, 0x60, RZ ;  /* 0x000000609c9c7825 */ /* 0x000fc800078e00ff */
[----:B------:R-:W-:Y:S02]  /*27b0*/  IMAD R139, R139, 0x30, RZ ;  /* 0x000000308b8b7824 */ /* 0x000fe400078e02ff */
[C---:B------:R-:W-:Y:S02]  /*27c0*/  IMAD.IADD R133, R143.reuse, 0x1, R136 ;  /* 0x000000018f857824 */ /* 0x040fe400078e0288 */
[----:B------:R-:W-:Y:S01]  /*27d0*/  IMAD.IADD R130, R143, 0x1, R132 ;  /* 0x000000018f827824 */ /* 0x000fe200078e0284 */
[----:B------:R-:W-:Y:S01]  /*27e0*/  SHF.L.U64.HI R97, R98, 0x1, R97 ;  /* 0x0000000162617819 */ /* 0x000fe20000010261 */
[----:B------:R-:W-:Y:S01]  /*27f0*/  IMAD.MOV.U32 R17, RZ, RZ, R165 ;  /* 0x000000ffff117224 */ /* 0x000fe200078e00a5 */
[----:B------:R-:W-:Y:S01]  /*2800*/  SHF.L.U64.HI R99, R100, 0x1, R99 ;  /* 0x0000000164637819 */ /* 0x000fe20000010263 */
[----:B------:R-:W-:Y:S01]  /*2810*/  IMAD.SHL.U32 R98, R98, 0x2, RZ ;  /* 0x0000000262627824 */ /* 0x000fe200078e00ff */
[----:B------:R-:W-:Y:S01]  /*2820*/  SHF.L.U64.HI R102, R103, 0x1, R102 ;  /* 0x0000000167667819 */ /* 0x000fe20000010266 */
[----:B------:R-:W-:Y:S01]  /*2830*/  IMAD.SHL.U32 R100, R100, 0x2, RZ ;  /* 0x0000000264647824 */ /* 0x000fe200078e00ff */
[----:B------:R-:W-:Y:S01]  /*2840*/  SHF.L.U64.HI R104, R105, 0x1, R104 ;  /* 0x0000000169687819 */ /* 0x000fe20000010268 */
[----:B------:R-:W-:Y:S01]  /*2850*/  IMAD.SHL.U32 R103, R103, 0x2, RZ ;  /* 0x0000000267677824 */ /* 0x000fe200078e00ff */
[----:B------:R-:W-:Y:S01]  /*2860*/  SHF.L.U64.HI R106, R107, 0x1, R106 ;  /* 0x000000016b6a7819 */ /* 0x000fe2000001026a */
[----:B------:R-:W-:Y:S01]  /*2870*/  IMAD.SHL.U32 R105, R105, 0x2, RZ ;  /* 0x0000000269697824 */ /* 0x000fe200078e00ff */
[C---:B------:R-:W-:Y:S01]  /*2880*/  IADD3 R20, R24.reuse, 0x40, RZ ;  /* 0x0000004018147810 */ /* 0x040fe20007ffe0ff */
[----:B------:R-:W-:Y:S01]  /*2890*/  IMAD.SHL.U32 R107, R107, 0x2, RZ ;  /* 0x000000026b6b7824 */ /* 0x000fe200078e00ff */
[----:B------:R-:W-:-:S02]  /*28a0*/  IADD3 R19, R24, 0x80, RZ ;  /* 0x0000008018137810 */ /* 0x000fc40007ffe0ff */
[----:B------:R-:W-:Y:S02]  /*28b0*/  IADD3 R18, R24, 0xc0, RZ ;  /* 0x000000c018127810 */ /* 0x000fe40007ffe0ff */
[----:B------:R-:W-:Y:S02]  /*28c0*/  IADD3 R101, R157, R101, RZ ;  /* 0x000000659d657210 */ /* 0x000fe40007ffe0ff */
        /* <DEDUP_REMOVED lines=12> */
.L_x_4169:
[----:B------:R-:W-:Y:S01]  /*2990*/  IMAD.SHL.U32 R22, R17, 0x40, RZ ;  /* 0x0000004011167824 */ /* 0x000fe200078e00ff */
[----:B------:R-:W-:Y:S04]  /*29a0*/  BSSY B2, `(.L_x_4114) ;  /* 0x0000934000027945 */ /* 0x000fe80003800000 */
[----:B------:R-:W-:Y:S05]  /*29b0*/  IADD3 R21, R22, -0x40, RZ ;  /* 0xffffffc016157810 */ /* 0x000fea0007ffe0ff */
[--C-:B------:R-:W-:Y:S02]  /*29c0*/  IMAD.IADD R167, R60, 0x1, -R21.reuse ;  /* 0x000000013ca77824 */ /* 0x100fe400078e0a15 */
[----:B------:R-:W-:Y:S03]  /*29d0*/  IMAD.IADD R163, R66, 0x1, -R21 ;  /* 0x0000000142a37824 */ /* 0x000fe600078e0a15 */
[-C--:B------:R-:W-:Y:S02]  /*29e0*/  ISETP.GE.AND P3, PT, R148, R167.reuse, PT ;  /* 0x000000a79400720c */ /* 0x080fe40003f66270 */
[----:B------:R-:W-:Y:S02]  /*29f0*/  ISETP.GE.AND P2, PT, R74, R167, PT ;  /* 0x000000a74a00720c */ /* 0x000fe40003f46270 */
[-C--:B------:R-:W-:Y:S02]  /*2a00*/  ISETP.GE.AND P3, PT, R148, R163.reuse, !P3 ;  /* 0x000000a39400720c */ /* 0x080fe40005f66270 */
[----:B------:R-:W-:Y:S02]  /*2a10*/  ISETP.GE.AND P2, PT, R74, R163, !P2 ;  /* 0x000000a34a00720c */ /* 0x000fe40005746270 */
[C---:B------:R-:W-:Y:S04]  /*2a20*/  ISETP.GE.AND P1, PT, R73.reuse, R167, PT ;  /* 0x000000a74900720c */ /* 0x040fe80003f26270 */
[----:B------:R-:W-:Y:S05]  /*2a30*/  ISETP.GE.AND P1, PT, R73, R163, !P1 ;  /* 0x000000a34900720c */ /* 0x000fea0004f26270 */
[----:B---3--:R-:W2:Y:S01]  /*2a40*/  @P3 LD.E.128 R12, [R108.64] ;  /* 0x000000066c0c3980 */ /* 0x008ea2000c101d00 */
[----:B------:R-:W-:Y:S01]  /*2a50*/  @P3 IMAD.MOV.U32 R2, RZ, RZ, R117 ;  /* 0x000000ffff023224 */ /* 0x000fe200078e0075 */
[C---:B------:R-:W-:Y:S01]  /*2a60*/  @P2 IADD3 R30, P0, R108.reuse, R98, RZ ;  /* 0x000000626c1e2210 */ /* 0x040fe20007f1e0ff */
[----:B------:R-:W-:Y:S04]  /*2a70*/  @P3 IMAD.MOV.U32 R3, RZ, RZ, R116 ;  /* 0x000000ffff033224 */ /* 0x000fe800078e0074 */
[----:B------:R-:W-:Y:S01]  /*2a80*/  @P2 IMAD.X R31, R109, 0x1, R97, P0 ;  /* 0x000000016d1f2824 */ /* 0x000fe200000e0661 */
[C---:B------:R-:W-:Y:S04]  /*2a90*/  @P2 LEA R40, P0, R63.reuse, R117, 0x1 ;  /* 0x000000753f282211 */ /* 0x040fe800078008ff */
[----:B------:R-:W-:Y:S01]  /*2aa0*/  @P2 LEA.HI.X R41, R63, R116, R62, 0x1, P0 ;  /* 0x000000743f292211 */ /* 0x000fe200000f0c3e */
[----:B--2---:R1:W-:Y:S04]  /*2ab0*/  @P3 ST.E.128 [R2.64], R12 ;  /* 0x0000000c02003985 */ /* 0x0043e8000c101d06 */
[----:B------:R-:W2:Y:S04]  /*2ac0*/  @P3 LD.E.128 R8, [R108.64+0x80] ;  /* 0x000080066c083980 */ /* 0x000ea8000c101d00 */
[----:B--2---:R-:W-:Y:S04]  /*2ad0*/  @P3 ST.E.128 [R2.64+0x80], R8 ;  /* 0x0000800802003985 */ /* 0x004fe8000c101d06 */
[----:B------:R-:W2:Y:S04]  /*2ae0*/  @P3 LD.E.128 R4, [R108.64+0x100] ;  /* 0x000100066c043980 */ /* 0x000ea8000c101d00 */
[----:B--2---:R-:W-:Y:S04]  /*2af0*/  @P3 ST.E.128 [R2.64+0x100], R4 ;  /* 0x0001000402003985 */ /* 0x004fe8000c101d06 */
[----:B------:R-:W2:Y:S04]  /*2b00*/  @P3 LD.E.128 R36, [R108.64+0x180] ;  /* 0x000180066c243980 */ /* 0x000ea8000c101d00 */
[----:B--2---:R2:W-:Y:S04]  /*2b10*/  @P3 ST.E.128 [R2.64+0x180], R36 ;  /* 0x0001802402003985 */ /* 0x0045e8000c101d06 */
[----:B-1----:R-:W3:Y:S01]  /*2b20*/  @P2 LD.E.128 R12, [R30.64] ;  /* 0x000000061e0c2980 */ /* 0x002ee2000c101d00 */
[----:B--2---:R-:W-:Y:S05]  /*2b30*/  @P1 IADD3 R2, P0, R108, R100, RZ ;  /* 0x000000646c021210 */ /* 0x004fea0007f1e0ff */
[----:B------:R-:W-:Y:S01]  /*2b40*/  @P1 IMAD.X R3, R109, 0x1, R99, P0 ;  /* 0x000000016d031824 */ /* 0x000fe200000e0663 */
[----:B------:R-:W-:Y:S05]  /*2b50*/  @P1 IADD3 R42, P0, R117, R76, RZ ;  /* 0x0000004c752a1210 */ /* 0x000fea0007f1e0ff */
[----:B------:R-:W-:Y:S01]  /*2b60*/  @P1 IMAD.X R43, R116, 0x1, R77, P0 ;  /* 0x00000001742b1824 */ /* 0x000fe200000e064d */
[C---:B------:R-:W-:Y:S04]  /*2b70*/  ISETP.GE.AND P0, PT, R72.reuse, R167, PT ;  /* 0x000000a74800720c */ /* 0x040fe80003f06270 */
[----:B------:R-:W-:Y:S01]  /*2b80*/  ISETP.GE.AND P0, PT, R72, R163, !P0 ;  /* 0x000000a34800720c */ /* 0x000fe20004706270 */
[----:B---3--:R1:W-:Y:S04]  /*2b90*/  @P2 ST.E.128 [R40.64], R12 ;  /* 0x0000000c28002985 */ /* 0x0083e8000c101d06 */
[----:B------:R-:W2:Y:S04]  /*2ba0*/  @P2 LD.E.128 R8, [R30.64+0x80] ;  /* 0x000080061e082980 */ /* 0x000ea8000c101d00 */
[----:B--2---:R2:W-:Y:S04]  /*2bb0*/  @P2 ST.E.128 [R40.64+0x80], R8 ;  /* 0x0000800828002985 */ /* 0x0045e8000c101d06 */
[----:B------:R-:W3:Y:S04]  /*2bc0*/  @P2 LD.E.128 R4, [R30.64+0x100] ;  /* 0x000100061e042980 */ /* 0x000ee8000c101d00 */
[----:B---3--:R3:W-:Y:S04]  /*2bd0*/  @P2 ST.E.128 [R40.64+0x100], R4 ;  /* 0x0001000428002985 */ /* 0x0087e8000c101d06 */
[----:B------:R4:W5:Y:S02]  /*2be0*/  @P2 LD.E.128 R32, [R30.64+0x180] ;  /* 0x000180061e202980 */ /* 0x000964000c101d00 */
[----:B----4-:R-:W-:Y:S05]  /*2bf0*/  @P0 IADD3 R30, P4, R108, R156, RZ ;  /* 0x0000009c6c1e0210 */ /* 0x010fea0007f9e0ff */
[----:B------:R-:W-:Y:S01]  /*2c00*/  @P0 IMAD.X R31, R109, 0x1, R101, P4 ;  /* 0x000000016d1f0824 */ /* 0x000fe200020e0665 */
[----:B-----5:R4:W-:Y:S04]  /*2c10*/  @P2 ST.E.128 [R40.64+0x180], R32 ;  /* 0x0001802028002985 */ /* 0x0209e8000c101d06 */
[----:B-1----:R-:W5:Y:S04]  /*2c20*/  @P1 LD.E.128 R12, [R2.64] ;  /* 0x00000006020c1980 */ /* 0x002f68000c101d00 */
[----:B-----5:R1:W-:Y:S04]  /*2c30*/  @P1 ST.E.128 [R42.64], R12 ;  /* 0x0000000c2a001985 */ /* 0x0203e8000c101d06 */
[----:B--2---:R-:W2:Y:S04]  /*2c40*/  @P1 LD.E.128 R8, [R2.64+0x80] ;  /* 0x0000800602081980 */ /* 0x004ea8000c101d00 */
[----:B--2---:R2:W-:Y:S04]  /*2c50*/  @P1 ST.E.128 [R42.64+0x80], R8 ;  /* 0x000080082a001985 */ /* 0x0045e8000c101d06 */
[----:B---3--:R-:W3:Y:S04]  /*2c60*/  @P1 LD.E.128 R4, [R2.64+0x100] ;  /* 0x0001000602041980 */ /* 0x008ee8000c101d00 */
[----:B---3--:R3:W-:Y:S04]  /*2c70*/  @P1 ST.E.128 [R42.64+0x100], R4 ;  /* 0x000100042a001985 */ /* 0x0087e8000c101d06 */
[----:B------:R-:W5:Y:S04]  /*2c80*/  @P1 LD.E.128 R36, [R2.64+0x180] ;  /* 0x0001800602241980 */ /* 0x000f68000c101d00 */
[----:B-----5:R1:W-:Y:S01]  /*2c90*/  @P1 ST.E.128 [R42.64+0x180], R36 ;  /* 0x000180242a001985 */ /* 0x0203e2000c101d06 */
[----:B----4-:R-:W-:Y:S03]  /*2ca0*/  @P0 IADD3 R40, P1, R117, R154, RZ ;  /* 0x0000009a75280210 */ /* 0x010fe60007f3e0ff */
[----:B------:R-:W4:Y:S02]  /*2cb0*/  @P0 LD.E.128 R32, [R30.64] ;  /* 0x000000061e200980 */ /* 0x000f24000c101d00 */
[----:B------:R-:W-:Y:S05]  /*2cc0*/  @P0 IMAD.X R41, R116, 0x1, R75, P1 ;  /* 0x0000000174290824 */ /* 0x000fea00008e064b */
[----:B----4-:R4:W-:Y:S04]  /*2cd0*/  @P0 ST.E.128 [R40.64], R32 ;  /* 0x0000002028000985 */ /* 0x0109e8000c101d06 */
[----:B-1----:R-:W5:Y:S04]  /*2ce0*/  @P0 LD.E.128 R12, [R30.64+0x80] ;  /* 0x000080061e0c0980 */ /* 0x002f68000c101d00 */
[----:B-----5:R4:W-:Y:S04]  /*2cf0*/  @P0 ST.E.128 [R40.64+0x80], R12 ;  /* 0x0000800c28000985 */ /* 0x0209e8000c101d06 */
[----:B--2---:R-:W2:Y:S04]  /*2d00*/  @P0 LD.E.128 R8, [R30.64+0x100] ;  /* 0x000100061e080980 */ /* 0x004ea8000c101d00 */
[----:B--2---:R4:W-:Y:S04]  /*2d10*/  @P0 ST.E.128 [R40.64+0x100], R8 ;  /* 0x0001000828000985 */ /* 0x0049e8000c101d06 */
[----:B---3--:R-:W2:Y:S04]  /*2d20*/  @P0 LD.E.128 R4, [R30.64+0x180] ;  /* 0x000180061e040980 */ /* 0x008ea8000c101d00 */
[----:B--2---:R4:W-:Y:S04]  /*2d30*/  @P0 ST.E.128 [R40.64+0x180], R4 ;  /* 0x0001800428000985 */ /* 0x0049e8000c101d06 */
[----:B------:R-:W2:Y:S04]  /*2d40*/  LD.E R23, [R28.64+0xd0] ;  /* 0x0000d0061c177980 */ /* 0x000ea8000c101900 */
[----:B------:R-:W3:Y:S01]  /*2d50*/  LD.E R3, [R28.64+0x130] ;  /* 0x000130061c037980 */ /* 0x000ee2000c101900 */
[----:B--2---:R-:W-:Y:S01]  /*2d60*/  ISETP.NE.AND P1, PT, R23, RZ, PT ;  /* 0x000000ff1700720c */ /* 0x004fe20003f25270 */
[----:B---3--:R-:W-:Y:S05]  /*2d70*/  IMAD.U32 R3, R3, -0x40, RZ ;  /* 0xffffffc003037824 */ /* 0x008fea00078e00ff */
[C---:B------:R-:W-:Y:S04]  /*2d80*/  LEA R108, P0, R3.reuse, R108, 0x1 ;  /* 0x0000006c036c7211 */ /* 0x040fe800078008ff */
[----:B------:R-:W-:Y:S03]  /*2d90*/  LEA.HI.X.SX32 R109, R3, R109, 0x1, P0 ;  /* 0x0000006d036d7211 */ /* 0x000fe600000f0eff */
[----:B------:R-:W-:-:S05]  /*2da0*/  @!P1 BRA `(.L_x_4115) ;  /* 0x00008bf000009947 */ /* 0x000fca0003800000 */
[----:B----4-:R-:W2:Y:S02]  /*2db0*/  LD.E.U8 R0, [R28.64+0x1b3] ;  /* 0x0001b3061c007980 */ /* 0x010ea4000c101100 */
[----:B--2---:R-:W-:Y:S11]  /*2dc0*/  ISETP.NE.AND P0, PT, R0, RZ, PT ;  /* 0x000000ff0000720c */ /* 0x004ff60003f05270 */
[----:B------:R-:W-:Y:S02]  /*2dd0*/  @!UPT UIADD3 URZ, URZ, URZ, URZ ;  /* 0x0000003f3f3ff290 */ /* 0x000fe4000fffe03f */
[----:B------:R-:W-:-:S05]  /*2de0*/  @!P0 BRA `(.L_x_4116) ;  /* 0x0000309000008947 */ /* 0x000fca0003800000 */
[----:B------:R-:W-:Y:S01]  /*2df0*/  BSSY B0, `(.L_x_4117) ;  /* 0x00000b6000007945 */ /* 0x000fe20003800000 */
[----:B------:R-:W-:-:S05]  /*2e00*/  @!P3 BRA `(.L_x_4118) ;  /* 0x00000b400000b947 */ /* 0x000fca0003800000 */
[-C--:B------:R-:W-:Y:S01]  /*2e10*/  ISETP.GE.AND P0, PT, R24, R23.reuse, PT ;  /* 0x000000171800720c */ /* 0x080fe20003f06270 */
[----:B------:R-:W2:Y:S01]  /*2e20*/  LD.E.128 R36, [R110.64] ;  /* 0x000000066e247980 */ /* 0x000ea2000c101d00 */
[----:B------:R-:W-:Y:S11]  /*2e30*/  ISETP.GE.AND P1, PT, R20, R23, PT ;  /* 0x000000171400720c */ /* 0x000ff60003f26270 */
[----:B------:R-:W3:Y:S06]  /*2e40*/  @!P0 LD.E.64 R48, [R56.64] ;  /* 0x0000000638308980 */ /* 0x000eec000c101b00 */
[----:B------:R-:W4:Y:S01]  /*2e50*/  @!P0 LD.E.64 R30, [R26.64] ;  /* 0x000000061a1e8980 */ /* 0x000f22000c101b00 */
[----:B---3--:R-:W-:Y:S01]  /*2e60*/  @!P0 IMAD.U32 R46, R49, 0x10000, RZ ;  /* 0x00010000312e8824 */ /* 0x008fe200078e00ff */
[----:B------:R-:W-:Y:S02]  /*2e70*/  @!P0 SHF.L.U32 R43, R48, 0x10, RZ ;  /* 0x00000010302b8819 */ /* 0x000fe400000006ff */
[C---:B--2---:R-:W-:Y:S02]  /*2e80*/  @!P0 LOP3.LUT R34, R36.reuse, 0xffff0000, RZ, 0xc0, !PT ;  /* 0xffff000024228812 */ /* 0x044fe400078ec0ff */
[----:B------:R-:W-:Y:S02]  /*2e90*/  @!P0 SHF.L.U32 R44, R36, 0x10, RZ ;  /* 0x00000010242c8819 */ /* 0x000fe400000006ff */
[----:B----4-:R-:W-:Y:S01]  /*2ea0*/  @!P0 SHF.L.U32 R33, R30, 0x10, RZ ;  /* 0x000000101e218819 */ /* 0x010fe200000006ff */
[----:B------:R-:W-:Y:S01]  /*2eb0*/  @!P0 FMUL.FTZ R51, R34, R43 ;  /* 0x0000002b22338220 */ /* 0x000fe20000410000 */
[----:B------:R-:W-:Y:S01]  /*2ec0*/  @!P0 LOP3.LUT R32, R30, 0xffff0000, RZ, 0xc0, !PT ;  /* 0xffff00001e208812 */ /* 0x000fe200078ec0ff */
[----:B------:R-:W-:Y:S01]  /*2ed0*/  @!P0 IMAD.U32 R30, R31, 0x10000, RZ ;  /* 0x000100001f1e8824 */ /* 0x000fe200078e00ff */
[----:B------:R-:W-:Y:S01]  /*2ee0*/  @!P0 LOP3.LUT R35, R37, 0xffff0000, RZ, 0xc0, !PT ;  /* 0xffff000025238812 */ /* 0x000fe200078ec0ff */
[-C--:B------:R-:W-:Y:S01]  /*2ef0*/  @!P0 FMUL.FTZ R0, R34, R33.reuse ;  /* 0x0000002122008220 */ /* 0x080fe20000410000 */
[----:B------:R-:W-:Y:S01]  /*2f00*/  @!P0 LOP3.LUT R31, R31, 0xffff0000, RZ, 0xc0, !PT ;  /* 0xffff00001f1f8812 */ /* 0x000fe200078ec0ff */
[----:B------:R-:W-:Y:S01]  /*2f10*/  @!P0 FFMA.FTZ R51, R44, R33, -R51 ;  /* 0x000000212c338223 */ /* 0x000fe20000010833 */
[----:B------:R-:W-:Y:S01]  /*2f20*/  @!P0 LOP3.LUT R33, R38, 0xffff0000, RZ, 0xc0, !PT ;  /* 0xffff000026218812 */ /* 0x000fe200078ec0ff */
[----:B------:R-:W-:Y:S01]  /*2f30*/  @!P0 FFMA.FTZ R0, R43, R44, R0 ;  /* 0x0000002c2b008223 */ /* 0x000fe20000010000 */
[----:B------:R-:W-:Y:S01]  /*2f40*/  @!P0 LOP3.LUT R45, R48, 0xffff0000, RZ, 0xc0, !PT ;  /* 0xffff0000302d8812 */ /* 0x000fe200078ec0ff */
[----:B------:R-:W-:Y:S01]  /*2f50*/  @!P0 IMAD.U32 R43, R37, 0x10000, RZ ;  /* 0x00010000252b8824 */ /* 0x000fe200078e00ff */
[----:B------:R-:W-:Y:S01]  /*2f60*/  @!P0 LOP3.LUT R49, R49, 0xffff0000, RZ, 0xc0, !PT ;  /* 0xffff000031318812 */ /* 0x000fe200078ec0ff */
[----:B------:R-:W-:Y:S01]  /*2f70*/  @!P0 FMUL.FTZ R2, R35, R32 ;  /* 0x0000002023028220 */ /* 0x000fe20000410000 */
[----:B------:R-:W-:Y:S01]  /*2f80*/  @!P0 LOP3.LUT R34, R39, 0xffff0000, RZ, 0xc0, !PT ;  /* 0xffff000027228812 */ /* 0x000fe200078ec0ff */
[----:B------:R-:W-:Y:S01]  /*2f90*/  @!P0 FMUL.FTZ R3, R33, R30 ;  /* 0x0000001e21038220 */ /* 0x000fe20000410000 */
[----:B------:R-:W-:Y:S01]  /*2fa0*/  @!P0 SHF.L.U32 R47, R38, 0x10, RZ ;  /* 0x00000010262f8819 */ /* 0x000fe200000006ff */
[----:B------:R-:W-:Y:S01]  /*2fb0*/  @!P0 FMUL.FTZ R59, R35, R45 ;  /* 0x0000002d233b8220 */ /* 0x000fe20000410000 */
[----:B------:R-:W-:Y:S01]  /*2fc0*/  @!P0 F2FP.BF16.PACK_AB R51, R0, R51 ;  /* 0x000000330033823e */ /* 0x000fe200000010ff */
[----:B------:R-:W-:Y:S02]  /*2fd0*/  @!P0 IMAD.U32 R44, R39, 0x10000, RZ ;  /* 0x00010000272c8824 */ /* 0x000fe400078e00ff */
[C---:B------:R-:W-:Y:S01]  /*2fe0*/  @!P0 FMUL.FTZ R58, R34.reuse, R49 ;  /* 0x00000031223a8220 */ /* 0x040fe20000410000 */
[----:B------:R-:W-:Y:S01]  /*2ff0*/  @!P0 MOV R36, R51 ;  /* 0x0000003300248202 */ /* 0x000fe20000000f00 */
[----:B------:R-:W-:Y:S02]  /*3000*/  @!P0 FMUL.FTZ R4, R34, R31 ;  /* 0x0000001f22048220 */ /* 0x000fe40000410000 */
[----:B------:R-:W-:Y:S02]  /*3010*/  @!P0 FFMA.FTZ R2, R45, R43, R2 ;  /* 0x0000002b2d028223 */ /* 0x000fe40000010002 */
[----:B------:R-:W-:Y:S02]  /*3020*/  @!P0 FMUL.FTZ R50, R33, R46 ;  /* 0x0000002e21328220 */ /* 0x000fe40000410000 */
[----:B------:R-:W-:Y:S02]  /*3030*/  @!P0 FFMA.FTZ R3, R46, R47, R3 ;  /* 0x0000002f2e038223 */ /* 0x000fe40000010003 */
[----:B------:R-:W-:Y:S02]  /*3040*/  @!P0 FFMA.FTZ R59, R43, R32, -R59 ;  /* 0x000000202b3b8223 */ /* 0x000fe4000001083b */
[----:B------:R-:W-:Y:S02]  /*3050*/  @!P0 FFMA.FTZ R58, R44, R31, -R58 ;  /* 0x0000001f2c3a8223 */ /* 0x000fe4000001083a */
[----:B------:R-:W-:Y:S01]  /*3060*/  @!P0 FFMA.FTZ R4, R49, R44, R4 ;  /* 0x0000002c31048223 */ /* 0x000fe20000010004 */
[----:B------:R-:W-:Y:S01]  /*3070*/  @!P0 F2FP.BF16.PACK_AB R142, R2, R59 ;  /* 0x0000003b028e823e */ /* 0x000fe200000010ff */
[----:B------:R-:W-:Y:S03]  /*3080*/  @!P0 FFMA.FTZ R50, R47, R30, -R50 ;  /* 0x0000001e2f328223 */ /* 0x000fe60000010832 */
[----:B------:R-:W-:Y:S01]  /*3090*/  @!P0 F2FP.BF16.PACK_AB R59, R4, R58 ;  /* 0x0000003a043b823e */ /* 0x000fe200000010ff */
[----:B------:R-:W-:Y:S01]  /*30a0*/  @!P0 IMAD.MOV.U32 R37, RZ, RZ, R142 ;  /* 0x000000ffff258224 */ /* 0x000fe200078e008e */
[----:B------:R-:W-:Y:S03]  /*30b0*/  @!P0 F2FP.BF16.PACK_AB R50, R3, R50 ;  /* 0x000000320332823e */ /* 0x000fe600000010ff */
[----:B------:R-:W-:Y:S01]  /*30c0*/  @!P0 IMAD.MOV.U32 R39, RZ, RZ, R59 ;  /* 0x000000ffff278224 */ /* 0x000fe200078e003b */
[----:B------:R-:W-:Y:S02]  /*30d0*/  @!P0 MOV R38, R50 ;  /* 0x0000003200268202 */ /* 0x000fe40000000f00 */
[----:B------:R-:W-:Y:S03]  /*30e0*/  ISETP.GE.AND P0, PT, R19, R23, PT ;  /* 0x000000171300720c */ /* 0x000fe60003f06270 */
[----:B------:R1:W-:Y:S08]  /*30f0*/  ST.E.128 [R158.64], R36 ;  /* 0x000000249e007985 */ /* 0x0003f0000c101d06 */
[----:B------:R-:W2:Y:S06]  /*3100*/  @!P1 LD.E.64 R30, [R26.64+0x40] ;  /* 0x000040061a1e9980 */ /* 0x000eac000c101b00 */
[----:B------:R-:W3:Y:S08]  /*3110*/  LD.E.128 R32, [R110.64+0x80] ;  /* 0x000080066e207980 */ /* 0x000ef0000c101d00 */
[----:B------:R-:W4:Y:S01]  /*3120*/  @!P1 LD.E.64 R48, [R56.64+0x40] ;  /* 0x0000400638309980 */ /* 0x000f22000c101b00 */
[C---:B--2---:R-:W-:Y:S02]  /*3130*/  @!P1 SHF.L.U32 R41, R30.reuse, 0x10, RZ ;  /* 0x000000101e299819 */ /* 0x044fe400000006ff */
[----:B------:R-:W-:Y:S01]  /*3140*/  @!P1 LOP3.LUT R40, R30, 0xffff0000, RZ, 0xc0, !PT ;  /* 0xffff00001e289812 */ /* 0x000fe200078ec0ff */
[C---:B------:R-:W-:Y:S01]  /*3150*/  @!P1 IMAD.U32 R30, R31.reuse, 0x10000, RZ ;  /* 0x000100001f1e9824 */ /* 0x040fe200078e00ff */
[----:B------:R-:W-:Y:S01]  /*3160*/  @!P1 LOP3.LUT R31, R31, 0xffff0000, RZ, 0xc0, !PT ;  /* 0xffff00001f1f9812 */ /* 0x000fe200078ec0ff */
[----:B---3--:R-:W-:Y:S01]  /*3170*/  @!P1 IMAD.U32 R47, R34, 0x10000, RZ ;  /* 0x00010000222f9824 */ /* 0x008fe200078e00ff */
[C---:B------:R-:W-:Y:S02]  /*3180*/  @!P1 LOP3.LUT R42, R32.reuse, 0xffff0000, RZ, 0xc0, !PT ;  /* 0xffff0000202a9812 */ /* 0x040fe400078ec0ff */
[----:B------:R-:W-:Y:S02]  /*3190*/  @!P1 SHF.L.U32 R44, R32, 0x10, RZ ;  /* 0x00000010202c9819 */ /* 0x000fe400000006ff */
[----:B-1----:R-:W-:Y:S01]  /*31a0*/  @!P1 LOP3.LUT R37, R33, 0xffff0000, RZ, 0xc0, !PT ;  /* 0xffff000021259812 */ /* 0x002fe200078ec0ff */
[----:B------:R-:W-:Y:S01]  /*31b0*/  @!P1 FMUL.FTZ R5, R42, R41 ;  /* 0x000000292a059220 */ /* 0x000fe20000410000 */
[----:B------:R-:W-:Y:S01]  /*31c0*/  @!P1 LOP3.LUT R39, R34, 0xffff0000, RZ, 0xc0, !PT ;  /* 0xffff000022279812 */ /* 0x000fe200078ec0ff */
[----:B----4-:R-:W-:Y:S01]  /*31d0*/  @!P1 IMAD.U32 R46, R49, 0x10000, RZ ;  /* 0x00010000312e9824 */ /* 0x010fe200078e00ff */
[C---:B------:R-:W-:Y:S01]  /*31e0*/  @!P1 SHF.L.U32 R43, R48.reuse, 0x10, RZ ;  /* 0x00000010302b9819 */ /* 0x040fe200000006ff */
[----:B------:R-:W-:Y:S01]  /*31f0*/  @!P1 FMUL.FTZ R6, R37, R40 ;  /* 0x0000002825069220 */ /* 0x000fe20000410000 */
[----:B------:R-:W-:Y:S01]  /*3200*/  @!P1 LOP3.LUT R45, R48, 0xffff0000, RZ, 0xc0, !PT ;  /* 0xffff0000302d9812 */ /* 0x000fe200078ec0ff */
        /* <DEDUP_REMOVED lines=8> */
[----:B------:R-:W-:Y:S02]  /*3290*/  @!P1 FMUL.FTZ R51, R37, R45 ;  /* 0x0000002d25339220 */ /* 0x000fe40000410000 */
[----:B------:R-:W-:Y:S01]  /*32a0*/  @!P1 FMUL.FTZ R58, R39, R46 ;  /* 0x0000002e273a9220 */ /* 0x000fe20000410000 */
[----:B------:R-:W-:Y:S01]  /*32b0*/  @!P1 F2FP.BF16.PACK_AB R50, R5, R50 ;  /* 0x000000320532923e */ /* 0x000fe200000010ff */
[C---:B------:R-:W-:Y:S02]  /*32c0*/  @!P1 FMUL.FTZ R59, R36.reuse, R49 ;  /* 0x00000031243b9220 */ /* 0x040fe40000410000 */
[----:B------:R-:W-:Y:S01]  /*32d0*/  @!P1 FMUL.FTZ R8, R36, R31 ;  /* 0x0000001f24089220 */ /* 0x000fe20000410000 */
[----:B------:R-:W-:Y:S01]  /*32e0*/  @!P1 MOV R32, R50 ;  /* 0x0000003200209202 */ /* 0x000fe20000000f00 */
        /* <DEDUP_REMOVED lines=11> */
[----:B------:R-:W-:Y:S02]  /*33a0*/  @!P1 MOV R35, R59 ;  /* 0x0000003b00239202 */ /* 0x000fe40000000f00 */
[----:B------:R-:W-:Y:S03]  /*33b0*/  ISETP.GE.AND P1, PT, R18, R23, PT ;  /* 0x000000171200720c */ /* 0x000fe60003f26270 */
[----:B------:R1:W-:Y:S08]  /*33c0*/  ST.E.128 [R158.64+0x80], R32 ;  /* 0x000080209e007985 */ /* 0x0003f0000c101d06 */
[----:B------:R-:W2:Y:S08]  /*33d0*/  LD.E.128 R36, [R110.64+0x100] ;  /* 0x000100066e247980 */ /* 0x000eb0000c101d00 */
[----:B------:R-:W3:Y:S06]  /*33e0*/  @!P0 LD.E.64 R30, [R26.64+0x80] ;  /* 0x000080061a1e8980 */ /* 0x000eec000c101b00 */
[----:B------:R-:W4:Y:S01]  /*33f0*/  @!P0 LD.E.64 R48, [R56.64+0x80] ;  /* 0x0000800638308980 */ /* 0x000f22000c101b00 */
[----:B--2---:R-:W-:Y:S01]  /*3400*/  @!P0 LOP3.LUT R42, R36, 0xffff0000, RZ, 0xc0, !PT ;  /* 0xffff0000242a8812 */ /* 0x004fe200078ec0ff */
[----:B------:R-:W-:Y:S01]  /*3410*/  @!P0 IMAD.U32 R47, R38, 0x10000, RZ ;  /* 0x00010000262f8824 */ /* 0x000fe200078e00ff */
[----:B------:R-:W-:Y:S02]  /*3420*/  @!P0 SHF.L.U32 R44, R36, 0x10, RZ ;  /* 0x00000010242c8819 */ /* 0x000fe400000006ff */
[----:B-1----:R-:W-:Y:S02]  /*3430*/  @!P0 LOP3.LUT R33, R37, 0xffff0000, RZ, 0xc0, !PT ;  /* 0xffff000025218812 */ /* 0x002fe400078ec0ff */
[----:B------:R-:W-:Y:S01]  /*3440*/  @!P0 LOP3.LUT R35, R38, 0xffff0000, RZ, 0xc0, !PT ;  /* 0xffff000026238812 */ /* 0x000fe200078ec0ff */
[C---:B---3--:R-:W-:Y:S01]  /*3450*/  @!P0 IMAD.U32 R41, R30.reuse, 0x10000, RZ ;  /* 0x000100001e298824 */ /* 0x048fe200078e00ff */
[----:B------:R-:W-:Y:S02]  /*3460*/  @!P0 LOP3.LUT R32, R39, 0xffff0000, RZ, 0xc0, !PT ;  /* 0xffff000027208812 */ /* 0x000fe400078ec0ff */
[----:B------:R-:W-:Y:S01]  /*3470*/  @!P0 LOP3.LUT R40, R30, 0xffff0000, RZ, 0xc0, !PT ;  /* 0xffff00001e288812 */ /* 0x000fe200078ec0ff */
[----:B------:R-:W-:Y:S01]  /*3480*/  @!P0 FMUL.FTZ R9, R42, R41 ;  /* 0x000000292a098220 */ /* 0x000fe20000410000 */
[----:B------:R-:W-:Y:S01]  /*3490*/  @!P0 SHF.L.U32 R30, R31, 0x10, RZ ;  /* 0x000000101f1e8819 */ /* 0x000fe200000006ff */
        /* <DEDUP_REMOVED lines=75> */
.L_x_4118:
[----:B------:R-:W-:Y:S05]  /*3950*/  BSYNC B0 ;  /* 0x0000000000007941 */ /* 0x000fea0003800000 */
.L_x_4117:
[----:B------:R-:W-:Y:S01]  /*3960*/  BSSY B0, `(.L_x_4119) ;  /* 0x00000c0000007945 */ /* 0x000fe20003800000 */
[----:B------:R-:W-:-:S05]  /*3970*/  @!P2 BRA `(.L_x_4120) ;  /* 0x00000be00000a947 */ /* 0x000fca0003800000 */
[----:B------:R-:W-:Y:S02]  /*3980*/  ISETP.GE.AND P0, PT, R24, R23, PT ;  /* 0x000000171800720c */ /* 0x000fe40003f06270 */
[C---:B------:R-:W-:Y:S02]  /*3990*/  LEA R174, P1, R82.reuse, R110, 0x1 ;  /* 0x0000006e52ae7211 */ /* 0x040fe400078208ff */
[C---:B------:R-:W-:Y:S02]  /*39a0*/  SHF.L.U32 R177, R143.reuse, 0x1, RZ ;  /* 0x000000018fb17819 */ /* 0x040fe400000006ff */
[----:B------:R-:W-:Y:S02]  /*39b0*/  LEA.HI.X R175, R82, R111, R81, 0x1, P1 ;  /* 0x0000006f52af7211 */ /* 0x000fe400008f0c51 */
[-C--:B------:R-:W-:Y:S02]  /*39c0*/  IADD3 R58, P1, R56, R177.reuse, RZ ;  /* 0x000000b1383a7210 */ /* 0x080fe40007f3e0ff */
[----:B------:R-:W-:Y:S01]  /*39d0*/  SHF.L.U64.HI R173, R143, 0x1, R129 ;  /* 0x000000018fad7819 */ /* 0x000fe20000010281 */
[----:B------:R-:W2:Y:S01]  /*39e0*/  LD.E.128 R36, [R174.64] ;  /* 0x00000006ae247980 */ /* 0x000ea2000c101d00 */
[----:B------:R-:W-:Y:S02]  /*39f0*/  IADD3 R40, P2, R26, R177, RZ ;  /* 0x000000b11a287210 */ /* 0x000fe40007f5e0ff */
[----:B------:R-:W-:Y:S02]  /*3a00*/  IADD3.X R59, R57, R173, RZ, P1, !PT ;  /* 0x000000ad393b7210 */ /* 0x000fe40000ffe4ff */
[----:B------:R-:W-:Y:S01]  /*3a10*/  ISETP.GE.AND P1, PT, R20, R23, PT ;  /* 0x000000171400720c */ /* 0x000fe20003f26270 */
[----:B------:R-:W-:Y:S01]  /*3a20*/  IMAD.X R41, R27, 0x1, R173, P2 ;  /* 0x000000011b297824 */ /* 0x000fe200010e06ad */
[----:B------:R-:W-:Y:S01]  /*3a30*/  LEA R172, P2, R64, R158, 0x1 ;  /* 0x0000009e40ac7211 */ /* 0x000fe200078408ff */
[----:B------:R-:W3:Y:S06]  /*3a40*/  @!P0 LD.E.64 R50, [R58.64] ;  /* 0x000000063a328980 */ /* 0x000eec000c101b00 */
[----:B------:R-:W4:Y:S01]  /*3a50*/  @!P0 LD.E.64 R30, [R40.64] ;  /* 0x00000006281e8980 */ /* 0x000f22000c101b00 */
[----:B--2---:R-:W-:Y:S01]  /*3a60*/  @!P0 IMAD.U32 R49, R38, 0x10000, RZ ;  /* 0x0001000026318824 */ /* 0x004fe200078e00ff */
[C---:B-1----:R-:W-:Y:S02]  /*3a70*/  @!P0 LOP3.LUT R34, R36.reuse, 0xffff0000, RZ, 0xc0, !PT ;  /* 0xffff000024228812 */ /* 0x042fe400078ec0ff */
[----:B------:R-:W-:Y:S02]  /*3a80*/  @!P0 LOP3.LUT R35, R37, 0xffff0000, RZ, 0xc0, !PT ;  /* 0xffff000025238812 */ /* 0x000fe400078ec0ff */
[----:B------:R-:W-:Y:S01]  /*3a90*/  @!P0 SHF.L.U32 R46, R36, 0x10, RZ ;  /* 0x00000010242e8819 */ /* 0x000fe200000006ff */
[C---:B---3--:R-:W-:Y:S01]  /*3aa0*/  @!P0 IMAD.U32 R45, R50.reuse, 0x10000, RZ ;  /* 0x00010000322d8824 */ /* 0x048fe200078e00ff */
[----:B------:R-:W-:Y:S01]  /*3ab0*/  @!P0 LOP3.LUT R47, R50, 0xffff0000, RZ, 0xc0, !PT ;  /* 0xffff0000322f8812 */ /* 0x000fe200078ec0ff */
[C---:B------:R-:W-:Y:S01]  /*3ac0*/  @!P0 IMAD.U32 R48, R51.reuse, 0x10000, RZ ;  /* 0x0001000033308824 */ /* 0x040fe200078e00ff */
[----:B------:R-:W-:Y:S01]  /*3ad0*/  @!P0 LOP3.LUT R51, R51, 0xffff0000, RZ, 0xc0, !PT ;  /* 0xffff000033338812 */ /* 0x000fe200078ec0ff */
[----:B------:R-:W-:Y:S02]  /*3ae0*/  @!P0 FMUL.FTZ R173, R34, R45 ;  /* 0x0000002d22ad8220 */ /* 0x000fe40000410000 */
[C---:B----4-:R-:W-:Y:S01]  /*3af0*/  @!P0 IMAD.U32 R33, R30.reuse, 0x10000, RZ ;  /* 0x000100001e218824 */ /* 0x050fe200078e00ff */
[----:B------:R-:W-:Y:S01]  /*3b00*/  @!P0 LOP3.LUT R32, R30, 0xffff0000, RZ, 0xc0, !PT ;  /* 0xffff00001e208812 */ /* 0x000fe200078ec0ff */
[----:B------:R-:W-:Y:S01]  /*3b10*/  @!P0 FMUL.FTZ R177, R35, R47 ;  /* 0x0000002f23b18220 */ /* 0x000fe20000410000 */
[C---:B------:R-:W-:Y:S01]  /*3b20*/  @!P0 SHF.L.U32 R30, R31.reuse, 0x10, RZ ;  /* 0x000000101f1e8819 */ /* 0x040fe200000006ff */
[-C--:B------:R-:W-:Y:S01]  /*3b30*/  @!P0 FMUL.FTZ R0, R34, R33.reuse ;  /* 0x0000002122008220 */ /* 0x080fe20000410000 */
[----:B------:R-:W-:Y:S01]  /*3b40*/  @!P0 LOP3.LUT R31, R31, 0xffff0000, RZ, 0xc0, !PT ;  /* 0xffff00001f1f8812 */ /* 0x000fe200078ec0ff */
[----:B------:R-:W-:Y:S01]  /*3b50*/  @!P0 FFMA.FTZ R173, R46, R33, -R173 ;  /* 0x000000212ead8223 */ /* 0x000fe200000108ad */
[----:B------:R-:W-:Y:S01]  /*3b60*/  @!P0 LOP3.LUT R33, R38, 0xffff0000, RZ, 0xc0, !PT ;  /* 0xffff000026218812 */ /* 0x000fe200078ec0ff */
[----:B------:R-:W-:Y:S01]  /*3b70*/  @!P0 FFMA.FTZ R0, R45, R46, R0 ;  /* 0x0000002e2d008223 */ /* 0x000fe20000010000 */
[----:B------:R-:W-:Y:S01]  /*3b80*/  @!P0 LOP3.LUT R34, R39, 0xffff0000, RZ, 0xc0, !PT ;  /* 0xffff000027228812 */ /* 0x000fe200078ec0ff */
[----:B------:R-:W-:Y:S01]  /*3b90*/  @!P0 FMUL.FTZ R2, R35, R32 ;  /* 0x0000002023028220 */ /* 0x000fe20000410000 */
[----:B------:R-:W-:Y:S01]  /*3ba0*/  @!P0 SHF.L.U32 R45, R37, 0x10, RZ ;  /* 0x00000010252d8819 */ /* 0x000fe200000006ff */
[----:B------:R-:W-:Y:S01]  /*3bb0*/  @!P0 FMUL.FTZ R3, R33, R30 ;  /* 0x0000001e21038220 */ /* 0x000fe20000410000 */
[----:B------:R-:W-:Y:S01]  /*3bc0*/  @!P0 SHF.L.U32 R46, R39, 0x10, RZ ;  /* 0x00000010272e8819 */ /* 0x000fe200000006ff */
[----:B------:R-:W-:Y:S01]  /*3bd0*/  @!P0 FMUL.FTZ R142, R33, R48 ;  /* 0x00000030218e8220 */ /* 0x000fe20000410000 */
[----:B------:R-:W-:Y:S01]  /*3be0*/  @!P0 F2FP.BF16.PACK_AB R162, R0, R173 ;  /* 0x000000ad00a2823e */ /* 0x000fe200000010ff */
[----:B------:R-:W-:Y:S01]  /*3bf0*/  @!P0 FMUL.FTZ R179, R34, R51 ;  /* 0x0000003322b38220 */ /* 0x000fe20000410000 */
[----:B------:R-:W-:Y:S01]  /*3c00*/  LEA.HI.X R173, R64, R159, R65, 0x1, P2 ;  /* 0x0000009f40ad7211 */ /* 0x000fe200010f0c41 */
        /* <DEDUP_REMOVED lines=9> */
[----:B------:R-:W-:Y:S02]  /*3ca0*/  @!P0 IMAD.MOV.U32 R36, RZ, RZ, R162 ;  /* 0x000000ffff248224 */ /* 0x000fe400078e00a2 */
[----:B------:R-:W-:Y:S01]  /*3cb0*/  @!P0 IMAD.MOV.U32 R38, RZ, RZ, R142 ;  /* 0x000000ffff268224 */ /* 0x000fe200078e008e */
[----:B------:R-:W-:Y:S02]  /*3cc0*/  @!P0 F2FP.BF16.PACK_AB R179, R4, R179 ;  /* 0x000000b304b3823e */ /* 0x000fe400000010ff */
[----:B------:R-:W-:Y:S02]  /*3cd0*/  @!P0 MOV R37, R177 ;  /* 0x000000b100258202 */ /* 0x000fe40000000f00 */
[----:B------:R-:W-:Y:S02]  /*3ce0*/  @!P0 MOV R39, R179 ;  /* 0x000000b300278202 */ /* 0x000fe40000000f00 */
[----:B------:R-:W-:Y:S03]  /*3cf0*/  ISETP.GE.AND P0, PT, R19, R23, PT ;  /* 0x000000171300720c */ /* 0x000fe60003f06270 */
[----:B------:R1:W-:Y:S08]  /*3d00*/  ST.E.128 [R172.64], R36 ;  /* 0x00000024ac007985 */ /* 0x0003f0000c101d06 */
[----:B------:R-:W2:Y:S08]  /*3d10*/  LD.E.128 R32, [R174.64+0x80] ;  /* 0x00008006ae207980 */ /* 0x000eb0000c101d00 */
[----:B------:R-:W3:Y:S06]  /*3d20*/  @!P1 LD.E.64 R30, [R40.64+0x40] ;  /* 0x00004006281e9980 */ /* 0x000eec000c101b00 */
[----:B------:R-:W4:Y:S01]  /*3d30*/  @!P1 LD.E.64 R50, [R58.64+0x40] ;  /* 0x000040063a329980 */ /* 0x000f22000c101b00 */
[C---:B--2---:R-:W-:Y:S01]  /*3d40*/  @!P1 IMAD.U32 R46, R32.reuse, 0x10000, RZ ;  /* 0x00010000202e9824 */ /* 0x044fe200078e00ff */
[----:B------:R-:W-:Y:S01]  /*3d50*/  @!P1 LOP3.LUT R44, R32, 0xffff0000, RZ, 0xc0, !PT ;  /* 0xffff0000202c9812 */ /* 0x000fe200078ec0ff */
[C---:B------:R-:W-:Y:S01]  /*3d60*/  @!P1 IMAD.U32 R49, R34.reuse, 0x10000, RZ ;  /* 0x0001000022319824 */ /* 0x040fe200078e00ff */
[----:B-1----:R-:W-:Y:S02]  /*3d70*/  @!P1 LOP3.LUT R37, R33, 0xffff0000, RZ, 0xc0, !PT ;  /* 0xffff000021259812 */ /* 0x002fe400078ec0ff */
[----:B------:R-:W-:Y:S02]  /*3d80*/  @!P1 LOP3.LUT R39, R34, 0xffff0000, RZ, 0xc0, !PT ;  /* 0xffff000022279812 */ /* 0x000fe400078ec0ff */
[----:B------:R-:W-:Y:S01]  /*3d90*/  @!P1 LOP3.LUT R36, R35, 0xffff0000, RZ, 0xc0, !PT ;  /* 0xffff000023249812 */ /* 0x000fe200078ec0ff */
[C---:B---3--:R-:W-:Y:S01]  /*3da0*/  @!P1 IMAD.U32 R43, R30.reuse, 0x10000, RZ ;  /* 0x000100001e2b9824 */ /* 0x048fe200078e00ff */
[----:B------:R-:W-:Y:S02]  /*3db0*/  @!P1 LOP3.LUT R42, R30, 0xffff0000, RZ, 0xc0, !PT ;  /* 0xffff00001e2a9812 */ /* 0x000fe400078ec0ff */
[C---:B------:R-:W-:Y:S01]  /*3dc0*/  @!P1 SHF.L.U32 R30, R31.reuse, 0x10, RZ ;  /* 0x000000101f1e9819 */ /* 0x040fe200000006ff */
[----:B------:R-:W-:Y:S01]  /*3dd0*/  @!P1 FMUL.FTZ R5, R44, R43 ;  /* 0x0000002b2c059220 */ /* 0x000fe20000410000 */
[----:B------:R-:W-:Y:S01]  /*3de0*/  @!P1 LOP3.LUT R31, R31, 0xffff0000, RZ, 0xc0, !PT ;  /* 0xffff00001f1f9812 */ /* 0x000fe200078ec0ff */
[C---:B----4-:R-:W-:Y:S01]  /*3df0*/  @!P1 IMAD.U32 R45, R50.reuse, 0x10000, RZ ;  /* 0x00010000322d9824 */ /* 0x050fe200078e00ff */
[----:B------:R-:W-:Y:S01]  /*3e00*/  @!P1 SHF.L.U32 R48, R51, 0x10, RZ ;  /* 0x0000001033309819 */ /* 0x000fe200000006ff */
[----:B------:R-:W-:Y:S01]  /*3e10*/  @!P1 FMUL.FTZ R6, R37, R42 ;  /* 0x0000002a25069220 */ /* 0x000fe20000410000 */
[----:B------:R-:W-:Y:S01]  /*3e20*/  @!P1 LOP3.LUT R47, R50, 0xffff0000, RZ, 0xc0, !PT ;  /* 0xffff0000322f9812 */ /* 0x000fe200078ec0ff */
[----:B------:R-:W-:Y:S01]  /*3e30*/  @!P1 FMUL.FTZ R142, R44, R45 ;  /* 0x0000002d2c8e9220 */ /* 0x000fe20000410000 */
[----:B------:R-:W-:Y:S01]  /*3e40*/  @!P1 LOP3.LUT R51, R51, 0xffff0000, RZ, 0xc0, !PT ;  /* 0xffff000033339812 */ /* 0x000fe200078ec0ff */
[----:B------:R-:W-:Y:S01]  /*3e50*/  @!P1 FFMA.FTZ R5, R45, R46, R5 ;  /* 0x0000002e2d059223 */ /* 0x000fe20000010005 */
[----:B------:R-:W-:Y:S01]  /*3e60*/  @!P1 SHF.L.U32 R45, R33, 0x10, RZ ;  /* 0x00000010212d9819 */ /* 0x000fe200000006ff */
[----:B------:R-:W-:Y:S02]  /*3e70*/  @!P1 FMUL.FTZ R7, R39, R30 ;  /* 0x0000001e27079220 */ /* 0x000fe40000410000 */
[----:B------:R-:W-:Y:S01]  /*3e80*/  @!P1 FFMA.FTZ R142, R46, R43, -R142 ;  /* 0x0000002b2e8e9223 */ /* 0x000fe2000001088e */
[----:B------:R-:W-:Y:S01]  /*3e90*/  @!P1 SHF.L.U32 R46, R35, 0x10, RZ ;  /* 0x00000010232e9819 */ /* 0x000fe200000006ff */
[----:B------:R-:W-:Y:S02]  /*3ea0*/  @!P1 FMUL.FTZ R162, R39, R48 ;  /* 0x0000003027a29220 */ /* 0x000fe40000410000 */
[----:B------:R-:W-:Y:S01]  /*3eb0*/  @!P1 FMUL.FTZ R177, R37, R47 ;  /* 0x0000002f25b19220 */ /* 0x000fe20000410000 */
[----:B------:R-:W-:Y:S01]  /*3ec0*/  @!P1 F2FP.BF16.PACK_AB R142, R5, R142 ;  /* 0x0000008e058e923e */ /* 0x000fe200000010ff */
        /* <DEDUP_REMOVED lines=46> */
[-C--:B------:R-:W-:Y:S02]  /*41b0*/  @!P0 FMUL.FTZ R12, R32, R31.reuse ;  /* 0x0000001f200c8220 */ /* 0x080fe40000410000 */
[----:B------:R-:W-:Y:S02]  /*41c0*/  @!P0 FFMA.FTZ R162, R49, R30, -R162 ;  /* 0x0000001e31a28223 */ /* 0x000fe400000108a2 */
[----:B------:R-:W-:Y:S02]  /*41d0*/  @!P0 FFMA.FTZ R164, R46, R31, -R164 ;  /* 0x0000001f2ea48223 */ /* 0x000fe400000108a4 */
[----:B------:R-:W-:Y:S02]  /*41e0*/  @!P0 FFMA.FTZ R10, R47, R45, R10 ;  /* 0x0000002d2f0a8223 */ /* 0x000fe4000001000a */
[----:B------:R-:W-:Y:S02]  /*41f0*/  @!P0 FFMA.FTZ R11, R48, R49, R11 ;  /* 0x00000031300b8223 */ /* 0x000fe4000001000b */
[----:B------:R-:W-:Y:S02]  /*4200*/  @!P0 FFMA.FTZ R177, R45, R42, -R177 ;  /* 0x0000002a2db18223 */ /* 0x000fe400000108b1 */
[----:B------:R-:W-:Y:S01]  /*4210*/  @!P0 FFMA.FTZ R12, R51, R46, R12 ;  /* 0x0000002e330c8223 */ /* 0x000fe2000001000c */
[----:B------:R-:W-:Y:S01]  /*4220*/  @!P0 F2FP.BF16.PACK_AB R162, R11, R162 ;  /* 0x000000a20ba2823e */ /* 0x000fe200000010ff */
[----:B------:R-:W-:Y:S01]  /*4230*/  @!P0 IMAD.MOV.U32 R36, RZ, RZ, R142 ;  /* 0x000000ffff248224 */ /* 0x000fe200078e008e */
[----:B------:R-:W-:Y:S02]  /*4240*/  @!P0 F2FP.BF16.PACK_AB R177, R10, R177 ;  /* 0x000000b10ab1823e */ /* 0x000fe400000010ff */
[----:B------:R-:W-:Y:S01]  /*4250*/  @!P0 F2FP.BF16.PACK_AB R179, R12, R164 ;  /* 0x000000a40cb3823e */ /* 0x000fe200000010ff */
[----:B------:R-:W-:Y:S01]  /*4260*/  @!P0 IMAD.MOV.U32 R38, RZ, RZ, R162 ;  /* 0x000000ffff268224 */ /* 0x000fe200078e00a2 */
        /* <DEDUP_REMOVED lines=47> */
.L_x_4120:
[----:B------:R-:W-:Y:S05]  /*4560*/  BSYNC B0 ;  /* 0x0000000000007941 */ /* 0x000fea0003800000 */
.L_x_4119:
[C---:B------:R-:W-:Y:S01]  /*4570*/  ISETP.GE.AND P0, PT, R73.reuse, R167, PT ;  /* 0x000000a74900720c */ /* 0x040fe20003f06270 */
[----:B------:R-:W-:Y:S03]  /*4580*/  BSSY B0, `(.L_x_4121) ;  /* 0x00000c2000007945 */ /* 0x000fe60003800000 */
[----:B------:R-:W-:Y:S11]  /*4590*/  ISETP.GE.AND P0, PT, R73, R163, !P0 ;  /* 0x000000a34900720c */ /* 0x000ff60004706270 */
[----:B------:R-:W-:Y:S02]  /*45a0*/  @!UPT UIADD3 URZ, URZ, URZ, URZ ;  /* 0x0000003f3f3ff290 */ /* 0x000fe4000fffe03f */
[----:B------:R-:W-:-:S05]  /*45b0*/  @!P0 BRA `(.L_x_4122) ;  /* 0x00000be000008947 */ /* 0x000fca0003800000 */
[----:B------:R-:W-:Y:S02]  /*45c0*/  ISETP.GE.AND P0, PT, R24, R23, PT ;  /* 0x000000171800720c */ /* 0x000fe40003f06270 */
[C---:B------:R-:W-:Y:S02]  /*45d0*/  LEA R174, P1, R84.reuse, R110, 0x1 ;  /* 0x0000006e54ae7211 */ /* 0x040fe400078208ff */
[C---:B------:R-:W-:Y:S02]  /*45e0*/  SHF.L.U32 R177, R141.reuse, 0x1, RZ ;  /* 0x000000018db17819 */ /* 0x040fe400000006ff */
[----:B------:R-:W-:Y:S02]  /*45f0*/  LEA.HI.X R175, R84, R111, R83, 0x1, P1 ;  /* 0x0000006f54af7211 */ /* 0x000fe400008f0c53 */
[-C--:B------:R-:W-:Y:S02]  /*4600*/  IADD3 R58, P1, R56, R177.reuse, RZ ;  /* 0x000000b1383a7210 */ /* 0x080fe40007f3e0ff */
[----:B-1----:R-:W-:Y:S01]  /*4610*/  SHF.L.U64.HI R173, R141, 0x1, R128 ;  /* 0x000000018dad7819 */ /* 0x002fe20000010280 */
        /* <DEDUP_REMOVED lines=9> */
[C---:B------:R-:W-:Y:S02]  /*46b0*/  @!P0 LOP3.LUT R34, R36.reuse, 0xffff0000, RZ, 0xc0, !PT ;  /* 0xffff000024228812 */ /* 0x040fe400078ec0ff */
        /* <DEDUP_REMOVED lines=174> */
.L_x_4122:
[----:B------:R-:W-:Y:S05]  /*51a0*/  BSYNC B0 ;  /* 0x0000000000007941 */ /* 0x000fea0003800000 */
.L_x_4121:
[C---:B------:R-:W-:Y:S01]  /*51b0*/  ISETP.GE.AND P0, PT, R72.reuse, R167, PT ;  /* 0x000000a74800720c */ /* 0x040fe20003f06270 */
[----:B------:R-:W-:Y:S03]  /*51c0*/  BSSY B0, `(.L_x_4123) ;  /* 0x00000c4000007945 */ /* 0x000fe60003800000 */
[----:B------:R-:W-:Y:S11]  /*51d0*/  ISETP.GE.AND P0, PT, R72, R163, !P0 ;  /* 0x000000a34800720c */ /* 0x000ff60004706270 */
[----:B------:R-:W-:Y:S02]  /*51e0*/  @!UPT UIADD3 URZ, URZ, URZ, URZ ;  /* 0x0000003f3f3ff290 */ /* 0x000fe4000fffe03f */
[----:B------:R-:W-:-:S05]  /*51f0*/  @!P0 BRA `(.L_x_4124) ;  /* 0x00000c0000008947 */ /* 0x000fca0003800000 */
[----:B-1----:R-:W-:Y:S01]  /*5200*/  IMAD R173, R161, 0x60, RZ ;  /* 0x00000060a1ad7824 */ /* 0x002fe200078e02ff */
[----:B------:R-:W-:Y:S01]  /*5210*/  SHF.L.U32 R175, R139, 0x1, RZ ;  /* 0x000000018baf7819 */ /* 0x000fe200000006ff */
[----:B------:R-:W-:Y:S01]  /*5220*/  IMAD.WIDE.U32 R166, R160, 0x60, R110 ;  /* 0x00000060a0a67825 */ /* 0x000fe200078e006e */
[----:B------:R-:W-:Y:S02]  /*5230*/  ISETP.GE.AND P0, PT, R24, R23, PT ;  /* 0x000000171800720c */ /* 0x000fe40003f06270 */
[-C--:B------:R-:W-:Y:S01]  /*5240*/  IADD3 R58, P1, R56, R175.reuse, RZ ;  /* 0x000000af383a7210 */ /* 0x080fe20007f3e0ff */
[----:B------:R-:W-:Y:S01]  /*5250*/  IMAD R179, R169, 0x60, RZ ;  /* 0x00000060a9b37824 */ /* 0x000fe200078e02ff */
[----:B------:R-:W-:Y:S02]  /*5260*/  SHF.L.U64.HI R163, R139, 0x1, R126 ;  /* 0x000000018ba37819 */ /* 0x000fe4000001027e */
[----:B------:R-:W-:Y:S02]  /*5270*/  IADD3 R40, P2, R26, R175, RZ ;  /* 0x000000af1a287210 */ /* 0x000fe40007f5e0ff */
[----:B------:R-:W-:Y:S01]  /*5280*/  IADD3 R167, R167, R173, RZ ;  /* 0x000000ada7a77210 */ /* 0x000fe20007ffe0ff */
[--C-:B------:R-:W-:Y:S01]  /*5290*/  IMAD.X R59, R57, 0x1, R163.reuse, P1 ;  /* 0x00000001393b7824 */ /* 0x100fe200008e06a3 */
[----:B------:R-:W-:Y:S01]  /*52a0*/  ISETP.GE.AND P1, PT, R20, R23, PT ;  /* 0x000000171400720c */ /* 0x000fe20003f26270 */
[----:B------:R-:W-:Y:S02]  /*52b0*/  IMAD.X R41, R27, 0x1, R163, P2 ;  /* 0x000000011b297824 */ /* 0x000fe400010e06a3 */
[----:B------:R-:W-:Y:S01]  /*52c0*/  IMAD.WIDE.U32 R162, R168, 0x60, R158 ;  /* 0x00000060a8a27825 */ /* 0x000fe200078e009e */
[----:B------:R-:W2:Y:S04]  /*52d0*/  @!P0 LD.E.64 R50, [R58.64] ;  /* 0x000000063a328980 */ /* 0x000ea8000c101b00 */
[----:B------:R-:W-:Y:S02]  /*52e0*/  IADD3 R163, R163, R179, RZ ;  /* 0x000000b3a3a37210 */ /* 0x000fe40007ffe0ff */
[----:B------:R-:W3:Y:S08]  /*52f0*/  LD.E.128 R32, [R166.64] ;  /* 0x00000006a6207980 */ /* 0x000ef0000c101d00 */
[----:B------:R-:W4:Y:S01]  /*5300*/  @!P0 LD.E.64 R30, [R40.64] ;  /* 0x00000006281e8980 */ /* 0x000f22000c101b00 */
[C---:B--2---:R-:W-:Y:S01]  /*5310*/  @!P0 IMAD.U32 R48, R51.reuse, 0x10000, RZ ;  /* 0x0001000033308824 */ /* 0x044fe200078e00ff */
[C---:B------:R-:W-:Y:S02]  /*5320*/  @!P0 SHF.L.U32 R45, R50.reuse, 0x10, RZ ;  /* 0x00000010322d8819 */ /* 0x040fe400000006ff */
[----:B------:R-:W-:Y:S02]  /*5330*/  @!P0 LOP3.LUT R47, R50, 0xffff0000, RZ, 0xc0, !PT ;  /* 0xffff0000322f8812 */ /* 0x000fe400078ec0ff */
[----:B------:R-:W-:Y:S02]  /*5340*/  @!P0 LOP3.LUT R51, R51, 0xffff0000, RZ, 0xc0, !PT ;  /* 0xffff000033338812 */ /* 0x000fe400078ec0ff */
[C---:B---3--:R-:W-:Y:S02]  /*5350*/  @!P0 LOP3.LUT R38, R32.reuse, 0xffff0000, RZ, 0xc0, !PT ;  /* 0xffff000020268812 */ /* 0x048fe400078ec0ff */
[----:B------:R-:W-:Y:S02]  /*5360*/  @!P0 SHF.L.U32 R46, R32, 0x10, RZ ;  /* 0x00000010202e8819 */ /* 0x000fe400000006ff */
[----:B------:R-:W-:Y:S01]  /*5370*/  @!P0 LOP3.LUT R39, R33, 0xffff0000, RZ, 0xc0, !PT ;  /* 0xffff000021278812 */ /* 0x000fe200078ec0ff */
[----:B------:R-:W-:Y:S01]  /*5380*/  @!P0 FMUL.FTZ R173, R38, R45 ;  /* 0x0000002d26ad8220 */ /* 0x000fe20000410000 */
[----:B------:R-:W-:Y:S02]  /*5390*/  @!P0 SHF.L.U32 R49, R34, 0x10, RZ ;  /* 0x0000001022318819 */ /* 0x000fe400000006ff */
[C---:B----4-:R-:W-:Y:S01]  /*53a0*/  @!P0 SHF.L.U32 R37, R30.reuse, 0x10, RZ ;  /* 0x000000101e258819 */ /* 0x050fe200000006ff */
[----:B------:R-:W-:Y:S01]  /*53b0*/  @!P0 FMUL.FTZ R175, R39, R47 ;  /* 0x0000002f27af8220 */ /* 0x000fe20000410000 */
[----:B------:R-:W-:Y:S01]  /*53c0*/  @!P0 LOP3.LUT R36, R30, 0xffff0000, RZ, 0xc0, !PT ;  /* 0xffff00001e248812 */ /* 0x000fe200078ec0ff */
[C---:B------:R-:W-:Y:S01]  /*53d0*/  @!P0 IMAD.U32 R30, R31.reuse, 0x10000, RZ ;  /* 0x000100001f1e8824 */ /* 0x040fe200078e00ff */
[----:B------:R-:W-:Y:S01]  /*53e0*/  @!P0 LOP3.LUT R31, R31, 0xffff0000, RZ, 0xc0, !PT ;  /* 0xffff00001f1f8812 */ /* 0x000fe200078ec0ff */
[-C--:B------:R-:W-:Y:S01]  /*53f0*/  @!P0 FMUL.FTZ R0, R38, R37.reuse ;  /* 0x0000002526008220 */ /* 0x080fe20000410000 */
[----:B------:R-:W-:Y:S01]  /*5400*/  @!P0 LOP3.LUT R38, R35, 0xffff0000, RZ, 0xc0, !PT ;  /* 0xffff000023268812 */ /* 0x000fe200078ec0ff */
[----:B------:R-:W-:Y:S01]  /*5410*/  @!P0 FFMA.FTZ R173, R46, R37, -R173 ;  /* 0x000000252ead8223 */ /* 0x000fe200000108ad */
[----:B------:R-:W-:Y:S01]  /*5420*/  @!P0 LOP3.LUT R37, R34, 0xffff0000, RZ, 0xc0, !PT ;  /* 0xffff000022258812 */ /* 0x000fe200078ec0ff */
[----:B------:R-:W-:Y:S02]  /*5430*/  @!P0 FFMA.FTZ R0, R45, R46, R0 ;  /* 0x0000002e2d008223 */ /* 0x000fe40000010000 */
[----:B------:R-:W-:Y:S02]  /*5440*/  @!P0 IMAD.U32 R45, R33, 0x10000, RZ ;  /* 0x00010000212d8824 */ /* 0x000fe400078e00ff */
[----:B------:R-:W-:Y:S01]  /*5450*/  @!P0 FMUL.FTZ R2, R39, R36 ;  /* 0x0000002427028220 */ /* 0x000fe20000410000 */
[----:B------:R-:W-:Y:S01]  /*5460*/  @!P0 F2FP.BF16.PACK_AB R173, R0, R173 ;  /* 0x000000ad00ad823e */ /* 0x000fe200000010ff */
[C---:B------:R-:W-:Y:S02]  /*5470*/  @!P0 FMUL.FTZ R3, R37.reuse, R30 ;  /* 0x0000001e25038220 */ /* 0x040fe40000410000 */
[----:B------:R-:W-:Y:S02]  /*5480*/  @!P0 FMUL.FTZ R142, R37, R48 ;  /* 0x00000030258e8220 */ /* 0x000fe40000410000 */
        /* <DEDUP_REMOVED lines=63> */
[----:B------:R-:W2:Y:S06]  /*5880*/  @!P0 LD.E.64 R48, [R58.64+0x80] ;  /* 0x000080063a308980 */ /* 0x000eac000c101b00 */
[----:B------:R-:W3:Y:S08]  /*5890*/  LD.E.128 R32, [R166.64+0x100] ;  /* 0x00010006a6207980 */ /* 0x000ef0000c101d00 */
[----:B------:R-:W4:Y:S01]  /*58a0*/  @!P0 LD.E.64 R30, [R40.64+0x80] ;  /* 0x00008006281e8980 */ /* 0x000f22000c101b00 */
[C---:B--2---:R-:W-:Y:S02]  /*58b0*/  @!P0 SHF.L.U32 R46, R48.reuse, 0x10, RZ ;  /* 0x00000010302e8819 */ /* 0x044fe400000006ff */
[----:B------:R-:W-:Y:S01]  /*58c0*/  @!P0 LOP3.LUT R47, R48, 0xffff0000, RZ, 0xc0, !PT ;  /* 0xffff0000302f8812 */ /* 0x000fe200078ec0ff */
[C---:B------:R-:W-:Y:S01]  /*58d0*/  @!P0 IMAD.U32 R48, R49.reuse, 0x10000, RZ ;  /* 0x0001000031308824 */ /* 0x040fe200078e00ff */
[----:B------:R-:W-:Y:S02]  /*58e0*/  @!P0 LOP3.LUT R49, R49, 0xffff0000, RZ, 0xc0, !PT ;  /* 0xffff000031318812 */ /* 0x000fe400078ec0ff */
[----:B---3--:R-:W-:Y:S02]  /*58f0*/  @!P0 LOP3.LUT R43, R32, 0xffff0000, RZ, 0xc0, !PT ;  /* 0xffff0000202b8812 */ /* 0x008fe400078ec0ff */
[----:B-1----:R-:W-:Y:S02]  /*5900*/  @!P0 LOP3.LUT R37, R33, 0xffff0000, RZ, 0xc0, !PT ;  /* 0xffff000021258812 */ /* 0x002fe400078ec0ff */
[----:B------:R-:W-:Y:S01]  /*5910*/  @!P0 LOP3.LUT R38, R34, 0xffff0000, RZ, 0xc0, !PT ;  /* 0xffff000022268812 */ /* 0x000fe200078ec0ff */
[----:B------:R-:W-:Y:S01]  /*5920*/  @!P0 FMUL.FTZ R142, R43, R46 ;  /* 0x0000002e2b8e8220 */ /* 0x000fe20000410000 */
[----:B------:R-:W-:Y:S01]  /*5930*/  @!P0 LOP3.LUT R36, R35, 0xffff0000, RZ, 0xc0, !PT ;  /* 0xffff000023248812 */ /* 0x000fe200078ec0ff */
[----:B------:R-:W-:Y:S01]  /*5940*/  @!P0 FMUL.FTZ R173, R37, R47 ;  /* 0x0000002f25ad8220 */ /* 0x000fe20000410000 */
[----:B------:R-:W-:Y:S01]  /*5950*/  @!P0 SHF.L.U32 R45, R32, 0x10, RZ ;  /* 0x00000010202d8819 */ /* 0x000fe200000006ff */
[C---:B----4-:R-:W-:Y:S01]  /*5960*/  @!P0 IMAD.U32 R42, R30.reuse, 0x10000, RZ ;  /* 0x000100001e2a8824 */ /* 0x050fe200078e00ff */
[----:B------:R-:W-:Y:S01]  /*5970*/  @!P0 LOP3.LUT R30, R30, 0xffff0000, RZ, 0xc0, !PT ;  /* 0xffff00001e1e8812 */ /* 0x000fe200078ec0ff */
[----:B------:R-:W-:Y:S01]  /*5980*/  @!P0 FMUL.FTZ R164, R38, R48 ;  /* 0x0000003026a48220 */ /* 0x000fe20000410000 */
[----:B------:R-:W-:Y:S01]  /*5990*/  @!P0 SHF.L.U32 R23, R31, 0x10, RZ ;  /* 0x000000101f178819 */ /* 0x000fe200000006ff */
[-C--:B------:R-:W-:Y:S01]  /*59a0*/  @!P0 FMUL.FTZ R9, R43, R42.reuse ;  /* 0x0000002a2b098220 */ /* 0x080fe20000410000 */
[----:B------:R-:W-:Y:S01]  /*59b0*/  @!P0 LOP3.LUT R31, R31, 0xffff0000, RZ, 0xc0, !PT ;  /* 0xffff00001f1f8812 */ /* 0x000fe200078ec0ff */
[----:B------:R-:W-:Y:S01]  /*59c0*/  @!P0 FFMA.FTZ R142, R45, R42, -R142 ;  /* 0x0000002a2d8e8223 */ /* 0x000fe2000001088e */
[----:B------:R-:W-:Y:S01]  /*59d0*/  @!P0 SHF.L.U32 R50, R35, 0x10, RZ ;  /* 0x0000001023328819 */ /* 0x000fe200000006ff */
[----:B------:R-:W-:Y:S01]  /*59e0*/  @!P0 FFMA.FTZ R9, R46, R45, R9 ;  /* 0x0000002d2e098223 */ /* 0x000fe20000010009 */
[----:B------:R-:W-:Y:S01]  /*59f0*/  @!P0 SHF.L.U32 R45, R33, 0x10, RZ ;  /* 0x00000010212d8819 */ /* 0x000fe200000006ff */
[----:B------:R-:W-:Y:S02]  /*5a00*/  @!P0 FMUL.FTZ R10, R37, R30 ;  /* 0x0000001e250a8220 */ /* 0x000fe40000410000 */
[----:B------:R-:W-:Y:S01]  /*5a10*/  @!P0 FMUL.FTZ R11, R38, R23 ;  /* 0x00000017260b8220 */ /* 0x000fe20000410000 */
[----:B------:R-:W-:Y:S01]  /*5a20*/  @!P0 F2FP.BF16.PACK_AB R142, R9, R142 ;  /* 0x0000008e098e823e */ /* 0x000fe200000010ff */
[C---:B------:R-:W-:Y:S02]  /*5a30*/  @!P0 FMUL.FTZ R172, R36.reuse, R49 ;  /* 0x0000003124ac8220 */ /* 0x040fe40000410000 */
[-C--:B------:R-:W-:Y:S01]  /*5a40*/  @!P0 FMUL.FTZ R12, R36, R31.reuse ;  /* 0x0000001f240c8220 */ /* 0x080fe20000410000 */
[----:B------:R-:W-:Y:S01]  /*5a50*/  @!P0 MOV R32, R142 ;  /* 0x0000008e00208202 */ /* 0x000fe20000000f00 */
[----:B------:R-:W-:Y:S02]  /*5a60*/  @!P0 FFMA.FTZ R173, R45, R30, -R173 ;  /* 0x0000001e2dad8223 */ /* 0x000fe400000108ad */
[----:B------:R-:W-:Y:S02]  /*5a70*/  @!P0 FFMA.FTZ R172, R50, R31, -R172 ;  /* 0x0000001f32ac8223 */ /* 0x000fe400000108ac */
[----:B------:R-:W-:Y:S02]  /*5a80*/  @!P0 IMAD.U32 R46, R34, 0x10000, RZ ;  /* 0x00010000222e8824 */ /* 0x000fe400078e00ff */
[----:B------:R-:W-:Y:S02]  /*5a90*/  @!P0 FFMA.FTZ R10, R47, R45, R10 ;  /* 0x0000002d2f0a8223 */ /* 0x000fe4000001000a */
[----:B------:R-:W-:Y:S02]  /*5aa0*/  @!P0 FFMA.FTZ R11, R48, R46, R11 ;  /* 0x0000002e300b8223 */ /* 0x000fe4000001000b */
[----:B------:R-:W-:Y:S01]  /*5ab0*/  @!P0 FFMA.FTZ R164, R46, R23, -R164 ;  /* 0x000000172ea48223 */ /* 0x000fe200000108a4 */
[----:B------:R-:W-:Y:S01]  /*5ac0*/  @!P0 F2FP.BF16.PACK_AB R173, R10, R173 ;  /* 0x000000ad0aad823e */ /* 0x000fe200000010ff */
[----:B------:R-:W-:Y:S03]  /*5ad0*/  @!P0 FFMA.FTZ R12, R49, R50, R12 ;  /* 0x00000032310c8223 */ /* 0x000fe6000001000c */
[----:B------:R-:W-:Y:S01]  /*5ae0*/  @!P0 F2FP.BF16.PACK_AB R164, R11, R164 ;  /* 0x000000a40ba4823e */ /* 0x000fe200000010ff */
[----:B------:R-:W-:Y:S01]  /*5af0*/  @!P0 IMAD.MOV.U32 R33, RZ, RZ, R173 ;  /* 0x000000ffff218224 */ /* 0x000fe200078e00ad */
[----:B------:R-:W-:Y:S02]  /*5b00*/  @!P0 F2FP.BF16.PACK_AB R175, R12, R172 ;  /* 0x000000ac0caf823e */ /* 0x000fe400000010ff */
[----:B------:R-:W-:Y:S02]  /*5b10*/  @!P0 MOV R34, R164 ;  /* 0x000000a400228202 */ /* 0x000fe40000000f00 */
[----:B------:R-:W-:Y:S05]  /*5b20*/  @!P0 MOV R35, R175 ;  /* 0x000000af00238202 */ /* 0x000fea0000000f00 */
[----:B------:R1:W-:Y:S08]  /*5b30*/  ST.E.128 [R162.64+0x100], R32 ;  /* 0x00010020a2007985 */ /* 0x0003f0000c101d06 */
[----:B------:R-:W2:Y:S06]  /*5b40*/  @!P1 LD.E.64 R58, [R58.64+0xc0] ;  /* 0x0000c0063a3a9980 */ /* 0x000eac000c101b00 */
[----:B------:R-:W3:Y:S08]  /*5b50*/  LD.E.128 R36, [R166.64+0x180] ;  /* 0x00018006a6247980 */ /* 0x000ef0000c101d00 */
[----:B------:R-:W4:Y:S01]  /*5b60*/  @!P1 LD.E.64 R30, [R40.64+0xc0] ;  /* 0x0000c006281e9980 */ /* 0x000f22000c101b00 */
[C---:B--2---:R-:W-:Y:S01]  /*5b70*/  @!P1 SHF.L.U32 R46, R58.reuse, 0x10, RZ ;  /* 0x000000103a2e9819 */ /* 0x044fe200000006ff */
[C---:B------:R-:W-:Y:S01]  /*5b80*/  @!P1 IMAD.U32 R48, R59.reuse, 0x10000, RZ ;  /* 0x000100003b309824 */ /* 0x040fe200078e00ff */
[----:B------:R-:W-:Y:S02]  /*5b90*/  @!P1 LOP3.LUT R47, R58, 0xffff0000, RZ, 0xc0, !PT ;  /* 0xffff00003a2f9812 */ /* 0x000fe400078ec0ff */
[----:B------:R-:W-:Y:S02]  /*5ba0*/  @!P1 LOP3.LUT R49, R59, 0xffff0000, RZ, 0xc0, !PT ;  /* 0xffff00003b319812 */ /* 0x000fe400078ec0ff */
[C---:B---3--:R-:W-:Y:S02]  /*5bb0*/  @!P1 LOP3.LUT R43, R36.reuse, 0xffff0000, RZ, 0xc0, !PT ;  /* 0xffff0000242b9812 */ /* 0x048fe400078ec0ff */
[----:B------:R-:W-:Y:S02]  /*5bc0*/  @!P1 SHF.L.U32 R45, R36, 0x10, RZ ;  /* 0x00000010242d9819 */ /* 0x000fe400000006ff */
[----:B-1----:R-:W-:Y:S01]  /*5bd0*/  @!P1 LOP3.LUT R33, R37, 0xffff0000, RZ, 0xc0, !PT ;  /* 0xffff000025219812 */ /* 0x002fe200078ec0ff */
[----:B------:R-:W-:Y:S01]  /*5be0*/  @!P1 FMUL.FTZ R142, R43, R46 ;  /* 0x0000002e2b8e9220 */ /* 0x000fe20000410000 */
[----:B------:R-:W-:Y:S01]  /*5bf0*/  @!P1 LOP3.LUT R34, R38, 0xffff0000, RZ, 0xc0, !PT ;  /* 0xffff000026229812 */ /* 0x000fe200078ec0ff */
        /* <DEDUP_REMOVED lines=10> */
[----:B------:R-:W-:Y:S01]  /*5ca0*/  @!P1 FMUL.FTZ R14, R33, R30 ;  /* 0x0000001e210e9220 */ /* 0x000fe20000410000 */
[----:B------:R-:W-:Y:S01]  /*5cb0*/  @!P1 LOP3.LUT R31, R31, 0xffff0000, RZ, 0xc0, !PT ;  /* 0xffff00001f1f9812 */ /* 0x000fe200078ec0ff */
[----:B------:R-:W-:Y:S01]  /*5cc0*/  @!P1 IMAD.U32 R46, R38, 0x10000, RZ ;  /* 0x00010000262e9824 */ /* 0x000fe200078e00ff */
[----:B------:R-:W-:Y:S01]  /*5cd0*/  @!P1 F2FP.BF16.PACK_AB R142, R13, R142 ;  /* 0x0000008e0d8e923e */ /* 0x000fe200000010ff */
[C---:B------:R-:W-:Y:S02]  /*5ce0*/  @!P1 FMUL.FTZ R15, R34.reuse, R23 ;  /* 0x00000017220f9220 */ /* 0x040fe40000410000 */
        /* <DEDUP_REMOVED lines=17> */
.L_x_4124:
[----:B------:R-:W-:Y:S05]  /*5e00*/  BSYNC B0 ;  /* 0x0000000000007941 */ /* 0x000fea0003800000 */
.L_x_4123:
[----:B------:R-:W2:Y:S02]  /*5e10*/  LD.E R3, [R28.64+0xd0] ;  /* 0x0000d0061c037980 */ /* 0x000ea4000c101900 */
[----:B--2---:R-:W-:Y:S05]  /*5e20*/  IMAD.U32 R3, R3, -0x20, RZ ;  /* 0xffffffe003037824 */ /* 0x004fea00078e00ff */
[C---:B------:R-:W-:Y:S02]  /*5e30*/  LEA R26, P1, R3.reuse, R26, 0x1 ;  /* 0x0000001a031a7211 */ /* 0x040fe400078208ff */
[C---:B------:R-:W-:Y:S02]  /*5e40*/  LEA R56, P0, R3.reuse, R56, 0x1 ;  /* 0x0000003803387211 */ /* 0x040fe400078008ff */
[C---:B------:R-:W-:Y:S02]  /*5e50*/  LEA.HI.X.SX32 R27, R3.reuse, R27, 0x1, P1 ;  /* 0x0000001b031b7211 */ /* 0x040fe400008f0eff */
[----:B------:R-:W-:Y:S01]  /*5e60*/  LEA.HI.X.SX32 R57, R3, R57, 0x1, P0 ;  /* 0x0000003903397211 */ /* 0x000fe200000f0eff */
[----:B------:R-:W-:-:S05]  /*5e70*/  BRA `(.L_x_4125) ;  /* 0x00005e6000007947 */ /* 0x000fca0003800000 */
.L_x_4116:
[----:B------:R-:W-:Y:S01]  /*5e80*/  BSSY B1, `(.L_x_4126) ;  /* 0x0000155000017945 */ /* 0x000fe20003800000 */
[----:B------:R-:W-:-:S05]  /*5e90*/  @!P3 BRA `(.L_x_4127) ;  /* 0x000015300000b947 */ /* 0x000fca0003800000 */
[----:B------:R1:W5:Y:S01]  /*5ea0*/  LD.E.128 R40, [R110.64] ;  /* 0x000000066e287980 */ /* 0x000362000c101d00 */
[----:B------:R-:W-:Y:S01]  /*5eb0*/  ISETP.GE.AND P0, PT, R24, R23, PT ;  /* 0x000000171800720c */ /* 0x000fe20003f06270 */
[----:B------:R-:W-:Y:S01]  /*5ec0*/  @!UPT UIADD3 URZ, URZ, URZ, URZ ;  /* 0x0000003f3f3ff290 */ /* 0x000fe2000fffe03f */
[----:B------:R-:W-:Y:S11]  /*5ed0*/  BSSY B0, `(.L_x_4128) ;  /* 0x0000050000007945 */ /* 0x000ff60003800000 */
[----:B------:R-:W-:-:S05]  /*5ee0*/  @P0 BRA `(.L_x_4129) ;  /* 0x000004e000000947 */ /* 0x000fca0003800000 */
[----:B------:R-:W-:Y:S01]  /*5ef0*/  LEA.HI R5, R23, R23, RZ, 0x1 ;  /* 0x0000001717057211 */ /* 0x000fe200078f08ff */
[----:B-----5:R-:W-:Y:S01]  /*5f00*/  IMAD.U32 R33, R40, 0x10000, RZ ;  /* 0x0001000028217824 */ /* 0x020fe200078e00ff */
[----:B------:R-:W-:Y:S01]  /*5f10*/  MOV R3, RZ ;  /* 0x000000ff00037202 */ /* 0x000fe20000000f00 */
[----:B------:R-:W-:Y:S01]  /*5f20*/  IMAD.U32 R34, R42, 0x10000, RZ ;  /* 0x000100002a227824 */ /* 0x000fe200078e00ff */
[----:B------:R-:W-:Y:S02]  /*5f30*/  SHF.R.S32.HI R5, RZ, 0x1, R5 ;  /* 0x00000001ff057819 */ /* 0x000fe40000011405 */
[----:B------:R-:W-:Y:S02]  /*5f40*/  LOP3.LUT R35, R40, 0xffff0000, RZ, 0xc0, !PT ;  /* 0xffff000028237812 */ /* 0x000fe400078ec0ff */
[----:B------:R-:W-:Y:S01]  /*5f50*/  ISETP.GE.AND P1, PT, R24, R5, PT ;  /* 0x000000051800720c */ /* 0x000fe20003f26270 */
[--C-:B------:R-:W-:Y:S01]  /*5f60*/  IMAD.MOV.U32 R7, RZ, RZ, R5.reuse ;  /* 0x000000ffff077224 */ /* 0x100fe200078e0005 */
[C---:B------:R-:W-:Y:S02]  /*5f70*/  SHF.L.U32 R30, R41.reuse, 0x10, RZ ;  /* 0x00000010291e7819 */ /* 0x040fe400000006ff */
        /* <DEDUP_REMOVED lines=8> */
[C---:B------:R-:W-:Y:S03]  /*6000*/  LEA R48, P0, R3.reuse, R112, 0x1 ;  /* 0x0000007003307211 */ /* 0x040fe600078008ff */
[----:B------:R-:W2:Y:S01]  /*6010*/  LD.E.128 R12, [R10.64] ;  /* 0x000000060a0c7980 */ /* 0x000ea2000c101d00 */
[----:B------:R-:W-:Y:S01]  /*6020*/  LEA.HI.X.SX32 R49, R3, R113, 0x1, P0 ;  /* 0x0000007103317211 */ /* 0x000fe200000f0eff */
[----:B------:R-:W-:Y:S01]  /*6030*/  IMAD.MOV.U32 R3, RZ, RZ, RZ ;  /* 0x000000ffff037224 */ /* 0x000fe200078e00ff */
[----:B------:R-:W-:Y:S04]  /*6040*/  @P1 IADD3 R3, -R5, RZ, RZ ;  /* 0x000000ff05031210 */ /* 0x000fe80007ffe1ff */
[C---:B------:R-:W-:Y:S01]  /*6050*/  LEA R44, P0, R3.reuse, R114, 0x1 ;  /* 0x00000072032c7211 */ /* 0x040fe200078008ff */
[----:B------:R-:W3:Y:S03]  /*6060*/  LD.E.128 R48, [R48.64] ;  /* 0x0000000630307980 */ /* 0x000ee6000c101d00 */
[----:B------:R-:W-:Y:S06]  /*6070*/  LEA.HI.X.SX32 R45, R3, R115, 0x1, P0 ;  /* 0x00000073032d7211 */ /* 0x000fec00000f0eff */
[----:B------:R-:W4:Y:S01]  /*6080*/  LD.E.128 R44, [R44.64] ;  /* 0x000000062c2c7980 */ /* 0x000f22000c101d00 */
[----:B--2---:R-:W-:Y:S01]  /*6090*/  IMAD.U32 R5, R14, 0x10000, RZ ;  /* 0x000100000e057824 */ /* 0x004fe200078e00ff */
[C---:B------:R-:W-:Y:S01]  /*60a0*/  SHF.L.U32 R7, R15.reuse, 0x10, RZ ;  /* 0x000000100f077819 */ /* 0x040fe200000006ff */
[----:B------:R-:W-:Y:S01]  /*60b0*/  IMAD.U32 R0, R12, 0x10000, RZ ;  /* 0x000100000c007824 */ /* 0x000fe200078e00ff */
[----:B------:R-:W-:Y:S02]  /*60c0*/  LOP3.LUT R9, R15, 0xffff0000, RZ, 0xc0, !PT ;  /* 0xffff00000f097812 */ /* 0x000fe400078ec0ff */
[----:B------:R-:W-:Y:S02]  /*60d0*/  LOP3.LUT R6, R14, 0xffff0000, RZ, 0xc0, !PT ;  /* 0xffff00000e067812 */ /* 0x000fe400078ec0ff */
[----:B------:R-:W-:Y:S01]  /*60e0*/  LOP3.LUT R2, R12, 0xffff0000, RZ, 0xc0, !PT ;  /* 0xffff00000c027812 */ /* 0x000fe200078ec0ff */
[----:B---3--:R-:W-:Y:S01]  /*60f0*/  IMAD.U32 R31, R48, 0x10000, RZ ;  /* 0x00010000301f7824 */ /* 0x008fe200078e00ff */
[----:B------:R-:W-:Y:S01]  /*6100*/  LOP3.LUT R8, R51, 0xffff0000, RZ, 0xc0, !PT ;  /* 0xffff000033087812 */ /* 0x000fe200078ec0ff */
[----:B------:R-:W-:Y:S01]  /*6110*/  IMAD.U32 R12, R50, 0x10000, RZ ;  /* 0x00010000320c7824 */ /* 0x000fe200078e00ff */
[----:B------:R-:W-:Y:S01]  /*6120*/  LOP3.LUT R15, R48, 0xffff0000, RZ, 0xc0, !PT ;  /* 0xffff0000300f7812 */ /* 0x000fe200078ec0ff */
[----:B------:R-:W-:Y:S01]  /*6130*/  @!P1 FADD.FTZ R31, -R31, -RZ ;  /* 0x800000ff1f1f9221 */ /* 0x000fe20000010100 */
[----:B------:R-:W-:Y:S01]  /*6140*/  SHF.L.U32 R14, R49, 0x10, RZ ;  /* 0x00000010310e7819 */ /* 0x000fe200000006ff */
[----:B------:R-:W-:Y:S01]  /*6150*/  @!P1 FADD.FTZ R8, -R8, -RZ ;  /* 0x800000ff08089221 */ /* 0x000fe20000010100 */
[----:B------:R-:W-:Y:S01]  /*6160*/  SHF.L.U32 R3, R13, 0x10, RZ ;  /* 0x000000100d037819 */ /* 0x000fe200000006ff */
[----:B------:R-:W-:Y:S01]  /*6170*/  @!P1 FADD.FTZ R15, -R15, -RZ ;  /* 0x800000ff0f0f9221 */ /* 0x000fe20000010100 */
[----:B------:R-:W-:Y:S01]  /*6180*/  LOP3.LUT R4, R13, 0xffff0000, RZ, 0xc0, !PT ;  /* 0xffff00000d047812 */ /* 0x000fe200078ec0ff */
[----:B------:R-:W-:Y:S01]  /*6190*/  @!P1 FADD.FTZ R14, -R14, -RZ ;  /* 0x800000ff0e0e9221 */ /* 0x000fe20000010100 */
[----:B------:R-:W-:Y:S01]  /*61a0*/  LOP3.LUT R13, R49, 0xffff0000, RZ, 0xc0, !PT ;  /* 0xffff0000310d7812 */ /* 0x000fe200078ec0ff */
[----:B------:R-:W-:Y:S01]  /*61b0*/  FMUL.FTZ R0, R0, R31 ;  /* 0x0000001f00007220 */ /* 0x000fe20000410000 */
[----:B------:R-:W-:Y:S01]  /*61c0*/  LOP3.LUT R11, R50, 0xffff0000, RZ, 0xc0, !PT ;  /* 0xffff0000320b7812 */ /* 0x000fe200078ec0ff */
[----:B------:R-:W-:Y:S01]  /*61d0*/  FMUL.FTZ R8, R9, R8 ;  /* 0x0000000809087220 */ /* 0x000fe20000410000 */
[C---:B----4-:R-:W-:Y:S01]  /*61e0*/  LOP3.LUT R16, R44.reuse, 0xffff0000, RZ, 0xc0, !PT ;  /* 0xffff00002c107812 */ /* 0x050fe200078ec0ff */
[----:B------:R-:W-:Y:S01]  /*61f0*/  IMAD.U32 R9, R44, 0x10000, RZ ;  /* 0x000100002c097824 */ /* 0x000fe200078e00ff */
[----:B------:R-:W-:Y:S01]  /*6200*/  SHF.L.U32 R10, R51, 0x10, RZ ;  /* 0x00000010330a7819 */ /* 0x000fe200000006ff */
[----:B------:R-:W-:Y:S01]  /*6210*/  @!P1 FADD.FTZ R13, -R13, -RZ ;  /* 0x800000ff0d0d9221 */ /* 0x000fe20000010100 */
[C---:B------:R-:W-:Y:S01]  /*6220*/  SHF.L.U32 R31, R45.reuse, 0x10, RZ ;  /* 0x000000102d1f7819 */ /* 0x040fe200000006ff */
        /* <DEDUP_REMOVED lines=15> */
[----:B------:R-:W-:Y:S02]  /*6320*/  FMUL.FTZ R6, R6, R11 ;  /* 0x0000000b06067220 */ /* 0x000fe40000410000 */
[----:B------:R-:W-:Y:S02]  /*6330*/  FFMA.FTZ R4, R37, R32, R4 ;  /* 0x0000002025047223 */ /* 0x000fe40000010004 */
[----:B------:R-:W-:Y:S02]  /*6340*/  FMUL.FTZ R7, R7, R10 ;  /* 0x0000000a07077220 */ /* 0x000fe40000410000 */
[----:B------:R-:W-:Y:S02]  /*6350*/  FFMA.FTZ R5, R34, R36, R5 ;  /* 0x0000002422057223 */ /* 0x000fe40000010005 */
[----:B------:R-:W-:Y:S02]  /*6360*/  FFMA.FTZ R6, R39, R38, R6 ;  /* 0x0000002627067223 */ /* 0x000fe40000010006 */
[----:B------:R-:W-:Y:S01]  /*6370*/  FFMA.FTZ R7, R40, R41, R7 ;  /* 0x0000002928077223 */ /* 0x000fe20000010007 */
[----:B------:R-:W-:Y:S01]  /*6380*/  F2FP.BF16.PACK_AB R40, R2, R0 ;  /* 0x000000000228723e */ /* 0x000fe200000010ff */
[----:B------:R-:W-:Y:S01]  /*6390*/  FFMA.FTZ R8, R43, R42, R8 ;  /* 0x0000002a2b087223 */ /* 0x000fe20000010008 */
[----:B------:R-:W-:Y:S02]  /*63a0*/  F2FP.BF16.PACK_AB R41, R4, R3 ;  /* 0x000000030429723e */ /* 0x000fe400000010ff */
[----:B------:R-:W-:Y:S02]  /*63b0*/  F2FP.BF16.PACK_AB R42, R6, R5 ;  /* 0x00000005062a723e */ /* 0x000fe400000010ff */
[----:B------:R-:W-:Y:S02]  /*63c0*/  F2FP.BF16.PACK_AB R43, R8, R7 ;  /* 0x00000007082b723e */ /* 0x000fe400000010ff */
.L_x_4129:
[----:B------:R-:W-:Y:S05]  /*63d0*/  BSYNC B0 ;  /* 0x0000000000007941 */ /* 0x000fea0003800000 */
.L_x_4128:
[----:B-----5:R2:W-:Y:S01]  /*63e0*/  ST.E.128 [R158.64], R40 ;  /* 0x000000289e007985 */ /* 0x0205e2000c101d06 */
[----:B------:R-:W-:Y:S01]  /*63f0*/  ISETP.GE.AND P0, PT, R20, R23, PT ;  /* 0x000000171400720c */ /* 0x000fe20003f06270 */
[----:B------:R-:W-:Y:S02]  /*6400*/  BSSY B0, `(.L_x_4130) ;  /* 0x0000052000007945 */ /* 0x000fe40003800000 */
[----:B------:R2:W5:Y:S10]  /*6410*/  LD.E.128 R8, [R110.64+0x80] ;  /* 0x000080066e087980 */ /* 0x000574000c101d00 */
[----:B------:R-:W-:-:S05]  /*6420*/  @P0 BRA `(.L_x_4131) ;  /* 0x000004f000000947 */ /* 0x000fca0003800000 */
[----:B------:R-:W-:Y:S01]  /*6430*/  LEA.HI R13, R23, R23, RZ, 0x1 ;  /* 0x00000017170d7211 */ /* 0x000fe200078f08ff */
[----:B-----5:R-:W-:Y:S01]  /*6440*/  IMAD.U32 R16, R9, 0x10000, RZ ;  /* 0x0001000009107824 */ /* 0x020fe200078e00ff */
[----:B------:R-:W-:Y:S01]  /*6450*/  MOV R15, RZ ;  /* 0x000000ff000f7202 */ /* 0x000fe20000000f00 */
[----:B------:R-:W-:Y:S01]  /*6460*/  IMAD.U32 R33, R8, 0x10000, RZ ;  /* 0x0001000008217824 */ /* 0x000fe200078e00ff */
[----:B------:R-:W-:Y:S01]  /*6470*/  SHF.R.S32.HI R13, RZ, 0x1, R13 ;  /* 0x00000001ff0d7819 */ /* 0x000fe2000001140d */
[----:B------:R-:W-:Y:S01]  /*6480*/  IMAD.U32 R32, R11, 0x10000, RZ ;  /* 0x000100000b207824 */ /* 0x000fe200078e00ff */
[----:B------:R-:W-:Y:S02]  /*6490*/  LOP3.LUT R37, R9, 0xffff0000, RZ, 0xc0, !PT ;  /* 0xffff000009257812 */ /* 0x000fe400078ec0ff */
[----:B------:R-:W-:Y:S01]  /*64a0*/  ISETP.GE.AND P1, PT, R20, R13, PT ;  /* 0x0000000d1400720c */ /* 0x000fe20003f26270 */
[--C-:B------:R-:W-:Y:S01]  /*64b0*/  IMAD.MOV.U32 R5, RZ, RZ, R13.reuse ;  /* 0x000000ffff057224 */ /* 0x100fe200078e000d */
[----:B------:R-:W-:Y:S02]  /*64c0*/  LOP3.LUT R35, R8, 0xffff0000, RZ, 0xc0, !PT ;  /* 0xffff000008237812 */ /* 0x000fe400078ec0ff */
[C---:B------:R-:W-:Y:S02]  /*64d0*/  SHF.L.U32 R30, R10.reuse, 0x10, RZ ;  /* 0x000000100a1e7819 */ /* 0x040fe400000006ff */
[----:B------:R-:W-:Y:S02]  /*64e0*/  LOP3.LUT R39, R10, 0xffff0000, RZ, 0xc0, !PT ;  /* 0xffff00000a277812 */ /* 0x000fe400078ec0ff */
[----:B--2---:R-:W-:Y:S05]  /*64f0*/  LOP3.LUT R41, R11, 0xffff0000, RZ, 0xc0, !PT ;  /* 0xffff00000b297812 */ /* 0x004fea00078ec0ff */
[--C-:B------:R-:W-:Y:S02]  /*6500*/  @P1 IMAD.MOV R5, RZ, RZ, -R13.reuse ;  /* 0x000000ffff051224 */ /* 0x100fe400078e0a0d */
[----:B------:R-:W-:Y:S03]  /*6510*/  @P1 IMAD.MOV R15, RZ, RZ, -R13 ;  /* 0x000000ffff0f1224 */ /* 0x000fe600078e0a0d */
[C---:B------:R-:W-:Y:S04]  /*6520*/  LEA R2, P0, R5.reuse, R110, 0x1 ;  /* 0x0000006e05027211 */ /* 0x040fe800078008ff */
[----:B------:R-:W-:Y:S02]  /*6530*/  LEA.HI.X.SX32 R3, R5, R111, 0x1, P0 ;  /* 0x0000006f05037211 */ /* 0x000fe400000f0eff */
[C---:B------:R-:W-:Y:S03]  /*6540*/  LEA R48, P0, R15.reuse, R112, 0x1 ;  /* 0x000000700f307211 */ /* 0x040fe600078008ff */
[----:B------:R-:W2:Y:S01]  /*6550*/  LD.E.128 R4, [R2.64+0x80] ;  /* 0x0000800602047980 */ /* 0x000ea2000c101d00 */
[----:B------:R-:W-:Y:S01]  /*6560*/  LEA.HI.X.SX32 R49, R15, R113, 0x1, P0 ;  /* 0x000000710f317211 */ /* 0x000fe200000f0eff */
[----:B------:R-:W-:Y:S01]  /*6570*/  IMAD.MOV.U32 R15, RZ, RZ, RZ ;  /* 0x000000ffff0f7224 */ /* 0x000fe200078e00ff */
[----:B------:R-:W-:Y:S04]  /*6580*/  @P1 IADD3 R15, -R13, RZ, RZ ;  /* 0x000000ff0d0f1210 */ /* 0x000fe80007ffe1ff */
[C---:B------:R-:W-:Y:S01]  /*6590*/  LEA R12, P0, R15.reuse, R114, 0x1 ;  /* 0x000000720f0c7211 */ /* 0x040fe200078008ff */
[----:B------:R-:W3:Y:S03]  /*65a0*/  LD.E.128 R48, [R48.64+0x80] ;  /* 0x0000800630307980 */ /* 0x000ee6000c101d00 */
[----:B------:R-:W-:Y:S05]  /*65b0*/  LEA.HI.X.SX32 R13, R15, R115, 0x1, P0 ;  /* 0x000000730f0d7211 */ /* 0x000fea00000f0eff */
[----:B------:R4:W4:Y:S01]  /*65c0*/  LD.E.128 R44, [R12.64+0x80] ;  /* 0x000080060c2c7980 */ /* 0x000922000c101d00 */
        /* <DEDUP_REMOVED lines=13> */
[C---:B------:R-:W-:Y:S01]  /*66a0*/  LOP3.LUT R11, R50.reuse, 0xffff0000, RZ, 0xc0, !PT ;  /* 0xffff0000320b7812 */ /* 0x040fe200078ec0ff */
[----:B------:R-:W-:Y:S01]  /*66b0*/  @!P1 FADD.FTZ R31, -R31, -RZ ;  /* 0x800000ff1f1f9221 */ /* 0x000fe20000010100 */
[----:B----4-:R-:W-:Y:S01]  /*66c0*/  SHF.L.U32 R12, R50, 0x10, RZ ;  /* 0x00000010320c7819 */ /* 0x010fe200000006ff */
[----:B------:R-:W-:Y:S01]  /*66d0*/  @!P1 FADD.FTZ R15, -R15, -RZ ;  /* 0x800000ff0f0f9221 */ /* 0x000fe20000010100 */
[----:B------:R-:W-:Y:S01]  /*66e0*/  LOP3.LUT R13, R49, 0xffff0000, RZ, 0xc0, !PT ;  /* 0xffff0000310d7812 */ /* 0x000fe200078ec0ff */
[----:B------:R-:W-:Y:S01]  /*66f0*/  FMUL.FTZ R7, R8, R7 ;  /* 0x0000000708077220 */ /* 0x000fe20000410000 */
[----:B------:R-:W-:Y:S01]  /*6700*/  SHF.L.U32 R5, R6, 0x10, RZ ;  /* 0x0000001006057819 */ /* 0x000fe200000006ff */
[----:B------:R-:W-:Y:S01]  /*6710*/  FMUL.FTZ R8, R10, R9 ;  /* 0x000000090a087220 */ /* 0x000fe20000410000 */
[----:B------:R-:W-:Y:S01]  /*6720*/  LOP3.LUT R6, R6, 0xffff0000, RZ, 0xc0, !PT ;  /* 0xffff000006067812 */ /* 0x000fe200078ec0ff */
[----:B------:R-:W-:Y:S01]  /*6730*/  @!P1 FADD.FTZ R14, -R14, -RZ ;  /* 0x800000ff0e0e9221 */ /* 0x000fe20000010100 */
[----:B------:R-:W-:Y:S01]  /*6740*/  SHF.L.U32 R9, R44, 0x10, RZ ;  /* 0x000000102c097819 */ /* 0x000fe200000006ff */
[----:B------:R-:W-:Y:S01]  /*6750*/  FMUL.FTZ R0, R0, R31 ;  /* 0x0000001f00007220 */ /* 0x000fe20000410000 */
[----:B------:R-:W-:Y:S01]  /*6760*/  LOP3.LUT R10, R44, 0xffff0000, RZ, 0xc0, !PT ;  /* 0xffff00002c0a7812 */ /* 0x000fe200078ec0ff */
[----:B------:R-:W-:Y:S01]  /*6770*/  @!P1 FADD.FTZ R11, -R11, -RZ ;  /* 0x800000ff0b0b9221 */ /* 0x000fe20000010100 */
[----:B------:R-:W-:Y:S01]  /*6780*/  LOP3.LUT R31, R47, 0xffff0000, RZ, 0xc0, !PT ;  /* 0xffff00002f1f7812 */ /* 0x000fe200078ec0ff */
[----:B------:R-:W-:Y:S02]  /*6790*/  @!P1 FADD.FTZ R12, -R12, -RZ ;  /* 0x800000ff0c0c9221 */ /* 0x000fe40000010100 */
[----:B------:R-:W-:Y:S02]  /*67a0*/  @!P1 FADD.FTZ R13, -R13, -RZ ;  /* 0x800000ff0d0d9221 */ /* 0x000fe40000010100 */
[----:B------:R-:W-:Y:S02]  /*67b0*/  FMUL.FTZ R2, R2, R15 ;  /* 0x0000000f02027220 */ /* 0x000fe40000410000 */
[----:B------:R-:W-:Y:S01]  /*67c0*/  FMUL.FTZ R3, R3, R14 ;  /* 0x0000000e03037220 */ /* 0x000fe20000410000 */
[----:B------:R-:W-:Y:S01]  /*67d0*/  LOP3.LUT R14, R46, 0xffff0000, RZ, 0xc0, !PT ;  /* 0xffff00002e0e7812 */ /* 0x000fe200078ec0ff */
[----:B------:R-:W-:Y:S02]  /*67e0*/  FMUL.FTZ R6, R6, R11 ;  /* 0x0000000b06067220 */ /* 0x000fe40000410000 */
[----:B------:R-:W-:Y:S02]  /*67f0*/  IMAD.U32 R11, R45, 0x10000, RZ ;  /* 0x000100002d0b7824 */ /* 0x000fe400078e00ff */
[----:B------:R-:W-:Y:S02]  /*6800*/  FFMA.FTZ R0, R33, R9, R0 ;  /* 0x0000000921007223 */ /* 0x000fe40000010000 */
[----:B------:R-:W-:Y:S01]  /*6810*/  FMUL.FTZ R5, R5, R12 ;  /* 0x0000000c05057220 */ /* 0x000fe20000410000 */
[----:B------:R-:W-:Y:S01]  /*6820*/  LOP3.LUT R12, R45, 0xffff0000, RZ, 0xc0, !PT ;  /* 0xffff00002d0c7812 */ /* 0x000fe200078ec0ff */
[----:B------:R-:W-:Y:S01]  /*6830*/  FMUL.FTZ R4, R4, R13 ;  /* 0x0000000d04047220 */ /* 0x000fe20000410000 */
[----:B------:R-:W-:Y:S01]  /*6840*/  SHF.L.U32 R13, R46, 0x10, RZ ;  /* 0x000000102e0d7819 */ /* 0x000fe200000006ff */
[----:B------:R-:W-:Y:S02]  /*6850*/  FFMA.FTZ R2, R35, R10, R2 ;  /* 0x0000000a23027223 */ /* 0x000fe40000010002 */
[----:B------:R-:W-:Y:S02]  /*6860*/  FFMA.FTZ R3, R16, R11, R3 ;  /* 0x0000000b10037223 */ /* 0x000fe40000010003 */
[----:B------:R-:W-:Y:S01]  /*6870*/  FFMA.FTZ R4, R37, R12, R4 ;  /* 0x0000000c25047223 */ /* 0x000fe20000010004 */
[----:B------:R-:W-:Y:S01]  /*6880*/  F2FP.BF16.PACK_AB R0, R2, R0 ;  /* 0x000000000200723e */ /* 0x000fe200000010ff */
[----:B------:R-:W-:Y:S02]  /*6890*/  IMAD.U32 R15, R47, 0x10000, RZ ;  /* 0x000100002f0f7824 */ /* 0x000fe400078e00ff */
[----:B------:R-:W-:Y:S01]  /*68a0*/  FFMA.FTZ R5, R30, R13, R5 ;  /* 0x0000000d1e057223 */ /* 0x000fe20000010005 */
[----:B------:R-:W-:Y:S01]  /*68b0*/  F2FP.BF16.PACK_AB R9, R4, R3 ;  /* 0x000000030409723e */ /* 0x000fe200000010ff */
[----:B------:R-:W-:Y:S02]  /*68c0*/  FFMA.FTZ R6, R39, R14, R6 ;  /* 0x0000000e27067223 */ /* 0x000fe40000010006 */
[----:B------:R-:W-:Y:S02]  /*68d0*/  FFMA.FTZ R7, R32, R15, R7 ;  /* 0x0000000f20077223 */ /* 0x000fe40000010007 */
[----:B------:R-:W-:Y:S01]  /*68e0*/  FFMA.FTZ R8, R41, R31, R8 ;  /* 0x0000001f29087223 */ /* 0x000fe20000010008 */
[----:B------:R-:W-:Y:S04]  /*68f0*/  F2FP.BF16.PACK_AB R10, R6, R5 ;  /* 0x00000005060a723e */ /* 0x000fe800000010ff */
[----:B------:R-:W-:Y:S02]  /*6900*/  F2FP.BF16.PACK_AB R11, R8, R7 ;  /* 0x00000007080b723e */ /* 0x000fe400000010ff */
[----:B------:R-:W-:Y:S02]  /*6910*/  MOV R8, R0 ;  /* 0x0000000000087202 */ /* 0x000fe40000000f00 */
.L_x_4131:
[----:B------:R-:W-:Y:S05]  /*6920*/  BSYNC B0 ;  /* 0x0000000000007941 */ /* 0x000fea0003800000 */
.L_x_4130:
[----:B-----5:R3:W-:Y:S01]  /*6930*/  ST.E.128 [R158.64+0x80], R8 ;  /* 0x000080089e007985 */ /* 0x0207e2000c101d06 */
[----:B------:R-:W-:Y:S01]  /*6940*/  ISETP.GE.AND P0, PT, R19, R23, PT ;  /* 0x000000171300720c */ /* 0x000fe20003f06270 */
[----:B------:R-:W-:Y:S02]  /*6950*/  BSSY B0, `(.L_x_4132) ;  /* 0x0000051000007945 */ /* 0x000fe40003800000 */
[----:B------:R3:W5:Y:S10]  /*6960*/  LD.E.128 R12, [R110.64+0x100] ;  /* 0x000100066e0c7980 */ /* 0x000774000c101d00 */
[----:B------:R-:W-:-:S05]  /*6970*/  @P0 BRA `(.L_x_4133) ;  /* 0x000004e000000947 */ /* 0x000fca0003800000 */
[----:B------:R-:W-:Y:S01]  /*6980*/  LEA.HI R0, R23, R23, RZ, 0x1 ;  /* 0x0000001717007211 */ /* 0x000fe200078f08ff */
[----:B---3--:R-:W-:Y:S01]  /*6990*/  IMAD.MOV.U32 R11, RZ, RZ, RZ ;  /* 0x000000ffff0b7224 */ /* 0x008fe200078e00ff */
[----:B------:R-:W-:Y:S01]  /*69a0*/  MOV R9, RZ ;  /* 0x000000ff00097202 */ /* 0x000fe20000000f00 */
[----:B-----5:R-:W-:Y:S01]  /*69b0*/  IMAD.U32 R30, R14, 0x10000, RZ ;  /* 0x000100000e1e7824 */ /* 0x020fe200078e00ff */
[----:B------:R-:W-:Y:S01]  /*69c0*/  SHF.R.S32.HI R0, RZ, 0x1, R0 ;  /* 0x00000001ff007819 */ /* 0x000fe20000011400 */
[----:B------:R-:W-:Y:S01]  /*69d0*/  IMAD.U32 R33, R12, 0x10000, RZ ;  /* 0x000100000c217824 */ /* 0x000fe200078e00ff */
[----:B------:R-:W-:Y:S02]  /*69e0*/  SHF.L.U32 R32, R15, 0x10, RZ ;  /* 0x000000100f207819 */ /* 0x000fe400000006ff */
[----:B------:R-:W-:Y:S01]  /*69f0*/  ISETP.GE.AND P1, PT, R19, R0, PT ;  /* 0x000000001300720c */ /* 0x000fe20003f26270 */
[--C-:B------:R-:W-:Y:S01]  /*6a00*/  IMAD.MOV.U32 R5, RZ, RZ, R0.reuse ;  /* 0x000000ffff057224 */ /* 0x100fe200078e0000 */
[----:B--2---:R-:W-:Y:S02]  /*6a10*/  LOP3.LUT R41, R15, 0xffff0000, RZ, 0xc0, !PT ;  /* 0xffff00000f297812 */ /* 0x004fe400078ec0ff */
[----:B------:R-:W-:Y:S02]  /*6a20*/  LOP3.LUT R39, R14, 0xffff0000, RZ, 0xc0, !PT ;  /* 0xffff00000e277812 */ /* 0x000fe400078ec0ff */
[----:B------:R-:W-:Y:S02]  /*6a30*/  LOP3.LUT R35, R12, 0xffff0000, RZ, 0xc0, !PT ;  /* 0xffff00000c237812 */ /* 0x000fe400078ec0ff */
[C---:B------:R-:W-:Y:S02]  /*6a40*/  SHF.L.U32 R16, R13.reuse, 0x10, RZ ;  /* 0x000000100d107819 */ /* 0x040fe400000006ff */
[----:B------:R-:W-:Y:S03]  /*6a50*/  LOP3.LUT R37, R13, 0xffff0000, RZ, 0xc0, !PT ;  /* 0xffff00000d257812 */ /* 0x000fe600078ec0ff */
[--C-:B------:R-:W-:Y:S01]  /*6a60*/  @P1 IMAD.MOV R5, RZ, RZ, -R0.reuse ;  /* 0x000000ffff051224 */ /* 0x100fe200078e0a00 */
[----:B------:R-:W-:Y:S01]  /*6a70*/  @P1 IADD3 R11, -R0, RZ, RZ ;  /* 0x000000ff000b1210 */ /* 0x000fe20007ffe1ff */
[----:B------:R-:W-:Y:S03]  /*6a80*/  @P1 IMAD.MOV R9, RZ, RZ, -R0 ;  /* 0x000000ffff091224 */ /* 0x000fe600078e0a00 */
[C---:B------:R-:W-:Y:S04]  /*6a90*/  LEA R2, P0, R5.reuse, R110, 0x1 ;  /* 0x0000006e05027211 */ /* 0x040fe800078008ff */
[----:B------:R-:W-:Y:S02]  /*6aa0*/  LEA.HI.X.SX32 R3, R5, R111, 0x1, P0 ;  /* 0x0000006f05037211 */ /* 0x000fe400000f0eff */
[C---:B------:R-:W-:Y:S03]  /*6ab0*/  LEA R48, P0, R9.reuse, R112, 0x1 ;  /* 0x0000007009307211 */ /* 0x040fe600078008ff */
[----:B------:R-:W2:Y:S01]  /*6ac0*/  LD.E.128 R4, [R2.64+0x100] ;  /* 0x0001000602047980 */ /* 0x000ea2000c101d00 */
[----:B------:R-:W-:Y:S02]  /*6ad0*/  LEA.HI.X.SX32 R49, R9, R113, 0x1, P0 ;  /* 0x0000007109317211 */ /* 0x000fe400000f0eff */
[C---:B------:R-:W-:Y:S04]  /*6ae0*/  LEA R8, P0, R11.reuse, R114, 0x1 ;  /* 0x000000720b087211 */ /* 0x040fe800078008ff */
[----:B------:R-:W-:Y:S01]  /*6af0*/  LEA.HI.X.SX32 R9, R11, R115, 0x1, P0 ;  /* 0x000000730b097211 */ /* 0x000fe200000f0eff */
[----:B------:R-:W3:Y:S08]  /*6b00*/  LD.E.128 R48, [R48.64+0x100] ;  /* 0x0001000630307980 */ /* 0x000ef0000c101d00 */
[----:B------:R4:W3:Y:S01]  /*6b10*/  LD.E.128 R44, [R8.64+0x100] ;  /* 0x00010006082c7980 */ /* 0x0008e2000c101d00 */
[C---:B--2---:R-:W-:Y:S01]  /*6b20*/  IMAD.U32 R0, R4.reuse, 0x10000, RZ ;  /* 0x0001000004007824 */ /* 0x044fe200078e00ff */
[C---:B----4-:R-:W-:Y:S02]  /*6b30*/  SHF.L.U32 R8, R7.reuse, 0x10, RZ ;  /* 0x0000001007087819 */ /* 0x050fe400000006ff */
[----:B------:R-:W-:Y:S02]  /*6b40*/  LOP3.LUT R10, R7, 0xffff0000, RZ, 0xc0, !PT ;  /* 0xffff0000070a7812 */ /* 0x000fe400078ec0ff */
[----:B------:R-:W-:Y:S02]  /*6b50*/  LOP3.LUT R2, R4, 0xffff0000, RZ, 0xc0, !PT ;  /* 0xffff000004027812 */ /* 0x000fe400078ec0ff */
[----:B------:R-:W-:Y:S01]  /*6b60*/  SHF.L.U32 R3, R5, 0x10, RZ ;  /* 0x0000001005037819 */ /* 0x000fe200000006ff */
        /* <DEDUP_REMOVED lines=14> */
[C---:B------:R-:W-:Y:S01]  /*6c50*/  IMAD.U32 R5, R6.reuse, 0x10000, RZ ;  /* 0x0001000006057824 */ /* 0x040fe200078e00ff */
[----:B------:R-:W-:Y:S01]  /*6c60*/  LOP3.LUT R6, R6, 0xffff0000, RZ, 0xc0, !PT ;  /* 0xffff000006067812 */ /* 0x000fe200078ec0ff */
[----:B------:R-:W-:Y:S02]  /*6c70*/  @!P1 FADD.FTZ R14, -R14, -RZ ;  /* 0x800000ff0e0e9221 */ /* 0x000fe40000010100 */
[----:B------:R-:W-:Y:S01]  /*6c80*/  FMUL.FTZ R0, R0, R31 ;  /* 0x0000001f00007220 */ /* 0x000fe20000410000 */
[----:B------:R-:W-:Y:S01]  /*6c90*/  LOP3.LUT R31, R47, 0xffff0000, RZ, 0xc0, !PT ;  /* 0xffff00002f1f7812 */ /* 0x000fe200078ec0ff */
[----:B------:R-:W-:Y:S02]  /*6ca0*/  FMUL.FTZ R7, R8, R7 ;  /* 0x0000000708077220 */ /* 0x000fe40000410000 */
[----:B------:R-:W-:Y:S01]  /*6cb0*/  FMUL.FTZ R8, R10, R9 ;  /* 0x000000090a087220 */ /* 0x000fe20000410000 */
[C---:B------:R-:W-:Y:S01]  /*6cc0*/  LOP3.LUT R10, R44.reuse, 0xffff0000, RZ, 0xc0, !PT ;  /* 0xffff00002c0a7812 */ /* 0x040fe200078ec0ff */
[----:B------:R-:W-:Y:S02]  /*6cd0*/  IMAD.U32 R9, R44, 0x10000, RZ ;  /* 0x000100002c097824 */ /* 0x000fe400078e00ff */
[----:B------:R-:W-:Y:S02]  /*6ce0*/  @!P1 FADD.FTZ R12, -R12, -RZ ;  /* 0x800000ff0c0c9221 */ /* 0x000fe40000010100 */
[----:B------:R-:W-:Y:S02]  /*6cf0*/  @!P1 FADD.FTZ R13, -R13, -RZ ;  /* 0x800000ff0d0d9221 */ /* 0x000fe40000010100 */
[----:B------:R-:W-:Y:S01]  /*6d00*/  FMUL.FTZ R2, R2, R15 ;  /* 0x0000000f02027220 */ /* 0x000fe20000410000 */
[----:B------:R-:W-:Y:S01]  /*6d10*/  SHF.L.U32 R15, R47, 0x10, RZ ;  /* 0x000000102f0f7819 */ /* 0x000fe200000006ff */
[----:B------:R-:W-:Y:S01]  /*6d20*/  FMUL.FTZ R6, R6, R11 ;  /* 0x0000000b06067220 */ /* 0x000fe20000410000 */
[----:B------:R-:W-:Y:S01]  /*6d30*/  SHF.L.U32 R11, R45, 0x10, RZ ;  /* 0x000000102d0b7819 */ /* 0x000fe200000006ff */
[----:B------:R-:W-:Y:S01]  /*6d40*/  FMUL.FTZ R3, R3, R14 ;  /* 0x0000000e03037220 */ /* 0x000fe20000410000 */
[----:B------:R-:W-:Y:S01]  /*6d50*/  LOP3.LUT R14, R46, 0xffff0000, RZ, 0xc0, !PT ;  /* 0xffff00002e0e7812 */ /* 0x000fe200078ec0ff */
[----:B------:R-:W-:Y:S02]  /*6d60*/  FFMA.FTZ R0, R33, R9, R0 ;  /* 0x0000000921007223 */ /* 0x000fe40000010000 */
[----:B------:R-:W-:Y:S01]  /*6d70*/  FMUL.FTZ R5, R5, R12 ;  /* 0x0000000c05057220 */ /* 0x000fe20000410000 */
[----:B------:R-:W-:Y:S01]  /*6d80*/  LOP3.LUT R12, R45, 0xffff0000, RZ, 0xc0, !PT ;  /* 0xffff00002d0c7812 */ /* 0x000fe200078ec0ff */
[----:B------:R-:W-:Y:S02]  /*6d90*/  FMUL.FTZ R4, R4, R13 ;  /* 0x0000000d04047220 */ /* 0x000fe40000410000 */
[----:B------:R-:W-:Y:S02]  /*6da0*/  FFMA.FTZ R2, R35, R10, R2 ;  /* 0x0000000a23027223 */ /* 0x000fe40000010002 */
[----:B------:R-:W-:Y:S02]  /*6db0*/  IMAD.U32 R13, R46, 0x10000, RZ ;  /* 0x000100002e0d7824 */ /* 0x000fe400078e00ff */
[----:B------:R-:W-:Y:S02]  /*6dc0*/  FFMA.FTZ R3, R16, R11, R3 ;  /* 0x0000000b10037223 */ /* 0x000fe40000010003 */
        /* <DEDUP_REMOVED lines=9> */
.L_x_4133:
[----:B------:R-:W-:Y:S05]  /*6e60*/  BSYNC B0 ;  /* 0x0000000000007941 */ /* 0x000fea0003800000 */
.L_x_4132:
[----:B-----5:R4:W-:Y:S01]  /*6e70*/  ST.E.128 [R158.64+0x100], R12 ;  /* 0x0001000c9e007985 */ /* 0x0209e2000c101d06 */
[----:B------:R-:W-:Y:S01]  /*6e80*/  ISETP.GE.AND P0, PT, R18, R23, PT ;  /* 0x000000171200720c */ /* 0x000fe20003f06270 */
[----:B------:R-:W-:Y:S02]  /*6e90*/  BSSY B0, `(.L_x_4134) ;  /* 0x0000052000007945 */ /* 0x000fe40003800000 */
[----:B---3--:R4:W5:Y:S10]  /*6ea0*/  LD.E.128 R8, [R110.64+0x180] ;  /* 0x000180066e087980 */ /* 0x008974000c101d00 */
[----:B------:R-:W-:-:S05]  /*6eb0*/  @P0 BRA `(.L_x_4135) ;  /* 0x000004f000000947 */ /* 0x000fca0003800000 */
[----:B----4-:R-:W-:Y:S01]  /*6ec0*/  LEA.HI R13, R23, R23, RZ, 0x1 ;  /* 0x00000017170d7211 */ /* 0x010fe200078f08ff */
[----:B------:R-:W-:Y:S01]  /*6ed0*/  IMAD.MOV.U32 R7, RZ, RZ, RZ ;  /* 0x000000ffff077224 */ /* 0x000fe200078e00ff */
[C---:B--2--5:R-:W-:Y:S01]  /*6ee0*/  LOP3.LUT R41, R9.reuse, 0xffff0000, RZ, 0xc0, !PT ;  /* 0xffff000009297812 */ /* 0x064fe200078ec0ff */
[----:B------:R-:W-:Y:S01]  /*6ef0*/  IMAD.MOV.U32 R15, RZ, RZ, RZ ;  /* 0x000000ffff0f7224 */ /* 0x000fe200078e00ff */
[----:B------:R-:W-:Y:S01]  /*6f00*/  SHF.R.S32.HI R13, RZ, 0x1, R13 ;  /* 0x00000001ff0d7819 */ /* 0x000fe2000001140d */
[----:B------:R-:W-:Y:S01]  /*6f10*/  IMAD.U32 R30, R9, 0x10000, RZ ;  /* 0x00010000091e7824 */ /* 0x000fe200078e00ff */
[----:B------:R-:W-:Y:S01]  /*6f20*/  SHF.L.U32 R32, R10, 0x10, RZ ;  /* 0x000000100a207819 */ /* 0x000fe200000006ff */
[C---:B------:R-:W-:Y:S01]  /*6f30*/  IMAD.U32 R34, R11.reuse, 0x10000, RZ ;  /* 0x000100000b227824 */ /* 0x040fe200078e00ff */
[-C--:B------:R-:W-:Y:S01]  /*6f40*/  ISETP.GE.AND P1, PT, R18, R13.reuse, PT ;  /* 0x0000000d1200720c */ /* 0x080fe20003f26270 */
[----:B------:R-:W-:Y:S01]  /*6f50*/  IMAD.U32 R37, R8, 0x10000, RZ ;  /* 0x0001000008257824 */ /* 0x000fe200078e00ff */
[----:B------:R-:W-:Y:S02]  /*6f60*/  MOV R5, R13 ;  /* 0x0000000d00057202 */ /* 0x000fe40000000f00 */
[----:B------:R-:W-:Y:S02]  /*6f70*/  LOP3.LUT R43, R10, 0xffff0000, RZ, 0xc0, !PT ;  /* 0xffff00000a2b7812 */ /* 0x000fe400078ec0ff */
[----:B------:R-:W-:Y:S02]  /*6f80*/  LOP3.LUT R45, R11, 0xffff0000, RZ, 0xc0, !PT ;  /* 0xffff00000b2d7812 */ /* 0x000fe400078ec0ff */
[----:B------:R-:W-:Y:S05]  /*6f90*/  LOP3.LUT R39, R8, 0xffff0000, RZ, 0xc0, !PT ;  /* 0xffff000008277812 */ /* 0x000fea00078ec0ff */
[--C-:B------:R-:W-:Y:S01]  /*6fa0*/  @P1 IMAD.MOV R7, RZ, RZ, -R13.reuse ;  /* 0x000000ffff071224 */ /* 0x100fe200078e0a0d */
[----:B------:R-:W-:Y:S01]  /*6fb0*/  @P1 IADD3 R15, -R13, RZ, RZ ;  /* 0x000000ff0d0f1210 */ /* 0x000fe20007ffe1ff */
[----:B------:R-:W-:Y:S03]  /*6fc0*/  @P1 IMAD.MOV R5, RZ, RZ, -R13 ;  /* 0x000000ffff051224 */ /* 0x000fe600078e0a0d */
[C---:B------:R-:W-:Y:S04]  /*6fd0*/  LEA R172, P0, R7.reuse, R112, 0x1 ;  /* 0x0000007007ac7211 */ /* 0x040fe800078008ff */
[----:B------:R-:W-:Y:S02]  /*6fe0*/  LEA.HI.X.SX32 R173, R7, R113, 0x1, P0 ;  /* 0x0000007107ad7211 */ /* 0x000fe400000f0eff */
[C---:B------:R-:W-:Y:S04]  /*6ff0*/  LEA R2, P0, R5.reuse, R110, 0x1 ;  /* 0x0000006e05027211 */ /* 0x040fe800078008ff */
[----:B------:R-:W-:Y:S01]  /*7000*/  LEA.HI.X.SX32 R3, R5, R111, 0x1, P0 ;  /* 0x0000006f05037211 */ /* 0x000fe200000f0eff */
[----:B------:R-:W2:Y:S01]  /*7010*/  LD.E.128 R172, [R172.64+0x180] ;  /* 0x00018006acac7980 */ /* 0x000ea2000c101d00 */
[C---:B------:R-:W-:Y:S04]  /*7020*/  LEA R12, P0, R15.reuse, R114, 0x1 ;  /* 0x000000720f0c7211 */ /* 0x040fe800078008ff */
[----:B------:R-:W-:Y:S03]  /*7030*/  LEA.HI.X.SX32 R13, R15, R115, 0x1, P0 ;  /* 0x000000730f0d7211 */ /* 0x000fe600000f0eff */
[----:B------:R3:W4:Y:S08]  /*7040*/  LD.E.128 R4, [R2.64+0x180] ;  /* 0x0001800602047980 */ /* 0x000730000c101d00 */
[----:B------:R4:W4:Y:S01]  /*7050*/  LD.E.128 R48, [R12.64+0x180] ;  /* 0x000180060c307980 */ /* 0x000922000c101d00 */
[----:B--2---:R-:W-:Y:S01]  /*7060*/  IMAD.U32 R9, R175, 0x10000, RZ ;  /* 0x00010000af097824 */ /* 0x004fe200078e00ff */
[----:B------:R-:W-:Y:S01]  /*7070*/  SHF.L.U32 R0, R172, 0x10, RZ ;  /* 0x00000010ac007819 */ /* 0x000fe200000006ff */
[----:B---3--:R-:W-:Y:S01]  /*7080*/  IMAD.U32 R3, R173, 0x10000, RZ ;  /* 0x00010000ad037824 */ /* 0x008fe200078e00ff */
[----:B------:R-:W-:Y:S01]  /*7090*/  LOP3.LUT R10, R174, 0xffff0000, RZ, 0xc0, !PT ;  /* 0xffff0000ae0a7812 */ /* 0x000fe200078ec0ff */
[----:B------:R-:W-:Y:S01]  /*70a0*/  @!P1 FADD.FTZ R9, -R9, -RZ ;  /* 0x800000ff09099221 */ /* 0x000fe20000010100 */
[----:B------:R-:W-:Y:S01]  /*70b0*/  LOP3.LUT R2, R172, 0xffff0000, RZ, 0xc0, !PT ;  /* 0xffff0000ac027812 */ /* 0x000fe200078ec0ff */
[----:B------:R-:W-:Y:S01]  /*70c0*/  @!P1 FADD.FTZ R0, -R0, -RZ ;  /* 0x800000ff00009221 */ /* 0x000fe20000010100 */
[----:B------:R-:W-:Y:S01]  /*70d0*/  SHF.L.U32 R11, R174, 0x10, RZ ;  /* 0x00000010ae0b7819 */ /* 0x000fe200000006ff */
[----:B----4-:R-:W-:Y:S01]  /*70e0*/  IMAD.U32 R12, R7, 0x10000, RZ ;  /* 0x00010000070c7824 */ /* 0x010fe200078e00ff */
[----:B------:R-:W-:Y:S01]  /*70f0*/  SHF.L.U32 R35, R4, 0x10, RZ ;  /* 0x0000001004237819 */ /* 0x000fe200000006ff */
[----:B------:R-:W-:Y:S01]  /*7100*/  @!P1 FADD.FTZ R10, -R10, -RZ ;  /* 0x800000ff0a0a9221 */ /* 0x000fe20000010100 */
[----:B------:R-:W-:Y:S01]  /*7110*/  LOP3.LUT R31, R6, 0xffff0000, RZ, 0xc0, !PT ;  /* 0xffff0000061f7812 */ /* 0x000fe200078ec0ff */
[----:B------:R-:W-:Y:S01]  /*7120*/  @!P1 FADD.FTZ R2, -R2, -RZ ;  /* 0x800000ff02029221 */ /* 0x000fe20000010100 */
[----:B------:R-:W-:Y:S01]  /*7130*/  LOP3.LUT R13, R173, 0xffff0000, RZ, 0xc0, !PT ;  /* 0xffff0000ad0d7812 */ /* 0x000fe200078ec0ff */
[----:B------:R-:W-:Y:S01]  /*7140*/  @!P1 FADD.FTZ R3, -R3, -RZ ;  /* 0x800000ff03039221 */ /* 0x000fe20000010100 */
[----:B------:R-:W-:Y:S01]  /*7150*/  LOP3.LUT R33, R4, 0xffff0000, RZ, 0xc0, !PT ;  /* 0xffff000004217812 */ /* 0x000fe200078ec0ff */
[----:B------:R-:W-:Y:S01]  /*7160*/  IMAD.U32 R4, R5, 0x10000, RZ ;  /* 0x0001000005047824 */ /* 0x000fe200078e00ff */
[----:B------:R-:W-:Y:S01]  /*7170*/  SHF.L.U32 R14, R6, 0x10, RZ ;  /* 0x00000010060e7819 */ /* 0x000fe200000006ff */
[----:B------:R-:W-:Y:S01]  /*7180*/  FMUL.FTZ R0, R35, R0 ;  /* 0x0000000023007220 */ /* 0x000fe20000410000 */
[----:B------:R-:W-:Y:S01]  /*7190*/  LOP3.LUT R15, R7, 0xffff0000, RZ, 0xc0, !PT ;  /* 0xffff0000070f7812 */ /* 0x000fe200078ec0ff */
[----:B------:R-:W-:Y:S01]  /*71a0*/  FMUL.FTZ R7, R12, R9 ;  /* 0x000000090c077220 */ /* 0x000fe20000410000 */
[C---:B------:R-:W-:Y:S01]  /*71b0*/  SHF.L.U32 R9, R48.reuse, 0x10, RZ ;  /* 0x0000001030097819 */ /* 0x040fe200000006ff */
[----:B------:R-:W-:Y:S01]  /*71c0*/  @!P1 FADD.FTZ R11, -R11, -RZ ;  /* 0x800000ff0b0b9221 */ /* 0x000fe20000010100 */
[----:B------:R-:W-:Y:S01]  /*71d0*/  LOP3.LUT R16, R5, 0xffff0000, RZ, 0xc0, !PT ;  /* 0xffff000005107812 */ /* 0x000fe200078ec0ff */
[----:B------:R-:W-:Y:S01]  /*71e0*/  FMUL.FTZ R6, R31, R10 ;  /* 0x0000000a1f067220 */ /* 0x000fe20000410000 */
[----:B------:R-:W-:Y:S01]  /*71f0*/  LOP3.LUT R10, R48, 0xffff0000, RZ, 0xc0, !PT ;  /* 0xffff0000300a7812 */ /* 0x000fe200078ec0ff */
[----:B------:R-:W-:Y:S01]  /*7200*/  @!P1 FADD.FTZ R13, -R13, -RZ ;  /* 0x800000ff0d0d9221 */ /* 0x000fe20000010100 */
[----:B------:R-:W-:Y:S01]  /*7210*/  LOP3.LUT R8, R175, 0xffff0000, RZ, 0xc0, !PT ;  /* 0xffff0000af087812 */ /* 0x000fe200078ec0ff */
[----:B------:R-:W-:Y:S01]  /*7220*/  FMUL.FTZ R2, R33, R2 ;  /* 0x0000000221027220 */ /* 0x000fe20000410000 */
[C---:B------:R-:W-:Y:S01]  /*7230*/  LOP3.LUT R12, R49.reuse, 0xffff0000, RZ, 0xc0, !PT ;  /* 0xffff0000310c7812 */ /* 0x040fe200078ec0ff */
[----:B------:R-:W-:Y:S02]  /*7240*/  FMUL.FTZ R3, R4, R3 ;  /* 0x0000000304037220 */ /* 0x000fe40000410000 */
[----:B------:R-:W-:Y:S01]  /*7250*/  FMUL.FTZ R5, R14, R11 ;  /* 0x0000000b0e057220 */ /* 0x000fe20000410000 */
[----:B------:R-:W-:Y:S01]  /*7260*/  LOP3.LUT R14, R50, 0xffff0000, RZ, 0xc0, !PT ;  /* 0xffff0000320e7812 */ /* 0x000fe200078ec0ff */
[----:B------:R-:W-:Y:S02]  /*7270*/  IMAD.U32 R11, R49, 0x10000, RZ ;  /* 0x00010000310b7824 */ /* 0x000fe400078e00ff */
[----:B------:R-:W-:Y:S02]  /*7280*/  FFMA.FTZ R0, R37, R9, R0 ;  /* 0x0000000925007223 */ /* 0x000fe40000010000 */
[----:B------:R-:W-:Y:S01]  /*7290*/  FMUL.FTZ R4, R16, R13 ;  /* 0x0000000d10047220 */ /* 0x000fe20000410000 */
[----:B------:R-:W-:Y:S01]  /*72a0*/  SHF.L.U32 R13, R50, 0x10, RZ ;  /* 0x00000010320d7819 */ /* 0x000fe200000006ff */
[----:B------:R-:W-:Y:S01]  /*72b0*/  FFMA.FTZ R2, R39, R10, R2 ;  /* 0x0000000a27027223 */ /* 0x000fe20000010002 */
[----:B------:R-:W-:Y:S01]  /*72c0*/  LOP3.LUT R16, R51, 0xffff0000, RZ, 0xc0, !PT ;  /* 0xffff000033107812 */ /* 0x000fe200078ec0ff */
[----:B------:R-:W-:Y:S02]  /*72d0*/  @!P1 FADD.FTZ R8, -R8, -RZ ;  /* 0x800000ff08089221 */ /* 0x000fe40000010100 */
[----:B------:R-:W-:Y:S01]  /*72e0*/  FFMA.FTZ R3, R30, R11, R3 ;  /* 0x0000000b1e037223 */ /* 0x000fe20000010003 */
[----:B------:R-:W-:Y:S01]  /*72f0*/  F2FP.BF16.PACK_AB R0, R2, R0 ;  /* 0x000000000200723e */ /* 0x000fe200000010ff */
[----:B------:R-:W-:Y:S02]  /*7300*/  FFMA.FTZ R4, R41, R12, R4 ;  /* 0x0000000c29047223 */ /* 0x000fe40000010004 */
[----:B------:R-:W-:Y:S02]  /*7310*/  FMUL.FTZ R8, R15, R8 ;  /* 0x000000080f087220 */ /* 0x000fe40000410000 */
[----:B------:R-:W-:Y:S01]  /*7320*/  IMAD.U32 R15, R51, 0x10000, RZ ;  /* 0x00010000330f7824 */ /* 0x000fe200078e00ff */
[----:B------:R-:W-:Y:S01]  /*7330*/  F2FP.BF16.PACK_AB R9, R4, R3 ;  /* 0x000000030409723e */ /* 0x000fe200000010ff */
[----:B------:R-:W-:Y:S02]  /*7340*/  FFMA.FTZ R5, R32, R13, R5 ;  /* 0x0000000d20057223 */ /* 0x000fe40000010005 */
[----:B------:R-:W-:Y:S02]  /*7350*/  FFMA.FTZ R6, R43, R14, R6 ;  /* 0x0000000e2b067223 */ /* 0x000fe40000010006 */
[----:B------:R-:W-:Y:S02]  /*7360*/  FFMA.FTZ R7, R34, R15, R7 ;  /* 0x0000000f22077223 */ /* 0x000fe40000010007 */
[----:B------:R-:W-:Y:S01]  /*7370*/  FFMA.FTZ R8, R45, R16, R8 ;  /* 0x000000102d087223 */ /* 0x000fe20000010008 */
[----:B------:R-:W-:Y:S04]  /*7380*/  F2FP.BF16.PACK_AB R10, R6, R5 ;  /* 0x00000005060a723e */ /* 0x000fe800000010ff */
[----:B------:R-:W-:Y:S02]  /*7390*/  F2FP.BF16.PACK_AB R11, R8, R7 ;  /* 0x00000007080b723e */ /* 0x000fe400000010ff */
[----:B------:R-:W-:Y:S02]  /*73a0*/  MOV R8, R0 ;  /* 0x0000000000087202 */ /* 0x000fe40000000f00 */
.L_x_4135:
[----:B------:R-:W-:Y:S05]  /*73b0*/  BSYNC B0 ;  /* 0x0000000000007941 */ /* 0x000fea0003800000 */
.L_x_4134:
[----:B-----5:R3:W-:Y:S02]  /*73c0*/  ST.E.128 [R158.64+0x180], R8 ;  /* 0x000180089e007985 */ /* 0x0207e4000c101d06 */
.L_x_4127:
[----:B------:R-:W-:Y:S05]  /*73d0*/  BSYNC B1 ;  /* 0x0000000000017941 */ /* 0x000fea0003800000 */
.L_x_4126:
[----:B------:R-:W-:Y:S01]  /*73e0*/  BSSY B1, `(.L_x_4136) ;  /* 0x000016e000017945 */ /* 0x000fe20003800000 */
[----:B------:R-:W-:-:S05]  /*73f0*/  @!P2 BRA `(.L_x_4137) ;  /* 0x000016c00000a947 */ /* 0x000fca0003800000 */
[C---:B------:R-:W-:Y:S01]  /*7400*/  LEA R58, P0, R82.reuse, R110, 0x1 ;  /* 0x0000006e523a7211 */ /* 0x040fe200078008ff */
[----:B------:R-:W-:Y:S03]  /*7410*/  BSSY B0, `(.L_x_4138) ;  /* 0x0000057000007945 */ /* 0x000fe60003800000 */
[----:B------:R-:W-:Y:S02]  /*7420*/  LEA.HI.X R59, R82, R111, R81, 0x1, P0 ;  /* 0x0000006f523b7211 */ /* 0x000fe400000f0c51 */
[----:B------:R-:W-:Y:S03]  /*7430*/  ISETP.GE.AND P0, PT, R24, R23, PT ;  /* 0x000000171800720c */ /* 0x000fe60003f06270 */
[----:B----4-:R4:W5:Y:S10]  /*7440*/  LD.E.128 R12, [R58.64] ;  /* 0x000000063a0c7980 */ /* 0x010974000c101d00 */
[----:B------:R-:W-:-:S05]  /*7450*/  @P0 BRA `(.L_x_4139) ;  /* 0x0000052000000947 */ /* 0x000fca0003800000 */
[----:B---3--:R-:W-:Y:S01]  /*7460*/  LEA.HI R9, R23, R23, RZ, 0x1 ;  /* 0x0000001717097211 */ /* 0x008fe200078f08ff */
[----:B------:R-:W-:Y:S01]  /*7470*/  IMAD.MOV.U32 R0, RZ, RZ, RZ ;  /* 0x000000ffff007224 */ /* 0x000fe200078e00ff */
[C---:B--2--5:R-:W-:Y:S01]  /*7480*/  LOP3.LUT R41, R15.reuse, 0xffff0000, RZ, 0xc0, !PT ;  /* 0xffff00000f297812 */ /* 0x064fe200078ec0ff */
        /* <DEDUP_REMOVED lines=12> */
[----:B------:R-:W-:Y:S02]  /*7550*/  LEA R2, P0, R5, R58, 0x1 ;  /* 0x0000003a05027211 */ /* 0x000fe400078008ff */
[----:B------:R-:W-:Y:S02]  /*7560*/  IADD3 R11, P2, R143, R0, RZ ;  /* 0x000000008f0b7210 */ /* 0x000fe40007f5e0ff */
[----:B------:R-:W-:Y:S02]  /*7570*/  LEA.HI.X.SX32 R3, R5, R59, 0x1, P0 ;  /* 0x0000003b05037211 */ /* 0x000fe400000f0eff */
[C---:B------:R-:W-:Y:S02]  /*7580*/  LEA R48, P0, R11.reuse, R112, 0x1 ;  /* 0x000000700b307211 */ /* 0x040fe400078008ff */
        /* <DEDUP_REMOVED lines=10> */
[----:B----4-:R2:W4:Y:S02]  /*7630*/  LD.E.128 R44, [R8.64] ;  /* 0x00000006082c7980 */ /* 0x010524000c101d00 */
[C---:B--2---:R-:W-:Y:S01]  /*7640*/  IMAD.U32 R8, R7.reuse, 0x10000, RZ ;  /* 0x0001000007087824 */ /* 0x044fe200078e00ff */
[----:B------:R-:W-:Y:S01]  /*7650*/  LOP3.LUT R10, R7, 0xffff0000, RZ, 0xc0, !PT ;  /* 0xffff0000070a7812 */ /* 0x000fe200078ec0ff */
[C---:B------:R-:W-:Y:S01]  /*7660*/  IMAD.U32 R0, R4.reuse, 0x10000, RZ ;  /* 0x0001000004007824 */ /* 0x040fe200078e00ff */
[----:B------:R-:W-:Y:S02]  /*7670*/  LOP3.LUT R2, R4, 0xffff0000, RZ, 0xc0, !PT ;  /* 0xffff000004027812 */ /* 0x000fe400078ec0ff */
[C---:B------:R-:W-:Y:S02]  /*7680*/  SHF.L.U32 R3, R5.reuse, 0x10, RZ ;  /* 0x0000001005037819 */ /* 0x040fe400000006ff */
[----:B------:R-:W-:Y:S01]  /*7690*/  LOP3.LUT R4, R5, 0xffff0000, RZ, 0xc0, !PT ;  /* 0xffff000005047812 */ /* 0x000fe200078ec0ff */
[C---:B------:R-:W-:Y:S01]  /*76a0*/  IMAD.U32 R5, R6.reuse, 0x10000, RZ ;  /* 0x0001000006057824 */ /* 0x040fe200078e00ff */
[----:B------:R-:W-:Y:S01]  /*76b0*/  LOP3.LUT R6, R6, 0xffff0000, RZ, 0xc0, !PT ;  /* 0xffff000006067812 */ /* 0x000fe200078ec0ff */
[----:B---3--:R-:W-:Y:S01]  /*76c0*/  IMAD.U32 R14, R49, 0x10000, RZ ;  /* 0x00010000310e7824 */ /* 0x008fe200078e00ff */
[----:B------:R-:W-:Y:S01]  /*76d0*/  SHF.L.U32 R31, R48, 0x10, RZ ;  /* 0x00000010301f7819 */ /* 0x000fe200000006ff */
        /* <DEDUP_REMOVED lines=12> */
[----:B------:R-:W-:Y:S01]  /*77a0*/  FMUL.FTZ R0, R0, R31 ;  /* 0x0000001f00007220 */ /* 0x000fe20000410000 */
[----:B----4-:R-:W-:Y:S01]  /*77b0*/  LOP3.LUT R31, R47, 0xffff0000, RZ, 0xc0, !PT ;  /* 0xffff00002f1f7812 */ /* 0x010fe200078ec0ff */
        /* <DEDUP_REMOVED lines=28> */
.L_x_4139:
[----:B------:R-:W-:Y:S05]  /*7980*/  BSYNC B0 ;  /* 0x0000000000007941 */ /* 0x000fea0003800000 */
.L_x_4138:
[C---:B--2---:R-:W-:Y:S01]  /*7990*/  LEA R42, P0, R64.reuse, R158, 0x1 ;  /* 0x0000009e402a7211 */ /* 0x044fe200078008ff */
[----:B------:R-:W-:Y:S03]  /*79a0*/  BSSY B0, `(.L_x_4140) ;  /* 0x000005b000007945 */ /* 0x000fe60003800000 */
[----:B------:R-:W-:Y:S02]  /*79b0*/  LEA.HI.X R43, R64, R159, R65, 0x1, P0 ;  /* 0x0000009f402b7211 */ /* 0x000fe400000f0c41 */
[----:B------:R-:W-:Y:S03]  /*79c0*/  ISETP.GE.AND P0, PT, R20, R23, PT ;  /* 0x000000171400720c */ /* 0x000fe60003f06270 */
[----:B-----5:R2:W-:Y:S04]  /*79d0*/  ST.E.128 [R42.64], R12 ;  /* 0x0000000c2a007985 */ /* 0x0205e8000c101d06 */
[----:B---3--:R2:W5:Y:S06]  /*79e0*/  LD.E.128 R8, [R58.64+0x80] ;  /* 0x000080063a087980 */ /* 0x00856c000c101d00 */
[----:B------:R-:W-:-:S05]  /*79f0*/  @P0 BRA `(.L_x_4141) ;  /* 0x0000055000000947 */ /* 0x000fca0003800000 */
[----:B--2---:R-:W-:Y:S01]  /*7a00*/  LEA.HI R13, R23, R23, RZ, 0x1 ;  /* 0x00000017170d7211 */ /* 0x004fe200078f08ff */
[----:B------:R-:W-:Y:S01]  /*7a10*/  IMAD.MOV.U32 R0, RZ, RZ, RZ ;  /* 0x000000ffff007224 */ /* 0x000fe200078e00ff */
[----:B------:R-:W-:Y:S01]  /*7a20*/  LEA R6, P0, R85, R110, 0x1 ;  /* 0x0000006e55067211 */ /* 0x000fe200078008ff */
[----:B-----5:R-:W-:Y:S01]  /*7a30*/  IMAD.U32 R16, R9, 0x10000, RZ ;  /* 0x0001000009107824 */ /* 0x020fe200078e00ff */
[----:B------:R-:W-:Y:S01]  /*7a40*/  SHF.R.S32.HI R13, RZ, 0x1, R13 ;  /* 0x00000001ff0d7819 */ /* 0x000fe2000001140d */
[----:B------:R-:W-:Y:S01]  /*7a50*/  IMAD.U32 R30, R10, 0x10000, RZ ;  /* 0x000100000a1e7824 */ /* 0x000fe200078e00ff */
[----:B------:R-:W-:Y:S02]  /*7a60*/  LEA.HI.X R7, R85, R111, R86, 0x1, P0 ;  /* 0x0000006f55077211 */ /* 0x000fe400000f0c56 */
[----:B------:R-:W-:Y:S01]  /*7a70*/  ISETP.GE.AND P1, PT, R20, R13, PT ;  /* 0x0000000d1400720c */ /* 0x000fe20003f26270 */
[--C-:B------:R-:W-:Y:S01]  /*7a80*/  IMAD.MOV.U32 R4, RZ, RZ, R13.reuse ;  /* 0x000000ffff047224 */ /* 0x100fe200078e000d */
[----:B------:R-:W-:Y:S02]  /*7a90*/  LOP3.LUT R37, R9, 0xffff0000, RZ, 0xc0, !PT ;  /* 0xffff000009257812 */ /* 0x000fe400078ec0ff */
[C---:B------:R-:W-:Y:S02]  /*7aa0*/  SHF.L.U32 R33, R8.reuse, 0x10, RZ ;  /* 0x0000001008217819 */ /* 0x040fe400000006ff */
[----:B------:R-:W-:Y:S02]  /*7ab0*/  LOP3.LUT R35, R8, 0xffff0000, RZ, 0xc0, !PT ;  /* 0xffff000008237812 */ /* 0x000fe400078ec0ff */
[----:B------:R-:W-:Y:S02]  /*7ac0*/  LOP3.LUT R39, R10, 0xffff0000, RZ, 0xc0, !PT ;  /* 0xffff00000a277812 */ /* 0x000fe400078ec0ff */
[C---:B------:R-:W-:Y:S02]  /*7ad0*/  SHF.L.U32 R32, R11.reuse, 0x10, RZ ;  /* 0x000000100b207819 */ /* 0x040fe400000006ff */
[----:B------:R-:W-:Y:S01]  /*7ae0*/  LOP3.LUT R41, R11, 0xffff0000, RZ, 0xc0, !PT ;  /* 0xffff00000b297812 */ /* 0x000fe200078ec0ff */
[--C-:B------:R-:W-:Y:S01]  /*7af0*/  @P1 IMAD.MOV R4, RZ, RZ, -R13.reuse ;  /* 0x000000ffff041224 */ /* 0x100fe200078e0a0d */
[----:B------:R-:W-:Y:S04]  /*7b00*/  @P1 IADD3 R0, -R13, RZ, RZ ;  /* 0x000000ff0d001210 */ /* 0x000fe80007ffe1ff */
[----:B------:R-:W-:Y:S02]  /*7b10*/  LEA R2, P0, R4, R6, 0x1 ;  /* 0x0000000604027211 */ /* 0x000fe400078008ff */
[----:B------:R-:W-:Y:S02]  /*7b20*/  IADD3 R15, P2, R138, R0, RZ ;  /* 0x000000008a0f7210 */ /* 0x000fe40007f5e0ff */
[----:B------:R-:W-:Y:S02]  /*7b30*/  LEA.HI.X.SX32 R3, R4, R7, 0x1, P0 ;  /* 0x0000000704037211 */ /* 0x000fe400000f0eff */
[C---:B------:R-:W-:Y:S02]  /*7b40*/  LEA R48, P0, R15.reuse, R112, 0x1 ;  /* 0x000000700f307211 */ /* 0x040fe400078008ff */
[----:B------:R-:W-:Y:S01]  /*7b50*/  LEA.HI.X.SX32 R0, R0, R127, 0x1, P2 ;  /* 0x0000007f00007211 */ /* 0x000fe200010f0eff */
[----:B------:R-:W2:Y:S03]  /*7b60*/  LD.E.128 R4, [R2.64] ;  /* 0x0000000602047980 */ /* 0x000ea6000c101d00 */
[----:B------:R-:W-:Y:S01]  /*7b70*/  LEA.HI.X R49, R15, R113, R0, 0x1, P0 ;  /* 0x000000710f317211 */ /* 0x000fe200000f0c00 */
[----:B------:R-:W-:Y:S02]  /*7b80*/  IMAD.MOV.U32 R0, RZ, RZ, RZ ;  /* 0x000000ffff007224 */ /* 0x000fe400078e00ff */
[----:B------:R-:W-:Y:S03]  /*7b90*/  @P1 IMAD.MOV R0, RZ, RZ, -R13 ;  /* 0x000000ffff001224 */ /* 0x000fe600078e0a0d */
[----:B------:R-:W3:Y:S02]  /*7ba0*/  LD.E.128 R48, [R48.64] ;  /* 0x0000000630307980 */ /* 0x000ee4000c101d00 */
[----:B------:R-:W-:Y:S04]  /*7bb0*/  IADD3 R15, P0, R138, R0, RZ ;  /* 0x000000008a0f7210 */ /* 0x000fe80007f1e0ff */
[----:B------:R-:W-:Y:S02]  /*7bc0*/  LEA.HI.X.SX32 R0, R0, R127, 0x1, P0 ;  /* 0x0000007f00007211 */ /* 0x000fe400000f0eff */
[C---:B------:R-:W-:Y:S04]  /*7bd0*/  LEA R12, P0, R15.reuse, R114, 0x1 ;  /* 0x000000720f0c7211 */ /* 0x040fe800078008ff */
[----:B------:R-:W-:Y:S05]  /*7be0*/  LEA.HI.X R13, R15, R115, R0, 0x1, P0 ;  /* 0x000000730f0d7211 */ /* 0x000fea00000f0c00 */
[----:B----4-:R1:W4:Y:S01]  /*7bf0*/  LD.E.128 R44, [R12.64] ;  /* 0x000000060c2c7980 */ /* 0x010322000c101d00 */
[C---:B--2---:R-:W-:Y:S01]  /*7c00*/  IMAD.U32 R8, R7.reuse, 0x10000, RZ ;  /* 0x0001000007087824 */ /* 0x044fe200078e00ff */
[----:B------:R-:W-:Y:S01]  /*7c10*/  LOP3.LUT R10, R7, 0xffff0000, RZ, 0xc0, !PT ;  /* 0xffff0000070a7812 */ /* 0x000fe200078ec0ff */
[C---:B------:R-:W-:Y:S01]  /*7c20*/  IMAD.U32 R0, R4.reuse, 0x10000, RZ ;  /* 0x0001000004007824 */ /* 0x040fe200078e00ff */
[----:B------:R-:W-:Y:S01]  /*7c30*/  LOP3.LUT R2, R4, 0xffff0000, RZ, 0xc0, !PT ;  /* 0xffff000004027812 */ /* 0x000fe200078ec0ff */
[C---:B------:R-:W-:Y:S01]  /*7c40*/  IMAD.U32 R3, R5.reuse, 0x10000, RZ ;  /* 0x0001000005037824 */ /* 0x040fe200078e00ff */
[----:B------:R-:W-:Y:S02]  /*7c50*/  LOP3.LUT R4, R5, 0xffff0000, RZ, 0xc0, !PT ;  /* 0xffff000005047812 */ /* 0x000fe400078ec0ff */
[----:B------:R-:W-:Y:S01]  /*7c60*/  SHF.L.U32 R5, R6, 0x10, RZ ;  /* 0x0000001006057819 */ /* 0x000fe200000006ff */
[C---:B---3--:R-:W-:Y:S01]  /*7c70*/  IMAD.U32 R7, R51.reuse, 0x10000, RZ ;  /* 0x0001000033077824 */ /* 0x048fe200078e00ff */
[----:B------:R-:W-:Y:S01]  /*7c80*/  LOP3.LUT R9, R51, 0xffff0000, RZ, 0xc0, !PT ;  /* 0xffff000033097812 */ /* 0x000fe200078ec0ff */
[C---:B------:R-:W-:Y:S01]  /*7c90*/  IMAD.U32 R31, R48.reuse, 0x10000, RZ ;  /* 0x00010000301f7824 */ /* 0x040fe200078e00ff */
[----:B------:R-:W-:Y:S01]  /*7ca0*/  LOP3.LUT R15, R48, 0xffff0000, RZ, 0xc0, !PT ;  /* 0xffff0000300f7812 */ /* 0x000fe200078ec0ff */
[----:B------:R-:W-:Y:S01]  /*7cb0*/  @!P1 FADD.FTZ R7, -R7, -RZ ;  /* 0x800000ff07079221 */ /* 0x000fe20000010100 */
[----:B------:R-:W-:Y:S01]  /*7cc0*/  SHF.L.U32 R14, R49, 0x10, RZ ;  /* 0x00000010310e7819 */ /* 0x000fe200000006ff */
[----:B------:R-:W-:Y:S01]  /*7cd0*/  @!P1 FADD.FTZ R9, -R9, -RZ ;  /* 0x800000ff09099221 */ /* 0x000fe20000010100 */
[C---:B------:R-:W-:Y:S01]  /*7ce0*/  LOP3.LUT R11, R50.reuse, 0xffff0000, RZ, 0xc0, !PT ;  /* 0xffff0000320b7812 */ /* 0x040fe200078ec0ff */
[----:B------:R-:W-:Y:S01]  /*7cf0*/  @!P1 FADD.FTZ R31, -R31, -RZ ;  /* 0x800000ff1f1f9221 */ /* 0x000fe20000010100 */
[----:B-1----:R-:W-:Y:S01]  /*7d00*/  LOP3.LUT R13, R49, 0xffff0000, RZ, 0xc0, !PT ;  /* 0xffff0000310d7812 */ /* 0x002fe200078ec0ff */
[----:B------:R-:W-:Y:S01]  /*7d10*/  IMAD.U32 R12, R50, 0x10000, RZ ;  /* 0x00010000320c7824 */ /* 0x000fe200078e00ff */
[----:B------:R-:W-:Y:S01]  /*7d20*/  LOP3.LUT R6, R6, 0xffff0000, RZ, 0xc0, !PT ;  /* 0xffff000006067812 */ /* 0x000fe200078ec0ff */
[----:B------:R-:W-:Y:S02]  /*7d30*/  @!P1 FADD.FTZ R15, -R15, -RZ ;  /* 0x800000ff0f0f9221 */ /* 0x000fe40000010100 */
[----:B------:R-:W-:Y:S02]  /*7d40*/  FMUL.FTZ R7, R8, R7 ;  /* 0x0000000708077220 */ /* 0x000fe40000410000 */
[----:B------:R-:W-:Y:S01]  /*7d50*/  FMUL.FTZ R8, R10, R9 ;  /* 0x000000090a087220 */ /* 0x000fe20000410000 */
[----:B----4-:R-:W-:Y:S01]  /*7d60*/  SHF.L.U32 R9, R44, 0x10, RZ ;  /* 0x000000102c097819 */ /* 0x010fe200000006ff */
[----:B------:R-:W-:Y:S01]  /*7d70*/  @!P1 FADD.FTZ R14, -R14, -RZ ;  /* 0x800000ff0e0e9221 */ /* 0x000fe20000010100 */
[----:B------:R-:W-:Y:S01]  /*7d80*/  LOP3.LUT R10, R44, 0xffff0000, RZ, 0xc0, !PT ;  /* 0xffff00002c0a7812 */ /* 0x000fe200078ec0ff */
[----:B------:R-:W-:Y:S01]  /*7d90*/  FMUL.FTZ R0, R0, R31 ;  /* 0x0000001f00007220 */ /* 0x000fe20000410000 */
[----:B------:R-:W-:Y:S01]  /*7da0*/  LOP3.LUT R31, R47, 0xffff0000, RZ, 0xc0, !PT ;  /* 0xffff00002f1f7812 */ /* 0x000fe200078ec0ff */
[----:B------:R-:W-:Y:S02]  /*7db0*/  @!P1 FADD.FTZ R11, -R11, -RZ ;  /* 0x800000ff0b0b9221 */ /* 0x000fe40000010100 */
[----:B------:R-:W-:Y:S02]  /*7dc0*/  @!P1 FADD.FTZ R12, -R12, -RZ ;  /* 0x800000ff0c0c9221 */ /* 0x000fe40000010100 */
[----:B------:R-:W-:Y:S02]  /*7dd0*/  @!P1 FADD.FTZ R13, -R13, -RZ ;  /* 0x800000ff0d0d9221 */ /* 0x000fe40000010100 */
[----:B------:R-:W-:Y:S01]  /*7de0*/  FMUL.FTZ R2, R2, R15 ;  /* 0x0000000f02027220 */ /* 0x000fe20000410000 */
[----:B------:R-:W-:Y:S01]  /*7df0*/  SHF.L.U32 R15, R47, 0x10, RZ ;  /* 0x000000102f0f7819 */ /* 0x000fe200000006ff */
[----:B------:R-:W-:Y:S01]  /*7e00*/  FMUL.FTZ R3, R3, R14 ;  /* 0x0000000e03037220 */ /* 0x000fe20000410000 */
[----:B------:R-:W-:Y:S01]  /*7e10*/  LOP3.LUT R14, R46, 0xffff0000, RZ, 0xc0, !PT ;  /* 0xffff00002e0e7812 */ /* 0x000fe200078ec0ff */
[----:B------:R-:W-:Y:S02]  /*7e20*/  FMUL.FTZ R6, R6, R11 ;  /* 0x0000000b06067220 */ /* 0x000fe40000410000 */
[----:B------:R-:W-:Y:S02]  /*7e30*/  IMAD.U32 R11, R45, 0x10000, RZ ;  /* 0x000100002d0b7824 */ /* 0x000fe400078e00ff */
[----:B------:R-:W-:Y:S02]  /*7e40*/  FFMA.FTZ R0, R33, R9, R0 ;  /* 0x0000000921007223 */ /* 0x000fe40000010000 */
[----:B------:R-:W-:Y:S01]  /*7e50*/  FMUL.FTZ R5, R5, R12 ;  /* 0x0000000c05057220 */ /* 0x000fe20000410000 */
[----:B------:R-:W-:Y:S01]  /*7e60*/  LOP3.LUT R12, R45, 0xffff0000, RZ, 0xc0, !PT ;  /* 0xffff00002d0c7812 */ /* 0x000fe200078ec0ff */
[----:B------:R-:W-:Y:S02]  /*7e70*/  FMUL.FTZ R4, R4, R13 ;  /* 0x0000000d04047220 */ /* 0x000fe40000410000 */
        /* <DEDUP_REMOVED lines=11> */
[----:B------:R-:W-:Y:S01]  /*7f30*/  F2FP.BF16.PACK_AB R11, R8, R7 ;  /* 0x00000007080b723e */ /* 0x000fe200000010ff */
[----:B------:R-:W-:Y:S02]  /*7f40*/  IMAD.MOV.U32 R8, RZ, RZ, R0 ;  /* 0x000000ffff087224 */ /* 0x000fe400078e0000 */
.L_x_4141:
[----:B------:R-:W-:Y:S05]  /*7f50*/  BSYNC B0 ;  /* 0x0000000000007941 */ /* 0x000fea0003800000 */
.L_x_4140:
[----:B-----5:R3:W-:Y:S01]  /*7f60*/  ST.E.128 [R42.64+0x80], R8 ;  /* 0x000080082a007985 */ /* 0x0207e2000c101d06 */
[----:B------:R-:W-:Y:S01]  /*7f70*/  ISETP.GE.AND P0, PT, R19, R23, PT ;  /* 0x000000171300720c */ /* 0x000fe20003f06270 */
[----:B------:R-:W-:Y:S02]  /*7f80*/  BSSY B0, `(.L_x_4142) ;  /* 0x0000057000007945 */ /* 0x000fe40003800000 */
[----:B--2---:R3:W5:Y:S10]  /*7f90*/  LD.E.128 R12, [R58.64+0x100] ;  /* 0x000100063a0c7980 */ /* 0x004774000c101d00 */
[----:B------:R-:W-:-:S05]  /*7fa0*/  @P0 BRA `(.L_x_4143) ;  /* 0x0000054000000947 */ /* 0x000fca0003800000 */
[----:B------:R-:W-:Y:S01]  /*7fb0*/  LEA.HI R0, R23, R23, RZ, 0x1 ;  /* 0x0000001717007211 */ /* 0x000fe200078f08ff */
[----:B---3--:R-:W-:Y:S01]  /*7fc0*/  IMAD.MOV.U32 R8, RZ, RZ, RZ ;  /* 0x000000ffff087224 */ /* 0x008fe200078e00ff */
[C---:B------:R-:W-:Y:S01]  /*7fd0*/  LEA R6, P0, R87.reuse, R110, 0x1 ;  /* 0x0000006e57067211 */ /* 0x040fe200078008ff */
[----:B------:R-:W-:Y:S01]  /*7fe0*/  IMAD.MOV.U32 R10, RZ, RZ, RZ ;  /* 0x000000ffff0a7224 */ /* 0x000fe200078e00ff */
[----:B------:R-:W-:Y:S01]  /*7ff0*/  SHF.R.S32.HI R0, RZ, 0x1, R0 ;  /* 0x00000001ff007819 */ /* 0x000fe20000011400 */
[C---:B-----5:R-:W-:Y:S01]  /*8000*/  IMAD.U32 R30, R14.reuse, 0x10000, RZ ;  /* 0x000100000e1e7824 */ /* 0x060fe200078e00ff */
[----:B------:R-:W-:Y:S01]  /*8010*/  LEA.HI.X R7, R87, R111, R88, 0x1, P0 ;  /* 0x0000006f57077211 */ /* 0x000fe200000f0c58 */
[----:B------:R-:W-:Y:S01]  /*8020*/  IMAD.U32 R16, R13, 0x10000, RZ ;  /* 0x000100000d107824 */ /* 0x000fe200078e00ff */
[----:B------:R-:W-:Y:S01]  /*8030*/  ISETP.GE.AND P1, PT, R19, R0, PT ;  /* 0x000000001300720c */ /* 0x000fe20003f26270 */
[--C-:B------:R-:W-:Y:S01]  /*8040*/  IMAD.MOV.U32 R4, RZ, RZ, R0.reuse ;  /* 0x000000ffff047224 */ /* 0x100fe200078e0000 */
[C---:B------:R-:W-:Y:S02]  /*8050*/  SHF.L.U32 R32, R15.reuse, 0x10, RZ ;  /* 0x000000100f207819 */ /* 0x040fe400000006ff */
[----:B------:R-:W-:Y:S02]  /*8060*/  LOP3.LUT R41, R15, 0xffff0000, RZ, 0xc0, !PT ;  /* 0xffff00000f297812 */ /* 0x000fe400078ec0ff */
[----:B------:R-:W-:Y:S02]  /*8070*/  LOP3.LUT R39, R14, 0xffff0000, RZ, 0xc0, !PT ;  /* 0xffff00000e277812 */ /* 0x000fe400078ec0ff */
[C---:B------:R-:W-:Y:S02]  /*8080*/  SHF.L.U32 R33, R12.reuse, 0x10, RZ ;  /* 0x000000100c217819 */ /* 0x040fe400000006ff */
[----:B------:R-:W-:Y:S02]  /*8090*/  LOP3.LUT R35, R12, 0xffff0000, RZ, 0xc0, !PT ;  /* 0xffff00000c237812 */ /* 0x000fe400078ec0ff */
[----:B------:R-:W-:Y:S01]  /*80a0*/  LOP3.LUT R37, R13, 0xffff0000, RZ, 0xc0, !PT ;  /* 0xffff00000d257812 */ /* 0x000fe200078ec0ff */
[--C-:B------:R-:W-:Y:S01]  /*80b0*/  @P1 IMAD.MOV R4, RZ, RZ, -R0.reuse ;  /* 0x000000ffff041224 */ /* 0x100fe200078e0a00 */
[----:B------:R-:W-:Y:S01]  /*80c0*/  @P1 IADD3 R8, -R0, RZ, RZ ;  /* 0x000000ff00081210 */ /* 0x000fe20007ffe1ff */
[----:B------:R-:W-:Y:S03]  /*80d0*/  @P1 IMAD.MOV R10, RZ, RZ, -R0 ;  /* 0x000000ffff0a1224 */ /* 0x000fe600078e0a00 */
[C---:B------:R-:W-:Y:S02]  /*80e0*/  LEA R2, P0, R4.reuse, R6, 0x1 ;  /* 0x0000000604027211 */ /* 0x040fe400078008ff */
[----:B------:R-:W-:Y:S02]  /*80f0*/  IADD3 R9, P2, R137, R8, RZ ;  /* 0x0000000889097210 */ /* 0x000fe40007f5e0ff */
[----:B------:R-:W-:Y:S02]  /*8100*/  LEA.HI.X.SX32 R3, R4, R7, 0x1, P0 ;  /* 0x0000000704037211 */ /* 0x000fe400000f0eff */
[C---:B------:R-:W-:Y:S02]  /*8110*/  LEA R48, P0, R9.reuse, R112, 0x1 ;  /* 0x0000007009307211 */ /* 0x040fe400078008ff */
[----:B------:R-:W-:Y:S01]  /*8120*/  LEA.HI.X.SX32 R8, R8, R125, 0x1, P2 ;  /* 0x0000007d08087211 */ /* 0x000fe200010f0eff */
[----:B------:R-:W2:Y:S03]  /*8130*/  LD.E.128 R4, [R2.64] ;  /* 0x0000000602047980 */ /* 0x000ea6000c101d00 */
[----:B------:R-:W-:Y:S02]  /*8140*/  LEA.HI.X R49, R9, R113, R8, 0x1, P0 ;  /* 0x0000007109317211 */ /* 0x000fe400000f0c08 */
[----:B------:R-:W-:Y:S04]  /*8150*/  IADD3 R11, P0, R137, R10, RZ ;  /* 0x0000000a890b7210 */ /* 0x000fe80007f1e0ff */
[----:B------:R-:W3:Y:S01]  /*8160*/  LD.E.128 R48, [R48.64] ;  /* 0x0000000630307980 */ /* 0x000ee2000c101d00 */
[----:B------:R-:W-:Y:S02]  /*8170*/  LEA.HI.X.SX32 R0, R10, R125, 0x1, P0 ;  /* 0x0000007d0a007211 */ /* 0x000fe400000f0eff */
[C---:B------:R-:W-:Y:S04]  /*8180*/  LEA R8, P0, R11.reuse, R114, 0x1 ;  /* 0x000000720b087211 */ /* 0x040fe800078008ff */
[----:B------:R-:W-:Y:S05]  /*8190*/  LEA.HI.X R9, R11, R115, R0, 0x1, P0 ;  /* 0x000000730b097211 */ /* 0x000fea00000f0c00 */
[----:B----4-:R2:W4:Y:S02]  /*81a0*/  LD.E.128 R44, [R8.64] ;  /* 0x00000006082c7980 */ /* 0x010524000c101d00 */
        /* <DEDUP_REMOVED lines=16> */
[----:B------:R-:W-:Y:S01]  /*82b0*/  LOP3.LUT R13, R49, 0xffff0000, RZ, 0xc0, !PT ;  /* 0xffff0000310d7812 */ /* 0x000fe200078ec0ff */
        /* <DEDUP_REMOVED lines=35> */
.L_x_4143:
[----:B------:R-:W-:Y:S05]  /*84f0*/  BSYNC B0 ;  /* 0x0000000000007941 */ /* 0x000fea0003800000 */
.L_x_4142:
[----:B-----5:R2:W-:Y:S01]  /*8500*/  ST.E.128 [R42.64+0x100], R12 ;  /* 0x0001000c2a007985 */ /* 0x0205e2000c101d06 */
[----:B------:R-:W-:Y:S01]  /*8510*/  ISETP.GE.AND P0, PT, R18, R23, PT ;  /* 0x000000171200720c */ /* 0x000fe20003f06270 */
[----:B------:R-:W-:Y:S02]  /*8520*/  BSSY B0, `(.L_x_4144) ;  /* 0x0000058000007945 */ /* 0x000fe40003800000 */
[----:B---3--:R2:W5:Y:S10]  /*8530*/  LD.E.128 R8, [R58.64+0x180] ;  /* 0x000180063a087980 */ /* 0x008574000c101d00 */
        /* <DEDUP_REMOVED lines=18> */
[C---:B------:R-:W-:Y:S02]  /*8660*/  LEA R2, P0, R4.reuse, R6, 0x1 ;  /* 0x0000000604027211 */ /* 0x040fe400078008ff */
        /* <DEDUP_REMOVED lines=67> */
.L_x_4145:
[----:B------:R-:W-:Y:S05]  /*8aa0*/  BSYNC B0 ;  /* 0x0000000000007941 */ /* 0x000fea0003800000 */
.L_x_4144:
[----:B-----5:R3:W-:Y:S02]  /*8ab0*/  ST.E.128 [R42.64+0x180], R8 ;  /* 0x000180082a007985 */ /* 0x0207e4000c101d06 */
.L_x_4137:
[----:B------:R-:W-:Y:S05]  /*8ac0*/  BSYNC B1 ;  /* 0x0000000000017941 */ /* 0x000fea0003800000 */
.L_x_4136:
[C---:B------:R-:W-:Y:S01]  /*8ad0*/  ISETP.GE.AND P0, PT, R73.reuse, R167, PT ;  /* 0x000000a74900720c */ /* 0x040fe20003f06270 */
[----:B------:R-:W-:Y:S03]  /*8ae0*/  BSSY B1, `(.L_x_4146) ;  /* 0x0000170000017945 */ /* 0x000fe60003800000 */
[----:B------:R-:W-:Y:S11]  /*8af0*/  ISETP.GE.AND P0, PT, R73, R163, !P0 ;  /* 0x000000a34900720c */ /* 0x000ff60004706270 */
[----:B------:R-:W-:Y:S02]  /*8b00*/  @!UPT UIADD3 URZ, URZ, URZ, URZ ;  /* 0x0000003f3f3ff290 */ /* 0x000fe4000fffe03f */
[----:B------:R-:W-:-:S05]  /*8b10*/  @!P0 BRA `(.L_x_4147) ;  /* 0x000016c000008947 */ /* 0x000fca0003800000 */
[C---:B--2-4-:R-:W-:Y:S01]  /*8b20*/  LEA R58, P0, R84.reuse, R110, 0x1 ;  /* 0x0000006e543a7211 */ /* 0x054fe200078008ff */
[----:B------:R-:W-:Y:S03]  /*8b30*/  BSSY B0, `(.L_x_4148) ;  /* 0x0000057000007945 */ /* 0x000fe60003800000 */
[----:B------:R-:W-:Y:S02]  /*8b40*/  LEA.HI.X R59, R84, R111, R83, 0x1, P0 ;  /* 0x0000006f543b7211 */ /* 0x000fe400000f0c53 */
[----:B------:R-:W-:Y:S03]  /*8b50*/  ISETP.GE.AND P0, PT, R24, R23, PT ;  /* 0x000000171800720c */ /* 0x000fe60003f06270 */
[----:B------:R2:W5:Y:S10]  /*8b60*/  LD.E.128 R12, [R58.64] ;  /* 0x000000063a0c7980 */ /* 0x000574000c101d00 */
[----:B------:R-:W-:-:S05]  /*8b70*/  @P0 BRA `(.L_x_4149) ;  /* 0x0000052000000947 */ /* 0x000fca0003800000 */
[----:B---3--:R-:W-:Y:S01]  /*8b80*/  LEA.HI R9, R23, R23, RZ, 0x1 ;  /* 0x0000001717097211 */ /* 0x008fe200078f08ff */
        /* <DEDUP_REMOVED lines=28> */
[----:B--2---:R3:W2:Y:S02]  /*8d50*/  LD.E.128 R44, [R8.64] ;  /* 0x00000006082c7980 */ /* 0x0046a4000c101d00 */
[C---:B---3--:R-:W-:Y:S01]  /*8d60*/  IMAD.U32 R8, R7.reuse, 0x10000, RZ ;  /* 0x0001000007087824 */ /* 0x048fe200078e00ff */
[----:B------:R-:W-:Y:S01]  /*8d70*/  LOP3.LUT R10, R7, 0xffff0000, RZ, 0xc0, !PT ;  /* 0xffff0000070a7812 */ /* 0x000fe200078ec0ff */
[C---:B------:R-:W-:Y:S01]  /*8d80*/  IMAD.U32 R0, R4.reuse, 0x10000, RZ ;  /* 0x0001000004007824 */ /* 0x040fe200078e00ff */
[----:B------:R-:W-:Y:S02]  /*8d90*/  LOP3.LUT R2, R4, 0xffff0000, RZ, 0xc0, !PT ;  /* 0xffff000004027812 */ /* 0x000fe400078ec0ff */
[C---:B------:R-:W-:Y:S02]  /*8da0*/  SHF.L.U32 R3, R5.reuse, 0x10, RZ ;  /* 0x0000001005037819 */ /* 0x040fe400000006ff */
[----:B------:R-:W-:Y:S01]  /*8db0*/  LOP3.LUT R4, R5, 0xffff0000, RZ, 0xc0, !PT ;  /* 0xffff000005047812 */ /* 0x000fe200078ec0ff */
[C---:B------:R-:W-:Y:S01]  /*8dc0*/  IMAD.U32 R5, R6.reuse, 0x10000, RZ ;  /* 0x0001000006057824 */ /* 0x040fe200078e00ff */
[----:B------:R-:W-:Y:S01]  /*8dd0*/  LOP3.LUT R6, R6, 0xffff0000, RZ, 0xc0, !PT ;  /* 0xffff000006067812 */ /* 0x000fe200078ec0ff */
[----:B----4-:R-:W-:Y:S01]  /*8de0*/  IMAD.U32 R14, R49, 0x10000, RZ ;  /* 0x00010000310e7824 */ /* 0x010fe200078e00ff */
        /* <DEDUP_REMOVED lines=14> */
[----:B--2---:R-:W-:Y:S01]  /*8ed0*/  LOP3.LUT R31, R47, 0xffff0000, RZ, 0xc0, !PT ;  /* 0xffff00002f1f7812 */ /* 0x004fe200078ec0ff */
        /* <DEDUP_REMOVED lines=28> */
.L_x_4149:
[----:B------:R-:W-:Y:S05]  /*90a0*/  BSYNC B0 ;  /* 0x0000000000007941 */ /* 0x000fea0003800000 */
.L_x_4148:
[C---:B---3--:R-:W-:Y:S01]  /*90b0*/  LEA R42, P0, R78.reuse, R158, 0x1 ;  /* 0x0000009e4e2a7211 */ /* 0x048fe200078008ff */
[----:B------:R-:W-:Y:S03]  /*90c0*/  BSSY B0, `(.L_x_4150) ;  /* 0x000005b000007945 */ /* 0x000fe60003800000 */
[----:B------:R-:W-:Y:S02]  /*90d0*/  LEA.HI.X R43, R78, R159, R79, 0x1, P0 ;  /* 0x0000009f4e2b7211 */ /* 0x000fe400000f0c4f */
[----:B------:R-:W-:Y:S03]  /*90e0*/  ISETP.GE.AND P0, PT, R20, R23, PT ;  /* 0x000000171400720c */ /* 0x000fe60003f06270 */
[----:B-----5:R3:W-:Y:S04]  /*90f0*/  ST.E.128 [R42.64], R12 ;  /* 0x0000000c2a007985 */ /* 0x0207e8000c101d06 */
[----:B------:R3:W5:Y:S06]  /*9100*/  LD.E.128 R8, [R58.64+0x80] ;  /* 0x000080063a087980 */ /* 0x00076c000c101d00 */
[----:B------:R-:W-:-:S05]  /*9110*/  @P0 BRA `(.L_x_4151) ;  /* 0x0000055000000947 */ /* 0x000fca0003800000 */
[----:B---3--:R-:W-:Y:S01]  /*9120*/  LEA.HI R13, R23, R23, RZ, 0x1 ;  /* 0x00000017170d7211 */ /* 0x008fe200078f08ff */
[----:B------:R-:W-:Y:S01]  /*9130*/  IMAD.MOV.U32 R5, RZ, RZ, RZ ;  /* 0x000000ffff057224 */ /* 0x000fe200078e00ff */
[----:B------:R-:W-:Y:S01]  /*9140*/  LEA R6, P0, R89, R110, 0x1 ;  /* 0x0000006e59067211 */ /* 0x000fe200078008ff */
[----:B------:R-:W-:Y:S01]  /*9150*/  IMAD.MOV.U32 R31, RZ, RZ, RZ ;  /* 0x000000ffff1f7224 */ /* 0x000fe200078e00ff */
[----:B------:R-:W-:Y:S01]  /*9160*/  SHF.R.S32.HI R13, RZ, 0x1, R13 ;  /* 0x00000001ff0d7819 */ /* 0x000fe2000001140d */
[----:B-----5:R-:W-:Y:S01]  /*9170*/  IMAD.U32 R16, R9, 0x10000, RZ ;  /* 0x0001000009107824 */ /* 0x020fe200078e00ff */
[----:B------:R-:W-:Y:S01]  /*9180*/  LEA.HI.X R7, R89, R111, R90, 0x1, P0 ;  /* 0x0000006f59077211 */ /* 0x000fe200000f0c5a */
[----:B------:R-:W-:Y:S01]  /*9190*/  IMAD.U32 R30, R10, 0x10000, RZ ;  /* 0x000100000a1e7824 */ /* 0x000fe200078e00ff */
        /* <DEDUP_REMOVED lines=9> */
[----:B------:R-:W-:Y:S01]  /*9230*/  @P1 IADD3 R5, -R13, RZ, RZ ;  /* 0x000000ff0d051210 */ /* 0x000fe20007ffe1ff */
[----:B------:R-:W-:Y:S03]  /*9240*/  @P1 IMAD.MOV R31, RZ, RZ, -R13 ;  /* 0x000000ffff1f1224 */ /* 0x000fe600078e0a0d */
[----:B------:R-:W-:Y:S02]  /*9250*/  LEA R2, P0, R0, R6, 0x1 ;  /* 0x0000000600027211 */ /* 0x000fe400078008ff */
[----:B------:R-:W-:Y:S02]  /*9260*/  IADD3 R15, P2, R136, R5, RZ ;  /* 0x00000005880f7210 */ /* 0x000fe40007f5e0ff */
[----:B------:R-:W-:Y:S02]  /*9270*/  LEA.HI.X.SX32 R3, R0, R7, 0x1, P0 ;  /* 0x0000000700037211 */ /* 0x000fe400000f0eff */
[----:B------:R-:W-:Y:S02]  /*9280*/  LEA.HI.X.SX32 R0, R5, R124, 0x1, P2 ;  /* 0x0000007c05007211 */ /* 0x000fe400010f0eff */
[C---:B------:R-:W-:Y:S01]  /*9290*/  LEA R48, P0, R15.reuse, R112, 0x1 ;  /* 0x000000700f307211 */ /* 0x040fe200078008ff */
[----:B------:R-:W3:Y:S03]  /*92a0*/  LD.E.128 R4, [R2.64] ;  /* 0x0000000602047980 */ /* 0x000ee6000c101d00 */
[----:B------:R-:W-:Y:S02]  /*92b0*/  LEA.HI.X R49, R15, R113, R0, 0x1, P0 ;  /* 0x000000710f317211 */ /* 0x000fe400000f0c00 */
[----:B------:R-:W-:Y:S04]  /*92c0*/  IADD3 R15, P0, R136, R31, RZ ;  /* 0x0000001f880f7210 */ /* 0x000fe80007f1e0ff */
[----:B------:R-:W4:Y:S01]  /*92d0*/  LD.E.128 R48, [R48.64] ;  /* 0x0000000630307980 */ /* 0x000f22000c101d00 */
[----:B------:R-:W-:Y:S02]  /*92e0*/  LEA.HI.X.SX32 R0, R31, R124, 0x1, P0 ;  /* 0x0000007c1f007211 */ /* 0x000fe400000f0eff */
[C---:B------:R-:W-:Y:S04]  /*92f0*/  LEA R12, P0, R15.reuse, R114, 0x1 ;  /* 0x000000720f0c7211 */ /* 0x040fe800078008ff */
[----:B------:R-:W-:Y:S05]  /*9300*/  LEA.HI.X R13, R15, R115, R0, 0x1, P0 ;  /* 0x000000730f0d7211 */ /* 0x000fea00000f0c00 */
[----:B--2---:R1:W2:Y:S01]  /*9310*/  LD.E.128 R44, [R12.64] ;  /* 0x000000060c2c7980 */ /* 0x0042a2000c101d00 */
[C---:B---3--:R-:W-:Y:S01]  /*9320*/  IMAD.U32 R8, R7.reuse, 0x10000, RZ ;  /* 0x0001000007087824 */ /* 0x048fe200078e00ff */
[----:B------:R-:W-:Y:S01]  /*9330*/  LOP3.LUT R10, R7, 0xffff0000, RZ, 0xc0, !PT ;  /* 0xffff0000070a7812 */ /* 0x000fe200078ec0ff */
[C---:B------:R-:W-:Y:S01]  /*9340*/  IMAD.U32 R0, R4.reuse, 0x10000, RZ ;  /* 0x0001000004007824 */ /* 0x040fe200078e00ff */
[----:B------:R-:W-:Y:S01]  /*9350*/  LOP3.LUT R2, R4, 0xffff0000, RZ, 0xc0, !PT ;  /* 0xffff000004027812 */ /* 0x000fe200078ec0ff */
[C---:B------:R-:W-:Y:S01]  /*9360*/  IMAD.U32 R3, R5.reuse, 0x10000, RZ ;  /* 0x0001000005037824 */ /* 0x040fe200078e00ff */
[----:B------:R-:W-:Y:S02]  /*9370*/  LOP3.LUT R4, R5, 0xffff0000, RZ, 0xc0, !PT ;  /* 0xffff000005047812 */ /* 0x000fe400078ec0ff */
[----:B------:R-:W-:Y:S01]  /*9380*/  SHF.L.U32 R5, R6, 0x10, RZ ;  /* 0x0000001006057819 */ /* 0x000fe200000006ff */
[C---:B----4-:R-:W-:Y:S01]  /*9390*/  IMAD.U32 R7, R51.reuse, 0x10000, RZ ;  /* 0x0001000033077824 */ /* 0x050fe200078e00ff */
        /* <DEDUP_REMOVED lines=14> */
[----:B--2---:R-:W-:Y:S01]  /*9480*/  SHF.L.U32 R9, R44, 0x10, RZ ;  /* 0x000000102c097819 */ /* 0x004fe200000006ff */
        /* <DEDUP_REMOVED lines=30> */
.L_x_4151:
[----:B------:R-:W-:Y:S05]  /*9670*/  BSYNC B0 ;  /* 0x0000000000007941 */ /* 0x000fea0003800000 */
.L_x_4150:
[----:B-----5:R4:W-:Y:S01]  /*9680*/  ST.E.128 [R42.64+0x80], R8 ;  /* 0x000080082a007985 */ /* 0x0209e2000c101d06 */
[----:B------:R-:W-:Y:S01]  /*9690*/  ISETP.GE.AND P0, PT, R19, R23, PT ;  /* 0x000000171300720c */ /* 0x000fe20003f06270 */
[----:B------:R-:W-:Y:S02]  /*96a0*/  BSSY B0, `(.L_x_4152) ;  /* 0x0000057000007945 */ /* 0x000fe40003800000 */
[----:B---3--:R4:W5:Y:S10]  /*96b0*/  LD.E.128 R12, [R58.64+0x100] ;  /* 0x000100063a0c7980 */ /* 0x008974000c101d00 */
[----:B------:R-:W-:-:S05]  /*96c0*/  @P0 BRA `(.L_x_4153) ;  /* 0x0000054000000947 */ /* 0x000fca0003800000 */
[----:B------:R-:W-:Y:S01]  /*96d0*/  LEA.HI R0, R23, R23, RZ, 0x1 ;  /* 0x0000001717007211 */ /* 0x000fe200078f08ff */
[----:B------:R-:W-:Y:S01]  /*96e0*/  IMAD.MOV.U32 R5, RZ, RZ, RZ ;  /* 0x000000ffff057224 */ /* 0x000fe200078e00ff */
        /* <DEDUP_REMOVED lines=17> */
[----:B------:R-:W-:Y:S02]  /*9800*/  LEA R2, P0, R4, R6, 0x1 ;  /* 0x0000000604027211 */ /* 0x000fe400078008ff */
[----:B----4-:R-:W-:Y:S02]  /*9810*/  IADD3 R9, P2, R134, R5, RZ ;  /* 0x0000000586097210 */ /* 0x010fe40007f5e0ff */
        /* <DEDUP_REMOVED lines=10> */
[----:B--2---:R3:W2:Y:S02]  /*98c0*/  LD.E.128 R44, [R8.64] ;  /* 0x00000006082c7980 */ /* 0x0046a4000c101d00 */
        /* <DEDUP_REMOVED lines=52> */
.L_x_4153:
[----:B------:R-:W-:Y:S05]  /*9c10*/  BSYNC B0 ;  /* 0x0000000000007941 */ /* 0x000fea0003800000 */
.L_x_4152:
[----:B-----5:R3:W-:Y:S01]  /*9c20*/  ST.E.128 [R42.64+0x100], R12 ;  /* 0x0001000c2a007985 */ /* 0x0207e2000c101d06 */
[----:B------:R-:W-:Y:S01]  /*9c30*/  ISETP.GE.AND P0, PT, R18, R23, PT ;  /* 0x000000171200720c */ /* 0x000fe20003f06270 */
[----:B------:R-:W-:Y:S02]  /*9c40*/  BSSY B0, `(.L_x_4154) ;  /* 0x0000058000007945 */ /* 0x000fe40003800000 */
[----:B----4-:R3:W5:Y:S10]  /*9c50*/  LD.E.128 R8, [R58.64+0x180] ;  /* 0x000180063a087980 */ /* 0x010774000c101d00 */
        /* <DEDUP_REMOVED lines=86> */
.L_x_4155:
[----:B------:R-:W-:Y:S05]  /*a1c0*/  BSYNC B0 ;  /* 0x0000000000007941 */ /* 0x000fea0003800000 */
.L_x_4154:
[----:B-----5:R4:W-:Y:S02]  /*a1d0*/  ST.E.128 [R42.64+0x180], R8 ;  /* 0x000180082a007985 */ /* 0x0209e4000c101d06 */
.L_x_4147:
[----:B------:R-:W-:Y:S05]  /*a1e0*/  BSYNC B1 ;  /* 0x0000000000017941 */ /* 0x000fea0003800000 */
.L_x_4146:
[C---:B------:R-:W-:Y:S01]  /*a1f0*/  ISETP.GE.AND P0, PT, R72.reuse, R167, PT ;  /* 0x000000a74800720c */ /* 0x040fe20003f06270 */
[----:B------:R-:W-:Y:S03]  /*a200*/  BSSY B1, `(.L_x_4156) ;  /* 0x0000172000017945 */ /* 0x000fe60003800000 */
[----:B------:R-:W-:Y:S11]  /*a210*/  ISETP.GE.AND P0, PT, R72, R163, !P0 ;  /* 0x000000a34800720c */ /* 0x000ff60004706270 */
[----:B------:R-:W-:Y:S02]  /*a220*/  @!UPT UIADD3 URZ, URZ, URZ, URZ ;  /* 0x0000003f3f3ff290 */ /* 0x000fe4000fffe03f */
[----:B------:R-:W-:-:S05]  /*a230*/  @!P0 BRA `(.L_x_4157) ;  /* 0x000016e000008947 */ /* 0x000fca0003800000 */
[----:B--234-:R-:W-:Y:S01]  /*a240*/  IMAD.WIDE.U32 R42, R160, 0x60, R110 ;  /* 0x00000060a02a7825 */ /* 0x01cfe200078e006e */
[----:B------:R-:W-:Y:S01]  /*a250*/  ISETP.GE.AND P0, PT, R24, R23, PT ;  /* 0x000000171800720c */ /* 0x000fe20003f06270 */
[----:B------:R-:W-:Y:S02]  /*a260*/  BSSY B0, `(.L_x_4158) ;  /* 0x0000057000007945 */ /* 0x000fe40003800000 */
[----:B------:R-:W-:Y:S05]  /*a270*/  IMAD R3, R161, 0x60, RZ ;  /* 0x00000060a1037824 */ /* 0x000fea00078e02ff */
[----:B------:R-:W-:Y:S05]  /*a280*/  IADD3 R43, R43, R3, RZ ;  /* 0x000000032b2b7210 */ /* 0x000fea0007ffe0ff */
[----:B------:R2:W5:Y:S01]  /*a290*/  LD.E.128 R12, [R42.64] ;  /* 0x000000062a0c7980 */ /* 0x000562000c101d00 */
        /* <DEDUP_REMOVED lines=83> */
.L_x_4159:
[----:B------:R-:W-:Y:S05]  /*a7d0*/  BSYNC B0 ;  /* 0x0000000000007941 */ /* 0x000fea0003800000 */
.L_x_4158:
[----:B------:R-:W-:Y:S01]  /*a7e0*/  IMAD.WIDE.U32 R58, R168, 0x60, R158 ;  /* 0x00000060a83a7825 */ /* 0x000fe200078e009e */
[----:B------:R-:W-:Y:S01]  /*a7f0*/  ISETP.GE.AND P0, PT, R20, R23, PT ;  /* 0x000000171400720c */ /* 0x000fe20003f06270 */
[----:B------:R-:W-:Y:S02]  /*a800*/  BSSY B0, `(.L_x_4160) ;  /* 0x000005b000007945 */ /* 0x000fe40003800000 */
[----:B------:R-:W-:Y:S05]  /*a810*/  IMAD R3, R169, 0x60, RZ ;  /* 0x00000060a9037824 */ /* 0x000fea00078e02ff */
[----:B------:R-:W-:Y:S05]  /*a820*/  IADD3 R59, R59, R3, RZ ;  /* 0x000000033b3b7210 */ /* 0x000fea0007ffe0ff */
[----:B-----5:R3:W-:Y:S04]  /*a830*/  ST.E.128 [R58.64], R12 ;  /* 0x0000000c3a007985 */ /* 0x0207e8000c101d06 */
[----:B------:R3:W5:Y:S01]  /*a840*/  LD.E.128 R8, [R42.64+0x80] ;  /* 0x000080062a087980 */ /* 0x000762000c101d00 */
[----:B------:R-:W-:-:S05]  /*a850*/  @P0 BRA `(.L_x_4161) ;  /* 0x0000055000000947 */ /* 0x000fca0003800000 */
[----:B---3--:R-:W-:Y:S01]  /*a860*/  LEA.HI R13, R23, R23, RZ, 0x1 ;  /* 0x00000017170d7211 */ /* 0x008fe200078f08ff */
[----:B------:R-:W-:Y:S01]  /*a870*/  IMAD.MOV.U32 R0, RZ, RZ, RZ ;  /* 0x000000ffff007224 */ /* 0x000fe200078e00ff */
[----:B------:R-:W-:Y:S01]  /*a880*/  IADD3 R6, P0, R110, R103, RZ ;  /* 0x000000676e067210 */ /* 0x000fe20007f1e0ff */
[C---:B-----5:R-:W-:Y:S01]  /*a890*/  IMAD.U32 R33, R8.reuse, 0x10000, RZ ;  /* 0x0001000008217824 */ /* 0x060fe200078e00ff */
[----:B------:R-:W-:Y:S01]  /*a8a0*/  SHF.R.S32.HI R13, RZ, 0x1, R13 ;  /* 0x00000001ff0d7819 */ /* 0x000fe2000001140d */
[----:B------:R-:W-:Y:S01]  /*a8b0*/  IMAD.U32 R16, R9, 0x10000, RZ ;  /* 0x0001000009107824 */ /* 0x000fe200078e00ff */
[----:B------:R-:W-:Y:S01]  /*a8c0*/  LOP3.LUT R35, R8, 0xffff0000, RZ, 0xc0, !PT ;  /* 0xffff000008237812 */ /* 0x000fe200078ec0ff */
[----:B------:R-:W-:Y:S01]  /*a8d0*/  IMAD.X R7, R111, 0x1, R102, P0 ;  /* 0x000000016f077824 */ /* 0x000fe200000e0666 */
[----:B------:R-:W-:Y:S01]  /*a8e0*/  ISETP.GE.AND P1, PT, R20, R13, PT ;  /* 0x0000000d1400720c */ /* 0x000fe20003f26270 */
[--C-:B------:R-:W-:Y:S01]  /*a8f0*/  IMAD.MOV.U32 R4, RZ, RZ, R13.reuse ;  /* 0x000000ffff047224 */ /* 0x100fe200078e000d */
[----:B------:R-:W-:Y:S01]  /*a900*/  LOP3.LUT R37, R9, 0xffff0000, RZ, 0xc0, !PT ;  /* 0xffff000009257812 */ /* 0x000fe200078ec0ff */
[C---:B------:R-:W-:Y:S01]  /*a910*/  IMAD.U32 R32, R11.reuse, 0x10000, RZ ;  /* 0x000100000b207824 */ /* 0x040fe200078e00ff */
[C---:B------:R-:W-:Y:S02]  /*a920*/  SHF.L.U32 R30, R10.reuse, 0x10, RZ ;  /* 0x000000100a1e7819 */ /* 0x040fe400000006ff */
[----:B------:R-:W-:Y:S02]  /*a930*/  LOP3.LUT R39, R10, 0xffff0000, RZ, 0xc0, !PT ;  /* 0xffff00000a277812 */ /* 0x000fe400078ec0ff */
[----:B------:R-:W-:Y:S05]  /*a940*/  LOP3.LUT R41, R11, 0xffff0000, RZ, 0xc0, !PT ;  /* 0xffff00000b297812 */ /* 0x000fea00078ec0ff */
[----:B------:R-:W-:Y:S01]  /*a950*/  @P1 IMAD.MOV R0, RZ, RZ, -R13 ;  /* 0x000000ffff001224 */ /* 0x000fe200078e0a0d */
[----:B------:R-:W-:Y:S04]  /*a960*/  @P1 IADD3 R4, -R13, RZ, RZ ;  /* 0x000000ff0d041210 */ /* 0x000fe80007ffe1ff */
[C---:B------:R-:W-:Y:S02]  /*a970*/  LEA R2, P0, R4.reuse, R6, 0x1 ;  /* 0x0000000604027211 */ /* 0x040fe400078008ff */
        /* <DEDUP_REMOVED lines=13> */
[----:B--2---:R1:W2:Y:S01]  /*aa50*/  LD.E.128 R44, [R12.64] ;  /* 0x000000060c2c7980 */ /* 0x0042a2000c101d00 */
        /* <DEDUP_REMOVED lines=10> */
[----:B-1----:R-:W-:Y:S01]  /*ab00*/  IMAD.U32 R12, R50, 0x10000, RZ ;  /* 0x00010000320c7824 */ /* 0x002fe200078e00ff */
        /* <DEDUP_REMOVED lines=10> */
[----:B------:R-:W-:Y:S01]  /*abb0*/  FMUL.FTZ R0, R0, R31 ;  /* 0x0000001f00007220 */ /* 0x000fe20000410000 */
[----:B--2---:R-:W-:Y:S01]  /*abc0*/  LOP3.LUT R31, R47, 0xffff0000, RZ, 0xc0, !PT ;  /* 0xffff00002f1f7812 */ /* 0x004fe200078ec0ff */
[----:B------:R-:W-:Y:S02]  /*abd0*/  @!P1 FADD.FTZ R11, -R11, -RZ ;  /* 0x800000ff0b0b9221 */ /* 0x000fe40000010100 */
[----:B------:R-:W-:Y:S02]  /*abe0*/  FMUL.FTZ R7, R8, R7 ;  /* 0x0000000708077220 */ /* 0x000fe40000410000 */
[----:B------:R-:W-:Y:S01]  /*abf0*/  FMUL.FTZ R8, R10, R9 ;  /* 0x000000090a087220 */ /* 0x000fe20000410000 */
[C---:B------:R-:W-:Y:S01]  /*ac00*/  LOP3.LUT R10, R44.reuse, 0xffff0000, RZ, 0xc0, !PT ;  /* 0xffff00002c0a7812 */ /* 0x040fe200078ec0ff */
[----:B------:R-:W-:Y:S02]  /*ac10*/  IMAD.U32 R9, R44, 0x10000, RZ ;  /* 0x000100002c097824 */ /* 0x000fe400078e00ff */
        /* <DEDUP_REMOVED lines=25> */
.L_x_4161:
[----:B------:R-:W-:Y:S05]  /*adb0*/  BSYNC B0 ;  /* 0x0000000000007941 */ /* 0x000fea0003800000 */
.L_x_4160:
[----:B-----5:R4:W-:Y:S01]  /*adc0*/  ST.E.128 [R58.64+0x80], R8 ;  /* 0x000080083a007985 */ /* 0x0209e2000c101d06 */
[----:B------:R-:W-:Y:S01]  /*add0*/  ISETP.GE.AND P0, PT, R19, R23, PT ;  /* 0x000000171300720c */ /* 0x000fe20003f06270 */
[----:B------:R-:W-:Y:S02]  /*ade0*/  BSSY B0, `(.L_x_4162) ;  /* 0x0000057000007945 */ /* 0x000fe40003800000 */
[----:B---3--:R4:W5:Y:S10]  /*adf0*/  LD.E.128 R12, [R42.64+0x100] ;  /* 0x000100062a0c7980 */ /* 0x008974000c101d00 */
[----:B------:R-:W-:-:S05]  /*ae00*/  @P0 BRA `(.L_x_4163) ;  /* 0x0000054000000947 */ /* 0x000fca0003800000 */
[----:B------:R-:W-:Y:S01]  /*ae10*/  LEA.HI R0, R23, R23, RZ, 0x1 ;  /* 0x0000001717007211 */ /* 0x000fe200078f08ff */
[----:B-----5:R-:W-:Y:S01]  /*ae20*/  IMAD.U32 R32, R15, 0x10000, RZ ;  /* 0x000100000f207824 */ /* 0x020fe200078e00ff */
[----:B------:R-:W-:Y:S01]  /*ae30*/  IADD3 R6, P0, R110, R105, RZ ;  /* 0x000000696e067210 */ /* 0x000fe20007f1e0ff */
[----:B------:R-:W-:Y:S01]  /*ae40*/  IMAD.U32 R33, R12, 0x10000, RZ ;  /* 0x000100000c217824 */ /* 0x000fe200078e00ff */
[----:B------:R-:W-:Y:S01]  /*ae50*/  SHF.R.S32.HI R0, RZ, 0x1, R0 ;  /* 0x00000001ff007819 */ /* 0x000fe20000011400 */
[----:B------:R-:W-:Y:S01]  /*ae60*/  IMAD.U32 R30, R14, 0x10000, RZ ;  /* 0x000100000e1e7824 */ /* 0x000fe200078e00ff */
[----:B----4-:R-:W-:Y:S01]  /*ae70*/  MOV R8, RZ ;  /* 0x000000ff00087202 */ /* 0x010fe20000000f00 */
[----:B------:R-:W-:Y:S01]  /*ae80*/  IMAD.X R7, R111, 0x1, R104, P0 ;  /* 0x000000016f077824 */ /* 0x000fe200000e0668 */
[----:B------:R-:W-:Y:S01]  /*ae90*/  ISETP.GE.AND P1, PT, R19, R0, PT ;  /* 0x000000001300720c */ /* 0x000fe20003f26270 */
[--C-:B------:R-:W-:Y:S01]  /*aea0*/  IMAD.MOV.U32 R4, RZ, RZ, R0.reuse ;  /* 0x000000ffff047224 */ /* 0x100fe200078e0000 */
[----:B------:R-:W-:Y:S02]  /*aeb0*/  MOV R10, RZ ;  /* 0x000000ff000a7202 */ /* 0x000fe40000000f00 */
[----:B------:R-:W-:Y:S02]  /*aec0*/  LOP3.LUT R41, R15, 0xffff0000, RZ, 0xc0, !PT ;  /* 0xffff00000f297812 */ /* 0x000fe400078ec0ff */
[----:B------:R-:W-:Y:S02]  /*aed0*/  LOP3.LUT R35, R12, 0xffff0000, RZ, 0xc0, !PT ;  /* 0xffff00000c237812 */ /* 0x000fe400078ec0ff */
[----:B------:R-:W-:Y:S02]  /*aee0*/  LOP3.LUT R39, R14, 0xffff0000, RZ, 0xc0, !PT ;  /* 0xffff00000e277812 */ /* 0x000fe400078ec0ff */
[C---:B------:R-:W-:Y:S02]  /*aef0*/  SHF.L.U32 R16, R13.reuse, 0x10, RZ ;  /* 0x000000100d107819 */ /* 0x040fe400000006ff */
[----:B------:R-:W-:Y:S01]  /*af00*/  LOP3.LUT R37, R13, 0xffff0000, RZ, 0xc0, !PT ;  /* 0xffff00000d257812 */ /* 0x000fe200078ec0ff */
[--C-:B------:R-:W-:Y:S02]  /*af10*/  @P1 IMAD.MOV R4, RZ, RZ, -R0.reuse ;  /* 0x000000ffff041224 */ /* 0x100fe400078e0a00 */
[--C-:B------:R-:W-:Y:S02]  /*af20*/  @P1 IMAD.MOV R8, RZ, RZ, -R0.reuse ;  /* 0x000000ffff081224 */ /* 0x100fe400078e0a00 */
[----:B------:R-:W-:Y:S01]  /*af30*/  @P1 IMAD.MOV R10, RZ, RZ, -R0 ;  /* 0x000000ffff0a1224 */ /* 0x000fe200078e0a00 */
[C---:B------:R-:W-:Y:S02]  /*af40*/  LEA R2, P0, R4.reuse, R6, 0x1 ;  /* 0x0000000604027211 */ /* 0x040fe400078008ff */
[----:B------:R-:W-:Y:S02]  /*af50*/  IADD3 R9, P2, R131, R8, RZ ;  /* 0x0000000883097210 */ /* 0x000fe40007f5e0ff */
[----:B------:R-:W-:Y:S02]  /*af60*/  LEA.HI.X.SX32 R3, R4, R7, 0x1, P0 ;  /* 0x0000000704037211 */ /* 0x000fe400000f0eff */
[C---:B------:R-:W-:Y:S02]  /*af70*/  LEA R48, P0, R9.reuse, R112, 0x1 ;  /* 0x0000007009307211 */ /* 0x040fe400078008ff */
[----:B------:R-:W-:Y:S01]  /*af80*/  LEA.HI.X.SX32 R8, R8, R119, 0x1, P2 ;  /* 0x0000007708087211 */ /* 0x000fe200010f0eff */
        /* <DEDUP_REMOVED lines=8> */
[----:B---3--:R-:W-:Y:S01]  /*b010*/  IMAD.U32 R3, R5, 0x10000, RZ ;  /* 0x0001000005037824 */ /* 0x008fe200078e00ff */
[C---:B-1----:R-:W-:Y:S02]  /*b020*/  SHF.L.U32 R8, R7.reuse, 0x10, RZ ;  /* 0x0000001007087819 */ /* 0x042fe400000006ff */
[----:B------:R-:W-:Y:S02]  /*b030*/  LOP3.LUT R10, R7, 0xffff0000, RZ, 0xc0, !PT ;  /* 0xffff0000070a7812 */ /* 0x000fe400078ec0ff */
[C---:B------:R-:W-:Y:S02]  /*b040*/  SHF.L.U32 R0, R4.reuse, 0x10, RZ ;  /* 0x0000001004007819 */ /* 0x040fe400000006ff */
[----:B------:R-:W-:Y:S01]  /*b050*/  LOP3.LUT R2, R4, 0xffff0000, RZ, 0xc0, !PT ;  /* 0xffff000004027812 */ /* 0x000fe200078ec0ff */
[C---:B----4-:R-:W-:Y:S01]  /*b060*/  IMAD.U32 R31, R48.reuse, 0x10000, RZ ;  /* 0x00010000301f7824 */ /* 0x050fe200078e00ff */
[C---:B------:R-:W-:Y:S01]  /*b070*/  LOP3.LUT R9, R51.reuse, 0xffff0000, RZ, 0xc0, !PT ;  /* 0xffff000033097812 */ /* 0x040fe200078ec0ff */
[----:B------:R-:W-:Y:S01]  /*b080*/  IMAD.U32 R7, R51, 0x10000, RZ ;  /* 0x0001000033077824 */ /* 0x000fe200078e00ff */
[----:B------:R-:W-:Y:S01]  /*b090*/  LOP3.LUT R15, R48, 0xffff0000, RZ, 0xc0, !PT ;  /* 0xffff0000300f7812 */ /* 0x000fe200078ec0ff */
[----:B------:R-:W-:Y:S01]  /*b0a0*/  IMAD.U32 R14, R49, 0x10000, RZ ;  /* 0x00010000310e7824 */ /* 0x000fe200078e00ff */
[C---:B------:R-:W-:Y:S01]  /*b0b0*/  LOP3.LUT R11, R50.reuse, 0xffff0000, RZ, 0xc0, !PT ;  /* 0xffff0000320b7812 */ /* 0x040fe200078ec0ff */
        /* <DEDUP_REMOVED lines=41> */
.L_x_4163:
[----:B------:R-:W-:Y:S05]  /*b350*/  BSYNC B0 ;  /* 0x0000000000007941 */ /* 0x000fea0003800000 */
.L_x_4162:
[----:B-----5:R3:W-:Y:S01]  /*b360*/  ST.E.128 [R58.64+0x100], R12 ;  /* 0x0001000c3a007985 */ /* 0x0207e2000c101d06 */
[----:B------:R-:W-:Y:S01]  /*b370*/  ISETP.GE.AND P0, PT, R18, R23, PT ;  /* 0x000000171200720c */ /* 0x000fe20003f06270 */
[----:B------:R-:W-:Y:S02]  /*b380*/  BSSY B0, `(.L_x_4164) ;  /* 0x0000058000007945 */ /* 0x000fe40003800000 */
[----:B----4-:R3:W5:Y:S10]  /*b390*/  LD.E.128 R8, [R42.64+0x180] ;  /* 0x000180062a087980 */ /* 0x010774000c101d00 */
[----:B------:R-:W-:-:S05]  /*b3a0*/  @P0 BRA `(.L_x_4165) ;  /* 0x0000055000000947 */ /* 0x000fca0003800000 */
[----:B---3--:R-:W-:Y:S01]  /*b3b0*/  LEA.HI R13, R23, R23, RZ, 0x1 ;  /* 0x00000017170d7211 */ /* 0x008fe200078f08ff */
[----:B------:R-:W-:Y:S01]  /*b3c0*/  IMAD.MOV.U32 R5, RZ, RZ, RZ ;  /* 0x000000ffff057224 */ /* 0x000fe200078e00ff */
[----:B------:R-:W-:Y:S01]  /*b3d0*/  IADD3 R6, P0, R110, R107, RZ ;  /* 0x0000006b6e067210 */ /* 0x000fe20007f1e0ff */
[----:B------:R-:W-:Y:S01]  /*b3e0*/  IMAD.MOV.U32 R31, RZ, RZ, RZ ;  /* 0x000000ffff1f7224 */ /* 0x000fe200078e00ff */
[----:B------:R-:W-:Y:S01]  /*b3f0*/  SHF.R.S32.HI R13, RZ, 0x1, R13 ;  /* 0x00000001ff0d7819 */ /* 0x000fe2000001140d */
[----:B-----5:R-:W-:Y:S01]  /*b400*/  IMAD.U32 R16, R9, 0x10000, RZ ;  /* 0x0001000009107824 */ /* 0x020fe200078e00ff */
        /* <DEDUP_REMOVED lines=10> */
[C---:B------:R-:W-:Y:S02]  /*b4b0*/  @P1 IADD3 R0, -R13.reuse, RZ, RZ ;  /* 0x000000ff0d001210 */ /* 0x040fe40007ffe1ff */
[----:B------:R-:W-:Y:S02]  /*b4c0*/  @P1 IADD3 R31, -R13, RZ, RZ ;  /* 0x000000ff0d1f1210 */ /* 0x000fe40007ffe1ff */
        /* <DEDUP_REMOVED lines=20> */
[----:B------:R-:W-:Y:S01]  /*b610*/  IMAD.U32 R5, R6, 0x10000, RZ ;  /* 0x0001000006057824 */ /* 0x000fe200078e00ff */
[----:B----4-:R-:W-:Y:S01]  /*b620*/  SHF.L.U32 R23, R44, 0x10, RZ ;  /* 0x000000102c177819 */ /* 0x010fe200000006ff */
[----:B------:R-:W-:Y:S01]  /*b630*/  IMAD.U32 R14, R45, 0x10000, RZ ;  /* 0x000100002d0e7824 */ /* 0x000fe200078e00ff */
[C---:B------:R-:W-:Y:S01]  /*b640*/  SHF.L.U32 R7, R47.reuse, 0x10, RZ ;  /* 0x000000102f077819 */ /* 0x040fe200000006ff */
[----:B--2---:R-:W-:Y:S01]  /*b650*/  IMAD.U32 R12, R46, 0x10000, RZ ;  /* 0x000100002e0c7824 */ /* 0x004fe200078e00ff */
        /* <DEDUP_REMOVED lines=11> */
[----:B------:R-:W-:Y:S02]  /*b710*/  FMUL.FTZ R0, R0, R23 ;  /* 0x0000001700007220 */ /* 0x000fe40000410000 */
        /* <DEDUP_REMOVED lines=30> */
.L_x_4165:
[----:B------:R-:W-:Y:S05]  /*b900*/  BSYNC B0 ;  /* 0x0000000000007941 */ /* 0x000fea0003800000 */
.L_x_4164:
[----:B-----5:R4:W-:Y:S02]  /*b910*/  ST.E.128 [R58.64+0x180], R8 ;  /* 0x000180083a007985 */ /* 0x0209e4000c101d06 */
.L_x_4157:
[----:B------:R-:W-:Y:S05]  /*b920*/  BSYNC B1 ;  /* 0x0000000000017941 */ /* 0x000fea0003800000 */
.L_x_4156:
[----:B------:R-:W5:Y:S02]  /*b930*/  LD.E R3, [R28.64+0xd0] ;  /* 0x0000d0061c037980 */ /* 0x000f64000c101900 */
[----:B-----5:R-:W-:Y:S05]  /*b940*/  IMAD.U32 R3, R3, -0x20, RZ ;  /* 0xffffffe003037824 */ /* 0x020fea00078e00ff */
[C---:B------:R-:W-:Y:S02]  /*b950*/  LEA R114, P1, R3.reuse, R114, 0x1 ;  /* 0x0000007203727211 */ /* 0x040fe400078208ff */
[C---:B------:R-:W-:Y:S02]  /*b960*/  LEA R112, P0, R3.reuse, R112, 0x1 ;  /* 0x0000007003707211 */ /* 0x040fe400078008ff */
[C---:B------:R-:W-:Y:S02]  /*b970*/  LEA.HI.X.SX32 R115, R3.reuse, R115, 0x1, P1 ;  /* 0x0000007303737211 */ /* 0x040fe400008f0eff */
[----:B------:R-:W-:Y:S01]  /*b980*/  LEA.HI.X.SX32 R113, R3, R113, 0x1, P0 ;  /* 0x0000007103717211 */ /* 0x000fe200000f0eff */
[----:B------:R-:W-:-:S05]  /*b990*/  BRA `(.L_x_4125) ;  /* 0x0000034000007947 */ /* 0x000fca0003800000 */
.L_x_4115:
[----:B----4-:R-:W2:Y:S01]  /*b9a0*/  @P3 LD.E.128 R36, [R110.64] ;  /* 0x000000066e243980 */ /* 0x010ea2000c101d00 */
[C---:B------:R-:W-:Y:S04]  /*b9b0*/  @P2 LEA R42, P0, R82.reuse, R110, 0x1 ;  /* 0x0000006e522a2211 */ /* 0x040fe800078008ff */
[----:B------:R-:W-:Y:S02]  /*b9c0*/  @P2 LEA.HI.X R43, R82, R111, R81, 0x1, P0 ;  /* 0x0000006f522b2211 */ /* 0x000fe400000f0c51 */
[C---:B------:R-:W-:Y:S04]  /*b9d0*/  @P2 LEA R40, P0, R64.reuse, R158, 0x1 ;  /* 0x0000009e40282211 */ /* 0x040fe800078008ff */
[----:B------:R-:W-:Y:S02]  /*b9e0*/  @P2 LEA.HI.X R41, R64, R159, R65, 0x1, P0 ;  /* 0x0000009f40292211 */ /* 0x000fe400000f0c41 */
[C---:B------:R-:W-:Y:S04]  /*b9f0*/  ISETP.GE.AND P0, PT, R73.reuse, R167, PT ;  /* 0x000000a74900720c */ /* 0x040fe80003f06270 */
[----:B------:R-:W-:Y:S11]  /*ba00*/  ISETP.GE.AND P0, PT, R73, R163, !P0 ;  /* 0x000000a34900720c */ /* 0x000ff60004706270 */
[----:B------:R-:W-:Y:S02]  /*ba10*/  @!UPT UIADD3 URZ, URZ, URZ, URZ ;  /* 0x0000003f3f3ff290 */ /* 0x000fe4000fffe03f */
[C---:B------:R-:W-:Y:S04]  /*ba20*/  @P0 LEA R30, P1, R84.reuse, R110, 0x1 ;  /* 0x0000006e541e0211 */ /* 0x040fe800078208ff */
[----:B------:R-:W-:Y:S02]  /*ba30*/  @P0 LEA.HI.X R31, R84, R111, R83, 0x1, P1 ;  /* 0x0000006f541f0211 */ /* 0x000fe400008f0c53 */
[C---:B------:R-:W-:Y:S04]  /*ba40*/  @P0 LEA R2, P1, R78.reuse, R158, 0x1 ;  /* 0x0000009e4e020211 */ /* 0x040fe800078208ff */
[----:B------:R-:W-:Y:S02]  /*ba50*/  @P0 LEA.HI.X R3, R78, R159, R79, 0x1, P1 ;  /* 0x0000009f4e030211 */ /* 0x000fe400008f0c4f */
[C---:B------:R-:W-:Y:S04]  /*ba60*/  ISETP.GE.AND P1, PT, R72.reuse, R167, PT ;  /* 0x000000a74800720c */ /* 0x040fe80003f26270 */
[----:B------:R-:W-:Y:S11]  /*ba70*/  ISETP.GE.AND P1, PT, R72, R163, !P1 ;  /* 0x000000a34800720c */ /* 0x000ff60004f26270 */
[----:B------:R-:W-:Y:S02]  /*ba80*/  @!UPT UIADD3 URZ, URZ, URZ, URZ ;  /* 0x0000003f3f3ff290 */ /* 0x000fe4000fffe03f */
[----:B------:R-:W-:Y:S01]  /*ba90*/  @P1 IMAD R0, R161, 0x60, RZ ;  /* 0x00000060a1001824 */ /* 0x000fe200078e02ff */
[----:B--2---:R-:W-:Y:S04]  /*baa0*/  @P3 ST.E.128 [R158.64], R36 ;  /* 0x000000249e003985 */ /* 0x004fe8000c101d06 */
[----:B------:R-:W2:Y:S04]  /*bab0*/  @P3 LD.E.128 R8, [R110.64+0x80] ;  /* 0x000080066e083980 */ /* 0x000ea8000c101d00 */
[----:B--2---:R1:W-:Y:S04]  /*bac0*/  @P3 ST.E.128 [R158.64+0x80], R8 ;  /* 0x000080089e003985 */ /* 0x0043e8000c101d06 */
[----:B------:R-:W2:Y:S04]  /*bad0*/  @P3 LD.E.128 R4, [R110.64+0x100] ;  /* 0x000100066e043980 */ /* 0x000ea8000c101d00 */
[----:B--2---:R2:W-:Y:S04]  /*bae0*/  @P3 ST.E.128 [R158.64+0x100], R4 ;  /* 0x000100049e003985 */ /* 0x0045e8000c101d06 */
[----:B------:R-:W3:Y:S04]  /*baf0*/  @P3 LD.E.128 R32, [R110.64+0x180] ;  /* 0x000180066e203980 */ /* 0x000ee8000c101d00 */
[----:B---3--:R3:W-:Y:S04]  /*bb00*/  @P3 ST.E.128 [R158.64+0x180], R32 ;  /* 0x000180209e003985 */ /* 0x0087e8000c101d06 */
[----:B------:R-:W4:Y:S04]  /*bb10*/  @P2 LD.E.128 R12, [R42.64] ;  /* 0x000000062a0c2980 */ /* 0x000f28000c101d00 */
[----:B----4-:R-:W-:Y:S04]  /*bb20*/  @P2 ST.E.128 [R40.64], R12 ;  /* 0x0000000c28002985 */ /* 0x010fe8000c101d06 */
[----:B-1----:R-:W4:Y:S04]  /*bb30*/  @P2 LD.E.128 R8, [R42.64+0x80] ;  /* 0x000080062a082980 */ /* 0x002f28000c101d00 */
[----:B----4-:R-:W-:Y:S04]  /*bb40*/  @P2 ST.E.128 [R40.64+0x80], R8 ;  /* 0x0000800828002985 */ /* 0x010fe8000c101d06 */
[----:B--2---:R-:W2:Y:S04]  /*bb50*/  @P2 LD.E.128 R4, [R42.64+0x100] ;  /* 0x000100062a042980 */ /* 0x004ea8000c101d00 */
[----:B--2---:R-:W-:Y:S04]  /*bb60*/  @P2 ST.E.128 [R40.64+0x100], R4 ;  /* 0x0001000428002985 */ /* 0x004fe8000c101d06 */
[----:B------:R-:W2:Y:S04]  /*bb70*/  @P2 LD.E.128 R36, [R42.64+0x180] ;  /* 0x000180062a242980 */ /* 0x000ea8000c101d00 */
[----:B--2---:R1:W-:Y:S04]  /*bb80*/  @P2 ST.E.128 [R40.64+0x180], R36 ;  /* 0x0001802428002985 */ /* 0x0043e8000c101d06 */
[----:B---3--:R-:W2:Y:S01]  /*bb90*/  @P0 LD.E.128 R32, [R30.64] ;  /* 0x000000061e200980 */ /* 0x008ea2000c101d00 */
[----:B-1----:R-:W-:Y:S04]  /*bba0*/  @P1 IMAD.WIDE.U32 R36, R160, 0x60, R110 ;  /* 0x00000060a0241825 */ /* 0x002fe800078e006e */
[----:B------:R-:W-:Y:S02]  /*bbb0*/  @P1 IMAD.IADD R37, R37, 0x1, R0 ;  /* 0x0000000125251824 */ /* 0x000fe400078e0200 */
[----:B------:R-:W-:Y:S01]  /*bbc0*/  @P1 IMAD R0, R169, 0x60, RZ ;  /* 0x00000060a9001824 */ /* 0x000fe200078e02ff */
[----:B--2---:R1:W-:Y:S04]  /*bbd0*/  @P0 ST.E.128 [R2.64], R32 ;  /* 0x0000002002000985 */ /* 0x0043e8000c101d06 */
[----:B------:R-:W2:Y:S04]  /*bbe0*/  @P0 LD.E.128 R12, [R30.64+0x80] ;  /* 0x000080061e0c0980 */ /* 0x000ea8000c101d00 */
[----:B--2---:R2:W-:Y:S04]  /*bbf0*/  @P0 ST.E.128 [R2.64+0x80], R12 ;  /* 0x0000800c02000985 */ /* 0x0045e8000c101d06 */
[----:B------:R-:W3:Y:S04]  /*bc00*/  @P0 LD.E.128 R8, [R30.64+0x100] ;  /* 0x000100061e080980 */ /* 0x000ee8000c101d00 */
[----:B---3--:R3:W-:Y:S04]  /*bc10*/  @P0 ST.E.128 [R2.64+0x100], R8 ;  /* 0x0001000802000985 */ /* 0x0087e8000c101d06 */
[----:B------:R4:W5:Y:S02]  /*bc20*/  @P0 LD.E.128 R4, [R30.64+0x180] ;  /* 0x000180061e040980 */ /* 0x000964000c101d00 */
[----:B----4-:R-:W-:Y:S04]  /*bc30*/  @P1 IMAD.WIDE.U32 R30, R168, 0x60, R158 ;  /* 0x00000060a81e1825 */ /* 0x010fe800078e009e */
[----:B------:R-:W-:Y:S01]  /*bc40*/  @P1 IMAD.IADD R31, R31, 0x1, R0 ;  /* 0x000000011f1f1824 */ /* 0x000fe200078e0200 */
[----:B-----5:R4:W-:Y:S04]  /*bc50*/  @P0 ST.E.128 [R2.64+0x180], R4 ;  /* 0x0001800402000985 */ /* 0x0209e8000c101d06 */
[----:B-1----:R-:W5:Y:S04]  /*bc60*/  @P1 LD.E.128 R32, [R36.64] ;  /* 0x0000000624201980 */ /* 0x002f68000c101d00 */
[----:B-----5:R1:W-:Y:S04]  /*bc70*/  @P1 ST.E.128 [R30.64], R32 ;  /* 0x000000201e001985 */ /* 0x0203e8000c101d06 */
[----:B--2---:R-:W2:Y:S04]  /*bc80*/  @P1 LD.E.128 R12, [R36.64+0x80] ;  /* 0x00008006240c1980 */ /* 0x004ea8000c101d00 */
[----:B--2---:R1:W-:Y:S04]  /*bc90*/  @P1 ST.E.128 [R30.64+0x80], R12 ;  /* 0x0000800c1e001985 */ /* 0x0043e8000c101d06 */
[----:B---3--:R-:W2:Y:S04]  /*bca0*/  @P1 LD.E.128 R8, [R36.64+0x100] ;  /* 0x0001000624081980 */ /* 0x008ea8000c101d00 */
[----:B--2---:R1:W-:Y:S04]  /*bcb0*/  @P1 ST.E.128 [R30.64+0x100], R8 ;  /* 0x000100081e001985 */ /* 0x0043e8000c101d06 */
[----:B----4-:R-:W2:Y:S04]  /*bcc0*/  @P1 LD.E.128 R4, [R36.64+0x180] ;  /* 0x0001800624041980 */ /* 0x010ea8000c101d00 */
[----:B--2---:R1:W-:Y:S02]  /*bcd0*/  @P1 ST.E.128 [R30.64+0x180], R4 ;  /* 0x000180041e001985 */ /* 0x0043e4000c101d06 */
.L_x_4125:
[----:B------:R-:W-:Y:S05]  /*bce0*/  BSYNC B2 ;  /* 0x0000000000027941 */ /* 0x000fea0003800000 */
.L_x_4114:
[----:B------:R-:W-:Y:S01]  /*bcf0*/  ISETP.NE.U32.AND P1, PT, R244, RZ, PT ;  /* 0x000000fff400720c */ /* 0x000fe20003f25070 */
[----:B------:R-:W5:Y:S01]  /*bd00*/  LD.E R3, [R28.64+0x128] ;  /* 0x000128061c037980 */ /* 0x000f62000c101900 */
[----:B------:R-:W-:Y:S02]  /*bd10*/  BSSY B0, `(.L_x_4166) ;  /* 0x0000060000007945 */ /* 0x000fe40003800000 */
[----:B------:R-:W-:Y:S01]  /*bd20*/  ISETP.NE.AND.EX P1, PT, R245, RZ, PT, P1 ;  /* 0x000000fff500720c */ /* 0x000fe20003f25310 */
[----:B-----5:R-:W-:Y:S05]  /*bd30*/  IMAD.U32 R3, R3, -0x40, RZ ;  /* 0xffffffc003037824 */ /* 0x020fea00078e00ff */
[C---:B-12-4-:R-:W-:Y:S04]  /*bd40*/  LEA R110, P0, R3.reuse, R110, 0x1 ;  /* 0x0000006e036e7211 */ /* 0x056fe800078008ff */
[----:B------:R-:W-:Y:S03]  /*bd50*/  LEA.HI.X.SX32 R111, R3, R111, 0x1, P0 ;  /* 0x0000006f036f7211 */ /* 0x000fe600000f0eff */
[----:B------:R-:W-:-:S05]  /*bd60*/  @!P1 BRA `(.L_x_4167) ;  /* 0x0000050000009947 */ /* 0x000fca0003800000 */
[----:B------:R-:W-:Y:S04]  /*bd70*/  IADD3 R3, R17, -0x1, RZ ;  /* 0xffffffff11037810 */ /* 0x000fe80007ffe0ff */
[----:B------:R-:W-:Y:S11]  /*bd80*/  ISETP.GT.AND P0, PT, R3, R80, PT ;  /* 0x000000500300720c */ /* 0x000ff60003f04270 */
[----:B------:R-:W-:Y:S02]  /*bd90*/  @!UPT UIADD3 URZ, URZ, URZ, URZ ;  /* 0x0000003f3f3ff290 */ /* 0x000fe4000fffe03f */
[----:B------:R-:W-:-:S05]  /*bda0*/  @!P0 BRA `(.L_x_4168) ;  /* 0x0000056000008947 */ /* 0x000fca0003800000 */
[----:B---3--:R-:W-:Y:S01]  /*bdb0*/  IMAD.MOV.U32 R10, RZ, RZ, RZ ;  /* 0x000000ffff0a7224 */ /* 0x008fe200078e00ff */
[----:B------:R-:W2:Y:S01]  /*bdc0*/  LD.E R2, [R28.64+0x170] ;  /* 0x000170061c027980 */ /* 0x000ea2000c101900 */
[----:B------:R-:W-:Y:S03]  /*bdd0*/  IABS R8, R21 ;  /* 0x0000001500087213 */ /* 0x000fe60000000000 */
[----:B------:R-:W3:Y:S06]  /*bde0*/  LD.E.64 R14, [R28.64+0x20] ;  /* 0x000020061c0e7980 */ /* 0x000eec000c101b00 */
[----:B------:R-:W4:Y:S01]  /*bdf0*/  LD.E.64 R12, [R28.64+0x40] ;  /* 0x000040061c0c7980 */ /* 0x000f22000c101b00 */
        /* <DEDUP_REMOVED lines=19> */
[----:B------:R-:W-:Y:S01]  /*bf30*/  @!P3 IADD3 R6, R6, 0x1, RZ ;  /* 0x000000010606b810 */ /* 0x000fe20007ffe0ff */
[--C-:B------:R-:W-:Y:S01]  /*bf40*/  @!P3 IMAD.IADD R8, R8, 0x1, -R3.reuse ;  /* 0x000000010808b824 */ /* 0x100fe200078e0a03 */
[----:B------:R-:W-:Y:S01]  /*bf50*/  @!P0 IADD3 R4, R4, 0x1, RZ ;  /* 0x0000000104048810 */ /* 0x000fe20007ffe0ff */
[----:B------:R-:W-:Y:S01]  /*bf60*/  @!P0 IMAD.IADD R5, R5, 0x1, -R3 ;  /* 0x0000000105058824 */ /* 0x000fe200078e0a03 */
[----:B------:R-:W-:Y:S02]  /*bf70*/  ISETP.NE.AND P0, PT, R2, RZ, PT ;  /* 0x000000ff0200720c */ /* 0x000fe40003f05270 */
[-C--:B------:R-:W-:Y:S02]  /*bf80*/  ISETP.GE.U32.AND P5, PT, R8, R3.reuse, PT ;  /* 0x000000030800720c */ /* 0x080fe40003fa6070 */
[----:B------:R-:W-:Y:S01]  /*bf90*/  ISETP.GE.U32.AND P4, PT, R5, R3, PT ;  /* 0x000000030500720c */ /* 0x000fe20003f86070 */
[----:B------:R-:W5:Y:S01]  /*bfa0*/  LD.E.64 R8, [R28.64+0x28] ;  /* 0x000028061c087980 */ /* 0x000f62000c101b00 */
[-C--:B------:R-:W-:Y:S02]  /*bfb0*/  LOP3.LUT R5, R21, R2.reuse, RZ, 0x3c, !PT ;  /* 0x0000000215057212 */ /* 0x080fe400078e3cff */
[-C--:B------:R-:W-:Y:S02]  /*bfc0*/  LOP3.LUT R3, R0, R2.reuse, RZ, 0x3c, !PT ;  /* 0x0000000200037212 */ /* 0x080fe400078e3cff */
[----:B------:R-:W-:Y:S02]  /*bfd0*/  ISETP.GE.AND P2, PT, R5, RZ, PT ;  /* 0x000000ff0500720c */ /* 0x000fe40003f46270 */
[----:B------:R-:W-:Y:S02]  /*bfe0*/  ISETP.GE.AND P1, PT, R3, RZ, PT ;  /* 0x000000ff0300720c */ /* 0x000fe40003f26270 */
[----:B------:R-:W-:Y:S02]  /*bff0*/  LOP3.LUT R3, RZ, R2, RZ, 0x33, !PT ;  /* 0x00000002ff037212 */ /* 0x000fe400078e33ff */
[----:B------:R-:W-:Y:S02]  /*c000*/  @P5 IADD3 R6, R6, 0x1, RZ ;  /* 0x0000000106065810 */ /* 0x000fe40007ffe0ff */
[----:B------:R-:W-:Y:S02]  /*c010*/  @P4 IADD3 R4, R4, 0x1, RZ ;  /* 0x0000000104044810 */ /* 0x000fe40007ffe0ff */
[----:B------:R-:W-:Y:S03]  /*c020*/  IADD3 R0, -R21, R0, RZ ;  /* 0x0000000015007210 */ /* 0x000fe60007ffe1ff */
        /* <DEDUP_REMOVED lines=11> */
[----:B------:R-:W2:Y:S02]  /*c0e0*/  LD.E R6, [R22.64] ;  /* 0x0000000616067980 */ /* 0x000ea4000c101900 */
[----:B----4-:R-:W-:Y:S02]  /*c0f0*/  IMAD R4, R13, R0, RZ ;  /* 0x000000000d047224 */ /* 0x010fe400078e02ff */
[----:B--2---:R-:W-:Y:S01]  /*c100*/  IMAD.IADD R5, R5, 0x1, -R6 ;  /* 0x0000000105057824 */ /* 0x004fe200078e0a06 */
[----:B------:R-:W-:Y:S03]  /*c110*/  SHF.R.S32.HI R6, RZ, 0x1f, R0 ;  /* 0x0000001fff067819 */ /* 0x000fe60000011400 */
[----:B---3--:R-:W-:Y:S01]  /*c120*/  IMAD R3, R15, R5, RZ ;  /* 0x000000050f037224 */ /* 0x008fe200078e02ff */
[----:B------:R-:W-:Y:S01]  /*c130*/  SHF.R.S32.HI R7, RZ, 0x1f, R5 ;  /* 0x0000001fff077819 */ /* 0x000fe20000011405 */
[C---:B------:R-:W-:Y:S02]  /*c140*/  IMAD R4, R12.reuse, R6, R4 ;  /* 0x000000060c047224 */ /* 0x040fe400078e0204 */
[----:B------:R-:W-:Y:S04]  /*c150*/  IMAD.WIDE.U32 R12, R12, R0, RZ ;  /* 0x000000000c0c7225 */ /* 0x000fe800078e00ff */
[C---:B------:R-:W-:Y:S01]  /*c160*/  IMAD R3, R14.reuse, R7, R3 ;  /* 0x000000070e037224 */ /* 0x040fe200078e0203 */
[----:B------:R-:W-:Y:S01]  /*c170*/  IADD3 R13, R13, R4, RZ ;  /* 0x000000040d0d7210 */ /* 0x000fe20007ffe0ff */
[-C--:B------:R-:W-:Y:S04]  /*c180*/  IMAD.WIDE.U32 R14, R14, R5.reuse, RZ ;  /* 0x000000050e0e7225 */ /* 0x080fe800078e00ff */
[----:B------:R-:W-:Y:S02]  /*c190*/  IMAD.IADD R15, R15, 0x1, R3 ;  /* 0x000000010f0f7824 */ /* 0x000fe400078e0203 */
[----:B------:R-:W-:Y:S02]  /*c1a0*/  IMAD R3, R11, R0, RZ ;  /* 0x000000000b037224 */ /* 0x000fe400078e02ff */
[----:B------:R-:W-:Y:S04]  /*c1b0*/  IMAD.WIDE.U32 R14, R0, R10, R14 ;  /* 0x0000000a000e7225 */ /* 0x000fe800078e000e */
[----:B-----5:R-:W-:Y:S01]  /*c1c0*/  IMAD R0, R9, R5, RZ ;  /* 0x0000000509007224 */ /* 0x020fe200078e02ff */
[----:B------:R-:W-:Y:S01]  /*c1d0*/  LEA R158, P0, R14, R158, 0x1 ;  /* 0x0000009e0e9e7211 */ /* 0x000fe200078008ff */
[----:B------:R-:W-:Y:S02]  /*c1e0*/  IMAD R3, R10, R6, R3 ;  /* 0x000000060a037224 */ /* 0x000fe400078e0203 */
[----:B------:R-:W-:Y:S04]  /*c1f0*/  IMAD.WIDE.U32 R12, R5, R8, R12 ;  /* 0x00000008050c7225 */ /* 0x000fe800078e000c */
[----:B------:R-:W-:Y:S01]  /*c200*/  IMAD R0, R8, R7, R0 ;  /* 0x0000000708007224 */ /* 0x000fe200078e0200 */
[----:B------:R-:W-:Y:S01]  /*c210*/  LEA R117, P1, R12, R117, 0x1 ;  /* 0x000000750c757211 */ /* 0x000fe200078208ff */
[----:B------:R-:W-:Y:S02]  /*c220*/  IMAD.IADD R3, R15, 0x1, R3 ;  /* 0x000000010f037824 */ /* 0x000fe400078e0203 */
[----:B------:R-:W-:Y:S03]  /*c230*/  IMAD.IADD R5, R13, 0x1, R0 ;  /* 0x000000010d057824 */ /* 0x000fe600078e0200 */
[----:B------:R-:W-:Y:S02]  /*c240*/  LEA.HI.X R159, R14, R159, R3, 0x1, P0 ;  /* 0x0000009f0e9f7211 */ /* 0x000fe400000f0c03 */
[----:B------:R-:W-:Y:S01]  /*c250*/  LEA.HI.X R116, R12, R116, R5, 0x1, P1 ;  /* 0x000000740c747211 */ /* 0x000fe200008f0c05 */
[----:B------:R-:W-:-:S05]  /*c260*/  BRA `(.L_x_4168) ;  /* 0x000000a000007947 */ /* 0x000fca0003800000 */
.L_x_4167:
[----:B------:R-:W2:Y:S01]  /*c270*/  LD.E R0, [R28.64+0x40] ;  /* 0x000040061c007980 */ /* 0x000ea2000c101900 */
[----:B------:R-:W-:Y:S02]  /*c280*/  IMAD.MOV.U32 R4, RZ, RZ, R117 ;  /* 0x000000ffff047224 */ /* 0x000fe400078e0075 */
[----:B------:R-:W-:Y:S01]  /*c290*/  IMAD.MOV.U32 R5, RZ, RZ, R116 ;  /* 0x000000ffff057224 */ /* 0x000fe200078e0074 */
[----:B------:R-:W4:Y:S02]  /*c2a0*/  LD.E R3, [R28.64+0x38] ;  /* 0x000038061c037980 */ /* 0x000f24000c101900 */
[----:B----4-:R-:W-:Y:S02]  /*c2b0*/  IMAD.U32 R3, R3, -0x40, RZ ;  /* 0xffffffc003037824 */ /* 0x010fe400078e00ff */
[----:B--2---:R-:W-:Y:S03]  /*c2c0*/  IMAD.U32 R0, R0, -0x40, RZ ;  /* 0xffffffc000007824 */ /* 0x004fe600078e00ff */
[C---:B---3--:R-:W-:Y:S02]  /*c2d0*/  LEA R158, P0, R3.reuse, R158, 0x1 ;  /* 0x0000009e039e7211 */ /* 0x048fe400078008ff */
[C---:B------:R-:W-:Y:S02]  /*c2e0*/  LEA R117, P1, R0.reuse, R4, 0x1 ;  /* 0x0000000400757211 */ /* 0x040fe400078208ff */
[----:B------:R-:W-:Y:S02]  /*c2f0*/  LEA.HI.X.SX32 R159, R3, R159, 0x1, P0 ;  /* 0x0000009f039f7211 */ /* 0x000fe400000f0eff */
[----:B------:R-:W-:Y:S04]  /*c300*/  LEA.HI.X.SX32 R116, R0, R5, 0x1, P1 ;  /* 0x0000000500747211 */ /* 0x000fe800008f0eff */
.L_x_4168:
[----:B------:R-:W-:Y:S05]  /*c310*/  BSYNC B0 ;  /* 0x0000000000007941 */ /* 0x000fea0003800000 */
.L_x_4166:
[----:B------:R-:W-:Y:S04]  /*c320*/  IADD3 R17, R17, -0x1, RZ ;  /* 0xffffffff11117810 */ /* 0x000fe80007ffe0ff */
[----:B------:R-:W-:Y:S11]  /*c330*/  ISETP.GT.AND P0, PT, R17, R80, PT ;  /* 0x000000501100720c */ /* 0x000ff60003f04270 */
[----:B------:R-:W-:Y:S02]  /*c340*/  @!UPT UIADD3 URZ, URZ, URZ, URZ ;  /* 0x0000003f3f3ff290 */ /* 0x000fe4000fffe03f */
[----:B------:R-:W-:-:S05]  /*c350*/  @P0 BRA `(.L_x_4169) ;  /* 0xffff663000000947 */ /* 0x000fca000383ffff */
.L_x_4113:
[----:B-1----:R-:W-:Y:S01]  /*c360*/  WARPSYNC 0xffffffff ;  /* 0xffffffff00007948 */ /* 0x002fe20003800000 */
[----:B------:R-:W-:Y:S06]  /*c370*/  BAR.SYNC.DEFER_BLOCKING 0x0 ;  /* 0x0000000000007b1d */ /* 0x000fec0000010000 */
[----:B------:R-:W2:Y:S01]  /*c380*/  LD.E R3, [R28.64+0xd0] ;  /* 0x0000d0061c037980 */ /* 0x000ea2000c101900 */
[----:B------:R-:W-:Y:S01]  /*c390*/  BSSY B2, `(.L_x_4170) ;  /* 0x00008bd000027945 */ /* 0x000fe20003800000 */
[----:B------:R-:W-:Y:S01]  /*c3a0*/  IMAD.SHL.U32 R241, R140, 0x2, RZ ;  /* 0x000000028cf17824 */ /* 0x000fe200078e00ff */
[C---:B------:R-:W-:Y:S01]  /*c3b0*/  SHF.L.U64.HI R7, R150.reuse, 0x4, R151 ;  /* 0x0000000496077819 */ /* 0x040fe20000010297 */
[----:B---3--:R-:W-:Y:S01]  /*c3c0*/  IMAD.SHL.U32 R9, R150, 0x10, RZ ;  /* 0x0000001096097824 */ /* 0x008fe200078e00ff */
        /* <DEDUP_REMOVED lines=11> */
[----:B------:R-:W2:Y:S01]  /*c480*/  @P1 LD.E R5, [R10.64] ;  /* 0x000000060a051980 */ /* 0x000ea2000c101900 */
[----:B------:R-:W-:Y:S02]  /*c490*/  LEA.HI R27, R3, R3, RZ, 0x1 ;  /* 0x00000003031b7211 */ /* 0x000fe400078f08ff */
[----:B------:R-:W-:Y:S02]  /*c4a0*/  IADD3 R9, P1, R9, R144, RZ ;  /* 0x0000009009097210 */ /* 0x000fe40007f3e0ff */
[----:B------:R-:W-:Y:S02]  /*c4b0*/  SHF.R.S32.HI R27, RZ, 0x1, R27 ;  /* 0x00000001ff1b7819 */ /* 0x000fe4000001141b */
[----:B---3--:R-:W-:Y:S01]  /*c4c0*/  ISETP.NE.AND P4, PT, R0, RZ, PT ;  /* 0x000000ff0000720c */ /* 0x008fe20003f85270 */
[----:B------:R-:W-:Y:S01]  /*c4d0*/  IMAD.MOV.U32 R146, RZ, RZ, R144 ;  /* 0x000000ffff927224 */ /* 0x000fe200078e0090 */
[CC--:B------:R-:W-:Y:S01]  /*c4e0*/  LEA R46, P2, R144.reuse, R152.reuse, 0x1 ;  /* 0x00000098902e7211 */ /* 0x0c0fe200078408ff */
[--C-:B------:R-:W-:Y:S01]  /*c4f0*/  IMAD.X R7, R7, 0x1, R147.reuse, P1 ;  /* 0x0000000107077824 */ /* 0x100fe200008e0693 */
[----:B------:R-:W-:Y:S01]  /*c500*/  LEA R44, P1, R9, R152, 0x1 ;  /* 0x00000098092c7211 */ /* 0x000fe200078208ff */
[----:B------:R-:W-:Y:S01]  /*c510*/  IMAD R2, R151, 0x30, RZ ;  /* 0x0000003097027824 */ /* 0x000fe200078e02ff */
[-C--:B------:R-:W-:Y:S01]  /*c520*/  LEA.HI.X R47, R144, R153.reuse, R147, 0x1, P2 ;  /* 0x00000099902f7211 */ /* 0x080fe200010f0c93 */
[----:B------:R-:W-:Y:S01]  /*c530*/  IMAD.IADD R35, R240, 0x1, -R71 ;  /* 0x00000001f0237824 */ /* 0x000fe200078e0a47 */
[----:B------:R-:W-:Y:S01]  /*c540*/  LEA.HI.X R45, R9, R153, R7, 0x1, P1 ;  /* 0x00000099092d7211 */ /* 0x000fe200008f0c07 */
[----:B------:R-:W-:-:S02]  /*c550*/  IMAD.MOV.U32 R33, RZ, RZ, R27 ;  /* 0x000000ffff217224 */ /* 0x000fc400078e001b */
[----:B--2---:R-:W-:Y:S01]  /*c560*/  IMAD.IADD R66, R66, 0x1, R5 ;  /* 0x0000000142427824 */ /* 0x004fe200078e0205 */
[----:B------:R-:W-:-:S03]  /*c570*/  LEA R5, P0, R150, R144, 0x5 ;  /* 0x0000009096057211 */ /* 0x000fc600078028ff */
[----:B------:R-:W-:Y:S01]  /*c580*/  IMAD R66, R27, R66, RZ ;  /* 0x000000421b427224 */ /* 0x000fe200078e02ff */
[C---:B------:R-:W-:Y:S01]  /*c590*/  LEA.HI.X R4, R150.reuse, R147, R151, 0x5, P0 ;  /* 0x0000009396047211 */ /* 0x040fe200000f2c97 */
[----:B------:R-:W-:Y:S01]  /*c5a0*/  IMAD.WIDE.U32 R146, R150, 0x30, R146 ;  /* 0x0000003096927825 */ /* 0x000fe200078e0092 */
[C---:B------:R-:W-:Y:S02]  /*c5b0*/  LEA R42, P0, R5.reuse, R152, 0x1 ;  /* 0x00000098052a7211 */ /* 0x040fe400078008ff */
[----:B------:R-:W-:Y:S02]  /*c5c0*/  SHF.R.S32.HI R31, RZ, 0x1f, R66 ;  /* 0x0000001fff1f7819 */ /* 0x000fe40000011442 */
[----:B------:R-:W-:Y:S01]  /*c5d0*/  LEA.HI.X R43, R5, R153, R4, 0x1, P0 ;  /* 0x00000099052b7211 */ /* 0x000fe200000f0c04 */
[----:B------:R-:W-:Y:S01]  /*c5e0*/  IMAD.IADD R5, R147, 0x1, R2 ;  /* 0x0000000193057824 */ /* 0x000fe200078e0202 */
[-C--:B------:R-:W-:Y:S02]  /*c5f0*/  IADD3 R0, P3, R67, R66.reuse, RZ ;  /* 0x0000004243007210 */ /* 0x080fe40007f7e0ff */
[----:B------:R-:W-:-:S02]  /*c600*/  IADD3 R30, P2, R24, R66, RZ ;  /* 0x00000042181e7210 */ /* 0x000fc40007f5e0ff */
[----:B------:R-:W-:Y:S02]  /*c610*/  ISETP.GE.AND P0, PT, R148, R35, PT ;  /* 0x000000239400720c */ /* 0x000fe40003f06270 */
[C---:B------:R-:W-:Y:S02]  /*c620*/  LEA R40, P1, R146.reuse, R152, 0x1 ;  /* 0x0000009892287211 */ /* 0x040fe400078208ff */
[----:B------:R-:W-:Y:S01]  /*c630*/  LEA.HI.X.SX32 R67, R67, R31, 0x1, P3 ;  /* 0x0000001f43437211 */ /* 0x000fe200018f0eff */
[----:B------:R-:W-:Y:S01]  /*c640*/  IMAD.X R31, R25, 0x1, R31, P2 ;  /* 0x00000001191f7824 */ /* 0x000fe200010e061f */
[----:B------:R-:W-:Y:S02]  /*c650*/  ISETP.GT.AND P0, PT, R53, -0x8, !P0 ;  /* 0xfffffff83500780c */ /* 0x000fe40004704270 */
[----:B------:R-:W-:Y:S01]  /*c660*/  LEA.HI.X R41, R146, R153, R5, 0x1, P1 ;  /* 0x0000009992297211 */ /* 0x000fe200008f0c05 */
[----:B------:R-:W-:Y:S09]  /*c670*/  @!P4 BRA `(.L_x_4172) ;  /* 0x00002f100000c947 */ /* 0x000ff20003800000 */
[C---:B-1----:R-:W-:Y:S01]  /*c680*/  IMAD.SHL.U32 R11, R0.reuse, 0x2, RZ ;  /* 0x00000002000b7824 */ /* 0x042fe200078e00ff */
[----:B------:R-:W-:Y:S01]  /*c690*/  SHF.L.U64.HI R67, R0, 0x1, R67 ;  /* 0x0000000100437819 */ /* 0x000fe20000010243 */
[----:B------:R-:W-:Y:S03]  /*c6a0*/  BSSY B1, `(.L_x_4173) ;  /* 0x00000bd000017945 */ /* 0x000fe60003800000 */
[----:B-----5:R-:W-:-:S02]  /*c6b0*/  IADD3 R8, P2, R38, R11, RZ ;  /* 0x0000000b26087210 */ /* 0x020fc40007f5e0ff */
[----:B------:R-:W-:-:S03]  /*c6c0*/  IADD3 R10, P1, R36, R11, RZ ;  /* 0x0000000b240a7210 */ /* 0x000fc60007f3e0ff */
[--C-:B------:R-:W-:Y:S02]  /*c6d0*/  IMAD.X R9, R39, 0x1, R67.reuse, P2 ;  /* 0x0000000127097824 */ /* 0x100fe400010e0643 */
[----:B------:R-:W-:Y:S01]  /*c6e0*/  IMAD.X R11, R37, 0x1, R67, P1 ;  /* 0x00000001250b7824 */ /* 0x000fe200008e0643 */
[----:B------:R-:W-:Y:S05]  /*c6f0*/  @!P0 BRA `(.L_x_4174) ;  /* 0x00000b7000008947 */ /* 0x000fea0003800000 */
[----:B------:R1:W5:Y:S01]  /*c700*/  LD.E.128 R12, [R46.64] ;  /* 0x000000062e0c7980 */ /* 0x000362000c101d00 */
[----:B------:R-:W-:Y:S01]  /*c710*/  ISETP.GE.AND P0, PT, R24, R3, PT ;  /* 0x000000031800720c */ /* 0x000fe20003f06270 */
[----:B------:R-:W-:-:S12]  /*c720*/  BSSY B0, `(.L_x_4175) ;  /* 0x000002a000007945 */ /* 0x000fd80003800000 */
[----:B------:R-:W-:Y:S05]  /*c730*/  @P0 BRA `(.L_x_4176) ;  /* 0x0000028000000947 */ /* 0x000fea0003800000 */
[----:B------:R-:W2:Y:S04]  /*c740*/  LD.E.64 R4, [R10.64] ;  /* 0x000000060a047980 */ /* 0x000ea8000c101b00 */
[----:B------:R-:W3:Y:S01]  /*c750*/  LD.E.64 R6, [R8.64] ;  /* 0x0000000608067980 */ /* 0x000ee2000c101b00 */
[----:B-----5:R-:W-:Y:S01]  /*c760*/  LOP3.LUT R0, R13, 0xffff0000, RZ, 0xc0, !PT ;  /* 0xffff00000d007812 */ /* 0x020fe200078ec0ff */
[----:B------:R-:W-:Y:S01]  /*c770*/  IMAD.U32 R23, R15, 0x10000, RZ ;  /* 0x000100000f177824 */ /* 0x000fe200078e00ff */
[----:B------:R-:W-:Y:S02]  /*c780*/  SHF.L.U32 R2, R13, 0x10, RZ ;  /* 0x000000100d027819 */ /* 0x000fe400000006ff */
[C---:B------:R-:W-:Y:S02]  /*c790*/  SHF.L.U32 R13, R12.reuse, 0x10, RZ ;  /* 0x000000100c0d7819 */ /* 0x040fe400000006ff */
[----:B------:R-:W-:-:S02]  /*c7a0*/  LOP3.LUT R20, R12, 0xffff0000, RZ, 0xc0, !PT ;  /* 0xffff00000c147812 */ /* 0x000fc400078ec0ff */
[----:B------:R-:W-:Y:S02]  /*c7b0*/  LOP3.LUT R21, R15, 0xffff0000, RZ, 0xc0, !PT ;  /* 0xffff00000f157812 */ /* 0x000fe400078ec0ff */
[C---:B------:R-:W-:Y:S02]  /*c7c0*/  SHF.L.U32 R18, R14.reuse, 0x10, RZ ;  /* 0x000000100e127819 */ /* 0x040fe400000006ff */
[----:B------:R-:W-:Y:S02]  /*c7d0*/  LOP3.LUT R22, R14, 0xffff0000, RZ, 0xc0, !PT ;  /* 0xffff00000e167812 */ /* 0x000fe400078ec0ff */
[C---:B--2---:R-:W-:Y:S01]  /*c7e0*/  LOP3.LUT R17, R4.reuse, 0xffff0000, RZ, 0xc0, !PT ;  /* 0xffff000004117812 */ /* 0x044fe200078ec0ff */
[----:B------:R-:W-:Y:S01]  /*c7f0*/  IMAD.U32 R4, R4, 0x10000, RZ ;  /* 0x0001000004047824 */ /* 0x000fe200078e00ff */
        /* <DEDUP_REMOVED lines=11> */
[----:B------:R-:W-:Y:S02]  /*c8b0*/  IMAD.U32 R7, R7, 0x10000, RZ ;  /* 0x0001000007077824 */ /* 0x000fe400078e00ff */
[----:B------:R-:W-:Y:S01]  /*c8c0*/  FMUL.FTZ R2, R20, R4 ;  /* 0x0000000414027220 */ /* 0x000fe20000410000 */
[----:B------:R-:W-:Y:S01]  /*c8d0*/  F2FP.BF16.PACK_AB R0, R0, R15 ;  /* 0x0000000f0000723e */ /* 0x000fe200000010ff */
[----:B------:R-:W-:Y:S02]  /*c8e0*/  FMUL.FTZ R20, R20, R6 ;  /* 0x0000000614147220 */ /* 0x000fe40000410000 */
[----:B------:R-:W-:-:S02]  /*c8f0*/  FFMA.FTZ R21, R23, R12, R21 ;  /* 0x0000000c17157223 */ /* 0x000fc40000010015 */
[C---:B------:R-:W-:Y:S02]  /*c900*/  FMUL.FTZ R12, R22.reuse, R5 ;  /* 0x00000005160c7220 */ /* 0x040fe40000410000 */
[-C--:B------:R-:W-:Y:S02]  /*c910*/  FMUL.FTZ R22, R22, R7.reuse ;  /* 0x0000000716167220 */ /* 0x080fe40000410000 */
[C---:B------:R-:W-:Y:S02]  /*c920*/  FFMA.FTZ R2, R13.reuse, R6, -R2 ;  /* 0x000000060d027223 */ /* 0x040fe40000010802 */
[----:B------:R-:W-:Y:S02]  /*c930*/  FFMA.FTZ R13, R13, R4, R20 ;  /* 0x000000040d0d7223 */ /* 0x000fe40000010014 */
[----:B------:R-:W-:Y:S02]  /*c940*/  FFMA.FTZ R14, R23, R16, -R14 ;  /* 0x00000010170e7223 */ /* 0x000fe4000001080e */
[C---:B------:R-:W-:Y:S01]  /*c950*/  FFMA.FTZ R12, R18.reuse, R7, -R12 ;  /* 0x00000007120c7223 */ /* 0x040fe2000001080c */
[----:B------:R-:W-:Y:S01]  /*c960*/  F2FP.BF16.PACK_AB R7, R13, R2 ;  /* 0x000000020d07723e */ /* 0x000fe200000010ff */
[----:B------:R-:W-:Y:S01]  /*c970*/  FFMA.FTZ R5, R18, R5, R22 ;  /* 0x0000000512057223 */ /* 0x000fe20000010016 */
[----:B------:R-:W-:-:S02]  /*c980*/  F2FP.BF16.PACK_AB R15, R21, R14 ;  /* 0x0000000e150f723e */ /* 0x000fc400000010ff */
[----:B------:R-:W-:Y:S02]  /*c990*/  MOV R13, R0 ;  /* 0x00000000000d7202 */ /* 0x000fe40000000f00 */
[----:B------:R-:W-:Y:S02]  /*c9a0*/  F2FP.BF16.PACK_AB R14, R5, R12 ;  /* 0x0000000c050e723e */ /* 0x000fe400000010ff */
[----:B------:R-:W-:Y:S02]  /*c9b0*/  MOV R12, R7 ;  /* 0x00000007000c7202 */ /* 0x000fe40000000f00 */
.L_x_4176:
[----:B------:R-:W-:Y:S05]  /*c9c0*/  BSYNC B0 ;  /* 0x0000000000007941 */ /* 0x000fea0003800000 */
.L_x_4175:
[----:B-----5:R2:W-:Y:S04]  /*c9d0*/  STS.128 [R241], R12 ;  /* 0x0000000cf1007388 */ /* 0x0205e80000000c00 */
[----:B------:R2:W5:Y:S01]  /*c9e0*/  LD.E.128 R16, [R46.64+0x80] ;  /* 0x000080062e107980 */ /* 0x000562000c101d00 */
[----:B------:R-:W-:Y:S01]  /*c9f0*/  IADD3 R0, R24, 0x40, RZ ;  /* 0x0000004018007810 */ /* 0x000fe20007ffe0ff */
[----:B------:R-:W-:Y:S03]  /*ca00*/  BSSY B0, `(.L_x_4177) ;  /* 0x0000029000007945 */ /* 0x000fe60003800000 */
[----:B------:R-:W-:-:S13]  /*ca10*/  ISETP.GE.AND P0, PT, R0, R3, PT ;  /* 0x000000030000720c */ /* 0x000fda0003f06270 */
[----:B------:R-:W-:Y:S05]  /*ca20*/  @P0 BRA `(.L_x_4178) ;  /* 0x0000026000000947 */ /* 0x000fea0003800000 */
[----:B------:R-:W3:Y:S04]  /*ca30*/  LD.E.64 R4, [R10.64+0x40] ;  /* 0x000040060a047980 */ /* 0x000ee8000c101b00 */
[----:B------:R-:W4:Y:S01]  /*ca40*/  LD.E.64 R6, [R8.64+0x40] ;  /* 0x0000400608067980 */ /* 0x000f22000c101b00 */
[C---:B-----5:R-:W-:Y:S01]  /*ca50*/  SHF.L.U32 R2, R17.reuse, 0x10, RZ ;  /* 0x0000001011027819 */ /* 0x060fe200000006ff */
[----:B------:R-:W-:Y:S01]  /*ca60*/  IMAD.U32 R20, R18, 0x10000, RZ ;  /* 0x0001000012147824 */ /* 0x000fe200078e00ff */
[----:B------:R-:W-:Y:S02]  /*ca70*/  LOP3.LUT R0, R17, 0xffff0000, RZ, 0xc0, !PT ;  /* 0xffff000011007812 */ /* 0x000fe400078ec0ff */
[----:B------:R-:W-:Y:S02]  /*ca80*/  SHF.L.U32 R21, R19, 0x10, RZ ;  /* 0x0000001013157819 */ /* 0x000fe400000006ff */
[----:B--2---:R-:W-:-:S02]  /*ca90*/  SHF.L.U32 R12, R16, 0x10, RZ ;  /* 0x00000010100c7819 */ /* 0x004fc400000006ff */
[----:B------:R-:W-:Y:S02]  /*caa0*/  LOP3.LUT R22, R16, 0xffff0000, RZ, 0xc0, !PT ;  /* 0xffff000010167812 */ /* 0x000fe400078ec0ff */
[----:B------:R-:W-:Y:S02]  /*cab0*/  LOP3.LUT R19, R19, 0xffff0000, RZ, 0xc0, !PT ;  /* 0xffff000013137812 */ /* 0x000fe400078ec0ff */
[----:B------:R-:W-:Y:S02]  /*cac0*/  LOP3.LUT R23, R18, 0xffff0000, RZ, 0xc0, !PT ;  /* 0xffff000012177812 */ /* 0x000fe400078ec0ff */
[----:B---3--:R-:W-:Y:S02]  /*cad0*/  LOP3.LUT R15, R4, 0xffff0000, RZ, 0xc0, !PT ;  /* 0xffff0000040f7812 */ /* 0x008fe400078ec0ff */
[----:B------:R-:W-:Y:S02]  /*cae0*/  LOP3.LUT R14, R5, 0xffff0000, RZ, 0xc0, !PT ;  /* 0xffff0000050e7812 */ /* 0x000fe400078ec0ff */
[----:B----4-:R-:W-:Y:S01]  /*caf0*/  LOP3.LUT R17, R6, 0xffff0000, RZ, 0xc0, !PT ;  /* 0xffff000006117812 */ /* 0x010fe200078ec0ff */
        /* <DEDUP_REMOVED lines=17> */
[----:B------:R-:W-:Y:S01]  /*cc10*/  FFMA.FTZ R2, R12, R17, -R2 ;  /* 0x000000110c027223 */ /* 0x000fe20000010802 */
[----:B------:R-:W-:Y:S01]  /*cc20*/  F2FP.BF16.PACK_AB R17, R0, R13 ;  /* 0x0000000d0011723e */ /* 0x000fe200000010ff */
[----:B------:R-:W-:Y:S01]  /*cc30*/  FFMA.FTZ R15, R12, R15, R22 ;  /* 0x0000000f0c0f7223 */ /* 0x000fe20000010016 */
[----:B------:R-:W-:Y:S01]  /*cc40*/  F2FP.BF16.PACK_AB R19, R19, R18 ;  /* 0x000000121313723e */ /* 0x000fe200000010ff */
[----:B------:R-:W-:-:S02]  /*cc50*/  FFMA.FTZ R4, R20, R7, -R4 ;  /* 0x0000000714047223 */ /* 0x000fc40000010804 */
[----:B------:R-:W-:Y:S01]  /*cc60*/  FFMA.FTZ R23, R20, R5, R23 ;  /* 0x0000000514177223 */ /* 0x000fe20000010017 */
[----:B------:R-:W-:-:S04]  /*cc70*/  F2FP.BF16.PACK_AB R16, R15, R2 ;  /* 0x000000020f10723e */ /* 0x000fc800000010ff */
[----:B------:R-:W-:Y:S02]  /*cc80*/  F2FP.BF16.PACK_AB R18, R23, R4 ;  /* 0x000000041712723e */ /* 0x000fe400000010ff */
.L_x_4178:
[----:B------:R-:W-:Y:S05]  /*cc90*/  BSYNC B0 ;  /* 0x0000000000007941 */ /* 0x000fea0003800000 */
.L_x_4177:
[----:B-----5:R3:W-:Y:S04]  /*cca0*/  STS.128 [R241+0x2000], R16 ;  /* 0x00200010f1007388 */ /* 0x0207e80000000c00 */
[----:B--2---:R3:W5:Y:S01]  /*ccb0*/  LD.E.128 R12, [R46.64+0x100] ;  /* 0x000100062e0c7980 */ /* 0x004762000c101d00 */
[----:B------:R-:W-:Y:S01]  /*ccc0*/  IADD3 R0, R24, 0x80, RZ ;  /* 0x0000008018007810 */ /* 0x000fe20007ffe0ff */
[----:B------:R-:W-:Y:S03]  /*ccd0*/  BSSY B0, `(.L_x_4179) ;  /* 0x000002b000007945 */ /* 0x000fe60003800000 */
[----:B------:R-:W-:-:S13]  /*cce0*/  ISETP.GE.AND P0, PT, R0, R3, PT ;  /* 0x000000030000720c */ /* 0x000fda0003f06270 */
[----:B------:R-:W-:Y:S05]  /*ccf0*/  @P0 BRA `(.L_x_4180) ;  /* 0x0000028000000947 */ /* 0x000fea0003800000 */
[----:B------:R-:W2:Y:S04]  /*cd00*/  LD.E.64 R4, [R10.64+0x80] ;  /* 0x000080060a047980 */ /* 0x000ea8000c101b00 */
[----:B------:R-:W4:Y:S01]  /*cd10*/  LD.E.64 R6, [R8.64+0x80] ;  /* 0x0000800608067980 */ /* 0x000f22000c101b00 */
[----:B-----5:R-:W-:Y:S01]  /*cd20*/  LOP3.LUT R0, R13, 0xffff0000, RZ, 0xc0, !PT ;  /* 0xffff00000d007812 */ /* 0x020fe200078ec0ff */
[----:B------:R-:W-:Y:S01]  /*cd30*/  IMAD.U32 R23, R15, 0x10000, RZ ;  /* 0x000100000f177824 */ /* 0x000fe200078e00ff */
[----:B------:R-:W-:Y:S02]  /*cd40*/  SHF.L.U32 R2, R13, 0x10, RZ ;  /* 0x000000100d027819 */ /* 0x000fe400000006ff */
[C---:B------:R-:W-:Y:S02]  /*cd50*/  SHF.L.U32 R13, R12.reuse, 0x10, RZ ;  /* 0x000000100c0d7819 */ /* 0x040fe400000006ff */
[----:B------:R-:W-:-:S02]  /*cd60*/  LOP3.LUT R20, R12, 0xffff0000, RZ, 0xc0, !PT ;  /* 0xffff00000c147812 */ /* 0x000fc400078ec0ff */
[----:B------:R-:W-:Y:S02]  /*cd70*/  LOP3.LUT R21, R15, 0xffff0000, RZ, 0xc0, !PT ;  /* 0xffff00000f157812 */ /* 0x000fe400078ec0ff */
[C---:B---3--:R-:W-:Y:S02]  /*cd80*/  SHF.L.U32 R18, R14.reuse, 0x10, RZ ;  /* 0x000000100e127819 */ /* 0x048fe400000006ff */
[----:B------:R-:W-:Y:S02]  /*cd90*/  LOP3.LUT R22, R14, 0xffff0000, RZ, 0xc0, !PT ;  /* 0xffff00000e167812 */ /* 0x000fe400078ec0ff */
[C---:B--2---:R-:W-:Y:S01]  /*cda0*/  LOP3.LUT R17, R4.reuse, 0xffff0000, RZ, 0xc0, !PT ;  /* 0xffff000004117812 */ /* 0x044fe200078ec0ff */
[----:B------:R-:W-:Y:S01]  /*cdb0*/  IMAD.U32 R4, R4, 0x10000, RZ ;  /* 0x0001000004047824 */ /* 0x000fe200078e00ff */
[----:B------:R-:W-:Y:S02]  /*cdc0*/  LOP3.LUT R12, R5, 0xffff0000, RZ, 0xc0, !PT ;  /* 0xffff0000050c7812 */ /* 0x000fe400078ec0ff */
        /* <DEDUP_REMOVED lines=27> */
.L_x_4180:
[----:B------:R-:W-:Y:S05]  /*cf80*/  BSYNC B0 ;  /* 0x0000000000007941 */ /* 0x000fea0003800000 */
.L_x_4179:
[----:B-----5:R2:W-:Y:S04]  /*cf90*/  STS.128 [R241+0x4000], R12 ;  /* 0x0040000cf1007388 */ /* 0x0205e80000000c00 */
[----:B---3--:R2:W5:Y:S01]  /*cfa0*/  LD.E.128 R16, [R46.64+0x180] ;  /* 0x000180062e107980 */ /* 0x008562000c101d00 */
        /* <DEDUP_REMOVED lines=42> */
.L_x_4182:
[----:B------:R-:W-:Y:S05]  /*d250*/  BSYNC B0 ;  /* 0x0000000000007941 */ /* 0x000fea0003800000 */
.L_x_4181:
[----:B-----5:R3:W-:Y:S02]  /*d260*/  STS.128 [R241+0x6000], R16 ;  /* 0x00600010f1007388 */ /* 0x0207e40000000c00 */
.L_x_4174:
[----:B------:R-:W-:Y:S05]  /*d270*/  BSYNC B1 ;  /* 0x0000000000017941 */ /* 0x000fea0003800000 */
.L_x_4173:
[----:B------:R-:W-:Y:S01]  /*d280*/  IADD3 R26, R148, 0x10, RZ ;  /* 0x00000010941a7810 */ /* 0x000fe20007ffe0ff */
[----:B------:R-:W-:Y:S03]  /*d290*/  BSSY B1, `(.L_x_4183) ;  /* 0x00000bb000017945 */ /* 0x000fe60003800000 */
[----:B------:R-:W-:-:S04]  /*d2a0*/  ISETP.GE.AND P0, PT, R26, R35, PT ;  /* 0x000000231a00720c */ /* 0x000fc80003f06270 */
[----:B------:R-:W-:-:S13]  /*d2b0*/  ISETP.LT.OR P0, PT, R53, -0x87, P0 ;  /* 0xffffff793500780c */ /* 0x000fda0000701670 */
[----:B------:R-:W-:Y:S05]  /*d2c0*/  @P0 BRA `(.L_x_4184) ;  /* 0x00000b7000000947 */ /* 0x000fea0003800000 */
[----:B--2---:R2:W5:Y:S01]  /*d2d0*/  LD.E.128 R12, [R44.64] ;  /* 0x000000062c0c7980 */ /* 0x004562000c101d00 */
[----:B------:R-:W-:Y:S01]  /*d2e0*/  ISETP.GE.AND P0, PT, R24, R3, PT ;  /* 0x000000031800720c */ /* 0x000fe20003f06270 */
[----:B------:R-:W-:-:S12]  /*d2f0*/  BSSY B0, `(.L_x_4185) ;  /* 0x000002a000007945 */ /* 0x000fd80003800000 */
[----:B------:R-:W-:Y:S05]  /*d300*/  @P0 BRA `(.L_x_4186) ;  /* 0x0000028000000947 */ /* 0x000fea0003800000 */
[----:B------:R-:W4:Y:S04]  /*d310*/  LD.E.64 R4, [R10.64] ;  /* 0x000000060a047980 */ /* 0x000f28000c101b00 */
[----:B--2---:R-:W2:Y:S01]  /*d320*/  LD.E.64 R6, [R8.64] ;  /* 0x0000000608067980 */ /* 0x004ea2000c101b00 */
        /* <DEDUP_REMOVED lines=8> */
[C---:B----4-:R-:W-:Y:S01]  /*d3b0*/  LOP3.LUT R17, R4.reuse, 0xffff0000, RZ, 0xc0, !PT ;  /* 0xffff000004117812 */ /* 0x050fe200078ec0ff */
[----:B------:R-:W-:Y:S01]  /*d3c0*/  IMAD.U32 R4, R4, 0x10000, RZ ;  /* 0x0001000004047824 */ /* 0x000fe200078e00ff */
        /* <DEDUP_REMOVED lines=28> */
.L_x_4186:
[----:B------:R-:W-:Y:S05]  /*d590*/  BSYNC B0 ;  /* 0x0000000000007941 */ /* 0x000fea0003800000 */
.L_x_4185:
[----:B-----5:R4:W-:Y:S04]  /*d5a0*/  STS.128 [R241+0x800], R12 ;  /* 0x0008000cf1007388 */ /* 0x0209e80000000c00 */
[----:B---3--:R4:W5:Y:S01]  /*d5b0*/  LD.E.128 R16, [R44.64+0x80] ;  /* 0x000080062c107980 */ /* 0x008962000c101d00 */
[----:B------:R-:W-:Y:S01]  /*d5c0*/  IADD3 R0, R24, 0x40, RZ ;  /* 0x0000004018007810 */ /* 0x000fe20007ffe0ff */
[----:B------:R-:W-:Y:S03]  /*d5d0*/  BSSY B0, `(.L_x_4187) ;  /* 0x0000029000007945 */ /* 0x000fe60003800000 */
[----:B------:R-:W-:-:S13]  /*d5e0*/  ISETP.GE.AND P0, PT, R0, R3, PT ;  /* 0x000000030000720c */ /* 0x000fda0003f06270 */
[----:B------:R-:W-:Y:S05]  /*d5f0*/  @P0 BRA `(.L_x_4188) ;  /* 0x0000026000000947 */ /* 0x000fea0003800000 */
[----:B------:R-:W3:Y:S04]  /*d600*/  LD.E.64 R4, [R10.64+0x40] ;  /* 0x000040060a047980 */ /* 0x000ee8000c101b00 */
[----:B--2---:R-:W2:Y:S01]  /*d610*/  LD.E.64 R6, [R8.64+0x40] ;  /* 0x0000400608067980 */ /* 0x004ea2000c101b00 */
[C---:B-----5:R-:W-:Y:S01]  /*d620*/  SHF.L.U32 R2, R17.reuse, 0x10, RZ ;  /* 0x0000001011027819 */ /* 0x060fe200000006ff */
[----:B------:R-:W-:Y:S01]  /*d630*/  IMAD.U32 R20, R18, 0x10000, RZ ;  /* 0x0001000012147824 */ /* 0x000fe200078e00ff */
[----:B------:R-:W-:Y:S02]  /*d640*/  LOP3.LUT R0, R17, 0xffff0000, RZ, 0xc0, !PT ;  /* 0xffff000011007812 */ /* 0x000fe400078ec0ff */
[----:B------:R-:W-:Y:S02]  /*d650*/  SHF.L.U32 R21, R19, 0x10, RZ ;  /* 0x0000001013157819 */ /* 0x000fe400000006ff */
[----:B----4-:R-:W-:-:S02]  /*d660*/  SHF.L.U32 R12, R16, 0x10, RZ ;  /* 0x00000010100c7819 */ /* 0x010fc400000006ff */
[----:B------:R-:W-:Y:S02]  /*d670*/  LOP3.LUT R22, R16, 0xffff0000, RZ, 0xc0, !PT ;  /* 0xffff000010167812 */ /* 0x000fe400078ec0ff */
[----:B------:R-:W-:Y:S02]  /*d680*/  LOP3.LUT R19, R19, 0xffff0000, RZ, 0xc0, !PT ;  /* 0xffff000013137812 */ /* 0x000fe400078ec0ff */
[----:B------:R-:W-:Y:S02]  /*d690*/  LOP3.LUT R23, R18, 0xffff0000, RZ, 0xc0, !PT ;  /* 0xffff000012177812 */ /* 0x000fe400078ec0ff */
[----:B---3--:R-:W-:Y:S02]  /*d6a0*/  LOP3.LUT R15, R4, 0xffff0000, RZ, 0xc0, !PT ;  /* 0xffff0000040f7812 */ /* 0x008fe400078ec0ff */
[----:B------:R-:W-:Y:S02]  /*d6b0*/  LOP3.LUT R14, R5, 0xffff0000, RZ, 0xc0, !PT ;  /* 0xffff0000050e7812 */ /* 0x000fe400078ec0ff */
[----:B--2---:R-:W-:Y:S01]  /*d6c0*/  LOP3.LUT R17, R6, 0xffff0000, RZ, 0xc0, !PT ;  /* 0xffff000006117812 */ /* 0x004fe200078ec0ff */
        /* <DEDUP_REMOVED lines=25> */
.L_x_4188:
[----:B------:R-:W-:Y:S05]  /*d860*/  BSYNC B0 ;  /* 0x0000000000007941 */ /* 0x000fea0003800000 */
.L_x_4187:
[----:B-----5:R3:W-:Y:S04]  /*d870*/  STS.128 [R241+0x2800], R16 ;  /* 0x00280010f1007388 */ /* 0x0207e80000000c00 */
[----:B----4-:R3:W5:Y:S01]  /*d880*/  LD.E.128 R12, [R44.64+0x100] ;  /* 0x000100062c0c7980 */ /* 0x010762000c101d00 */
[----:B------:R-:W-:Y:S01]  /*d890*/  IADD3 R0, R24, 0x80, RZ ;  /* 0x0000008018007810 */ /* 0x000fe20007ffe0ff */
[----:B------:R-:W-:Y:S03]  /*d8a0*/  BSSY B0, `(.L_x_4189) ;  /* 0x000002b000007945 */ /* 0x000fe60003800000 */
[----:B------:R-:W-:-:S13]  /*d8b0*/  ISETP.GE.AND P0, PT, R0, R3, PT ;  /* 0x000000030000720c */ /* 0x000fda0003f06270 */
[----:B------:R-:W-:Y:S05]  /*d8c0*/  @P0 BRA `(.L_x_4190) ;  /* 0x0000028000000947 */ /* 0x000fea0003800000 */
[----:B------:R-:W4:Y:S04]  /*d8d0*/  LD.E.64 R4, [R10.64+0x80] ;  /* 0x000080060a047980 */ /* 0x000f28000c101b00 */
[----:B--2---:R-:W2:Y:S01]  /*d8e0*/  LD.E.64 R6, [R8.64+0x80] ;  /* 0x0000800608067980 */ /* 0x004ea2000c101b00 */
        /* <DEDUP_REMOVED lines=38> */
.L_x_4190:
[----:B------:R-:W-:Y:S05]  /*db50*/  BSYNC B0 ;  /* 0x0000000000007941 */ /* 0x000fea0003800000 */
.L_x_4189:
[----:B-----5:R4:W-:Y:S04]  /*db60*/  STS.128 [R241+0x4800], R12 ;  /* 0x0048000cf1007388 */ /* 0x0209e80000000c00 */
[----:B-123--:R-:W5:Y:S01]  /*db70*/  LD.E.128 R44, [R44.64+0x180] ;  /* 0x000180062c2c7980 */ /* 0x00ef62000c101d00 */
[----:B------:R-:W-:Y:S01]  /*db80*/  IADD3 R0, R24, 0xc0, RZ ;  /* 0x000000c018007810 */ /* 0x000fe20007ffe0ff */
[----:B------:R-:W-:Y:S03]  /*db90*/  BSSY B0, `(.L_x_4191) ;  /* 0x0000029000007945 */ /* 0x000fe60003800000 */
[----:B------:R-:W-:-:S13]  /*dba0*/  ISETP.GE.AND P0, PT, R0, R3, PT ;  /* 0x000000030000720c */ /* 0x000fda0003f06270 */
[----:B------:R-:W-:Y:S05]  /*dbb0*/  @P0 BRA `(.L_x_4192) ;  /* 0x0000026000000947 */ /* 0x000fea0003800000 */
[----:B------:R-:W2:Y:S04]  /*dbc0*/  LD.E.64 R4, [R10.64+0xc0] ;  /* 0x0000c0060a047980 */ /* 0x000ea8000c101b00 */
[----:B------:R-:W3:Y:S01]  /*dbd0*/  LD.E.64 R6, [R8.64+0xc0] ;  /* 0x0000c00608067980 */ /* 0x000ee2000c101b00 */
[C---:B-----5:R-:W-:Y:S01]  /*dbe0*/  LOP3.LUT R0, R45.reuse, 0xffff0000, RZ, 0xc0, !PT ;  /* 0xffff00002d007812 */ /* 0x060fe200078ec0ff */
[----:B------:R-:W-:Y:S01]  /*dbf0*/  IMAD.U32 R18, R46, 0x10000, RZ ;  /* 0x000100002e127824 */ /* 0x000fe200078e00ff */
[----:B------:R-:W-:Y:S02]  /*dc00*/  SHF.L.U32 R2, R45, 0x10, RZ ;  /* 0x000000102d027819 */ /* 0x000fe400000006ff */
[C---:B----4-:R-:W-:Y:S02]  /*dc10*/  SHF.L.U32 R12, R44.reuse, 0x10, RZ ;  /* 0x000000102c0c7819 */ /* 0x050fe400000006ff */
        /* <DEDUP_REMOVED lines=32> */
.L_x_4192:
[----:B------:R-:W-:Y:S05]  /*de20*/  BSYNC B0 ;  /* 0x0000000000007941 */ /* 0x000fea0003800000 */
.L_x_4191:
[----:B-----5:R1:W-:Y:S02]  /*de30*/  STS.128 [R241+0x6800], R44 ;  /* 0x0068002cf1007388 */ /* 0x0203e40000000c00 */
.L_x_4184:
[----:B------:R-:W-:Y:S05]  /*de40*/  BSYNC B1 ;  /* 0x0000000000017941 */ /* 0x000fea0003800000 */
.L_x_4183:
[----:B------:R-:W-:Y:S01]  /*de50*/  IADD3 R2, R148, 0x20, RZ ;  /* 0x0000002094027810 */ /* 0x000fe20007ffe0ff */
[----:B------:R-:W-:Y:S03]  /*de60*/  BSSY B1, `(.L_x_4193) ;  /* 0x00000b9000017945 */ /* 0x000fe60003800000 */
[----:B------:R-:W-:-:S04]  /*de70*/  ISETP.GE.AND P0, PT, R2, R35, PT ;  /* 0x000000230200720c */ /* 0x000fc80003f06270 */
[----:B------:R-:W-:-:S13]  /*de80*/  ISETP.LT.OR P0, PT, R53, -0x107, P0 ;  /* 0xfffffef93500780c */ /* 0x000fda0000701670 */
[----:B------:R-:W-:Y:S05]  /*de90*/  @P0 BRA `(.L_x_4194) ;  /* 0x00000b5000000947 */ /* 0x000fea0003800000 */
[----:B--2-4-:R2:W5:Y:S01]  /*dea0*/  LD.E.128 R12, [R42.64] ;  /* 0x000000062a0c7980 */ /* 0x014562000c101d00 */
[----:B------:R-:W-:Y:S01]  /*deb0*/  ISETP.GE.AND P0, PT, R24, R3, PT ;  /* 0x000000031800720c */ /* 0x000fe20003f06270 */
[----:B------:R-:W-:-:S12]  /*dec0*/  BSSY B0, `(.L_x_4195) ;  /* 0x0000029000007945 */ /* 0x000fd80003800000 */
[----:B------:R-:W-:Y:S05]  /*ded0*/  @P0 BRA `(.L_x_4196) ;  /* 0x0000027000000947 */ /* 0x000fea0003800000 */
[----:B------:R-:W4:Y:S04]  /*dee0*/  LD.E.64 R4, [R10.64] ;  /* 0x000000060a047980 */ /* 0x000f28000c101b00 */
[----:B--2---:R-:W2:Y:S01]  /*def0*/  LD.E.64 R6, [R8.64] ;  /* 0x0000000608067980 */ /* 0x004ea2000c101b00 */
[C---:B---3-5:R-:W-:Y:S01]  /*df00*/  SHF.L.U32 R16, R13.reuse, 0x10, RZ ;  /* 0x000000100d107819 */ /* 0x068fe200000006ff */
        /* <DEDUP_REMOVED lines=36> */
.L_x_4196:
[----:B------:R-:W-:Y:S05]  /*e150*/  BSYNC B0 ;  /* 0x0000000000007941 */ /* 0x000fea0003800000 */
.L_x_4195:
        /* <DEDUP_REMOVED lines=8> */
[C---:B----45:R-:W-:Y:S01]  /*e1e0*/  SHF.L.U32 R12, R17.reuse, 0x10, RZ ;  /* 0x00000010110c7819 */ /* 0x070fe200000006ff */
        /* <DEDUP_REMOVED lines=35> */
.L_x_4198:
[----:B------:R-:W-:Y:S05]  /*e420*/  BSYNC B0 ;  /* 0x0000000000007941 */ /* 0x000fea0003800000 */
.L_x_4197:
        /* <DEDUP_REMOVED lines=45> */
.L_x_4200:
[----:B------:R-:W-:Y:S05]  /*e700*/  BSYNC B0 ;  /* 0x0000000000007941 */ /* 0x000fea0003800000 */
.L_x_4199:
        /* <DEDUP_REMOVED lines=44> */
.L_x_4202:
[----:B------:R-:W-:Y:S05]  /*e9d0*/  BSYNC B0 ;  /* 0x0000000000007941 */ /* 0x000fea0003800000 */
.L_x_4201:
[----:B-----5:R3:W-:Y:S02]  /*e9e0*/  STS.128 [R241+0x7000], R16 ;  /* 0x00700010f1007388 */ /* 0x0207e40000000c00 */
.L_x_4194:
[----:B------:R-:W-:Y:S05]  /*e9f0*/  BSYNC B1 ;  /* 0x0000000000017941 */ /* 0x000fea0003800000 */
.L_x_4193:
[----:B------:R-:W-:-:S04]  /*ea00*/  IADD3 R0, R148, 0x30, RZ ;  /* 0x0000003094007810 */ /* 0x000fc80007ffe0ff */
        /* <DEDUP_REMOVED lines=45> */
.L_x_4205:
[----:B------:R-:W-:Y:S05]  /*ece0*/  BSYNC B0 ;  /* 0x0000000000007941 */ /* 0x000fea0003800000 */
.L_x_4204:
        /* <DEDUP_REMOVED lines=20> */
[----:B------:R-:W-:Y:S01]  /*ee30*/  FMUL.FTZ R16, R12, R17 ;  /* 0x000000110c107220 */ /* 0x000fe20000410000 */
[----:B------:R-:W-:Y:S01]  /*ee40*/  SHF.L.U32 R4, R4, 0x10, RZ ;  /* 0x0000001004047819 */ /* 0x000fe200000006ff */
[----:B------:R-:W-:Y:S01]  /*ee50*/  FMUL.FTZ R18, R20, R15 ;  /* 0x0000000f14127220 */ /* 0x000fe20000410000 */
[----:B------:R-:W-:Y:S01]  /*ee60*/  LOP3.LUT R19, R7, 0xffff0000, RZ, 0xc0, !PT ;  /* 0xffff000007137812 */ /* 0x000fe200078ec0ff */
        /* <DEDUP_REMOVED lines=9> */
[C---:B------:R-:W-:Y:S02]  /*ef00*/  FMUL.FTZ R12, R30.reuse, R5 ;  /* 0x000000051e0c7220 */ /* 0x040fe40000410000 */
[----:B------:R-:W-:Y:S02]  /*ef10*/  FMUL.FTZ R30, R30, R7 ;  /* 0x000000071e1e7220 */ /* 0x000fe40000410000 */
[----:B------:R-:W-:-:S02]  /*ef20*/  FFMA.FTZ R18, R22, R19, -R18 ;  /* 0x0000001316127223 */ /* 0x000fc40000010812 */
[----:B------:R-:W-:Y:S02]  /*ef30*/  FFMA.FTZ R15, R22, R15, R20 ;  /* 0x0000000f160f7223 */ /* 0x000fe40000010014 */
[C---:B------:R-:W-:Y:S02]  /*ef40*/  FFMA.FTZ R17, R14.reuse, R6, -R17 ;  /* 0x000000060e117223 */ /* 0x040fe40000010811 */
[----:B------:R-:W-:Y:S01]  /*ef50*/  FFMA.FTZ R4, R14, R4, R27 ;  /* 0x000000040e047223 */ /* 0x000fe2000001001b */
[----:B------:R-:W-:Y:S01]  /*ef60*/  F2FP.BF16.PACK_AB R19, R15, R18 ;  /* 0x000000120f13723e */ /* 0x000fe200000010ff */
[C---:B------:R-:W-:Y:S02]  /*ef70*/  FFMA.FTZ R12, R23.reuse, R7, -R12 ;  /* 0x00000007170c7223 */ /* 0x040fe4000001080c */
[----:B------:R-:W-:Y:S01]  /*ef80*/  FFMA.FTZ R5, R23, R5, R30 ;  /* 0x0000000517057223 */ /* 0x000fe2000001001e */
[----:B------:R-:W-:Y:S02]  /*ef90*/  F2FP.BF16.PACK_AB R16, R4, R17 ;  /* 0x000000110410723e */ /* 0x000fe400000010ff */
[----:B------:R-:W-:-:S02]  /*efa0*/  MOV R17, R13 ;  /* 0x0000000d00117202 */ /* 0x000fc40000000f00 */
[----:B------:R-:W-:Y:S02]  /*efb0*/  F2FP.BF16.PACK_AB R18, R5, R12 ;  /* 0x0000000c0512723e */ /* 0x000fe400000010ff */
.L_x_4207:
[----:B------:R-:W-:Y:S05]  /*efc0*/  BSYNC B0 ;  /* 0x0000000000007941 */ /* 0x000fea0003800000 */
.L_x_4206:
        /* <DEDUP_REMOVED lines=44> */
.L_x_4209:
[----:B------:R-:W-:Y:S05]  /*f290*/  BSYNC B0 ;  /* 0x0000000000007941 */ /* 0x000fea0003800000 */
.L_x_4208:
[----:B-----5:R4:W-:Y:S04]  /*f2a0*/  STS.128 [R241+0x5800], R12 ;  /* 0x0058000cf1007388 */ /* 0x0209e80000000c00 */
[----:B--23--:R-:W5:Y:S01]  /*f2b0*/  LD.E.128 R40, [R40.64+0x180] ;  /* 0x0001800628287980 */ /* 0x00cf62000c101d00 */
[----:B------:R-:W-:Y:S01]  /*f2c0*/  IADD3 R24, R24, 0xc0, RZ ;  /* 0x000000c018187810 */ /* 0x000fe20007ffe0ff */
[----:B------:R-:W-:Y:S03]  /*f2d0*/  BSSY B0, `(.L_x_4210) ;  /* 0x0000029000007945 */ /* 0x000fe60003800000 */
[----:B------:R-:W-:-:S13]  /*f2e0*/  ISETP.GE.AND P0, PT, R24, R3, PT ;  /* 0x000000031800720c */ /* 0x000fda0003f06270 */
[----:B------:R-:W-:Y:S05]  /*f2f0*/  @P0 BRA `(.L_x_4211) ;  /* 0x0000026000000947 */ /* 0x000fea0003800000 */
[----:B------:R-:W2:Y:S04]  /*f300*/  LD.E.64 R4, [R10.64+0xc0] ;  /* 0x0000c0060a047980 */ /* 0x000ea8000c101b00 */
[----:B------:R-:W3:Y:S01]  /*f310*/  LD.E.64 R6, [R8.64+0xc0] ;  /* 0x0000c00608067980 */ /* 0x000ee2000c101b00 */
[----:B-----5:R-:W-:Y:S01]  /*f320*/  LOP3.LUT R3, R41, 0xffff0000, RZ, 0xc0, !PT ;  /* 0xffff000029037812 */ /* 0x020fe200078ec0ff */
[----:B------:R-:W-:Y:S01]  /*f330*/  IMAD.U32 R18, R42, 0x10000, RZ ;  /* 0x000100002a127824 */ /* 0x000fe200078e00ff */
[----:B----4-:R-:W-:Y:S02]  /*f340*/  LOP3.LUT R15, R43, 0xffff0000, RZ, 0xc0, !PT ;  /* 0xffff00002b0f7812 */ /* 0x010fe400078ec0ff */
        /* <DEDUP_REMOVED lines=24> */
[----:B------:R-:W-:Y:S02]  /*f4d0*/  FMUL.FTZ R42, R42, R7 ;  /* 0x000000072a2a7220 */ /* 0x000fe40000410000 */
        /* <DEDUP_REMOVED lines=8> */
.L_x_4211:
[----:B------:R-:W-:Y:S05]  /*f560*/  BSYNC B0 ;  /* 0x0000000000007941 */ /* 0x000fea0003800000 */
.L_x_4210:
[----:B-----5:R2:W-:Y:S01]  /*f570*/  STS.128 [R241+0x7800], R40 ;  /* 0x00780028f1007388 */ /* 0x0205e20000000c00 */
[----:B------:R-:W-:Y:S05]  /*f580*/  BRA `(.L_x_4203) ;  /* 0x000059d000007947 */ /* 0x000fea0003800000 */
.L_x_4172:
[----:B-1----:R-:W-:Y:S01]  /*f590*/  BSSY B1, `(.L_x_4212) ;  /* 0x0000159000017945 */ /* 0x002fe20003800000 */
[----:B------:R-:W-:Y:S05]  /*f5a0*/  @!P0 BRA `(.L_x_4213) ;  /* 0x0000157000008947 */ /* 0x000fea0003800000 */
        /* <DEDUP_REMOVED lines=12> */
[----:B-----5:R-:W-:Y:S01]  /*f670*/  LEA R8, P1, R11, R36, 0x1 ;  /* 0x000000240b087211 */ /* 0x020fe200078208ff */
[----:B------:R-:W-:Y:S01]  /*f680*/  IMAD.MOV.U32 R13, RZ, RZ, RZ ;  /* 0x000000ffff0d7224 */ /* 0x000fe200078e00ff */
[----:B------:R-:W-:Y:S01]  /*f690*/  @P0 IADD3 R13, -R27, RZ, RZ ;  /* 0x000000ff1b0d0210 */ /* 0x000fe20007ffe1ff */
[----:B------:R-:W2:Y:S01]  /*f6a0*/  LD.E.128 R4, [R4.64] ;  /* 0x0000000604047980 */ /* 0x000ea2000c101d00 */
[----:B------:R-:W-:Y:S02]  /*f6b0*/  LEA.HI.X R9, R11, R37, R9, 0x1, P1 ;  /* 0x000000250b097211 */ /* 0x000fe400008f0c09 */
[----:B------:R-:W-:-:S04]  /*f6c0*/  IADD3 R15, P1, R13, R30, RZ ;  /* 0x0000001e0d0f7210 */ /* 0x000fc80007f3e0ff */
[----:B------:R-:W3:Y:S01]  /*f6d0*/  LD.E.128 R8, [R8.64] ;  /* 0x0000000608087980 */ /* 0x000ee2000c101d00 */
[----:B------:R-:W-:Y:S02]  /*f6e0*/  LEA.HI.X.SX32 R13, R13, R31, 0x1, P1 ;  /* 0x0000001f0d0d7211 */ /* 0x000fe400008f0eff */
[----:B------:R-:W-:-:S04]  /*f6f0*/  LEA R12, P1, R15, R38, 0x1 ;  /* 0x000000260f0c7211 */ /* 0x000fc800078208ff */
[----:B------:R-:W-:-:S06]  /*f700*/  LEA.HI.X R13, R15, R39, R13, 0x1, P1 ;  /* 0x000000270f0d7211 */ /* 0x000fcc00008f0c0d */
[----:B------:R-:W4:Y:S01]  /*f710*/  LD.E.128 R12, [R12.64] ;  /* 0x000000060c0c7980 */ /* 0x000f22000c101d00 */
[C---:B------:R-:W-:Y:S01]  /*f720*/  IMAD.U32 R16, R20.reuse, 0x10000, RZ ;  /* 0x0001000014107824 */ /* 0x040fe200078e00ff */
        /* <DEDUP_REMOVED lines=31> */
[----:B------:R-:W-:Y:S02]  /*f920*/  FMUL.FTZ R9, R6, R9 ;  /* 0x0000000906097220 */ /* 0x000fe40000410000 */
[----:B------:R-:W-:Y:S01]  /*f930*/  FMUL.FTZ R10, R5, R10 ;  /* 0x0000000a050a7220 */ /* 0x000fe20000410000 */
[----:B----4-:R-:W-:Y:S01]  /*f940*/  LOP3.LUT R5, R12, 0xffff0000, RZ, 0xc0, !PT ;  /* 0xffff00000c057812 */ /* 0x010fe200078ec0ff */
[----:B------:R-:W-:Y:S01]  /*f950*/  FMUL.FTZ R7, R4, R7 ;  /* 0x0000000704077220 */ /* 0x000fe20000410000 */
[C---:B------:R-:W-:Y:S01]  /*f960*/  SHF.L.U32 R4, R13.reuse, 0x10, RZ ;  /* 0x000000100d047819 */ /* 0x040fe200000006ff */
        /* <DEDUP_REMOVED lines=23> */
.L_x_4215:
[----:B------:R-:W-:Y:S05]  /*fae0*/  BSYNC B0 ;  /* 0x0000000000007941 */ /* 0x000fea0003800000 */
.L_x_4214:
[----:B-----5:R2:W-:Y:S04]  /*faf0*/  STS.128 [R241], R20 ;  /* 0x00000014f1007388 */ /* 0x0205e80000000c00 */
[----:B------:R2:W5:Y:S01]  /*fb00*/  LD.E.128 R16, [R46.64+0x80] ;  /* 0x000080062e107980 */ /* 0x000562000c101d00 */
[----:B------:R-:W-:Y:S01]  /*fb10*/  IADD3 R0, R24, 0x40, RZ ;  /* 0x0000004018007810 */ /* 0x000fe20007ffe0ff */
[----:B------:R-:W-:Y:S03]  /*fb20*/  BSSY B0, `(.L_x_4216) ;  /* 0x0000052000007945 */ /* 0x000fe60003800000 */
[----:B------:R-:W-:-:S13]  /*fb30*/  ISETP.GE.AND P0, PT, R0, R3, PT ;  /* 0x000000030000720c */ /* 0x000fda0003f06270 */
        /* <DEDUP_REMOVED lines=10> */
[----:B------:R-:W-:Y:S01]  /*fbe0*/  LEA R8, P1, R11, R36, 0x1 ;  /* 0x000000240b087211 */ /* 0x000fe200078208ff */
[----:B------:R-:W3:Y:S01]  /*fbf0*/  LD.E.128 R4, [R4.64+0x80] ;  /* 0x0000800604047980 */ /* 0x000ee2000c101d00 */
[----:B------:R-:W-:Y:S02]  /*fc00*/  @P0 IADD3 R13, -R27, RZ, RZ ;  /* 0x000000ff1b0d0210 */ /* 0x000fe40007ffe1ff */
[----:B------:R-:W-:Y:S02]  /*fc10*/  LEA.HI.X R9, R11, R37, R9, 0x1, P1 ;  /* 0x000000250b097211 */ /* 0x000fe400008f0c09 */
[----:B------:R-:W-:-:S04]  /*fc20*/  IADD3 R15, P1, R13, R30, RZ ;  /* 0x0000001e0d0f7210 */ /* 0x000fc80007f3e0ff */
[----:B------:R-:W4:Y:S01]  /*fc30*/  LD.E.128 R8, [R8.64+0x80] ;  /* 0x0000800608087980 */ /* 0x000f22000c101d00 */
[----:B------:R-:W-:Y:S02]  /*fc40*/  LEA.HI.X.SX32 R13, R13, R31, 0x1, P1 ;  /* 0x0000001f0d0d7211 */ /* 0x000fe400008f0eff */
[----:B------:R-:W-:-:S04]  /*fc50*/  LEA R12, P1, R15, R38, 0x1 ;  /* 0x000000260f0c7211 */ /* 0x000fc800078208ff */
[----:B------:R-:W-:-:S06]  /*fc60*/  LEA.HI.X R13, R15, R39, R13, 0x1, P1 ;  /* 0x000000270f0d7211 */ /* 0x000fcc00008f0c0d */
[----:B--2---:R-:W2:Y:S01]  /*fc70*/  LD.E.128 R12, [R12.64+0x80] ;  /* 0x000080060c0c7980 */ /* 0x004ea2000c101d00 */
        /* <DEDUP_REMOVED lines=30> */
[----:B--2---:R-:W-:Y:S01]  /*fe60*/  SHF.L.U32 R10, R15, 0x10, RZ ;  /* 0x000000100f0a7819 */ /* 0x004fe200000006ff */
        /* <DEDUP_REMOVED lines=29> */
.L_x_4217:
[----:B------:R-:W-:Y:S05]  /*10040*/  BSYNC B0 ;  /* 0x0000000000007941 */ /* 0x000fea0003800000 */
.L_x_4216:
[----:B-----5:R3:W-:Y:S04]  /*10050*/  STS.128 [R241+0x2000], R16 ;  /* 0x00200010f1007388 */ /* 0x0207e80000000c00 */
[----:B--2---:R3:W5:Y:S01]  /*10060*/  LD.E.128 R20, [R46.64+0x100] ;  /* 0x000100062e147980 */ /* 0x004762000c101d00 */
        /* <DEDUP_REMOVED lines=12> */
[----:B------:R-:W-:Y:S01]  /*10130*/  LEA R8, P1, R11, R36, 0x1 ;  /* 0x000000240b087211 */ /* 0x000fe200078208ff */
[----:B------:R-:W-:Y:S01]  /*10140*/  IMAD.MOV.U32 R13, RZ, RZ, RZ ;  /* 0x000000ffff0d7224 */ /* 0x000fe200078e00ff */
[----:B------:R-:W-:Y:S01]  /*10150*/  @P0 IADD3 R13, -R27, RZ, RZ ;  /* 0x000000ff1b0d0210 */ /* 0x000fe20007ffe1ff */
[----:B------:R-:W2:Y:S01]  /*10160*/  LD.E.128 R4, [R4.64+0x100] ;  /* 0x0001000604047980 */ /* 0x000ea2000c101d00 */
[----:B------:R-:W-:Y:S02]  /*10170*/  LEA.HI.X R9, R11, R37, R9, 0x1, P1 ;  /* 0x000000250b097211 */ /* 0x000fe400008f0c09 */
[----:B------:R-:W-:-:S04]  /*10180*/  IADD3 R15, P1, R13, R30, RZ ;  /* 0x0000001e0d0f7210 */ /* 0x000fc80007f3e0ff */
[----:B------:R-:W4:Y:S01]  /*10190*/  LD.E.128 R8, [R8.64+0x100] ;  /* 0x0001000608087980 */ /* 0x000f22000c101d00 */
[----:B------:R-:W-:Y:S02]  /*101a0*/  LEA.HI.X.SX32 R13, R13, R31, 0x1, P1 ;  /* 0x0000001f0d0d7211 */ /* 0x000fe400008f0eff */
[----:B------:R-:W-:-:S04]  /*101b0*/  LEA R12, P1, R15, R38, 0x1 ;  /* 0x000000260f0c7211 */ /* 0x000fc800078208ff */
[----:B------:R-:W-:-:S06]  /*101c0*/  LEA.HI.X R13, R15, R39, R13, 0x1, P1 ;  /* 0x000000270f0d7211 */ /* 0x000fcc00008f0c0d */
[----:B---3--:R-:W3:Y:S01]  /*101d0*/  LD.E.128 R12, [R12.64+0x100] ;  /* 0x000100060c0c7980 */ /* 0x008ee2000c101d00 */
        /* <DEDUP_REMOVED lines=14> */
[----:B----4-:R-:W-:Y:S01]  /*102c0*/  IMAD.U32 R51, R10, 0x10000, RZ ;  /* 0x000100000a337824 */ /* 0x010fe200078e00ff */
        /* <DEDUP_REMOVED lines=19> */
[----:B---3--:R-:W-:Y:S01]  /*10400*/  LOP3.LUT R5, R12, 0xffff0000, RZ, 0xc0, !PT ;  /* 0xffff00000c057812 */ /* 0x008fe200078ec0ff */
        /* <DEDUP_REMOVED lines=25> */
.L_x_4219:
[----:B------:R-:W-:Y:S05]  /*105a0*/  BSYNC B0 ;  /* 0x0000000000007941 */ /* 0x000fea0003800000 */
.L_x_4218:
[----:B-----5:R2:W-:Y:S04]  /*105b0*/  STS.128 [R241+0x4000], R20 ;  /* 0x00400014f1007388 */ /* 0x0205e80000000c00 */
[----:B---3--:R2:W5:Y:S01]  /*105c0*/  LD.E.128 R16, [R46.64+0x180] ;  /* 0x000180062e107980 */ /* 0x008562000c101d00 */
        /* <DEDUP_REMOVED lines=83> */
.L_x_4221:
[----:B------:R-:W-:Y:S05]  /*10b00*/  BSYNC B0 ;  /* 0x0000000000007941 */ /* 0x000fea0003800000 */
.L_x_4220:
[----:B-----5:R3:W-:Y:S02]  /*10b10*/  STS.128 [R241+0x6000], R16 ;  /* 0x00600010f1007388 */ /* 0x0207e40000000c00 */
.L_x_4213:
[----:B------:R-:W-:Y:S05]  /*10b20*/  BSYNC B1 ;  /* 0x0000000000017941 */ /* 0x000fea0003800000 */
.L_x_4212:
        /* <DEDUP_REMOVED lines=20> */
[----:B------:R-:W4:Y:S01]  /*10c70*/  LD.E.128 R4, [R4.64] ;  /* 0x0000000604047980 */ /* 0x000f22000c101d00 */
[----:B------:R-:W-:Y:S02]  /*10c80*/  LEA.HI.X R9, R11, R37, R9, 0x1, P1 ;  /* 0x000000250b097211 */ /* 0x000fe400008f0c09 */
[----:B------:R-:W-:-:S04]  /*10c90*/  IADD3 R15, P1, R13, R30, RZ ;  /* 0x0000001e0d0f7210 */ /* 0x000fc80007f3e0ff */
[----:B--2---:R-:W2:Y:S01]  /*10ca0*/  LD.E.128 R8, [R8.64] ;  /* 0x0000000608087980 */ /* 0x004ea2000c101d00 */
[----:B------:R-:W-:Y:S02]  /*10cb0*/  LEA.HI.X.SX32 R13, R13, R31, 0x1, P1 ;  /* 0x0000001f0d0d7211 */ /* 0x000fe400008f0eff */
[----:B------:R-:W-:-:S04]  /*10cc0*/  LEA R12, P1, R15, R38, 0x1 ;  /* 0x000000260f0c7211 */ /* 0x000fc800078208ff */
[----:B------:R-:W-:-:S06]  /*10cd0*/  LEA.HI.X R13, R15, R39, R13, 0x1, P1 ;  /* 0x000000270f0d7211 */ /* 0x000fcc00008f0c0d */
[----:B---3--:R-:W3:Y:S01]  /*10ce0*/  LD.E.128 R12, [R12.64] ;  /* 0x000000060c0c7980 */ /* 0x008ee2000c101d00 */
        /* <DEDUP_REMOVED lines=13> */
[C---:B------:R-:W-:Y:S01]  /*10dc0*/  SHF.L.U32 R5, R7.reuse, 0x10, RZ ;  /* 0x0000001007057819 */ /* 0x040fe200000006ff */
[----:B--2---:R-:W-:Y:S01]  /*10dd0*/  IMAD.U32 R49, R10, 0x10000, RZ ;  /* 0x000100000a317824 */ /* 0x004fe200078e00ff */
[----:B-1----:R-:W-:Y:S01]  /*10de0*/  LOP3.LUT R46, R7, 0xffff0000, RZ, 0xc0, !PT ;  /* 0xffff0000072e7812 */ /* 0x002fe200078ec0ff */
        /* <DEDUP_REMOVED lines=44> */
.L_x_4225:
[----:B------:R-:W-:Y:S05]  /*110b0*/  BSYNC B0 ;  /* 0x0000000000007941 */ /* 0x000fea0003800000 */
.L_x_4224:
        /* <DEDUP_REMOVED lines=40> */
[C---:B-12---:R-:W-:Y:S01]  /*11340*/  IMAD.U32 R46, R8.reuse, 0x10000, RZ ;  /* 0x00010000082e7824 */ /* 0x046fe200078e00ff */
        /* <DEDUP_REMOVED lines=44> */
.L_x_4227:
[----:B------:R-:W-:Y:S05]  /*11610*/  BSYNC B0 ;  /* 0x0000000000007941 */ /* 0x000fea0003800000 */
.L_x_4226:
[----:B-----5:R3:W-:Y:S04]  /*11620*/  STS.128 [R241+0x2800], R16 ;  /* 0x00280010f1007388 */ /* 0x0207e80000000c00 */
[----:B----4-:R3:W5:Y:S01]  /*11630*/  LD.E.128 R20, [R44.64+0x100] ;  /* 0x000100062c147980 */ /* 0x010762000c101d00 */
        /* <DEDUP_REMOVED lines=83> */
.L_x_4229:
[----:B------:R-:W-:Y:S05]  /*11b70*/  BSYNC B0 ;  /* 0x0000000000007941 */ /* 0x000fea0003800000 */
.L_x_4228:
        /* <DEDUP_REMOVED lines=85> */
.L_x_4231:
[----:B------:R-:W-:Y:S05]  /*120d0*/  BSYNC B0 ;  /* 0x0000000000007941 */ /* 0x000fea0003800000 */
.L_x_4230:
[----:B-----5:R3:W-:Y:S02]  /*120e0*/  STS.128 [R241+0x6800], R16 ;  /* 0x00680010f1007388 */ /* 0x0207e40000000c00 */
.L_x_4223:
[----:B------:R-:W-:Y:S05]  /*120f0*/  BSYNC B1 ;  /* 0x0000000000017941 */ /* 0x000fea0003800000 */
.L_x_4222:
        /* <DEDUP_REMOVED lines=18> */
[----:B-----5:R-:W-:Y:S01]  /*12220*/  LEA R8, P1, R11, R36, 0x1 ;  /* 0x000000240b087211 */ /* 0x020fe200078208ff */
        /* <DEDUP_REMOVED lines=12> */
[----:B------:R-:W-:Y:S02]  /*122f0*/  LOP3.LUT R19, R22, 0xffff0000, RZ, 0xc0, !PT ;  /* 0xffff000016137812 */ /* 0x000fe400078ec0ff */
[C---:B------:R-:W-:Y:S02]  /*12300*/  LOP3.LUT R18, R23.reuse, 0xffff0000, RZ, 0xc0, !PT ;  /* 0xffff000017127812 */ /* 0x040fe400078ec0ff */
[----:B------:R-:W-:Y:S02]  /*12310*/  SHF.L.U32 R32, R23, 0x10, RZ ;  /* 0x0000001017207819 */ /* 0x000fe400000006ff */
        /* <DEDUP_REMOVED lines=51> */
[----:B------:R-:W-:-:S03]  /*12650*/  FFMA.FTZ R11, R19, R11, R6 ;  /* 0x0000000b130b7223 */ /* 0x000fc60000010006 */
[----:B------:R-:W-:Y:S02]  /*12660*/  F2FP.BF16.PACK_AB R23, R14, R5 ;  /* 0x000000050e17723e */ /* 0x000fe400000010ff */
[----:B------:R-:W-:Y:S02]  /*12670*/  F2FP.BF16.PACK_AB R22, R11, R12 ;  /* 0x0000000c0b16723e */ /* 0x000fe400000010ff */
.L_x_4235:
[----:B------:R-:W-:Y:S05]  /*12680*/  BSYNC B0 ;  /* 0x0000000000007941 */ /* 0x000fea0003800000 */
.L_x_4234:
        /* <DEDUP_REMOVED lines=40> */
[----:B-12---:R-:W-:Y:S01]  /*12910*/  IMAD.U32 R46, R8, 0x10000, RZ ;  /* 0x00010000082e7824 */ /* 0x006fe200078e00ff */
        /* <DEDUP_REMOVED lines=44> */
.L_x_4237:
[----:B------:R-:W-:Y:S05]  /*12be0*/  BSYNC B0 ;  /* 0x0000000000007941 */ /* 0x000fea0003800000 */
.L_x_4236:
        /* <DEDUP_REMOVED lines=85> */
.L_x_4239:
[----:B------:R-:W-:Y:S05]  /*13140*/  BSYNC B0 ;  /* 0x0000000000007941 */ /* 0x000fea0003800000 */
.L_x_4238:
        /* <DEDUP_REMOVED lines=43> */
[----:B-1----:R-:W-:Y:S01]  /*13400*/  LOP3.LUT R47, R9, 0xffff0000, RZ, 0xc0, !PT ;  /* 0xffff0000092f7812 */ /* 0x002fe200078ec0ff */
        /* <DEDUP_REMOVED lines=41> */
.L_x_4241:
[----:B------:R-:W-:Y:S05]  /*136a0*/  BSYNC B0 ;  /* 0x0000000000007941 */ /* 0x000fea0003800000 */
.L_x_4240:
[----:B-----5:R3:W-:Y:S02]  /*136b0*/  STS.128 [R241+0x7000], R16 ;  /* 0x00700010f1007388 */ /* 0x0207e40000000c00 */
.L_x_4233:
[----:B------:R-:W-:Y:S05]  /*136c0*/  BSYNC B1 ;  /* 0x0000000000017941 */ /* 0x000fea0003800000 */
.L_x_4232:
[----:B------:R-:W-:-:S04]  /*136d0*/  IADD3 R0, R148, 0x30, RZ ;  /* 0x0000003094007810 */ /* 0x000fc80007ffe0ff */
[----:B------:R-:W-:-:S04]  /*136e0*/  ISETP.GE.AND P0, PT, R0, R35, PT ;  /* 0x000000230000720c */ /* 0x000fc80003f06270 */
[----:B------:R-:W-:-:S13]  /*136f0*/  ISETP.LT.OR P0, PT, R53, -0x187, P0 ;  /* 0xfffffe793500780c */ /* 0x000fda0000701670 */
[----:B------:R-:W-:Y:S05]  /*13700*/  @P0 BRA `(.L_x_4203) ;  /* 0x0000185000000947 */ /* 0x000fea0003800000 */
[----:B---3--:R3:W5:Y:S01]  /*13710*/  LD.E.128 R16, [R40.64] ;  /* 0x0000000628107980 */ /* 0x008762000c101d00 */
        /* <DEDUP_REMOVED lines=22> */
[C---:B------:R-:W-:Y:S01]  /*13880*/  IMAD.U32 R21, R16.reuse, 0x10000, RZ ;  /* 0x0001000010157824 */ /* 0x040fe200078e00ff */
        /* <DEDUP_REMOVED lines=15> */
[----:B-1----:R-:W-:Y:S01]  /*13980*/  IMAD.U32 R46, R10, 0x10000, RZ ;  /* 0x000100000a2e7824 */ /* 0x002fe200078e00ff */
        /* <DEDUP_REMOVED lines=38> */
[----:B------:R-:W-:Y:S01]  /*13bf0*/  FFMA.FTZ R14, R17, R14, R44 ;  /* 0x0000000e110e7223 */ /* 0x000fe2000001002c */
[----:B------:R-:W-:Y:S01]  /*13c00*/  F2FP.BF16.PACK_AB R17, R13, R4 ;  /* 0x000000040d11723e */ /* 0x000fe200000010ff */
[----:B------:R-:W-:-:S03]  /*13c10*/  FFMA.FTZ R9, R18, R11, R9 ;  /* 0x0000000b12097223 */ /* 0x000fc60000010009 */
[----:B------:R-:W-:Y:S02]  /*13c20*/  F2FP.BF16.PACK_AB R19, R14, R5 ;  /* 0x000000050e13723e */ /* 0x000fe400000010ff */
[----:B------:R-:W-:Y:S02]  /*13c30*/  F2FP.BF16.PACK_AB R18, R9, R12 ;  /* 0x0000000c0912723e */ /* 0x000fe400000010ff */
.L_x_4243:
[----:B------:R-:W-:Y:S05]  /*13c40*/  BSYNC B0 ;  /* 0x0000000000007941 */ /* 0x000fea0003800000 */
.L_x_4242:
[----:B-----5:R1:W-:Y:S04]  /*13c50*/  STS.128 [R241+0x1800], R16 ;  /* 0x00180010f1007388 */ /* 0x0203e80000000c00 */
[----:B--2-4-:R1:W5:Y:S01]  /*13c60*/  LD.E.128 R20, [R40.64+0x80] ;  /* 0x0000800628147980 */ /* 0x014362000c101d00 */
        /* <DEDUP_REMOVED lines=14> */
[----:B------:R-:W2:Y:S01]  /*13d50*/  LD.E.128 R4, [R4.64+0x80] ;  /* 0x0000800604047980 */ /* 0x000ea2000c101d00 */
[----:B------:R-:W-:Y:S02]  /*13d60*/  @P0 IADD3 R13, -R27, RZ, RZ ;  /* 0x000000ff1b0d0210 */ /* 0x000fe40007ffe1ff */
[----:B------:R-:W-:Y:S02]  /*13d70*/  LEA.HI.X R9, R11, R37, R9, 0x1, P1 ;  /* 0x000000250b097211 */ /* 0x000fe400008f0c09 */
[----:B------:R-:W-:-:S04]  /*13d80*/  IADD3 R15, P1, R13, R30, RZ ;  /* 0x0000001e0d0f7210 */ /* 0x000fc80007f3e0ff */
[----:B------:R-:W4:Y:S01]  /*13d90*/  LD.E.128 R8, [R8.64+0x80] ;  /* 0x0000800608087980 */ /* 0x000f22000c101d00 */
[----:B------:R-:W-:Y:S02]  /*13da0*/  LEA.HI.X.SX32 R13, R13, R31, 0x1, P1 ;  /* 0x0000001f0d0d7211 */ /* 0x000fe400008f0eff */
[----:B------:R-:W-:-:S04]  /*13db0*/  LEA R12, P1, R15, R38, 0x1 ;  /* 0x000000260f0c7211 */ /* 0x000fc800078208ff */
[----:B------:R-:W-:-:S06]  /*13dc0*/  LEA.HI.X R13, R15, R39, R13, 0x1, P1 ;  /* 0x000000270f0d7211 */ /* 0x000fcc00008f0c0d */
[----:B---3--:R-:W3:Y:S01]  /*13dd0*/  LD.E.128 R12, [R12.64+0x80] ;  /* 0x000080060c0c7980 */ /* 0x008ee2000c101d00 */
[C---:B-1---5:R-:W-:Y:S01]  /*13de0*/  IMAD.U32 R18, R20.reuse, 0x10000, RZ ;  /* 0x0001000014127824 */ /* 0x062fe200078e00ff */
[----:B------:R-:W-:Y:S02]  /*13df0*/  LOP3.LUT R17, R20, 0xffff0000, RZ, 0xc0, !PT ;  /* 0xffff000014117812 */ /* 0x000fe400078ec0ff */
[C---:B------:R-:W-:Y:S02]  /*13e00*/  LOP3.LUT R16, R21.reuse, 0xffff0000, RZ, 0xc0, !PT ;  /* 0xffff000015107812 */ /* 0x040fe400078ec0ff */
[----:B------:R-:W-:Y:S01]  /*13e10*/  SHF.L.U32 R32, R21, 0x10, RZ ;  /* 0x0000001015207819 */ /* 0x000fe200000006ff */
[C---:B------:R-:W-:Y:S01]  /*13e20*/  IMAD.U32 R21, R22.reuse, 0x10000, RZ ;  /* 0x0001000016157824 */ /* 0x040fe200078e00ff */
        /* <DEDUP_REMOVED lines=26> */
[----:B------:R-:W-:-:S02]  /*13fd0*/  @!P0 FADD.FTZ R47, -R47, -RZ ;  /* 0x800000ff2f2f8221 */ /* 0x000fc40000010100 */
[----:B------:R-:W-:Y:S01]  /*13fe0*/  FMUL.FTZ R7, R4, R7 ;  /* 0x0000000704077220 */ /* 0x000fe20000410000 */
[----:B------:R-:W-:Y:S01]  /*13ff0*/  SHF.L.U32 R4, R13, 0x10, RZ ;  /* 0x000000100d047819 */ /* 0x000fe200000006ff */
[----:B------:R-:W-:Y:S02]  /*14000*/  @!P0 FADD.FTZ R10, -R10, -RZ ;  /* 0x800000ff0a0a8221 */ /* 0x000fe40000010100 */
[----:B------:R-:W-:Y:S01]  /*14010*/  FMUL.FTZ R46, R35, R46 ;  /* 0x0000002e232e7220 */ /* 0x000fe20000410000 */
[----:B------:R-:W-:Y:S01]  /*14020*/  LOP3.LUT R35, R13, 0xffff0000, RZ, 0xc0, !PT ;  /* 0xffff00000d237812 */ /* 0x000fe200078ec0ff */
[----:B------:R-:W-:Y:S01]  /*14030*/  FMUL.FTZ R9, R6, R9 ;  /* 0x0000000906097220 */ /* 0x000fe20000410000 */
[C---:B------:R-:W-:Y:S01]  /*14040*/  LOP3.LUT R6, R12.reuse, 0xffff0000, RZ, 0xc0, !PT ;  /* 0xffff00000c067812 */ /* 0x040fe200078ec0ff */
[----:B------:R-:W-:Y:S02]  /*14050*/  FMUL.FTZ R5, R5, R8 ;  /* 0x0000000805057220 */ /* 0x000fe40000410000 */
        /* <DEDUP_REMOVED lines=15> */
[----:B------:R-:W-:Y:S02]  /*14150*/  FFMA.FTZ R10, R19, R14, R10 ;  /* 0x0000000e130a7223 */ /* 0x000fe4000001000a */
[----:B------:R-:W-:Y:S01]  /*14160*/  FFMA.FTZ R12, R20, R12, R9 ;  /* 0x0000000c140c7223 */ /* 0x000fe20000010009 */
[----:B------:R-:W-:Y:S02]  /*14170*/  F2FP.BF16.PACK_AB R20, R17, R8 ;  /* 0x000000081114723e */ /* 0x000fe400000010ff */
[----:B------:R-:W-:-:S02]  /*14180*/  F2FP.BF16.PACK_AB R23, R10, R5 ;  /* 0x000000050a17723e */ /* 0x000fc400000010ff */
[----:B------:R-:W-:Y:S02]  /*14190*/  F2FP.BF16.PACK_AB R22, R12, R13 ;  /* 0x0000000d0c16723e */ /* 0x000fe400000010ff */
.L_x_4245:
[----:B------:R-:W-:Y:S05]  /*141a0*/  BSYNC B0 ;  /* 0x0000000000007941 */ /* 0x000fea0003800000 */
.L_x_4244:
[----:B-----5:R2:W-:Y:S04]  /*141b0*/  STS.128 [R241+0x3800], R20 ;  /* 0x00380014f1007388 */ /* 0x0205e80000000c00 */
[----:B-1----:R2:W5:Y:S01]  /*141c0*/  LD.E.128 R16, [R40.64+0x100] ;  /* 0x0001000628107980 */ /* 0x002562000c101d00 */
        /* <DEDUP_REMOVED lines=83> */
.L_x_4247:
[----:B------:R-:W-:Y:S05]  /*14700*/  BSYNC B0 ;  /* 0x0000000000007941 */ /* 0x000fea0003800000 */
.L_x_4246:
[----:B-----5:R1:W-:Y:S04]  /*14710*/  STS.128 [R241+0x5800], R16 ;  /* 0x00580010f1007388 */ /* 0x0203e80000000c00 */
[----:B------:R1:W5:Y:S01]  /*14720*/  LD.E.128 R4, [R40.64+0x180] ;  /* 0x0001800628047980 */ /* 0x000362000c101d00 */
[----:B------:R-:W-:Y:S01]  /*14730*/  IADD3 R24, R24, 0xc0, RZ ;  /* 0x000000c018187810 */ /* 0x000fe20007ffe0ff */
[----:B------:R-:W-:Y:S03]  /*14740*/  BSSY B0, `(.L_x_4248) ;  /* 0x0000053000007945 */ /* 0x000fe60003800000 */
[----:B------:R-:W-:-:S13]  /*14750*/  ISETP.GE.AND P0, PT, R24, R3, PT ;  /* 0x000000031800720c */ /* 0x000fda0003f06270 */
        /* <DEDUP_REMOVED lines=11> */
[----:B------:R-:W4:Y:S03]  /*14810*/  LD.E.128 R8, [R10.64+0x180] ;  /* 0x000180060a087980 */ /* 0x000f26000c101d00 */
[----:B------:R-:W-:Y:S01]  /*14820*/  LEA.HI.X R15, R3, R37, R12, 0x1, P1 ;  /* 0x00000025030f7211 */ /* 0x000fe200008f0c0c */
[----:B------:R-:W-:Y:S01]  /*14830*/  IMAD.MOV.U32 R3, RZ, RZ, RZ ;  /* 0x000000ffff037224 */ /* 0x000fe200078e00ff */
[----:B------:R-:W-:-:S04]  /*14840*/  @P0 IADD3 R3, -R27, RZ, RZ ;  /* 0x000000ff1b030210 */ /* 0x000fc80007ffe1ff */
[C---:B-1----:R-:W-:Y:S01]  /*14850*/  IADD3 R17, P1, R3.reuse, R30, RZ ;  /* 0x0000001e03117210 */ /* 0x042fe20007f3e0ff */
[----:B--2---:R-:W2:Y:S03]  /*14860*/  LD.E.128 R12, [R14.64] ;  /* 0x000000060e0c7980 */ /* 0x004ea6000c101d00 */
        /* <DEDUP_REMOVED lines=11> */
[----:B------:R-:W-:-:S02]  /*14920*/  LOP3.LUT R6, R6, 0xffff0000, RZ, 0xc0, !PT ;  /* 0xffff000006067812 */ /* 0x000fc400078ec0ff */
[C---:B----4-:R-:W-:Y:S01]  /*14930*/  SHF.L.U32 R7, R9.reuse, 0x10, RZ ;  /* 0x0000001009077819 */ /* 0x050fe200000006ff */
[----:B------:R-:W-:Y:S01]  /*14940*/  IMAD.U32 R23, R8, 0x10000, RZ ;  /* 0x0001000008177824 */ /* 0x000fe200078e00ff */
[----:B------:R-:W-:Y:S01]  /*14950*/  LOP3.LUT R27, R9, 0xffff0000, RZ, 0xc0, !PT ;  /* 0xffff0000091b7812 */ /* 0x000fe200078ec0ff */
[----:B------:R-:W-:Y:S01]  /*14960*/  IMAD.U32 R25, R10, 0x10000, RZ ;  /* 0x000100000a197824 */ /* 0x000fe200078e00ff */
[C---:B------:R-:W-:Y:S02]  /*14970*/  SHF.L.U32 R9, R11.reuse, 0x10, RZ ;  /* 0x000000100b097819 */ /* 0x040fe400000006ff */
[----:B------:R-:W-:Y:S02]  /*14980*/  LOP3.LUT R31, R11, 0xffff0000, RZ, 0xc0, !PT ;  /* 0xffff00000b1f7812 */ /* 0x000fe400078ec0ff */
        /* <DEDUP_REMOVED lines=17> */
[----:B------:R-:W-:Y:S01]  /*14aa0*/  FMUL.FTZ R11, R8, R11 ;  /* 0x0000000b080b7220 */ /* 0x000fe20000410000 */
[----:B------:R-:W-:Y:S01]  /*14ab0*/  SHF.L.U32 R8, R17, 0x10, RZ ;  /* 0x0000001011087819 */ /* 0x000fe200000006ff */
[----:B------:R-:W-:Y:S01]  /*14ac0*/  FMUL.FTZ R7, R7, R12 ;  /* 0x0000000c07077220 */ /* 0x000fe20000410000 */
[----:B------:R-:W-:Y:S01]  /*14ad0*/  LOP3.LUT R17, R17, 0xffff0000, RZ, 0xc0, !PT ;  /* 0xffff000011117812 */ /* 0x000fe200078ec0ff */
[----:B------:R-:W-:-:S02]  /*14ae0*/  @!P0 FADD.FTZ R32, -R32, -RZ ;  /* 0x800000ff20208221 */ /* 0x000fc40000010100 */
[----:B------:R-:W-:Y:S02]  /*14af0*/  @!P0 FADD.FTZ R36, -R36, -RZ ;  /* 0x800000ff24248221 */ /* 0x000fe40000010100 */
[----:B------:R-:W-:Y:S01]  /*14b00*/  FMUL.FTZ R13, R10, R13 ;  /* 0x0000000d0a0d7220 */ /* 0x000fe20000410000 */
[C---:B------:R-:W-:Y:S01]  /*14b10*/  LOP3.LUT R10, R16.reuse, 0xffff0000, RZ, 0xc0, !PT ;  /* 0xffff0000100a7812 */ /* 0x040fe200078ec0ff */
[----:B------:R-:W-:Y:S02]  /*14b20*/  IMAD.U32 R12, R16, 0x10000, RZ ;  /* 0x00010000100c7824 */ /* 0x000fe400078e00ff */
        /* <DEDUP_REMOVED lines=20> */
.L_x_4249:
[----:B------:R-:W-:Y:S05]  /*14c70*/  BSYNC B0 ;  /* 0x0000000000007941 */ /* 0x000fea0003800000 */
.L_x_4248:
[----:B-----5:R4:W-:Y:S01]  /*14c80*/  STS.128 [R241+0x7800], R4 ;  /* 0x00780004f1007388 */ /* 0x0209e20000000c00 */
[----:B------:R-:W-:Y:S05]  /*14c90*/  BRA `(.L_x_4203) ;  /* 0x000002c000007947 */ /* 0x000fea0003800000 */
.L_x_4171:
[----:B------:R-:W-:Y:S01]  /*14ca0*/  IMAD.IADD R71, R240, 0x1, -R71 ;  /* 0x00000001f0477824 */ /* 0x000fe200078e0a47 */
[C---:B------:R-:W-:Y:S02]  /*14cb0*/  IADD3 R26, R148.reuse, 0x10, RZ ;  /* 0x00000010941a7810 */ /* 0x040fe40007ffe0ff */
[----:B------:R-:W-:Y:S02]  /*14cc0*/  IADD3 R0, R148, 0x30, RZ ;  /* 0x0000003094007810 */ /* 0x000fe40007ffe0ff */
[----:B------:R-:W-:Y:S02]  /*14cd0*/  ISETP.GE.AND P5, PT, R26, R71, PT ;  /* 0x000000471a00720c */ /* 0x000fe40003fa6270 */
[----:B------:R-:W-:-:S02]  /*14ce0*/  IADD3 R2, R148, 0x20, RZ ;  /* 0x0000002094027810 */ /* 0x000fc40007ffe0ff */
[-C--:B------:R-:W-:Y:S02]  /*14cf0*/  ISETP.GE.AND P6, PT, R148, R71.reuse, PT ;  /* 0x000000479400720c */ /* 0x080fe40003fc6270 */
[-C--:B------:R-:W-:Y:S02]  /*14d00*/  ISETP.GE.AND P3, PT, R0, R71.reuse, PT ;  /* 0x000000470000720c */ /* 0x080fe40003f66270 */
[----:B------:R-:W-:-:S05]  /*14d10*/  ISETP.GE.AND P4, PT, R2, R71, PT ;  /* 0x000000470200720c */ /* 0x000fca0003f86270 */
[----:B------:R-:W-:-:S04]  /*14d20*/  @!P5 IADD3 R9, P1, R9, R144, RZ ;  /* 0x000000900909d210 */ /* 0x000fc80007f3e0ff */
[-C--:B------:R-:W-:Y:S01]  /*14d30*/  @!P6 LEA R10, P2, R144, R152.reuse, 0x1 ;  /* 0x00000098900ae211 */ /* 0x080fe200078408ff */
[--C-:B------:R-:W-:Y:S01]  /*14d40*/  @!P5 IMAD.X R7, R7, 0x1, R147.reuse, P1 ;  /* 0x000000010707d824 */ /* 0x100fe200008e0693 */
[----:B------:R-:W-:Y:S01]  /*14d50*/  @!P5 LEA R6, P1, R9, R152, 0x1 ;  /* 0x000000980906d211 */ /* 0x000fe200078208ff */
[----:B------:R-:W-:Y:S01]  /*14d60*/  @!P3 IMAD.MOV.U32 R12, RZ, RZ, R144 ;  /* 0x000000ffff0cb224 */ /* 0x000fe200078e0090 */
[----:B------:R-:W-:Y:S01]  /*14d70*/  @!P4 LEA R3, P0, R150, R144, 0x5 ;  /* 0x000000909603c211 */ /* 0x000fe200078028ff */
[--C-:B------:R-:W-:Y:S01]  /*14d80*/  @!P3 IMAD.MOV.U32 R13, RZ, RZ, R147.reuse ;  /* 0x000000ffff0db224 */ /* 0x100fe200078e0093 */
[-C--:B------:R-:W-:Y:S01]  /*14d90*/  @!P6 LEA.HI.X R11, R144, R153.reuse, R147, 0x1, P2 ;  /* 0x00000099900be211 */ /* 0x080fe200010f0c93 */
[----:B------:R-:W-:Y:S01]  /*14da0*/  @!P3 IMAD R4, R151, 0x30, RZ ;  /* 0x000000309704b824 */ /* 0x000fe200078e02ff */
[----:B------:R-:W-:Y:S01]  /*14db0*/  @!P5 LEA.HI.X R7, R9, R153, R7, 0x1, P1 ;  /* 0x000000990907d211 */ /* 0x000fe200008f0c07 */
[C---:B------:R-:W-:Y:S01]  /*14dc0*/  @!P3 IMAD.WIDE.U32 R12, R150.reuse, 0x30, R12 ;  /* 0x00000030960cb825 */ /* 0x040fe200078e000c */
[----:B------:R-:W-:Y:S01]  /*14dd0*/  @!P4 LEA.HI.X R146, R150, R147, R151, 0x5, P0 ;  /* 0x000000939692c211 */ /* 0x000fe200000f2c97 */
[----:B------:R-:W-:Y:S01]  /*14de0*/  @!PT LDS RZ, [RZ] ;  /* 0x00000000fffff984 */ /* 0x000fe20000000800 */
[----:B------:R-:W-:Y:S01]  /*14df0*/  @!PT LDS RZ, [RZ] ;  /* 0x00000000fffff984 */ /* 0x000fe20000000800 */
[----:B------:R-:W-:Y:S01]  /*14e00*/  @!PT LDS RZ, [RZ] ;  /* 0x00000000fffff984 */ /* 0x000fe20000000800 */
[----:B------:R1:W-:Y:S01]  /*14e10*/  @!P6 LDGSTS.E.BYPASS.LTC128B.128 [R241], [R10.64] ;  /* 0x000000000af1efae */ /* 0x0003e2000b901d46 */
[-C--:B------:R-:W-:Y:S01]  /*14e20*/  @!P4 LEA R8, P1, R3, R152.reuse, 0x1 ;  /* 0x000000980308c211 */ /* 0x080fe200078208ff */
[----:B------:R-:W-:Y:S01]  /*14e30*/  @!P3 IMAD.IADD R5, R13, 0x1, R4 ;  /* 0x000000010d05b824 */ /* 0x000fe200078e0204 */
[----:B------:R-:W-:Y:S01]  /*14e40*/  @!P3 LEA R4, P0, R12, R152, 0x1 ;  /* 0x000000980c04b211 */ /* 0x000fe200078008ff */
[----:B------:R1:W-:Y:S01]  /*14e50*/  @!P6 LDGSTS.E.BYPASS.LTC128B.128 [R241+0x2000], [R10.64+0x80] ;  /* 0x020000800af1efae */ /* 0x0003e2000b901d46 */
[----:B------:R-:W-:-:S02]  /*14e60*/  @!P4 LEA.HI.X R9, R3, R153, R146, 0x1, P1 ;  /* 0x000000990309c211 */ /* 0x000fc400008f0c92 */
[----:B------:R-:W-:Y:S01]  /*14e70*/  @!P3 LEA.HI.X R5, R12, R153, R5, 0x1, P0 ;  /* 0x000000990c05b211 */ /* 0x000fe200000f0c05 */
[----:B------:R1:W-:Y:S04]  /*14e80*/  @!P6 LDGSTS.E.BYPASS.LTC128B.128 [R241+0x4000], [R10.64+0x100] ;  /* 0x040001000af1efae */ /* 0x0003e8000b901d46 */
[----:B------:R1:W-:Y:S04]  /*14e90*/  @!P6 LDGSTS.E.BYPASS.LTC128B.128 [R241+0x6000], [R10.64+0x180] ;  /* 0x060001800af1efae */ /* 0x0003e8000b901d46 */
[----:B------:R1:W-:Y:S04]  /*14ea0*/  @!P5 LDGSTS.E.BYPASS.LTC128B.128 [R241+0x800], [R6.64] ;  /* 0x0080000006f1dfae */ /* 0x0003e8000b901d46 */
[----:B------:R1:W-:Y:S04]  /*14eb0*/  @!P5 LDGSTS.E.BYPASS.LTC128B.128 [R241+0x2800], [R6.64+0x80] ;  /* 0x0280008006f1dfae */ /* 0x0003e8000b901d46 */
        /* <DEDUP_REMOVED lines=9> */
[----:B------:R1:W-:Y:S02]  /*14f50*/  @!P3 LDGSTS.E.BYPASS.LTC128B.128 [R241+0x7800], [R4.64+0x180] ;  /* 0x0780018004f1bfae */ /* 0x0003e4000b901d46 */
.L_x_4203:
[----:B------:R-:W-:Y:S05]  /*14f60*/  BSYNC B2 ;  /* 0x0000000000027941 */ /* 0x000fea0003800000 */
.L_x_4170:
[----:B------:R-:W-:Y:S01]  /*14f70*/  LEA R31, R165, 0xffffffc0, 0x6 ;  /* 0xffffffc0a51f7811 */ /* 0x000fe200078e30ff */
[----:B------:R-:W-:Y:S01]  /*14f80*/  IMAD.SHL.U32 R61, R69, 0x40, RZ ;  /* 0x00000040453d7824 */ /* 0x000fe200078e00ff */
[----:B-1--4-:R-:W-:Y:S01]  /*14f90*/  SHF.R.S32.HI R5, RZ, 0x4, R70 ;  /* 0x00000004ff057819 */ /* 0x012fe20000011446 */
[----:B------:R-:W-:Y:S01]  /*14fa0*/  BSSY B1, `(.L_x_4250) ;  /* 0x0000206000017945 */ /* 0x000fe20003800000 */
[----:B------:R-:W-:Y:S01]  /*14fb0*/  SHF.R.S32.HI R4, RZ, 0x1f, R53 ;  /* 0x0000001fff047819 */ /* 0x000fe20000011435 */
[----:B------:R-:W-:Y:S01]  /*14fc0*/  IMAD.IADD R3, R60, 0x1, -R31 ;  /* 0x000000013c037824 */ /* 0x000fe200078e0a1f */
[----:B------:R-:W-:-:S02]  /*14fd0*/  LEA.HI R70, R70, R5, RZ, 0x1 ;  /* 0x0000000546467211 */ /* 0x000fc400078f08ff */
[----:B------:R-:W-:Y:S01]  /*14fe0*/  LEA.HI R4, R4, R53, RZ, 0x5 ;  /* 0x0000003504047211 */ /* 0x000fe200078f28ff */
[----:B------:R-:W-:Y:S01]  /*14ff0*/  IMAD.SHL.U32 R53, R53, 0x2, RZ ;  /* 0x0000000235357824 */ /* 0x000fe200078e00ff */
[-C--:B------:R-:W-:Y:S02]  /*15000*/  ISETP.GE.AND P1, PT, R26, R3.reuse, PT ;  /* 0x000000031a00720c */ /* 0x080fe40003f26270 */
[-C--:B------:R-:W-:Y:S02]  /*15010*/  ISETP.GE.AND P4, PT, R148, R3.reuse, PT ;  /* 0x000000039400720c */ /* 0x080fe40003f86270 */
[CC--:B------:R-:W-:Y:S02]  /*15020*/  ISETP.GE.AND P0, PT, R2.reuse, R3.reuse, PT ;  /* 0x000000030200720c */ /* 0x0c0fe40003f06270 */
[-C--:B------:R-:W-:Y:S01]  /*15030*/  ISETP.GE.AND P2, PT, R2, R3.reuse, PT ;  /* 0x000000030200720c */ /* 0x080fe20003f46270 */
[----:B------:R-:W-:Y:S01]  /*15040*/  IMAD.SHL.U32 R2, R55, 0x40, RZ ;  /* 0x0000004037027824 */ /* 0x000fe200078e00ff */
[----:B------:R-:W-:-:S02]  /*15050*/  ISETP.GE.AND P3, PT, R26, R3, PT ;  /* 0x000000031a00720c */ /* 0x000fc40003f66270 */
[----:B------:R-:W-:Y:S02]  /*15060*/  LOP3.LUT R70, R70, 0xfffffffe, RZ, 0xc0, !PT ;  /* 0xfffffffe46467812 */ /* 0x000fe400078ec0ff */
[----:B------:R-:W-:Y:S02]  /*15070*/  LOP3.LUT R7, R2, 0x1c0, RZ, 0xc0, !PT ;  /* 0x000001c002077812 */ /* 0x000fe400078ec0ff */
[----:B------:R-:W-:Y:S01]  /*15080*/  @!P1 LEA R10, P5, R64, R234, 0x1 ;  /* 0x000000ea400a9211 */ /* 0x000fe200078a08ff */
[----:B------:R-:W-:Y:S01]  /*15090*/  @!PT LDS RZ, [RZ] ;  /* 0x00000000fffff984 */ /* 0x000fe20000000800 */
[----:B------:R-:W-:Y:S01]  /*150a0*/  @!PT LDS RZ, [RZ] ;  /* 0x00000000fffff984 */ /* 0x000fe20000000800 */
[----:B------:R-:W-:Y:S01]  /*150b0*/  @!PT LDS RZ, [RZ] ;  /* 0x00000000fffff984 */ /* 0x000fe20000000800 */
[----:B------:R1:W-:Y:S01]  /*150c0*/  @!P4 LDGSTS.E.BYPASS.LTC128B.128 [R241+0x8000], [R234.64] ;  /* 0x08000000eaf1cfae */ /* 0x0003e2000b901d46 */
[----:B------:R-:W-:Y:S01]  /*150d0*/  IMAD.IADD R70, R5, 0x1, -R70 ;  /* 0x0000000105467824 */ /* 0x000fe200078e0a46 */
[----:B------:R-:W-:Y:S01]  /*150e0*/  LOP3.LUT R61, R61, 0xfffffe00, RZ, 0xc0, !PT ;  /* 0xfffffe003d3d7812 */ /* 0x000fe200078ec0ff */
[----:B------:R-:W-:Y:S01]  /*150f0*/  IMAD.SHL.U32 R5, R68, 0x40, RZ ;  /* 0x0000004044057824 */ /* 0x000fe200078e00ff */
[----:B------:R-:W-:Y:S01]  /*15100*/  @!P1 LEA.HI.X R11, R64, R235, R65, 0x1, P5 ;  /* 0x000000eb400b9211 */ /* 0x000fe200028f0c41 */
[----:B------:R1:W-:Y:S01]  /*15110*/  @!P4 LDGSTS.E.BYPASS.LTC128B.128 [R241+0xa000], [R234.64+0x80] ;  /* 0x0a000080eaf1cfae */ /* 0x0003e2000b901d46 */
[----:B------:R-:W-:-:S02]  /*15120*/  ISETP.GE.AND P5, PT, R0, R3, PT ;  /* 0x000000030000720c */ /* 0x000fc40003fa6270 */
[----:B------:R-:W-:Y:S01]  /*15130*/  LOP3.LUT R5, R5, 0x1c0, RZ, 0xc0, !PT ;  /* 0x000001c005057812 */ /* 0x000fe200078ec0ff */
[----:B------:R1:W-:Y:S01]  /*15140*/  @!P4 LDGSTS.E.BYPASS.LTC128B.128 [R241+0xc000], [R234.64+0x100] ;  /* 0x0c000100eaf1cfae */ /* 0x0003e2000b901d46 */
[----:B------:R-:W-:-:S03]  /*15150*/  SHF.R.S32.HI R4, RZ, 0x5, R4 ;  /* 0x00000005ff047819 */ /* 0x000fc60000011404 */
[----:B------:R1:W-:Y:S01]  /*15160*/  @!P4 LDGSTS.E.BYPASS.LTC128B.128 [R241+0xe000], [R234.64+0x180] ;  /* 0x0e000180eaf1cfae */ /* 0x0003e2000b901d46 */
[C---:B------:R-:W-:Y:S01]  /*15170*/  ISETP.GE.AND P4, PT, R148.reuse, R3, PT ;  /* 0x000000039400720c */ /* 0x040fe20003f86270 */
[----:B------:R-:W-:Y:S02]  /*15180*/  IMAD.SHL.U32 R148, R148, 0x8, RZ ;  /* 0x0000000894947824 */ /* 0x000fe400078e00ff */
[----:B------:R4:W-:Y:S01]  /*15190*/  @!P1 LDGSTS.E.BYPASS.LTC128B.128 [R241+0x8800], [R10.64] ;  /* 0x088000000af19fae */ /* 0x0009e2000b901d46 */
[----:B------:R-:W-:Y:S02]  /*151a0*/  IMAD R229, R4, 0x400, R61 ;  /* 0x0000040004e57824 */ /* 0x000fe400078e023d */
[----:B------:R-:W-:Y:S01]  /*151b0*/  @!P5 IMAD R2, R169, 0x60, RZ ;  /* 0x00000060a902d824 */ /* 0x000fe200078e02ff */
[----:B------:R4:W-:Y:S01]  /*151c0*/  @!P1 LDGSTS.E.BYPASS.LTC128B.128 [R241+0xa800], [R10.64+0x80] ;  /* 0x0a8000800af19fae */ /* 0x0009e2000b901d46 */
[----:B------:R-:W-:Y:S01]  /*151d0*/  @!P5 IMAD.WIDE.U32 R8, R168, 0x60, R234 ;  /* 0x00000060a808d825 */ /* 0x000fe200078e00ea */
[----:B------:R-:W-:-:S02]  /*151e0*/  LOP3.LUT R148, R7, 0x8, R148, 0xf8, !PT ;  /* 0x0000000807947812 */ /* 0x000fc400078ef894 */
[----:B------:R4:W-:Y:S01]  /*151f0*/  @!P1 LDGSTS.E.BYPASS.LTC128B.128 [R241+0xc800], [R10.64+0x100] ;  /* 0x0c8001000af19fae */ /* 0x0009e2000b901d46 */
[----:B------:R-:W-:Y:S01]  /*15200*/  @!P5 IMAD.IADD R9, R2, 0x1, R9 ;  /* 0x000000010209d824 */ /* 0x000fe200078e0209 */
[----:B------:R-:W-:Y:S02]  /*15210*/  SHF.R.U32.HI R7, RZ, 0x3, R7 ;  /* 0x00000003ff077819 */ /* 0x000fe40000011607 */
[----:B------:R4:W-:Y:S02]  /*15220*/  @!P1 LDGSTS.E.BYPASS.LTC128B.128 [R241+0xe800], [R10.64+0x180] ;  /* 0x0e8001800af19fae */ /* 0x0009e4000b901d46 */
[----:B------:R-:W-:-:S05]  /*15230*/  LOP3.LUT R7, R148, R7, RZ, 0x3c, !PT ;  /* 0x0000000794077212 */ /* 0x000fca00078e3cff */
[C---:B------:R-:W-:Y:S02]  /*15240*/  IMAD R228, R70.reuse, 0x200, R7 ;  /* 0x0000020046e47824 */ /* 0x040fe400078e0207 */
[----:B------:R-:W-:Y:S02]  /*15250*/  IMAD.SHL.U32 R70, R70, 0x8, RZ ;  /* 0x0000000846467824 */ /* 0x000fe400078e00ff */
[----:B------:R-:W-:-:S05]  /*15260*/  IMAD.SHL.U32 R228, R228, 0x2, RZ ;  /* 0x00000002e4e47824 */ /* 0x000fca00078e00ff */
[----:B------:R-:W-:Y:S02]  /*15270*/  IADD3 R226, R228, 0x8020, RZ ;  /* 0x00008020e4e27810 */ /* 0x000fe40007ffe0ff */
[----:B----4-:R-:W-:-:S04]  /*15280*/  @!P0 LEA R10, P1, R168, R234, 0x6 ;  /* 0x000000eaa80a8211 */ /* 0x010fc800078230ff */
[----:B------:R-:W-:Y:S02]  /*15290*/  @!P0 LEA.HI.X R11, R168, R235, R169, 0x6, P1 ;  /* 0x000000eba80b8211 */ /* 0x000fe400008f34a9 */
[----:B------:R-:W-:-:S03]  /*152a0*/  ISETP.GE.AND P1, PT, R0, R3, PT ;  /* 0x000000030000720c */ /* 0x000fc60003f26270 */
[----:B------:R4:W-:Y:S04]  /*152b0*/  @!P0 LDGSTS.E.BYPASS.LTC128B.128 [R241+0x9000], [R10.64] ;  /* 0x090000000af18fae */ /* 0x0009e8000b901d46 */
[----:B------:R4:W-:Y:S04]  /*152c0*/  @!P0 LDGSTS.E.BYPASS.LTC128B.128 [R241+0xb000], [R10.64+0x80] ;  /* 0x0b0000800af18fae */ /* 0x0009e8000b901d46 */
[----:B------:R4:W-:Y:S02]  /*152d0*/  @!P0 LDGSTS.E.BYPASS.LTC128B.128 [R241+0xd000], [R10.64+0x100] ;  /* 0x0d0001000af18fae */ /* 0x0009e4000b901d46 */
[----:B------:R-:W-:-:S02]  /*152e0*/  @!P1 IMAD R0, R171, 0x60, RZ ;  /* 0x00000060ab009824 */ /* 0x000fc400078e02ff */
[----:B------:R4:W-:Y:S01]  /*152f0*/  @!P0 LDGSTS.E.BYPASS.LTC128B.128 [R241+0xf000], [R10.64+0x180] ;  /* 0x0f0001800af18fae */ /* 0x0009e2000b901d46 */
[----:B------:R-:W-:-:S03]  /*15300*/  @!P3 LEA R2, P0, R63, R246, 0x1 ;  /* 0x000000f63f02b211 */ /* 0x000fc600078008ff */
[----:B------:R2:W-:Y:S01]  /*15310*/  @!P5 LDGSTS.E.BYPASS.LTC128B.128 [R241+0x9800], [R8.64] ;  /* 0x0980000008f1dfae */ /* 0x0005e2000b901d46 */
[-C--:B------:R-:W-:Y:S02]  /*15320*/  @!P3 LEA.HI.X R3, R63, R247.reuse, R62, 0x1, P0 ;  /* 0x000000f73f03b211 */ /* 0x080fe400000f0c3e */
[C---:B------:R-:W-:Y:S01]  /*15330*/  @!P2 LEA R6, P0, R170.reuse, R246, 0x6 ;  /* 0x000000f6aa06a211 */ /* 0x040fe200078030ff */
[----:B------:R2:W-:Y:S03]  /*15340*/  @!P5 LDGSTS.E.BYPASS.LTC128B.128 [R241+0xb800], [R8.64+0x80] ;  /* 0x0b80008008f1dfae */ /* 0x0005e6000b901d46 */
[C---:B------:R-:W-:Y:S01]  /*15350*/  @!P2 LEA.HI.X R7, R170.reuse, R247, R171, 0x6, P0 ;  /* 0x000000f7aa07a211 */ /* 0x040fe200000f34ab */
[----:B------:R2:W-:Y:S04]  /*15360*/  @!P5 LDGSTS.E.BYPASS.LTC128B.128 [R241+0xd800], [R8.64+0x100] ;  /* 0x0d80010008f1dfae */ /* 0x0005e8000b901d46 */
[----:B------:R2:W-:Y:S04]  /*15370*/  @!P5 LDGSTS.E.BYPASS.LTC128B.128 [R241+0xf800], [R8.64+0x180] ;  /* 0x0f80018008f1dfae */ /* 0x0005e8000b901d46 */
[----:B------:R-:W0:Y:S01]  /*15380*/  LDGDEPBAR ;  /* 0x00000000000079af */ /* 0x000e220000000000 */
[----:B----4-:R-:W-:-:S04]  /*15390*/  @!P1 IMAD.WIDE.U32 R10, R170, 0x60, R246 ;  /* 0x00000060aa0a9825 */ /* 0x010fc800078e00f6 */
[----:B------:R-:W-:Y:S01]  /*153a0*/  @!P1 IMAD.IADD R11, R0, 0x1, R11 ;  /* 0x00000001000b9824 */ /* 0x000fe200078e020b */
[----:B------:R-:W-:Y:S02]  /*153b0*/  LOP3.LUT R0, R5, 0x8, R70, 0xf8, !PT ;  /* 0x0000000805007812 */ /* 0x000fe400078ef846 */
[----:B------:R-:W-:-:S04]  /*153c0*/  SHF.R.U32.HI R5, RZ, 0x3, R5 ;  /* 0x00000003ff057819 */ /* 0x000fc80000011605 */
[----:B------:R-:W-:-:S05]  /*153d0*/  LOP3.LUT R0, R0, R5, RZ, 0x3c, !PT ;  /* 0x0000000500007212 */ /* 0x000fca00078e3cff */
[----:B------:R-:W-:Y:S01]  /*153e0*/  IMAD.IADD R229, R0, 0x1, R229 ;  /* 0x0000000100e57824 */ /* 0x000fe200078e02e5 */
[----:B------:R-:W-:-:S04]  /*153f0*/  DEPBAR.LE SB0, 0x0 ;  /* 0x000080000000791a */ /* 0x000fc80000000000 */
[----:B------:R-:W-:Y:S01]  /*15400*/  BAR.SYNC.DEFER_BLOCKING 0x0 ;  /* 0x0000000000007b1d */ /* 0x000fe20000010000 */
[----:B------:R-:W-:-:S04]  /*15410*/  IMAD.SHL.U32 R229, R229, 0x2, RZ ;  /* 0x00000002e5e57824 */ /* 0x000fc800078e00ff */
[--C-:B------:R-:W-:Y:S02]  /*15420*/  IMAD R227, R54, 0x2, R229.reuse ;  /* 0x0000000236e37824 */ /* 0x100fe400078e02e5 */
[C---:B------:R-:W-:Y:S02]  /*15430*/  IMAD R225, R52.reuse, 0x2, R229 ;  /* 0x0000000234e17824 */ /* 0x040fe400078e02e5 */
        /* <DEDUP_REMOVED lines=31> */
[----:B------:R3:W-:Y:S01]  /*15630*/  @!P2 LDGSTS.E.BYPASS.LTC128B.128 [R241+0x13000], [R6.64+0x80] ;  /* 0x1300008006f1afae */ /* 0x0007e2000b901d46 */
[----:B----4-:R-:W-:-:S03]  /*15640*/  IADD3 R2, R228, 0x8000, RZ ;  /* 0x00008000e4027810 */ /* 0x010fc60007ffe0ff */
[----:B------:R3:W-:Y:S01]  /*15650*/  @!P2 LDGSTS.E.BYPASS.LTC128B.128 [R241+0x15000], [R6.64+0x100] ;  /* 0x1500010006f1afae */ /* 0x0007e2000b901d46 */
[----:B------:R-:W-:-:S03]  /*15660*/  IMAD.MOV.U32 R3, RZ, RZ, 0x40 ;  /* 0x00000040ff037424 */ /* 0x000fc600078e00ff */
        /* <DEDUP_REMOVED lines=12> */
[----:B------:R-:W-:-:S03]  /*15730*/  R2P PR, R55, 0x6 ;  /* 0x0000000637007804 */ /* 0x000fc60000000000 */
[----:B------:R-:W-:Y:S02]  /*15740*/  LDSM.16.M88.4 R80, [R229] ;  /* 0x00000000e550783b */ /* 0x000fe40000000200 */
[----:B------:R-:W-:Y:S02]  /*15750*/  SEL R3, R3, 0xffffffc0, !P2 ;  /* 0xffffffc003037807 */ /* 0x000fe40005000000 */
[----:B--2---:R-:W2:Y:S03]  /*15760*/  LDSM.16.M88.4 R44, [R228+0x8000] ;  /* 0x00800000e42c783b */ /* 0x004ea60000000200 */
[----:B------:R-:W-:Y:S01]  /*15770*/  IMAD.IADD R223, R228, 0x1, R3 ;  /* 0x00000001e4df7824 */ /* 0x000fe200078e0203 */
[----:B-----5:R-:W4:Y:S02]  /*15780*/  LDSM.16.M88.4 R36, [R228+0x8800] ;  /* 0x00880000e424783b */ /* 0x020f240000000200 */
[----:B------:R-:W-:-:S02]  /*15790*/  @P1 IADD3 R226, R2, -0x20, RZ ;  /* 0xffffffe002e21810 */ /* 0x000fc40007ffe0ff */
[----:B------:R-:W1:Y:S01]  /*157a0*/  LDSM.16.M88.4 R24, [R228+0x9000] ;  /* 0x00900000e418783b */ /* 0x000e620000000200 */
[----:B------:R-:W-:Y:S02]  /*157b0*/  LOP3.LUT R2, R53, 0x6, RZ, 0xc0, !PT ;  /* 0x0000000635027812 */ /* 0x000fe400078ec0ff */
[----:B------:R-:W-:Y:S01]  /*157c0*/  IMAD.IADD R219, R3, 0x1, R226 ;  /* 0x0000000103db7824 */ /* 0x000fe200078e02e2 */
[----:B---3--:R-:W3:Y:S01]  /*157d0*/  LDSM.16.M88.4 R4, [R228+0x9800] ;  /* 0x00980000e404783b */ /* 0x008ee20000000200 */
[C---:B------:R-:W-:Y:S01]  /*157e0*/  IADD3 R222, R226.reuse, 0x800, RZ ;  /* 0x00000800e2de7810 */ /* 0x040fe20007ffe0ff */
[----:B------:R-:W-:Y:S01]  /*157f0*/  IMAD R3, R165, 0x40, R2 ;  /* 0x00000040a5037824 */ /* 0x000fe200078e0202 */
[C---:B------:R-:W-:Y:S01]  /*15800*/  IADD3 R221, R226.reuse, 0x1000, RZ ;  /* 0x00001000e2dd7810 */ /* 0x040fe20007ffe0ff */
[----:B------:R-:W-:Y:S01]  /*15810*/  LDSM.16.M88.4 R56, [R227] ;  /* 0x00000000e338783b */ /* 0x000fe20000000200 */
[C---:B------:R-:W-:Y:S02]  /*15820*/  IADD3 R220, R226.reuse, 0x1800, RZ ;  /* 0x00001800e2dc7810 */ /* 0x040fe40007ffe0ff */
[C---:B------:R-:W-:Y:S01]  /*15830*/  IADD3 R218, R226.reuse, 0x2000, RZ ;  /* 0x00002000e2da7810 */ /* 0x040fe20007ffe0ff */
[----:B------:R-:W1:Y:S01]  /*15840*/  LDSM.16.M88.4 R68, [R226] ;  /* 0x00000000e244783b */ /* 0x000e620000000200 */
[----:B------:R-:W-:-:S02]  /*15850*/  IADD3 R217, R226, 0x2800, RZ ;  /* 0x00002800e2d97810 */ /* 0x000fc40007ffe0ff */
[C---:B------:R-:W-:Y:S01]  /*15860*/  IADD3 R216, R226.reuse, 0x3000, RZ ;  /* 0x00003000e2d87810 */ /* 0x040fe20007ffe0ff */
[----:B------:R-:W1:Y:S01]  /*15870*/  LDSM.16.M88.4 R16, [R226+0x800] ;  /* 0x00080000e210783b */ /* 0x000e620000000200 */
        /* <DEDUP_REMOVED lines=8> */
[----:B------:R-:W-:Y:S01]  /*15900*/  LDSM.16.M88.4 R8, [R223+0x8000] ;  /* 0x00800000df08783b */ /* 0x000fe20000000200 */
[C---:B------:R-:W-:Y:S02]  /*15910*/  IADD3 R209, R226.reuse, 0x6800, RZ ;  /* 0x00006800e2d17810 */ /* 0x040fe40007ffe0ff */
[C---:B------:R-:W-:Y:S01]  /*15920*/  IADD3 R208, R226.reuse, 0x7000, RZ ;  /* 0x00007000e2d07810 */ /* 0x040fe20007ffe0ff */
[----:B--2---:R-:W-:Y:S01]  /*15930*/  HMMA.16816.F32.BF16 R48, R80, R44, RZ ;  /* 0x0000002c5030723c */ /* 0x004fe200000418ff */
[----:B------:R-:W-:Y:S01]  /*15940*/  LDSM.16.M88.4 R12, [R223+0x8800] ;  /* 0x00880000df0c783b */ /* 0x000fe20000000200 */
[----:B------:R-:W-:-:S03]  /*15950*/  IADD3 R167, R226, 0x7800, RZ ;  /* 0x00007800e2a77810 */ /* 0x000fc60007ffe0ff */
[----:B------:R-:W-:Y:S03]  /*15960*/  LDSM.16.M88.4 R84, [R219+0x3000] ;  /* 0x00300000db54783b */ /* 0x000fe60000000200 */
[C---:B------:R-:W-:Y:S01]  /*15970*/  HMMA.16816.F32.BF16 R44, R80.reuse, R46, RZ ;  /* 0x0000002e502c723c */ /* 0x040fe200000418ff */
[----:B------:R-:W-:Y:S04]  /*15980*/  LDSM.16.M88.4 R76, [R228+0xd000] ;  /* 0x00d00000e44c783b */ /* 0x000fe80000000200 */
[----:B------:R-:W-:Y:S03]  /*15990*/  LDSM.16.M88.4 R88, [R223+0xd800] ;  /* 0x00d80000df58783b */ /* 0x000fe60000000200 */
[C---:B----4-:R-:W-:Y:S01]  /*159a0*/  HMMA.16816.F32.BF16 R40, R80.reuse, R36, RZ ;  /* 0x000000245028723c */ /* 0x050fe200000418ff */
[----:B------:R-:W0:Y:S07]  /*159b0*/  LDGDEPBAR ;  /* 0x00000000000079af */ /* 0x000e2e0000000000 */
[C---:B-1----:R-:W-:Y:S08]  /*159c0*/  HMMA.16816.F32.BF16 R32, R80.reuse, R24, RZ ;  /* 0x000000185020723c */ /* 0x042ff000000418ff */
[C---:B------:R-:W-:Y:S08]  /*159d0*/  HMMA.16816.F32.BF16 R36, R80.reuse, R38, RZ ;  /* 0x000000265024723c */ /* 0x040ff000000418ff */
[C---:B------:R-:W-:Y:S08]  /*159e0*/  HMMA.16816.F32.BF16 R24, R80.reuse, R26, RZ ;  /* 0x0000001a5018723c */ /* 0x040ff000000418ff */
[C---:B---3--:R-:W-:Y:S08]  /*159f0*/  HMMA.16816.F32.BF16 R20, R80.reuse, R4, RZ ;  /* 0x000000045014723c */ /* 0x048ff000000418ff */
[----:B------:R-:W-:Y:S01]  /*15a00*/  HMMA.16816.F32.BF16 R80, R80, R6, RZ ;  /* 0x000000065050723c */ /* 0x000fe200000418ff */
[----:B------:R-:W1:Y:S07]  /*15a10*/  LDSM.16.M88.4 R4, [R225] ;  /* 0x00000000e104783b */ /* 0x000e6e0000000200 */
[C---:B------:R-:W-:Y:S08]  /*15a20*/  HMMA.16816.F32.BF16 R48, R56.reuse, R68, R48 ;  /* 0x000000443830723c */ /* 0x040ff00000041830 */
        /* <DEDUP_REMOVED lines=185> */
[C---:B------:R-:W-:Y:S08]  /*165c0*/  HMMA.16816.F32.BF16 R44, R68.reuse, R66, R44 ;  /* 0x00000042442c723c */ /* 0x040ff0000004182c */
[C---:B--2---:R-:W-:Y:S07]  /*165d0*/  HMMA.16816.F32.BF16 R40, R68.reuse, R8, R40 ;  /* 0x000000084428723c */ /* 0x044fee0000041828 */
[----:B------:R-:W-:Y:S01]  /*165e0*/  IADD3 R9, R3, -0x37, RZ ;  /* 0xffffffc903097810 */ /* 0x000fe20007ffe0ff */
[----:B------:R-:W-:Y:S01]  /*165f0*/  HMMA.16816.F32.BF16 R36, R68, R10, R36 ;  /* 0x0000000a4424723c */ /* 0x000fe20000041824 */
[----:B------:R-:W-:-:S02]  /*16600*/  FSEL R50, R50, -INF , !P1 ;  /* 0xff80000032327808 */ /* 0x000fc40004800000 */
[-C--:B------:R-:W-:Y:S02]  /*16610*/  ISETP.GE.AND P5, PT, R9, R60.reuse, PT ;  /* 0x0000003c0900720c */ /* 0x080fe40003fa6270 */
[----:B------:R-:W-:Y:S02]  /*16620*/  IADD3 R9, R3, -0x2f, RZ ;  /* 0xffffffd103097810 */ /* 0x000fe40007ffe0ff */
[----:B------:R-:W-:Y:S01]  /*16630*/  FSEL R48, R48, -INF , !P1 ;  /* 0xff80000030307808 */ /* 0x000fe20004800000 */
[----:B---3--:R-:W-:Y:S01]  /*16640*/  HMMA.16816.F32.BF16 R32, R68, R4, R32 ;  /* 0x000000044420723c */ /* 0x008fe20000041820 */
[----:B------:R-:W-:Y:S02]  /*16650*/  ISETP.GE.AND P3, PT, R9, R60, PT ;  /* 0x0000003c0900720c */ /* 0x000fe40003f66270 */
[----:B------:R-:W-:Y:S02]  /*16660*/  IADD3 R9, R3, -0x27, RZ ;  /* 0xffffffd903097810 */ /* 0x000fe40007ffe0ff */
[----:B------:R-:W-:-:S02]  /*16670*/  FSEL R46, R46, -INF , !P6 ;  /* 0xff8000002e2e7808 */ /* 0x000fc40007000000 */
[----:B------:R-:W-:Y:S01]  /*16680*/  IADD3 R5, R3, -0x1f, RZ ;  /* 0xffffffe103057810 */ /* 0x000fe20007ffe0ff */
[C---:B------:R-:W-:Y:S01]  /*16690*/  HMMA.16816.F32.BF16 R24, R68.reuse, R6, R24 ;  /* 0x000000064418723c */ /* 0x040fe20000041818 */
[----:B------:R-:W-:Y:S02]  /*166a0*/  FSEL R44, R44, -INF , !P6 ;  /* 0xff8000002c2c7808 */ /* 0x000fe40007000000 */
[-C--:B------:R-:W-:Y:S02]  /*166b0*/  ISETP.GE.AND P1, PT, R9, R60.reuse, PT ;  /* 0x0000003c0900720c */ /* 0x080fe40003f26270 */
[----:B------:R-:W-:Y:S02]  /*166c0*/  ISETP.GE.AND P6, PT, R5, R60, PT ;  /* 0x0000003c0500720c */ /* 0x000fe40003fc6270 */
[C---:B------:R-:W-:Y:S01]  /*166d0*/  IADD3 R7, R3.reuse, -0x18, RZ ;  /* 0xffffffe803077810 */ /* 0x040fe20007ffe0ff */
[----:B-1----:R-:W-:Y:S01]  /*166e0*/  HMMA.16816.F32.BF16 R80, R68, R14, R80 ;  /* 0x0000000e4450723c */ /* 0x002fe20000041850 */
[----:B------:R-:W-:-:S02]  /*166f0*/  IADD3 R9, R3, -0x20, RZ ;  /* 0xffffffe003097810 */ /* 0x000fc40007ffe0ff */
[----:B------:R-:W-:Y:S02]  /*16700*/  FSEL R47, R47, -INF , !P5 ;  /* 0xff8000002f2f7808 */ /* 0x000fe40006800000 */
[----:B------:R-:W-:Y:S02]  /*16710*/  FSEL R45, R45, -INF , !P5 ;  /* 0xff8000002d2d7808 */ /* 0x000fe40006800000 */
[----:B------:R-:W-:Y:S01]  /*16720*/  IADD3 R5, R3, -0x17, RZ ;  /* 0xffffffe903057810 */ /* 0x000fe20007ffe0ff */
[----:B------:R-:W-:Y:S01]  /*16730*/  HMMA.16816.F32.BF16 R84, R68, R12, R84 ;  /* 0x0000000c4454723c */ /* 0x000fe20000041854 */
        /* <DEDUP_REMOVED lines=11> */
[-C--:B------:R-:W-:Y:S02]  /*167f0*/  ISETP.GE.AND P2, PT, R11, R60.reuse, PT ;  /* 0x0000003c0b00720c */ /* 0x080fe40003f46270 */
[----:B------:R-:W-:Y:S02]  /*16800*/  ISETP.GE.AND P3, PT, R7, R60, PT ;  /* 0x0000003c0700720c */ /* 0x000fe40003f66270 */
[----:B------:R-:W-:Y:S02]  /*16810*/  IADD3 R7, R3, -0xf, RZ ;  /* 0xfffffff103077810 */ /* 0x000fe40007ffe0ff */
[----:B------:R-:W-:-:S02]  /*16820*/  FSEL R8, R38, -INF , !P2 ;  /* 0xff80000026087808 */ /* 0x000fc40005000000 */
[----:B------:R-:W-:Y:S02]  /*16830*/  FSEL R4, R36, -INF , !P2 ;  /* 0xff80000024047808 */ /* 0x000fe40005000000 */
[----:B------:R-:W-:Y:S02]  /*16840*/  ISETP.GE.AND P2, PT, R7, R60, PT ;  /* 0x0000003c0700720c */ /* 0x000fe40003f46270 */
[C---:B------:R-:W-:Y:S02]  /*16850*/  IADD3 R7, R3.reuse, -0x8, RZ ;  /* 0xfffffff803077810 */ /* 0x040fe40007ffe0ff */
[----:B------:R-:W-:Y:S02]  /*16860*/  IADD3 R3, R3, -0x7, RZ ;  /* 0xfffffff903037810 */ /* 0x000fe40007ffe0ff */
[----:B------:R-:W-:Y:S02]  /*16870*/  FSEL R186, R34, -INF , !P0 ;  /* 0xff80000022ba7808 */ /* 0x000fe40004000000 */
[----:B------:R-:W-:-:S02]  /*16880*/  FSEL R182, R32, -INF , !P0 ;  /* 0xff80000020b67808 */ /* 0x000fc40004000000 */
[----:B------:R-:W-:Y:S02]  /*16890*/  ISETP.GE.AND P0, PT, R3, R60, PT ;  /* 0x0000003c0300720c */ /* 0x000fe40003f06270 */
[----:B------:R-:W-:Y:S02]  /*168a0*/  FSEL R189, R33, -INF , !P6 ;  /* 0xff80000021bd7808 */ /* 0x000fe40007000000 */
[----:B------:R-:W-:Y:S02]  /*168b0*/  FSEL R188, R83, -INF , !P0 ;  /* 0xff80000053bc7808 */ /* 0x000fe40004000000 */
[----:B------:R-:W-:Y:S02]  /*168c0*/  FSEL R33, R81, -INF , !P0 ;  /* 0xff80000051217808 */ /* 0x000fe40004000000 */
[----:B------:R-:W-:Y:S02]  /*168d0*/  ISETP.GE.AND P0, PT, R165, 0x2, PT ;  /* 0x00000002a500780c */ /* 0x000fe40003f06270 */
[----:B------:R-:W-:-:S02]  /*168e0*/  FSEL R11, R39, -INF , !P1 ;  /* 0xff800000270b7808 */ /* 0x000fc40004800000 */
[----:B------:R-:W-:Y:S02]  /*168f0*/  FSEL R2, R37, -INF , !P1 ;  /* 0xff80000025027808 */ /* 0x000fe40004800000 */
[----:B------:R-:W-:Y:S02]  /*16900*/  ISETP.GE.AND P1, PT, R7, R60, PT ;  /* 0x0000003c0700720c */ /* 0x000fe40003f26270 */
        /* <DEDUP_REMOVED lines=46> */
[----:B------:R-:W-:Y:S01]  /*16bf0*/  ISETP.GE.U32.AND P5, PT, R12, R13, PT ;  /* 0x0000000d0c00720c */ /* 0x000fe20003fa6070 */
[----:B------:R-:W2:Y:S01]  /*16c00*/  LD.E.64 R20, [R28.64+0x20] ;  /* 0x000020061c147980 */ /* 0x000ea2000c101b00 */
        /* <DEDUP_REMOVED lines=29> */
.L_x_4253:
[----:B------:R-:W2:Y:S02]  /*16de0*/  LD.E R7, [R28.64+0x38] ;  /* 0x000038061c077980 */ /* 0x000ea4000c101900 */
[----:B--2---:R-:W-:-:S04]  /*16df0*/  LEA R7, -R7, RZ, 0x6 ;  /* 0x000000ff07077211 */ /* 0x004fc800078e31ff */
[----:B------:R-:W-:Y:S02]  /*16e00*/  SHF.R.S32.HI R14, RZ, 0x1f, R7 ;  /* 0x0000001fff0e7819 */ /* 0x000fe40000011407 */
.L_x_4254:
[----:B------:R-:W-:Y:S05]  /*16e10*/  BSYNC B0 ;  /* 0x0000000000007941 */ /* 0x000fea0003800000 */
.L_x_4252:
[C---:B------:R-:W-:Y:S01]  /*16e20*/  IMAD.SHL.U32 R3, R168.reuse, 0x20, RZ ;  /* 0x00000020a8037824 */ /* 0x040fe200078e00ff */
[C---:B------:R-:W-:Y:S02]  /*16e30*/  LEA R234, P2, R7.reuse, R234, 0x1 ;  /* 0x000000ea07ea7211 */ /* 0x040fe400078408ff */
[----:B------:R-:W-:Y:S02]  /*16e40*/  SHF.L.U64.HI R12, R168, 0x5, R169 ;  /* 0x00000005a80c7819 */ /* 0x000fe400000102a9 */
[----:B------:R-:W-:Y:S02]  /*16e50*/  IADD3 R16, P1, R234, R3, RZ ;  /* 0x00000003ea107210 */ /* 0x000fe40007f3e0ff */
[----:B------:R-:W-:Y:S02]  /*16e60*/  LEA.HI.X R235, R7, R235, R14, 0x1, P2 ;  /* 0x000000eb07eb7211 */ /* 0x000fe400010f0c0e */
[----:B------:R-:W-:-:S03]  /*16e70*/  IADD3 R14, P2, R16, R3, RZ ;  /* 0x00000003100e7210 */ /* 0x000fc60007f5e0ff */
[--C-:B------:R-:W-:Y:S01]  /*16e80*/  IMAD.X R17, R235, 0x1, R12.reuse, P1 ;  /* 0x00000001eb117824 */ /* 0x100fe200008e060c */
[----:B------:R-:W-:Y:S01]  /*16e90*/  @!PT LDS RZ, [RZ] ;  /* 0x00000000fffff984 */ /* 0x000fe20000000800 */
[----:B------:R-:W-:Y:S01]  /*16ea0*/  @!PT LDS RZ, [RZ] ;  /* 0x00000000fffff984 */ /* 0x000fe20000000800 */
[----:B------:R-:W-:Y:S01]  /*16eb0*/  @!PT LDS RZ, [RZ] ;  /* 0x00000000fffff984 */ /* 0x000fe20000000800 */
[----:B------:R1:W-:Y:S01]  /*16ec0*/  LDGSTS.E.BYPASS.LTC128B.128 [R241+0x8000], [R234.64] ;  /* 0x08000000eaf17fae */ /* 0x0003e2000b901d46 */
[----:B------:R-:W-:Y:S02]  /*16ed0*/  IADD3 R18, P1, R14, R3, RZ ;  /* 0x000000030e127210 */ /* 0x000fe40007f3e0ff */
[--C-:B------:R-:W-:Y:S01]  /*16ee0*/  IMAD.X R15, R17, 0x1, R12.reuse, P2 ;  /* 0x00000001110f7824 */ /* 0x100fe200010e060c */
        /* <DEDUP_REMOVED lines=17> */
.L_x_4251:
[----:B------:R-:W-:Y:S05]  /*17000*/  BSYNC B1 ;  /* 0x0000000000017941 */ /* 0x000fea0003800000 */
.L_x_4250:
[----:B------:R2:W3:Y:S01]  /*17010*/  LD.E R192, [R28.64+0xdc] ;  /* 0x0000dc061cc07980 */ /* 0x0004e2000c101900 */
[----:B------:R-:W-:-:S02]  /*17020*/  FMNMX.FTZ R3, R48, R49, !PT ;  /* 0x0000003130037209 */ /* 0x000fc40007810000 */
[----:B------:R-:W-:Y:S02]  /*17030*/  FMNMX.FTZ R7, R50, R51, !PT ;  /* 0x0000003332077209 */ /* 0x000fe40007810000 */
[----:B------:R-:W-:Y:S02]  /*17040*/  FMNMX.FTZ R12, R44, R3, !PT ;  /* 0x000000032c0c7209 */ /* 0x000fe40007810000 */
[----:B-1----:R-:W-:Y:S02]  /*17050*/  FMNMX.FTZ R14, R46, R7, !PT ;  /* 0x000000072e0e7209 */ /* 0x002fe40007810000 */
[----:B------:R-:W-:Y:S02]  /*17060*/  FMNMX.FTZ R3, R45, R12, !PT ;  /* 0x0000000c2d037209 */ /* 0x000fe40007810000 */
[----:B------:R-:W-:Y:S02]  /*17070*/  FMNMX.FTZ R7, R47, R14, !PT ;  /* 0x0000000e2f077209 */ /* 0x000fe40007810000 */
[----:B------:R-:W-:-:S02]  /*17080*/  FMNMX.FTZ R12, R6, R3, !PT ;  /* 0x00000003060c7209 */ /* 0x000fc40007810000 */
[----:B------:R-:W-:Y:S02]  /*17090*/  IADD3 R233, R61, R0, RZ ;  /* 0x000000003de97210 */ /* 0x000fe40007ffe0ff */
[----:B------:R-:W-:Y:S02]  /*170a0*/  FMNMX.FTZ R3, R5, R12, !PT ;  /* 0x0000000c05037209 */ /* 0x000fe40007810000 */
[----:B------:R-:W-:Y:S02]  /*170b0*/  SHF.L.U32 R233, R233, 0x1, RZ ;  /* 0x00000001e9e97819 */ /* 0x000fe400000006ff */
[----:B------:R-:W-:Y:S02]  /*170c0*/  FMNMX.FTZ R3, R4, R3, !PT ;  /* 0x0000000304037209 */ /* 0x000fe40007810000 */
[----:B------:R-:W-:Y:S01]  /*170d0*/  LEA R232, R54, R233, 0x1 ;  /* 0x000000e936e87211 */ /* 0x000fe200078e08ff */
[----:B------:R-:W-:Y:S01]  /*170e0*/  LDSM.16.MT88.4 R156, [R233+0x10000] ;  /* 0x01000000e99c783b */ /* 0x000fe20000004200 */
[----:B------:R-:W-:-:S02]  /*170f0*/  FMNMX.FTZ R3, R2, R3, !PT ;  /* 0x0000000302037209 */ /* 0x000fc40007810000 */
[----:B------:R-:W-:Y:S01]  /*17100*/  LEA R231, R52, R233, 0x1 ;  /* 0x000000e934e77211 */ /* 0x000fe200078e08ff */
        /* <DEDUP_REMOVED lines=32> */
[----:B------:R-:W-:Y:S03]  /*17310*/  LDSM.16.MT88.4 R152, [R232+0x16000] ;  /* 0x01600000e898783b */ /* 0x000fe60000004200 */
[----:B------:R-:W-:Y:S01]  /*17320*/  FMNMX.FTZ R13, R188, R13, !PT ;  /* 0x0000000dbc0d7209 */ /* 0x000fe20007810000 */
[----:B------:R-:W-:Y:S04]  /*17330*/  LDSM.16.MT88.4 R140, [R231+0x16000] ;  /* 0x01600000e78c783b */ /* 0x000fe80000004200 */
[----:B------:R-:W4:Y:S01]  /*17340*/  SHFL.BFLY PT, R12, R13, 0x2, 0x1f ;  /* 0x0c401f000d0c7f89 */ /* 0x000f2200000e0000 */
[----:B-1----:R-:W-:-:S03]  /*17350*/  FMNMX.FTZ R7, R14, R7, !PT ;  /* 0x000000070e077209 */ /* 0x002fc60007810000 */
[----:B------:R-:W-:Y:S04]  /*17360*/  LDSM.16.MT88.4 R16, [R232+0x12800] ;  /* 0x01280000e810783b */ /* 0x000fe80000004200 */
[----:B------:R-:W1:Y:S04]  /*17370*/  SHFL.BFLY PT, R164, R7, 0x1, 0x1f ;  /* 0x0c201f0007a47f89 */ /* 0x000e6800000e0000 */
[----:B--2---:R-:W-:Y:S04]  /*17380*/  LDSM.16.MT88.4 R28, [R232+0x10800] ;  /* 0x01080000e81c783b */ /* 0x004fe80000004200 */
[----:B------:R-:W-:Y:S04]  /*17390*/  LDSM.16.MT88.4 R24, [R231+0x10800] ;  /* 0x01080000e718783b */ /* 0x000fe80000004200 */
[----:B------:R-:W-:Y:S01]  /*173a0*/  LDSM.16.MT88.4 R20, [R230+0x10800] ;  /* 0x01080000e614783b */ /* 0x000fe20000004200 */
[----:B----4-:R-:W-:-:S05]  /*173b0*/  FMNMX.FTZ R12, R13, R12, !PT ;  /* 0x0000000c0d0c7209 */ /* 0x010fca0007810000 */
[----:B------:R-:W2:Y:S01]  /*173c0*/  SHFL.BFLY PT, R3, R12, 0x1, 0x1f ;  /* 0x0c201f000c037f89 */ /* 0x000ea200000e0000 */
[----:B-1----:R-:W-:-:S04]  /*173d0*/  FMNMX.FTZ R164, R7, R164, !PT ;  /* 0x000000a407a47209 */ /* 0x002fc80007810000 */
[----:B------:R-:W-:Y:S02]  /*173e0*/  FSETP.NEU.FTZ.AND P1, PT, R164, -INF , PT ;  /* 0xff800000a400780b */ /* 0x000fe40003f3d000 */
[----:B--2---:R-:W-:Y:S02]  /*173f0*/  FMNMX.FTZ R3, R12, R3, !PT ;  /* 0x000000030c037209 */ /* 0x004fe40007810000 */
[----:B------:R-:W-:Y:S01]  /*17400*/  LDSM.16.MT88.4 R12, [R233+0x10800] ;  /* 0x01080000e90c783b */ /* 0x000fe20000004200 */
[C---:B---3--:R-:W-:Y:S02]  /*17410*/  FMUL.FTZ R35, R192.reuse, R164 ;  /* 0x000000a4c0237220 */ /* 0x048fe40000410000 */
[----:B------:R-:W-:-:S03]  /*17420*/  FMUL.FTZ R195, R192, R3 ;  /* 0x00000003c0c37220 */ /* 0x000fc60000410000 */
        /* <DEDUP_REMOVED lines=16> */
[-C--:B------:R-:W-:Y:S02]  /*17530*/  FFMA.FTZ R175, R4, R192.reuse, -R35 ;  /* 0x000000c004af7223 */ /* 0x080fe40000010823 */
[----:B------:R-:W3:Y:S01]  /*17540*/  LDSM.16.MT88.4 R4, [R230+0x16000] ;  /* 0x01600000e604783b */ /* 0x000ee20000004200 */
[----:B------:R-:W-:Y:S01]  /*17550*/  MUFU.EX2 R181, R181 ;  /* 0x000000b500b57308 */ /* 0x000fe20000000800 */
[----:B------:R-:W-:-:S02]  /*17560*/  FFMA.FTZ R177, R10, R192, -R195 ;  /* 0x000000c00ab17223 */ /* 0x000fc400000108c3 */
[-CC-:B------:R-:W-:Y:S02]  /*17570*/  FFMA.FTZ R166, R9, R192.reuse, -R195.reuse ;  /* 0x000000c009a67223 */ /* 0x180fe400000108c3 */
[-CC-:B------:R-:W-:Y:S02]  /*17580*/  FFMA.FTZ R173, R8, R192.reuse, -R195.reuse ;  /* 0x000000c008ad7223 */ /* 0x180fe400000108c3 */
[-C--:B------:R-:W-:Y:S01]  /*17590*/  FFMA.FTZ R0, R11, R192.reuse, -R195 ;  /* 0x000000c00b007223 */ /* 0x080fe200000108c3 */
[----:B------:R-:W4:Y:S01]  /*175a0*/  MUFU.EX2 R174, R174 ;  /* 0x000000ae00ae7308 */ /* 0x000f220000000800 */
[----:B--2---:R-:W-:Y:S01]  /*175b0*/  F2FP.BF16.PACK_AB R144, R178, R183 ;  /* 0x000000b7b290723e */ /* 0x004fe200000010ff */
[----:B------:R-:W2:Y:S01]  /*175c0*/  LDSM.16.MT88.4 R8, [R233+0x12800] ;  /* 0x01280000e908783b */ /* 0x000ea20000004200 */
[-CC-:B------:R-:W-:Y:S02]  /*175d0*/  FFMA.FTZ R2, R2, R192.reuse, -R35.reuse ;  /* 0x000000c002027223 */ /* 0x180fe40000010823 */
        /* <DEDUP_REMOVED lines=8> */
[----:B----4-:R-:W-:Y:S01]  /*17660*/  F2FP.BF16.PACK_AB R146, R174, R181 ;  /* 0x000000b5ae92723e */ /* 0x010fe200000010ff */
[----:B------:R-:W-:-:S02]  /*17670*/  FFMA.FTZ R196, R196, R192, -R195 ;  /* 0x000000c0c4c47223 */ /* 0x000fc400000108c3 */
[-C--:B------:R-:W-:Y:S02]  /*17680*/  FFMA.FTZ R197, R197, R192.reuse, -R195 ;  /* 0x000000c0c5c57223 */ /* 0x080fe400000108c3 */
[-CC-:B------:R-:W-:Y:S02]  /*17690*/  FFMA.FTZ R199, R199, R192.reuse, -R35.reuse ;  /* 0x000000c0c7c77223 */ /* 0x180fe40000010823 */
[----:B------:R-:W-:Y:S01]  /*176a0*/  MUFU.EX2 R187, R187 ;  /* 0x000000bb00bb7308 */ /* 0x000fe20000000800 */
[-CC-:B------:R-:W-:Y:S02]  /*176b0*/  FFMA.FTZ R198, R198, R192.reuse, -R35.reuse ;  /* 0x000000c0c6c67223 */ /* 0x180fe40000010823 */
[-CC-:B------:R-:W-:Y:S02]  /*176c0*/  FFMA.FTZ R200, R34, R192.reuse, -R35.reuse ;  /* 0x000000c022c87223 */ /* 0x180fe40000010823 */
[-C--:B------:R-:W-:Y:S02]  /*176d0*/  FFMA.FTZ R201, R33, R192.reuse, -R35 ;  /* 0x000000c021c97223 */ /* 0x080fe40000010823 */
[-CC-:B------:R-:W-:Y:S01]  /*176e0*/  FFMA.FTZ R202, R32, R192.reuse, -R195.reuse ;  /* 0x000000c020ca7223 */ /* 0x180fe200000108c3 */
[----:B------:R-:W4:Y:S01]  /*176f0*/  MUFU.EX2 R176, R176 ;  /* 0x000000b000b07308 */ /* 0x000f220000000800 */
[----:B-----5:R-:W-:Y:S01]  /*17700*/  F2FP.BF16.PACK_AB R145, R180, R185 ;  /* 0x000000b9b491723e */ /* 0x020fe200000010ff */
[-CC-:B------:R-:W-:Y:S01]  /*17710*/  FFMA.FTZ R203, R194, R192.reuse, -R195.reuse ;  /* 0x000000c0c2cb7223 */ /* 0x180fe200000108c3 */
[----:B------:R-:W-:Y:S01]  /*17720*/  LDSM.16.MT88.4 R32, [R233+0x11800] ;  /* 0x01180000e920783b */ /* 0x000fe20000004200 */
[----:B------:R-:W-:-:S02]  /*17730*/  FFMA.FTZ R190, R190, R192, -R195 ;  /* 0x000000c0bebe7223 */ /* 0x000fc400000108c3 */
[----:B------:R-:W-:Y:S02]  /*17740*/  FFMA.FTZ R243, R188, R192, -R195 ;  /* 0x000000c0bcf37223 */ /* 0x000fe400000108c3 */
[----:B------:R-:W-:Y:S01]  /*17750*/  MUFU.EX2 R179, R179 ;  /* 0x000000b300b37308 */ /* 0x000fe20000000800 */
[----:B------:R-:W-:Y:S02]  /*17760*/  FADD.FTZ R178, R183, R178 ;  /* 0x000000b2b7b27221 */ /* 0x000fe40000010000 */
[----:B------:R-:W-:Y:S02]  /*17770*/  FADD.FTZ R180, R185, R180 ;  /* 0x000000b4b9b47221 */ /* 0x000fe40000010000 */
[----:B------:R-:W-:Y:S01]  /*17780*/  FADD.FTZ R181, R181, R178 ;  /* 0x000000b2b5b57221 */ /* 0x000fe20000010000 */
[----:B----4-:R-:W-:Y:S02]  /*17790*/  F2FP.BF16.PACK_AB R147, R176, R187 ;  /* 0x000000bbb093723e */ /* 0x010fe400000010ff */
[----:B------:R-:W4:Y:S01]  /*177a0*/  MUFU.EX2 R172, R172 ;  /* 0x000000ac00ac7308 */ /* 0x000f220000000800 */
[----:B------:R-:W-:-:S02]  /*177b0*/  FADD.FTZ R174, R174, R181 ;  /* 0x000000b5aeae7221 */ /* 0x000fc40000010000 */
        /* <DEDUP_REMOVED lines=12> */
[C---:B-1----:R-:W-:Y:S03]  /*17880*/  HMMA.16816.F32.BF16 R44, R144.reuse, R48, RZ ;  /* 0x00000030902c723c */ /* 0x042fe600000418ff */
        /* <DEDUP_REMOVED lines=91> */
[C---:B-----5:R-:W-:Y:S08]  /*17e40*/  HMMA.16816.F32.BF16 R100, R4.reuse, R24, R100 ;  /* 0x000000180464723c */ /* 0x060ff00000041864 */
[C---:B------:R-:W-:Y:S01]  /*17e50*/  HMMA.16816.F32.BF16 R104, R4.reuse, R26, R104 ;  /* 0x0000001a0468723c */ /* 0x040fe20000041868 */
[----:B------:R-:W-:Y:S07]  /*17e60*/  LDSM.16.MT88.4 R24, [R232+0x11000] ;  /* 0x01100000e818783b */ /* 0x000fee0000004200 */
[C---:B------:R-:W-:Y:S08]  /*17e70*/  HMMA.16816.F32.BF16 R124, R4.reuse, R20, R124 ;  /* 0x00000014047c723c */ /* 0x040ff0000004187c */
[C---:B------:R-:W-:Y:S01]  /*17e80*/  HMMA.16816.F32.BF16 R128, R4.reuse, R22, R128 ;  /* 0x000000160480723c */ /* 0x040fe20000041880 */
[----:B------:R-:W4:Y:S07]  /*17e90*/  LDSM.16.MT88.4 R20, [R231+0x11000] ;  /* 0x01100000e714783b */ /* 0x000f2e0000004200 */
[C---:B---3--:R-:W-:Y:S08]  /*17ea0*/  HMMA.16816.F32.BF16 R136, R4.reuse, R16, R136 ;  /* 0x000000100488723c */ /* 0x048ff00000041888 */
        /* <DEDUP_REMOVED lines=20> */
[C---:B----4-:R-:W-:Y:S08]  /*17ff0*/  HMMA.16816.F32.BF16 R44, R4.reuse, R20, R44 ;  /* 0x00000014042c723c */ /* 0x050ff0000004182c */
[C---:B-1----:R-:W-:Y:S08]  /*18000*/  HMMA.16816.F32.BF16 R60, R4.reuse, R12, R60 ;  /* 0x0000000c043c723c */ /* 0x042ff0000004183c */
[C---:B------:R-:W-:Y:S01]  /*18010*/  HMMA.16816.F32.BF16 R64, R4.reuse, R14, R64 ;  /* 0x0000000e0440723c */ /* 0x040fe20000041840 */
[----:B------:R-:W1:Y:S07]  /*18020*/  LDSM.16.MT88.4 R12, [R231+0x15000] ;  /* 0x01500000e70c783b */ /* 0x000e6e0000004200 */
[C---:B------:R-:W-:Y:S01]  /*18030*/  HMMA.16816.F32.BF16 R48, R4.reuse, R22, R48 ;  /* 0x000000160430723c */ /* 0x040fe20000041830 */
[----:B------:R-:W-:Y:S07]  /*18040*/  LDSM.16.MT88.4 R20, [R230+0x13000] ;  /* 0x01300000e614783b */ /* 0x000fee0000004200 */
[C---:B------:R-:W-:Y:S08]  /*18050*/  HMMA.16816.F32.BF16 R52, R4.reuse, R16, R52 ;  /* 0x000000100434723c */ /* 0x040ff00000041834 */
        /* <DEDUP_REMOVED lines=92> */
[----:B------:R-:W-:Y:S10]  /*18620*/  @!P0 BRA `(.L_x_4255) ;  /* 0x000039f000008947 */ /* 0x000ff40003800000 */
[----:B------:R-:W-:Y:S01]  /*18630*/  IADD3 R252, R165, -0x2, RZ ;  /* 0xfffffffea5fc7810 */ /* 0x000fe20007ffe0ff */
[C---:B------:R-:W-:Y:S01]  /*18640*/  IMAD.SHL.U32 R249, R170.reuse, 0x20, RZ ;  /* 0x00000020aaf97824 */ /* 0x040fe200078e00ff */
[----:B------:R-:W-:Y:S01]  /*18650*/  SHF.L.U64.HI R248, R170, 0x5, R171 ;  /* 0x00000005aaf87819 */ /* 0x000fe200000102ab */
[C---:B------:R-:W-:Y:S01]  /*18660*/  IMAD.SHL.U32 R251, R168.reuse, 0x20, RZ ;  /* 0x00000020a8fb7824 */ /* 0x040fe200078e00ff */
[----:B------:R-:W-:Y:S01]  /*18670*/  SHF.L.U64.HI R250, R168, 0x5, R169 ;  /* 0x00000005a8fa7819 */ /* 0x000fe200000102a9 */
[----:B------:R-:W-:Y:S01]  /*18680*/  IMAD.MOV.U32 R165, RZ, RZ, R164 ;  /* 0x000000ffffa57224 */ /* 0x000fe200078e00a4 */
[----:B------:R-:W-:-:S07]  /*18690*/  MOV R0, R3 ;  /* 0x0000000300007202 */ /* 0x000fce0000000f00 */
.L_x_4264:
        /* <DEDUP_REMOVED lines=34> */
[C---:B------:R-:W-:Y:S02]  /*188c0*/  IMAD.HI.U32 R9, R10.reuse, R5, RZ ;  /* 0x000000050a097227 */ /* 0x040fe400078e00ff */
[----:B------:R-:W3:Y:S02]  /*188d0*/  LD.E.64 R12, [R2.64+0x40] ;  /* 0x00004004020c7980 */ /* 0x000ee4000c101b00 */
        /* <DEDUP_REMOVED lines=39> */
.L_x_4257:
[----:B------:R-:W-:Y:S02]  /*18b50*/  ULDC.64 UR4, c[0x0][0x118] ;  /* 0x0000460000047ab9 */ /* 0x000fe40000000a00 */
[----:B------:R-:W2:Y:S02]  /*18b60*/  LD.E R8, [R2.64+0x40] ;  /* 0x0000400402087980 */ /* 0x000ea4000c101900 */
[----:B--2---:R-:W-:Y:S04]  /*18b70*/  LEA R8, -R8, RZ, 0x6 ;  /* 0x000000ff08087211 */ /* 0x004fe800078e31ff */
[----:B------:R-:W-:Y:S02]  /*18b80*/  SHF.R.S32.HI R7, RZ, 0x1f, R8 ;  /* 0x0000001fff077819 */ /* 0x000fe40000011408 */
.L_x_4258:
[----:B------:R-:W-:Y:S05]  /*18b90*/  BSYNC B0 ;  /* 0x0000000000007941 */ /* 0x000fea0003800000 */
.L_x_4256:
[C---:B------:R-:W-:Y:S01]  /*18ba0*/  LEA R246, P0, R8.reuse, R246, 0x1 ;  /* 0x000000f608f67211 */ /* 0x040fe200078008ff */
[----:B------:R-:W-:Y:S01]  /*18bb0*/  ULDC.64 UR4, c[0x0][0x118] ;  /* 0x0000460000047ab9 */ /* 0x000fe20000000a00 */
[----:B------:R-:W-:Y:S02]  /*18bc0*/  BSSY B1, `(.L_x_4259) ;  /* 0x0000157000017945 */ /* 0x000fe40003800000 */
[----:B------:R-:W-:Y:S02]  /*18bd0*/  LEA.HI.X R247, R8, R247, R7, 0x1, P0 ;  /* 0x000000f708f77211 */ /* 0x000fe400000f0c07 */
[C---:B------:R-:W-:Y:S03]  /*18be0*/  IADD3 R12, P0, R249.reuse, R246, RZ ;  /* 0x000000f6f90c7210 */ /* 0x040fe60007f1e0ff */
[----:B------:R-:W-:Y:S01]  /*18bf0*/  @!PT LDS RZ, [RZ] ;  /* 0x00000000fffff984 */ /* 0x000fe20000000800 */
[----:B------:R-:W-:Y:S01]  /*18c00*/  @!PT LDS RZ, [RZ] ;  /* 0x00000000fffff984 */ /* 0x000fe20000000800 */
[----:B------:R-:W-:Y:S01]  /*18c10*/  @!PT LDS RZ, [RZ] ;  /* 0x00000000fffff984 */ /* 0x000fe20000000800 */
[----:B------:R1:W-:Y:S02]  /*18c20*/  LDGSTS.E.BYPASS.LTC128B.128 [R241+0x10000], [R246.64] ;  /* 0x10000000f6f17fae */ /* 0x0003e4000b901d44 */
[C---:B------:R-:W-:Y:S01]  /*18c30*/  IMAD.X R13, R248.reuse, 0x1, R247, P0 ;  /* 0x00000001f80d7824 */ /* 0x040fe200000e06f7 */
[C---:B------:R-:W-:Y:S01]  /*18c40*/  IADD3 R6, P0, R249.reuse, R12, RZ ;  /* 0x0000000cf9067210 */ /* 0x040fe20007f1e0ff */
[----:B------:R1:W-:Y:S04]  /*18c50*/  LDGSTS.E.BYPASS.LTC128B.128 [R241+0x12000], [R246.64+0x80] ;  /* 0x12000080f6f17fae */ /* 0x0003e8000b901d44 */
[----:B------:R1:W-:Y:S01]  /*18c60*/  LDGSTS.E.BYPASS.LTC128B.128 [R241+0x14000], [R246.64+0x100] ;  /* 0x14000100f6f17fae */ /* 0x0003e2000b901d44 */
[C---:B------:R-:W-:Y:S01]  /*18c70*/  IMAD.X R7, R248.reuse, 0x1, R13, P0 ;  /* 0x00000001f8077824 */ /* 0x040fe200000e060d */
[----:B------:R-:W-:Y:S02]  /*18c80*/  IADD3 R4, P0, R249, R6, RZ ;  /* 0x00000006f9047210 */ /* 0x000fe40007f1e0ff */
[----:B------:R1:W-:Y:S03]  /*18c90*/  LDGSTS.E.BYPASS.LTC128B.128 [R241+0x16000], [R246.64+0x180] ;  /* 0x16000180f6f17fae */ /* 0x0003e6000b901d44 */
[----:B------:R-:W-:Y:S01]  /*18ca0*/  IMAD.X R5, R248, 0x1, R7, P0 ;  /* 0x00000001f8057824 */ /* 0x000fe200000e0607 */
[----:B------:R2:W-:Y:S01]  /*18cb0*/  LDGSTS.E.BYPASS.LTC128B.128 [R241+0x10800], [R12.64] ;  /* 0x108000000cf17fae */ /* 0x0005e2000b901d44 */
[----:B------:R-:W-:Y:S03]  /*18cc0*/  ISETP.GE.AND P0, PT, R252, 0x1, PT ;  /* 0x00000001fc00780c */ /* 0x000fe60003f06270 */
        /* <DEDUP_REMOVED lines=12> */
[----:B------:R-:W3:Y:S04]  /*18d90*/  LDSM.16.M88.4 R8, [R228+0x8000] ;  /* 0x00800000e408783b */ /* 0x000ee80000000200 */
[----:B------:R-:W2:Y:S04]  /*18da0*/  LDSM.16.M88.4 R16, [R228+0x8800] ;  /* 0x00880000e410783b */ /* 0x000ea80000000200 */
        /* <DEDUP_REMOVED lines=8> */
[C---:B---3--:R-:W-:Y:S03]  /*18e30*/  HMMA.16816.F32.BF16 R4, R32.reuse, R8, RZ ;  /* 0x000000082004723c */ /* 0x048fe600000418ff */
[----:B------:R-:W-:Y:S04]  /*18e40*/  LDSM.16.M88.4 R192, [R225] ;  /* 0x00000000e1c0783b */ /* 0x000fe80000000200 */
[----:B------:R-:W3:Y:S01]  /*18e50*/  LDSM.16.M88.4 R196, [R223+0x8000] ;  /* 0x00800000dfc4783b */ /* 0x000ee20000000200 */
[C---:B------:R-:W-:Y:S03]  /*18e60*/  HMMA.16816.F32.BF16 R8, R32.reuse, R10, RZ ;  /* 0x0000000a2008723c */ /* 0x040fe600000418ff */
[----:B------:R-:W1:Y:S04]  /*18e70*/  LDSM.16.M88.4 R200, [R223+0x8800] ;  /* 0x00880000dfc8783b */ /* 0x000e680000000200 */
[----:B------:R-:W-:Y:S01]  /*18e80*/  LDSM.16.M88.4 R204, [R223+0x9800] ;  /* 0x00980000dfcc783b */ /* 0x000fe20000000200 */
[C---:B--2---:R-:W-:Y:S08]  /*18e90*/  HMMA.16816.F32.BF16 R12, R32.reuse, R16, RZ ;  /* 0x00000010200c723c */ /* 0x044ff000000418ff */
[C---:B------:R-:W-:Y:S08]  /*18ea0*/  HMMA.16816.F32.BF16 R16, R32.reuse, R18, RZ ;  /* 0x000000122010723c */ /* 0x040ff000000418ff */
[C---:B----4-:R-:W-:Y:S08]  /*18eb0*/  HMMA.16816.F32.BF16 R20, R32.reuse, R24, RZ ;  /* 0x000000182014723c */ /* 0x050ff000000418ff */
[C---:B------:R-:W-:Y:S08]  /*18ec0*/  HMMA.16816.F32.BF16 R24, R32.reuse, R26, RZ ;  /* 0x0000001a2018723c */ /* 0x040ff000000418ff */
[C---:B-----5:R-:W-:Y:S08]  /*18ed0*/  HMMA.16816.F32.BF16 R28, R32.reuse, R168, RZ ;  /* 0x000000a8201c723c */ /* 0x060ff000000418ff */
[----:B------:R-:W-:Y:S01]  /*18ee0*/  HMMA.16816.F32.BF16 R32, R32, R170, RZ ;  /* 0x000000aa2020723c */ /* 0x000fe200000418ff */
[----:B------:R-:W2:Y:S07]  /*18ef0*/  LDSM.16.M88.4 R168, [R223+0x9000] ;  /* 0x00900000dfa8783b */ /* 0x000eae0000000200 */
        /* <DEDUP_REMOVED lines=8> */
[----:B------:R-:W4:Y:S07]  /*18f80*/  LDSM.16.M88.4 R184, [R219+0x800] ;  /* 0x00080000dbb8783b */ /* 0x000f2e0000000200 */
[C---:B------:R-:W-:Y:S08]  /*18f90*/  HMMA.16816.F32.BF16 R28, R172.reuse, R188, R28 ;  /* 0x000000bcac1c723c */ /* 0x040ff0000004181c */
[----:B------:R-:W-:Y:S01]  /*18fa0*/  HMMA.16816.F32.BF16 R32, R172, R190, R32 ;  /* 0x000000beac20723c */ /* 0x000fe20000041820 */
[----:B------:R-:W5:Y:S04]  /*18fb0*/  LDSM.16.M88.4 R172, [R219+0x1000] ;  /* 0x00100000dbac783b */ /* 0x000f680000000200 */
[----:B------:R-:W1:Y:S03]  /*18fc0*/  LDSM.16.M88.4 R188, [R219+0x1800] ;  /* 0x00180000dbbc783b */ /* 0x000e660000000200 */
[C---:B---3--:R-:W-:Y:S08]  /*18fd0*/  HMMA.16816.F32.BF16 R4, R192.reuse, R196, R4 ;  /* 0x000000c4c004723c */ /* 0x048ff00000041804 */
        /* <DEDUP_REMOVED lines=10> */
[----:B------:R-:W3:Y:S04]  /*19080*/  LDSM.16.M88.4 R192, [R228+0xb000] ;  /* 0x00b00000e4c0783b */ /* 0x000ee80000000200 */
[----:B------:R-:W2:Y:S03]  /*19090*/  LDSM.16.M88.4 R204, [R228+0xb800] ;  /* 0x00b80000e4cc783b */ /* 0x000ea60000000200 */
[C---:B-1----:R-:W-:Y:S08]  /*190a0*/  HMMA.16816.F32.BF16 R4, R176.reuse, R180, R4 ;  /* 0x000000b4b004723c */ /* 0x042ff00000041804 */
[C---:B------:R-:W-:Y:S01]  /*190b0*/  HMMA.16816.F32.BF16 R8, R176.reuse, R182, R8 ;  /* 0x000000b6b008723c */ /* 0x040fe20000041808 */
[----:B------:R-:W-:Y:S07]  /*190c0*/  LDSM.16.M88.4 R180, [R218] ;  /* 0x00000000dab4783b */ /* 0x000fee0000000200 */
[C---:B----4-:R-:W-:Y:S08]  /*190d0*/  HMMA.16816.F32.BF16 R12, R176.reuse, R184, R12 ;  /* 0x000000b8b00c723c */ /* 0x050ff0000004180c */
[C---:B------:R-:W-:Y:S01]  /*190e0*/  HMMA.16816.F32.BF16 R16, R176.reuse, R186, R16 ;  /* 0x000000bab010723c */ /* 0x040fe20000041810 */
[----:B------:R-:W-:Y:S07]  /*190f0*/  LDSM.16.M88.4 R184, [R217] ;  /* 0x00000000d9b8783b */ /* 0x000fee0000000200 */
[C---:B-----5:R-:W-:Y:S08]  /*19100*/  HMMA.16816.F32.BF16 R20, R176.reuse, R172, R20 ;  /* 0x000000acb014723c */ /* 0x060ff00000041814 */
[C---:B------:R-:W-:Y:S01]  /*19110*/  HMMA.16816.F32.BF16 R24, R176.reuse, R174, R24 ;  /* 0x000000aeb018723c */ /* 0x040fe20000041818 */
[----:B------:R-:W1:Y:S07]  /*19120*/  LDSM.16.M88.4 R172, [R227+0x2000] ;  /* 0x00200000e3ac783b */ /* 0x000e6e0000000200 */
[C---:B------:R-:W-:Y:S08]  /*19130*/  HMMA.16816.F32.BF16 R28, R176.reuse, R188, R28 ;  /* 0x000000bcb01c723c */ /* 0x040ff0000004181c */
[----:B------:R-:W-:Y:S01]  /*19140*/  HMMA.16816.F32.BF16 R32, R176, R190, R32 ;  /* 0x000000beb020723c */ /* 0x000fe20000041820 */
[----:B------:R-:W4:Y:S04]  /*19150*/  LDSM.16.M88.4 R176, [R216] ;  /* 0x00000000d8b0783b */ /* 0x000f280000000200 */
[----:B------:R-:W5:Y:S03]  /*19160*/  LDSM.16.M88.4 R188, [R215] ;  /* 0x00000000d7bc783b */ /* 0x000f660000000200 */
        /* <DEDUP_REMOVED lines=15> */
[----:B------:R-:W-:Y:S07]  /*19260*/  LDSM.16.M88.4 R180, [R219+0x2000] ;  /* 0x00200000dbb4783b */ /* 0x000fee0000000200 */
[C---:B------:R-:W-:Y:S08]  /*19270*/  HMMA.16816.F32.BF16 R12, R172.reuse, R184, R12 ;  /* 0x000000b8ac0c723c */ /* 0x040ff0000004180c */
[C---:B------:R-:W-:Y:S01]  /*19280*/  HMMA.16816.F32.BF16 R16, R172.reuse, R186, R16 ;  /* 0x000000baac10723c */ /* 0x040fe20000041810 */
[----:B------:R-:W-:Y:S07]  /*19290*/  LDSM.16.M88.4 R184, [R219+0x2800] ;  /* 0x00280000dbb8783b */ /* 0x000fee0000000200 */
[C---:B----4-:R-:W-:Y:S08]  /*192a0*/  HMMA.16816.F32.BF16 R20, R172.reuse, R176, R20 ;  /* 0x000000b0ac14723c */ /* 0x050ff00000041814 */
[C---:B------:R-:W-:Y:S01]  /*192b0*/  HMMA.16816.F32.BF16 R24, R172.reuse, R178, R24 ;  /* 0x000000b2ac18723c */ /* 0x040fe20000041818 */
[----:B------:R-:W1:Y:S07]  /*192c0*/  LDSM.16.M88.4 R176, [R224+0x2000] ;  /* 0x00200000e0b0783b */ /* 0x000e6e0000000200 */
[C---:B-----5:R-:W-:Y:S08]  /*192d0*/  HMMA.16816.F32.BF16 R28, R172.reuse, R188, R28 ;  /* 0x000000bcac1c723c */ /* 0x060ff0000004181c */
[----:B------:R-:W-:Y:S01]  /*192e0*/  HMMA.16816.F32.BF16 R32, R172, R190, R32 ;  /* 0x000000beac20723c */ /* 0x000fe20000041820 */
[----:B------:R-:W4:Y:S04]  /*192f0*/  LDSM.16.M88.4 R172, [R219+0x3000] ;  /* 0x00300000dbac783b */ /* 0x000f280000000200 */
[----:B------:R-:W5:Y:S03]  /*19300*/  LDSM.16.M88.4 R188, [R219+0x3800] ;  /* 0x00380000dbbc783b */ /* 0x000f660000000200 */
        /* <DEDUP_REMOVED lines=16> */
[C---:B------:R-:W-:Y:S08]  /*19410*/  HMMA.16816.F32.BF16 R12, R176.reuse, R184, R12 ;  /* 0x000000b8b00c723c */ /* 0x040ff0000004180c */
[C---:B------:R-:W-:Y:S01]  /*19420*/  HMMA.16816.F32.BF16 R16, R176.reuse, R186, R16 ;  /* 0x000000bab010723c */ /* 0x040fe20000041810 */
[----:B------:R-:W-:Y:S07]  /*19430*/  LDSM.16.M88.4 R184, [R213] ;  /* 0x00000000d5b8783b */ /* 0x000fee0000000200 */
[C---:B----4-:R-:W-:Y:S08]  /*19440*/  HMMA.16816.F32.BF16 R20, R176.reuse, R172, R20 ;  /* 0x000000acb014723c */ /* 0x050ff00000041814 */
[C---:B------:R-:W-:Y:S01]  /*19450*/  HMMA.16816.F32.BF16 R24, R176.reuse, R174, R24 ;  /* 0x000000aeb018723c */ /* 0x040fe20000041818 */
[----:B------:R-:W1:Y:S07]  /*19460*/  LDSM.16.M88.4 R172, [R227+0x4000] ;  /* 0x00400000e3ac783b */ /* 0x000e6e0000000200 */
[C---:B-----5:R-:W-:Y:S08]  /*19470*/  HMMA.16816.F32.BF16 R28, R176.reuse, R188, R28 ;  /* 0x000000bcb01c723c */ /* 0x060ff0000004181c */
        /* <DEDUP_REMOVED lines=91> */
[C---:B-1----:R-:W-:Y:S08]  /*19a30*/  HMMA.16816.F32.BF16 R4, R176.reuse, R180, R4 ;  /* 0x000000b4b004723c */ /* 0x042ff00000041804 */
[C---:B------:R-:W-:Y:S08]  /*19a40*/  HMMA.16816.F32.BF16 R8, R176.reuse, R182, R8 ;  /* 0x000000b6b008723c */ /* 0x040ff00000041808 */
[C---:B------:R-:W-:Y:S08]  /*19a50*/  HMMA.16816.F32.BF16 R12, R176.reuse, R184, R12 ;  /* 0x000000b8b00c723c */ /* 0x040ff0000004180c */
[C---:B------:R-:W-:Y:S08]  /*19a60*/  HMMA.16816.F32.BF16 R16, R176.reuse, R186, R16 ;  /* 0x000000bab010723c */ /* 0x040ff00000041810 */
[C---:B----4-:R-:W-:Y:S08]  /*19a70*/  HMMA.16816.F32.BF16 R20, R176.reuse, R172, R20 ;  /* 0x000000acb014723c */ /* 0x050ff00000041814 */
        /* <DEDUP_REMOVED lines=21> */
[----:B------:R-:W-:Y:S02]  /*19bd0*/  IABS R168, R164 ;  /* 0x000000a400a87213 */ /* 0x000fe40000000000 */
[C---:B------:R-:W-:Y:S02]  /*19be0*/  IADD3 R172, R164.reuse, -0x40, RZ ;  /* 0xffffffc0a4ac7810 */ /* 0x040fe40007ffe0ff */
[-C--:B------:R-:W-:Y:S04]  /*19bf0*/  LOP3.LUT R164, R164, R175.reuse, RZ, 0x3c, !PT ;  /* 0x000000afa4a47212 */ /* 0x080fe800078e3cff */
[----:B------:R-:W-:Y:S02]  /*19c00*/  ISETP.GE.AND P2, PT, R164, RZ, PT ;  /* 0x000000ffa400720c */ /* 0x000fe40003f46270 */
[----:B------:R-:W-:Y:S01]  /*19c10*/  LOP3.LUT R164, RZ, R175, RZ, 0x33, !PT ;  /* 0x000000afffa47212 */ /* 0x000fe200078e33ff */
        /* <DEDUP_REMOVED lines=45> */
[----:B------:R-:W-:Y:S01]  /*19ef0*/  IMAD.IADD R171, R173, 0x1, R171 ;  /* 0x00000001adab7824 */ /* 0x000fe200078e02ab */
[----:B------:R-:W-:-:S05]  /*19f00*/  BRA `(.L_x_4263) ;  /* 0x0000004000007947 */ /* 0x000fca0003800000 */
.L_x_4262:
[----:B------:R-:W-:Y:S02]  /*19f10*/  ULDC.64 UR4, c[0x0][0x118] ;  /* 0x0000460000047ab9 */ /* 0x000fe40000000a00 */
[----:B------:R-:W2:Y:S02]  /*19f20*/  LD.E R172, [R2.64+0x38] ;  /* 0x0000380402ac7980 */ /* 0x000ea4000c101900 */
[----:B--2---:R-:W-:Y:S04]  /*19f30*/  LEA R172, -R172, RZ, 0x6 ;  /* 0x000000ffacac7211 */ /* 0x004fe800078e31ff */
[----:B------:R-:W-:Y:S02]  /*19f40*/  SHF.R.S32.HI R171, RZ, 0x1f, R172 ;  /* 0x0000001fffab7819 */ /* 0x000fe400000114ac */
.L_x_4263:
[----:B------:R-:W-:Y:S05]  /*19f50*/  BSYNC B0 ;  /* 0x0000000000007941 */ /* 0x000fea0003800000 */
.L_x_4261:
[C---:B------:R-:W-:Y:S01]  /*19f60*/  LEA R234, P0, R172.reuse, R234, 0x1 ;  /* 0x000000eaacea7211 */ /* 0x040fe200078008ff */
[----:B------:R-:W-:Y:S03]  /*19f70*/  ULDC.64 UR4, c[0x0][0x118] ;  /* 0x0000460000047ab9 */ /* 0x000fe60000000a00 */
        /* <DEDUP_REMOVED lines=27> */
.L_x_4260:
[----:B------:R-:W-:Y:S05]  /*1a130*/  BSYNC B1 ;  /* 0x0000000000017941 */ /* 0x000fea0003800000 */
.L_x_4259:
[----:B------:R-:W-:Y:S01]  /*1a140*/  ULDC.64 UR4, c[0x0][0x118] ;  /* 0x0000460000047ab9 */ /* 0x000fe20000000a00 */
[----:B------:R-:W-:Y:S01]  /*1a150*/  FMNMX.FTZ R164, R4, R165, !PT ;  /* 0x000000a504a47209 */ /* 0x000fe20007810000 */
[----:B------:R2:W3:Y:S01]  /*1a160*/  LD.E R166, [R2.64+0xdc] ;  /* 0x0000dc0402a67980 */ /* 0x0004e2000c101900 */
[----:B-1----:R-:W-:Y:S02]  /*1a170*/  FMNMX.FTZ R168, R6, R0, !PT ;  /* 0x0000000006a87209 */ /* 0x002fe40007810000 */
        /* <DEDUP_REMOVED lines=10> */
[----:B------:R-:W4:Y:S01]  /*1a220*/  LDL.LU R206, [R1] ;  /* 0x0000000001ce7983 */ /* 0x000f220000300800 */
[----:B------:R-:W-:Y:S03]  /*1a230*/  FMNMX.FTZ R164, R14, R171, !PT ;  /* 0x000000ab0ea47209 */ /* 0x000fe60007810000 */
[----:B------:R-:W-:Y:S01]  /*1a240*/  LDSM.16.MT88.4 R180, [R233+0x14800] ;  /* 0x01480000e9b4783b */ /* 0x000fe20000004200 */
[----:B--2---:R-:W-:Y:S02]  /*1a250*/  FMNMX.FTZ R2, R16, R169, !PT ;  /* 0x000000a910027209 */ /* 0x004fe40007810000 */
        /* <DEDUP_REMOVED lines=22> */
[----:B------:R-:W2:Y:S01]  /*1a3c0*/  SHFL.BFLY PT, R3, R170, 0x2, 0x1f ;  /* 0x0c401f00aa037f89 */ /* 0x000ea200000e0000 */
[----:B-1----:R-:W-:Y:S07]  /*1a3d0*/  FMNMX.FTZ R169, R171, R164, !PT ;  /* 0x000000a4aba97209 */ /* 0x002fee0007810000 */
[----:B------:R-:W1:Y:S01]  /*1a3e0*/  SHFL.BFLY PT, R164, R169, 0x1, 0x1f ;  /* 0x0c201f00a9a47f89 */ /* 0x000e6200000e0000 */
[----:B--2---:R-:W-:Y:S07]  /*1a3f0*/  FMNMX.FTZ R168, R170, R3, !PT ;  /* 0x00000003aaa87209 */ /* 0x004fee0007810000 */
[----:B------:R-:W2:Y:S01]  /*1a400*/  SHFL.BFLY PT, R3, R168, 0x1, 0x1f ;  /* 0x0c201f00a8037f89 */ /* 0x000ea200000e0000 */
[----:B-1----:R-:W-:Y:S04]  /*1a410*/  FMNMX.FTZ R164, R169, R164, !PT ;  /* 0x000000a4a9a47209 */ /* 0x002fe80007810000 */
[C---:B------:R-:W-:Y:S01]  /*1a420*/  FSETP.NEU.FTZ.AND P0, PT, R164.reuse, -INF , PT ;  /* 0xff800000a400780b */ /* 0x040fe20003f1d000 */
[----:B------:R-:W-:Y:S01]  /*1a430*/  FADD.FTZ R165, -R164, R165 ;  /* 0x000000a5a4a57221 */ /* 0x000fe20000010100 */
[----:B--2---:R-:W-:Y:S02]  /*1a440*/  FMNMX.FTZ R3, R168, R3, !PT ;  /* 0x00000003a8037209 */ /* 0x004fe40007810000 */
[----:B------:R-:W1:Y:S01]  /*1a450*/  LDSM.16.MT88.4 R168, [R233+0x10000] ;  /* 0x01000000e9a8783b */ /* 0x000e620000004200 */
[C---:B---3--:R-:W-:Y:S02]  /*1a460*/  FMUL.FTZ R199, R166.reuse, R164 ;  /* 0x000000a4a6c77220 */ /* 0x048fe40000410000 */
[C---:B------:R-:W-:Y:S02]  /*1a470*/  FMUL.FTZ R197, R166.reuse, R3 ;  /* 0x00000003a6c57220 */ /* 0x040fe40000410000 */
[----:B------:R-:W-:Y:S01]  /*1a480*/  FMUL.FTZ R2, R166, R165 ;  /* 0x000000a5a6027220 */ /* 0x000fe20000410000 */
[----:B------:R-:W-:Y:S01]  /*1a490*/  FSEL R199, R199, RZ, P0 ;  /* 0x000000ffc7c77208 */ /* 0x000fe20000000000 */
[C---:B------:R-:W-:Y:S01]  /*1a4a0*/  FADD.FTZ R165, -R3.reuse, R0 ;  /* 0x0000000003a57221 */ /* 0x040fe20000010100 */
[----:B------:R-:W-:Y:S03]  /*1a4b0*/  FSETP.NEU.FTZ.AND P0, PT, R3, -INF , PT ;  /* 0xff8000000300780b */ /* 0x000fe60003f1d000 */
[-CC-:B------:R-:W-:Y:S01]  /*1a4c0*/  FFMA.FTZ R191, R4, R166.reuse, -R199.reuse ;  /* 0x000000a604bf7223 */ /* 0x180fe200000108c7 */
[----:B------:R-:W-:Y:S01]  /*1a4d0*/  FSEL R197, R197, RZ, P0 ;  /* 0x000000ffc5c57208 */ /* 0x000fe20000000000 */
[-CC-:B------:R-:W-:Y:S01]  /*1a4e0*/  FFMA.FTZ R190, R8, R166.reuse, -R199.reuse ;  /* 0x000000a608be7223 */ /* 0x180fe200000108c7 */
[----:B------:R-:W2:Y:S01]  /*1a4f0*/  MUFU.EX2 R2, R2 ;  /* 0x0000000200027308 */ /* 0x000ea20000000800 */
[-C--:B------:R-:W-:Y:S01]  /*1a500*/  FFMA.FTZ R193, R9, R166.reuse, -R199 ;  /* 0x000000a609c17223 */ /* 0x080fe200000108c7 */
[----:B------:R-:W-:Y:S01]  /*1a510*/  ISETP.GT.AND P0, PT, R252, RZ, PT ;  /* 0x000000fffc00720c */ /* 0x000fe20003f04270 */
[-CC-:B------:R-:W-:Y:S02]  /*1a520*/  FFMA.FTZ R188, R6, R166.reuse, -R197.reuse ;  /* 0x000000a606bc7223 */ /* 0x180fe400000108c5 */
[-CC-:B------:R-:W-:Y:S02]  /*1a530*/  FFMA.FTZ R189, R7, R166.reuse, -R197.reuse ;  /* 0x000000a607bd7223 */ /* 0x180fe400000108c5 */
[-CC-:B------:R-:W-:Y:S02]  /*1a540*/  FFMA.FTZ R192, R10, R166.reuse, -R197.reuse ;  /* 0x000000a60ac07223 */ /* 0x180fe400000108c5 */
[-C--:B------:R-:W-:Y:S01]  /*1a550*/  FFMA.FTZ R195, R11, R166.reuse, -R197 ;  /* 0x000000a60bc37223 */ /* 0x080fe200000108c5 */
[----:B------:R-:W-:Y:S01]  /*1a560*/  MUFU.EX2 R191, R191 ;  /* 0x000000bf00bf7308 */ /* 0x000fe20000000800 */
[----:B------:R-:W-:Y:S02]  /*1a570*/  FMUL.FTZ R0, R166, R165 ;  /* 0x000000a5a6007220 */ /* 0x000fe40000410000 */
[-CC-:B------:R-:W-:Y:S02]  /*1a580*/  FFMA.FTZ R165, R5, R166.reuse, -R199.reuse ;  /* 0x000000a605a57223 */ /* 0x180fe400000108c7 */
[-C--:B------:R-:W-:Y:S02]  /*1a590*/  FFMA.FTZ R202, R32, R166.reuse, -R199 ;  /* 0x000000a620ca7223 */ /* 0x080fe400000108c7 */
[-C--:B------:R-:W-:Y:S02]  /*1a5a0*/  FFMA.FTZ R204, R34, R166.reuse, -R197 ;  /* 0x000000a622cc7223 */ /* 0x080fe400000108c5 */
[-CC-:B------:R-:W-:Y:S01]  /*1a5b0*/  FFMA.FTZ R194, R12, R166.reuse, -R199.reuse ;  /* 0x000000a60cc27223 */ /* 0x180fe200000108c7 */
[----:B------:R-:W3:Y:S01]  /*1a5c0*/  MUFU.EX2 R0, R0 ;  /* 0x0000000000007308 */ /* 0x000ee20000000800 */
[-C--:B------:R-:W-:Y:S02]  /*1a5d0*/  FFMA.FTZ R201, R13, R166.reuse, -R199 ;  /* 0x000000a60dc97223 */ /* 0x080fe400000108c7 */
[--C-:B------:R-:W-:Y:S02]  /*1a5e0*/  FFMA.FTZ R196, R14, R166, -R197.reuse ;  /* 0x000000a60ec47223 */ /* 0x100fe400000108c5 */
[C---:B--2---:R-:W-:Y:S02]  /*1a5f0*/  FMUL.FTZ R4, R2.reuse, R160 ;  /* 0x000000a002047220 */ /* 0x044fe40000410000 */
        /* <DEDUP_REMOVED lines=16> */
[----:B------:R-:W5:Y:S01]  /*1a700*/  LDSM.16.MT88.4 R156, [R230+0x10000] ;  /* 0x01000000e69c783b */ /* 0x000f620000004200 */
[----:B--2---:R-:W-:Y:S01]  /*1a710*/  F2FP.BF16.PACK_AB R160, R165, R191 ;  /* 0x000000bfa5a0723e */ /* 0x004fe200000010ff */
[C---:B------:R-:W-:Y:S02]  /*1a720*/  FMUL.FTZ R38, R0.reuse, R38 ;  /* 0x0000002600267220 */ /* 0x040fe40000410000 */
[C---:B------:R-:W-:Y:S02]  /*1a730*/  FMUL.FTZ R39, R0.reuse, R39 ;  /* 0x0000002700277220 */ /* 0x040fe40000410000 */
[C---:B------:R-:W-:Y:S01]  /*1a740*/  FMUL.FTZ R42, R0.reuse, R42 ;  /* 0x0000002a002a7220 */ /* 0x040fe20000410000 */
[----:B------:R-:W-:Y:S01]  /*1a750*/  MUFU.EX2 R190, R190 ;  /* 0x000000be00be7308 */ /* 0x000fe20000000800 */
[C---:B------:R-:W-:Y:S02]  /*1a760*/  FMUL.FTZ R43, R0.reuse, R43 ;  /* 0x0000002b002b7220 */ /* 0x040fe40000410000 */
[C---:B------:R-:W-:Y:S02]  /*1a770*/  FMUL.FTZ R46, R0.reuse, R46 ;  /* 0x0000002e002e7220 */ /* 0x040fe40000410000 */
[----:B------:R-:W-:Y:S02]  /*1a780*/  FMUL.FTZ R47, R0, R47 ;  /* 0x0000002f002f7220 */ /* 0x000fe40000410000 */
[C---:B------:R-:W-:Y:S02]  /*1a790*/  FMUL.FTZ R12, R2.reuse, R152 ;  /* 0x00000098020c7220 */ /* 0x040fe40000410000 */
[----:B------:R-:W-:Y:S01]  /*1a7a0*/  FMUL.FTZ R13, R2, R153 ;  /* 0x00000099020d7220 */ /* 0x000fe20000410000 */
[----:B------:R-:W2:Y:S01]  /*1a7b0*/  MUFU.EX2 R193, R193 ;  /* 0x000000c100c17308 */ /* 0x000ea20000000800 */
        /* <DEDUP_REMOVED lines=33> */
[C---:B-1----:R-:W-:Y:S05]  /*1a9d0*/  HMMA.16816.F32.BF16 R4, R160.reuse, R168, R4 ;  /* 0x000000a8a004723c */ /* 0x042fea0000041804 */
[C---:B------:R-:W-:Y:S02]  /*1a9e0*/  FMUL.FTZ R72, R2.reuse, R72 ;  /* 0x0000004802487220 */ /* 0x040fe40000410000 */
[----:B------:R-:W-:Y:S01]  /*1a9f0*/  FMUL.FTZ R73, R2, R73 ;  /* 0x0000004902497220 */ /* 0x000fe20000410000 */
[C---:B------:R-:W-:Y:S01]  /*1aa00*/  HMMA.16816.F32.BF16 R8, R160.reuse, R170, R8 ;  /* 0x000000aaa008723c */ /* 0x040fe20000041808 */
[----:B------:R-:W1:Y:S01]  /*1aa10*/  LDSM.16.MT88.4 R168, [R233+0x12000] ;  /* 0x01200000e9a8783b */ /* 0x000e620000004200 */
[----:B------:R-:W-:Y:S02]  /*1aa20*/  MUFU.EX2 R202, R202 ;  /* 0x000000ca00ca7308 */ /* 0x000fe40000000800 */
[C---:B------:R-:W-:Y:S02]  /*1aa30*/  FMUL.FTZ R74, R0.reuse, R74 ;  /* 0x0000004a004a7220 */ /* 0x040fe40000410000 */
[----:B------:R-:W-:Y:S02]  /*1aa40*/  FMUL.FTZ R75, R0, R75 ;  /* 0x0000004b004b7220 */ /* 0x000fe40000410000 */
[C---:B------:R-:W-:Y:S04]  /*1aa50*/  HMMA.16816.F32.BF16 R36, R160.reuse, R172, R36 ;  /* 0x000000aca024723c */ /* 0x040fe80000041824 */
[C---:B------:R-:W-:Y:S01]  /*1aa60*/  FMUL.FTZ R76, R2.reuse, R76 ;  /* 0x0000004c024c7220 */ /* 0x040fe20000410000 */
[----:B------:R-:W-:Y:S01]  /*1aa70*/  MUFU.EX2 R204, R204 ;  /* 0x000000cc00cc7308 */ /* 0x000fe20000000800 */
        /* <DEDUP_REMOVED lines=72> */
[C---:B------:R-:W-:Y:S04]  /*1af00*/  FMUL.FTZ R120, R2.reuse, R120 ;  /* 0x0000007802787220 */ /* 0x040fe80000410000 */
[----:B------:R-:W-:Y:S01]  /*1af10*/  FMUL.FTZ R121, R2, R121 ;  /* 0x0000007902797220 */ /* 0x000fe20000410000 */
        /* <DEDUP_REMOVED lines=11> */
[C---:B-----5:R-:W-:Y:S03]  /*1afd0*/  HMMA.16816.F32.BF16 R124, R160.reuse, R156, R124 ;  /* 0x0000009ca07c723c */ /* 0x060fe6000004187c */
[C---:B------:R-:W-:Y:S02]  /*1afe0*/  FMUL.FTZ R130, R0.reuse, R130 ;  /* 0x0000008200827220 */ /* 0x040fe40000410000 */
[C---:B------:R-:W-:Y:S02]  /*1aff0*/  FMUL.FTZ R131, R0.reuse, R131 ;  /* 0x0000008300837220 */ /* 0x040fe40000410000 */
[----:B------:R-:W-:Y:S02]  /*1b000*/  FFMA.FTZ R203, R15, R166, -R197 ;  /* 0x000000a60fcb7223 */ /* 0x000fe400000108c5 */
[----:B------:R-:W-:Y:S02]  /*1b010*/  FMUL.FTZ R15, R0, R155 ;  /* 0x0000009b000f7220 */ /* 0x000fe40000410000 */
[----:B------:R-:W5:Y:S01]  /*1b020*/  LDSM.16.MT88.4 R152, [R230+0x16000] ;  /* 0x01600000e698783b */ /* 0x000f620000004200 */
[C---:B------:R-:W-:Y:S01]  /*1b030*/  HMMA.16816.F32.BF16 R128, R160.reuse, R158, R128 ;  /* 0x0000009ea080723c */ /* 0x040fe20000041880 */
[----:B------:R-:W2:Y:S02]  /*1b040*/  MUFU.EX2 R203, R203 ;  /* 0x000000cb00cb7308 */ /* 0x000ea40000000800 */
[C---:B------:R-:W-:Y:S02]  /*1b050*/  FMUL.FTZ R132, R2.reuse, R132 ;  /* 0x0000008402847220 */ /* 0x040fe40000410000 */
[----:B------:R-:W-:Y:S02]  /*1b060*/  FMUL.FTZ R133, R2, R133 ;  /* 0x0000008502857220 */ /* 0x000fe40000410000 */
[C---:B------:R-:W-:Y:S01]  /*1b070*/  FMUL.FTZ R134, R0.reuse, R134 ;  /* 0x0000008600867220 */ /* 0x040fe20000410000 */
[----:B------:R-:W2:Y:S01]  /*1b080*/  LDSM.16.MT88.4 R156, [R233+0x10800] ;  /* 0x01080000e99c783b */ /* 0x000ea20000004200 */
[----:B------:R-:W-:Y:S03]  /*1b090*/  FMUL.FTZ R135, R0, R135 ;  /* 0x0000008700877220 */ /* 0x000fe60000410000 */
[C---:B------:R-:W-:Y:S02]  /*1b0a0*/  FMUL.FTZ R136, R2.reuse, R136 ;  /* 0x0000008802887220 */ /* 0x040fe40000410000 */
[----:B------:R-:W-:Y:S02]  /*1b0b0*/  FMUL.FTZ R137, R2, R137 ;  /* 0x0000008902897220 */ /* 0x000fe40000410000 */
        /* <DEDUP_REMOVED lines=9> */
[C---:B---3--:R-:W-:Y:S04]  /*1b150*/  HMMA.16816.F32.BF16 R136, R160.reuse, R172, R136 ;  /* 0x000000aca088723c */ /* 0x048fe80000041888 */
[----:B------:R-:W-:Y:S02]  /*1b160*/  FFMA.FTZ R207, R19, R166, -R197 ;  /* 0x000000a613cf7223 */ /* 0x000fe400000108c5 */
[C---:B------:R-:W-:Y:S01]  /*1b170*/  FMUL.FTZ R140, R2.reuse, R140 ;  /* 0x0000008c028c7220 */ /* 0x040fe20000410000 */
[----:B------:R-:W3:Y:S01]  /*1b180*/  MUFU.EX2 R205, R205 ;  /* 0x000000cd00cd7308 */ /* 0x000ee20000000800 */
[----:B------:R-:W-:Y:S04]  /*1b190*/  FMUL.FTZ R141, R2, R141 ;  /* 0x0000008d028d7220 */ /* 0x000fe80000410000 */
[C---:B------:R-:W-:Y:S02]  /*1b1a0*/  FMUL.FTZ R142, R0.reuse, R142 ;  /* 0x0000008e008e7220 */ /* 0x040fe40000410000 */
[----:B------:R-:W-:Y:S02]  /*1b1b0*/  FMUL.FTZ R143, R0, R143 ;  /* 0x0000008f008f7220 */ /* 0x000fe40000410000 */
[C---:B------:R-:W-:Y:S01]  /*1b1c0*/  FMUL.FTZ R16, R2.reuse, R148 ;  /* 0x0000009402107220 */ /* 0x040fe20000410000 */
[----:B------:R-:W-:Y:S01]  /*1b1d0*/  MUFU.EX2 R200, R200 ;  /* 0x000000c800c87308 */ /* 0x000fe20000000800 */
[----:B--2---:R-:W-:Y:S01]  /*1b1e0*/  F2FP.BF16.PACK_AB R148, R201, R194 ;  /* 0x000000c2c994723e */ /* 0x004fe200000010ff */
[----:B------:R-:W-:Y:S01]  /*1b1f0*/  FMUL.FTZ R17, R2, R149 ;  /* 0x0000009502117220 */ /* 0x000fe20000410000 */
[----:B------:R-:W-:Y:S01]  /*1b200*/  F2FP.BF16.PACK_AB R149, R203, R196 ;  /* 0x000000c4cb95723e */ /* 0x000fe200000010ff */
[C---:B------:R-:W-:Y:S01]  /*1b210*/  HMMA.16816.F32.BF16 R140, R160.reuse, R174, R140 ;  /* 0x000000aea08c723c */ /* 0x040fe2000004188c */
[----:B------:R-:W2:Y:S02]  /*1b220*/  LDSM.16.MT88.4 R172, [R231+0x10800] ;  /* 0x01080000e7ac783b */ /* 0x000ea40000004200 */
[C---:B------:R-:W-:Y:S02]  /*1b230*/  FMUL.FTZ R18, R0.reuse, R150 ;  /* 0x0000009600127220 */ /* 0x040fe40000410000 */
[----:B------:R-:W-:Y:S01]  /*1b240*/  FMUL.FTZ R19, R0, R151 ;  /* 0x0000009700137220 */ /* 0x000fe20000410000 */
[----:B------:R-:W1:Y:S01]  /*1b250*/  MUFU.EX2 R207, R207 ;  /* 0x000000cf00cf7308 */ /* 0x000e620000000800 */
[C---:B------:R-:W-:Y:S02]  /*1b260*/  FMUL.FTZ R144, R2.reuse, R144 ;  /* 0x0000009002907220 */ /* 0x040fe40000410000 */
[----:B------:R-:W-:Y:S03]  /*1b270*/  FMUL.FTZ R145, R2, R145 ;  /* 0x0000009102917220 */ /* 0x000fe60000410000 */
[C---:B-----5:R-:W-:Y:S03]  /*1b280*/  HMMA.16816.F32.BF16 R16, R160.reuse, R152, R16 ;  /* 0x00000098a010723c */ /* 0x060fe60000041810 */
[C---:B------:R-:W-:Y:S01]  /*1b290*/  FMUL.FTZ R146, R0.reuse, R146 ;  /* 0x0000009200927220 */ /* 0x040fe20000410000 */
[----:B---3--:R-:W-:Y:S01]  /*1b2a0*/  F2FP.BF16.PACK_AB R150, R205, R198 ;  /* 0x000000c6cd96723e */ /* 0x008fe200000010ff */
[----:B------:R-:W-:Y:S02]  /*1b2b0*/  FMUL.FTZ R147, R0, R147 ;  /* 0x0000009300937220 */ /* 0x000fe40000410000 */
[----:B----4-:R-:W-:Y:S02]  /*1b2c0*/  FFMA.FTZ R191, R2, R206, R191 ;  /* 0x000000ce02bf7223 */ /* 0x010fe400000100bf */
[----:B------:R-:W-:Y:S03]  /*1b2d0*/  FFMA.FTZ R188, R0, R243, R188 ;  /* 0x000000f300bc7223 */ /* 0x000fe600000100bc */
[----:B------:R-:W-:Y:S01]  /*1b2e0*/  HMMA.16816.F32.BF16 R144, R160, R154, R144 ;  /* 0x0000009aa090723c */ /* 0x000fe20000041890 */
[----:B------:R-:W3:Y:S02]  /*1b2f0*/  LDSM.16.MT88.4 R152, [R230+0x10800] ;  /* 0x01080000e698783b */ /* 0x000ee40000004200 */
[----:B------:R-:W-:Y:S01]  /*1b300*/  FADD.FTZ R191, R165, R191 ;  /* 0x000000bfa5bf7221 */ /* 0x000fe20000010000 */
[----:B------:R-:W-:Y:S01]  /*1b310*/  IADD3 R0, R252, -0x1, RZ ;  /* 0xfffffffffc007810 */ /* 0x000fe20007ffe0ff */
[----:B------:R-:W-:Y:S01]  /*1b320*/  FADD.FTZ R189, R189, R188 ;  /* 0x000000bcbdbd7221 */ /* 0x000fe20000010000 */
[----:B-1----:R-:W-:Y:S01]  /*1b330*/  F2FP.BF16.PACK_AB R151, R207, R200 ;  /* 0x000000c8cf97723e */ /* 0x002fe200000010ff */
[----:B------:R-:W-:Y:S01]  /*1b340*/  FADD.FTZ R190, R190, R191 ;  /* 0x000000bfbebe7221 */ /* 0x000fe20000010000 */
[----:B------:R-:W-:Y:S01]  /*1b350*/  MOV R252, R0 ;  /* 0x0000000000fc7202 */ /* 0x000fe20000000f00 */
[----:B------:R-:W1:Y:S03]  /*1b360*/  LDSM.16.MT88.4 R160, [R233+0x12800] ;  /* 0x01280000e9a0783b */ /* 0x000e660000004200 */
[----:B------:R-:W-:Y:S01]  /*1b370*/  FADD.FTZ R193, R193, R190 ;  /* 0x000000bec1c17221 */ /* 0x000fe20000010000 */
[C---:B------:R-:W-:Y:S05]  /*1b380*/  HMMA.16816.F32.BF16 R4, R148.reuse, R156, R4 ;  /* 0x0000009c9404723c */ /* 0x040fea0000041804 */
[----:B------:R-:W-:Y:S01]  /*1b390*/  FADD.FTZ R194, R194, R193 ;  /* 0x000000c1c2c27221 */ /* 0x000fe20000010000 */
[----:B------:R-:W-:Y:S01]  /*1b3a0*/  MOV R0, R3 ;  /* 0x0000000300007202 */ /* 0x000fe20000000f00 */
[----:B------:R-:W-:Y:S01]  /*1b3b0*/  FADD.FTZ R192, R192, R189 ;  /* 0x000000bdc0c07221 */ /* 0x000fe20000010000 */
[C---:B------:R-:W-:Y:S01]  /*1b3c0*/  HMMA.16816.F32.BF16 R8, R148.reuse, R158, R8 ;  /* 0x0000009e9408723c */ /* 0x040fe20000041808 */
[----:B------:R-:W4:Y:S03]  /*1b3d0*/  LDSM.16.MT88.4 R156, [R232+0x12800] ;  /* 0x01280000e89c783b */ /* 0x000f260000004200 */
[----:B------:R-:W-:Y:S01]  /*1b3e0*/  FADD.FTZ R201, R201, R194 ;  /* 0x000000c2c9c97221 */ /* 0x000fe20000010000 */
[----:B------:R-:W-:Y:S01]  /*1b3f0*/  MOV R165, R164 ;  /* 0x000000a400a57202 */ /* 0x000fe20000000f00 */
[----:B------:R-:W-:Y:S02]  /*1b400*/  FADD.FTZ R195, R195, R192 ;  /* 0x000000c0c3c37221 */ /* 0x000fe40000010000 */
[C---:B------:R-:W-:Y:S04]  /*1b410*/  HMMA.16816.F32.BF16 R36, R148.reuse, R168, R36 ;  /* 0x000000a89424723c */ /* 0x040fe80000041824 */
[----:B------:R-:W-:Y:S02]  /*1b420*/  FADD.FTZ R198, R198, R201 ;  /* 0x000000c9c6c67221 */ /* 0x000fe40000010000 */
[----:B------:R-:W-:Y:S02]  /*1b430*/  FADD.FTZ R196, R196, R195 ;  /* 0x000000c3c4c47221 */ /* 0x000fe40000010000 */
[C---:B------:R-:W-:Y:S01]  /*1b440*/  HMMA.16816.F32.BF16 R40, R148.reuse, R170, R40 ;  /* 0x000000aa9428723c */ /* 0x040fe20000041828 */
[----:B------:R-:W5:Y:S03]  /*1b450*/  LDSM.16.MT88.4 R168, [R230+0x12800] ;  /* 0x01280000e6a8783b */ /* 0x000f660000004200 */
[----:B------:R-:W-:Y:S02]  /*1b460*/  FADD.FTZ R205, R205, R198 ;  /* 0x000000c6cdcd7221 */ /* 0x000fe40000010000 */
[----:B------:R-:W-:Y:S02]  /*1b470*/  FADD.FTZ R203, R203, R196 ;  /* 0x000000c4cbcb7221 */ /* 0x000fe40000010000 */
[C---:B--2---:R-:W-:Y:S04]  /*1b480*/  HMMA.16816.F32.BF16 R44, R148.reuse, R172, R44 ;  /* 0x000000ac942c723c */ /* 0x044fe8000004182c */
[----:B------:R-:W-:Y:S04]  /*1b490*/  FADD.FTZ R200, R200, R203 ;  /* 0x000000cbc8c87221 */ /* 0x000fe80000010000 */
[C---:B------:R-:W-:Y:S01]  /*1b4a0*/  HMMA.16816.F32.BF16 R48, R148.reuse, R174, R48 ;  /* 0x000000ae9430723c */ /* 0x040fe20000041830 */
[----:B------:R-:W2:Y:S03]  /*1b4b0*/  LDSM.16.MT88.4 R172, [R231+0x14800] ;  /* 0x01480000e7ac783b */ /* 0x000ea60000004200 */
[----:B------:R-:W-:Y:S04]  /*1b4c0*/  FADD.FTZ R207, R207, R200 ;  /* 0x000000c8cfcf7221 */ /* 0x000fe80000010000 */
[C---:B---3--:R-:W-:Y:S08]  /*1b4d0*/  HMMA.16816.F32.BF16 R52, R148.reuse, R152, R52 ;  /* 0x000000989434723c */ /* 0x048ff00000041834 */
[C---:B------:R-:W-:Y:S01]  /*1b4e0*/  HMMA.16816.F32.BF16 R56, R148.reuse, R154, R56 ;  /* 0x0000009a9438723c */ /* 0x040fe20000041838 */
[----:B------:R-:W3:Y:S07]  /*1b4f0*/  LDSM.16.MT88.4 R152, [R230+0x14800] ;  /* 0x01480000e698783b */ /* 0x000eee0000004200 */
[C---:B-1----:R-:W-:Y:S08]  /*1b500*/  HMMA.16816.F32.BF16 R60, R148.reuse, R160, R60 ;  /* 0x000000a0943c723c */ /* 0x042ff0000004183c */
[C---:B------:R-:W-:Y:S01]  /*1b510*/  HMMA.16816.F32.BF16 R64, R148.reuse, R162, R64 ;  /* 0x000000a29440723c */ /* 0x040fe20000041840 */
[----:B------:R-:W-:Y:S07]  /*1b520*/  LDSM.16.MT88.4 R160, [R232+0x16800] ;  /* 0x01680000e8a0783b */ /* 0x000fee0000004200 */
[C---:B----4-:R-:W-:Y:S08]  /*1b530*/  HMMA.16816.F32.BF16 R68, R148.reuse, R156, R68 ;  /* 0x0000009c9444723c */ /* 0x050ff00000041844 */
[C---:B------:R-:W-:Y:S01]  /*1b540*/  HMMA.16816.F32.BF16 R72, R148.reuse, R158, R72 ;  /* 0x0000009e9448723c */ /* 0x040fe20000041848 */
[----:B------:R-:W1:Y:S07]  /*1b550*/  LDSM.16.MT88.4 R156, [R233+0x16800] ;  /* 0x01680000e99c783b */ /* 0x000e6e0000004200 */
[C---:B------:R-:W-:Y:S08]  /*1b560*/  HMMA.16816.F32.BF16 R76, R148.reuse, R176, R76 ;  /* 0x000000b0944c723c */ /* 0x040ff0000004184c */
[C---:B------:R-:W-:Y:S01]  /*1b570*/  HMMA.16816.F32.BF16 R80, R148.reuse, R178, R80 ;  /* 0x000000b29450723c */ /* 0x040fe20000041850 */
[----:B------:R-:W-:Y:S07]  /*1b580*/  LDSM.16.MT88.4 R176, [R230+0x13000] ;  /* 0x01300000e6b0783b */ /* 0x000fee0000004200 */
[C---:B-----5:R-:W-:Y:S08]  /*1b590*/  HMMA.16816.F32.BF16 R84, R148.reuse, R168, R84 ;  /* 0x000000a89454723c */ /* 0x060ff00000041854 */
[C---:B------:R-:W-:Y:S01]  /*1b5a0*/  HMMA.16816.F32.BF16 R88, R148.reuse, R170, R88 ;  /* 0x000000aa9458723c */ /* 0x040fe20000041858 */
[----:B------:R-:W4:Y:S07]  /*1b5b0*/  LDSM.16.MT88.4 R168, [R231+0x16800] ;  /* 0x01680000e7a8783b */ /* 0x000f2e0000004200 */
[C---:B------:R-:W-:Y:S07]  /*1b5c0*/  HMMA.16816.F32.BF16 R92, R148.reuse, R180, R92 ;  /* 0x000000b4945c723c */ /* 0x040fee000004185c */
[-CC-:B------:R-:W-:Y:S01]  /*1b5d0*/  FFMA.FTZ R180, R20, R166.reuse, -R199.reuse ;  /* 0x000000a614b47223 */ /* 0x180fe200000108c7 */
[C---:B------:R-:W-:Y:S04]  /*1b5e0*/  HMMA.16816.F32.BF16 R96, R148.reuse, R182, R96 ;  /* 0x000000b69460723c */ /* 0x040fe80000041860 */
[-C--:B------:R-:W-:Y:S01]  /*1b5f0*/  FFMA.FTZ R181, R21, R166.reuse, -R199 ;  /* 0x000000a615b57223 */ /* 0x080fe200000108c7 */
[----:B------:R-:W-:Y:S02]  /*1b600*/  MUFU.EX2 R180, R180 ;  /* 0x000000b400b47308 */ /* 0x000fe40000000800 */
[-CC-:B------:R-:W-:Y:S01]  /*1b610*/  FFMA.FTZ R182, R22, R166.reuse, -R197.reuse ;  /* 0x000000a616b67223 */ /* 0x180fe200000108c5 */
[C---:B------:R-:W-:Y:S04]  /*1b620*/  HMMA.16816.F32.BF16 R100, R148.reuse, R184, R100 ;  /* 0x000000b89464723c */ /* 0x040fe80000041864 */
[-C--:B------:R-:W-:Y:S02]  /*1b630*/  FFMA.FTZ R183, R23, R166.reuse, -R197 ;  /* 0x000000a617b77223 */ /* 0x080fe400000108c5 */
[----:B------:R-:W5:Y:S01]  /*1b640*/  LDSM.16.MT88.4 R20, [R230+0x16800] ;  /* 0x01680000e614783b */ /* 0x000f620000004200 */
[-CC-:B------:R-:W-:Y:S01]  /*1b650*/  FFMA.FTZ R184, R24, R166.reuse, -R199.reuse ;  /* 0x000000a618b87223 */ /* 0x180fe200000108c7 */
[C---:B------:R-:W-:Y:S01]  /*1b660*/  HMMA.16816.F32.BF16 R104, R148.reuse, R186, R104 ;  /* 0x000000ba9468723c */ /* 0x040fe20000041868 */
[----:B------:R-:W1:Y:S03]  /*1b670*/  MUFU.EX2 R181, R181 ;  /* 0x000000b500b57308 */ /* 0x000e660000000800 */
[-C--:B------:R-:W-:Y:S03]  /*1b680*/  FFMA.FTZ R185, R25, R166.reuse, -R199 ;  /* 0x000000a619b97223 */ /* 0x080fe600000108c7 */
[-CC-:B------:R-:W-:Y:S01]  /*1b690*/  FFMA.FTZ R186, R26, R166.reuse, -R197.reuse ;  /* 0x000000a61aba7223 */ /* 0x180fe200000108c5 */
[C---:B--2---:R-:W-:Y:S03]  /*1b6a0*/  HMMA.16816.F32.BF16 R108, R148.reuse, R172, R108 ;  /* 0x000000ac946c723c */ /* 0x044fe6000004186c */
[----:B------:R-:W-:Y:S01]  /*1b6b0*/  MUFU.EX2 R182, R182 ;  /* 0x000000b600b67308 */ /* 0x000fe20000000800 */
[----:B------:R-:W-:Y:S02]  /*1b6c0*/  FFMA.FTZ R187, R27, R166, -R197 ;  /* 0x000000a61bbb7223 */ /* 0x000fe400000108c5 */
[----:B------:R-:W-:Y:S02]  /*1b6d0*/  LDSM.16.MT88.4 R24, [R230+0x11000] ;  /* 0x01100000e618783b */ /* 0x000fe40000004200 */
[C---:B------:R-:W-:Y:S05]  /*1b6e0*/  HMMA.16816.F32.BF16 R112, R148.reuse, R174, R112 ;  /* 0x000000ae9470723c */ /* 0x040fea0000041870 */
[----:B------:R-:W2:Y:S01]  /*1b6f0*/  MUFU.EX2 R183, R183 ;  /* 0x000000b700b77308 */ /* 0x000ea20000000800 */
[----:B------:R-:W-:Y:S02]  /*1b700*/  LDSM.16.MT88.4 R172, [R233+0x13000] ;  /* 0x01300000e9ac783b */ /* 0x000fe40000004200 */
[C---:B---3--:R-:W-:Y:S07]  /*1b710*/  HMMA.16816.F32.BF16 R116, R148.reuse, R152, R116 ;  /* 0x000000989474723c */ /* 0x048fee0000041874 */
[----:B------:R-:W-:Y:S01]  /*1b720*/  MUFU.EX2 R184, R184 ;  /* 0x000000b800b87308 */ /* 0x000fe20000000800 */
[C---:B------:R-:W-:Y:S01]  /*1b730*/  HMMA.16816.F32.BF16 R120, R148.reuse, R154, R120 ;  /* 0x0000009a9478723c */ /* 0x040fe20000041878 */
[----:B------:R-:W3:Y:S07]  /*1b740*/  LDSM.16.MT88.4 R152, [R233+0x11000] ;  /* 0x01100000e998783b */ /* 0x000eee0000004200 */
[C---:B-1----:R-:W-:Y:S01]  /*1b750*/  HMMA.16816.F32.BF16 R124, R148.reuse, R156, R124 ;  /* 0x0000009c947c723c */ /* 0x042fe2000004187c */
[----:B------:R-:W1:Y:S07]  /*1b760*/  MUFU.EX2 R185, R185 ;  /* 0x000000b900b97308 */ /* 0x000e6e0000000800 */
[C---:B------:R-:W-:Y:S01]  /*1b770*/  HMMA.16816.F32.BF16 R128, R148.reuse, R158, R128 ;  /* 0x0000009e9480723c */ /* 0x040fe20000041880 */
[----:B------:R-:W1:Y:S02]  /*1b780*/  LDSM.16.MT88.4 R156, [R232+0x11000] ;  /* 0x01100000e89c783b */ /* 0x000e640000004200 */
[----:B------:R-:W-:Y:S05]  /*1b790*/  MUFU.EX2 R186, R186 ;  /* 0x000000ba00ba7308 */ /* 0x000fea0000000800 */
[C---:B------:R-:W-:Y:S05]  /*1b7a0*/  HMMA.16816.F32.BF16 R132, R148.reuse, R160, R132 ;  /* 0x000000a09484723c */ /* 0x040fea0000041884 */
[----:B------:R-:W1:Y:S03]  /*1b7b0*/  MUFU.EX2 R187, R187 ;  /* 0x000000bb00bb7308 */ /* 0x000e660000000800 */
[C---:B------:R-:W-:Y:S01]  /*1b7c0*/  HMMA.16816.F32.BF16 R12, R148.reuse, R162, R12 ;  /* 0x000000a2940c723c */ /* 0x040fe2000004180c */
[----:B------:R-:W3:Y:S07]  /*1b7d0*/  LDSM.16.MT88.4 R160, [R231+0x11000] ;  /* 0x01100000e7a0783b */ /* 0x000eee0000004200 */
[C---:B----4-:R-:W-:Y:S08]  /*1b7e0*/  HMMA.16816.F32.BF16 R136, R148.reuse, R168, R136 ;  /* 0x000000a89488723c */ /* 0x050ff00000041888 */
[C---:B------:R-:W-:Y:S01]  /*1b7f0*/  HMMA.16816.F32.BF16 R140, R148.reuse, R170, R140 ;  /* 0x000000aa948c723c */ /* 0x040fe2000004188c */
[----:B------:R-:W4:Y:S07]  /*1b800*/  LDSM.16.MT88.4 R168, [R232+0x13000] ;  /* 0x01300000e8a8783b */ /* 0x000f2e0000004200 */
[C---:B-----5:R-:W-:Y:S07]  /*1b810*/  HMMA.16816.F32.BF16 R16, R148.reuse, R20, R16 ;  /* 0x000000149410723c */ /* 0x060fee0000041810 */
[----:B------:R-:W-:Y:S01]  /*1b820*/  F2FP.BF16.PACK_AB R20, R181, R180 ;  /* 0x000000b4b514723e */ /* 0x000fe200000010ff */
[----:B------:R-:W-:Y:S01]  /*1b830*/  HMMA.16816.F32.BF16 R144, R148, R22, R144 ;  /* 0x000000169490723c */ /* 0x000fe20000041890 */
[----:B------:R-:W5:Y:S03]  /*1b840*/  LDSM.16.MT88.4 R148, [R231+0x13000] ;  /* 0x01300000e794783b */ /* 0x000f660000004200 */
[----:B--2---:R-:W-:Y:S01]  /*1b850*/  F2FP.BF16.PACK_AB R21, R183, R182 ;  /* 0x000000b6b715723e */ /* 0x004fe200000010ff */
[----:B------:R-:W-:Y:S02]  /*1b860*/  FADD.FTZ R180, R180, R205 ;  /* 0x000000cdb4b47221 */ /* 0x000fe40000010000 */
[----:B-1----:R-:W-:Y:S01]  /*1b870*/  F2FP.BF16.PACK_AB R22, R185, R184 ;  /* 0x000000b8b916723e */ /* 0x002fe200000010ff */
[----:B------:R-:W-:Y:S01]  /*1b880*/  FADD.FTZ R182, R182, R207 ;  /* 0x000000cfb6b67221 */ /* 0x000fe20000010000 */
[----:B------:R-:W-:Y:S03]  /*1b890*/  F2FP.BF16.PACK_AB R23, R187, R186 ;  /* 0x000000babb17723e */ /* 0x000fe600000010ff */
[----:B------:R-:W-:Y:S02]  /*1b8a0*/  FADD.FTZ R181, R181, R180 ;  /* 0x000000b4b5b57221 */ /* 0x000fe40000010000 */
[----:B------:R-:W-:Y:S02]  /*1b8b0*/  FADD.FTZ R183, R183, R182 ;  /* 0x000000b6b7b77221 */ /* 0x000fe40000010000 */
[C---:B---3--:R-:W-:Y:S05]  /*1b8c0*/  HMMA.16816.F32.BF16 R4, R20.reuse, R152, R4 ;  /* 0x000000981404723c */ /* 0x048fea0000041804 */
        /* <DEDUP_REMOVED lines=14> */
[----:B------:R-:W2:Y:S07]  /*1b9b0*/  LDSM.16.MT88.4 R24, [R232+0x15000] ;  /* 0x01500000e818783b */ /* 0x000eae0000004200 */
[C---:B------:R-:W-:Y:S08]  /*1b9c0*/  HMMA.16816.F32.BF16 R60, R20.reuse, R172, R60 ;  /* 0x000000ac143c723c */ /* 0x040ff0000004183c */
[C---:B------:R-:W-:Y:S01]  /*1b9d0*/  HMMA.16816.F32.BF16 R64, R20.reuse, R174, R64 ;  /* 0x000000ae1440723c */ /* 0x040fe20000041840 */
[----:B------:R-:W-:Y:S07]  /*1b9e0*/  LDSM.16.MT88.4 R172, [R233+0x17800] ;  /* 0x01780000e9ac783b */ /* 0x000fee0000004200 */
[C---:B----4-:R-:W-:Y:S08]  /*1b9f0*/  HMMA.16816.F32.BF16 R68, R20.reuse, R168, R68 ;  /* 0x000000a81444723c */ /* 0x050ff00000041844 */
[C---:B------:R-:W-:Y:S01]  /*1ba00*/  HMMA.16816.F32.BF16 R72, R20.reuse, R170, R72 ;  /* 0x000000aa1448723c */ /* 0x040fe20000041848 */
[----:B------:R-:W-:Y:S07]  /*1ba10*/  LDSM.16.MT88.4 R168, [R232+0x11800] ;  /* 0x01180000e8a8783b */ /* 0x000fee0000004200 */
[C---:B-----5:R-:W-:Y:S08]  /*1ba20*/  HMMA.16816.F32.BF16 R76, R20.reuse, R148, R76 ;  /* 0x00000094144c723c */ /* 0x060ff0000004184c */
[C---:B------:R-:W-:Y:S01]  /*1ba30*/  HMMA.16816.F32.BF16 R80, R20.reuse, R150, R80 ;  /* 0x000000961450723c */ /* 0x040fe20000041850 */
[----:B------:R-:W3:Y:S07]  /*1ba40*/  LDSM.16.MT88.4 R148, [R231+0x15000] ;  /* 0x01500000e794783b */ /* 0x000eee0000004200 */
[C---:B------:R-:W-:Y:S07]  /*1ba50*/  HMMA.16816.F32.BF16 R84, R20.reuse, R176, R84 ;  /* 0x000000b01454723c */ /* 0x040fee0000041854 */
[-CC-:B------:R-:W-:Y:S01]  /*1ba60*/  FFMA.FTZ R176, R28, R166.reuse, -R199.reuse ;  /* 0x000000a61cb07223 */ /* 0x180fe200000108c7 */
[C---:B------:R-:W-:Y:S04]  /*1ba70*/  HMMA.16816.F32.BF16 R88, R20.reuse, R178, R88 ;  /* 0x000000b21458723c */ /* 0x040fe80000041858 */
[-CC-:B------:R-:W-:Y:S01]  /*1ba80*/  FFMA.FTZ R177, R29, R166.reuse, -R199.reuse ;  /* 0x000000a61db17223 */ /* 0x180fe200000108c7 */
[----:B------:R-:W-:Y:S01]  /*1ba90*/  MUFU.EX2 R176, R176 ;  /* 0x000000b000b07308 */ /* 0x000fe20000000800 */
[-C--:B------:R-:W-:Y:S02]  /*1baa0*/  FFMA.FTZ R199, R33, R166.reuse, -R199 ;  /* 0x000000a621c77223 */ /* 0x080fe400000108c7 */
[C---:B-1----:R-:W-:Y:S04]  /*1bab0*/  HMMA.16816.F32.BF16 R92, R20.reuse, R152, R92 ;  /* 0x00000098145c723c */ /* 0x042fe8000004185c */
[-CC-:B------:R-:W-:Y:S02]  /*1bac0*/  FFMA.FTZ R178, R30, R166.reuse, -R197.reuse ;  /* 0x000000a61eb27223 */ /* 0x180fe400000108c5 */
[-CC-:B------:R-:W-:Y:S01]  /*1bad0*/  FFMA.FTZ R179, R31, R166.reuse, -R197.reuse ;  /* 0x000000a61fb37223 */ /* 0x180fe200000108c5 */
[----:B------:R-:W-:Y:S01]  /*1bae0*/  MUFU.EX2 R199, R199 ;  /* 0x000000c700c77308 */ /* 0x000fe20000000800 */
[C---:B------:R-:W-:Y:S01]  /*1baf0*/  HMMA.16816.F32.BF16 R96, R20.reuse, R154, R96 ;  /* 0x0000009a1460723c */ /* 0x040fe20000041860 */
[----:B------:R-:W1:Y:S03]  /*1bb00*/  LDSM.16.MT88.4 R28, [R233+0x17000] ;  /* 0x01700000e91c783b */ /* 0x000e660000004200 */
[----:B------:R-:W-:Y:S04]  /*1bb10*/  FFMA.FTZ R197, R35, R166, -R197 ;  /* 0x000000a623c57223 */ /* 0x000fe800000108c5 */
[C---:B--2---:R-:W-:Y:S01]  /*1bb20*/  HMMA.16816.F32.BF16 R100, R20.reuse, R24, R100 ;  /* 0x000000181464723c */ /* 0x044fe20000041864 */
[----:B------:R-:W2:Y:S01]  /*1bb30*/  LDSM.16.MT88.4 R152, [R232+0x17000] ;  /* 0x01700000e898783b */ /* 0x000ea20000004200 */
[----:B------:R-:W4:Y:S06]  /*1bb40*/  MUFU.EX2 R177, R177 ;  /* 0x000000b100b17308 */ /* 0x000f2c0000000800 */
[C---:B------:R-:W-:Y:S01]  /*1bb50*/  HMMA.16816.F32.BF16 R104, R20.reuse, R26, R104 ;  /* 0x0000001a1468723c */ /* 0x040fe20000041868 */
[----:B------:R-:W5:Y:S03]  /*1bb60*/  LDSM.16.MT88.4 R24, [R230+0x17000] ;  /* 0x01700000e618783b */ /* 0x000f660000004200 */
[----:B------:R-:W-:Y:S04]  /*1bb70*/  MUFU.EX2 R178, R178 ;  /* 0x000000b200b27308 */ /* 0x000fe80000000800 */
[C---:B---3--:R-:W-:Y:S01]  /*1bb80*/  HMMA.16816.F32.BF16 R108, R20.reuse, R148, R108 ;  /* 0x00000094146c723c */ /* 0x048fe2000004186c */
[----:B------:R-:W-:Y:S05]  /*1bb90*/  LDSM.16.MT88.4 R32, [R231+0x11800] ;  /* 0x01180000e720783b */ /* 0x000fea0000004200 */
[----:B------:R-:W3:Y:S02]  /*1bba0*/  MUFU.EX2 R179, R179 ;  /* 0x000000b300b37308 */ /* 0x000ee40000000800 */
[C---:B------:R-:W-:Y:S01]  /*1bbb0*/  HMMA.16816.F32.BF16 R112, R20.reuse, R150, R112 ;  /* 0x000000961470723c */ /* 0x040fe20000041870 */
[----:B------:R-:W3:Y:S07]  /*1bbc0*/  LDSM.16.MT88.4 R148, [R233+0x11800] ;  /* 0x01180000e994783b */ /* 0x000eee0000004200 */
[C---:B------:R-:W-:Y:S01]  /*1bbd0*/  HMMA.16816.F32.BF16 R116, R20.reuse, R156, R116 ;  /* 0x0000009c1474723c */ /* 0x040fe20000041874 */
[----:B------:R-:W2:Y:S07]  /*1bbe0*/  MUFU.EX2 R197, R197 ;  /* 0x000000c500c57308 */ /* 0x000eae0000000800 */
[C---:B------:R-:W-:Y:S08]  /*1bbf0*/  HMMA.16816.F32.BF16 R120, R20.reuse, R158, R120 ;  /* 0x0000009e1478723c */ /* 0x040ff00000041878 */
[C---:B-1----:R-:W-:Y:S08]  /*1bc00*/  HMMA.16816.F32.BF16 R124, R20.reuse, R28, R124 ;  /* 0x0000001c147c723c */ /* 0x042ff0000004187c */
[C---:B------:R-:W-:Y:S01]  /*1bc10*/  HMMA.16816.F32.BF16 R128, R20.reuse, R30, R128 ;  /* 0x0000001e1480723c */ /* 0x040fe20000041880 */
[----:B------:R-:W1:Y:S07]  /*1bc20*/  LDSM.16.MT88.4 R28, [R230+0x11800] ;  /* 0x01180000e61c783b */ /* 0x000e6e0000004200 */
[C---:B--2---:R-:W-:Y:S08]  /*1bc30*/  HMMA.16816.F32.BF16 R132, R20.reuse, R152, R132 ;  /* 0x000000981484723c */ /* 0x044ff00000041884 */
[C---:B------:R-:W-:Y:S01]  /*1bc40*/  HMMA.16816.F32.BF16 R12, R20.reuse, R154, R12 ;  /* 0x0000009a140c723c */ /* 0x040fe2000004180c */
[----:B------:R-:W-:Y:S07]  /*1bc50*/  LDSM.16.MT88.4 R152, [R233+0x15800] ;  /* 0x01580000e998783b */ /* 0x000fee0000004200 */
[C---:B------:R-:W-:Y:S08]  /*1bc60*/  HMMA.16816.F32.BF16 R136, R20.reuse, R160, R136 ;  /* 0x000000a01488723c */ /* 0x040ff00000041888 */
[C---:B------:R-:W-:Y:S08]  /*1bc70*/  HMMA.16816.F32.BF16 R140, R20.reuse, R162, R140 ;  /* 0x000000a2148c723c */ /* 0x040ff0000004188c */
[C---:B-----5:R-:W-:Y:S08]  /*1bc80*/  HMMA.16816.F32.BF16 R16, R20.reuse, R24, R16 ;  /* 0x000000181410723c */ /* 0x060ff00000041810 */
[----:B------:R-:W-:Y:S01]  /*1bc90*/  HMMA.16816.F32.BF16 R144, R20, R26, R144 ;  /* 0x0000001a1490723c */ /* 0x000fe20000041890 */
[----:B------:R-:W2:Y:S06]  /*1bca0*/  LDSM.16.MT88.4 R24, [R233+0x13800] ;  /* 0x01380000e918783b */ /* 0x000eac0000004200 */
[----:B----4-:R-:W-:Y:S01]  /*1bcb0*/  F2FP.BF16.PACK_AB R20, R177, R176 ;  /* 0x000000b0b114723e */ /* 0x010fe200000010ff */
[----:B------:R-:W-:Y:S01]  /*1bcc0*/  FADD.FTZ R176, R176, R185 ;  /* 0x000000b9b0b07221 */ /* 0x000fe20000010000 */
[----:B---3--:R-:W-:Y:S03]  /*1bcd0*/  F2FP.BF16.PACK_AB R21, R179, R178 ;  /* 0x000000b2b315723e */ /* 0x008fe600000010ff */
[----:B------:R-:W-:Y:S01]  /*1bce0*/  F2FP.BF16.PACK_AB R22, R199, R202 ;  /* 0x000000cac716723e */ /* 0x000fe200000010ff */
[----:B------:R-:W-:Y:S01]  /*1bcf0*/  FADD.FTZ R177, R177, R176 ;  /* 0x000000b0b1b17221 */ /* 0x000fe20000010000 */
[----:B------:R-:W-:Y:S01]  /*1bd00*/  F2FP.BF16.PACK_AB R23, R197, R204 ;  /* 0x000000ccc517723e */ /* 0x000fe200000010ff */
[----:B------:R-:W-:Y:S02]  /*1bd10*/  FADD.FTZ R178, R178, R187 ;  /* 0x000000bbb2b27221 */ /* 0x000fe40000010000 */
[----:B------:R-:W-:Y:S02]  /*1bd20*/  FADD.FTZ R202, R202, R177 ;  /* 0x000000b1caca7221 */ /* 0x000fe40000010000 */
[----:B------:R-:W-:Y:S02]  /*1bd30*/  FADD.FTZ R179, R179, R178 ;  /* 0x000000b2b3b37221 */ /* 0x000fe40000010000 */
[C---:B------:R-:W-:Y:S01]  /*1bd40*/  HMMA.16816.F32.BF16 R160, R20.reuse, R148, R4 ;  /* 0x0000009414a0723c */ /* 0x040fe20000041804 */
[----:B------:R-:W3:Y:S02]  /*1bd50*/  LDSM.16.MT88.4 R4, [R232+0x13800] ;  /* 0x01380000e804783b */ /* 0x000ee40000004200 */
[----:B------:R-:W-:Y:S02]  /*1bd60*/  FADD.FTZ R2, R199, R202 ;  /* 0x000000cac7027221 */ /* 0x000fe40000010000 */
[----:B------:R-:W-:Y:S03]  /*1bd70*/  FADD.FTZ R204, R204, R179 ;  /* 0x000000b3cccc7221 */ /* 0x000fe60000010000 */
[C---:B------:R-:W-:Y:S01]  /*1bd80*/  HMMA.16816.F32.BF16 R156, R20.reuse, R150, R8 ;  /* 0x00000096149c723c */ /* 0x040fe20000041808 */
[----:B------:R-:W4:Y:S03]  /*1bd90*/  LDSM.16.MT88.4 R8, [R231+0x13800] ;  /* 0x01380000e708783b */ /* 0x000f260000004200 */
[----:B------:R-:W-:Y:S04]  /*1bda0*/  FADD.FTZ R243, R197, R204 ;  /* 0x000000ccc5f37221 */ /* 0x000fe80000010000 */
[C---:B------:R-:W-:Y:S01]  /*1bdb0*/  HMMA.16816.F32.BF16 R36, R20.reuse, R168, R36 ;  /* 0x000000a81424723c */ /* 0x040fe20000041824 */
[----:B------:R-:W5:Y:S07]  /*1bdc0*/  LDSM.16.MT88.4 R148, [R230+0x13800] ;  /* 0x01380000e694783b */ /* 0x000f6e0000004200 */
[C---:B------:R-:W-:Y:S01]  /*1bdd0*/  HMMA.16816.F32.BF16 R40, R20.reuse, R170, R40 ;  /* 0x000000aa1428723c */ /* 0x040fe20000041828 */
[----:B------:R-:W-:Y:S07]  /*1bde0*/  LDSM.16.MT88.4 R168, [R230+0x15800] ;  /* 0x01580000e6a8783b */ /* 0x000fee0000004200 */
[C---:B------:R-:W-:Y:S01]  /*1bdf0*/  HMMA.16816.F32.BF16 R44, R20.reuse, R32, R44 ;  /* 0x00000020142c723c */ /* 0x040fe2000004182c */
[----:B------:R-:W-:Y:S07]  /*1be00*/  STL [R1], R2 ;  /* 0x0000000201007387 */ /* 0x000fee0000100800 */
        /* <DEDUP_REMOVED lines=30> */
[C---:B----4-:R-:W-:Y:S08]  /*1bff0*/  HMMA.16816.F32.BF16 R148, R20.reuse, R8, R16 ;  /* 0x000000081494723c */ /* 0x050ff00000041810 */
[----:B------:R-:W-:Y:S01]  /*1c000*/  HMMA.16816.F32.BF16 R144, R20, R10, R144 ;  /* 0x0000000a1490723c */ /* 0x000fe20000041890 */
[----:B------:R-:W-:-:S07]  /*1c010*/  @P0 BRA `(.L_x_4264) ;  /* 0xffffc68000000947 */ /* 0x000fce000383ffff */
.L_x_4255:
        /* <DEDUP_REMOVED lines=10> */
[----:B------:R-:W2:Y:S04]  /*1c0c0*/  LDL R4, [R1] ;  /* 0x0000000001047983 */ /* 0x000ea80000100800 */
[----:B--2---:R2:W3:Y:S02]  /*1c0d0*/  SHFL.BFLY PT, R6, R4, 0x2, 0x1f ;  /* 0x0c401f0004067f89 */ /* 0x0044e400000e0000 */
.L_x_4278:
[----:B--2---:R-:W2:Y:S02]  /*1c0e0*/  LDL.LU R4, [R1] ;  /* 0x0000000001047983 */ /* 0x004ea40000300800 */
[----:B--23--:R-:W-:Y:S01]  /*1c0f0*/  FADD.FTZ R7, R6, R4 ;  /* 0x0000000406077221 */ /* 0x00cfe20000010000 */
[----:B------:R-:W-:Y:S05]  /*1c100*/  BRA.DIV ~URZ, `(.L_x_4266) ;  /* 0x00001ee27f007947 */ /* 0x000fea000b800000 */
[----:B------:R-:W2:Y:S04]  /*1c110*/  SHFL.BFLY PT, R10, R243, 0x2, 0x1f ;  /* 0x0c401f00f30a7f89 */ /* 0x000ea800000e0000 */
[----:B------:R-:W3:Y:S01]  /*1c120*/  SHFL.BFLY PT, R0, R7, 0x1, 0x1f ;  /* 0x0c201f0007007f89 */ /* 0x000ee200000e0000 */
[----:B--2---:R-:W-:-:S02]  /*1c130*/  FADD.FTZ R10, R10, R243 ;  /* 0x000000f30a0a7221 */ /* 0x004fc40000010000 */
[----:B---3--:R-:W-:-:S03]  /*1c140*/  FADD.FTZ R11, R7, R0 ;  /* 0x00000000070b7221 */ /* 0x008fc60000010000 */
[----:B------:R2:W3:Y:S04]  /*1c150*/  SHFL.BFLY PT, R6, R10, 0x1, 0x1f ;  /* 0x0c201f000a067f89 */ /* 0x0004e800000e0000 */
.L_x_4279:
        /* <DEDUP_REMOVED lines=8> */
[----:B------:R-:W-:Y:S01]  /*1c1e0*/  LEA.HI R7, R5, R4, RZ, 0x2 ;  /* 0x0000000405077211 */ /* 0x000fe200078f10ff */
[----:B---3--:R-:W-:-:S03]  /*1c1f0*/  FMUL.FTZ R160, R0, R160 ;  /* 0x000000a000a07220 */ /* 0x008fc60000410000 */
[--C-:B------:R-:W-:Y:S01]  /*1c200*/  SHF.R.S32.HI R13, RZ, 0x2, R7.reuse ;  /* 0x00000002ff0d7819 */ /* 0x100fe20000011407 */
[C---:B------:R-:W-:Y:S01]  /*1c210*/  FMUL.FTZ R161, R0.reuse, R161 ;  /* 0x000000a100a17220 */ /* 0x040fe20000410000 */
[----:B--2---:R-:W-:Y:S01]  /*1c220*/  SHF.R.S32.HI R10, RZ, 0x1f, R7 ;  /* 0x0000001fff0a7819 */ /* 0x004fe20000011407 */
        /* <DEDUP_REMOVED lines=287> */
[----:B------:R-:W1:Y:S01]  /*1d420*/  LD.E.64 R80, [R8.64+0x88] ;  /* 0x0000880408507980 */ /* 0x000e62000c101b00 */
[----:B---3--:R-:W3:Y:S01]  /*1d430*/  @P4 MUFU.LG2 R17, R11 ;  /* 0x0000000b00114308 */ /* 0x008ee20000000c00 */
        /* <DEDUP_REMOVED lines=28> */
.L_x_4268:
[----:B------:R-:W-:Y:S02]  /*1d600*/  ULDC.64 UR4, c[0x0][0x118] ;  /* 0x0000460000047ab9 */ /* 0x000fe40000000a00 */
[----:B------:R-:W2:Y:S04]  /*1d610*/  LD.E R2, [R8.64+0x60] ;  /* 0x0000600408027980 */ /* 0x000ea8000c101900 */
[----:B------:R-:W3:Y:S01]  /*1d620*/  LD.E R242, [R8.64+0xb4] ;  /* 0x0000b40408f27980 */ /* 0x000ee2000c101900 */
[----:B--2---:R-:W-:-:S04]  /*1d630*/  IMAD R3, R2, R238, R237 ;  /* 0x000000ee02037224 */ /* 0x004fc800078e02ed */
[----:B---3--:R-:W-:Y:S02]  /*1d640*/  IMAD R242, R242, R3, RZ ;  /* 0x00000003f2f27224 */ /* 0x008fe400078e02ff */
.L_x_4269:
[----:B------:R-:W-:Y:S05]  /*1d650*/  BSYNC B0 ;  /* 0x0000000000007941 */ /* 0x000fea0003800000 */
.L_x_4267:
[----:B------:R-:W-:Y:S02]  /*1d660*/  ULDC.64 UR4, c[0x0][0x118] ;  /* 0x0000460000047ab9 */ /* 0x000fe40000000a00 */
[----:B------:R1:W5:Y:S04]  /*1d670*/  LD.E.64 R82, [R8.64+0x70] ;  /* 0x0000700408527980 */ /* 0x000368000c101b00 */
[----:B------:R1:W5:Y:S01]  /*1d680*/  LD.E.64 R84, [R8.64+0xa0] ;  /* 0x0000a00408547980 */ /* 0x000362000c101b00 */
[----:B------:R-:W-:Y:S01]  /*1d690*/  WARPSYNC 0xffffffff ;  /* 0xffffffff00007948 */ /* 0x000fe20003800000 */
[----:B------:R-:W-:Y:S01]  /*1d6a0*/  SHF.R.S32.HI R3, RZ, 0x1f, R12 ;  /* 0x0000001fff037819 */ /* 0x000fe2000001140c */
[----:B------:R-:W-:Y:S01]  /*1d6b0*/  BSSY B0, `(.L_x_4270) ;  /* 0x000002a000007945 */ /* 0x000fe20003800000 */
[----:B------:R-:W-:Y:S02]  /*1d6c0*/  BAR.SYNC.DEFER_BLOCKING 0x0 ;  /* 0x0000000000007b1d */ /* 0x000fe40000010000 */
[----:B------:R-:W-:-:S04]  /*1d6d0*/  LEA.HI R3, R3, R12, RZ, 0x2 ;  /* 0x0000000c03037211 */ /* 0x000fc800078f10ff */
[----:B------:R-:W-:-:S05]  /*1d6e0*/  LOP3.LUT R3, R3, 0xffffffc, RZ, 0xc0, !PT ;  /* 0x0ffffffc03037812 */ /* 0x000fca00078ec0ff */
[----:B------:R-:W-:Y:S01]  /*1d6f0*/  IMAD.IADD R3, R12, 0x1, -R3 ;  /* 0x000000010c037824 */ /* 0x000fe200078e0a03 */
[----:B-1----:R-:W-:Y:S01]  /*1d700*/  LOP3.LUT R9, R10, 0xffffffe0, RZ, 0xc0, !PT ;  /* 0xffffffe00a097812 */ /* 0x002fe200078ec0ff */
[----:B------:R1:W2:Y:S04]  /*1d710*/  LDS.128 R72, [R241] ;  /* 0x00000000f1487984 */ /* 0x0002a80000000c00 */
[----:B------:R-:W-:Y:S01]  /*1d720*/  IMAD.IADD R8, R4, 0x1, -R9 ;  /* 0x0000000104087824 */ /* 0x000fe200078e0a09 */
[----:B------:R1:W3:Y:S04]  /*1d730*/  LDS.128 R68, [R241+0x800] ;  /* 0x00080000f1447984 */ /* 0x0002e80000000c00 */
[----:B------:R-:W-:Y:S01]  /*1d740*/  LOP3.LUT P0, RZ, R8, 0x3, RZ, 0xc0, !PT ;  /* 0x0000000308ff7812 */ /* 0x000fe2000780c0ff */
[----:B------:R1:W4:Y:S01]  /*1d750*/  LDS.128 R64, [R241+0x1000] ;  /* 0x00100000f1407984 */ /* 0x0003220000000c00 */
        /* <DEDUP_REMOVED lines=31> */
.L_x_4271:
[----:B--234-:R-:W-:Y:S05]  /*1d950*/  BSYNC B0 ;  /* 0x0000000000007941 */ /* 0x01cfea0003800000 */
.L_x_4270:
[----:B------:R-:W2:Y:S01]  /*1d960*/  S2R R2, SR_TID.X ;  /* 0x0000000000027919 */ /* 0x000ea20000002100 */
[----:B------:R-:W-:Y:S01]  /*1d970*/  LEA.HI R3, R5, R4, RZ, 0x3 ;  /* 0x0000000405037211 */ /* 0x000fe200078f18ff */
[----:B------:R-:W-:Y:S01]  /*1d980*/  IMAD.SHL.U32 R239, R239, 0x40, RZ ;  /* 0x00000040efef7824 */ /* 0x000fe200078e00ff */
[----:B------:R-:W-:Y:S02]  /*1d990*/  BSSY B0, `(.L_x_4272) ;  /* 0x0000023000007945 */ /* 0x000fe40003800000 */
[----:B------:R-:W-:Y:S02]  /*1d9a0*/  LOP3.LUT R3, R3, 0xfffffff8, RZ, 0xc0, !PT ;  /* 0xfffffff803037812 */ /* 0x000fe400078ec0ff */
[----:B------:R-:W-:-:S03]  /*1d9b0*/  SHF.R.S32.HI R5, RZ, 0x1f, R239 ;  /* 0x0000001fff057819 */ /* 0x000fc600000114ef */
[----:B------:R-:W-:Y:S02]  /*1d9c0*/  IMAD.IADD R3, R4, 0x1, -R3 ;  /* 0x0000000104037824 */ /* 0x000fe400078e0a03 */
[----:B------:R-:W-:Y:S02]  /*1d9d0*/  IMAD R4, R81, R239, RZ ;  /* 0x000000ef51047224 */ /* 0x000fe400078e02ff */
[----:B------:R-:W-:Y:S02]  /*1d9e0*/  IMAD.SHL.U32 R8, R3, 0x8, RZ ;  /* 0x0000000803087824 */ /* 0x000fe400078e00ff */
[----:B------:R-:W-:-:S03]  /*1d9f0*/  IMAD R5, R80, R5, R4 ;  /* 0x0000000550057224 */ /* 0x000fc600078e0204 */
[----:B------:R-:W-:Y:S02]  /*1da00*/  SHF.R.S32.HI R9, RZ, 0x1f, R8 ;  /* 0x0000001fff097819 */ /* 0x000fe40000011408 */
[----:B--2---:R-:W-:-:S03]  /*1da10*/  SHF.R.S32.HI R3, RZ, 0x1f, R2 ;  /* 0x0000001fff037819 */ /* 0x004fc60000011402 */
[----:B------:R-:W-:Y:S01]  /*1da20*/  IMAD.WIDE.U32 R8, R80, R239, R8 ;  /* 0x000000ef50087225 */ /* 0x000fe200078e0008 */
[----:B------:R-:W-:-:S03]  /*1da30*/  LEA.HI R3, R3, R2, RZ, 0x3 ;  /* 0x0000000203037211 */ /* 0x000fc600078f18ff */
[----:B------:R-:W-:Y:S01]  /*1da40*/  IMAD.IADD R239, R240, 0x1, -R239 ;  /* 0x00000001f0ef7824 */ /* 0x000fe200078e0aef */
[----:B------:R-:W-:Y:S02]  /*1da50*/  IADD3 R6, P0, R6, R8, RZ ;  /* 0x0000000806067210 */ /* 0x000fe40007f1e0ff */
[----:B------:R-:W-:Y:S02]  /*1da60*/  SHF.R.S32.HI R3, RZ, 0x3, R3 ;  /* 0x00000003ff037819 */ /* 0x000fe40000011403 */
[----:B------:R-:W-:Y:S01]  /*1da70*/  IADD3.X R7, R0, R9, R5, P0, !PT ;  /* 0x0000000900077210 */ /* 0x000fe200007fe405 */
[----:B------:R-:W-:Y:S01]  /*1da80*/  IMAD R5, R15, R237, RZ ;  /* 0x000000ed0f057224 */ /* 0x000fe200078e02ff */
[----:B------:R-:W-:Y:S02]  /*1da90*/  ISETP.GE.AND P0, PT, R3, R239, PT ;  /* 0x000000ef0300720c */ /* 0x000fe40003f06270 */
[----:B------:R-:W-:-:S05]  /*1daa0*/  SHF.R.S32.HI R0, RZ, 0x1f, R237 ;  /* 0x0000001fff007819 */ /* 0x000fca00000114ed */
[C---:B------:R-:W-:Y:S01]  /*1dab0*/  IMAD R0, R14.reuse, R0, R5 ;  /* 0x000000000e007224 */ /* 0x040fe200078e0205 */
[----:B------:R-:W-:Y:S01]  /*1dac0*/  SHF.R.S32.HI R5, RZ, 0x1f, R3 ;  /* 0x0000001fff057819 */ /* 0x000fe20000011403 */
[----:B------:R-:W-:-:S04]  /*1dad0*/  IMAD.WIDE.U32 R14, R14, R237, R6 ;  /* 0x000000ed0e0e7225 */ /* 0x000fc800078e0006 */
[----:B------:R-:W-:Y:S01]  /*1dae0*/  IMAD.IADD R11, R15, 0x1, R0 ;  /* 0x000000010f0b7824 */ /* 0x000fe200078e0200 */
[----:B------:R-:W-:Y:S05]  /*1daf0*/  @P0 BRA `(.L_x_4273) ;  /* 0x000000c000000947 */ /* 0x000fea0003800000 */
[----:B------:R-:W-:Y:S01]  /*1db00*/  MOV R10, R14 ;  /* 0x0000000e000a7202 */ /* 0x000fe20000000f00 */
[----:B------:R-:W-:Y:S01]  /*1db10*/  IMAD R0, R81, R3, RZ ;  /* 0x0000000351007224 */ /* 0x000fe200078e02ff */
[----:B------:R-:W-:-:S03]  /*1db20*/  ULDC.64 UR4, c[0x0][0x118] ;  /* 0x0000460000047ab9 */ /* 0x000fc60000000a00 */
[----:B------:R-:W-:-:S04]  /*1db30*/  IMAD.WIDE.U32 R6, R3, R80, R10 ;  /* 0x0000005003067225 */ /* 0x000fc800078e000a */
[----:B------:R-:W-:Y:S01]  /*1db40*/  IMAD R0, R80, R5, R0 ;  /* 0x0000000550007224 */ /* 0x000fe200078e0200 */
[----:B-----5:R-:W-:-:S04]  /*1db50*/  LEA R8, P0, R6, R82, 0x1 ;  /* 0x0000005206087211 */ /* 0x020fc800078008ff */
[----:B------:R-:W-:-:S04]  /*1db60*/  IADD3 R7, R7, R0, RZ ;  /* 0x0000000007077210 */ /* 0x000fc80007ffe0ff */
[----:B------:R-:W-:-:S05]  /*1db70*/  LEA.HI.X R9, R6, R83, R7, 0x1, P0 ;  /* 0x0000005306097211 */ /* 0x000fca00000f0c07 */
[----:B------:R2:W-:Y:S04]  /*1db80*/  ST.E.128 [R8.64], R72 ;  /* 0x0000004808007985 */ /* 0x0005e8000c101d04 */
[----:B-1----:R2:W-:Y:S04]  /*1db90*/  ST.E.128 [R8.64+0x80], R56 ;  /* 0x0000803808007985 */ /* 0x0025e8000c101d04 */
[----:B------:R2:W-:Y:S04]  /*1dba0*/  ST.E.128 [R8.64+0x100], R40 ;  /* 0x0001002808007985 */ /* 0x0005e8000c101d04 */
[----:B------:R2:W-:Y:S02]  /*1dbb0*/  ST.E.128 [R8.64+0x180], R24 ;  /* 0x0001801808007985 */ /* 0x0005e4000c101d04 */
.L_x_4273:
[----:B------:R-:W-:Y:S05]  /*1dbc0*/  BSYNC B0 ;  /* 0x0000000000007941 */ /* 0x000fea0003800000 */
.L_x_4272:
[----:B------:R-:W-:Y:S01]  /*1dbd0*/  IADD3 R0, R3, 0x10, RZ ;  /* 0x0000001003007810 */ /* 0x000fe20007ffe0ff */
[----:B------:R-:W-:Y:S03]  /*1dbe0*/  BSSY B0, `(.L_x_4274) ;  /* 0x0000012000007945 */ /* 0x000fe60003800000 */
[----:B------:R-:W-:-:S13]  /*1dbf0*/  ISETP.GE.AND P0, PT, R0, R239, PT ;  /* 0x000000ef0000720c */ /* 0x000fda0003f06270 */
[----:B------:R-:W-:Y:S05]  /*1dc00*/  @P0 BRA `(.L_x_4275) ;  /* 0x000000f000000947 */ /* 0x000fea0003800000 */
[----:B--2---:R-:W-:Y:S01]  /*1dc10*/  IADD3 R9, P0, R3, 0x10, RZ ;  /* 0x0000001003097810 */ /* 0x004fe20007f1e0ff */
[----:B------:R-:W-:Y:S01]  /*1dc20*/  IMAD.MOV.U32 R12, RZ, RZ, R14 ;  /* 0x000000ffff0c7224 */ /* 0x000fe200078e000e */
[----:B------:R-:W-:Y:S01]  /*1dc30*/  MOV R13, R11 ;  /* 0x0000000b000d7202 */ /* 0x000fe20000000f00 */
[----:B------:R-:W-:Y:S02]  /*1dc40*/  ULDC.64 UR4, c[0x0][0x118] ;  /* 0x0000460000047ab9 */ /* 0x000fe40000000a00 */
[----:B------:R-:W-:Y:S02]  /*1dc50*/  IMAD.X R7, RZ, RZ, R5, P0 ;  /* 0x000000ffff077224 */ /* 0x000fe400000e0605 */
[----:B------:R-:W-:-:S04]  /*1dc60*/  IMAD.WIDE.U32 R12, R80, R9, R12 ;  /* 0x00000009500c7225 */ /* 0x000fc800078e000c */
[----:B------:R-:W-:Y:S01]  /*1dc70*/  IMAD R7, R7, R80, RZ ;  /* 0x0000005007077224 */ /* 0x000fe200078e02ff */
[----:B-----5:R-:W-:-:S03]  /*1dc80*/  LEA R6, P0, R12, R82, 0x1 ;  /* 0x000000520c067211 */ /* 0x020fc600078008ff */
[----:B------:R-:W-:-:S05]  /*1dc90*/  IMAD R7, R81, R9, R7 ;  /* 0x0000000951077224 */ /* 0x000fca00078e0207 */
[----:B------:R-:W-:-:S04]  /*1dca0*/  IADD3 R7, R13, R7, RZ ;  /* 0x000000070d077210 */ /* 0x000fc80007ffe0ff */
[----:B------:R-:W-:-:S05]  /*1dcb0*/  LEA.HI.X R7, R12, R83, R7, 0x1, P0 ;  /* 0x000000530c077211 */ /* 0x000fca00000f0c07 */
[----:B------:R2:W-:Y:S04]  /*1dcc0*/  ST.E.128 [R6.64], R68 ;  /* 0x0000004406007985 */ /* 0x0005e8000c101d04 */
[----:B-1----:R2:W-:Y:S04]  /*1dcd0*/  ST.E.128 [R6.64+0x80], R52 ;  /* 0x0000803406007985 */ /* 0x0025e8000c101d04 */
[----:B------:R2:W-:Y:S04]  /*1dce0*/  ST.E.128 [R6.64+0x100], R36 ;  /* 0x0001002406007985 */ /* 0x0005e8000c101d04 */
[----:B------:R2:W-:Y:S02]  /*1dcf0*/  ST.E.128 [R6.64+0x180], R20 ;  /* 0x0001801406007985 */ /* 0x0005e4000c101d04 */
.L_x_4275:
[----:B------:R-:W-:Y:S05]  /*1dd00*/  BSYNC B0 ;  /* 0x0000000000007941 */ /* 0x000fea0003800000 */
.L_x_4274:
        /* <DEDUP_REMOVED lines=19> */
.L_x_4277:
[----:B------:R-:W-:Y:S05]  /*1de40*/  BSYNC B0 ;  /* 0x0000000000007941 */ /* 0x000fea0003800000 */
.L_x_4276:
[----:B------:R-:W-:Y:S01]  /*1de50*/  IADD3 R0, R3, 0x30, RZ ;  /* 0x0000003003007810 */ /* 0x000fe20007ffe0ff */
[----:B------:R-:W-:-:S03]  /*1de60*/  IMAD.MOV.U32 R237, RZ, RZ, 0x0 ;  /* 0x00000000ffed7424 */ /* 0x000fc600078e00ff */
[----:B------:R-:W-:-:S13]  /*1de70*/  ISETP.GE.AND P0, PT, R0, R239, PT ;  /* 0x000000ef0000720c */ /* 0x000fda0003f06270 */
[----:B------:R-:W-:Y:S05]  /*1de80*/  @P0 RET.REL.NODEC R236 `(_ZN5flash24flash_fwd_splitkv_kernelI23Flash_fwd_kernel_traitsILi256ELi64ELi64ELi4ELb0ELb0EN7cutlass10bfloat16_tE19Flash_kernel_traitsILi256ELi64ELi64ELi4ES3_EELb0ELb0ELb0ELb0ELb1ELb0ELb0ELb1EEEvNS_16Flash_fwd_paramsE) ;  /* 0xfffe2170ec000950 */ /* 0x000fea0003c3ffff */
[----:B------:R-:W-:Y:S01]  /*1de90*/  IADD3 R3, P0, R3, 0x30, RZ ;  /* 0x0000003003037810 */ /* 0x000fe20007f1e0ff */
[----:B--2---:R-:W-:Y:S01]  /*1dea0*/  IMAD.MOV.U32 R7, RZ, RZ, R11 ;  /* 0x000000ffff077224 */ /* 0x004fe200078e000b */
[----:B------:R-:W-:Y:S01]  /*1deb0*/  MOV R6, R14 ;  /* 0x0000000e00067202 */ /* 0x000fe20000000f00 */
[----:B------:R-:W-:Y:S01]  /*1dec0*/  IMAD.MOV.U32 R237, RZ, RZ, 0x0 ;  /* 0x00000000ffed7424 */ /* 0x000fe200078e00ff */
[----:B------:R-:W-:Y:S01]  /*1ded0*/  IADD3.X R5, RZ, R5, RZ, P0, !PT ;  /* 0x00000005ff057210 */ /* 0x000fe200007fe4ff */
[----:B------:R-:W-:Y:S02]  /*1dee0*/  ULDC.64 UR4, c[0x0][0x118] ;  /* 0x0000460000047ab9 */ /* 0x000fe40000000a00 */
[----:B------:R-:W-:-:S04]  /*1def0*/  IMAD.WIDE.U32 R6, R80, R3, R6 ;  /* 0x0000000350067225 */ /* 0x000fc800078e0006 */
[----:B------:R-:W-:Y:S01]  /*1df00*/  IMAD R5, R5, R80, RZ ;  /* 0x0000005005057224 */ /* 0x000fe200078e02ff */
[----:B-----5:R-:W-:-:S03]  /*1df10*/  LEA R2, P0, R6, R82, 0x1 ;  /* 0x0000005206027211 */ /* 0x020fc600078008ff */
[----:B------:R-:W-:-:S05]  /*1df20*/  IMAD R5, R81, R3, R5 ;  /* 0x0000000351057224 */ /* 0x000fca00078e0205 */
[----:B------:R-:W-:-:S04]  /*1df30*/  IADD3 R5, R7, R5, RZ ;  /* 0x0000000507057210 */ /* 0x000fc80007ffe0ff */
[----:B------:R-:W-:-:S05]  /*1df40*/  LEA.HI.X R3, R6, R83, R5, 0x1, P0 ;  /* 0x0000005306037211 */ /* 0x000fca00000f0c05 */
[----:B-1----:R1:W-:Y:S04]  /*1df50*/  ST.E.128 [R2.64], R60 ;  /* 0x0000003c02007985 */ /* 0x0023e8000c101d04 */
[----:B------:R1:W-:Y:S04]  /*1df60*/  ST.E.128 [R2.64+0x80], R44 ;  /* 0x0000802c02007985 */ /* 0x0003e8000c101d04 */
[----:B------:R1:W-:Y:S04]  /*1df70*/  ST.E.128 [R2.64+0x100], R28 ;  /* 0x0001001c02007985 */ /* 0x0003e8000c101d04 */
[----:B------:R1:W-:Y:S01]  /*1df80*/  ST.E.128 [R2.64+0x180], R76 ;  /* 0x0001804c02007985 */ /* 0x0003e2000c101d04 */
[----:B------:R-:W-:Y:S05]  /*1df90*/  RET.REL.NODEC R236 `(_ZN5flash24flash_fwd_splitkv_kernelI23Flash_fwd_kernel_traitsILi256ELi64ELi64ELi4ELb0ELb0EN7cutlass10bfloat16_tE19Flash_kernel_traitsILi256ELi64ELi64ELi4ES3_EELb0ELb0ELb0ELb0ELb1ELb0ELb0ELb1EEEvNS_16Flash_fwd_paramsE) ;  /* 0xfffe2060ec007950 */ /* 0x000fea0003c3ffff */
.L_x_4265:
[----:B------:R2:W5:Y:S01]  /*1dfa0*/  LDL R7, [R1] ;  /* 0x0000000001077983 */ /* 0x0005620000100800 */
[----:B------:R-:W-:-:S02]  /*1dfb0*/  MOV R6, 0x2 ;  /* 0x0000000200067802 */ /* 0x000fc40000000f00 */
[----:B------:R-:W-:Y:S02]  /*1dfc0*/  MOV R4, 0x1dfe0 ;  /* 0x0001dfe000047802 */ /* 0x000fe40000000f00 */
[----:B-12--5:R-:W-:Y:S05]  /*1dfd0*/  CALL.REL.NOINC `($__internal_22_$__cuda_sm70_shflsync_bfly_p) ;  /* 0x000000f000007944 */ /* 0x026fea0003c00000 */
[----:B-12---:R-:W-:Y:S05]  /*1dfe0*/  BRA `(.L_x_4278) ;  /* 0xffffe0f000007947 */ /* 0x006fea000383ffff */
.L_x_4266:
[----:B------:R-:W-:Y:S02]  /*1dff0*/  MOV R6, 0x1 ;  /* 0x0000000100067802 */ /* 0x000fe40000000f00 */
[----:B------:R-:W-:Y:S02]  /*1e000*/  MOV R4, 0x1e020 ;  /* 0x0001e02000047802 */ /* 0x000fe40000000f00 */
[----:B-1---5:R-:W-:Y:S05]  /*1e010*/  CALL.REL.NOINC `($__internal_22_$__cuda_sm70_shflsync_bfly_p) ;  /* 0x000000b000007944 */ /* 0x022fea0003c00000 */
[----:B--2---:R-:W-:Y:S01]  /*1e020*/  FADD.FTZ R11, R7, R6 ;  /* 0x00000006070b7221 */ /* 0x004fe20000010000 */
[----:B-1----:R-:W-:Y:S02]  /*1e030*/  MOV R7, R243 ;  /* 0x000000f300077202 */ /* 0x002fe40000000f00 */
[----:B------:R-:W-:Y:S02]  /*1e040*/  MOV R6, 0x2 ;  /* 0x0000000200067802 */ /* 0x000fe40000000f00 */
[----:B------:R-:W-:Y:S02]  /*1e050*/  MOV R4, 0x1e070 ;  /* 0x0001e07000047802 */ /* 0x000fe40000000f00 */
[----:B------:R-:W-:Y:S05]  /*1e060*/  CALL.REL.NOINC `($__internal_22_$__cuda_sm70_shflsync_bfly_p) ;  /* 0x0000006000007944 */ /* 0x000fea0003c00000 */
[----:B--2---:R-:W-:Y:S01]  /*1e070*/  FADD.FTZ R10, R243, R6 ;  /* 0x00000006f30a7221 */ /* 0x004fe20000010000 */
[----:B------:R-:W-:Y:S02]  /*1e080*/  MOV R6, 0x1 ;  /* 0x0000000100067802 */ /* 0x000fe40000000f00 */
[----:B------:R-:W-:-:S02]  /*1e090*/  MOV R4, 0x1e0c0 ;  /* 0x0001e0c000047802 */ /* 0x000fc40000000f00 */
[----:B-1----:R-:W-:Y:S02]  /*1e0a0*/  MOV R7, R10 ;  /* 0x0000000a00077202 */ /* 0x002fe40000000f00 */
[----:B------:R-:W-:Y:S05]  /*1e0b0*/  CALL.REL.NOINC `($__internal_22_$__cuda_sm70_shflsync_bfly_p) ;  /* 0x0000001000007944 */ /* 0x000fea0003c00000 */
[----:B-12---:R-:W-:Y:S05]  /*1e0c0*/  BRA `(.L_x_4279) ;  /* 0xffffe09000007947 */ /* 0x006fea000383ffff */
        .weak           $__internal_22_$__cuda_sm70_shflsync_bfly_p
        .type           $__internal_22_$__cuda_sm70_shflsync_bfly_p,@function
        .size           $__internal_22_$__cuda_sm70_shflsync_bfly_p,(.L_x_8889 - $__internal_22_$__cuda_sm70_shflsync_bfly_p)
$__internal_22_$__cuda_sm70_shflsync_bfly_p:
[----:B------:R-:W-:Y:S01]  /*1e0d0*/  MOV R12, R4 ;  /* 0x00000004000c7202 */ /* 0x000fe20000000f00 */
[----:B------:R-:W-:Y:S04]  /*1e0e0*/  WARPSYNC R0 ;  /* 0x0000000000007348 */ /* 0x000fe80003800000 */
[----:B------:R-:W-:Y:S01]  /*1e0f0*/  MOV R13, 0x0 ;  /* 0x00000000000d7802 */ /* 0x000fe20000000f00 */
[----:B------:R1:W2:Y:S03]  /*1e100*/  SHFL.BFLY PT, R6, R7, R6, R5 ;  /* 0x0c00000607067389 */ /* 0x0002a600000e0005 */
[----:B------:R-:W-:Y:S05]  /*1e110*/  RET.REL.NODEC R12 `(_ZN5flash24flash_fwd_splitkv_kernelI23Flash_fwd_kernel_traitsILi256ELi64ELi64ELi4ELb0ELb0EN7cutlass10bfloat16_tE19Flash_kernel_traitsILi256ELi64ELi64ELi4ES3_EELb0ELb0ELb0ELb0ELb1ELb0ELb0ELb1EEEvNS_16Flash_fwd_paramsE) ;  /* 0xfffe1ee00c007950 */ /* 0x000fea0003c3ffff */
.L_x_4280:
        /* <DEDUP_REMOVED lines=14> */
.L_x_8889:


//--------------------- .text._ZN5flash24flash_fwd_splitkv_kernelI23Flash_fwd_kernel_traitsILi256ELi64ELi64ELi4ELb0ELb0EN7cutlass10bfloat16_tE19Flash_kernel_traitsILi256ELi64ELi64ELi4ES3_EELb0ELb0ELb0ELb0ELb1ELb1ELb0ELb1EEEvNS_16Flash_fwd_paramsE --------------------------
	.section	.text._ZN5flash24flash_fwd_splitkv_kernelI23Flash_fwd_kernel_traitsILi256ELi64ELi64ELi4ELb0ELb0EN7cutlass10bfloat16_tE19Flash_kernel_traitsILi256ELi64ELi64ELi4ES3_EELb0ELb0ELb0ELb0ELb1ELb1ELb0ELb1EEEvNS_16Flash_fwd_paramsE,"ax",@progbits
	.sectioninfo	@"SHI_REGISTERS=255"
	.align	128
        .global         _ZN5flash24flash_fwd_splitkv_kernelI23Flash_fwd_kernel_traitsILi256ELi64ELi64ELi4ELb0ELb0EN7cutlass10bfloat16_tE19Flash_kernel_traitsILi256ELi64ELi64ELi4ES3_EELb0ELb0ELb0ELb0ELb1ELb1ELb0ELb1EEEvNS_16Flash_fwd_paramsE
        .type           _ZN5flash24flash_fwd_splitkv_kernelI23Flash_fwd_kernel_traitsILi256ELi64ELi64ELi4ELb0ELb0EN7cutlass10bfloat16_tE19Flash_kernel_traitsILi256ELi64ELi64ELi4ES3_EELb0ELb0ELb0ELb0ELb1ELb1ELb0ELb1EEEvNS_16Flash_fwd_paramsE,@function
        .size           _ZN5flash24flash_fwd_splitkv_kernelI23Flash_fwd_kernel_traitsILi256ELi64ELi64ELi4ELb0ELb0EN7cutlass10bfloat16_tE19Flash_kernel_traitsILi256ELi64ELi64ELi4ES3_EELb0ELb0ELb0ELb0ELb1ELb1ELb0ELb1EEEvNS_16Flash_fwd_paramsE,(.L_x_8891 - _ZN5flash24flash_fwd_splitkv_kernelI23Flash_fwd_kernel_traitsILi256ELi64ELi64ELi4ELb0ELb0EN7cutlass10bfloat16_tE19Flash_kernel_traitsILi256ELi64ELi64ELi4ES3_EELb0ELb0ELb0ELb0ELb1ELb1ELb0ELb1EEEvNS_16Flash_fwd_paramsE)
        .other          _ZN5flash24flash_fwd_splitkv_kernelI23Flash_fwd_kernel_traitsILi256ELi64ELi64ELi4ELb0ELb0EN7cutlass10bfloat16_tE19Flash_kernel_traitsILi256ELi64ELi64ELi4ES3_EELb0ELb0ELb0ELb0ELb1ELb1ELb0ELb1EEEvNS_16Flash_fwd_paramsE,@"STO_CUDA_ENTRY STV_DEFAULT"
_ZN5flash24flash_fwd_splitkv_kernelI23Flash_fwd_kernel_traitsILi256ELi64ELi64ELi4ELb0ELb0EN7cutlass10bfloat16_tE19Flash_kernel_traitsILi256ELi64ELi64ELi4ES3_EELb0ELb0ELb0ELb0ELb1ELb1ELb0ELb1EEEvNS_16Flash_fwd_paramsE:
.text._ZN5flash24flash_fwd_splitkv_kernelI23Flash_fwd_kernel_traitsILi256ELi64ELi64ELi4ELb0ELb0EN7cutlass10bfloat16_tE19Flash_kernel_traitsILi256ELi64ELi64ELi4ES3_EELb0ELb0ELb0ELb0ELb1ELb1ELb0ELb1EEEvNS_16Flash_fwd_paramsE:
        /* <DEDUP_REMOVED lines=10> */
[----:B-123--:R-:W-:Y:S05]  /*00a0*/  CALL.REL.NOINC `($_ZN5flash24flash_fwd_splitkv_kernelI23Flash_fwd_kernel_traitsILi256ELi64ELi64ELi4ELb0ELb0EN7cutlass10bfloat16_tE19Flash_kernel_traitsILi256ELi64ELi64ELi4ES3_EELb0ELb0ELb0ELb0ELb1ELb1ELb0ELb1EEEvNS_16Flash_fwd_paramsE$_ZN5flash30compute_attn_1rowblock_splitkvI23Flash_fwd_kernel_traitsILi256ELi64ELi64ELi4ELb0ELb0EN7cutlass10bfloat16_tE19Flash_kernel_traitsILi256ELi64ELi64ELi4ES3_EELb0ELb0ELb0ELb0ELb1ELb1ELb0ELb1ENS_16Flash_fwd_paramsEEEvRKT8_iiiii) ;  /* 0x0000002000007944 */ /* 0x00efea0003c00000 */
[----:B------:R-:W-:Y:S05]  /*00b0*/  BSYNC B3 ;  /* 0x0000000000037941 */ /* 0x000fea0003800000 */
.L_x_4281:
[----:B------:R-:W-:Y:S05]  /*00c0*/  EXIT ;  /* 0x000000000000794d */ /* 0x000fea0003800000 */
        .type           $_ZN5flash24flash_fwd_splitkv_kernelI23Flash_fwd_kernel_traitsILi256ELi64ELi64ELi4ELb0ELb0EN7cutlass10bfloat16_tE19Flash_kernel_traitsILi256ELi64ELi64ELi4ES3_EELb0ELb0ELb0ELb0ELb1ELb1ELb0ELb1EEEvNS_16Flash_fwd_paramsE$_ZN5flash30compute_attn_1rowblock_splitkvI23Flash_fwd_kernel_traitsILi256ELi64ELi64ELi4ELb0ELb0EN7cutlass10bfloat16_tE19Flash_kernel_traitsILi256ELi64ELi64ELi4ES3_EELb0ELb0ELb0ELb0ELb1ELb1ELb0ELb1ENS_16Flash_fwd_paramsEEEvRKT8_iiiii,@function
        .size           $_ZN5flash24flash_fwd_splitkv_kernelI23Flash_fwd_kernel_traitsILi256ELi64ELi64ELi4ELb0ELb0EN7cutlass10bfloat16_tE19Flash_kernel_traitsILi256ELi64ELi64ELi4ES3_EELb0ELb0ELb0ELb0ELb1ELb1ELb0ELb1EEEvNS_16Flash_fwd_paramsE$_ZN5flash30compute_attn_1rowblock_splitkvI23Flash_fwd_kernel_traitsILi256ELi64ELi64ELi4ELb0ELb0EN7cutlass10bfloat16_tE19Flash_kernel_traitsILi256ELi64ELi64ELi4ES3_EELb0ELb0ELb0ELb0ELb1ELb1ELb0ELb1ENS_16Flash_fwd_paramsEEEvRKT8_iiiii,($__internal_23_$__cuda_sm70_shflsync_bfly_p - $_ZN5flash24flash_fwd_splitkv_kernelI23Flash_fwd_kernel_traitsILi256ELi64ELi64ELi4ELb0ELb0EN7cutlass10bfloat16_tE19Flash_kernel_traitsILi256ELi64ELi64ELi4ES3_EELb0ELb0ELb0ELb0ELb1ELb1ELb0ELb1EEEvNS_16Flash_fwd_paramsE$_ZN5flash30compute_attn_1rowblock_splitkvI23Flash_fwd_kernel_traitsILi256ELi64ELi64ELi4ELb0ELb0EN7cutlass10bfloat16_tE19Flash_kernel_traitsILi256ELi64ELi64ELi4ES3_EELb0ELb0ELb0ELb0ELb1ELb1ELb0ELb1ENS_16Flash_fwd_paramsEEEvRKT8_iiiii)
$_ZN5flash24flash_fwd_splitkv_kernelI23Flash_fwd_kernel_traitsILi256ELi64ELi64ELi4ELb0ELb0EN7cutlass10bfloat16_tE19Flash_kernel_traitsILi256ELi64ELi64ELi4ES3_EELb0ELb0ELb0ELb0ELb1ELb1ELb0ELb1EEEvNS_16Flash_fwd_paramsE$_ZN5flash30compute_attn_1rowblock_splitkvI23Flash_fwd_kernel_traitsILi256ELi64ELi64ELi4ELb0ELb0EN7cutlass10bfloat16_tE19Flash_kernel_traitsILi256ELi64ELi64ELi4ES3_EELb0ELb0ELb0ELb0ELb1ELb1ELb0ELb1ENS_16Flash_fwd_paramsEEEvRKT8_iiiii:
        /* <DEDUP_REMOVED lines=21> */
.L_x_4283:
[----:B------:R-:W-:Y:S05]  /*0220*/  BSYNC B0 ;  /* 0x0000000000007941 */ /* 0x000fea0003800000 */
.L_x_4282:
        /* <DEDUP_REMOVED lines=17> */
.L_x_4285:
[----:B------:R3:W5:Y:S02]  /*0340*/  LD.E R66, [R28.64+0xb8] ;  /* 0x0000b8061c427980 */ /* 0x000764000c101900 */
.L_x_4286:
[----:B------:R-:W-:Y:S05]  /*0350*/  BSYNC B0 ;  /* 0x0000000000007941 */ /* 0x000fea0003800000 */
.L_x_4284:
        /* <DEDUP_REMOVED lines=10> */
.L_x_4288:
[----:B------:R-:W4:Y:S01]  /*0400*/  LD.E.64 R2, [R28.64+0x108] ;  /* 0x000108061c027980 */ /* 0x000f22000c101b00 */
[----:B------:R-:W-:Y:S01]  /*0410*/  BSSY B0, `(.L_x_4290) ;  /* 0x0000006000007945 */ /* 0x000fe20003800000 */
[----:B----4-:R-:W-:-:S04]  /*0420*/  ISETP.NE.U32.AND P1, PT, R2, RZ, PT ;  /* 0x000000ff0200720c */ /* 0x010fc80003f25070 */
[----:B------:R-:W-:Y:S01]  /*0430*/  ISETP.NE.AND.EX P1, PT, R3, RZ, PT, P1 ;  /* 0x000000ff0300720c */ /* 0x000fe20003f25310 */
[----:B------:R-:W-:-:S12]  /*0440*/  IMAD.MOV.U32 R3, RZ, RZ, RZ ;  /* 0x000000ffff037224 */ /* 0x000fd800078e00ff */
[----:B------:R-:W-:Y:S05]  /*0450*/  @!P1 BRA `(.L_x_4291) ;  /* 0x0000001000009947 */ /* 0x000fea0003800000 */
[----:B------:R4:W5:Y:S02]  /*0460*/  LD.E R3, [R28.64+0xbc] ;  /* 0x0000bc061c037980 */ /* 0x000964000c101900 */
.L_x_4291:
[----:B------:R-:W-:Y:S05]  /*0470*/  BSYNC B0 ;  /* 0x0000000000007941 */ /* 0x000fea0003800000 */
.L_x_4290:
[----:B-----5:R-:W-:Y:S02]  /*0480*/  IADD3 R54, R66, R3, RZ ;  /* 0x0000000342367210 */ /* 0x020fe40007ffe0ff */
.L_x_4289:
[----:B------:R-:W-:Y:S05]  /*0490*/  BSYNC B1 ;  /* 0x0000000000017941 */ /* 0x000fea0003800000 */
.L_x_4287:
[----:B------:R-:W-:Y:S01]  /*04a0*/  IMAD.SHL.U32 R71, R241, 0x40, RZ ;  /* 0x00000040f1477824 */ /* 0x000fe200078e00ff */
[----:B------:R-:W-:Y:S01]  /*04b0*/  MOV R2, R238 ;  /* 0x000000ee00027202 */ /* 0x000fe20000000f00 */
[----:B------:R-:W-:-:S03]  /*04c0*/  IMAD.MOV.U32 R3, RZ, RZ, 0x0 ;  /* 0x00000000ff037424 */ /* 0x000fc600078e00ff */
[----:B------:R-:W-:-:S13]  /*04d0*/  ISETP.GT.AND P1, PT, R242, R71, PT ;  /* 0x00000047f200720c */ /* 0x000fda0003f24270 */
[----:B------:R-:W-:Y:S05]  /*04e0*/  @!P1 RET.REL.NODEC R2 `(_ZN5flash24flash_fwd_splitkv_kernelI23Flash_fwd_kernel_traitsILi256ELi64ELi64ELi4ELb0ELb0EN7cutlass10bfloat16_tE19Flash_kernel_traitsILi256ELi64ELi64ELi4ES3_EELb0ELb0ELb0ELb0ELb1ELb1ELb0ELb1EEEvNS_16Flash_fwd_paramsE) ;  /* 0xfffffb1002009950 */ /* 0x000fea0003c3ffff */
        /* <DEDUP_REMOVED lines=65> */
.L_x_4294:
[----:B-1----:R-:W-:Y:S05]  /*0900*/  BSYNC B0 ;  /* 0x0000000000007941 */ /* 0x002fea0003800000 */
.L_x_4293:
        /* <DEDUP_REMOVED lines=18> */
.L_x_4296:
[----:B------:R-:W-:Y:S05]  /*0a30*/  BSYNC B0 ;  /* 0x0000000000007941 */ /* 0x000fea0003800000 */
.L_x_4295:
        /* <DEDUP_REMOVED lines=18> */
.L_x_4298:
[----:B------:R-:W-:Y:S05]  /*0b60*/  BSYNC B0 ;  /* 0x0000000000007941 */ /* 0x000fea0003800000 */
.L_x_4297:
        /* <DEDUP_REMOVED lines=17> */
.L_x_4300:
[----:B------:R-:W-:Y:S05]  /*0c80*/  BSYNC B0 ;  /* 0x0000000000007941 */ /* 0x000fea0003800000 */
.L_x_4299:
        /* <DEDUP_REMOVED lines=16> */
[----:B------:R-:W-:Y:S05]  /*0d90*/  @P4 RET.REL.NODEC R238 `(_ZN5flash24flash_fwd_splitkv_kernelI23Flash_fwd_kernel_traitsILi256ELi64ELi64ELi4ELb0ELb0EN7cutlass10bfloat16_tE19Flash_kernel_traitsILi256ELi64ELi64ELi4ES3_EELb0ELb0ELb0ELb0ELb1ELb1ELb0ELb1EEEvNS_16Flash_fwd_paramsE) ;  /* 0xfffff260ee004950 */ /* 0x000fea0003c3ffff */
[----:B-1----:R-:W-:Y:S02]  /*0da0*/  MOV R5, 0x7f800000 ;  /* 0x7f80000000057802 */ /* 0x002fe40000000f00 */
[----:B------:R-:W-:-:S03]  /*0db0*/  MOV R239, 0x0 ;  /* 0x0000000000ef7802 */ /* 0x000fc60000000f00 */
[----:B------:R1:W-:Y:S01]  /*0dc0*/  ST.E [R2.64+0xc0], R5 ;  /* 0x0000c00502007985 */ /* 0x0003e2000c101906 */
[----:B------:R-:W-:Y:S05]  /*0dd0*/  RET.REL.NODEC R238 `(_ZN5flash24flash_fwd_splitkv_kernelI23Flash_fwd_kernel_traitsILi256ELi64ELi64ELi4ELb0ELb0EN7cutlass10bfloat16_tE19Flash_kernel_traitsILi256ELi64ELi64ELi4ES3_EELb0ELb0ELb0ELb0ELb1ELb1ELb0ELb1EEEvNS_16Flash_fwd_paramsE) ;  /* 0xfffff220ee007950 */ /* 0x000fea0003c3ffff */
.L_x_4292:
        /* <DEDUP_REMOVED lines=106> */
.L_x_4302:
        /* <DEDUP_REMOVED lines=44> */
[----:B------:R-:W-:Y:S01]  /*1740*/  @!P4 IMAD R5, R169, R11, RZ ;  /* 0x0000000ba905c224 */ /* 0x000fe200078e02ff */
[----:B------:R-:W-:Y:S02]  /*1750*/  @!P4 SHF.R.S32.HI R3, RZ, 0x1f, R11 ;  /* 0x0000001fff03c819 */ /* 0x000fe4000001140b */
[----:B------:R-:W-:Y:S01]  /*1760*/  @P4 MOV R8, R24 ;  /* 0x0000001800084202 */ /* 0x000fe20000000f00 */
[----:B------:R-:W-:Y:S01]  /*1770*/  @!P4 IMAD.MOV.U32 R8, RZ, RZ, R16 ;  /* 0x000000ffff08c224 */ /* 0x000fe200078e0010 */
[----:B------:R-:W-:Y:S01]  /*1780*/  @P3 IADD3 R2, R2, 0x1, RZ ;  /* 0x0000000102023810 */ /* 0x000fe20007ffe0ff */
[----:B------:R-:W-:Y:S01]  /*1790*/  @!P4 IMAD R3, R3, R168, R5 ;  /* 0x000000a80303c224 */ /* 0x000fe200078e0205 */
[----:B------:R-:W-:Y:S01]  /*17a0*/  MOV R23, R7 ;  /* 0x0000000700177202 */ /* 0x000fe20000000f00 */
[----:B------:R-:W-:Y:S01]  /*17b0*/  @!P4 IMAD.WIDE.U32 R24, R168, R11, RZ ;  /* 0x0000000ba818c225 */ /* 0x000fe200078e00ff */
[----:B------:R-:W-:-:S02]  /*17c0*/  MOV R7, R2 ;  /* 0x0000000200077202 */ /* 0x000fc40000000f00 */
[----:B------:R-:W-:Y:S01]  /*17d0*/  SHF.R.S32.HI R17, RZ, 0x1f, R10 ;  /* 0x0000001fff117819 */ /* 0x000fe2000001140a */
[----:B------:R-:W-:Y:S01]  /*17e0*/  IMAD R6, R167, R10, RZ ;  /* 0x0000000aa7067224 */ /* 0x000fe200078e02ff */
[----:B------:R-:W-:Y:S02]  /*17f0*/  MOV R22, R8 ;  /* 0x0000000800167202 */ /* 0x000fe40000000f00 */
[----:B------:R-:W-:Y:S01]  /*1800*/  @!P4 IADD3 R25, R25, R3, RZ ;  /* 0x000000031919c210 */ /* 0x000fe20007ffe0ff */
[----:B------:R-:W-:Y:S01]  /*1810*/  @!P4 IMAD R0, R19, R9, RZ ;  /* 0x000000091300c224 */ /* 0x000fe200078e02ff */
[----:B------:R-:W-:Y:S02]  /*1820*/  @!P2 IADD3 R7, -R7, RZ, RZ ;  /* 0x000000ff0707a210 */ /* 0x000fe40007ffe1ff */
[----:B------:R-:W-:Y:S01]  /*1830*/  @!P4 SHF.R.S32.HI R3, RZ, 0x1f, R9 ;  /* 0x0000001fff03c819 */ /* 0x000fe20000011409 */
[----:B------:R-:W-:Y:S01]  /*1840*/  IMAD R6, R17, R166, R6 ;  /* 0x000000a611067224 */ /* 0x000fe200078e0206 */
[----:B------:R-:W-:Y:S01]  /*1850*/  @!P1 LOP3.LUT R7, RZ, R4, RZ, 0x33, !PT ;  /* 0x00000004ff079212 */ /* 0x000fe200078e33ff */
[----:B------:R-:W-:-:S03]  /*1860*/  IMAD.WIDE.U32 R22, R166, R10, R22 ;  /* 0x0000000aa6167225 */ /* 0x000fc600078e0016 */
[----:B------:R-:W-:Y:S01]  /*1870*/  SHF.R.S32.HI R5, RZ, 0x1f, R7 ;  /* 0x0000001fff057819 */ /* 0x000fe20000011407 */
[----:B------:R-:W-:Y:S02]  /*1880*/  @P4 IMAD.IADD R11, R11, 0x1, R12 ;  /* 0x000000010b0b4824 */ /* 0x000fe400078e020c */
        /* <DEDUP_REMOVED lines=15> */
.L_x_4303:
[----:B-1----:R-:W-:Y:S05]  /*1980*/  BSYNC B0 ;  /* 0x0000000000007941 */ /* 0x002fea0003800000 */
.L_x_4301:
        /* <DEDUP_REMOVED lines=10> */
[----:B------:R-:W-:-:S05]  /*1a30*/  LOP3.LUT R15, R148, 0xfffffff8, RZ, 0xc0, !PT ;  /* 0xfffffff8940f7812 */ /* 0x000fca00078ec0ff */
[----:B------:R-:W-:Y:S01]  /*1a40*/  IMAD.IADD R60, R52, 0x1, -R15 ;  /* 0x00000001343c7824 */ /* 0x000fe200078e0a0f */
[----:B------:R-:W-:-:S03]  /*1a50*/  SHF.R.S32.HI R148, RZ, 0x3, R148 ;  /* 0x00000003ff947819 */ /* 0x000fc60000011494 */
[----:B------:R-:W-:Y:S02]  /*1a60*/  IMAD.SHL.U32 R24, R60, 0x8, RZ ;  /* 0x000000083c187824 */ /* 0x000fe400078e00ff */
[----:B------:R-:W-:-:S03]  /*1a70*/  IMAD.SHL.U32 R15, R148, 0x40, RZ ;  /* 0x00000040940f7824 */ /* 0x000fc600078e00ff */
[----:B------:R-:W-:Y:S02]  /*1a80*/  IADD3 R16, P2, R24, R2, RZ ;  /* 0x0000000218107210 */ /* 0x000fe40007f5e0ff */
[----:B------:R-:W-:Y:S01]  /*1a90*/  SHF.R.S32.HI R25, RZ, 0x1f, R24 ;  /* 0x0000001fff197819 */ /* 0x000fe20000011418 */
[----:B-----5:R-:W-:Y:S01]  /*1aa0*/  IMAD R2, R17, R168, RZ ;  /* 0x000000a811027224 */ /* 0x020fe200078e02ff */
[----:B------:R-:W-:Y:S02]  /*1ab0*/  LOP3.LUT R15, R15, 0x1c0, RZ, 0xc0, !PT ;  /* 0x000001c00f0f7812 */ /* 0x000fe400078ec0ff */
[----:B------:R-:W-:Y:S01]  /*1ac0*/  IADD3.X R17, R25, R13, RZ, P2, !PT ;  /* 0x0000000d19117210 */ /* 0x000fe200017fe4ff */
[C---:B------:R-:W-:Y:S01]  /*1ad0*/  IMAD R2, R10.reuse, R169, R2 ;  /* 0x000000a90a027224 */ /* 0x040fe200078e0202 */
[----:B------:R-:W-:Y:S02]  /*1ae0*/  LOP3.LUT R140, R15, 0x38, R24, 0xf8, !PT ;  /* 0x000000380f8c7812 */ /* 0x000fe400078ef818 */
[----:B------:R-:W-:Y:S01]  /*1af0*/  LEA.HI R70, R11, R52, RZ, 0x4 ;  /* 0x000000340b467211 */ /* 0x000fe200078f20ff */
[----:B------:R-:W-:Y:S01]  /*1b00*/  IMAD.WIDE.U32 R16, R10, R168, R16 ;  /* 0x000000a80a107225 */ /* 0x000fe200078e0010 */
[----:B------:R-:W-:-:S02]  /*1b10*/  SHF.R.U32.HI R15, RZ, 0x3, R15 ;  /* 0x00000003ff0f7819 */ /* 0x000fc4000001160f */
[----:B------:R-:W-:Y:S02]  /*1b20*/  SHF.R.S32.HI R61, RZ, 0x1f, R240 ;  /* 0x0000001fff3d7819 */ /* 0x000fe400000114f0 */
[----:B------:R-:W-:Y:S01]  /*1b30*/  LOP3.LUT R140, R140, R15, RZ, 0x3c, !PT ;  /* 0x0000000f8c8c7212 */ /* 0x000fe200078e3cff */
        /* <DEDUP_REMOVED lines=14> */
[----:B------:R-:W-:Y:S01]  /*1c20*/  IMAD.IADD R23, R17, 0x1, R2 ;  /* 0x0000000111177824 */ /* 0x000fe200078e0202 */
[----:B------:R-:W-:Y:S01]  /*1c30*/  LOP3.LUT R17, R70, 0xfffffff0, RZ, 0xc0, !PT ;  /* 0xfffffff046117812 */ /* 0x000fe200078ec0ff */
[----:B------:R-:W-:-:S04]  /*1c40*/  @!P1 IMAD.WIDE.U32 R30, R22, R240, RZ ;  /* 0x000000f0161e9225 */ /* 0x000fc800078e00ff */
[----:B------:R-:W-:Y:S02]  /*1c50*/  @!P1 IMAD R2, R22, R61, R10 ;  /* 0x0000003d16029224 */ /* 0x000fe400078e020a */
[----:B------:R-:W-:Y:S02]  /*1c60*/  @!P1 IMAD.MOV.U32 R13, RZ, RZ, R30 ;  /* 0x000000ffff0d9224 */ /* 0x000fe400078e001e */
[----:B------:R-:W-:Y:S01]  /*1c70*/  IMAD.IADD R68, R52, 0x1, -R17 ;  /* 0x0000000134447824 */ /* 0x000fe200078e0a11 */
[----:B------:R-:W-:Y:S02]  /*1c80*/  @P1 IADD3 R15, R27, R15, RZ ;  /* 0x0000000f1b0f1210 */ /* 0x000fe40007ffe0ff */
[----:B------:R-:W-:Y:S02]  /*1c90*/  @!P1 IADD3 R15, R31, R2, RZ ;  /* 0x000000021f0f9210 */ /* 0x000fe40007ffe0ff */
[----:B------:R-:W-:Y:S02]  /*1ca0*/  IADD3 R14, P2, R24, R13, RZ ;  /* 0x0000000d180e7210 */ /* 0x000fe40007f5e0ff */
[----:B------:R-:W-:Y:S01]  /*1cb0*/  SHF.R.S32.HI R69, RZ, 0x1f, R68 ;  /* 0x0000001fff457819 */ /* 0x000fe20000011444 */
[----:B------:R-:W-:Y:S01]  /*1cc0*/  IMAD R13, R19, R239, RZ ;  /* 0x000000ef130d7224 */ /* 0x000fe200078e02ff */
[----:B------:R-:W-:Y:S01]  /*1cd0*/  SHF.R.S32.HI R2, RZ, 0x1f, R239 ;  /* 0x0000001fff027819 */ /* 0x000fe200000114ef */
[----:B------:R-:W-:Y:S01]  /*1ce0*/  IMAD.X R15, R25, 0x1, R15, P2 ;  /* 0x00000001190f7824 */ /* 0x000fe200010e060f */
[----:B------:R-:W-:Y:S01]  /*1cf0*/  LEA.HI R69, R69, R68, RZ, 0x3 ;  /* 0x0000004445457211 */ /* 0x000fe200078f18ff */
[----:B------:R-:W-:-:S02]  /*1d00*/  IMAD R10, R21, R4, RZ ;  /* 0x00000004150a7224 */ /* 0x000fc400078e02ff */
[----:B------:R-:W-:Y:S02]  /*1d10*/  IMAD.MOV.U32 R22, RZ, RZ, R16 ;  /* 0x000000ffff167224 */ /* 0x000fe400078e0010 */
[----:B------:R-:W-:Y:S01]  /*1d20*/  IMAD R2, R18, R2, R13 ;  /* 0x0000000212027224 */ /* 0x000fe200078e020d */
[----:B------:R-:W-:Y:S01]  /*1d30*/  LEA.HI R13, R11, R52, RZ, 0x6 ;  /* 0x000000340b0d7211 */ /* 0x000fe200078f30ff */
[----:B------:R-:W-:Y:S01]  /*1d40*/  IMAD.WIDE.U32 R144, R239, R18, R14 ;  /* 0x00000012ef907225 */ /* 0x000fe200078e000e */
[----:B------:R-:W-:Y:S02]  /*1d50*/  LOP3.LUT R11, R69, 0xfffffff8, RZ, 0xc0, !PT ;  /* 0xfffffff8450b7812 */ /* 0x000fe400078ec0ff */
[----:B------:R-:W-:Y:S01]  /*1d60*/  IADD3 R14, P1, R24, R0, RZ ;  /* 0x00000000180e7210 */ /* 0x000fe20007f3e0ff */
[-C--:B------:R-:W-:Y:S02]  /*1d70*/  IMAD R10, R5, R20.reuse, R10 ;  /* 0x00000014050a7224 */ /* 0x080fe400078e020a */
[----:B------:R-:W-:Y:S01]  /*1d80*/  IMAD.WIDE.U32 R20, R4, R20, R22 ;  /* 0x0000001404147225 */ /* 0x000fe200078e0016 */
[----:B------:R-:W-:-:S02]  /*1d90*/  IADD3 R68, R68, -R11, RZ ;  /* 0x8000000b44447210 */ /* 0x000fc40007ffe0ff */
[----:B------:R-:W-:Y:S01]  /*1da0*/  SHF.R.S32.HI R11, RZ, 0x1f, R66 ;  /* 0x0000001fff0b7819 */ /* 0x000fe20000011442 */
        /* <DEDUP_REMOVED lines=189> */
.L_x_4360:
        /* <DEDUP_REMOVED lines=252> */
.L_x_4309:
[----:B------:R-:W-:Y:S05]  /*3940*/  BSYNC B0 ;  /* 0x0000000000007941 */ /* 0x000fea0003800000 */
.L_x_4308:
        /* <DEDUP_REMOVED lines=192> */
.L_x_4311:
[----:B------:R-:W-:Y:S05]  /*4550*/  BSYNC B0 ;  /* 0x0000000000007941 */ /* 0x000fea0003800000 */
.L_x_4310:
        /* <DEDUP_REMOVED lines=195> */
.L_x_4313:
[----:B------:R-:W-:Y:S05]  /*5190*/  BSYNC B0 ;  /* 0x0000000000007941 */ /* 0x000fea0003800000 */
.L_x_4312:
        /* <DEDUP_REMOVED lines=197> */
.L_x_4315:
[----:B------:R-:W-:Y:S05]  /*5df0*/  BSYNC B0 ;  /* 0x0000000000007941 */ /* 0x000fea0003800000 */
.L_x_4314:
[----:B------:R-:W2:Y:S02]  /*5e00*/  LD.E R3, [R28.64+0xd0] ;  /* 0x0000d0061c037980 */ /* 0x000ea4000c101900 */
[----:B--2---:R-:W-:Y:S05]  /*5e10*/  IMAD.U32 R3, R3, -0x20, RZ ;  /* 0xffffffe003037824 */ /* 0x004fea00078e00ff */
[C---:B------:R-:W-:Y:S02]  /*5e20*/  LEA R26, P1, R3.reuse, R26, 0x1 ;  /* 0x0000001a031a7211 */ /* 0x040fe400078208ff */
[C---:B------:R-:W-:Y:S02]  /*5e30*/  LEA R56, P0, R3.reuse, R56, 0x1 ;  /* 0x0000003803387211 */ /* 0x040fe400078008ff */
[C---:B------:R-:W-:Y:S02]  /*5e40*/  LEA.HI.X.SX32 R27, R3.reuse, R27, 0x1, P1 ;  /* 0x0000001b031b7211 */ /* 0x040fe400008f0eff */
[----:B------:R-:W-:Y:S01]  /*5e50*/  LEA.HI.X.SX32 R57, R3, R57, 0x1, P0 ;  /* 0x0000003903397211 */ /* 0x000fe200000f0eff */
[----:B------:R-:W-:-:S05]  /*5e60*/  BRA `(.L_x_4316) ;  /* 0x00005e6000007947 */ /* 0x000fca0003800000 */
.L_x_4307:
        /* <DEDUP_REMOVED lines=85> */
.L_x_4320:
[----:B------:R-:W-:Y:S05]  /*63c0*/  BSYNC B0 ;  /* 0x0000000000007941 */ /* 0x000fea0003800000 */
.L_x_4319:
        /* <DEDUP_REMOVED lines=84> */
.L_x_4322:
[----:B------:R-:W-:Y:S05]  /*6910*/  BSYNC B0 ;  /* 0x0000000000007941 */ /* 0x000fea0003800000 */
.L_x_4321:
        /* <DEDUP_REMOVED lines=83> */
.L_x_4324:
[----:B------:R-:W-:Y:S05]  /*6e50*/  BSYNC B0 ;  /* 0x0000000000007941 */ /* 0x000fea0003800000 */
.L_x_4323:
        /* <DEDUP_REMOVED lines=84> */
.L_x_4326:
[----:B------:R-:W-:Y:S05]  /*73a0*/  BSYNC B0 ;  /* 0x0000000000007941 */ /* 0x000fea0003800000 */
.L_x_4325:
[----:B-----5:R3:W-:Y:S02]  /*73b0*/  ST.E.128 [R158.64+0x180], R8 ;  /* 0x000180089e007985 */ /* 0x0207e4000c101d06 */
.L_x_4318:
[----:B------:R-:W-:Y:S05]  /*73c0*/  BSYNC B1 ;  /* 0x0000000000017941 */ /* 0x000fea0003800000 */
.L_x_4317:
        /* <DEDUP_REMOVED lines=90> */
.L_x_4330:
[----:B------:R-:W-:Y:S05]  /*7970*/  BSYNC B0 ;  /* 0x0000000000007941 */ /* 0x000fea0003800000 */
.L_x_4329:
        /* <DEDUP_REMOVED lines=92> */
.L_x_4332:
[----:B------:R-:W-:Y:S05]  /*7f40*/  BSYNC B0 ;  /* 0x0000000000007941 */ /* 0x000fea0003800000 */
.L_x_4331:
        /* <DEDUP_REMOVED lines=89> */
.L_x_4334:
[----:B------:R-:W-:Y:S05]  /*84e0*/  BSYNC B0 ;  /* 0x0000000000007941 */ /* 0x000fea0003800000 */
.L_x_4333:
        /* <DEDUP_REMOVED lines=90> */
.L_x_4336:
[----:B------:R-:W-:Y:S05]  /*8a90*/  BSYNC B0 ;  /* 0x0000000000007941 */ /* 0x000fea0003800000 */
.L_x_4335:
[----:B-----5:R3:W-:Y:S02]  /*8aa0*/  ST.E.128 [R42.64+0x180], R8 ;  /* 0x000180082a007985 */ /* 0x0207e4000c101d06 */
.L_x_4328:
[----:B------:R-:W-:Y:S05]  /*8ab0*/  BSYNC B1 ;  /* 0x0000000000017941 */ /* 0x000fea0003800000 */
.L_x_4327:
        /* <DEDUP_REMOVED lines=93> */
.L_x_4340:
[----:B------:R-:W-:Y:S05]  /*9090*/  BSYNC B0 ;  /* 0x0000000000007941 */ /* 0x000fea0003800000 */
.L_x_4339:
        /* <DEDUP_REMOVED lines=92> */
.L_x_4342:
[----:B------:R-:W-:Y:S05]  /*9660*/  BSYNC B0 ;  /* 0x0000000000007941 */ /* 0x000fea0003800000 */
.L_x_4341:
        /* <DEDUP_REMOVED lines=89> */
.L_x_4344:
[----:B------:R-:W-:Y:S05]  /*9c00*/  BSYNC B0 ;  /* 0x0000000000007941 */ /* 0x000fea0003800000 */
.L_x_4343:
        /* <DEDUP_REMOVED lines=90> */
.L_x_4346:
[----:B------:R-:W-:Y:S05]  /*a1b0*/  BSYNC B0 ;  /* 0x0000000000007941 */ /* 0x000fea0003800000 */
.L_x_4345:
[----:B-----5:R4:W-:Y:S02]  /*a1c0*/  ST.E.128 [R42.64+0x180], R8 ;  /* 0x000180082a007985 */ /* 0x0209e4000c101d06 */
.L_x_4338:
[----:B------:R-:W-:Y:S05]  /*a1d0*/  BSYNC B1 ;  /* 0x0000000000017941 */ /* 0x000fea0003800000 */
.L_x_4337:
        /* <DEDUP_REMOVED lines=94> */
.L_x_4350:
[----:B------:R-:W-:Y:S05]  /*a7c0*/  BSYNC B0 ;  /* 0x0000000000007941 */ /* 0x000fea0003800000 */
.L_x_4349:
        /* <DEDUP_REMOVED lines=93> */
.L_x_4352:
[----:B------:R-:W-:Y:S05]  /*ada0*/  BSYNC B0 ;  /* 0x0000000000007941 */ /* 0x000fea0003800000 */
.L_x_4351:
        /* <DEDUP_REMOVED lines=89> */
.L_x_4354:
[----:B------:R-:W-:Y:S05]  /*b340*/  BSYNC B0 ;  /* 0x0000000000007941 */ /* 0x000fea0003800000 */
.L_x_4353:
        /* <DEDUP_REMOVED lines=90> */
.L_x_4356:
[----:B------:R-:W-:Y:S05]  /*b8f0*/  BSYNC B0 ;  /* 0x0000000000007941 */ /* 0x000fea0003800000 */
.L_x_4355:
[----:B-----5:R4:W-:Y:S02]  /*b900*/  ST.E.128 [R58.64+0x180], R8 ;  /* 0x000180083a007985 */ /* 0x0209e4000c101d06 */
.L_x_4348:
[----:B------:R-:W-:Y:S05]  /*b910*/  BSYNC B1 ;  /* 0x0000000000017941 */ /* 0x000fea0003800000 */
.L_x_4347:
[----:B------:R-:W5:Y:S02]  /*b920*/  LD.E R3, [R28.64+0xd0] ;  /* 0x0000d0061c037980 */ /* 0x000f64000c101900 */
[----:B-----5:R-:W-:Y:S05]  /*b930*/  IMAD.U32 R3, R3, -0x20, RZ ;  /* 0xffffffe003037824 */ /* 0x020fea00078e00ff */
[C---:B------:R-:W-:Y:S02]  /*b940*/  LEA R114, P1, R3.reuse, R114, 0x1 ;  /* 0x0000007203727211 */ /* 0x040fe400078208ff */
[C---:B------:R-:W-:Y:S02]  /*b950*/  LEA R112, P0, R3.reuse, R112, 0x1 ;  /* 0x0000007003707211 */ /* 0x040fe400078008ff */
[C---:B------:R-:W-:Y:S02]  /*b960*/  LEA.HI.X.SX32 R115, R3.reuse, R115, 0x1, P1 ;  /* 0x0000007303737211 */ /* 0x040fe400008f0eff */
[----:B------:R-:W-:Y:S01]  /*b970*/  LEA.HI.X.SX32 R113, R3, R113, 0x1, P0 ;  /* 0x0000007103717211 */ /* 0x000fe200000f0eff */
[----:B------:R-:W-:-:S05]  /*b980*/  BRA `(.L_x_4316) ;  /* 0x0000034000007947 */ /* 0x000fca0003800000 */
.L_x_4306:
        /* <DEDUP_REMOVED lines=52> */
.L_x_4316:
[----:B------:R-:W-:Y:S05]  /*bcd0*/  BSYNC B2 ;  /* 0x0000000000027941 */ /* 0x000fea0003800000 */
.L_x_4305:
        /* <DEDUP_REMOVED lines=88> */
.L_x_4358:
        /* <DEDUP_REMOVED lines=10> */
.L_x_4359:
[----:B------:R-:W-:Y:S05]  /*c300*/  BSYNC B0 ;  /* 0x0000000000007941 */ /* 0x000fea0003800000 */
.L_x_4357:
[----:B------:R-:W-:Y:S04]  /*c310*/  IADD3 R17, R17, -0x1, RZ ;  /* 0xffffffff11117810 */ /* 0x000fe80007ffe0ff */
[----:B------:R-:W-:Y:S11]  /*c320*/  ISETP.GT.AND P0, PT, R17, R80, PT ;  /* 0x000000501100720c */ /* 0x000ff60003f04270 */
[----:B------:R-:W-:Y:S02]  /*c330*/  @!UPT UIADD3 URZ, URZ, URZ, URZ ;  /* 0x0000003f3f3ff290 */ /* 0x000fe4000fffe03f */
[----:B------:R-:W-:-:S05]  /*c340*/  @P0 BRA `(.L_x_4360) ;  /* 0xffff663000000947 */ /* 0x000fca000383ffff */
.L_x_4304:
        /* <DEDUP_REMOVED lines=44> */
[----:B------:R-:W-:Y:S02]  /*c610*/  LEA R40, P1, R146, R152, 0x1 ;  /* 0x0000009892287211 */ /* 0x000fe400078208ff */
        /* <DEDUP_REMOVED lines=57> */
.L_x_4367:
[----:B------:R-:W-:Y:S05]  /*c9b0*/  BSYNC B0 ;  /* 0x0000000000007941 */ /* 0x000fea0003800000 */
.L_x_4366:
        /* <DEDUP_REMOVED lines=44> */
.L_x_4369:
[----:B------:R-:W-:Y:S05]  /*cc80*/  BSYNC B0 ;  /* 0x0000000000007941 */ /* 0x000fea0003800000 */
.L_x_4368:
        /* <DEDUP_REMOVED lines=46> */
.L_x_4371:
[----:B------:R-:W-:Y:S05]  /*cf70*/  BSYNC B0 ;  /* 0x0000000000007941 */ /* 0x000fea0003800000 */
.L_x_4370:
        /* <DEDUP_REMOVED lines=44> */
.L_x_4373:
[----:B------:R-:W-:Y:S05]  /*d240*/  BSYNC B0 ;  /* 0x0000000000007941 */ /* 0x000fea0003800000 */
.L_x_4372:
[----:B-----5:R3:W-:Y:S02]  /*d250*/  STS.128 [R243+0x6000], R16 ;  /* 0x00600010f3007388 */ /* 0x0207e40000000c00 */
.L_x_4365:
[----:B------:R-:W-:Y:S05]  /*d260*/  BSYNC B1 ;  /* 0x0000000000017941 */ /* 0x000fea0003800000 */
.L_x_4364:
        /* <DEDUP_REMOVED lines=49> */
.L_x_4377:
[----:B------:R-:W-:Y:S05]  /*d580*/  BSYNC B0 ;  /* 0x0000000000007941 */ /* 0x000fea0003800000 */
.L_x_4376:
        /* <DEDUP_REMOVED lines=44> */
.L_x_4379:
[----:B------:R-:W-:Y:S05]  /*d850*/  BSYNC B0 ;  /* 0x0000000000007941 */ /* 0x000fea0003800000 */
.L_x_4378:
        /* <DEDUP_REMOVED lines=46> */
.L_x_4381:
[----:B------:R-:W-:Y:S05]  /*db40*/  BSYNC B0 ;  /* 0x0000000000007941 */ /* 0x000fea0003800000 */
.L_x_4380:
        /* <DEDUP_REMOVED lines=44> */
.L_x_4383:
[----:B------:R-:W-:Y:S05]  /*de10*/  BSYNC B0 ;  /* 0x0000000000007941 */ /* 0x000fea0003800000 */
.L_x_4382:
[----:B-----5:R1:W-:Y:S02]  /*de20*/  STS.128 [R243+0x6800], R44 ;  /* 0x0068002cf3007388 */ /* 0x0203e40000000c00 */
.L_x_4375:
[----:B------:R-:W-:Y:S05]  /*de30*/  BSYNC B1 ;  /* 0x0000000000017941 */ /* 0x000fea0003800000 */
.L_x_4374:
        /* <DEDUP_REMOVED lines=48> */
.L_x_4387:
[----:B------:R-:W-:Y:S05]  /*e140*/  BSYNC B0 ;  /* 0x0000000000007941 */ /* 0x000fea0003800000 */
.L_x_4386:
        /* <DEDUP_REMOVED lines=44> */
.L_x_4389:
[----:B------:R-:W-:Y:S05]  /*e410*/  BSYNC B0 ;  /* 0x0000000000007941 */ /* 0x000fea0003800000 */
.L_x_4388:
        /* <DEDUP_REMOVED lines=45> */
.L_x_4391:
[----:B------:R-:W-:Y:S05]  /*e6f0*/  BSYNC B0 ;  /* 0x0000000000007941 */ /* 0x000fea0003800000 */
.L_x_4390:
        /* <DEDUP_REMOVED lines=44> */
.L_x_4393:
[----:B------:R-:W-:Y:S05]  /*e9c0*/  BSYNC B0 ;  /* 0x0000000000007941 */ /* 0x000fea0003800000 */
.L_x_4392:
[----:B-----5:R3:W-:Y:S02]  /*e9d0*/  STS.128 [R243+0x7000], R16 ;  /* 0x00700010f3007388 */ /* 0x0207e40000000c00 */
.L_x_4385:
[----:B------:R-:W-:Y:S05]  /*e9e0*/  BSYNC B1 ;  /* 0x0000000000017941 */ /* 0x000fea0003800000 */
.L_x_4384:
        /* <DEDUP_REMOVED lines=46> */
.L_x_4396:
[----:B------:R-:W-:Y:S05]  /*ecd0*/  BSYNC B0 ;  /* 0x0000000000007941 */ /* 0x000fea0003800000 */
.L_x_4395:
        /* <DEDUP_REMOVED lines=45> */
.L_x_4398:
[----:B------:R-:W-:Y:S05]  /*efb0*/  BSYNC B0 ;  /* 0x0000000000007941 */ /* 0x000fea0003800000 */
.L_x_4397:
        /* <DEDUP_REMOVED lines=44> */
.L_x_4400:
[----:B------:R-:W-:Y:S05]  /*f280*/  BSYNC B0 ;  /* 0x0000000000007941 */ /* 0x000fea0003800000 */
.L_x_4399:
        /* <DEDUP_REMOVED lines=44> */
.L_x_4402:
[----:B------:R-:W-:Y:S05]  /*f550*/  BSYNC B0 ;  /* 0x0000000000007941 */ /* 0x000fea0003800000 */
.L_x_4401:
[----:B-----5:R2:W-:Y:S01]  /*f560*/  STS.128 [R243+0x7800], R40 ;  /* 0x00780028f3007388 */ /* 0x0205e20000000c00 */
[----:B------:R-:W-:Y:S05]  /*f570*/  BRA `(.L_x_4394) ;  /* 0x000059d000007947 */ /* 0x000fea0003800000 */
.L_x_4363:
        /* <DEDUP_REMOVED lines=85> */
.L_x_4406:
[----:B------:R-:W-:Y:S05]  /*fad0*/  BSYNC B0 ;  /* 0x0000000000007941 */ /* 0x000fea0003800000 */
.L_x_4405:
        /* <DEDUP_REMOVED lines=85> */
.L_x_4408:
[----:B------:R-:W-:Y:S05]  /*10030*/  BSYNC B0 ;  /* 0x0000000000007941 */ /* 0x000fea0003800000 */
.L_x_4407:
        /* <DEDUP_REMOVED lines=85> */
.L_x_4410:
[----:B------:R-:W-:Y:S05]  /*10590*/  BSYNC B0 ;  /* 0x0000000000007941 */ /* 0x000fea0003800000 */
.L_x_4409:
        /* <DEDUP_REMOVED lines=85> */
.L_x_4412:
[----:B------:R-:W-:Y:S05]  /*10af0*/  BSYNC B0 ;  /* 0x0000000000007941 */ /* 0x000fea0003800000 */
.L_x_4411:
[----:B-----5:R3:W-:Y:S02]  /*10b00*/  STS.128 [R243+0x6000], R16 ;  /* 0x00600010f3007388 */ /* 0x0207e40000000c00 */
.L_x_4404:
[----:B------:R-:W-:Y:S05]  /*10b10*/  BSYNC B1 ;  /* 0x0000000000017941 */ /* 0x000fea0003800000 */
.L_x_4403:
        /* <DEDUP_REMOVED lines=88> */
.L_x_4416:
[----:B------:R-:W-:Y:S05]  /*110a0*/  BSYNC B0 ;  /* 0x0000000000007941 */ /* 0x000fea0003800000 */
.L_x_4415:
        /* <DEDUP_REMOVED lines=85> */
.L_x_4418:
[----:B------:R-:W-:Y:S05]  /*11600*/  BSYNC B0 ;  /* 0x0000000000007941 */ /* 0x000fea0003800000 */
.L_x_4417:
        /* <DEDUP_REMOVED lines=85> */
.L_x_4420:
[----:B------:R-:W-:Y:S05]  /*11b60*/  BSYNC B0 ;  /* 0x0000000000007941 */ /* 0x000fea0003800000 */
.L_x_4419:
        /* <DEDUP_REMOVED lines=85> */
.L_x_4422:
[----:B------:R-:W-:Y:S05]  /*120c0*/  BSYNC B0 ;  /* 0x0000000000007941 */ /* 0x000fea0003800000 */
.L_x_4421:
[----:B-----5:R3:W-:Y:S02]  /*120d0*/  STS.128 [R243+0x6800], R16 ;  /* 0x00680010f3007388 */ /* 0x0207e40000000c00 */
.L_x_4414:
[----:B------:R-:W-:Y:S05]  /*120e0*/  BSYNC B1 ;  /* 0x0000000000017941 */ /* 0x000fea0003800000 */
.L_x_4413:
        /* <DEDUP_REMOVED lines=88> */
.L_x_4426:
[----:B------:R-:W-:Y:S05]  /*12670*/  BSYNC B0 ;  /* 0x0000000000007941 */ /* 0x000fea0003800000 */
.L_x_4425:
        /* <DEDUP_REMOVED lines=85> */
.L_x_4428:
[----:B------:R-:W-:Y:S05]  /*12bd0*/  BSYNC B0 ;  /* 0x0000000000007941 */ /* 0x000fea0003800000 */
.L_x_4427:
        /* <DEDUP_REMOVED lines=85> */
.L_x_4430:
[----:B------:R-:W-:Y:S05]  /*13130*/  BSYNC B0 ;  /* 0x0000000000007941 */ /* 0x000fea0003800000 */
.L_x_4429:
        /* <DEDUP_REMOVED lines=85> */
.L_x_4432:
[----:B------:R-:W-:Y:S05]  /*13690*/  BSYNC B0 ;  /* 0x0000000000007941 */ /* 0x000fea0003800000 */
.L_x_4431:
[----:B-----5:R3:W-:Y:S02]  /*136a0*/  STS.128 [R243+0x7000], R16 ;  /* 0x00700010f3007388 */ /* 0x0207e40000000c00 */
.L_x_4424:
[----:B------:R-:W-:Y:S05]  /*136b0*/  BSYNC B1 ;  /* 0x0000000000017941 */ /* 0x000fea0003800000 */
.L_x_4423:
        /* <DEDUP_REMOVED lines=87> */
.L_x_4434:
[----:B------:R-:W-:Y:S05]  /*13c30*/  BSYNC B0 ;  /* 0x0000000000007941 */ /* 0x000fea0003800000 */
.L_x_4433:
        /* <DEDUP_REMOVED lines=85> */
.L_x_4436:
[----:B------:R-:W-:Y:S05]  /*14190*/  BSYNC B0 ;  /* 0x0000000000007941 */ /* 0x000fea0003800000 */
.L_x_4435:
        /* <DEDUP_REMOVED lines=85> */
.L_x_4438:
[----:B------:R-:W-:Y:S05]  /*146f0*/  BSYNC B0 ;  /* 0x0000000000007941 */ /* 0x000fea0003800000 */
.L_x_4437:
        /* <DEDUP_REMOVED lines=86> */
.L_x_4440:
[----:B------:R-:W-:Y:S05]  /*14c60*/  BSYNC B0 ;  /* 0x0000000000007941 */ /* 0x000fea0003800000 */
.L_x_4439:
[----:B-----5:R4:W-:Y:S01]  /*14c70*/  STS.128 [R243+0x7800], R4 ;  /* 0x00780004f3007388 */ /* 0x0209e20000000c00 */
[----:B------:R-:W-:Y:S05]  /*14c80*/  BRA `(.L_x_4394) ;  /* 0x000002c000007947 */ /* 0x000fea0003800000 */
.L_x_4362:
        /* <DEDUP_REMOVED lines=44> */
.L_x_4394:
[----:B------:R-:W-:Y:S05]  /*14f50*/  BSYNC B2 ;  /* 0x0000000000027941 */ /* 0x000fea0003800000 */
.L_x_4361:
[----:B------:R-:W-:Y:S01]  /*14f60*/  LEA R3, R165, 0xffffffc0, 0x6 ;  /* 0xffffffc0a5037811 */ /* 0x000fe200078e30ff */
[----:B------:R-:W-:Y:S01]  /*14f70*/  IMAD.SHL.U32 R31, R69, 0x40, RZ ;  /* 0x00000040451f7824 */ /* 0x000fe200078e00ff */
[----:B-1--4-:R-:W-:-:S03]  /*14f80*/  SHF.R.S32.HI R7, RZ, 0x4, R70 ;  /* 0x00000004ff077819 */ /* 0x012fc60000011446 */
[----:B------:R-:W-:Y:S01]  /*14f90*/  IMAD.IADD R5, R54, 0x1, -R3 ;  /* 0x0000000136057824 */ /* 0x000fe200078e0a03 */
[----:B------:R-:W-:Y:S02]  /*14fa0*/  LEA.HI R70, R70, R7, RZ, 0x1 ;  /* 0x0000000746467211 */ /* 0x000fe400078f08ff */
[----:B------:R-:W-:Y:S02]  /*14fb0*/  LOP3.LUT R31, R31, 0xfffffe00, RZ, 0xc0, !PT ;  /* 0xfffffe001f1f7812 */ /* 0x000fe400078ec0ff */
        /* <DEDUP_REMOVED lines=8> */
[C---:B--2---:R-:W-:Y:S01]  /*15040*/  @!P1 LEA R12, P5, R64.reuse, R236, 0x1 ;  /* 0x000000ec400c9211 */ /* 0x044fe200078a08ff */
[----:B------:R-:W-:Y:S02]  /*15050*/  @!P4 IMAD.MOV.U32 R234, RZ, RZ, R236 ;  /* 0x000000ffffeac224 */ /* 0x000fe400078e00ec */
[----:B------:R-:W-:Y:S01]  /*15060*/  IMAD.IADD R70, R7, 0x1, -R70 ;  /* 0x0000000107467824 */ /* 0x000fe200078e0a46 */
[----:B------:R-:W-:Y:S02]  /*15070*/  @!P1 LEA.HI.X R13, R64, R235, R65, 0x1, P5 ;  /* 0x000000eb400d9211 */ /* 0x000fe400028f0c41 */
[----:B------:R-:W-:Y:S01]  /*15080*/  ISETP.GE.AND P5, PT, R0, R5, PT ;  /* 0x000000050000720c */ /* 0x000fe20003fa6270 */
[----:B------:R-:W-:Y:S01]  /*15090*/  @!PT LDS RZ, [RZ] ;  /* 0x00000000fffff984 */ /* 0x000fe20000000800 */
[----:B------:R-:W-:Y:S01]  /*150a0*/  @!PT LDS RZ, [RZ] ;  /* 0x00000000fffff984 */ /* 0x000fe20000000800 */
[----:B------:R-:W-:Y:S01]  /*150b0*/  @!PT LDS RZ, [RZ] ;  /* 0x00000000fffff984 */ /* 0x000fe20000000800 */
[----:B------:R1:W-:Y:S01]  /*150c0*/  @!P4 LDGSTS.E.BYPASS.LTC128B.128 [R243+0x8000], [R234.64] ;  /* 0x08000000eaf3cfae */ /* 0x0003e2000b901d46 */
[----:B------:R-:W-:-:S03]  /*150d0*/  SHF.R.S32.HI R7, RZ, 0x1f, R52 ;  /* 0x0000001fff077819 */ /* 0x000fc60000011434 */
[----:B------:R1:W-:Y:S01]  /*150e0*/  @!P4 LDGSTS.E.BYPASS.LTC128B.128 [R243+0xa000], [R234.64+0x80] ;  /* 0x0a000080eaf3cfae */ /* 0x0003e2000b901d46 */
[----:B------:R-:W-:-:S03]  /*150f0*/  LEA.HI R7, R7, R52, RZ, 0x5 ;  /* 0x0000003407077211 */ /* 0x000fc600078f28ff */
[----:B------:R1:W-:Y:S04]  /*15100*/  @!P4 LDGSTS.E.BYPASS.LTC128B.128 [R243+0xc000], [R234.64+0x100] ;  /* 0x0c000100eaf3cfae */ /* 0x0003e8000b901d46 */
[----:B------:R1:W-:Y:S01]  /*15110*/  @!P4 LDGSTS.E.BYPASS.LTC128B.128 [R243+0xe000], [R234.64+0x180] ;  /* 0x0e000180eaf3cfae */ /* 0x0003e2000b901d46 */
[----:B------:R-:W-:Y:S01]  /*15120*/  @!P5 IMAD R2, R167, 0x60, RZ ;  /* 0x00000060a702d824 */ /* 0x000fe200078e02ff */
[C---:B------:R-:W-:Y:S01]  /*15130*/  ISETP.GE.AND P4, PT, R148.reuse, R5, PT ;  /* 0x000000059400720c */ /* 0x040fe20003f86270 */
[----:B------:R-:W-:Y:S01]  /*15140*/  IMAD.SHL.U32 R148, R148, 0x8, RZ ;  /* 0x0000000894947824 */ /* 0x000fe200078e00ff */
[----:B------:R2:W-:Y:S04]  /*15150*/  @!P1 LDGSTS.E.BYPASS.LTC128B.128 [R243+0x8800], [R12.64] ;  /* 0x088000000cf39fae */ /* 0x0005e8000b901d46 */
[----:B------:R2:W-:Y:S01]  /*15160*/  @!P1 LDGSTS.E.BYPASS.LTC128B.128 [R243+0xa800], [R12.64+0x80] ;  /* 0x0a8000800cf39fae */ /* 0x0005e2000b901d46 */
[----:B------:R-:W-:-:S02]  /*15170*/  LOP3.LUT R148, R9, 0x8, R148, 0xf8, !PT ;  /* 0x0000000809947812 */ /* 0x000fc400078ef894 */
[----:B------:R-:W-:Y:S01]  /*15180*/  SHF.R.U32.HI R9, RZ, 0x3, R9 ;  /* 0x00000003ff097819 */ /* 0x000fe20000011609 */
[----:B------:R2:W-:Y:S03]  /*15190*/  @!P1 LDGSTS.E.BYPASS.LTC128B.128 [R243+0xc800], [R12.64+0x100] ;  /* 0x0c8001000cf39fae */ /* 0x0005e6000b901d46 */
[----:B------:R-:W-:Y:S01]  /*151a0*/  LOP3.LUT R9, R148, R9, RZ, 0x3c, !PT ;  /* 0x0000000994097212 */ /* 0x000fe200078e3cff */
[----:B------:R2:W-:Y:S04]  /*151b0*/  @!P1 LDGSTS.E.BYPASS.LTC128B.128 [R243+0xe800], [R12.64+0x180] ;  /* 0x0e8001800cf39fae */ /* 0x0005e8000b901d46 */
[C---:B------:R-:W-:Y:S02]  /*151c0*/  IMAD R229, R70.reuse, 0x200, R9 ;  /* 0x0000020046e57824 */ /* 0x040fe400078e0209 */
[----:B------:R-:W-:-:S02]  /*151d0*/  IMAD.SHL.U32 R9, R70, 0x8, RZ ;  /* 0x0000000846097824 */ /* 0x000fc400078e00ff */
[----:B------:R-:W-:Y:S02]  /*151e0*/  IMAD.SHL.U32 R229, R229, 0x2, RZ ;  /* 0x00000002e5e57824 */ /* 0x000fe400078e00ff */
[----:B-1----:R-:W-:-:S03]  /*151f0*/  @!P5 IMAD.MOV.U32 R234, RZ, RZ, R236 ;  /* 0x000000ffffead224 */ /* 0x002fc600078e00ec */
[----:B------:R-:W-:Y:S01]  /*15200*/  IADD3 R227, R229, 0x8020, RZ ;  /* 0x00008020e5e37810 */ /* 0x000fe20007ffe0ff */
[----:B------:R-:W-:-:S04]  /*15210*/  @!P5 IMAD.WIDE.U32 R10, R166, 0x60, R234 ;  /* 0x00000060a60ad825 */ /* 0x000fc800078e00ea */
[----:B------:R-:W-:Y:S02]  /*15220*/  @!P5 IMAD.IADD R11, R2, 0x1, R11 ;  /* 0x00000001020bd824 */ /* 0x000fe400078e020b */
[----:B------:R-:W-:-:S05]  /*15230*/  IMAD.SHL.U32 R2, R68, 0x40, RZ ;  /* 0x0000004044027824 */ /* 0x000fca00078e00ff */
[----:B------:R-:W-:Y:S02]  /*15240*/  LOP3.LUT R2, R2, 0x1c0, RZ, 0xc0, !PT ;  /* 0x000001c002027812 */ /* 0x000fe400078ec0ff */
[----:B--2---:R-:W-:Y:S02]  /*15250*/  @!P0 LEA R12, P1, R166, R236, 0x6 ;  /* 0x000000eca60c8211 */ /* 0x004fe400078230ff */
[----:B------:R-:W-:Y:S02]  /*15260*/  LOP3.LUT R9, R2, 0x8, R9, 0xf8, !PT ;  /* 0x0000000802097812 */ /* 0x000fe400078ef809 */
[----:B------:R-:W-:Y:S02]  /*15270*/  @!P0 LEA.HI.X R13, R166, R235, R167, 0x6, P1 ;  /* 0x000000eba60d8211 */ /* 0x000fe400008f34a7 */
[----:B------:R-:W-:Y:S02]  /*15280*/  ISETP.GE.AND P1, PT, R0, R5, PT ;  /* 0x000000050000720c */ /* 0x000fe40003f26270 */
[----:B------:R-:W-:Y:S01]  /*15290*/  SHF.R.U32.HI R2, RZ, 0x3, R2 ;  /* 0x00000003ff027819 */ /* 0x000fe20000011602 */
[----:B------:R1:W-:Y:S03]  /*152a0*/  @!P0 LDGSTS.E.BYPASS.LTC128B.128 [R243+0x9000], [R12.64] ;  /* 0x090000000cf38fae */ /* 0x0003e6000b901d46 */
[----:B------:R-:W-:Y:S01]  /*152b0*/  LOP3.LUT R2, R9, R2, RZ, 0x3c, !PT ;  /* 0x0000000209027212 */ /* 0x000fe200078e3cff */
        /* <DEDUP_REMOVED lines=13> */
[----:B-1----:R-:W-:-:S04]  /*15390*/  @!P1 IMAD.WIDE.U32 R12, R168, 0x60, R248 ;  /* 0x00000060a80c9825 */ /* 0x002fc800078e00f8 */
[----:B--2---:R-:W-:Y:S01]  /*153a0*/  @!P1 IMAD.IADD R11, R0, 0x1, R13 ;  /* 0x00000001000b9824 */ /* 0x004fe200078e020d */
[----:B------:R-:W-:-:S04]  /*153b0*/  DEPBAR.LE SB0, 0x0 ;  /* 0x000080000000791a */ /* 0x000fc80000000000 */
[----:B------:R-:W-:Y:S01]  /*153c0*/  BAR.SYNC.DEFER_BLOCKING 0x0 ;  /* 0x0000000000007b1d */ /* 0x000fe20000010000 */
[----:B------:R-:W-:Y:S01]  /*153d0*/  SHF.R.S32.HI R0, RZ, 0x5, R7 ;  /* 0x00000005ff007819 */ /* 0x000fe20000011407 */
[----:B------:R-:W-:-:S04]  /*153e0*/  @!P1 IMAD.MOV.U32 R10, RZ, RZ, R12 ;  /* 0x000000ffff0a9224 */ /* 0x000fc800078e000c */
[----:B------:R-:W-:Y:S01]  /*153f0*/  IMAD R7, R0, 0x400, R31 ;  /* 0x0000040000077824 */ /* 0x000fe200078e021f */
[----:B------:R-:W-:-:S03]  /*15400*/  IADD3 R0, R229, 0x8000, RZ ;  /* 0x00008000e5007810 */ /* 0x000fc60007ffe0ff */
[----:B------:R-:W-:-:S04]  /*15410*/  IMAD.IADD R230, R2, 0x1, R7 ;  /* 0x0000000102e67824 */ /* 0x000fc800078e0207 */
        /* <DEDUP_REMOVED lines=49> */
[----:B------:R-:W-:Y:S04]  /*15730*/  LDSM.16.M88.4 R48, [R230] ;  /* 0x00000000e630783b */ /* 0x000fe80000000200 */
[----:B------:R-:W3:Y:S04]  /*15740*/  LDSM.16.M88.4 R12, [R229+0x8000] ;  /* 0x00800000e50c783b */ /* 0x000ee80000000200 */
[----:B------:R-:W1:Y:S02]  /*15750*/  LDSM.16.M88.4 R44, [R229+0x8800] ;  /* 0x00880000e52c783b */ /* 0x000e640000000200 */
[----:B------:R-:W-:Y:S01]  /*15760*/  @P1 IADD3 R227, R0, -0x20, RZ ;  /* 0xffffffe000e31810 */ /* 0x000fe20007ffe0ff */
[----:B------:R-:W-:Y:S01]  /*15770*/  IMAD.MOV.U32 R0, RZ, RZ, 0x40 ;  /* 0x00000040ff007424 */ /* 0x000fe200078e00ff */
[----:B------:R-:W1:Y:S04]  /*15780*/  LDSM.16.M88.4 R64, [R229+0x9000] ;  /* 0x00900000e540783b */ /* 0x000e680000000200 */
[----:B--2---:R-:W2:Y:S01]  /*15790*/  LDSM.16.M88.4 R4, [R229+0x9800] ;  /* 0x00980000e504783b */ /* 0x004ea20000000200 */
[----:B------:R-:W-:-:S03]  /*157a0*/  SEL R0, R0, 0xffffffc0, !P2 ;  /* 0xffffffc000007807 */ /* 0x000fc60005000000 */
[----:B------:R-:W-:Y:S02]  /*157b0*/  LDSM.16.M88.4 R72, [R228] ;  /* 0x00000000e448783b */ /* 0x000fe40000000200 */
[----:B------:R-:W-:Y:S02]  /*157c0*/  IMAD.IADD R224, R229, 0x1, R0 ;  /* 0x00000001e5e07824 */ /* 0x000fe400078e0200 */
[----:B------:R-:W2:Y:S01]  /*157d0*/  LDSM.16.M88.4 R24, [R227] ;  /* 0x00000000e318783b */ /* 0x000ea20000000200 */
[----:B------:R-:W-:-:S03]  /*157e0*/  IMAD.IADD R220, R0, 0x1, R227 ;  /* 0x0000000100dc7824 */ /* 0x000fc600078e02e3 */
[----:B------:R-:W2:Y:S04]  /*157f0*/  LDSM.16.M88.4 R20, [R227+0x800] ;  /* 0x00080000e314783b */ /* 0x000ea80000000200 */
[----:B----4-:R-:W4:Y:S04]  /*15800*/  LDSM.16.M88.4 R8, [R227+0x1000] ;  /* 0x00100000e308783b */ /* 0x010f280000000200 */
[----:B------:R-:W-:Y:S04]  /*15810*/  LDSM.16.M88.4 R80, [R226] ;  /* 0x00000000e250783b */ /* 0x000fe80000000200 */
[----:B---3--:R-:W2:Y:S01]  /*15820*/  LDSM.16.M88.4 R40, [R224+0x8000] ;  /* 0x00800000e028783b */ /* 0x008ea20000000200 */
[C---:B------:R-:W-:Y:S03]  /*15830*/  HMMA.16816.F32.BF16 R16, R48.reuse, R12, RZ ;  /* 0x0000000c3010723c */ /* 0x040fe600000418ff */
[----:B------:R-:W2:Y:S04]  /*15840*/  LDSM.16.M88.4 R76, [R227+0x1800] ;  /* 0x00180000e34c783b */ /* 0x000ea80000000200 */
[----:B-----5:R-:W2:Y:S01]  /*15850*/  LDSM.16.M88.4 R36, [R224+0x8800] ;  /* 0x00880000e024783b */ /* 0x020ea20000000200 */
[C---:B------:R-:W-:Y:S03]  /*15860*/  HMMA.16816.F32.BF16 R12, R48.reuse, R14, RZ ;  /* 0x0000000e300c723c */ /* 0x040fe600000418ff */
[----:B------:R-:W-:Y:S04]  /*15870*/  LDSM.16.M88.4 R56, [R225] ;  /* 0x00000000e138783b */ /* 0x000fe80000000200 */
[----:B------:R-:W-:Y:S01]  /*15880*/  LDSM.16.M88.4 R84, [R224+0x9800] ;  /* 0x00980000e054783b */ /* 0x000fe20000000200 */
[C---:B-1----:R-:W-:Y:S03]  /*15890*/  HMMA.16816.F32.BF16 R32, R48.reuse, R44, RZ ;  /* 0x0000002c3020723c */ /* 0x042fe600000418ff */
[----:B------:R-:W3:Y:S04]  /*158a0*/  LD.E R0, [R28.64+0x18c] ;  /* 0x00018c061c007980 */ /* 0x000ee8000c101900 */
[----:B------:R-:W-:Y:S01]  /*158b0*/  LDSM.16.M88.4 R96, [R220+0x4800] ;  /* 0x00480000dc60783b */ /* 0x000fe20000000200 */
[C---:B------:R-:W-:Y:S03]  /*158c0*/  HMMA.16816.F32.BF16 R44, R48.reuse, R46, RZ ;  /* 0x0000002e302c723c */ /* 0x040fe600000418ff */
[----:B------:R-:W-:Y:S04]  /*158d0*/  LDSM.16.M88.4 R88, [R229+0xe800] ;  /* 0x00e80000e558783b */ /* 0x000fe80000000200 */
[----:B------:R-:W-:Y:S01]  /*158e0*/  LDSM.16.M88.4 R92, [R224+0xd800] ;  /* 0x00d80000e05c783b */ /* 0x000fe20000000200 */
[----:B------:R-:W-:Y:S01]  /*158f0*/  HMMA.16816.F32.BF16 R68, R48, R64, RZ ;  /* 0x000000403044723c */ /* 0x000fe200000418ff */
[----:B------:R-:W-:-:S02]  /*15900*/  IMAD.SHL.U32 R52, R52, 0x2, RZ ;  /* 0x0000000234347824 */ /* 0x000fc400078e00ff */
[----:B------:R-:W0:Y:S05]  /*15910*/  LDGDEPBAR ;  /* 0x00000000000079af */ /* 0x000e2a0000000000 */
        /* <DEDUP_REMOVED lines=9> */
[----:B------:R-:W1:Y:S07]  /*159b0*/  LDSM.16.M88.4 R20, [R220+0x800] ;  /* 0x00080000dc14783b */ /* 0x000e6e0000000200 */
        /* <DEDUP_REMOVED lines=25> */
[----:B------:R-:W2:Y:S07]  /*15b50*/  LDSM.16.M88.4 R20, [R227+0x2000] ;  /* 0x00200000e314783b */ /* 0x000eae0000000200 */
        /* <DEDUP_REMOVED lines=23> */
[C---:B----4-:R-:W-:Y:S08]  /*15cd0*/  HMMA.16816.F32.BF16 R32, R48.reuse, R8, R32 ;  /* 0x000000083020723c */ /* 0x050ff00000041820 */
[----:B------:R-:W-:Y:S01]  /*15ce0*/  HMMA.16816.F32.BF16 R44, R48, R10, R44 ;  /* 0x0000000a302c723c */ /* 0x000fe2000004182c */
[----:B------:R-:W4:Y:S07]  /*15cf0*/  LDSM.16.M88.4 R8, [R220+0x2800] ;  /* 0x00280000dc08783b */ /* 0x000f2e0000000200 */
        /* <DEDUP_REMOVED lines=19> */
[C---:B----4-:R-:W-:Y:S08]  /*15e30*/  HMMA.16816.F32.BF16 R32, R72.reuse, R8, R32 ;  /* 0x000000084820723c */ /* 0x050ff00000041820 */
[----:B------:R-:W-:Y:S01]  /*15e40*/  HMMA.16816.F32.BF16 R44, R72, R10, R44 ;  /* 0x0000000a482c723c */ /* 0x000fe2000004182c */
[----:B------:R-:W2:Y:S07]  /*15e50*/  LDSM.16.M88.4 R8, [R228+0x4000] ;  /* 0x00400000e408783b */ /* 0x000eae0000000200 */
[C---:B------:R-:W-:Y:S08]  /*15e60*/  HMMA.16816.F32.BF16 R60, R56.reuse, R84, R60 ;  /* 0x00000054383c723c */ /* 0x040ff0000004183c */
[----:B------:R-:W-:Y:S01]  /*15e70*/  HMMA.16816.F32.BF16 R80, R56, R86, R80 ;  /* 0x000000563850723c */ /* 0x000fe20000041850 */
[----:B------:R-:W4:Y:S04]  /*15e80*/  LDSM.16.M88.4 R56, [R229+0xd800] ;  /* 0x00d80000e538783b */ /* 0x000f280000000200 */
[----:B------:R-:W-:Y:S03]  /*15e90*/  LDSM.16.M88.4 R84, [R226+0x4000] ;  /* 0x00400000e254783b */ /* 0x000fe60000000200 */
[C---:B---3--:R-:W-:Y:S08]  /*15ea0*/  HMMA.16816.F32.BF16 R16, R48.reuse, R36, R16 ;  /* 0x000000243010723c */ /* 0x048ff00000041810 */
        /* <DEDUP_REMOVED lines=18> */
[C---:B----4-:R-:W-:Y:S08]  /*15fd0*/  HMMA.16816.F32.BF16 R60, R48.reuse, R56, R60 ;  /* 0x00000038303c723c */ /* 0x050ff0000004183c */
[----:B------:R-:W-:Y:S01]  /*15fe0*/  HMMA.16816.F32.BF16 R80, R48, R58, R80 ;  /* 0x0000003a3050723c */ /* 0x000fe20000041850 */
[----:B------:R-:W-:Y:S04]  /*15ff0*/  LDSM.16.M88.4 R56, [R230+0x6000] ;  /* 0x00600000e638783b */ /* 0x000fe80000000200 */
[----:B------:R-:W-:Y:S03]  /*16000*/  LDSM.16.M88.4 R48, [R227+0x6000] ;  /* 0x00600000e330783b */ /* 0x000fe60000000200 */
[C---:B---3--:R-:W-:Y:S08]  /*16010*/  HMMA.16816.F32.BF16 R32, R8.reuse, R24, R32 ;  /* 0x000000180820723c */ /* 0x048ff00000041820 */
        /* <DEDUP_REMOVED lines=11> */
[----:B------:R-:W4:Y:S03]  /*160d0*/  LDSM.16.M88.4 R40, [R228+0x6000] ;  /* 0x00600000e428783b */ /* 0x000f260000000200 */
        /* <DEDUP_REMOVED lines=16> */
[----:B------:R-:W1:Y:S07]  /*161e0*/  LDSM.16.M88.4 R48, [R229+0xf000] ;  /* 0x00f00000e530783b */ /* 0x000e6e0000000200 */
[----:B------:R-:W-:Y:S08]  /*161f0*/  HMMA.16816.F32.BF16 R32, R56, R88, R32 ;  /* 0x000000583820723c */ /* 0x000ff00000041820 */
[----:B------:R-:W-:Y:S08]  /*16200*/  HMMA.16816.F32.BF16 R68, R76, R72, R68 ;  /* 0x000000484c44723c */ /* 0x000ff00000041844 */
[----:B------:R-:W-:Y:S01]  /*16210*/  HMMA.16816.F32.BF16 R44, R56, R90, R44 ;  /* 0x0000005a382c723c */ /* 0x000fe2000004182c */
[----:B------:R-:W2:Y:S07]  /*16220*/  LDSM.16.M88.4 R88, [R220+0x5800] ;  /* 0x00580000dc58783b */ /* 0x000eae0000000200 */
[----:B------:R-:W-:Y:S01]  /*16230*/  HMMA.16816.F32.BF16 R72, R76, R74, R64 ;  /* 0x0000004a4c48723c */ /* 0x000fe20000041840 */
[----:B------:R-:W-:Y:S07]  /*16240*/  LDSM.16.M88.4 R64, [R220+0x6800] ;  /* 0x00680000dc40783b */ /* 0x000fee0000000200 */
[C---:B------:R-:W-:Y:S08]  /*16250*/  HMMA.16816.F32.BF16 R60, R84.reuse, R92, R60 ;  /* 0x0000005c543c723c */ /* 0x040ff0000004183c */
[----:B------:R-:W-:Y:S01]  /*16260*/  HMMA.16816.F32.BF16 R84, R84, R94, R80 ;  /* 0x0000005e5454723c */ /* 0x000fe20000041850 */
[----:B------:R-:W4:Y:S07]  /*16270*/  LDSM.16.M88.4 R80, [R224+0xe800] ;  /* 0x00e80000e050783b */ /* 0x000f2e0000000200 */
[C---:B---3--:R-:W-:Y:S08]  /*16280*/  HMMA.16816.F32.BF16 R16, R24.reuse, R20, R16 ;  /* 0x000000141810723c */ /* 0x048ff00000041810 */
[----:B------:R-:W-:Y:S01]  /*16290*/  HMMA.16816.F32.BF16 R12, R24, R22, R12 ;  /* 0x00000016180c723c */ /* 0x000fe2000004180c */
[----:B------:R-:W3:Y:S07]  /*162a0*/  LDSM.16.M88.4 R20, [R227+0x7000] ;  /* 0x00700000e314783b */ /* 0x000eee0000000200 */
[----:B------:R-:W-:Y:S08]  /*162b0*/  HMMA.16816.F32.BF16 R32, R40, R36, R32 ;  /* 0x000000242820723c */ /* 0x000ff00000041820 */
[----:B-1----:R-:W-:Y:S08]  /*162c0*/  HMMA.16816.F32.BF16 R68, R56, R48, R68 ;  /* 0x000000303844723c */ /* 0x002ff00000041844 */
[----:B------:R-:W-:Y:S01]  /*162d0*/  HMMA.16816.F32.BF16 R44, R40, R38, R44 ;  /* 0x00000026282c723c */ /* 0x000fe2000004182c */
[----:B------:R-:W1:Y:S07]  /*162e0*/  LDSM.16.M88.4 R36, [R229+0xf800] ;  /* 0x00f80000e524783b */ /* 0x000e6e0000000200 */
[----:B------:R-:W-:Y:S08]  /*162f0*/  HMMA.16816.F32.BF16 R72, R56, R50, R72 ;  /* 0x000000323848723c */ /* 0x000ff00000041848 */
[----:B--2---:R-:W-:Y:S08]  /*16300*/  HMMA.16816.F32.BF16 R60, R76, R88, R60 ;  /* 0x000000584c3c723c */ /* 0x004ff0000004183c */
[----:B------:R-:W-:Y:S08]  /*16310*/  HMMA.16816.F32.BF16 R12, R8, R6, R12 ;  /* 0x00000006080c723c */ /* 0x000ff0000004180c */
[----:B----4-:R-:W-:Y:S08]  /*16320*/  HMMA.16816.F32.BF16 R32, R24, R80, R32 ;  /* 0x000000501820723c */ /* 0x010ff00000041820 */
[C---:B---3--:R-:W-:Y:S08]  /*16330*/  HMMA.16816.F32.BF16 R68, R40.reuse, R20, R68 ;  /* 0x000000142844723c */ /* 0x048ff00000041844 */
        /* <DEDUP_REMOVED lines=10> */
[----:B------:R-:W-:-:S06]  /*163e0*/  FMUL.FTZ R80, R15, R0 ;  /* 0x000000000f507220 */ /* 0x000fcc0000410000 */
[----:B------:R-:W-:Y:S01]  /*163f0*/  HMMA.16816.F32.BF16 R32, R8, R64, R32 ;  /* 0x000000400820723c */ /* 0x000fe20000041820 */
[----:B------:R-:W-:Y:S01]  /*16400*/  MUFU.TANH R64, R13 ;  /* 0x0000000d00407308 */ /* 0x000fe20000002400 */
[-C--:B------:R-:W-:Y:S02]  /*16410*/  FMUL.FTZ R16, R16, R0.reuse ;  /* 0x0000000010107220 */ /* 0x080fe40000410000 */
[----:B------:R-:W-:-:S05]  /*16420*/  FMUL.FTZ R17, R17, R0 ;  /* 0x0000000011117220 */ /* 0x000fca0000410000 */
[----:B------:R1:W-:Y:S01]  /*16430*/  MUFU.TANH R65, R14 ;  /* 0x0000000e00417308 */ /* 0x0003e20000002400 */
[----:B------:R-:W-:Y:S01]  /*16440*/  HMMA.16816.F32.BF16 R84, R56, R38, R84 ;  /* 0x000000263854723c */ /* 0x000fe20000041854 */
[-C--:B------:R-:W-:Y:S02]  /*16450*/  FMUL.FTZ R49, R18, R0.reuse ;  /* 0x0000000012317220 */ /* 0x080fe40000410000 */
[----:B------:R-:W-:-:S04]  /*16460*/  FMUL.FTZ R50, R19, R0 ;  /* 0x0000000013327220 */ /* 0x000fc80000410000 */
[----:B------:R-:W-:Y:S01]  /*16470*/  MUFU.TANH R30, R16 ;  /* 0x00000010001e7308 */ /* 0x000fe20000002400 */
[----:B-1----:R-:W1:Y:S07]  /*16480*/  LDSM.16.M88.4 R12, [R224+0xf800] ;  /* 0x00f80000e00c783b */ /* 0x002e6e0000000200 */
[----:B------:R4:W-:Y:S01]  /*16490*/  MUFU.TANH R48, R17 ;  /* 0x0000001100307308 */ /* 0x0009e20000002400 */
[----:B--2---:R-:W-:Y:S01]  /*164a0*/  HMMA.16816.F32.BF16 R60, R40, R20, R60 ;  /* 0x00000014283c723c */ /* 0x004fe2000004183c */
[----:B----4-:R-:W2:Y:S07]  /*164b0*/  LDSM.16.M88.4 R16, [R220+0x7000] ;  /* 0x00700000dc10783b */ /* 0x010eae0000000200 */
[C---:B---3--:R-:W-:Y:S08]  /*164c0*/  HMMA.16816.F32.BF16 R68, R24.reuse, R4, R68 ;  /* 0x000000041844723c */ /* 0x048ff00000041844 */
[----:B------:R-:W-:Y:S01]  /*164d0*/  HMMA.16816.F32.BF16 R72, R24, R6, R72 ;  /* 0x000000061848723c */ /* 0x000fe20000041848 */
[----:B------:R-:W3:Y:S07]  /*164e0*/  LDSM.16.M88.4 R4, [R220+0x7800] ;  /* 0x00780000dc04783b */ /* 0x000eee0000000200 */
[----:B------:R-:W-:Y:S08]  /*164f0*/  HMMA.16816.F32.BF16 R84, R40, R22, R84 ;  /* 0x000000162854723c */ /* 0x000ff00000041854 */
[----:B------:R-:W-:Y:S01]  /*16500*/  HMMA.16816.F32.BF16 R44, R24, R82, R44 ;  /* 0x00000052182c723c */ /* 0x000fe2000004182c */
[----:B------:R-:W-:Y:S01]  /*16510*/  LOP3.LUT R22, R52, 0x6, RZ, 0xc0, !PT ;  /* 0x0000000634167812 */ /* 0x000fe200078ec0ff */
[----:B------:R-:W4:Y:S01]  /*16520*/  MUFU.TANH R49, R49 ;  /* 0x0000003100317308 */ /* 0x000f220000002400 */
[----:B------:R-:W-:Y:S01]  /*16530*/  FMUL.FTZ R32, R32, R0 ;  /* 0x0000000020207220 */ /* 0x000fe20000410000 */
[----:B------:R-:W-:-:S04]  /*16540*/  DEPBAR.LE SB0, 0x0 ;  /* 0x000080000000791a */ /* 0x000fc80000000000 */
[----:B-1----:R-:W-:Y:S01]  /*16550*/  HMMA.16816.F32.BF16 R60, R24, R12, R60 ;  /* 0x0000000c183c723c */ /* 0x002fe2000004183c */
[----:B------:R-:W-:-:S07]  /*16560*/  IMAD R22, R165, 0x40, R22 ;  /* 0x00000040a5167824 */ /* 0x000fce00078e0216 */
[C---:B--2---:R-:W-:Y:S07]  /*16570*/  HMMA.16816.F32.BF16 R68, R8.reuse, R16, R68 ;  /* 0x000000100844723c */ /* 0x044fee0000041844 */
[----:B------:R-:W-:Y:S01]  /*16580*/  IADD3 R17, R22, -0x3f, RZ ;  /* 0xffffffc116117810 */ /* 0x000fe20007ffe0ff */
[----:B------:R-:W-:Y:S03]  /*16590*/  HMMA.16816.F32.BF16 R72, R8, R18, R72 ;  /* 0x000000120848723c */ /* 0x000fe60000041848 */
[----:B------:R-:W-:-:S05]  /*165a0*/  ISETP.GE.AND P1, PT, R17, R54, PT ;  /* 0x000000361100720c */ /* 0x000fca0003f26270 */
[----:B------:R-:W-:Y:S08]  /*165b0*/  HMMA.16816.F32.BF16 R16, R24, R14, R84 ;  /* 0x0000000e1810723c */ /* 0x000ff00000041854 */
[----:B------:R-:W-:Y:S01]  /*165c0*/  HMMA.16816.F32.BF16 R44, R8, R66, R44 ;  /* 0x00000042082c723c */ /* 0x000fe2000004182c */
[----:B------:R-:W1:Y:S01]  /*165d0*/  MUFU.TANH R50, R50 ;  /* 0x0000003200327308 */ /* 0x000e620000002400 */
[----:B------:R-:W-:-:S06]  /*165e0*/  IADD3 R13, R22, -0x40, RZ ;  /* 0xffffffc0160d7810 */ /* 0x000fcc0007ffe0ff */
[----:B---3--:R-:W-:Y:S07]  /*165f0*/  HMMA.16816.F32.BF16 R60, R8, R4, R60 ;  /* 0x00000004083c723c */ /* 0x008fee000004183c */
[----:B------:R-:W-:-:S04]  /*16600*/  IADD3 R5, R22, -0x37, RZ ;  /* 0xffffffc916057810 */ /* 0x000fc80007ffe0ff */
[-C--:B------:R-:W-:Y:S02]  /*16610*/  ISETP.GE.AND P6, PT, R5, R54.reuse, PT ;  /* 0x000000360500720c */ /* 0x080fe40003fc6270 */
[C---:B------:R-:W-:Y:S02]  /*16620*/  IADD3 R5, R22.reuse, -0x28, RZ ;  /* 0xffffffd816057810 */ /* 0x040fe40007ffe0ff */
[-C--:B------:R-:W-:Y:S02]  /*16630*/  ISETP.GE.AND P2, PT, R13, R54.reuse, PT ;  /* 0x000000360d00720c */ /* 0x080fe40003f46270 */
[----:B------:R-:W-:Y:S02]  /*16640*/  IADD3 R13, R22, -0x38, RZ ;  /* 0xffffffc8160d7810 */ /* 0x000fe40007ffe0ff */
[----:B------:R-:W-:Y:S01]  /*16650*/  ISETP.GE.AND P3, PT, R5, R54, PT ;  /* 0x000000360500720c */ /* 0x000fe20003f66270 */
[----:B------:R-:W-:Y:S01]  /*16660*/  FMUL.FTZ R34, R34, R0 ;  /* 0x0000000022227220 */ /* 0x000fe20000410000 */
[C---:B------:R-:W-:Y:S01]  /*16670*/  IADD3 R5, R22.reuse, -0x27, RZ ;  /* 0xffffffd916057810 */ /* 0x040fe20007ffe0ff */
[----:B------:R-:W-:Y:S01]  /*16680*/  HMMA.16816.F32.BF16 R16, R8, R6, R16 ;  /* 0x000000060810723c */ /* 0x000fe20000041810 */
[----:B------:R-:W2:Y:S01]  /*16690*/  MUFU.TANH R80, R80 ;  /* 0x0000005000507308 */ /* 0x000ea20000002400 */
[----:B------:R-:W-:Y:S01]  /*166a0*/  ISETP.GE.AND P0, PT, R13, R54, PT ;  /* 0x000000360d00720c */ /* 0x000fe20003f06270 */
[-C--:B------:R-:W-:Y:S01]  /*166b0*/  FMUL.FTZ R33, R33, R0.reuse ;  /* 0x0000000021217220 */ /* 0x080fe20000410000 */
[----:B------:R-:W-:Y:S01]  /*166c0*/  IADD3 R13, R22, -0x2f, RZ ;  /* 0xffffffd1160d7810 */ /* 0x000fe20007ffe0ff */
[----:B------:R-:W-:Y:S01]  /*166d0*/  FMUL.FTZ R35, R35, R0 ;  /* 0x0000000023237220 */ /* 0x000fe20000410000 */
[----:B----4-:R-:W-:-:S02]  /*166e0*/  FSEL R49, R49, -INF , !P2 ;  /* 0xff80000031317808 */ /* 0x010fc40005000000 */
[----:B------:R-:W-:Y:S02]  /*166f0*/  FSEL R30, R30, -INF , !P2 ;  /* 0xff8000001e1e7808 */ /* 0x000fe40005000000 */
[----:B------:R-:W-:Y:S01]  /*16700*/  ISETP.GE.AND P2, PT, R5, R54, PT ;  /* 0x000000360500720c */ /* 0x000fe20003f46270 */
[----:B------:R-:W3:Y:S01]  /*16710*/  MUFU.TANH R32, R32 ;  /* 0x0000002000207308 */ /* 0x000ee20000002400 */
[----:B------:R-:W-:Y:S01]  /*16720*/  IADD3 R5, R22, -0x20, RZ ;  /* 0xffffffe016057810 */ /* 0x000fe20007ffe0ff */
[----:B------:R-:W-:Y:S01]  /*16730*/  FMUL.FTZ R36, R44, R0 ;  /* 0x000000002c247220 */ /* 0x000fe20000410000 */
[----:B------:R-:W-:Y:S01]  /*16740*/  ISETP.GE.AND P4, PT, R13, R54, PT ;  /* 0x000000360d00720c */ /* 0x000fe20003f86270 */
[-C--:B------:R-:W-:Y:S01]  /*16750*/  FMUL.FTZ R37, R46, R0.reuse ;  /* 0x000000002e257220 */ /* 0x080fe20000410000 */
[----:B-1----:R-:W-:Y:S01]  /*16760*/  FSEL R50, R50, -INF , !P1 ;  /* 0xff80000032327808 */ /* 0x002fe20004800000 */
[-C--:B------:R-:W-:Y:S01]  /*16770*/  FMUL.FTZ R69, R69, R0.reuse ;  /* 0x0000000045457220 */ /* 0x080fe20000410000 */
[----:B------:R-:W-:Y:S01]  /*16780*/  FSEL R13, R48, -INF , !P1 ;  /* 0xff800000300d7808 */ /* 0x000fe20004800000 */
[----:B------:R-:W1:Y:S01]  /*16790*/  MUFU.TANH R34, R34 ;  /* 0x0000002200227308 */ /* 0x000e620000002400 */
[----:B------:R-:W-:Y:S01]  /*167a0*/  FMUL.FTZ R71, R71, R0 ;  /* 0x0000000047477220 */ /* 0x000fe20000410000 */
[----:B------:R-:W-:-:S02]  /*167b0*/  ISETP.GE.AND P1, PT, R5, R54, PT ;  /* 0x000000360500720c */ /* 0x000fc40003f26270 */
[----:B------:R-:W-:-:S04]  /*167c0*/  IADD3 R5, R22, -0x1f, RZ ;  /* 0xffffffe116057810 */ /* 0x000fc80007ffe0ff */
[----:B------:R-:W-:Y:S01]  /*167d0*/  MUFU.TANH R33, R33 ;  /* 0x0000002100217308 */ /* 0x000fe20000002400 */
[-C--:B------:R-:W-:Y:S01]  /*167e0*/  FMUL.FTZ R20, R45, R0.reuse ;  /* 0x000000002d147220 */ /* 0x080fe20000410000 */
[----:B------:R-:W-:Y:S01]  /*167f0*/  FSEL R65, R65, -INF , !P0 ;  /* 0xff80000041417808 */ /* 0x000fe20004000000 */
[----:B------:R-:W-:Y:S01]  /*16800*/  FMUL.FTZ R21, R47, R0 ;  /* 0x000000002f157220 */ /* 0x000fe20000410000 */
[----:B------:R-:W-:-:S04]  /*16810*/  FSEL R51, R51, -INF , !P0 ;  /* 0xff80000033337808 */ /* 0x000fc80004000000 */
[----:B------:R-:W4:Y:S01]  /*16820*/  MUFU.TANH R35, R35 ;  /* 0x0000002300237308 */ /* 0x000f220000002400 */
[C---:B------:R-:W-:Y:S02]  /*16830*/  IADD3 R15, R22.reuse, -0x30, RZ ;  /* 0xffffffd0160f7810 */ /* 0x040fe40007ffe0ff */
[----:B------:R-:W-:Y:S02]  /*16840*/  ISETP.GE.AND P0, PT, R5, R54, PT ;  /* 0x000000360500720c */ /* 0x000fe40003f06270 */
[----:B------:R-:W-:-:S03]  /*16850*/  IADD3 R5, R22, -0x18, RZ ;  /* 0xffffffe816057810 */ /* 0x000fc60007ffe0ff */
[----:B------:R-:W-:Y:S01]  /*16860*/  MUFU.TANH R187, R69 ;  /* 0x0000004500bb7308 */ /* 0x000fe20000002400 */
[----:B------:R-:W-:Y:S02]  /*16870*/  ISETP.GE.AND P5, PT, R15, R54, PT ;  /* 0x000000360f00720c */ /* 0x000fe40003fa6270 */
[----:B--2---:R-:W-:-:S05]  /*16880*/  FSEL R80, R80, -INF , !P6 ;  /* 0xff80000050507808 */ /* 0x004fca0007000000 */
[----:B------:R-:W2:Y:S01]  /*16890*/  MUFU.TANH R191, R71 ;  /* 0x0000004700bf7308 */ /* 0x000ea20000002400 */
[----:B------:R-:W-:Y:S01]  /*168a0*/  FSEL R64, R64, -INF , !P6 ;  /* 0xff80000040407808 */ /* 0x000fe20007000000 */
[----:B------:R-:W-:Y:S01]  /*168b0*/  FMUL.FTZ R68, R68, R0 ;  /* 0x0000000044447220 */ /* 0x000fe20000410000 */
[----:B------:R-:W-:-:S05]  /*168c0*/  ISETP.GE.AND P6, PT, R5, R54, PT ;  /* 0x000000360500720c */ /* 0x000fca0003fc6270 */
[----:B------:R-:W-:Y:S01]  /*168d0*/  MUFU.TANH R36, R36 ;  /* 0x0000002400247308 */ /* 0x000fe20000002400 */
[----:B------:R-:W-:Y:S01]  /*168e0*/  FMUL.FTZ R70, R70, R0 ;  /* 0x0000000046467220 */ /* 0x000fe20000410000 */
[----:B------:R-:W-:-:S06]  /*168f0*/  IADD3 R5, R22, -0x17, RZ ;  /* 0xffffffe916057810 */ /* 0x000fcc0007ffe0ff */
[----:B------:R-:W2:Y:S01]  /*16900*/  MUFU.TANH R37, R37 ;  /* 0x0000002500257308 */ /* 0x000ea20000002400 */
[----:B---3--:R-:W-:Y:S01]  /*16910*/  FSEL R6, R32, -INF , !P5 ;  /* 0xff80000020067808 */ /* 0x008fe20006800000 */
[----:B------:R-:W-:Y:S01]  /*16920*/  FMUL.FTZ R32, R62, R0 ;  /* 0x000000003e207220 */ /* 0x000fe20000410000 */
[----:B------:R-:W-:-:S05]  /*16930*/  IADD3 R7, R22, -0x10, RZ ;  /* 0xfffffff016077810 */ /* 0x000fca0007ffe0ff */
[----:B------:R-:W-:Y:S01]  /*16940*/  MUFU.TANH R20, R20 ;  /* 0x0000001400147308 */ /* 0x000fe20000002400 */
[----:B-1----:R-:W-:Y:S01]  /*16950*/  FSEL R11, R34, -INF , !P5 ;  /* 0xff800000220b7808 */ /* 0x002fe20006800000 */
[----:B------:R-:W-:Y:S01]  /*16960*/  FMUL.FTZ R72, R72, R0 ;  /* 0x0000000048487220 */ /* 0x000fe20000410000 */
[----:B------:R-:W-:-:S05]  /*16970*/  ISETP.GE.AND P5, PT, R5, R54, PT ;  /* 0x000000360500720c */ /* 0x000fca0003fa6270 */
[----:B------:R-:W1:Y:S01]  /*16980*/  MUFU.TANH R21, R21 ;  /* 0x0000001500157308 */ /* 0x000e620000002400 */
[-C--:B------:R-:W-:Y:S01]  /*16990*/  FMUL.FTZ R73, R73, R0.reuse ;  /* 0x0000000049497220 */ /* 0x080fe20000410000 */
[----:B----4-:R-:W-:Y:S01]  /*169a0*/  FSEL R10, R35, -INF , !P4 ;  /* 0xff800000230a7808 */ /* 0x010fe20006000000 */
        /* <DEDUP_REMOVED lines=12> */
[----:B------:R-:W-:Y:S01]  /*16a70*/  FMUL.FTZ R19, R19, R0 ;  /* 0x0000000013137220 */ /* 0x000fe20000410000 */
[----:B------:R-:W-:Y:S02]  /*16a80*/  IADD3 R7, R22, -0xf, RZ ;  /* 0xfffffff116077810 */ /* 0x000fe40007ffe0ff */
[----:B--2---:R-:W-:Y:S02]  /*16a90*/  FSEL R191, R191, -INF , !P0 ;  /* 0xff800000bfbf7808 */ /* 0x004fe40004000000 */
[----:B------:R-:W-:Y:S01]  /*16aa0*/  MUFU.TANH R184, R72 ;  /* 0x0000004800b87308 */ /* 0x000fe20000002400 */
[----:B------:R-:W-:-:S02]  /*16ab0*/  FSEL R187, R187, -INF , !P0 ;  /* 0xff800000bbbb7808 */ /* 0x000fc40004000000 */
[----:B------:R-:W-:Y:S02]  /*16ac0*/  FSEL R9, R37, -INF , !P3 ;  /* 0xff80000025097808 */ /* 0x000fe40005800000 */
[----:B------:R-:W-:Y:S02]  /*16ad0*/  FSEL R4, R36, -INF , !P3 ;  /* 0xff80000024047808 */ /* 0x000fe40005800000 */
[----:B------:R-:W-:Y:S01]  /*16ae0*/  ISETP.GE.AND P0, PT, R165, 0x2, PT ;  /* 0x00000002a500780c */ /* 0x000fe20003f06270 */
[----:B------:R-:W-:Y:S01]  /*16af0*/  MUFU.TANH R189, R73 ;  /* 0x0000004900bd7308 */ /* 0x000fe20000002400 */
[----:B------:R-:W-:Y:S02]  /*16b00*/  ISETP.GE.AND P3, PT, R7, R54, PT ;  /* 0x000000360700720c */ /* 0x000fe40003f66270 */
[----:B------:R-:W-:-:S05]  /*16b10*/  IADD3 R7, R22, -0x8, RZ ;  /* 0xfffffff816077810 */ /* 0x000fca0007ffe0ff */
        /* <DEDUP_REMOVED lines=59> */
[----:B------:R-:W-:Y:S02]  /*16ed0*/  ISETP.GE.AND P3, PT, R3, RZ, PT ;  /* 0x000000ff0300720c */ /* 0x000fe40003f66270 */
[----:B------:R-:W-:Y:S01]  /*16ee0*/  LOP3.LUT R3, RZ, R20, RZ, 0x33, !PT ;  /* 0x00000014ff037212 */ /* 0x000fe200078e33ff */
        /* <DEDUP_REMOVED lines=50> */
.L_x_4444:
[----:B------:R-:W2:Y:S02]  /*17210*/  LD.E R7, [R28.64+0x38] ;  /* 0x000038061c077980 */ /* 0x000ea4000c101900 */
[----:B--2---:R-:W-:-:S04]  /*17220*/  LEA R7, -R7, RZ, 0x6 ;  /* 0x000000ff07077211 */ /* 0x004fc800078e31ff */
[----:B------:R-:W-:Y:S02]  /*17230*/  SHF.R.S32.HI R14, RZ, 0x1f, R7 ;  /* 0x0000001fff0e7819 */ /* 0x000fe40000011407 */
.L_x_4445:
[----:B------:R-:W-:Y:S05]  /*17240*/  BSYNC B0 ;  /* 0x0000000000007941 */ /* 0x000fea0003800000 */
.L_x_4443:
[C---:B------:R-:W-:Y:S01]  /*17250*/  IMAD.SHL.U32 R3, R166.reuse, 0x20, RZ ;  /* 0x00000020a6037824 */ /* 0x040fe200078e00ff */
[C---:B------:R-:W-:Y:S02]  /*17260*/  LEA R236, P2, R7.reuse, R236, 0x1 ;  /* 0x000000ec07ec7211 */ /* 0x040fe400078408ff */
[----:B------:R-:W-:Y:S02]  /*17270*/  SHF.L.U64.HI R0, R166, 0x5, R167 ;  /* 0x00000005a6007819 */ /* 0x000fe400000102a7 */
[----:B------:R-:W-:Y:S01]  /*17280*/  IADD3 R16, P1, R236, R3, RZ ;  /* 0x00000003ec107210 */ /* 0x000fe20007f3e0ff */
[----:B------:R-:W-:Y:S01]  /*17290*/  IMAD.MOV.U32 R234, RZ, RZ, R236 ;  /* 0x000000ffffea7224 */ /* 0x000fe200078e00ec */
        /* <DEDUP_REMOVED lines=26> */
.L_x_4442:
[----:B------:R-:W-:Y:S05]  /*17440*/  BSYNC B1 ;  /* 0x0000000000017941 */ /* 0x000fea0003800000 */
.L_x_4441:
[----:B------:R-:W2:Y:S01]  /*17450*/  LD.E R192, [R28.64+0xdc] ;  /* 0x0000dc061cc07980 */ /* 0x000ea2000c101900 */
[----:B------:R-:W-:-:S02]  /*17460*/  FMNMX.FTZ R0, R30, R13, !PT ;  /* 0x0000000d1e007209 */ /* 0x000fc40007810000 */
[----:B-1----:R-:W-:Y:S02]  /*17470*/  IADD3 R234, R31, R2, RZ ;  /* 0x000000021fea7210 */ /* 0x002fe40007ffe0ff */
        /* <DEDUP_REMOVED lines=63> */
[-CC-:B------:R-:W-:Y:S01]  /*17870*/  FFMA.FTZ R176, R13, R192.reuse, -R35.reuse ;  /* 0x000000c00db07223 */ /* 0x180fe20000010823 */
[----:B------:R-:W-:Y:S01]  /*17880*/  LDSM.16.MT88.4 R28, [R233+0x10800] ;  /* 0x01080000e91c783b */ /* 0x000fe20000004200 */
        /* <DEDUP_REMOVED lines=9> */
[-CC-:B------:R-:W-:Y:S01]  /*17920*/  FFMA.FTZ R179, R6, R192.reuse, -R35.reuse ;  /* 0x000000c006b37223 */ /* 0x180fe20000010823 */
[----:B------:R-:W3:Y:S01]  /*17930*/  LDSM.16.MT88.4 R64, [R231+0x12000] ;  /* 0x01200000e740783b */ /* 0x000ee20000004200 */
[-CC-:B------:R-:W-:Y:S02]  /*17940*/  FFMA.FTZ R172, R5, R192.reuse, -R35.reuse ;  /* 0x000000c005ac7223 */ /* 0x180fe40000010823 */
[-CC-:B------:R-:W-:Y:S01]  /*17950*/  FFMA.FTZ R173, R4, R192.reuse, -R35.reuse ;  /* 0x000000c004ad7223 */ /* 0x180fe20000010823 */
[----:B------:R-:W4:Y:S01]  /*17960*/  LDSM.16.MT88.4 R80, [R233+0x14000] ;  /* 0x01400000e950783b */ /* 0x000f220000004200 */
[-C--:B------:R-:W-:Y:S01]  /*17970*/  FFMA.FTZ R2, R12, R192.reuse, -R35 ;  /* 0x000000c00c027223 */ /* 0x080fe20000010823 */
[----:B------:R-:W-:Y:S01]  /*17980*/  MUFU.EX2 R181, R181 ;  /* 0x000000b500b57308 */ /* 0x000fe20000000800 */
[-CC-:B------:R-:W-:Y:S01]  /*17990*/  FFMA.FTZ R177, R11, R192.reuse, -R193.reuse ;  /* 0x000000c00bb17223 */ /* 0x180fe200000108c1 */
[----:B------:R-:W5:Y:S01]  /*179a0*/  LDSM.16.MT88.4 R4, [R231+0x16000] ;  /* 0x01600000e704783b */ /* 0x000f620000004200 */
[----:B------:R-:W-:-:S02]  /*179b0*/  FFMA.FTZ R170, R10, R192, -R193 ;  /* 0x000000c00aaa7223 */ /* 0x000fc400000108c1 */
[-CC-:B------:R-:W-:Y:S01]  /*179c0*/  FFMA.FTZ R171, R9, R192.reuse, -R193.reuse ;  /* 0x000000c009ab7223 */ /* 0x180fe200000108c1 */
[----:B------:R-:W1:Y:S01]  /*179d0*/  LDSM.16.MT88.4 R12, [R234+0x10800] ;  /* 0x01080000ea0c783b */ /* 0x000e620000004200 */
[-C--:B------:R-:W-:Y:S01]  /*179e0*/  FFMA.FTZ R0, R8, R192.reuse, -R193 ;  /* 0x000000c008007223 */ /* 0x080fe200000108c1 */
[----:B------:R-:W3:Y:S01]  /*179f0*/  MUFU.EX2 R174, R174 ;  /* 0x000000ae00ae7308 */ /* 0x000ee20000000800 */
[----:B--2---:R-:W-:Y:S01]  /*17a00*/  F2FP.BF16.PACK_AB R128, R176, R183 ;  /* 0x000000b7b080723e */ /* 0x004fe200000010ff */
[----:B------:R-:W2:Y:S01]  /*17a10*/  LDSM.16.MT88.4 R8, [R234+0x12800] ;  /* 0x01280000ea08783b */ /* 0x000ea20000004200 */
[-CC-:B------:R-:W-:Y:S02]  /*17a20*/  FFMA.FTZ R182, R182, R192.reuse, -R35.reuse ;  /* 0x000000c0b6b67223 */ /* 0x180fe40000010823 */
[-CC-:B------:R-:W-:Y:S02]  /*17a30*/  FFMA.FTZ R187, R187, R192.reuse, -R35.reuse ;  /* 0x000000c0bbbb7223 */ /* 0x180fe40000010823 */
[-CC-:B------:R-:W-:Y:S01]  /*17a40*/  FFMA.FTZ R184, R184, R192.reuse, -R35.reuse ;  /* 0x000000c0b8b87223 */ /* 0x180fe20000010823 */
[----:B------:R-:W-:Y:S01]  /*17a50*/  MUFU.EX2 R185, R185 ;  /* 0x000000b900b97308 */ /* 0x000fe20000000800 */
[----:B------:R-:W-:-:S02]  /*17a60*/  FFMA.FTZ R189, R189, R192, -R35 ;  /* 0x000000c0bdbd7223 */ /* 0x000fc40000010823 */
[-CC-:B------:R-:W-:Y:S02]  /*17a70*/  FFMA.FTZ R186, R186, R192.reuse, -R193.reuse ;  /* 0x000000c0baba7223 */ /* 0x180fe400000108c1 */
[-CC-:B------:R-:W-:Y:S02]  /*17a80*/  FFMA.FTZ R191, R191, R192.reuse, -R193.reuse ;  /* 0x000000c0bfbf7223 */ /* 0x180fe400000108c1 */
[-CC-:B------:R-:W-:Y:S01]  /*17a90*/  FFMA.FTZ R195, R195, R192.reuse, -R193.reuse ;  /* 0x000000c0c3c37223 */ /* 0x180fe200000108c1 */
[----:B------:R-:W4:Y:S01]  /*17aa0*/  MUFU.EX2 R178, R178 ;  /* 0x000000b200b27308 */ /* 0x000f220000000800 */
[----:B---3--:R-:W-:Y:S01]  /*17ab0*/  F2FP.BF16.PACK_AB R130, R174, R181 ;  /* 0x000000b5ae82723e */ /* 0x008fe200000010ff */
[-C--:B------:R-:W-:Y:S02]  /*17ac0*/  FFMA.FTZ R196, R196, R192.reuse, -R193 ;  /* 0x000000c0c4c47223 */ /* 0x080fe400000108c1 */
[-CC-:B------:R-:W-:Y:S02]  /*17ad0*/  FFMA.FTZ R198, R198, R192.reuse, -R35.reuse ;  /* 0x000000c0c6c67223 */ /* 0x180fe40000010823 */
[----:B------:R-:W-:-:S02]  /*17ae0*/  FFMA.FTZ R197, R197, R192, -R35 ;  /* 0x000000c0c5c57223 */ /* 0x000fc40000010823 */
        /* <DEDUP_REMOVED lines=9> */
[----:B------:R-:W-:-:S02]  /*17b80*/  FFMA.FTZ R245, R188, R192, -R193 ;  /* 0x000000c0bcf57223 */ /* 0x000fc400000108c1 */
[----:B------:R-:W-:Y:S02]  /*17b90*/  FADD.FTZ R176, R183, R176 ;  /* 0x000000b0b7b07221 */ /* 0x000fe40000010000 */
[----:B------:R-:W-:Y:S01]  /*17ba0*/  MUFU.EX2 R179, R179 ;  /* 0x000000b300b37308 */ /* 0x000fe20000000800 */
[----:B------:R-:W-:Y:S02]  /*17bb0*/  FADD.FTZ R185, R185, R178 ;  /* 0x000000b2b9b97221 */ /* 0x000fe40000010000 */
[----:B------:R-:W-:-:S04]  /*17bc0*/  FADD.FTZ R181, R181, R176 ;  /* 0x000000b0b5b57221 */ /* 0x000fc80000010000 */
[----:B------:R-:W-:Y:S01]  /*17bd0*/  FADD.FTZ R174, R174, R181 ;  /* 0x000000b5aeae7221 */ /* 0x000fe20000010000 */
[----:B---3--:R-:W-:Y:S01]  /*17be0*/  F2FP.BF16.PACK_AB R131, R175, R180 ;  /* 0x000000b4af83723e */ /* 0x008fe200000010ff */
[----:B------:R-:W3:Y:S01]  /*17bf0*/  MUFU.EX2 R172, R172 ;  /* 0x000000ac00ac7308 */ /* 0x000ee20000000800 */
        /* <DEDUP_REMOVED lines=54> */
[C---:B-----5:R-:W-:Y:S07]  /*17f60*/  HMMA.16816.F32.BF16 R124, R128.reuse, R4, RZ ;  /* 0x00000004807c723c */ /* 0x060fee00000418ff */
        /* <DEDUP_REMOVED lines=8> */
[----:B--2---:R-:W-:Y:S01]  /*17ff0*/  F2FP.BF16.PACK_AB R7, R0, R171 ;  /* 0x000000ab0007723e */ /* 0x004fe200000010ff */
        /* <DEDUP_REMOVED lines=17> */
[C---:B---3--:R-:W-:Y:S08]  /*18110*/  HMMA.16816.F32.BF16 R68, R4.reuse, R8, R68 ;  /* 0x000000080444723c */ /* 0x048ff00000041844 */
[C---:B------:R-:W-:Y:S01]  /*18120*/  HMMA.16816.F32.BF16 R72, R4.reuse, R10, R72 ;  /* 0x0000000a0448723c */ /* 0x040fe20000041848 */
[----:B------:R-:W3:Y:S07]  /*18130*/  LDSM.16.MT88.4 R8, [R233+0x16800] ;  /* 0x01680000e908783b */ /* 0x000eee0000004200 */
[C---:B------:R-:W-:Y:S01]  /*18140*/  HMMA.16816.F32.BF16 R148, R4.reuse, R30, R148 ;  /* 0x0000001e0494723c */ /* 0x040fe20000041894 */
[----:B------:R-:W5:Y:S07]  /*18150*/  LDSM.16.MT88.4 R28, [R231+0x12800] ;  /* 0x01280000e71c783b */ /* 0x000f6e0000004200 */
[C---:B------:R-:W-:Y:S08]  /*18160*/  HMMA.16816.F32.BF16 R144, R4.reuse, R24, R144 ;  /* 0x000000180490723c */ /* 0x040ff00000041890 */
[C---:B------:R-:W-:Y:S01]  /*18170*/  HMMA.16816.F32.BF16 R140, R4.reuse, R26, R140 ;  /* 0x0000001a048c723c */ /* 0x040fe2000004188c */
[----:B------:R-:W1:Y:S07]  /*18180*/  LDSM.16.MT88.4 R24, [R233+0x14800] ;  /* 0x01480000e918783b */ /* 0x000e6e0000004200 */
[C---:B------:R-:W-:Y:S08]  /*18190*/  HMMA.16816.F32.BF16 R136, R4.reuse, R20, R136 ;  /* 0x000000140488723c */ /* 0x040ff00000041888 */
        /* <DEDUP_REMOVED lines=11> */
[C---:B-----5:R-:W-:Y:S08]  /*18250*/  HMMA.16816.F32.BF16 R60, R4.reuse, R28, R60 ;  /* 0x0000001c043c723c */ /* 0x060ff0000004183c */
[C---:B------:R-:W-:Y:S01]  /*18260*/  HMMA.16816.F32.BF16 R64, R4.reuse, R30, R64 ;  /* 0x0000001e0440723c */ /* 0x040fe20000041840 */
[----:B------:R-:W-:Y:S07]  /*18270*/  LDSM.16.MT88.4 R28, [R232+0x13000] ;  /* 0x01300000e81c783b */ /* 0x000fee0000004200 */
[C---:B-1----:R-:W-:Y:S08]  /*18280*/  HMMA.16816.F32.BF16 R76, R4.reuse, R24, R76 ;  /* 0x00000018044c723c */ /* 0x042ff0000004184c */
[C---:B------:R-:W-:Y:S01]  /*18290*/  HMMA.16816.F32.BF16 R80, R4.reuse, R26, R80 ;  /* 0x0000001a0450723c */ /* 0x040fe20000041850 */
[----:B------:R-:W-:Y:S07]  /*182a0*/  LDSM.16.MT88.4 R24, [R233+0x11000] ;  /* 0x01100000e918783b */ /* 0x000fee0000004200 */
[C---:B------:R-:W-:Y:S08]  /*182b0*/  HMMA.16816.F32.BF16 R100, R4.reuse, R20, R100 ;  /* 0x000000140464723c */ /* 0x040ff00000041864 */
[C---:B------:R-:W-:Y:S01]  /*182c0*/  HMMA.16816.F32.BF16 R104, R4.reuse, R22, R104 ;  /* 0x000000160468723c */ /* 0x040fe20000041868 */
[----:B------:R-:W1:Y:S07]  /*182d0*/  LDSM.16.MT88.4 R20, [R232+0x11000] ;  /* 0x01100000e814783b */ /* 0x000e6e0000004200 */
[C---:B----4-:R-:W-:Y:S08]  /*182e0*/  HMMA.16816.F32.BF16 R116, R4.reuse, R16, R116 ;  /* 0x000000100474723c */ /* 0x050ff00000041874 */
        /* <DEDUP_REMOVED lines=18> */
[C---:B------:R-:W-:Y:S01]  /*18410*/  HMMA.16816.F32.BF16 R156, R4.reuse, R10, R156 ;  /* 0x0000000a049c723c */ /* 0x040fe2000004189c */
[----:B------:R-:W3:Y:S07]  /*18420*/  LDSM.16.MT88.4 R8, [R233+0x13000] ;  /* 0x01300000e908783b */ /* 0x000eee0000004200 */
[C---:B-1----:R-:W-:Y:S08]  /*18430*/  HMMA.16816.F32.BF16 R144, R4.reuse, R20, R144 ;  /* 0x000000140490723c */ /* 0x042ff00000041890 */
[C---:B--2---:R-:W-:Y:S08]  /*18440*/  HMMA.16816.F32.BF16 R36, R4.reuse, R12, R36 ;  /* 0x0000000c0424723c */ /* 0x044ff00000041824 */
[C---:B------:R-:W-:Y:S01]  /*18450*/  HMMA.16816.F32.BF16 R40, R4.reuse, R14, R40 ;  /* 0x0000000e0428723c */ /* 0x040fe20000041828 */
[----:B------:R-:W1:Y:S07]  /*18460*/  LDSM.16.MT88.4 R12, [R232+0x15000] ;  /* 0x01500000e80c783b */ /* 0x000e6e0000004200 */
[C---:B------:R-:W-:Y:S01]  /*18470*/  HMMA.16816.F32.BF16 R140, R4.reuse, R22, R140 ;  /* 0x00000016048c723c */ /* 0x040fe2000004188c */
[----:B------:R-:W-:Y:S07]  /*18480*/  LDSM.16.MT88.4 R20, [R231+0x13000] ;  /* 0x01300000e714783b */ /* 0x000fee0000004200 */
[C---:B------:R-:W-:Y:S08]  /*18490*/  HMMA.16816.F32.BF16 R136, R4.reuse, R16, R136 ;  /* 0x000000100488723c */ /* 0x040ff00000041888 */
[C---:B---3--:R-:W-:Y:S08]  /*184a0*/  HMMA.16816.F32.BF16 R44, R4.reuse, R8, R44 ;  /* 0x00000008042c723c */ /* 0x048ff0000004182c */
        /* <DEDUP_REMOVED lines=50> */
[----:B------:R-:W-:Y:S02]  /*187d0*/  STL [R1+0x8], R0 ;  /* 0x0000080001007387 */ /* 0x000fe40000100800 */
        /* <DEDUP_REMOVED lines=40> */
[----:B------:R-:W-:Y:S08]  /*18a60*/  @!P0 BRA `(.L_x_4446) ;  /* 0x0000402000008947 */ /* 0x000ff00003800000 */
[----:B------:R-:W-:Y:S01]  /*18a70*/  IMAD.SHL.U32 R4, R166, 0x20, RZ ;  /* 0x00000020a6047824 */ /* 0x000fe200078e00ff */
[----:B------:R-:W-:Y:S01]  /*18a80*/  IADD3 R2, R165, -0x2, RZ ;  /* 0xfffffffea5027810 */ /* 0x000fe20007ffe0ff */
[C---:B------:R-:W-:Y:S01]  /*18a90*/  IMAD.SHL.U32 R251, R168.reuse, 0x20, RZ ;  /* 0x00000020a8fb7824 */ /* 0x040fe200078e00ff */
[----:B------:R-:W-:Y:S01]  /*18aa0*/  SHF.L.U64.HI R250, R168, 0x5, R169 ;  /* 0x00000005a8fa7819 */ /* 0x000fe200000102a9 */
[----:B------:R-:W-:Y:S01]  /*18ab0*/  IMAD.MOV.U32 R165, RZ, RZ, R164 ;  /* 0x000000ffffa57224 */ /* 0x000fe200078e00a4 */
[----:B------:R1:W-:Y:S01]  /*18ac0*/  STL [R1], R4 ;  /* 0x0000000401007387 */ /* 0x0003e20000100800 */
[----:B------:R-:W-:-:S02]  /*18ad0*/  SHF.L.U64.HI R252, R166, 0x5, R167 ;  /* 0x00000005a6fc7819 */ /* 0x000fc400000102a7 */
[----:B------:R-:W-:Y:S01]  /*18ae0*/  MOV R0, R3 ;  /* 0x0000000300007202 */ /* 0x000fe20000000f00 */
[----:B------:R1:W-:Y:S06]  /*18af0*/  STL [R1+0x4], R2 ;  /* 0x0000040201007387 */ /* 0x0003ec0000100800 */
.L_x_4455:
[----:B------:R2:W5:Y:S01]  /*18b00*/  LDL R166, [R1+0x4] ;  /* 0x0000040001a67983 */ /* 0x0005620000100800 */
[----:B------:R-:W-:Y:S01]  /*18b10*/  ULDC.64 UR4, c[0x0][0x40] ;  /* 0x0000100000047ab9 */ /* 0x000fe20000000a00 */
[----:B------:R-:W-:Y:S04]  /*18b20*/  DEPBAR.LE SB0, 0x0 ;  /* 0x000080000000791a */ /* 0x000fe80000000000 */
[----:B------:R-:W-:Y:S01]  /*18b30*/  UIADD3 UR4, UP0, UR4, 0x160, URZ ;  /* 0x0000016004047890 */ /* 0x000fe2000ff1e03f */
[----:B------:R-:W-:Y:S03]  /*18b40*/  ISETP.NE.U32.AND P0, PT, R246, RZ, PT ;  /* 0x000000fff600720c */ /* 0x000fe60003f05070 */
[----:B------:R-:W-:Y:S01]  /*18b50*/  UIADD3.X UR5, URZ, UR5, URZ, UP0, !UPT ;  /* 0x000000053f057290 */ /* 0x000fe200087fe43f */
[----:B------:R-:W-:Y:S01]  /*18b60*/  ISETP.NE.AND.EX P0, PT, R247, RZ, PT, P0 ;  /* 0x000000fff700720c */ /* 0x000fe20003f05300 */
[----:B-1----:R-:W-:Y:S04]  /*18b70*/  IMAD.U32 R2, RZ, RZ, UR4 ;  /* 0x00000004ff027e24 */ /* 0x002fe8000f8e00ff */
[----:B------:R-:W-:Y:S01]  /*18b80*/  IMAD.U32 R3, RZ, RZ, UR5 ;  /* 0x00000005ff037e24 */ /* 0x000fe2000f8e00ff */
[----:B------:R-:W-:Y:S01]  /*18b90*/  WARPSYNC 0xffffffff ;  /* 0xffffffff00007948 */ /* 0x000fe20003800000 */
[----:B------:R-:W-:Y:S06]  /*18ba0*/  BAR.SYNC.DEFER_BLOCKING 0x0 ;  /* 0x0000000000007b1d */ /* 0x000fec0000010000 */
[----:B------:R-:W-:Y:S01]  /*18bb0*/  BSSY B0, `(.L_x_4447) ;  /* 0x0000045000007945 */ /* 0x000fe20003800000 */
[----:B------:R-:W-:-:S05]  /*18bc0*/  @!P0 BRA `(.L_x_4448) ;  /* 0x000003f000008947 */ /* 0x000fca0003800000 */
[----:B--2---:R-:W-:Y:S02]  /*18bd0*/  ULDC.64 UR4, c[0x0][0x118] ;  /* 0x0000460000047ab9 */ /* 0x004fe40000000a00 */
[----:B------:R-:W2:Y:S02]  /*18be0*/  LD.E R11, [R2.64+0x170] ;  /* 0x00017004020b7980 */ /* 0x000ea4000c101900 */
[-C--:B--2---:R-:W-:Y:S02]  /*18bf0*/  IABS R8, R11.reuse ;  /* 0x0000000b00087213 */ /* 0x084fe40000000000 */
[-C--:B------:R-:W-:Y:S02]  /*18c00*/  IABS R6, R11.reuse ;  /* 0x0000000b00067213 */ /* 0x080fe40000000000 */
[----:B------:R-:W1:Y:S03]  /*18c10*/  I2F.RP R9, R8 ;  /* 0x0000000800097306 */ /* 0x000e660000209400 */
[----:B------:R-:W-:Y:S07]  /*18c20*/  IMAD.MOV R6, RZ, RZ, -R6 ;  /* 0x000000ffff067224 */ /* 0x000fee00078e0a06 */
[----:B-1----:R-:W1:Y:S02]  /*18c30*/  MUFU.RCP R4, R9 ;  /* 0x0000000900047308 */ /* 0x002e640000001000 */
[----:B-1----:R-:W-:Y:S01]  /*18c40*/  IADD3 R14, R4, 0xffffffe, RZ ;  /* 0x0ffffffe040e7810 */ /* 0x002fe20007ffe0ff */
[----:B-----5:R-:W-:Y:S07]  /*18c50*/  IMAD.SHL.U32 R4, R166, 0x40, RZ ;  /* 0x00000040a6047824 */ /* 0x020fee00078e00ff */
        /* <DEDUP_REMOVED lines=54> */
.L_x_4448:
[----:B--2---:R-:W-:Y:S02]  /*18fc0*/  ULDC.64 UR4, c[0x0][0x118] ;  /* 0x0000460000047ab9 */ /* 0x004fe40000000a00 */
[----:B------:R-:W2:Y:S02]  /*18fd0*/  LD.E R8, [R2.64+0x40] ;  /* 0x0000400402087980 */ /* 0x000ea4000c101900 */
[----:B--2---:R-:W-:Y:S04]  /*18fe0*/  LEA R8, -R8, RZ, 0x6 ;  /* 0x000000ff08087211 */ /* 0x004fe800078e31ff */
[----:B------:R-:W-:Y:S02]  /*18ff0*/  SHF.R.S32.HI R7, RZ, 0x1f, R8 ;  /* 0x0000001fff077819 */ /* 0x000fe40000011408 */
.L_x_4449:
[----:B------:R-:W-:Y:S05]  /*19000*/  BSYNC B0 ;  /* 0x0000000000007941 */ /* 0x000fea0003800000 */
.L_x_4447:
        /* <DEDUP_REMOVED lines=8> */
[----:B------:R1:W-:Y:S01]  /*19090*/  LDGSTS.E.BYPASS.LTC128B.128 [R243+0x10000], [R248.64] ;  /* 0x10000000f8f37fae */ /* 0x0003e2000b901d44 */
[C---:B------:R-:W-:Y:S02]  /*190a0*/  IADD3.X R13, R250.reuse, R249, RZ, P0, !PT ;  /* 0x000000f9fa0d7210 */ /* 0x040fe400007fe4ff */
[C---:B------:R-:W-:Y:S02]  /*190b0*/  IADD3 R6, P0, R251.reuse, R12, RZ ;  /* 0x0000000cfb067210 */ /* 0x040fe40007f1e0ff */
[----:B------:R1:W-:Y:S02]  /*190c0*/  LDGSTS.E.BYPASS.LTC128B.128 [R243+0x12000], [R248.64+0x80] ;  /* 0x12000080f8f37fae */ /* 0x0003e4000b901d44 */
[C---:B------:R-:W-:Y:S02]  /*190d0*/  IADD3.X R7, R250.reuse, R13, RZ, P0, !PT ;  /* 0x0000000dfa077210 */ /* 0x040fe400007fe4ff */
[----:B------:R-:W-:Y:S01]  /*190e0*/  IADD3 R4, P0, R251, R6, RZ ;  /* 0x00000006fb047210 */ /* 0x000fe20007f1e0ff */
[----:B------:R1:W-:Y:S03]  /*190f0*/  LDGSTS.E.BYPASS.LTC128B.128 [R243+0x14000], [R248.64+0x100] ;  /* 0x14000100f8f37fae */ /* 0x0003e6000b901d44 */
[----:B------:R-:W-:Y:S02]  /*19100*/  IADD3.X R5, R250, R7, RZ, P0, !PT ;  /* 0x00000007fa057210 */ /* 0x000fe400007fe4ff */
[----:B------:R1:W-:Y:S05]  /*19110*/  LDGSTS.E.BYPASS.LTC128B.128 [R243+0x16000], [R248.64+0x180] ;  /* 0x16000180f8f37fae */ /* 0x0003ea000b901d44 */
[----:B------:R2:W-:Y:S05]  /*19120*/  LDGSTS.E.BYPASS.LTC128B.128 [R243+0x10800], [R12.64] ;  /* 0x108000000cf37fae */ /* 0x0005ea000b901d44 */
[----:B------:R2:W-:Y:S05]  /*19130*/  LDGSTS.E.BYPASS.LTC128B.128 [R243+0x12800], [R12.64+0x80] ;  /* 0x128000800cf37fae */ /* 0x0005ea000b901d44 */
[----:B------:R2:W-:Y:S05]  /*19140*/  LDGSTS.E.BYPASS.LTC128B.128 [R243+0x14800], [R12.64+0x100] ;  /* 0x148001000cf37fae */ /* 0x0005ea000b901d44 */
        /* <DEDUP_REMOVED lines=9> */
[----:B------:R-:W-:Y:S05]  /*191e0*/  LDSM.16.M88.4 R32, [R230] ;  /* 0x00000000e620783b */ /* 0x000fea0000000200 */
[----:B------:R-:W3:Y:S05]  /*191f0*/  LDSM.16.M88.4 R8, [R229+0x8000] ;  /* 0x00800000e508783b */ /* 0x000eea0000000200 */
[----:B------:R-:W2:Y:S05]  /*19200*/  LDSM.16.M88.4 R16, [R229+0x8800] ;  /* 0x00880000e510783b */ /* 0x000eaa0000000200 */
[----:B------:R-:W4:Y:S05]  /*19210*/  LDSM.16.M88.4 R24, [R229+0x9000] ;  /* 0x00900000e518783b */ /* 0x000f2a0000000200 */
[----:B------:R-:W0:Y:S05]  /*19220*/  LDGDEPBAR ;  /* 0x00000000000079af */ /* 0x000e2a0000000000 */
[----:B------:R-:W1:Y:S05]  /*19230*/  LDSM.16.M88.4 R168, [R229+0x9800] ;  /* 0x00980000e5a8783b */ /* 0x000e6a0000000200 */
[----:B------:R-:W-:Y:S05]  /*19240*/  LDSM.16.M88.4 R172, [R228] ;  /* 0x00000000e4ac783b */ /* 0x000fea0000000200 */
[----:B------:R-:W1:Y:S05]  /*19250*/  LDSM.16.M88.4 R176, [R227] ;  /* 0x00000000e3b0783b */ /* 0x000e6a0000000200 */
        /* <DEDUP_REMOVED lines=8> */
[----:B------:R-:W2:Y:S02]  /*192e0*/  LDSM.16.M88.4 R200, [R224+0x8800] ;  /* 0x00880000e0c8783b */ /* 0x000ea40000000200 */
[C---:B------:R-:W-:Y:S03]  /*192f0*/  HMMA.16816.F32.BF16 R16, R32.reuse, R18, RZ ;  /* 0x000000122010723c */ /* 0x040fe600000418ff */
[----:B------:R-:W-:Y:S05]  /*19300*/  LDSM.16.M88.4 R204, [R224+0x9800] ;  /* 0x00980000e0cc783b */ /* 0x000fea0000000200 */
[C---:B----4-:R-:W-:Y:S01]  /*19310*/  HMMA.16816.F32.BF16 R20, R32.reuse, R24, RZ ;  /* 0x000000182014723c */ /* 0x050fe200000418ff */
[----:B------:R-:W4:Y:S07]  /*19320*/  LD.E R164, [R2.64+0x18c] ;  /* 0x00018c0402a47980 */ /* 0x000f2e000c101900 */
        /* <DEDUP_REMOVED lines=9> */
[----:B------:R-:W1:Y:S07]  /*193c0*/  LDSM.16.M88.4 R180, [R220] ;  /* 0x00000000dcb4783b */ /* 0x000e6e0000000200 */
[C---:B---3--:R-:W-:Y:S08]  /*193d0*/  HMMA.16816.F32.BF16 R20, R172.reuse, R184, R20 ;  /* 0x000000b8ac14723c */ /* 0x048ff00000041814 */
[C---:B------:R-:W-:Y:S01]  /*193e0*/  HMMA.16816.F32.BF16 R24, R172.reuse, R186, R24 ;  /* 0x000000baac18723c */ /* 0x040fe20000041818 */
[----:B------:R-:W3:Y:S07]  /*193f0*/  LDSM.16.M88.4 R184, [R220+0x800] ;  /* 0x00080000dcb8783b */ /* 0x000eee0000000200 */
[C---:B------:R-:W-:Y:S08]  /*19400*/  HMMA.16816.F32.BF16 R28, R172.reuse, R188, R28 ;  /* 0x000000bcac1c723c */ /* 0x040ff0000004181c */
[----:B------:R-:W-:Y:S01]  /*19410*/  HMMA.16816.F32.BF16 R32, R172, R190, R32 ;  /* 0x000000beac20723c */ /* 0x000fe20000041820 */
[----:B------:R-:W3:Y:S05]  /*19420*/  LDSM.16.M88.4 R172, [R220+0x1000] ;  /* 0x00100000dcac783b */ /* 0x000eea0000000200 */
[----:B------:R-:W3:Y:S02]  /*19430*/  LDSM.16.M88.4 R188, [R220+0x1800] ;  /* 0x00180000dcbc783b */ /* 0x000ee40000000200 */
[C---:B--2---:R-:W-:Y:S08]  /*19440*/  HMMA.16816.F32.BF16 R4, R192.reuse, R196, R4 ;  /* 0x000000c4c004723c */ /* 0x044ff00000041804 */
        /* <DEDUP_REMOVED lines=10> */
[----:B------:R-:W2:Y:S05]  /*194f0*/  LDSM.16.M88.4 R192, [R229+0xb000] ;  /* 0x00b00000e5c0783b */ /* 0x000eaa0000000200 */
[----:B------:R-:W1:Y:S02]  /*19500*/  LDSM.16.M88.4 R204, [R229+0xb800] ;  /* 0x00b80000e5cc783b */ /* 0x000e640000000200 */
[C---:B------:R-:W-:Y:S08]  /*19510*/  HMMA.16816.F32.BF16 R4, R176.reuse, R180, R4 ;  /* 0x000000b4b004723c */ /* 0x040ff00000041804 */
[C---:B------:R-:W-:Y:S01]  /*19520*/  HMMA.16816.F32.BF16 R8, R176.reuse, R182, R8 ;  /* 0x000000b6b008723c */ /* 0x040fe20000041808 */
[----:B------:R-:W-:Y:S07]  /*19530*/  LDSM.16.M88.4 R180, [R219] ;  /* 0x00000000dbb4783b */ /* 0x000fee0000000200 */
[C---:B---3--:R-:W-:Y:S08]  /*19540*/  HMMA.16816.F32.BF16 R12, R176.reuse, R184, R12 ;  /* 0x000000b8b00c723c */ /* 0x048ff0000004180c */
[C---:B------:R-:W-:Y:S01]  /*19550*/  HMMA.16816.F32.BF16 R16, R176.reuse, R186, R16 ;  /* 0x000000bab010723c */ /* 0x040fe20000041810 */
[----:B------:R-:W-:Y:S07]  /*19560*/  LDSM.16.M88.4 R184, [R218] ;  /* 0x00000000dab8783b */ /* 0x000fee0000000200 */
[C---:B------:R-:W-:Y:S08]  /*19570*/  HMMA.16816.F32.BF16 R20, R176.reuse, R172, R20 ;  /* 0x000000acb014723c */ /* 0x040ff00000041814 */
[C---:B------:R-:W-:Y:S01]  /*19580*/  HMMA.16816.F32.BF16 R24, R176.reuse, R174, R24 ;  /* 0x000000aeb018723c */ /* 0x040fe20000041818 */
[----:B------:R-:W3:Y:S07]  /*19590*/  LDSM.16.M88.4 R172, [R228+0x2000] ;  /* 0x00200000e4ac783b */ /* 0x000eee0000000200 */
[C---:B------:R-:W-:Y:S08]  /*195a0*/  HMMA.16816.F32.BF16 R28, R176.reuse, R188, R28 ;  /* 0x000000bcb01c723c */ /* 0x040ff0000004181c */
[----:B------:R-:W-:Y:S01]  /*195b0*/  HMMA.16816.F32.BF16 R32, R176, R190, R32 ;  /* 0x000000beb020723c */ /* 0x000fe20000041820 */
[----:B------:R-:W3:Y:S05]  /*195c0*/  LDSM.16.M88.4 R176, [R217] ;  /* 0x00000000d9b0783b */ /* 0x000eea0000000200 */
[----:B------:R-:W3:Y:S02]  /*195d0*/  LDSM.16.M88.4 R188, [R216] ;  /* 0x00000000d8bc783b */ /* 0x000ee40000000200 */
        /* <DEDUP_REMOVED lines=9> */
[C---:B------:R-:W-:Y:S08]  /*19670*/  HMMA.16816.F32.BF16 R28, R168.reuse, R204, R28 ;  /* 0x000000cca81c723c */ /* 0x040ff0000004181c */
[----:B------:R-:W-:Y:S01]  /*19680*/  HMMA.16816.F32.BF16 R32, R168, R206, R32 ;  /* 0x000000cea820723c */ /* 0x000fe20000041820 */
[----:B------:R-:W2:Y:S05]  /*19690*/  LDSM.16.M88.4 R168, [R224+0xb000] ;  /* 0x00b00000e0a8783b */ /* 0x000eaa0000000200 */
[----:B------:R-:W1:Y:S02]  /*196a0*/  LDSM.16.M88.4 R204, [R224+0xb800] ;  /* 0x00b80000e0cc783b */ /* 0x000e640000000200 */
[C---:B---3--:R-:W-:Y:S08]  /*196b0*/  HMMA.16816.F32.BF16 R4, R172.reuse, R180, R4 ;  /* 0x000000b4ac04723c */ /* 0x048ff00000041804 */
[C---:B------:R-:W-:Y:S01]  /*196c0*/  HMMA.16816.F32.BF16 R8, R172.reuse, R182, R8 ;  /* 0x000000b6ac08723c */ /* 0x040fe20000041808 */
[----:B------:R-:W-:Y:S07]  /*196d0*/  LDSM.16.M88.4 R180, [R220+0x2000] ;  /* 0x00200000dcb4783b */ /* 0x000fee0000000200 */
        /* <DEDUP_REMOVED lines=8> */
[----:B------:R-:W3:Y:S05]  /*19760*/  LDSM.16.M88.4 R172, [R220+0x3000] ;  /* 0x00300000dcac783b */ /* 0x000eea0000000200 */
[----:B------:R-:W3:Y:S02]  /*19770*/  LDSM.16.M88.4 R188, [R220+0x3800] ;  /* 0x00380000dcbc783b */ /* 0x000ee40000000200 */
        /* <DEDUP_REMOVED lines=15> */
[----:B------:R-:W-:Y:S07]  /*19870*/  LDSM.16.M88.4 R180, [R215] ;  /* 0x00000000d7b4783b */ /* 0x000fee0000000200 */
[C---:B------:R-:W-:Y:S08]  /*19880*/  HMMA.16816.F32.BF16 R12, R176.reuse, R184, R12 ;  /* 0x000000b8b00c723c */ /* 0x040ff0000004180c */
        /* <DEDUP_REMOVED lines=47> */
[----:B------:R-:W-:Y:S02]  /*19b80*/  LDSM.16.M88.4 R204, [R210] ;  /* 0x00000000d2cc783b */ /* 0x000fe40000000200 */
[C---:B---3--:R-:W-:Y:S08]  /*19b90*/  HMMA.16816.F32.BF16 R4, R176.reuse, R180, R4 ;  /* 0x000000b4b004723c */ /* 0x048ff00000041804 */
[C---:B------:R-:W-:Y:S01]  /*19ba0*/  HMMA.16816.F32.BF16 R8, R176.reuse, R182, R8 ;  /* 0x000000b6b008723c */ /* 0x040fe20000041808 */
[----:B------:R-:W-:Y:S07]  /*19bb0*/  LDSM.16.M88.4 R180, [R228+0x6000] ;  /* 0x00600000e4b4783b */ /* 0x000fee0000000200 */
        /* <DEDUP_REMOVED lines=15> */
[----:B------:R-:W1:Y:S07]  /*19cb0*/  LDSM.16.M88.4 R200, [R224+0xe000] ;  /* 0x00e00000e0c8783b */ /* 0x000e6e0000000200 */
[C---:B--2---:R-:W-:Y:S08]  /*19cc0*/  HMMA.16816.F32.BF16 R20, R168.reuse, R192, R20 ;  /* 0x000000c0a814723c */ /* 0x044ff00000041814 */
[C---:B------:R-:W-:Y:S01]  /*19cd0*/  HMMA.16816.F32.BF16 R24, R168.reuse, R194, R24 ;  /* 0x000000c2a818723c */ /* 0x040fe20000041818 */
[----:B------:R-:W-:Y:S07]  /*19ce0*/  LDSM.16.M88.4 R192, [R225+0x6000] ;  /* 0x00600000e1c0783b */ /* 0x000fee0000000200 */
[C---:B---3--:R-:W-:Y:S08]  /*19cf0*/  HMMA.16816.F32.BF16 R28, R168.reuse, R172, R28 ;  /* 0x000000aca81c723c */ /* 0x048ff0000004181c */
[----:B------:R-:W-:Y:S01]  /*19d00*/  HMMA.16816.F32.BF16 R32, R168, R174, R32 ;  /* 0x000000aea820723c */ /* 0x000fe20000041820 */
[----:B------:R-:W2:Y:S05]  /*19d10*/  LDSM.16.M88.4 R168, [R224+0xe800] ;  /* 0x00e80000e0a8783b */ /* 0x000eaa0000000200 */
[----:B------:R-:W3:Y:S02]  /*19d20*/  LDSM.16.M88.4 R172, [R224+0xf000] ;  /* 0x00f00000e0ac783b */ /* 0x000ee40000000200 */
[C---:B------:R-:W-:Y:S08]  /*19d30*/  HMMA.16816.F32.BF16 R4, R180.reuse, R184, R4 ;  /* 0x000000b8b404723c */ /* 0x040ff00000041804 */
[C---:B------:R-:W-:Y:S01]  /*19d40*/  HMMA.16816.F32.BF16 R8, R180.reuse, R186, R8 ;  /* 0x000000bab408723c */ /* 0x040fe20000041808 */
[----:B------:R-:W1:Y:S07]  /*19d50*/  LDSM.16.M88.4 R184, [R224+0xf800] ;  /* 0x00f80000e0b8783b */ /* 0x000e6e0000000200 */
[C---:B------:R-:W-:Y:S08]  /*19d60*/  HMMA.16816.F32.BF16 R12, R180.reuse, R204, R12 ;  /* 0x000000ccb40c723c */ /* 0x040ff0000004180c */
[C---:B------:R-:W-:Y:S01]  /*19d70*/  HMMA.16816.F32.BF16 R16, R180.reuse, R206, R16 ;  /* 0x000000ceb410723c */ /* 0x040fe20000041810 */
[----:B------:R-:W2:Y:S07]  /*19d80*/  LDSM.16.M88.4 R204, [R220+0x6000] ;  /* 0x00600000dccc783b */ /* 0x000eae0000000200 */
[C---:B------:R-:W-:Y:S08]  /*19d90*/  HMMA.16816.F32.BF16 R20, R180.reuse, R176, R20 ;  /* 0x000000b0b414723c */ /* 0x040ff00000041814 */
[C---:B------:R-:W-:Y:S08]  /*19da0*/  HMMA.16816.F32.BF16 R24, R180.reuse, R178, R24 ;  /* 0x000000b2b418723c */ /* 0x040ff00000041818 */
[C---:B------:R-:W-:Y:S08]  /*19db0*/  HMMA.16816.F32.BF16 R28, R180.reuse, R188, R28 ;  /* 0x000000bcb41c723c */ /* 0x040ff0000004181c */
[----:B------:R-:W-:Y:S08]  /*19dc0*/  HMMA.16816.F32.BF16 R32, R180, R190, R32 ;  /* 0x000000beb420723c */ /* 0x000ff00000041820 */
[C---:B-1----:R-:W-:Y:S08]  /*19dd0*/  HMMA.16816.F32.BF16 R4, R196.reuse, R200, R4 ;  /* 0x000000c8c404723c */ /* 0x042ff00000041804 */
        /* <DEDUP_REMOVED lines=8> */
[C---:B------:R-:W-:Y:S07]  /*19e60*/  HMMA.16816.F32.BF16 R4, R192.reuse, R204, R4 ;  /* 0x000000ccc004723c */ /* 0x040fee0000041804 */
[----:B-----5:R-:W-:Y:S01]  /*19e70*/  MOV R205, R166 ;  /* 0x000000a600cd7202 */ /* 0x020fe20000000f00 */
[C---:B------:R-:W-:Y:S03]  /*19e80*/  HMMA.16816.F32.BF16 R8, R192.reuse, R206, R8 ;  /* 0x000000cec008723c */ /* 0x040fe60000041808 */
[----:B------:R-:W-:Y:S05]  /*19e90*/  ISETP.GE.AND P0, PT, R205, 0x1, PT ;  /* 0x00000001cd00780c */ /* 0x000fea0003f06270 */
[C---:B-1----:R-:W-:Y:S08]  /*19ea0*/  HMMA.16816.F32.BF16 R12, R192.reuse, R168, R12 ;  /* 0x000000a8c00c723c */ /* 0x042ff0000004180c */
[-C--:B----4-:R-:W-:Y:S01]  /*19eb0*/  FMUL.FTZ R200, R4, R164.reuse ;  /* 0x000000a404c87220 */ /* 0x090fe20000410000 */
        /* <DEDUP_REMOVED lines=21> */
[----:B------:R-:W2:Y:S10]  /*1a010*/  MUFU.TANH R190, R190 ;  /* 0x000000be00be7308 */ /* 0x000eb40000002400 */
[----:B------:R-:W2:Y:S01]  /*1a020*/  MUFU.TANH R191, R191 ;  /* 0x000000bf00bf7308 */ /* 0x000ea20000002400 */
[C---:B---3--:R-:W-:Y:S01]  /*1a030*/  HMMA.16816.F32.BF16 R20, R192.reuse, R4, R20 ;  /* 0x00000004c014723c */ /* 0x048fe20000041814 */
[----:B-1----:R-:W1:Y:S01]  /*1a040*/  LDSM.16.M88.4 R8, [R220+0x7800] ;  /* 0x00780000dc08783b */ /* 0x002e620000000200 */
[----:B------:R-:W-:Y:S07]  /*1a050*/  DEPBAR.LE SB0, 0x0 ;  /* 0x000080000000791a */ /* 0x000fee0000000000 */
[----:B------:R-:W3:Y:S01]  /*1a060*/  MUFU.TANH R189, R189 ;  /* 0x000000bd00bd7308 */ /* 0x000ee20000002400 */
[----:B------:R-:W-:Y:S01]  /*1a070*/  BAR.SYNC.DEFER_BLOCKING 0x0 ;  /* 0x0000000000007b1d */ /* 0x000fe20000010000 */
[C---:B------:R-:W-:Y:S08]  /*1a080*/  HMMA.16816.F32.BF16 R24, R192.reuse, R6, R24 ;  /* 0x00000006c018723c */ /* 0x040ff00000041818 */
[----:B------:R-:W1:Y:S05]  /*1a090*/  MUFU.TANH R188, R188 ;  /* 0x000000bc00bc7308 */ /* 0x000e6a0000002400 */
[-C--:B------:R-:W-:Y:S02]  /*1a0a0*/  FMUL.FTZ R187, R20, R164.reuse ;  /* 0x000000a414bb7220 */ /* 0x080fe40000410000 */
[-C--:B------:R-:W-:Y:S03]  /*1a0b0*/  FMUL.FTZ R21, R21, R164.reuse ;  /* 0x000000a415157220 */ /* 0x080fe60000410000 */
[----:B------:R-:W2:Y:S01]  /*1a0c0*/  MUFU.TANH R199, R199 ;  /* 0x000000c700c77308 */ /* 0x000ea20000002400 */
[-C--:B------:R-:W-:Y:S02]  /*1a0d0*/  FMUL.FTZ R22, R22, R164.reuse ;  /* 0x000000a416167220 */ /* 0x080fe40000410000 */
[-C--:B------:R-:W-:Y:S03]  /*1a0e0*/  FMUL.FTZ R23, R23, R164.reuse ;  /* 0x000000a417177220 */ /* 0x080fe60000410000 */
[-C--:B------:R-:W-:Y:S02]  /*1a0f0*/  FMUL.FTZ R185, R24, R164.reuse ;  /* 0x000000a418b97220 */ /* 0x080fe40000410000 */
[-C--:B------:R-:W-:Y:S02]  /*1a100*/  FMUL.FTZ R25, R25, R164.reuse ;  /* 0x000000a419197220 */ /* 0x080fe40000410000 */
[----:B------:R2:W2:Y:S01]  /*1a110*/  MUFU.TANH R196, R13 ;  /* 0x0000000d00c47308 */ /* 0x0004a20000002400 */
[-C--:B------:R-:W-:Y:S02]  /*1a120*/  FMUL.FTZ R26, R26, R164.reuse ;  /* 0x000000a41a1a7220 */ /* 0x080fe40000410000 */
[-C--:B------:R-:W-:Y:S01]  /*1a130*/  FMUL.FTZ R27, R27, R164.reuse ;  /* 0x000000a41b1b7220 */ /* 0x080fe20000410000 */
[C---:B-1----:R-:W-:Y:S06]  /*1a140*/  HMMA.16816.F32.BF16 R28, R192.reuse, R8, R28 ;  /* 0x00000008c01c723c */ /* 0x042fec000004181c */
[----:B------:R1:W1:Y:S02]  /*1a150*/  MUFU.TANH R197, R14 ;  /* 0x0000000e00c57308 */ /* 0x0002640000002400 */
[----:B------:R-:W-:Y:S08]  /*1a160*/  HMMA.16816.F32.BF16 R32, R192, R10, R32 ;  /* 0x0000000ac020723c */ /* 0x000ff00000041820 */
[----:B------:R1:W1:Y:S08]  /*1a170*/  MUFU.TANH R198, R15 ;  /* 0x0000000f00c67308 */ /* 0x0002700000002400 */
        /* <DEDUP_REMOVED lines=29> */
[----:B--234-:R-:W-:Y:S01]  /*1a350*/  ISETP.NE.U32.AND P0, PT, R246, RZ, PT ;  /* 0x000000fff600720c */ /* 0x01cfe20003f05070 */
[----:B------:R-:W-:Y:S03]  /*1a360*/  BSSY B0, `(.L_x_4452) ;  /* 0x0000047000007945 */ /* 0x000fe60003800000 */
[----:B------:R-:W-:Y:S11]  /*1a370*/  ISETP.NE.AND.EX P0, PT, R247, RZ, PT, P0 ;  /* 0x000000fff700720c */ /* 0x000ff60003f05300 */
[----:B------:R-:W-:Y:S02]  /*1a380*/  @!UPT UIADD3 URZ, URZ, URZ, URZ ;  /* 0x0000003f3f3ff290 */ /* 0x000fe4000fffe03f */
[----:B------:R-:W-:-:S05]  /*1a390*/  @!P0 BRA `(.L_x_4453) ;  /* 0x000003f000008947 */ /* 0x000fca0003800000 */
[----:B------:R-:W-:Y:S02]  /*1a3a0*/  ULDC.64 UR4, c[0x0][0x118] ;  /* 0x0000460000047ab9 */ /* 0x000fe40000000a00 */
[----:B------:R-:W2:Y:S04]  /*1a3b0*/  LD.E R13, [R2.64+0x170] ;  /* 0x00017004020d7980 */ /* 0x000ea8000c101900 */
[----:B-1----:R-:W3:Y:S01]  /*1a3c0*/  LD.E.64 R16, [R2.64+0x20] ;  /* 0x0000200402107980 */ /* 0x002ee2000c101b00 */
        /* <DEDUP_REMOVED lines=8> */
[C---:B------:R-:W-:Y:S02]  /*1a450*/  IADD3 R10, R4.reuse, -0x40, RZ ;  /* 0xffffffc0040a7810 */ /* 0x040fe40007ffe0ff */
        /* <DEDUP_REMOVED lines=51> */
.L_x_4453:
[----:B------:R-:W-:Y:S02]  /*1a790*/  ULDC.64 UR4, c[0x0][0x118] ;  /* 0x0000460000047ab9 */ /* 0x000fe40000000a00 */
[----:B------:R-:W2:Y:S02]  /*1a7a0*/  LD.E R8, [R2.64+0x38] ;  /* 0x0000380402087980 */ /* 0x000ea4000c101900 */
[----:B--2---:R-:W-:Y:S04]  /*1a7b0*/  LEA R8, -R8, RZ, 0x6 ;  /* 0x000000ff08087211 */ /* 0x004fe800078e31ff */
[----:B------:R-:W-:Y:S02]  /*1a7c0*/  SHF.R.S32.HI R7, RZ, 0x1f, R8 ;  /* 0x0000001fff077819 */ /* 0x000fe40000011408 */
.L_x_4454:
[----:B------:R-:W-:Y:S05]  /*1a7d0*/  BSYNC B0 ;  /* 0x0000000000007941 */ /* 0x000fea0003800000 */
.L_x_4452:
[----:B------:R-:W2:Y:S01]  /*1a7e0*/  LDL R4, [R1] ;  /* 0x0000000001047983 */ /* 0x000ea20000100800 */
[C---:B------:R-:W-:Y:S01]  /*1a7f0*/  LEA R236, P0, R8.reuse, R236, 0x1 ;  /* 0x000000ec08ec7211 */ /* 0x040fe200078008ff */
[----:B------:R-:W-:Y:S03]  /*1a800*/  ULDC.64 UR4, c[0x0][0x118] ;  /* 0x0000460000047ab9 */ /* 0x000fe60000000a00 */
[----:B------:R-:W-:Y:S05]  /*1a810*/  LEA.HI.X R235, R8, R235, R7, 0x1, P0 ;  /* 0x000000eb08eb7211 */ /* 0x000fea00000f0c07 */
[--C-:B------:R-:W-:Y:S05]  /*1a820*/  IMAD.MOV.U32 R237, RZ, RZ, R235.reuse ;  /* 0x000000ffffed7224 */ /* 0x100fea00078e00eb */
[----:B------:R-:W-:Y:S01]  /*1a830*/  @!PT LDS RZ, [RZ] ;  /* 0x00000000fffff984 */ /* 0x000fe20000000800 */
[----:B------:R-:W-:Y:S01]  /*1a840*/  @!PT LDS RZ, [RZ] ;  /* 0x00000000fffff984 */ /* 0x000fe20000000800 */
[----:B------:R-:W-:Y:S01]  /*1a850*/  @!PT LDS RZ, [RZ] ;  /* 0x00000000fffff984 */ /* 0x000fe20000000800 */
[----:B------:R3:W-:Y:S04]  /*1a860*/  LDGSTS.E.BYPASS.LTC128B.128 [R243+0x8000], [R236.64] ;  /* 0x08000000ecf37fae */ /* 0x0007e8000b901d44 */
[----:B------:R3:W-:Y:S04]  /*1a870*/  LDGSTS.E.BYPASS.LTC128B.128 [R243+0xa000], [R236.64+0x80] ;  /* 0x0a000080ecf37fae */ /* 0x0007e8000b901d44 */
[----:B------:R3:W-:Y:S04]  /*1a880*/  LDGSTS.E.BYPASS.LTC128B.128 [R243+0xc000], [R236.64+0x100] ;  /* 0x0c000100ecf37fae */ /* 0x0007e8000b901d44 */
[----:B------:R3:W-:Y:S01]  /*1a890*/  LDGSTS.E.BYPASS.LTC128B.128 [R243+0xe000], [R236.64+0x180] ;  /* 0x0e000180ecf37fae */ /* 0x0007e2000b901d44 */
[----:B--2---:R-:W-:Y:S05]  /*1a8a0*/  IADD3 R8, P0, R4, R236, RZ ;  /* 0x000000ec04087210 */ /* 0x004fea0007f1e0ff */
[----:B------:R-:W-:Y:S01]  /*1a8b0*/  IMAD.X R9, R252, 0x1, R235, P0 ;  /* 0x00000001fc097824 */ /* 0x000fe200000e06eb */
[----:B------:R-:W-:Y:S04]  /*1a8c0*/  IADD3 R6, P0, R4, R8, RZ ;  /* 0x0000000804067210 */ /* 0x000fe80007f1e0ff */
[----:B------:R3:W-:Y:S01]  /*1a8d0*/  LDGSTS.E.BYPASS.LTC128B.128 [R243+0x8800], [R8.64] ;  /* 0x0880000008f37fae */ /* 0x0007e2000b901d44 */
[----:B------:R-:W-:Y:S01]  /*1a8e0*/  IMAD.X R7, R252, 0x1, R9, P0 ;  /* 0x00000001fc077824 */ /* 0x000fe200000e0609 */
[----:B------:R-:W-:Y:S02]  /*1a8f0*/  IADD3 R4, P0, R4, R6, RZ ;  /* 0x0000000604047210 */ /* 0x000fe40007f1e0ff */
        /* <DEDUP_REMOVED lines=13> */
.L_x_4451:
[----:B--234-:R-:W-:Y:S05]  /*1a9d0*/  BSYNC B1 ;  /* 0x0000000000017941 */ /* 0x01cfea0003800000 */
.L_x_4450:
[----:B------:R-:W-:Y:S01]  /*1a9e0*/  ULDC.64 UR4, c[0x0][0x118] ;  /* 0x0000460000047ab9 */ /* 0x000fe20000000a00 */
[----:B------:R-:W-:Y:S01]  /*1a9f0*/  FMNMX.FTZ R7, R200, R165, !PT ;  /* 0x000000a5c8077209 */ /* 0x000fe20007810000 */
[----:B------:R2:W3:Y:S01]  /*1aa00*/  LD.E R167, [R2.64+0xdc] ;  /* 0x0000dc0402a77980 */ /* 0x0004e2000c101900 */
[----:B------:R-:W-:Y:S02]  /*1aa10*/  FMNMX.FTZ R4, R191, R0, !PT ;  /* 0x00000000bf047209 */ /* 0x000fe40007810000 */
[----:B------:R-:W-:Y:S01]  /*1aa20*/  FMNMX.FTZ R7, R190, R7, !PT ;  /* 0x00000007be077209 */ /* 0x000fe20007810000 */
[----:B-1----:R-:W-:Y:S01]  /*1aa30*/  LDSM.16.MT88.4 R12, [R234+0x10000] ;  /* 0x01000000ea0c783b */ /* 0x002fe20000004200 */
        /* <DEDUP_REMOVED lines=10> */
[----:B--2---:R-:W-:Y:S02]  /*1aae0*/  FMNMX.FTZ R3, R175, R4, !PT ;  /* 0x00000004af037209 */ /* 0x004fe40007810000 */
        /* <DEDUP_REMOVED lines=29> */
[----:B--2---:R-:W-:Y:S05]  /*1acc0*/  FMNMX.FTZ R3, R4, R3, !PT ;  /* 0x0000000304037209 */ /* 0x004fea0007810000 */
[----:B------:R-:W-:Y:S02]  /*1acd0*/  FADD.FTZ R6, -R3, R0 ;  /* 0x0000000003067221 */ /* 0x000fe40000010100 */
[C---:B---3--:R-:W-:Y:S02]  /*1ace0*/  FMUL.FTZ R178, R167.reuse, R164 ;  /* 0x000000a4a7b27220 */ /* 0x048fe40000410000 */
        /* <DEDUP_REMOVED lines=9> */
[-C--:B------:R-:W-:Y:S02]  /*1ad80*/  FFMA.FTZ R192, R188, R167.reuse, -R178 ;  /* 0x000000a7bcc07223 */ /* 0x080fe400000108b2 */
[-CC-:B------:R-:W-:Y:S02]  /*1ad90*/  FFMA.FTZ R188, R202, R167.reuse, -R170.reuse ;  /* 0x000000a7cabc7223 */ /* 0x180fe400000108aa */
[-CC-:B------:R-:W-:Y:S02]  /*1ada0*/  FFMA.FTZ R165, R201, R167.reuse, -R170.reuse ;  /* 0x000000a7c9a57223 */ /* 0x180fe400000108aa */
[-C--:B------:R-:W-:Y:S02]  /*1adb0*/  FFMA.FTZ R190, R191, R167.reuse, -R170 ;  /* 0x000000a7bfbe7223 */ /* 0x080fe400000108aa */
[-C--:B------:R-:W-:Y:S01]  /*1adc0*/  FFMA.FTZ R191, R204, R167.reuse, -R178 ;  /* 0x000000a7ccbf7223 */ /* 0x080fe200000108b2 */
[----:B------:R-:W2:Y:S01]  /*1add0*/  MUFU.EX2 R0, R0 ;  /* 0x0000000000007308 */ /* 0x000ea20000000800 */
[-C--:B------:R-:W-:Y:S02]  /*1ade0*/  FFMA.FTZ R189, R189, R167.reuse, -R170 ;  /* 0x000000a7bdbd7223 */ /* 0x080fe400000108aa */
[-C--:B------:R-:W-:Y:S02]  /*1adf0*/  FFMA.FTZ R200, R175, R167.reuse, -R178 ;  /* 0x000000a7afc87223 */ /* 0x080fe400000108b2 */
[-CC-:B------:R-:W-:Y:S02]  /*1ae00*/  FFMA.FTZ R201, R173, R167.reuse, -R170.reuse ;  /* 0x000000a7adc97223 */ /* 0x180fe400000108aa */
[-C--:B------:R-:W-:Y:S02]  /*1ae10*/  FFMA.FTZ R202, R172, R167.reuse, -R170 ;  /* 0x000000a7acca7223 */ /* 0x080fe400000108aa */
[-CC-:B------:R-:W-:Y:S01]  /*1ae20*/  FFMA.FTZ R179, R179, R167.reuse, -R178.reuse ;  /* 0x000000a7b3b37223 */ /* 0x180fe200000108b2 */
        /* <DEDUP_REMOVED lines=69> */
[----:B------:R-:W-:Y:S02]  /*1b280*/  FMUL.FTZ R63, R0, R63 ;  /* 0x0000003f003f7220 */ /* 0x000fe40000410000 */
[C---:B------:R-:W-:Y:S01]  /*1b290*/  FMUL.FTZ R12, R2.reuse, R152 ;  /* 0x00000098020c7220 */ /* 0x040fe20000410000 */
[C---:B------:R-:W-:Y:S04]  /*1b2a0*/  HMMA.16816.F32.BF16 R8, R160.reuse, R14, R8 ;  /* 0x0000000ea008723c */ /* 0x040fe80000041808 */
[C---:B------:R-:W-:Y:S02]  /*1b2b0*/  FMUL.FTZ R13, R2.reuse, R153 ;  /* 0x00000099020d7220 */ /* 0x040fe40000410000 */
[----:B------:R-:W-:Y:S02]  /*1b2c0*/  FMUL.FTZ R64, R2, R64 ;  /* 0x0000004002407220 */ /* 0x000fe40000410000 */
[C---:B------:R-:W-:Y:S04]  /*1b2d0*/  FMUL.FTZ R14, R0.reuse, R154 ;  /* 0x0000009a000e7220 */ /* 0x040fe80000410000 */
        /* <DEDUP_REMOVED lines=25> */
[----:B------:R-:W3:Y:S01]  /*1b470*/  LDSM.16.MT88.4 R136, [R233+0x12000] ;  /* 0x01200000e988783b */ /* 0x000ee20000004200 */
        /* <DEDUP_REMOVED lines=18> */
[C---:B---3--:R-:W-:Y:S03]  /*1b5a0*/  HMMA.16816.F32.BF16 R44, R160.reuse, R136, R44 ;  /* 0x00000088a02c723c */ /* 0x048fe6000004182c */
        /* <DEDUP_REMOVED lines=54> */
[-CC-:B------:R-:W-:Y:S02]  /*1b910*/  FFMA.FTZ R195, R199, R167.reuse, -R178.reuse ;  /* 0x000000a7c7c37223 */ /* 0x180fe400000108b2 */
[-CC-:B------:R-:W-:Y:S02]  /*1b920*/  FFMA.FTZ R199, R174, R167.reuse, -R178.reuse ;  /* 0x000000a7aec77223 */ /* 0x180fe400000108b2 */
[C---:B------:R-:W-:Y:S01]  /*1b930*/  HMMA.16816.F32.BF16 R104, R160.reuse, R134, R104 ;  /* 0x00000086a068723c */ /* 0x040fe20000041868 */
[----:B------:R-:W2:Y:S01]  /*1b940*/  LDSM.16.MT88.4 R132, [R231+0x16000] ;  /* 0x01600000e784783b */ /* 0x000ea20000004200 */
[----:B------:R-:W-:Y:S02]  /*1b950*/  MUFU.EX2 R195, R195 ;  /* 0x000000c300c37308 */ /* 0x000fe40000000800 */
[----:B------:R-:W-:Y:S02]  /*1b960*/  FFMA.FTZ R196, R196, R167, -R178 ;  /* 0x000000a7c4c47223 */ /* 0x000fe400000108b2 */
[C---:B------:R-:W-:Y:S02]  /*1b970*/  FMUL.FTZ R120, R2.reuse, R120 ;  /* 0x0000007802787220 */ /* 0x040fe40000410000 */
[C---:B---3--:R-:W-:Y:S01]  /*1b980*/  HMMA.16816.F32.BF16 R108, R160.reuse, R140, R108 ;  /* 0x0000008ca06c723c */ /* 0x048fe2000004186c */
[----:B------:R-:W-:Y:S03]  /*1b990*/  LDSM.16.MT88.4 R172, [R233+0x14800] ;  /* 0x01480000e9ac783b */ /* 0x000fe60000004200 */
[----:B------:R-:W-:Y:S01]  /*1b9a0*/  FMUL.FTZ R121, R2, R121 ;  /* 0x0000007902797220 */ /* 0x000fe20000410000 */
[----:B------:R-:W3:Y:S01]  /*1b9b0*/  MUFU.EX2 R196, R196 ;  /* 0x000000c400c47308 */ /* 0x000ee20000000800 */
[C---:B------:R-:W-:Y:S02]  /*1b9c0*/  FMUL.FTZ R122, R0.reuse, R122 ;  /* 0x0000007a007a7220 */ /* 0x040fe40000410000 */
[C---:B------:R-:W-:Y:S01]  /*1b9d0*/  HMMA.16816.F32.BF16 R112, R160.reuse, R142, R112 ;  /* 0x0000008ea070723c */ /* 0x040fe20000041870 */
[----:B------:R-:W4:Y:S03]  /*1b9e0*/  LDSM.16.MT88.4 R140, [R234+0x10800] ;  /* 0x01080000ea8c783b */ /* 0x000f260000004200 */
[----:B------:R-:W-:Y:S02]  /*1b9f0*/  FMUL.FTZ R123, R0, R123 ;  /* 0x0000007b007b7220 */ /* 0x000fe40000410000 */
[C---:B------:R-:W-:Y:S01]  /*1ba00*/  FMUL.FTZ R124, R2.reuse, R124 ;  /* 0x0000007c027c7220 */ /* 0x040fe20000410000 */
[----:B------:R-:W5:Y:S01]  /*1ba10*/  MUFU.EX2 R199, R199 ;  /* 0x000000c700c77308 */ /* 0x000f620000000800 */
[----:B------:R-:W-:Y:S01]  /*1ba20*/  FMUL.FTZ R125, R2, R125 ;  /* 0x0000007d027d7220 */ /* 0x000fe20000410000 */
[C---:B-1----:R-:W-:Y:S03]  /*1ba30*/  HMMA.16816.F32.BF16 R116, R160.reuse, R136, R116 ;  /* 0x00000088a074723c */ /* 0x042fe60000041874 */
[-CC-:B------:R-:W-:Y:S02]  /*1ba40*/  FFMA.FTZ R197, R197, R167.reuse, -R170.reuse ;  /* 0x000000a7c5c57223 */ /* 0x180fe400000108aa */
[----:B------:R-:W-:Y:S02]  /*1ba50*/  FFMA.FTZ R198, R198, R167, -R170 ;  /* 0x000000a7c6c67223 */ /* 0x000fe400000108aa */
[C---:B------:R-:W-:Y:S01]  /*1ba60*/  FMUL.FTZ R126, R0.reuse, R126 ;  /* 0x0000007e007e7220 */ /* 0x040fe20000410000 */
[C---:B------:R-:W-:Y:S01]  /*1ba70*/  HMMA.16816.F32.BF16 R120, R160.reuse, R138, R120 ;  /* 0x0000008aa078723c */ /* 0x040fe20000041878 */
[----:B------:R-:W-:Y:S01]  /*1ba80*/  MUFU.EX2 R197, R197 ;  /* 0x000000c500c57308 */ /* 0x000fe20000000800 */
[----:B------:R-:W1:Y:S02]  /*1ba90*/  LDSM.16.MT88.4 R136, [R233+0x10800] ;  /* 0x01080000e988783b */ /* 0x000e640000004200 */
[----:B------:R-:W-:Y:S02]  /*1baa0*/  FMUL.FTZ R127, R0, R127 ;  /* 0x0000007f007f7220 */ /* 0x000fe40000410000 */
[C---:B------:R-:W-:Y:S02]  /*1bab0*/  FMUL.FTZ R128, R2.reuse, R128 ;  /* 0x0000008002807220 */ /* 0x040fe40000410000 */
[----:B------:R-:W-:Y:S03]  /*1bac0*/  FMUL.FTZ R129, R2, R129 ;  /* 0x0000008102817220 */ /* 0x000fe60000410000 */
[C---:B--2---:R-:W-:Y:S01]  /*1bad0*/  HMMA.16816.F32.BF16 R124, R160.reuse, R132, R124 ;  /* 0x00000084a07c723c */ /* 0x044fe2000004187c */
[----:B------:R-:W2:Y:S02]  /*1bae0*/  MUFU.EX2 R198, R198 ;  /* 0x000000c600c67308 */ /* 0x000ea40000000800 */
[C---:B------:R-:W-:Y:S02]  /*1baf0*/  FMUL.FTZ R130, R0.reuse, R130 ;  /* 0x0000008200827220 */ /* 0x040fe40000410000 */
[----:B------:R-:W-:Y:S02]  /*1bb00*/  FMUL.FTZ R131, R0, R131 ;  /* 0x0000008300837220 */ /* 0x000fe40000410000 */
[----:B---3--:R-:W-:Y:S01]  /*1bb10*/  F2FP.BF16.PACK_AB R132, R196, R195 ;  /* 0x000000c3c484723e */ /* 0x008fe200000010ff */
[--C-:B------:R-:W-:Y:S01]  /*1bb20*/  FFMA.FTZ R204, R187, R167, -R178.reuse ;  /* 0x000000a7bbcc7223 */ /* 0x100fe200000108b2 */
[----:B------:R-:W-:Y:S03]  /*1bb30*/  MOV R187, R205 ;  /* 0x000000cd00bb7202 */ /* 0x000fe60000000f00 */
[----:B------:R-:W-:Y:S01]  /*1bb40*/  HMMA.16816.F32.BF16 R128, R160, R134, R128 ;  /* 0x00000086a080723c */ /* 0x000fe20000041880 */
[----:B------:R-:W-:Y:S01]  /*1bb50*/  LDSM.16.MT88.4 R160, [R234+0x14800] ;  /* 0x01480000eaa0783b */ /* 0x000fe20000004200 */
[----:B------:R-:W-:Y:S01]  /*1bb60*/  MUFU.EX2 R204, R204 ;  /* 0x000000cc00cc7308 */ /* 0x000fe20000000800 */
[-CC-:B------:R-:W-:Y:S02]  /*1bb70*/  FFMA.FTZ R203, R203, R167.reuse, -R178.reuse ;  /* 0x000000a7cbcb7223 */ /* 0x180fe400000108b2 */
[-CC-:B------:R-:W-:Y:S02]  /*1bb80*/  FFMA.FTZ R207, R185, R167.reuse, -R178.reuse ;  /* 0x000000a7b9cf7223 */ /* 0x180fe400000108b2 */
[----:B-----5:R-:W-:Y:S01]  /*1bb90*/  F2FP.BF16.PACK_AB R134, R199, R200 ;  /* 0x000000c8c786723e */ /* 0x020fe200000010ff */
[----:B------:R-:W-:Y:S01]  /*1bba0*/  FFMA.FTZ R237, R183, R167, -R178 ;  /* 0x000000a7b7ed7223 */ /* 0x000fe200000108b2 */
[----:B------:R-:W-:Y:S03]  /*1bbb0*/  F2FP.BF16.PACK_AB R135, R202, R201 ;  /* 0x000000c9ca87723e */ /* 0x000fe600000010ff */
[----:B------:R-:W-:Y:S01]  /*1bbc0*/  MUFU.EX2 R185, R179 ;  /* 0x000000b300b97308 */ /* 0x000fe20000000800 */
[----:B--2---:R-:W-:Y:S01]  /*1bbd0*/  F2FP.BF16.PACK_AB R133, R198, R197 ;  /* 0x000000c5c685723e */ /* 0x004fe200000010ff */
[-CC-:B------:R-:W-:Y:S02]  /*1bbe0*/  FFMA.FTZ R182, R182, R167.reuse, -R170.reuse ;  /* 0x000000a7b6b67223 */ /* 0x180fe400000108aa */
[-CC-:B------:R-:W-:Y:S02]  /*1bbf0*/  FFMA.FTZ R181, R181, R167.reuse, -R170.reuse ;  /* 0x000000a7b5b57223 */ /* 0x180fe400000108aa */
[-C--:B------:R-:W-:Y:S02]  /*1bc00*/  FFMA.FTZ R171, R171, R167.reuse, -R170 ;  /* 0x000000a7abab7223 */ /* 0x080fe400000108aa */
[C---:B----4-:R-:W-:Y:S02]  /*1bc10*/  HMMA.16816.F32.BF16 R4, R132.reuse, R140, R4 ;  /* 0x0000008c8404723c */ /* 0x050fe40000041804 */
[----:B------:R-:W2:Y:S03]  /*1bc20*/  MUFU.EX2 R203, R203 ;  /* 0x000000cb00cb7308 */ /* 0x000ea60000000800 */
[-CC-:B------:R-:W-:Y:S02]  /*1bc30*/  FFMA.FTZ R169, R169, R167.reuse, -R178.reuse ;  /* 0x000000a7a9a97223 */ /* 0x180fe400000108b2 */
[-C--:B------:R-:W-:Y:S01]  /*1bc40*/  FFMA.FTZ R178, R176, R167.reuse, -R178 ;  /* 0x000000a7b0b27223 */ /* 0x080fe200000108b2 */
[C---:B------:R-:W-:Y:S01]  /*1bc50*/  HMMA.16816.F32.BF16 R8, R132.reuse, R142, R8 ;  /* 0x0000008e8408723c */ /* 0x040fe20000041808 */
[----:B------:R-:W3:Y:S03]  /*1bc60*/  LDSM.16.MT88.4 R140, [R233+0x12800] ;  /* 0x01280000e98c783b */ /* 0x000ee60000004200 */
[-CC-:B------:R-:W-:Y:S01]  /*1bc70*/  FFMA.FTZ R168, R168, R167.reuse, -R170.reuse ;  /* 0x000000a7a8a87223 */ /* 0x180fe200000108aa */
[----:B------:R-:W-:Y:S01]  /*1bc80*/  MUFU.EX2 R207, R207 ;  /* 0x000000cf00cf7308 */ /* 0x000fe20000000800 */
[-CC-:B------:R-:W-:Y:S02]  /*1bc90*/  FFMA.FTZ R205, R186, R167.reuse, -R170.reuse ;  /* 0x000000a7bacd7223 */ /* 0x180fe400000108aa */
[C---:B-1----:R-:W-:Y:S04]  /*1bca0*/  HMMA.16816.F32.BF16 R12, R132.reuse, R136, R12 ;  /* 0x00000088840c723c */ /* 0x042fe8000004180c */
[-CC-:B------:R-:W-:Y:S02]  /*1bcb0*/  FFMA.FTZ R206, R184, R167.reuse, -R170.reuse ;  /* 0x000000a7b8ce7223 */ /* 0x180fe400000108aa */
[----:B------:R-:W-:Y:S01]  /*1bcc0*/  FFMA.FTZ R170, R166, R167, -R170 ;  /* 0x000000a7a6aa7223 */ /* 0x000fe200000108aa */
[----:B------:R-:W-:Y:S01]  /*1bcd0*/  MUFU.EX2 R183, R168 ;  /* 0x000000a800b77308 */ /* 0x000fe20000000800 */
[C---:B------:R-:W-:Y:S01]  /*1bce0*/  HMMA.16816.F32.BF16 R16, R132.reuse, R138, R16 ;  /* 0x0000008a8410723c */ /* 0x040fe20000041810 */
[----:B------:R-:W1:Y:S03]  /*1bcf0*/  LDSM.16.MT88.4 R136, [R231+0x12800] ;  /* 0x01280000e788783b */ /* 0x000e660000004200 */
[----:B------:R-:W-:Y:S04]  /*1bd00*/  FFMA.FTZ R190, R0, R245, R190 ;  /* 0x000000f500be7223 */ /* 0x000fe800000100be */
[C---:B------:R-:W-:Y:S01]  /*1bd10*/  HMMA.16816.F32.BF16 R20, R132.reuse, R144, R20 ;  /* 0x000000908414723c */ /* 0x040fe20000041814 */
[----:B------:R-:W-:Y:S03]  /*1bd20*/  MUFU.EX2 R184, R182 ;  /* 0x000000b600b87308 */ /* 0x000fe60000000800 */
[----:B------:R-:W-:Y:S04]  /*1bd30*/  FADD.FTZ R189, R189, R190 ;  /* 0x000000bebdbd7221 */ /* 0x000fe80000010000 */
[C---:B------:R-:W-:Y:S01]  /*1bd40*/  HMMA.16816.F32.BF16 R24, R132.reuse, R146, R24 ;  /* 0x000000928418723c */ /* 0x040fe20000041818 */
[----:B------:R-:W4:Y:S02]  /*1bd50*/  LDSM.16.MT88.4 R144, [R232+0x14800] ;  /* 0x01480000e890783b */ /* 0x000f240000004200 */
[----:B------:R-:W-:Y:S01]  /*1bd60*/  MUFU.EX2 R182, R171 ;  /* 0x000000ab00b67308 */ /* 0x000fe20000000800 */
[----:B------:R-:W-:Y:S04]  /*1bd70*/  FADD.FTZ R0, R188, R189 ;  /* 0x000000bdbc007221 */ /* 0x000fe80000010000 */
[C---:B------:R-:W-:Y:S04]  /*1bd80*/  HMMA.16816.F32.BF16 R28, R132.reuse, R148, R28 ;  /* 0x00000094841c723c */ /* 0x040fe8000004181c */
[----:B------:R-:W-:Y:S01]  /*1bd90*/  FADD.FTZ R0, R165, R0 ;  /* 0x00000000a5007221 */ /* 0x000fe20000010000 */
[----:B------:R-:W-:Y:S01]  /*1bda0*/  MUFU.EX2 R186, R181 ;  /* 0x000000b500ba7308 */ /* 0x000fe20000000800 */
[----:B------:R-:W-:Y:S02]  /*1bdb0*/  MOV R165, R164 ;  /* 0x000000a400a57202 */ /* 0x000fe40000000f00 */
[C---:B------:R-:W-:Y:S01]  /*1bdc0*/  HMMA.16816.F32.BF16 R32, R132.reuse, R150, R32 ;  /* 0x000000968420723c */ /* 0x040fe20000041820 */
[----:B------:R-:W5:Y:S03]  /*1bdd0*/  LDSM.16.MT88.4 R148, [R231+0x14800] ;  /* 0x01480000e794783b */ /* 0x000f660000004200 */
[----:B------:R-:W-:Y:S03]  /*1bde0*/  FADD.FTZ R197, R197, R0 ;  /* 0x00000000c5c57221 */ /* 0x000fe60000010000 */
[----:B------:R-:W-:Y:S01]  /*1bdf0*/  MUFU.EX2 R181, R169 ;  /* 0x000000a900b57308 */ /* 0x000fe20000000800 */
[C---:B------:R-:W-:Y:S04]  /*1be00*/  HMMA.16816.F32.BF16 R36, R132.reuse, R152, R36 ;  /* 0x000000988424723c */ /* 0x040fe80000041824 */
[----:B------:R-:W-:Y:S04]  /*1be10*/  FADD.FTZ R198, R198, R197 ;  /* 0x000000c5c6c67221 */ /* 0x000fe80000010000 */
[C---:B------:R-:W-:Y:S01]  /*1be20*/  HMMA.16816.F32.BF16 R40, R132.reuse, R154, R40 ;  /* 0x0000009a8428723c */ /* 0x040fe20000041828 */
[----:B------:R-:W-:Y:S01]  /*1be30*/  LDSM.16.MT88.4 R152, [R232+0x11000] ;  /* 0x01100000e898783b */ /* 0x000fe20000004200 */
[----:B------:R-:W-:Y:S02]  /*1be40*/  MUFU.EX2 R205, R205 ;  /* 0x000000cd00cd7308 */ /* 0x000fe40000000800 */
[----:B------:R-:W-:Y:S04]  /*1be50*/  FADD.FTZ R201, R201, R198 ;  /* 0x000000c6c9c97221 */ /* 0x000fe80000010000 */
[C---:B---3--:R-:W-:Y:S04]  /*1be60*/  HMMA.16816.F32.BF16 R44, R132.reuse, R140, R44 ;  /* 0x0000008c842c723c */ /* 0x048fe8000004182c */
[----:B------:R-:W3:Y:S01]  /*1be70*/  MUFU.EX2 R206, R206 ;  /* 0x000000ce00ce7308 */ /* 0x000ee20000000800 */
[----:B------:R-:W-:Y:S03]  /*1be80*/  FADD.FTZ R202, R202, R201 ;  /* 0x000000c9caca7221 */ /* 0x000fe60000010000 */
[C---:B------:R-:W-:Y:S01]  /*1be90*/  HMMA.16816.F32.BF16 R48, R132.reuse, R142, R48 ;  /* 0x0000008e8430723c */ /* 0x040fe20000041830 */
[----:B------:R-:W2:Y:S05]  /*1bea0*/  LDSM.16.MT88.4 R140, [R234+0x16800] ;  /* 0x01680000ea8c783b */ /* 0x000eaa0000004200 */
[----:B------:R-:W2:Y:S02]  /*1beb0*/  MUFU.EX2 R237, R237 ;  /* 0x000000ed00ed7308 */ /* 0x000ea40000000800 */
[C---:B------:R-:W-:Y:S08]  /*1bec0*/  HMMA.16816.F32.BF16 R52, R132.reuse, R156, R52 ;  /* 0x0000009c8434723c */ /* 0x040ff00000041834 */
[C---:B------:R-:W-:Y:S01]  /*1bed0*/  HMMA.16816.F32.BF16 R56, R132.reuse, R158, R56 ;  /* 0x0000009e8438723c */ /* 0x040fe20000041838 */
[----:B------:R-:W-:Y:S01]  /*1bee0*/  LDSM.16.MT88.4 R156, [R231+0x11000] ;  /* 0x01100000e79c783b */ /* 0x000fe20000004200 */
[----:B------:R-:W-:Y:S06]  /*1bef0*/  MUFU.EX2 R166, R170 ;  /* 0x000000aa00a67308 */ /* 0x000fec0000000800 */
        /* <DEDUP_REMOVED lines=27> */
[----:B------:R-:W-:Y:S02]  /*1c0b0*/  F2FP.BF16.PACK_AB R132, R203, R204 ;  /* 0x000000cccb84723e */ /* 0x000fe400000010ff */
[----:B---3--:R-:W-:Y:S03]  /*1c0c0*/  F2FP.BF16.PACK_AB R133, R206, R205 ;  /* 0x000000cdce85723e */ /* 0x008fe600000010ff */
[----:B------:R-:W-:Y:S01]  /*1c0d0*/  F2FP.BF16.PACK_AB R134, R237, R207 ;  /* 0x000000cfed86723e */ /* 0x000fe200000010ff */
[----:B------:R-:W-:Y:S01]  /*1c0e0*/  FADD.FTZ R205, R205, R202 ;  /* 0x000000cacdcd7221 */ /* 0x000fe20000010000 */
[-C--:B------:R-:W-:Y:S03]  /*1c0f0*/  F2FP.BF16.PACK_AB R135, R186, R184.reuse ;  /* 0x000000b8ba87723e */ /* 0x080fe600000010ff */
[----:B------:R-:W-:Y:S04]  /*1c100*/  FADD.FTZ R206, R206, R205 ;  /* 0x000000cdcece7221 */ /* 0x000fe80000010000 */
        /* <DEDUP_REMOVED lines=12> */
[C---:B------:R-:W-:Y:S01]  /*1c1d0*/  HMMA.16816.F32.BF16 R36, R132.reuse, R160, R36 ;  /* 0x000000a08424723c */ /* 0x040fe20000041824 */
[----:B------:R-:W3:Y:S06]  /*1c1e0*/  MUFU.EX2 R161, R178 ;  /* 0x000000b200a17308 */ /* 0x000eec0000000800 */
[----:B------:R-:W-:Y:S01]  /*1c1f0*/  MOV R160, R184 ;  /* 0x000000b800a07202 */ /* 0x000fe20000000f00 */
[C---:B------:R-:W-:Y:S03]  /*1c200*/  HMMA.16816.F32.BF16 R40, R132.reuse, R162, R40 ;  /* 0x000000a28428723c */ /* 0x040fe60000041828 */
[----:B------:R-:W5:Y:S04]  /*1c210*/  MUFU.EX2 R184, R180 ;  /* 0x000000b400b87308 */ /* 0x000f680000000800 */
[----:B------:R-:W-:Y:S01]  /*1c220*/  MOV R163, R186 ;  /* 0x000000ba00a37202 */ /* 0x000fe20000000f00 */
[C---:B----4-:R-:W-:Y:S05]  /*1c230*/  HMMA.16816.F32.BF16 R44, R132.reuse, R144, R44 ;  /* 0x00000090842c723c */ /* 0x050fea000004182c */
[----:B------:R4:W1:Y:S03]  /*1c240*/  MUFU.EX2 R186, R177 ;  /* 0x000000b100ba7308 */ /* 0x0008660000000800 */
[C---:B------:R-:W-:Y:S01]  /*1c250*/  HMMA.16816.F32.BF16 R48, R132.reuse, R146, R48 ;  /* 0x000000928430723c */ /* 0x040fe20000041830 */
[----:B------:R-:W5:Y:S03]  /*1c260*/  LDSM.16.MT88.4 R144, [R233+0x15000] ;  /* 0x01500000e990783b */ /* 0x000f660000004200 */
[----:B---3--:R-:W-:Y:S04]  /*1c270*/  MOV R167, R161 ;  /* 0x000000a100a77202 */ /* 0x008fe80000000f00 */
[C---:B--2---:R-:W-:Y:S08]  /*1c280*/  HMMA.16816.F32.BF16 R52, R132.reuse, R140, R52 ;  /* 0x0000008c8434723c */ /* 0x044ff00000041834 */
[C---:B------:R-:W-:Y:S01]  /*1c290*/  HMMA.16816.F32.BF16 R56, R132.reuse, R142, R56 ;  /* 0x0000008e8438723c */ /* 0x040fe20000041838 */
[----:B------:R-:W2:Y:S07]  /*1c2a0*/  LDSM.16.MT88.4 R140, [R232+0x15000] ;  /* 0x01500000e88c783b */ /* 0x000eae0000004200 */
[C---:B------:R-:W-:Y:S01]  /*1c2b0*/  HMMA.16816.F32.BF16 R60, R132.reuse, R172, R60 ;  /* 0x000000ac843c723c */ /* 0x040fe2000004183c */
[----:B----4-:R-:W-:Y:S07]  /*1c2c0*/  LDSM.16.MT88.4 R176, [R232+0x11800] ;  /* 0x01180000e8b0783b */ /* 0x010fee0000004200 */
[C---:B------:R-:W-:Y:S01]  /*1c2d0*/  HMMA.16816.F32.BF16 R64, R132.reuse, R174, R64 ;  /* 0x000000ae8440723c */ /* 0x040fe20000041840 */
[----:B------:R-:W-:Y:S07]  /*1c2e0*/  LDSM.16.MT88.4 R172, [R233+0x11800] ;  /* 0x01180000e9ac783b */ /* 0x000fee0000004200 */
[C---:B-1----:R-:W-:Y:S08]  /*1c2f0*/  HMMA.16816.F32.BF16 R68, R132.reuse, R136, R68 ;  /* 0x000000888444723c */ /* 0x042ff00000041844 */
[C---:B------:R-:W-:Y:S01]  /*1c300*/  HMMA.16816.F32.BF16 R72, R132.reuse, R138, R72 ;  /* 0x0000008a8448723c */ /* 0x040fe20000041848 */
[----:B------:R-:W1:Y:S07]  /*1c310*/  LDSM.16.MT88.4 R136, [R234+0x17000] ;  /* 0x01700000ea88783b */ /* 0x000e6e0000004200 */
[C---:B-----5:R-:W-:Y:S08]  /*1c320*/  HMMA.16816.F32.BF16 R76, R132.reuse, R144, R76 ;  /* 0x00000090844c723c */ /* 0x060ff0000004184c */
[C---:B------:R-:W-:Y:S01]  /*1c330*/  HMMA.16816.F32.BF16 R80, R132.reuse, R146, R80 ;  /* 0x000000928450723c */ /* 0x040fe20000041850 */
[----:B------:R-:W3:Y:S07]  /*1c340*/  LDSM.16.MT88.4 R144, [R231+0x17000] ;  /* 0x01700000e790783b */ /* 0x000eee0000004200 */
[C---:B--2---:R-:W-:Y:S08]  /*1c350*/  HMMA.16816.F32.BF16 R84, R132.reuse, R140, R84 ;  /* 0x0000008c8454723c */ /* 0x044ff00000041854 */
[C---:B------:R-:W-:Y:S01]  /*1c360*/  HMMA.16816.F32.BF16 R88, R132.reuse, R142, R88 ;  /* 0x0000008e8458723c */ /* 0x040fe20000041858 */
[----:B------:R-:W2:Y:S07]  /*1c370*/  LDSM.16.MT88.4 R140, [R234+0x11800] ;  /* 0x01180000ea8c783b */ /* 0x000eae0000004200 */
[C---:B------:R-:W-:Y:S07]  /*1c380*/  HMMA.16816.F32.BF16 R92, R132.reuse, R148, R92 ;  /* 0x00000094845c723c */ /* 0x040fee000004185c */
[----:B------:R-:W-:Y:S01]  /*1c390*/  MOV R148, R163 ;  /* 0x000000a300947202 */ /* 0x000fe20000000f00 */
[C---:B------:R-:W-:Y:S04]  /*1c3a0*/  HMMA.16816.F32.BF16 R96, R132.reuse, R150, R96 ;  /* 0x000000968460723c */ /* 0x040fe80000041860 */
[----:B------:R-:W-:Y:S04]  /*1c3b0*/  MOV R149, R160 ;  /* 0x000000a000957202 */ /* 0x000fe80000000f00 */
[C---:B-1----:R-:W-:Y:S07]  /*1c3c0*/  HMMA.16816.F32.BF16 R100, R132.reuse, R136, R100 ;  /* 0x000000888464723c */ /* 0x042fee0000041864 */
[----:B------:R-:W-:Y:S01]  /*1c3d0*/  MOV R136, R181 ;  /* 0x000000b500887202 */ /* 0x000fe20000000f00 */
[C---:B------:R-:W-:Y:S04]  /*1c3e0*/  HMMA.16816.F32.BF16 R104, R132.reuse, R138, R104 ;  /* 0x0000008a8468723c */ /* 0x040fe80000041868 */
[----:B------:R-:W-:Y:S02]  /*1c3f0*/  MOV R137, R182 ;  /* 0x000000b600897202 */ /* 0x000fe40000000f00 */
[----:B------:R-:W-:Y:S02]  /*1c400*/  F2FP.BF16.PACK_AB R170, R167, R136 ;  /* 0x00000088a7aa723e */ /* 0x000fe400000010ff */
[C---:B------:R-:W-:Y:S04]  /*1c410*/  HMMA.16816.F32.BF16 R108, R132.reuse, R152, R108 ;  /* 0x00000098846c723c */ /* 0x040fe8000004186c */
[----:B------:R-:W-:Y:S02]  /*1c420*/  MOV R138, R183 ;  /* 0x000000b7008a7202 */ /* 0x000fe40000000f00 */
[----:B------:R-:W1:Y:S01]  /*1c430*/  LDSM.16.MT88.4 R180, [R231+0x11800] ;  /* 0x01180000e7b4783b */ /* 0x000e620000004200 */
[----:B------:R-:W-:Y:S01]  /*1c440*/  MOV R139, R185 ;  /* 0x000000b9008b7202 */ /* 0x000fe20000000f00 */
[C---:B------:R-:W-:Y:S04]  /*1c450*/  HMMA.16816.F32.BF16 R112, R132.reuse, R154, R112 ;  /* 0x0000009a8470723c */ /* 0x040fe80000041870 */
[----:B------:R-:W-:Y:S04]  /*1c460*/  F2FP.BF16.PACK_AB R171, R166, R138 ;  /* 0x0000008aa6ab723e */ /* 0x000fe800000010ff */
[C---:B------:R-:W-:Y:S08]  /*1c470*/  HMMA.16816.F32.BF16 R116, R132.reuse, R156, R116 ;  /* 0x0000009c8474723c */ /* 0x040ff00000041874 */
[C---:B------:R-:W-:Y:S08]  /*1c480*/  HMMA.16816.F32.BF16 R120, R132.reuse, R158, R120 ;  /* 0x0000009e8478723c */ /* 0x040ff00000041878 */
[C---:B---3--:R-:W-:Y:S07]  /*1c490*/  HMMA.16816.F32.BF16 R124, R132.reuse, R144, R124 ;  /* 0x00000090847c723c */ /* 0x048fee000004187c */
[----:B------:R-:W-:Y:S01]  /*1c4a0*/  MOV R144, R184 ;  /* 0x000000b800907202 */ /* 0x000fe20000000f00 */
[----:B------:R-:W-:Y:S04]  /*1c4b0*/  HMMA.16816.F32.BF16 R128, R132, R146, R128 ;  /* 0x000000928480723c */ /* 0x000fe80000041880 */
[----:B------:R-:W-:Y:S02]  /*1c4c0*/  MOV R145, R186 ;  /* 0x000000ba00917202 */ /* 0x000fe40000000f00 */
[----:B------:R-:W-:Y:S02]  /*1c4d0*/  F2FP.BF16.PACK_AB R168, R144, R139 ;  /* 0x0000008b90a8723e */ /* 0x000fe400000010ff */
[----:B------:R-:W-:Y:S04]  /*1c4e0*/  F2FP.BF16.PACK_AB R169, R137, R145 ;  /* 0x0000009189a9723e */ /* 0x000fe800000010ff */
[----:B------:R-:W-:Y:S02]  /*1c4f0*/  MOV R135, R187 ;  /* 0x000000bb00877202 */ /* 0x000fe40000000f00 */
[----:B------:R-:W3:Y:S01]  /*1c500*/  LDSM.16.MT88.4 R184, [R234+0x13800] ;  /* 0x01380000eab8783b */ /* 0x000ee20000004200 */
[C---:B--2---:R-:W-:Y:S07]  /*1c510*/  HMMA.16816.F32.BF16 R160, R168.reuse, R140, R4 ;  /* 0x0000008ca8a0723c */ /* 0x044fee0000041804 */
[----:B------:R-:W2:Y:S01]  /*1c520*/  LDSM.16.MT88.4 R4, [R233+0x13800] ;  /* 0x01380000e904783b */ /* 0x000ea20000004200 */
[C---:B------:R-:W-:Y:S07]  /*1c530*/  HMMA.16816.F32.BF16 R156, R168.reuse, R142, R8 ;  /* 0x0000008ea89c723c */ /* 0x040fee0000041808 */
[----:B------:R-:W4:Y:S01]  /*1c540*/  LDSM.16.MT88.4 R8, [R232+0x13800] ;  /* 0x01380000e808783b */ /* 0x000f220000004200 */
[C---:B------:R-:W-:Y:S07]  /*1c550*/  HMMA.16816.F32.BF16 R152, R168.reuse, R172, R12 ;  /* 0x000000aca898723c */ /* 0x040fee000004180c */
[----:B------:R-:W-:Y:S01]  /*1c560*/  MOV R172, R148 ;  /* 0x0000009400ac7202 */ /* 0x000fe20000000f00 */
[----:B------:R-:W5:Y:S01]  /*1c570*/  LDSM.16.MT88.4 R12, [R231+0x13800] ;  /* 0x01380000e70c783b */ /* 0x000f620000004200 */
[----:B------:R-:W-:Y:S02]  /*1c580*/  MOV R173, R149 ;  /* 0x0000009500ad7202 */ /* 0x000fe40000000f00 */
[C---:B------:R-:W-:Y:S05]  /*1c590*/  HMMA.16816.F32.BF16 R148, R168.reuse, R174, R16 ;  /* 0x000000aea894723c */ /* 0x040fea0000041810 */
[----:B------:R-:W2:Y:S02]  /*1c5a0*/  LDSM.16.MT88.4 R16, [R234+0x15800] ;  /* 0x01580000ea10783b */ /* 0x000ea40000004200 */
[----:B------:R-:W-:Y:S02]  /*1c5b0*/  MOV R174, R144 ;  /* 0x0000009000ae7202 */ /* 0x000fe40000000f00 */
[----:B------:R-:W-:Y:S02]  /*1c5c0*/  MOV R175, R145 ;  /* 0x0000009100af7202 */ /* 0x000fe40000000f00 */
[C---:B------:R-:W-:Y:S02]  /*1c5d0*/  HMMA.16816.F32.BF16 R144, R168.reuse, R176, R20 ;  /* 0x000000b0a890723c */ /* 0x040fe40000041814 */
[----:B------:R-:W2:Y:S05]  /*1c5e0*/  LDSM.16.MT88.4 R20, [R233+0x15800] ;  /* 0x01580000e914783b */ /* 0x000eaa0000004200 */
[----:B------:R-:W-:Y:S01]  /*1c5f0*/  MOV R176, R138 ;  /* 0x0000008a00b07202 */ /* 0x000fe20000000f00 */
[C---:B------:R-:W-:Y:S04]  /*1c600*/  HMMA.16816.F32.BF16 R140, R168.reuse, R178, R24 ;  /* 0x000000b2a88c723c */ /* 0x040fe80000041818 */
[----:B------:R-:W-:Y:S03]  /*1c610*/  MOV R177, R135 ;  /* 0x0000008700b17202 */ /* 0x000fe60000000f00 */
[----:B------:R-:W-:Y:S02]  /*1c620*/  MOV R25, R139 ;  /* 0x0000008b00197202 */ /* 0x000fe40000000f00 */
[----:B------:R-:W-:Y:S02]  /*1c630*/  MOV R26, R136 ;  /* 0x00000088001a7202 */ /* 0x000fe40000000f00 */
[----:B------:R-:W-:Y:S02]  /*1c640*/  ISETP.GT.AND P0, PT, R177, RZ, PT ;  /* 0x000000ffb100720c */ /* 0x000fe40003f04270 */
[----:B------:R-:W-:Y:S02]  /*1c650*/  MOV R27, R137 ;  /* 0x00000089001b7202 */ /* 0x000fe40000000f00 */
[C---:B-1----:R-:W-:Y:S01]  /*1c660*/  HMMA.16816.F32.BF16 R136, R168.reuse, R180, R28 ;  /* 0x000000b4a888723c */ /* 0x042fe2000004181c */
[----:B------:R-:W-:Y:S02]  /*1c670*/  LDSM.16.MT88.4 R28, [R231+0x15800] ;  /* 0x01580000e71c783b */ /* 0x000fe40000004200 */
[----:B------:R-:W-:Y:S02]  /*1c680*/  MOV R179, R26 ;  /* 0x0000001a00b37202 */ /* 0x000fe40000000f00 */
[----:B------:R-:W-:Y:S02]  /*1c690*/  MOV R178, R27 ;  /* 0x0000001b00b27202 */ /* 0x000fe40000000f00 */
[----:B------:R-:W-:Y:S01]  /*1c6a0*/  MOV R181, R174 ;  /* 0x000000ae00b57202 */ /* 0x000fe20000000f00 */
[C---:B------:R-:W-:Y:S01]  /*1c6b0*/  HMMA.16816.F32.BF16 R132, R168.reuse, R182, R32 ;  /* 0x000000b6a884723c */ /* 0x040fe20000041820 */
[----:B------:R-:W-:Y:S03]  /*1c6c0*/  LDSM.16.MT88.4 R32, [R234+0x17800] ;  /* 0x01780000ea20783b */ /* 0x000fe60000004200 */
[----:B------:R-:W-:Y:S03]  /*1c6d0*/  MOV R180, R175 ;  /* 0x000000af00b47202 */ /* 0x000fe60000000f00 */
[----:B------:R-:W-:Y:S01]  /*1c6e0*/  MOV R183, R25 ;  /* 0x0000001900b77202 */ /* 0x000fe20000000f00 */
[C---:B---3--:R-:W-:Y:S01]  /*1c6f0*/  HMMA.16816.F32.BF16 R36, R168.reuse, R184, R36 ;  /* 0x000000b8a824723c */ /* 0x048fe20000041824 */
[----:B------:R-:W3:Y:S03]  /*1c700*/  LDL.LU R184, [R1+0x8] ;  /* 0x0000080001b87983 */ /* 0x000ee60000300800 */
[----:B------:R-:W-:Y:S01]  /*1c710*/  MOV R182, R172 ;  /* 0x000000ac00b67202 */ /* 0x000fe20000000f00 */
[----:B------:R-:W1:Y:S02]  /*1c720*/  LDSM.16.MT88.4 R24, [R232+0x15800] ;  /* 0x01580000e818783b */ /* 0x000e640000004200 */
[----:B------:R-:W-:Y:S01]  /*1c730*/  MOV R185, R173 ;  /* 0x000000ad00b97202 */ /* 0x000fe20000000f00 */
[C---:B------:R-:W-:Y:S04]  /*1c740*/  HMMA.16816.F32.BF16 R40, R168.reuse, R186, R40 ;  /* 0x000000baa828723c */ /* 0x040fe80000041828 */
[----:B------:R-:W-:Y:S01]  /*1c750*/  FADD.FTZ R206, R185, R206 ;  /* 0x000000ceb9ce7221 */ /* 0x000fe20000010000 */
[----:B------:R-:W1:Y:S03]  /*1c760*/  LDSM.16.MT88.4 R172, [R233+0x17800] ;  /* 0x01780000e9ac783b */ /* 0x000e660000004200 */
[C---:B--2---:R-:W-:Y:S08]  /*1c770*/  HMMA.16816.F32.BF16 R44, R168.reuse, R4, R44 ;  /* 0x00000004a82c723c */ /* 0x044ff0000004182c */
[C---:B------:R-:W-:Y:S01]  /*1c780*/  HMMA.16816.F32.BF16 R48, R168.reuse, R6, R48 ;  /* 0x00000006a830723c */ /* 0x040fe20000041830 */
[----:B------:R-:W2:Y:S07]  /*1c790*/  LDSM.16.MT88.4 R4, [R232+0x17800] ;  /* 0x01780000e804783b */ /* 0x000eae0000004200 */
        /* <DEDUP_REMOVED lines=33> */
[----:B------:R-:W-:Y:S02]  /*1c9b0*/  FADD.FTZ R0, R182, R206 ;  /* 0x000000ceb6007221 */ /* 0x000fe40000010000 */
[----:B------:R-:W-:Y:S02]  /*1c9c0*/  FADD.FTZ R2, R183, R2 ;  /* 0x00000002b7027221 */ /* 0x000fe40000010000 */
[----:B------:R-:W-:Y:S02]  /*1c9d0*/  FADD.FTZ R0, R180, R0 ;  /* 0x00000000b4007221 */ /* 0x000fe40000010000 */
[----:B------:R-:W-:Y:S02]  /*1c9e0*/  FADD.FTZ R2, R181, R2 ;  /* 0x00000002b5027221 */ /* 0x000fe40000010000 */
[----:B------:R-:W-:Y:S02]  /*1c9f0*/  FADD.FTZ R0, R178, R0 ;  /* 0x00000000b2007221 */ /* 0x000fe40000010000 */
[----:B------:R-:W-:Y:S02]  /*1ca00*/  FADD.FTZ R2, R179, R2 ;  /* 0x00000002b3027221 */ /* 0x000fe40000010000 */
[----:B------:R-:W-:Y:S01]  /*1ca10*/  FADD.FTZ R245, R176, R0 ;  /* 0x00000000b0f57221 */ /* 0x000fe20000010000 */
[----:B------:R-:W-:Y:S01]  /*1ca20*/  IADD3 R0, R177, -0x1, RZ ;  /* 0xffffffffb1007810 */ /* 0x000fe20007ffe0ff */
[----:B------:R-:W-:Y:S02]  /*1ca30*/  FADD.FTZ R2, R167, R2 ;  /* 0x00000002a7027221 */ /* 0x000fe40000010000 */
[----:B------:R-:W-:Y:S03]  /*1ca40*/  FADD.FTZ R245, R166, R245 ;  /* 0x000000f5a6f57221 */ /* 0x000fe60000010000 */
[----:B------:R-:W-:Y:S04]  /*1ca50*/  STL [R1+0x8], R2 ;  /* 0x0000080201007387 */ /* 0x000fe80000100800 */
[----:B------:R1:W-:Y:S02]  /*1ca60*/  STL [R1+0x4], R0 ;  /* 0x0000040001007387 */ /* 0x0003e40000100800 */
[----:B-1----:R-:W-:Y:S01]  /*1ca70*/  MOV R0, R3 ;  /* 0x0000000300007202 */ /* 0x002fe20000000f00 */
[----:B------:R-:W-:-:S05]  /*1ca80*/  @P0 BRA `(.L_x_4455) ;  /* 0xffffc07000000947 */ /* 0x000fca000383ffff */
.L_x_4446:
        /* <DEDUP_REMOVED lines=10> */
[----:B------:R-:W2:Y:S04]  /*1cb30*/  LDL R4, [R1+0x8] ;  /* 0x0000080001047983 */ /* 0x000ea80000100800 */
[----:B--2---:R2:W3:Y:S02]  /*1cb40*/  SHFL.BFLY PT, R6, R4, 0x2, 0x1f ;  /* 0x0c401f0004067f89 */ /* 0x0044e400000e0000 */
.L_x_4469:
[----:B--2---:R-:W2:Y:S02]  /*1cb50*/  LDL.LU R4, [R1+0x8] ;  /* 0x0000080001047983 */ /* 0x004ea40000300800 */
[----:B--23--:R-:W-:Y:S01]  /*1cb60*/  FADD.FTZ R7, R6, R4 ;  /* 0x0000000406077221 */ /* 0x00cfe20000010000 */
[----:B------:R-:W-:Y:S05]  /*1cb70*/  BRA.DIV ~URZ, `(.L_x_4457) ;  /* 0x00001ee27f007947 */ /* 0x000fea000b800000 */
[----:B------:R-:W2:Y:S04]  /*1cb80*/  SHFL.BFLY PT, R10, R245, 0x2, 0x1f ;  /* 0x0c401f00f50a7f89 */ /* 0x000ea800000e0000 */
[----:B------:R-:W3:Y:S01]  /*1cb90*/  SHFL.BFLY PT, R0, R7, 0x1, 0x1f ;  /* 0x0c201f0007007f89 */ /* 0x000ee200000e0000 */
[----:B--2---:R-:W-:-:S02]  /*1cba0*/  FADD.FTZ R10, R10, R245 ;  /* 0x000000f50a0a7221 */ /* 0x004fc40000010000 */
[----:B---3--:R-:W-:-:S03]  /*1cbb0*/  FADD.FTZ R11, R7, R0 ;  /* 0x00000000070b7221 */ /* 0x008fc60000010000 */
[----:B------:R2:W3:Y:S04]  /*1cbc0*/  SHFL.BFLY PT, R6, R10, 0x1, 0x1f ;  /* 0x0c201f000a067f89 */ /* 0x0004e800000e0000 */
.L_x_4470:
        /* <DEDUP_REMOVED lines=330> */
.L_x_4459:
[----:B------:R-:W-:Y:S02]  /*1e070*/  ULDC.64 UR4, c[0x0][0x118] ;  /* 0x0000460000047ab9 */ /* 0x000fe40000000a00 */
[----:B------:R-:W2:Y:S04]  /*1e080*/  LD.E R2, [R8.64+0x60] ;  /* 0x0000600408027980 */ /* 0x000ea8000c101900 */
[----:B------:R-:W3:Y:S01]  /*1e090*/  LD.E R244, [R8.64+0xb4] ;  /* 0x0000b40408f47980 */ /* 0x000ee2000c101900 */
[----:B--2---:R-:W-:-:S04]  /*1e0a0*/  IMAD R3, R2, R240, R239 ;  /* 0x000000f002037224 */ /* 0x004fc800078e02ef */
[----:B---3--:R-:W-:Y:S02]  /*1e0b0*/  IMAD R244, R244, R3, RZ ;  /* 0x00000003f4f47224 */ /* 0x008fe400078e02ff */
.L_x_4460:
[----:B------:R-:W-:Y:S05]  /*1e0c0*/  BSYNC B0 ;  /* 0x0000000000007941 */ /* 0x000fea0003800000 */
.L_x_4458:
        /* <DEDUP_REMOVED lines=47> */
.L_x_4462:
[----:B--234-:R-:W-:Y:S05]  /*1e3c0*/  BSYNC B0 ;  /* 0x0000000000007941 */ /* 0x01cfea0003800000 */
.L_x_4461:
        /* <DEDUP_REMOVED lines=38> */
.L_x_4464:
[----:B------:R-:W-:Y:S05]  /*1e630*/  BSYNC B0 ;  /* 0x0000000000007941 */ /* 0x000fea0003800000 */
.L_x_4463:
        /* <DEDUP_REMOVED lines=19> */
.L_x_4466:
[----:B------:R-:W-:Y:S05]  /*1e770*/  BSYNC B0 ;  /* 0x0000000000007941 */ /* 0x000fea0003800000 */
.L_x_4465:
        /* <DEDUP_REMOVED lines=19> */
.L_x_4468:
[----:B------:R-:W-:Y:S05]  /*1e8b0*/  BSYNC B0 ;  /* 0x0000000000007941 */ /* 0x000fea0003800000 */
.L_x_4467:
[----:B------:R-:W-:Y:S01]  /*1e8c0*/  IADD3 R0, R3, 0x30, RZ ;  /* 0x0000003003007810 */ /* 0x000fe20007ffe0ff */
[----:B------:R-:W-:-:S03]  /*1e8d0*/  IMAD.MOV.U32 R239, RZ, RZ, 0x0 ;  /* 0x00000000ffef7424 */ /* 0x000fc600078e00ff */
[----:B------:R-:W-:-:S13]  /*1e8e0*/  ISETP.GE.AND P0, PT, R0, R241, PT ;  /* 0x000000f10000720c */ /* 0x000fda0003f06270 */
[----:B------:R-:W-:Y:S05]  /*1e8f0*/  @P0 RET.REL.NODEC R238 `(_ZN5flash24flash_fwd_splitkv_kernelI23Flash_fwd_kernel_traitsILi256ELi64ELi64ELi4ELb0ELb0EN7cutlass10bfloat16_tE19Flash_kernel_traitsILi256ELi64ELi64ELi4ES3_EELb0ELb0ELb0ELb0ELb1ELb1ELb0ELb1EEEvNS_16Flash_fwd_paramsE) ;  /* 0xfffe1700ee000950 */ /* 0x000fea0003c3ffff */
        /* <DEDUP_REMOVED lines=16> */
[----:B------:R-:W-:Y:S05]  /*1ea00*/  RET.REL.NODEC R238 `(_ZN5flash24flash_fwd_splitkv_kernelI23Flash_fwd_kernel_traitsILi256ELi64ELi64ELi4ELb0ELb0EN7cutlass10bfloat16_tE19Flash_kernel_traitsILi256ELi64ELi64ELi4ES3_EELb0ELb0ELb0ELb0ELb1ELb1ELb0ELb1EEEvNS_16Flash_fwd_paramsE) ;  /* 0xfffe15f0ee007950 */ /* 0x000fea0003c3ffff */
.L_x_4456:
[----:B------:R2:W5:Y:S01]  /*1ea10*/  LDL R7, [R1+0x8] ;  /* 0x0000080001077983 */ /* 0x0005620000100800 */
[----:B------:R-:W-:-:S02]  /*1ea20*/  MOV R6, 0x2 ;  /* 0x0000000200067802 */ /* 0x000fc40000000f00 */
[----:B------:R-:W-:Y:S02]  /*1ea30*/  MOV R4, 0x1ea50 ;  /* 0x0001ea5000047802 */ /* 0x000fe40000000f00 */
[----:B-12--5:R-:W-:Y:S05]  /*1ea40*/  CALL.REL.NOINC `($__internal_23_$__cuda_sm70_shflsync_bfly_p) ;  /* 0x000000f000007944 */ /* 0x026fea0003c00000 */
[----:B-12---:R-:W-:Y:S05]  /*1ea50*/  BRA `(.L_x_4469) ;  /* 0xffffe0f000007947 */ /* 0x006fea000383ffff */
.L_x_4457:
[----:B------:R-:W-:Y:S02]  /*1ea60*/  MOV R6, 0x1 ;  /* 0x0000000100067802 */ /* 0x000fe40000000f00 */
[----:B------:R-:W-:Y:S02]  /*1ea70*/  MOV R4, 0x1ea90 ;  /* 0x0001ea9000047802 */ /* 0x000fe40000000f00 */
[----:B-1---5:R-:W-:Y:S05]  /*1ea80*/  CALL.REL.NOINC `($__internal_23_$__cuda_sm70_shflsync_bfly_p) ;  /* 0x000000b000007944 */ /* 0x022fea0003c00000 */
[----:B--2---:R-:W-:Y:S01]  /*1ea90*/  FADD.FTZ R11, R7, R6 ;  /* 0x00000006070b7221 */ /* 0x004fe20000010000 */
[----:B-1----:R-:W-:Y:S02]  /*1eaa0*/  MOV R7, R245 ;  /* 0x000000f500077202 */ /* 0x002fe40000000f00 */
[----:B------:R-:W-:Y:S02]  /*1eab0*/  MOV R6, 0x2 ;  /* 0x0000000200067802 */ /* 0x000fe40000000f00 */
[----:B------:R-:W-:Y:S02]  /*1eac0*/  MOV R4, 0x1eae0 ;  /* 0x0001eae000047802 */ /* 0x000fe40000000f00 */
[----:B------:R-:W-:Y:S05]  /*1ead0*/  CALL.REL.NOINC `($__internal_23_$__cuda_sm70_shflsync_bfly_p) ;  /* 0x0000006000007944 */ /* 0x000fea0003c00000 */
[----:B--2---:R-:W-:Y:S01]  /*1eae0*/  FADD.FTZ R10, R245, R6 ;  /* 0x00000006f50a7221 */ /* 0x004fe20000010000 */
[----:B------:R-:W-:Y:S02]  /*1eaf0*/  MOV R6, 0x1 ;  /* 0x0000000100067802 */ /* 0x000fe40000000f00 */
[----:B------:R-:W-:-:S02]  /*1eb00*/  MOV R4, 0x1eb30 ;  /* 0x0001eb3000047802 */ /* 0x000fc40000000f00 */
[----:B-1----:R-:W-:Y:S02]  /*1eb10*/  MOV R7, R10 ;  /* 0x0000000a00077202 */ /* 0x002fe40000000f00 */
[----:B------:R-:W-:Y:S05]  /*1eb20*/  CALL.REL.NOINC `($__internal_23_$__cuda_sm70_shflsync_bfly_p) ;  /* 0x0000001000007944 */ /* 0x000fea0003c00000 */
[----:B-12---:R-:W-:Y:S05]  /*1eb30*/  BRA `(.L_x_4470) ;  /* 0xffffe09000007947 */ /* 0x006fea000383ffff */
        .weak           $__internal_23_$__cuda_sm70_shflsync_bfly_p
        .type           $__internal_23_$__cuda_sm70_shflsync_bfly_p,@function
        .size           $__internal_23_$__cuda_sm70_shflsync_bfly_p,(.L_x_8891 - $__internal_23_$__cuda_sm70_shflsync_bfly_p)
$__internal_23_$__cuda_sm70_shflsync_bfly_p:
[----:B------:R-:W-:Y:S01]  /*1eb40*/  MOV R12, R4 ;  /* 0x00000004000c7202 */ /* 0x000fe20000000f00 */
[----:B------:R-:W-:Y:S04]  /*1eb50*/  WARPSYNC R0 ;  /* 0x0000000000007348 */ /* 0x000fe80003800000 */
[----:B------:R-:W-:Y:S01]  /*1eb60*/  MOV R13, 0x0 ;  /* 0x00000000000d7802 */ /* 0x000fe20000000f00 */
[----:B------:R1:W2:Y:S03]  /*1eb70*/  SHFL.BFLY PT, R6, R7, R6, R5 ;  /* 0x0c00000607067389 */ /* 0x0002a600000e0005 */
[----:B------:R-:W-:Y:S05]  /*1eb80*/  RET.REL.NODEC R12 `(_ZN5flash24flash_fwd_splitkv_kernelI23Flash_fwd_kernel_traitsILi256ELi64ELi64ELi4ELb0ELb0EN7cutlass10bfloat16_tE19Flash_kernel_traitsILi256ELi64ELi64ELi4ES3_EELb0ELb0ELb0ELb0ELb1ELb1ELb0ELb1EEEvNS_16Flash_fwd_paramsE) ;  /* 0xfffe14700c007950 */ /* 0x000fea0003c3ffff */
.L_x_4471:
        /* <DEDUP_REMOVED lines=15> */
.L_x_8891:


//--------------------- .text._ZN5flash24flash_fwd_splitkv_kernelI23Flash_fwd_kernel_traitsILi256ELi64ELi64ELi4ELb0ELb0EN7cutlass10bfloat16_tE19Flash_kernel_traitsILi256ELi64ELi64ELi4ES3_EELb0ELb0ELb1ELb0ELb0ELb0ELb0ELb1EEEvNS_16Flash_fwd_paramsE --------------------------
	.section	.text._ZN5flash24flash_fwd_splitkv_kernelI23Flash_fwd_kernel_traitsILi256ELi64ELi64ELi4ELb0ELb0EN7cutlass10bfloat16_tE19Flash_kernel_traitsILi256ELi64ELi64ELi4ES3_EELb0ELb0ELb1ELb0ELb0ELb0ELb0ELb1EEEvNS_16Flash_fwd_paramsE,"ax",@progbits
	.sectioninfo	@"SHI_REGISTERS=254"
	.align	128
        .global         _ZN5flash24flash_fwd_splitkv_kernelI23Flash_fwd_kernel_traitsILi256ELi64ELi64ELi4ELb0ELb0EN7cutlass10bfloat16_tE19Flash_kernel_traitsILi256ELi64ELi64ELi4ES3_EELb0ELb0ELb1ELb0ELb0ELb0ELb0ELb1EEEvNS_16Flash_fwd_paramsE
        .type           _ZN5flash24flash_fwd_splitkv_kernelI23Flash_fwd_kernel_traitsILi256ELi64ELi64ELi4ELb0ELb0EN7cutlass10bfloat16_tE19Flash_kernel_traitsILi256ELi64ELi64ELi4ES3_EELb0ELb0ELb1ELb0ELb0ELb0ELb0ELb1EEEvNS_16Flash_fwd_paramsE,@function
        .size           _ZN5flash24flash_fwd_splitkv_kernelI23Flash_fwd_kernel_traitsILi256ELi64ELi64ELi4ELb0ELb0EN7cutlass10bfloat16_tE19Flash_kernel_traitsILi256ELi64ELi64ELi4ES3_EELb0ELb0ELb1ELb0ELb0ELb0ELb0ELb1EEEvNS_16Flash_fwd_paramsE,(.L_x_8893 - _ZN5flash24flash_fwd_splitkv_kernelI23Flash_fwd_kernel_traitsILi256ELi64ELi64ELi4ELb0ELb0EN7cutlass10bfloat16_tE19Flash_kernel_traitsILi256ELi64ELi64ELi4ES3_EELb0ELb0ELb1ELb0ELb0ELb0ELb0ELb1EEEvNS_16Flash_fwd_paramsE)
        .other          _ZN5flash24flash_fwd_splitkv_kernelI23Flash_fwd_kernel_traitsILi256ELi64ELi64ELi4ELb0ELb0EN7cutlass10bfloat16_tE19Flash_kernel_traitsILi256ELi64ELi64ELi4ES3_EELb0ELb0ELb1ELb0ELb0ELb0ELb0ELb1EEEvNS_16Flash_fwd_paramsE,@"STO_CUDA_ENTRY STV_DEFAULT"
_ZN5flash24flash_fwd_splitkv_kernelI23Flash_fwd_kernel_traitsILi256ELi64ELi64ELi4ELb0ELb0EN7cutlass10bfloat16_tE19Flash_kernel_traitsILi256ELi64ELi64ELi4ES3_EELb0ELb0ELb1ELb0ELb0ELb0ELb0ELb1EEEvNS_16Flash_fwd_paramsE:
.text._ZN5flash24flash_fwd_splitkv_kernelI23Flash_fwd_kernel_traitsILi256ELi64ELi64ELi4ELb0ELb0EN7cutlass10bfloat16_tE19Flash_kernel_traitsILi256ELi64ELi64ELi4ES3_EELb0ELb0ELb1ELb0ELb0ELb0ELb0ELb1EEEvNS_16Flash_fwd_paramsE:
        /* <DEDUP_REMOVED lines=9> */
[----:B-123--:R-:W-:Y:S05]  /*0090*/  CALL.REL.NOINC `($_ZN5flash24flash_fwd_splitkv_kernelI23Flash_fwd_kernel_traitsILi256ELi64ELi64ELi4ELb0ELb0EN7cutlass10bfloat16_tE19Flash_kernel_traitsILi256ELi64ELi64ELi4ES3_EELb0ELb0ELb1ELb0ELb0ELb0ELb0ELb1EEEvNS_16Flash_fwd_paramsE$_ZN5flash30compute_attn_1rowblock_splitkvI23Flash_fwd_kernel_traitsILi256ELi64ELi64ELi4ELb0ELb0EN7cutlass10bfloat16_tE19Flash_kernel_traitsILi256ELi64ELi64ELi4ES3_EELb0ELb0ELb1ELb0ELb0ELb0ELb0ELb1ENS_16Flash_fwd_paramsEEEvRKT8_iiiii) ;  /* 0x0000002000007944 */ /* 0x00efea0003c00000 */
[----:B------:R-:W-:Y:S05]  /*00a0*/  BSYNC B4 ;  /* 0x0000000000047941 */ /* 0x000fea0003800000 */
.L_x_4472:
[----:B------:R-:W-:Y:S05]  /*00b0*/  EXIT ;  /* 0x000000000000794d */ /* 0x000fea0003800000 */
        .type           $_ZN5flash24flash_fwd_splitkv_kernelI23Flash_fwd_kernel_traitsILi256ELi64ELi64ELi4ELb0ELb0EN7cutlass10bfloat16_tE19Flash_kernel_traitsILi256ELi64ELi64ELi4ES3_EELb0ELb0ELb1ELb0ELb0ELb0ELb0ELb1EEEvNS_16Flash_fwd_paramsE$_ZN5flash30compute_attn_1rowblock_splitkvI23Flash_fwd_kernel_traitsILi256ELi64ELi64ELi4ELb0ELb0EN7cutlass10bfloat16_tE19Flash_kernel_traitsILi256ELi64ELi64ELi4ES3_EELb0ELb0ELb1ELb0ELb0ELb0ELb0ELb1ENS_16Flash_fwd_paramsEEEvRKT8_iiiii,@function
        .size           $_ZN5flash24flash_fwd_splitkv_kernelI23Flash_fwd_kernel_traitsILi256ELi64ELi64ELi4ELb0ELb0EN7cutlass10bfloat16_tE19Flash_kernel_traitsILi256ELi64ELi64ELi4ES3_EELb0ELb0ELb1ELb0ELb0ELb0ELb0ELb1EEEvNS_16Flash_fwd_paramsE$_ZN5flash30compute_attn_1rowblock_splitkvI23Flash_fwd_kernel_traitsILi256ELi64ELi64ELi4ELb0ELb0EN7cutlass10bfloat16_tE19Flash_kernel_traitsILi256ELi64ELi64ELi4ES3_EELb0ELb0ELb1ELb0ELb0ELb0ELb0ELb1ENS_16Flash_fwd_paramsEEEvRKT8_iiiii,($__internal_24_$__cuda_sm70_shflsync_bfly_p - $_ZN5flash24flash_fwd_splitkv_kernelI23Flash_fwd_kernel_traitsILi256ELi64ELi64ELi4ELb0ELb0EN7cutlass10bfloat16_tE19Flash_kernel_traitsILi256ELi64ELi64ELi4ES3_EELb0ELb0ELb1ELb0ELb0ELb0ELb0ELb1EEEvNS_16Flash_fwd_paramsE$_ZN5flash30compute_attn_1rowblock_splitkvI23Flash_fwd_kernel_traitsILi256ELi64ELi64ELi4ELb0ELb0EN7cutlass10bfloat16_tE19Flash_kernel_traitsILi256ELi64ELi64ELi4ES3_EELb0ELb0ELb1ELb0ELb0ELb0ELb0ELb1ENS_16Flash_fwd_paramsEEEvRKT8_iiiii)
$_ZN5flash24flash_fwd_splitkv_kernelI23Flash_fwd_kernel_traitsILi256ELi64ELi64ELi4ELb0ELb0EN7cutlass10bfloat16_tE19Flash_kernel_traitsILi256ELi64ELi64ELi4ES3_EELb0ELb0ELb1ELb0ELb0ELb0ELb0ELb1EEEvNS_16Flash_fwd_paramsE$_ZN5flash30compute_attn_1rowblock_splitkvI23Flash_fwd_kernel_traitsILi256ELi64ELi64ELi4ELb0ELb0EN7cutlass10bfloat16_tE19Flash_kernel_traitsILi256ELi64ELi64ELi4ES3_EELb0ELb0ELb1ELb0ELb0ELb0ELb0ELb1ENS_16Flash_fwd_paramsEEEvRKT8_iiiii:
        /* <DEDUP_REMOVED lines=21> */
.L_x_4474:
[----:B------:R-:W-:Y:S05]  /*0210*/  BSYNC B0 ;  /* 0x0000000000007941 */ /* 0x000fea0003800000 */
.L_x_4473:
        /* <DEDUP_REMOVED lines=17> */
.L_x_4476:
[----:B------:R4:W5:Y:S02]  /*0330*/  LD.E R58, [R14.64+0xb8] ;  /* 0x0000b8060e3a7980 */ /* 0x000964000c101900 */
.L_x_4477:
[----:B------:R-:W-:Y:S05]  /*0340*/  BSYNC B0 ;  /* 0x0000000000007941 */ /* 0x000fea0003800000 */
.L_x_4475:
[----:B----4-:R-:W4:Y:S01]  /*0350*/  LD.E.64 R2, [R14.64+0xf8] ;  /* 0x0000f8060e027980 */ /* 0x010f22000c101b00 */
[----:B------:R-:W-:Y:S01]  /*0360*/  BSSY B1, `(.L_x_4478) ;  /* 0x0000012000017945 */ /* 0x000fe20003800000 */
[----:B-----5:R-:W-:Y:S01]  /*0370*/  IMAD.IADD R58, R58, 0x1, -R12 ;  /* 0x000000013a3a7824 */ /* 0x020fe200078e0a0c */
[----:B----4-:R-:W-:-:S04]  /*0380*/  ISETP.NE.U32.AND P0, PT, R2, RZ, PT ;  /* 0x000000ff0200720c */ /* 0x010fc80003f05070 */
[----:B------:R-:W-:-:S13]  /*0390*/  ISETP.NE.AND.EX P0, PT, R3, RZ, PT, P0 ;  /* 0x000000ff0300720c */ /* 0x000fda0003f05300 */
[----:B------:R-:W-:Y:S05]  /*03a0*/  @!P0 BRA `(.L_x_4479) ;  /* 0x0000004000008947 */ /* 0x000fea0003800000 */
[----:B------:R-:W-:-:S06]  /*03b0*/  IMAD.WIDE R166, R239, 0x4, R2 ;  /* 0x00000004efa67825 */ /* 0x000fcc00078e0202 */
[----:B------:R-:W4:Y:S02]  /*03c0*/  LD.E R166, [R166.64] ;  /* 0x00000006a6a67980 */ /* 0x000f24000c101900 */
[----:B----4-:R-:W-:Y:S01]  /*03d0*/  IADD3 R166, R166, -R12, RZ ;  /* 0x8000000ca6a67210 */ /* 0x010fe20007ffe0ff */
[----:B------:R-:W-:Y:S05]  /*03e0*/  BRA `(.L_x_4480) ;  /* 0x0000009000007947 */ /* 0x000fea0003800000 */
.L_x_4479:
[----:B------:R-:W4:Y:S01]  /*03f0*/  LD.E.64 R2, [R14.64+0x108] ;  /* 0x000108060e027980 */ /* 0x000f22000c101b00 */
[----:B------:R-:W-:Y:S01]  /*0400*/  BSSY B0, `(.L_x_4481) ;  /* 0x0000006000007945 */ /* 0x000fe20003800000 */
[----:B------:R-:W-:Y:S01]  /*0410*/  IMAD.MOV.U32 R166, RZ, RZ, RZ ;  /* 0x000000ffffa67224 */ /* 0x000fe200078e00ff */
[----:B----4-:R-:W-:-:S04]  /*0420*/  ISETP.NE.U32.AND P0, PT, R2, RZ, PT ;  /* 0x000000ff0200720c */ /* 0x010fc80003f05070 */
[----:B------:R-:W-:-:S13]  /*0430*/  ISETP.NE.AND.EX P0, PT, R3, RZ, PT, P0 ;  /* 0x000000ff0300720c */ /* 0x000fda0003f05300 */
[----:B------:R-:W-:Y:S05]  /*0440*/  @!P0 BRA `(.L_x_4482) ;  /* 0x0000001000008947 */ /* 0x000fea0003800000 */
[----:B------:R4:W5:Y:S02]  /*0450*/  LD.E R166, [R14.64+0xbc] ;  /* 0x0000bc060ea67980 */ /* 0x000964000c101900 */
.L_x_4482:
[----:B------:R-:W-:Y:S05]  /*0460*/  BSYNC B0 ;  /* 0x0000000000007941 */ /* 0x000fea0003800000 */
.L_x_4481:
[----:B-----5:R-:W-:Y:S02]  /*0470*/  IADD3 R166, R58, R166, RZ ;  /* 0x000000a63aa67210 */ /* 0x020fe40007ffe0ff */
.L_x_4480:
[----:B------:R-:W-:Y:S05]  /*0480*/  BSYNC B1 ;  /* 0x0000000000017941 */ /* 0x000fea0003800000 */
.L_x_4478:
[----:B------:R-:W-:Y:S01]  /*0490*/  IMAD.SHL.U32 R54, R240, 0x40, RZ ;  /* 0x00000040f0367824 */ /* 0x000fe200078e00ff */
[----:B------:R-:W-:Y:S01]  /*04a0*/  MOV R2, R237 ;  /* 0x000000ed00027202 */ /* 0x000fe20000000f00 */
[----:B------:R-:W-:-:S03]  /*04b0*/  IMAD.MOV.U32 R3, RZ, RZ, 0x0 ;  /* 0x00000000ff037424 */ /* 0x000fc600078e00ff */
[----:B------:R-:W-:-:S13]  /*04c0*/  ISETP.GT.AND P0, PT, R241, R54, PT ;  /* 0x00000036f100720c */ /* 0x000fda0003f04270 */
[----:B------:R-:W-:Y:S05]  /*04d0*/  @!P0 RET.REL.NODEC R2 `(_ZN5flash24flash_fwd_splitkv_kernelI23Flash_fwd_kernel_traitsILi256ELi64ELi64ELi4ELb0ELb0EN7cutlass10bfloat16_tE19Flash_kernel_traitsILi256ELi64ELi64ELi4ES3_EELb0ELb0ELb1ELb0ELb0ELb0ELb0ELb1EEEvNS_16Flash_fwd_paramsE) ;  /* 0xfffffb2002008950 */ /* 0x000fea0003c3ffff */
[----:B-1----:R-:W5:Y:S01]  /*04e0*/  LD.E R4, [R14.64+0xb8] ;  /* 0x0000b8060e047980 */ /* 0x002f62000c101900 */
[----:B------:R-:W-:-:S04]  /*04f0*/  IADD3 R2, R166, 0x3f, RZ ;  /* 0x0000003fa6027810 */ /* 0x000fc80007ffe0ff */
[----:B------:R-:W-:-:S04]  /*0500*/  SHF.R.S32.HI R0, RZ, 0x1f, R2 ;  /* 0x0000001fff007819 */ /* 0x000fc80000011402 */
[----:B------:R-:W-:-:S04]  /*0510*/  LEA.HI R0, R0, R2, RZ, 0x6 ;  /* 0x0000000200007211 */ /* 0x000fc800078f30ff */
[----:B------:R-:W-:Y:S02]  /*0520*/  SHF.R.S32.HI R0, RZ, 0x6, R0 ;  /* 0x00000006ff007819 */ /* 0x000fe40000011400 */
[----:B-----5:R-:W-:-:S04]  /*0530*/  IADD3 R4, R4, 0x3f, RZ ;  /* 0x0000003f04047810 */ /* 0x020fc80007ffe0ff */
[----:B------:R-:W-:-:S04]  /*0540*/  SHF.R.S32.HI R3, RZ, 0x1f, R4 ;  /* 0x0000001fff037819 */ /* 0x000fc80000011404 */
[----:B------:R-:W-:-:S04]  /*0550*/  LEA.HI R3, R3, R4, RZ, 0x6 ;  /* 0x0000000403037211 */ /* 0x000fc800078f30ff */
[----:B------:R-:W-:-:S04]  /*0560*/  SHF.R.S32.HI R3, RZ, 0x6, R3 ;  /* 0x00000006ff037819 */ /* 0x000fc80000011403 */
[----:B------:R-:W-:-:S04]  /*0570*/  IMNMX R167, R3, R0, PT ;  /* 0x0000000003a77217 */ /* 0x000fc80003800200 */
[----:B------:R-:W-:-:S13]  /*0580*/  ISETP.GT.AND P0, PT, R167, RZ, PT ;  /* 0x000000ffa700720c */ /* 0x000fda0003f04270 */
[----:B------:R-:W-:Y:S05]  /*0590*/  @P0 BRA `(.L_x_4483) ;  /* 0x0000099000000947 */ /* 0x000fea0003800000 */
[----:B------:R-:W-:Y:S01]  /*05a0*/  ISETP.NE.AND P0, PT, R242, -0x1, PT ;  /* 0xfffffffff200780c */ /* 0x000fe20003f05270 */
[----:B---3--:R1:W3:Y:S04]  /*05b0*/  LD.E.64 R4, [R14.64+0x88] ;  /* 0x000088060e047980 */ /* 0x0082e8000c101b00 */
[----:B----4-:R1:W4:Y:S04]  /*05c0*/  LD.E.64 R12, [R14.64+0x90] ;  /* 0x000090060e0c7980 */ /* 0x010328000c101b00 */
[----:B--2---:R1:W2:Y:S04]  /*05d0*/  LD.E R10, [R14.64+0x60] ;  /* 0x000060060e0a7980 */ /* 0x0042a8000c101900 */
[----:B------:R1:W2:Y:S04]  /*05e0*/  @!P0 LD.E.64 R20, [R14.64+0x80] ;  /* 0x000080060e148980 */ /* 0x0002a8000c101b00 */
        /* <DEDUP_REMOVED lines=56> */
.L_x_4485:
[----:B------:R-:W-:Y:S05]  /*0970*/  BSYNC B0 ;  /* 0x0000000000007941 */ /* 0x000fea0003800000 */
.L_x_4484:
        /* <DEDUP_REMOVED lines=22> */
.L_x_4487:
[----:B------:R-:W-:Y:S05]  /*0ae0*/  BSYNC B0 ;  /* 0x0000000000007941 */ /* 0x000fea0003800000 */
.L_x_4486:
        /* <DEDUP_REMOVED lines=22> */
.L_x_4489:
[----:B------:R-:W-:Y:S05]  /*0c50*/  BSYNC B0 ;  /* 0x0000000000007941 */ /* 0x000fea0003800000 */
.L_x_4488:
        /* <DEDUP_REMOVED lines=21> */
.L_x_4491:
[----:B------:R-:W-:Y:S05]  /*0db0*/  BSYNC B0 ;  /* 0x0000000000007941 */ /* 0x000fea0003800000 */
.L_x_4490:
        /* <DEDUP_REMOVED lines=17> */
[----:B----4-:R-:W-:Y:S05]  /*0ed0*/  @P4 RET.REL.NODEC R4 `(_ZN5flash24flash_fwd_splitkv_kernelI23Flash_fwd_kernel_traitsILi256ELi64ELi64ELi4ELb0ELb0EN7cutlass10bfloat16_tE19Flash_kernel_traitsILi256ELi64ELi64ELi4ES3_EELb0ELb0ELb1ELb0ELb0ELb0ELb0ELb1EEEvNS_16Flash_fwd_paramsE) ;  /* 0xfffff12004004950 */ /* 0x010fea0003c3ffff */
[----:B------:R-:W-:-:S05]  /*0ee0*/  MOV R0, 0x7f800000 ;  /* 0x7f80000000007802 */ /* 0x000fca0000000f00 */
[----:B------:R2:W-:Y:S02]  /*0ef0*/  ST.E [R2.64+0xc0], R0 ;  /* 0x0000c00002007985 */ /* 0x0005e4000c101906 */
[----:B--2---:R-:W-:Y:S02]  /*0f00*/  MOV R2, R237 ;  /* 0x000000ed00027202 */ /* 0x004fe40000000f00 */
[----:B------:R-:W-:-:S04]  /*0f10*/  MOV R3, 0x0 ;  /* 0x0000000000037802 */ /* 0x000fc80000000f00 */
[----:B------:R-:W-:Y:S05]  /*0f20*/  RET.REL.NODEC R2 `(_ZN5flash24flash_fwd_splitkv_kernelI23Flash_fwd_kernel_traitsILi256ELi64ELi64ELi4ELb0ELb0EN7cutlass10bfloat16_tE19Flash_kernel_traitsILi256ELi64ELi64ELi4ES3_EELb0ELb0ELb1ELb0ELb0ELb0ELb0ELb1EEEvNS_16Flash_fwd_paramsE) ;  /* 0xfffff0d002007950 */ /* 0x000fea0003c3ffff */
.L_x_4483:
[----:B---3--:R-:W3:Y:S04]  /*0f30*/  LD.E.64 R6, [R14.64+0x160] ;  /* 0x000160060e067980 */ /* 0x008ee8000c101b00 */
        /* <DEDUP_REMOVED lines=24> */
[----:B------:R-:W3:Y:S04]  /*10c0*/  LD.E R9, [R14.64+0x170] ;  /* 0x000170060e097980 */ /* 0x000ee8000c101900 */
        /* <DEDUP_REMOVED lines=12> */
[----:B-----5:R-:W3:Y:S01]  /*1190*/  F2I.FTZ.U32.TRUNC.NTZ R11, R10 ;  /* 0x0000000a000b7305 */ /* 0x020ee2000021f000 */
[----:B------:R-:W-:Y:S01]  /*11a0*/  IABS R0, R9 ;  /* 0x0000000900007213 */ /* 0x000fe20000000000 */
[----:B---3--:R-:W-:Y:S02]  /*11b0*/  IMAD.MOV R5, RZ, RZ, -R11 ;  /* 0x000000ffff057224 */ /* 0x008fe400078e0a0b */
[----:B------:R-:W-:Y:S02]  /*11c0*/  IMAD.MOV.U32 R10, RZ, RZ, RZ ;  /* 0x000000ffff0a7224 */ /* 0x000fe400078e00ff */
[----:B------:R-:W-:-:S04]  /*11d0*/  IMAD R5, R5, R4, RZ ;  /* 0x0000000405057224 */ /* 0x000fc800078e02ff */
        /* <DEDUP_REMOVED lines=25> */
[----:B------:R-:W-:Y:S01]  /*1370*/  IABS R4, R2 ;  /* 0x0000000200047213 */ /* 0x000fe20000000000 */
[----:B----4-:R-:W-:-:S04]  /*1380*/  IMAD.MOV R3, RZ, RZ, -R19 ;  /* 0x000000ffff037224 */ /* 0x010fc800078e0a13 */
        /* <DEDUP_REMOVED lines=8> */
[----:B------:R-:W-:Y:S01]  /*1410*/  LOP3.LUT R7, R238, R2, RZ, 0x3c, !PT ;  /* 0x00000002ee077212 */ /* 0x000fe200078e3cff */
[----:B------:R-:W-:Y:S01]  /*1420*/  IMAD.MOV R8, RZ, RZ, -R8 ;  /* 0x000000ffff087224 */ /* 0x000fe200078e0a08 */
[----:B------:R-:W-:Y:S02]  /*1430*/  @!P1 IADD3 R3, R3, 0x1, RZ ;  /* 0x0000000103039810 */ /* 0x000fe40007ffe0ff */
[----:B------:R-:W-:Y:S02]  /*1440*/  ISETP.GE.AND P0, PT, R7, RZ, PT ;  /* 0x000000ff0700720c */ /* 0x000fe40003f06270 */
[----:B------:R-:W-:Y:S01]  /*1450*/  ISETP.NE.AND P1, PT, R2, RZ, PT ;  /* 0x000000ff0200720c */ /* 0x000fe20003f25270 */
[----:B------:R-:W-:-:S04]  /*1460*/  IMAD R6, R9, R8, R6 ;  /* 0x0000000809067224 */ /* 0x000fc800078e0206 */
[----:B------:R-:W-:-:S05]  /*1470*/  @P2 IADD3 R3, R3, 0x1, RZ ;  /* 0x0000000103032810 */ /* 0x000fca0007ffe0ff */
[----:B------:R-:W-:Y:S01]  /*1480*/  IMAD.MOV.U32 R9, RZ, RZ, R3 ;  /* 0x000000ffff097224 */ /* 0x000fe200078e0003 */
[----:B------:R-:W-:-:S04]  /*1490*/  SHF.R.S32.HI R3, RZ, 0x1f, R6 ;  /* 0x0000001fff037819 */ /* 0x000fc80000011406 */
[----:B------:R-:W-:Y:S02]  /*14a0*/  @!P0 IADD3 R9, -R9, RZ, RZ ;  /* 0x000000ff09098210 */ /* 0x000fe40007ffe1ff */
[----:B------:R-:W-:-:S05]  /*14b0*/  @!P1 LOP3.LUT R9, RZ, R2, RZ, 0x33, !PT ;  /* 0x00000002ff099212 */ /* 0x000fca00078e33ff */
[----:B--2---:R-:W-:Y:S01]  /*14c0*/  IMAD R7, R13, R9, RZ ;  /* 0x000000090d077224 */ /* 0x004fe200078e02ff */
[----:B---3--:R-:W-:Y:S01]  /*14d0*/  SHF.R.S32.HI R5, RZ, 0x1f, R0 ;  /* 0x0000001fff057819 */ /* 0x008fe20000011400 */
[----:B------:R-:W-:-:S04]  /*14e0*/  IMAD R4, R17, R0, RZ ;  /* 0x0000000011047224 */ /* 0x000fc800078e02ff */
[C---:B------:R-:W-:Y:S02]  /*14f0*/  IMAD R4, R16.reuse, R5, R4 ;  /* 0x0000000510047224 */ /* 0x040fe400078e0204 */
[----:B------:R-:W-:-:S05]  /*1500*/  IMAD.WIDE.U32 R16, R16, R0, RZ ;  /* 0x0000000010107225 */ /* 0x000fca00078e00ff */
[----:B------:R-:W-:Y:S01]  /*1510*/  IADD3 R17, R17, R4, RZ ;  /* 0x0000000411117210 */ /* 0x000fe20007ffe0ff */
[----:B------:R-:W-:-:S04]  /*1520*/  IMAD R4, R51, R6, RZ ;  /* 0x0000000633047224 */ /* 0x000fc800078e02ff */
[----:B------:R-:W-:Y:S02]  /*1530*/  IMAD R4, R50, R3, R4 ;  /* 0x0000000332047224 */ /* 0x000fe400078e0204 */
[----:B------:R-:W-:-:S04]  /*1540*/  IMAD.WIDE.U32 R16, R6, R50, R16 ;  /* 0x0000003206107225 */ /* 0x000fc800078e0010 */
[----:B------:R-:W-:Y:S01]  /*1550*/  IMAD.IADD R17, R17, 0x1, R4 ;  /* 0x0000000111117824 */ /* 0x000fe200078e0204 */
[----:B------:R-:W-:Y:S01]  /*1560*/  SHF.R.S32.HI R4, RZ, 0x1f, R9 ;  /* 0x0000001fff047819 */ /* 0x000fe20000011409 */
[-C--:B------:R-:W-:Y:S02]  /*1570*/  IMAD R2, R11, R0.reuse, RZ ;  /* 0x000000000b027224 */ /* 0x080fe400078e02ff */
[----:B------:R-:W-:-:S04]  /*1580*/  IMAD.WIDE.U32 R18, R10, R0, RZ ;  /* 0x000000000a127225 */ /* 0x000fc800078e00ff */
[----:B------:R-:W-:Y:S02]  /*1590*/  IMAD R0, R12, R4, R7 ;  /* 0x000000040c007224 */ /* 0x000fe400078e0207 */
[----:B------:R-:W-:Y:S02]  /*15a0*/  IMAD R2, R10, R5, R2 ;  /* 0x000000050a027224 */ /* 0x000fe400078e0202 */
[----:B------:R-:W-:Y:S01]  /*15b0*/  IMAD.WIDE.U32 R12, R9, R12, R16 ;  /* 0x0000000c090c7225 */ /* 0x000fe200078e0010 */
[----:B------:R-:W-:Y:S02]  /*15c0*/  MOV R8, R18 ;  /* 0x0000001200087202 */ /* 0x000fe40000000f00 */
[----:B------:R-:W-:Y:S01]  /*15d0*/  MOV R5, R9 ;  /* 0x0000000900057202 */ /* 0x000fe20000000f00 */
[----:B------:R-:W-:Y:S01]  /*15e0*/  IMAD.IADD R7, R19, 0x1, R2 ;  /* 0x0000000113077824 */ /* 0x000fe200078e0202 */
[----:B------:R-:W-:Y:S01]  /*15f0*/  IADD3 R0, R13, R0, RZ ;  /* 0x000000000d007210 */ /* 0x000fe20007ffe0ff */
[----:B------:R-:W-:Y:S01]  /*1600*/  IMAD.MOV.U32 R2, RZ, RZ, R12 ;  /* 0x000000ffff027224 */ /* 0x000fe200078e000c */
[----:B------:R-:W-:Y:S05]  /*1610*/  BRA `(.L_x_4494) ;  /* 0x0000050000007947 */ /* 0x000fea0003800000 */
.L_x_4493:
[----:B------:R-:W3:Y:S01]  /*1620*/  LD.E R5, [R14.64+0x68] ;  /* 0x000068060e057980 */ /* 0x000ee2000c101900 */
        /* <DEDUP_REMOVED lines=8> */
[----:B------:R-:W-:-:S02]  /*16b0*/  IABS R7, R238 ;  /* 0x000000ee00077213 */ /* 0x000fc40000000000 */
[----:B------:R-:W-:Y:S02]  /*16c0*/  @!P3 SHF.R.S32.HI R6, RZ, 0x1f, R12 ;  /* 0x0000001fff06b819 */ /* 0x000fe4000001140c */
[----:B---3--:R-:W-:-:S04]  /*16d0*/  IABS R2, R5 ;  /* 0x0000000500027213 */ /* 0x008fc80000000000 */
[----:B------:R-:W3:Y:S08]  /*16e0*/  I2F.RP R0, R2 ;  /* 0x0000000200007306 */ /* 0x000ef00000209400 */
[----:B---3--:R-:W3:Y:S02]  /*16f0*/  MUFU.RCP R0, R0 ;  /* 0x0000000000007308 */ /* 0x008ee40000001000 */
[----:B---3--:R-:W-:-:S06]  /*1700*/  IADD3 R0, R0, 0xffffffe, RZ ;  /* 0x0ffffffe00007810 */ /* 0x008fcc0007ffe0ff */
[----:B------:R-:W3:Y:S02]  /*1710*/  F2I.FTZ.U32.TRUNC.NTZ R9, R0 ;  /* 0x0000000000097305 */ /* 0x000ee4000021f000 */
        /* <DEDUP_REMOVED lines=8> */
[-C--:B----4-:R-:W-:Y:S02]  /*17a0*/  @!P3 IMAD R3, R51, R12.reuse, RZ ;  /* 0x0000000c3303b224 */ /* 0x090fe400078e02ff */
[----:B------:R-:W-:-:S04]  /*17b0*/  @!P3 IMAD.WIDE.U32 R24, R50, R12, RZ ;  /* 0x0000000c3218b225 */ /* 0x000fc800078e00ff */
[----:B------:R-:W-:-:S06]  /*17c0*/  @!P3 IMAD R3, R6, R50, R3 ;  /* 0x000000320603b224 */ /* 0x000fcc00078e0203 */
[----:B------:R-:W-:Y:S01]  /*17d0*/  @!P0 IMAD.IADD R0, R0, 0x1, -R2 ;  /* 0x0000000100008824 */ /* 0x000fe200078e0a02 */
[----:B-----5:R-:W-:Y:S01]  /*17e0*/  @!P3 SHF.R.S32.HI R6, RZ, 0x1f, R11 ;  /* 0x0000001fff06b819 */ /* 0x020fe2000001140b */
[----:B------:R-:W-:Y:S01]  /*17f0*/  @P3 IMAD.IADD R7, R12, 0x1, R13 ;  /* 0x000000010c073824 */ /* 0x000fe200078e020d */
[----:B------:R-:W-:Y:S02]  /*1800*/  @!P3 IADD3 R25, R25, R3, RZ ;  /* 0x000000031919b210 */ /* 0x000fe40007ffe0ff */
[----:B------:R-:W-:Y:S01]  /*1810*/  ISETP.GE.U32.AND P2, PT, R0, R2, PT ;  /* 0x000000020000720c */ /* 0x000fe20003f46070 */
[----:B--2---:R-:W-:Y:S01]  /*1820*/  @!P3 IMAD R3, R23, R11, RZ ;  /* 0x0000000b1703b224 */ /* 0x004fe200078e02ff */
[----:B------:R-:W-:Y:S01]  /*1830*/  LOP3.LUT R2, R238, R5, RZ, 0x3c, !PT ;  /* 0x00000005ee027212 */ /* 0x000fe200078e3cff */
[----:B------:R-:W-:Y:S01]  /*1840*/  @P3 IMAD.WIDE.U32 R28, R50, R7, RZ ;  /* 0x00000007321c3225 */ /* 0x000fe200078e00ff */
[----:B------:R-:W-:-:S03]  /*1850*/  @!P0 IADD3 R4, R4, 0x1, RZ ;  /* 0x0000000104048810 */ /* 0x000fc60007ffe0ff */
[----:B------:R-:W-:Y:S01]  /*1860*/  @!P3 IMAD R3, R22, R6, R3 ;  /* 0x000000061603b224 */ /* 0x000fe200078e0203 */
[----:B------:R-:W-:Y:S01]  /*1870*/  ISETP.GE.AND P1, PT, R2, RZ, PT ;  /* 0x000000ff0200720c */ /* 0x000fe20003f26270 */
[----:B------:R-:W-:Y:S02]  /*1880*/  @P3 IMAD R9, R51, R7, RZ ;  /* 0x0000000733093224 */ /* 0x000fe400078e02ff */
[----:B------:R-:W-:Y:S01]  /*1890*/  @!P3 IMAD.WIDE.U32 R22, R22, R11, R24 ;  /* 0x0000000b1616b225 */ /* 0x000fe200078e0018 */
[----:B------:R-:W-:Y:S02]  /*18a0*/  ISETP.NE.AND P0, PT, R5, RZ, PT ;  /* 0x000000ff0500720c */ /* 0x000fe40003f05270 */
[----:B------:R-:W-:Y:S01]  /*18b0*/  @!P3 SHF.R.S32.HI R0, RZ, 0x1f, R12 ;  /* 0x0000001fff00b819 */ /* 0x000fe2000001140c */
[----:B------:R-:W-:Y:S01]  /*18c0*/  @P3 IMAD.IADD R9, R29, 0x1, R9 ;  /* 0x000000011d093824 */ /* 0x000fe200078e0209 */
[----:B------:R-:W-:Y:S01]  /*18d0*/  @P3 MOV R10, R28 ;  /* 0x0000001c000a3202 */ /* 0x000fe20000000f00 */
[----:B------:R-:W-:Y:S01]  /*18e0*/  @!P3 IMAD R7, R49, R12, RZ ;  /* 0x0000000c3107b224 */ /* 0x000fe200078e02ff */
[----:B------:R-:W-:Y:S01]  /*18f0*/  @!P3 IADD3 R9, R23, R3, RZ ;  /* 0x000000031709b210 */ /* 0x000fe20007ffe0ff */
[----:B------:R-:W-:Y:S01]  /*1900*/  @!P3 IMAD.MOV.U32 R10, RZ, RZ, R22 ;  /* 0x000000ffff0ab224 */ /* 0x000fe200078e0016 */
[----:B------:R-:W-:-:S02]  /*1910*/  LEA R6, R167, 0xffffffc0, 0x6 ;  /* 0xffffffc0a7067811 */ /* 0x000fc400078e30ff */
[----:B------:R-:W-:Y:S01]  /*1920*/  @P2 IADD3 R4, R4, 0x1, RZ ;  /* 0x0000000104042810 */ /* 0x000fe20007ffe0ff */
[----:B------:R-:W-:Y:S01]  /*1930*/  @!P3 IMAD R0, R0, R48, R7 ;  /* 0x000000300000b224 */ /* 0x000fe200078e0207 */
[----:B------:R-:W-:Y:S01]  /*1940*/  MOV R23, R9 ;  /* 0x0000000900177202 */ /* 0x000fe20000000f00 */
[----:B------:R-:W-:Y:S01]  /*1950*/  @!P3 IMAD.WIDE.U32 R24, R48, R12, RZ ;  /* 0x0000000c3018b225 */ /* 0x000fe200078e00ff */
[----:B------:R-:W-:Y:S02]  /*1960*/  SHF.R.S32.HI R3, RZ, 0x1f, R6 ;  /* 0x0000001fff037819 */ /* 0x000fe40000011406 */
[----:B------:R-:W-:Y:S01]  /*1970*/  MOV R22, R10 ;  /* 0x0000000a00167202 */ /* 0x000fe20000000f00 */
[----:B------:R-:W-:Y:S01]  /*1980*/  IMAD R8, R51, R6, RZ ;  /* 0x0000000633087224 */ /* 0x000fe200078e02ff */
[----:B------:R-:W-:Y:S02]  /*1990*/  MOV R9, R4 ;  /* 0x0000000400097202 */ /* 0x000fe40000000f00 */
[----:B------:R-:W-:Y:S01]  /*19a0*/  @!P3 IADD3 R25, R25, R0, RZ ;  /* 0x000000001919b210 */ /* 0x000fe20007ffe0ff */
[----:B------:R-:W-:Y:S01]  /*19b0*/  IMAD R8, R3, R50, R8 ;  /* 0x0000003203087224 */ /* 0x000fe200078e0208 */
[----:B------:R-:W-:Y:S01]  /*19c0*/  @!P1 IADD3 R9, -R9, RZ, RZ ;  /* 0x000000ff09099210 */ /* 0x000fe20007ffe1ff */
[----:B------:R-:W-:Y:S01]  /*19d0*/  IMAD.WIDE.U32 R22, R50, R6, R22 ;  /* 0x0000000632167225 */ /* 0x000fe200078e0016 */
[----:B------:R-:W-:-:S02]  /*19e0*/  @!P3 SHF.R.S32.HI R0, RZ, 0x1f, R11 ;  /* 0x0000001fff00b819 */ /* 0x000fc4000001140b */
[----:B------:R-:W-:Y:S01]  /*19f0*/  @!P0 LOP3.LUT R9, RZ, R5, RZ, 0x33, !PT ;  /* 0x00000005ff098212 */ /* 0x000fe200078e33ff */
[----:B------:R-:W-:Y:S02]  /*1a00*/  @!P3 IMAD R2, R19, R11, RZ ;  /* 0x0000000b1302b224 */ /* 0x000fe400078e02ff */
[----:B------:R-:W-:Y:S01]  /*1a10*/  @P3 IMAD.IADD R12, R12, 0x1, R13 ;  /* 0x000000010c0c3824 */ /* 0x000fe200078e020d */
[----:B------:R-:W-:Y:S01]  /*1a20*/  SHF.R.S32.HI R4, RZ, 0x1f, R9 ;  /* 0x0000001fff047819 */ /* 0x000fe20000011409 */
[----:B------:R-:W-:Y:S02]  /*1a30*/  IMAD.IADD R23, R23, 0x1, R8 ;  /* 0x0000000117177824 */ /* 0x000fe400078e0208 */
[----:B------:R-:W-:Y:S02]  /*1a40*/  @!P3 IMAD R0, R18, R0, R2 ;  /* 0x000000001200b224 */ /* 0x000fe400078e0202 */
[----:B------:R-:W-:Y:S02]  /*1a50*/  IMAD R2, R17, R9, RZ ;  /* 0x0000000911027224 */ /* 0x000fe400078e02ff */
[----:B------:R-:W-:-:S02]  /*1a60*/  @P3 IMAD R7, R49, R12, RZ ;  /* 0x0000000c31073224 */ /* 0x000fc400078e02ff */
[----:B------:R-:W-:-:S04]  /*1a70*/  @P3 IMAD.WIDE.U32 R12, R48, R12, RZ ;  /* 0x0000000c300c3225 */ /* 0x000fc800078e00ff */
[----:B------:R-:W-:-:S04]  /*1a80*/  @!P3 IMAD.WIDE.U32 R18, R18, R11, R24 ;  /* 0x0000000b1212b225 */ /* 0x000fc800078e0018 */
        /* <DEDUP_REMOVED lines=9> */
.L_x_4494:
[----:B-1----:R-:W-:Y:S05]  /*1b20*/  BSYNC B0 ;  /* 0x0000000000007941 */ /* 0x002fea0003800000 */
.L_x_4492:
        /* <DEDUP_REMOVED lines=17> */
[----:B------:R-:W-:-:S03]  /*1c40*/  LOP3.LUT R56, R56, 0xfffffffe, RZ, 0xc0, !PT ;  /* 0xfffffffe38387812 */ /* 0x000fc600078ec0ff */
[----:B------:R-:W-:Y:S02]  /*1c50*/  IMAD.IADD R16, R52, 0x1, -R16 ;  /* 0x0000000134107824 */ /* 0x000fe400078e0a10 */
[----:B------:R-:W-:Y:S02]  /*1c60*/  IMAD.SHL.U32 R18, R55, 0x8, RZ ;  /* 0x0000000837127824 */ /* 0x000fe400078e00ff */
[----:B------:R-:W-:Y:S01]  /*1c70*/  IMAD.IADD R56, R9, 0x1, -R56 ;  /* 0x0000000109387824 */ /* 0x000fe200078e0a38 */
[----:B------:R-:W-:Y:S02]  /*1c80*/  SHF.R.S32.HI R9, RZ, 0x1f, R16 ;  /* 0x0000001fff097819 */ /* 0x000fe40000011410 */
[----:B------:R-:W-:Y:S02]  /*1c90*/  IADD3 R28, P1, R18, R8, RZ ;  /* 0x00000008121c7210 */ /* 0x000fe40007f3e0ff */
[----:B------:R-:W-:Y:S02]  /*1ca0*/  SHF.R.S32.HI R170, RZ, 0x3, R170 ;  /* 0x00000003ffaa7819 */ /* 0x000fe400000114aa */
[----:B------:R-:W-:-:S02]  /*1cb0*/  LEA.HI R8, R9, R16, RZ, 0x3 ;  /* 0x0000001009087211 */ /* 0x000fc400078f18ff */
[----:B------:R-:W-:Y:S01]  /*1cc0*/  SHF.R.S32.HI R19, RZ, 0x1f, R18 ;  /* 0x0000001fff137819 */ /* 0x000fe20000011412 */
[----:B------:R-:W-:Y:S01]  /*1cd0*/  IMAD.SHL.U32 R17, R170, 0x40, RZ ;  /* 0x00000040aa117824 */ /* 0x000fe200078e00ff */
[----:B------:R-:W-:Y:S01]  /*1ce0*/  LOP3.LUT R9, R8, 0xfffffff8, RZ, 0xc0, !PT ;  /* 0xfffffff808097812 */ /* 0x000fe200078ec0ff */
[----:B------:R-:W-:Y:S02]  /*1cf0*/  IMAD R3, R3, R48, RZ ;  /* 0x0000003003037224 */ /* 0x000fe400078e02ff */
[----:B------:R-:W-:Y:S01]  /*1d00*/  IMAD.X R29, R19, 0x1, R7, P1 ;  /* 0x00000001131d7824 */ /* 0x000fe200008e0607 */
[----:B------:R-:W-:Y:S01]  /*1d10*/  LOP3.LUT R17, R17, 0x1c0, RZ, 0xc0, !PT ;  /* 0x000001c011117812 */ /* 0x000fe200078ec0ff */
[----:B------:R-:W-:Y:S01]  /*1d20*/  IMAD.IADD R9, R16, 0x1, -R9 ;  /* 0x0000000110097824 */ /* 0x000fe200078e0a09 */
[----:B-1----:R-:W-:Y:S01]  /*1d30*/  LEA.HI R21, R53, R52, RZ, 0x6 ;  /* 0x0000003435157211 */ /* 0x002fe200078f30ff */
[C---:B------:R-:W-:Y:S02]  /*1d40*/  IMAD R3, R6.reuse, R49, R3 ;  /* 0x0000003106037224 */ /* 0x040fe400078e0203 */
[----:B------:R-:W-:Y:S01]  /*1d50*/  IMAD.WIDE.U32 R28, R6, R48, R28 ;  /* 0x00000030061c7225 */ /* 0x000fe200078e001c */
[----:B------:R-:W-:-:S03]  /*1d60*/  LOP3.LUT R22, R17, 0x38, R18, 0xf8, !PT ;  /* 0x0000003811167812 */ /* 0x000fc600078ef812 */
[----:B------:R-:W-:Y:S01]  /*1d70*/  IMAD.SHL.U32 R6, R9, 0x40, RZ ;  /* 0x0000004009067824 */ /* 0x000fe200078e00ff */
[----:B------:R-:W-:Y:S01]  /*1d80*/  SHF.R.U32.HI R17, RZ, 0x3, R17 ;  /* 0x00000003ff117819 */ /* 0x000fe20000011611 */
[----:B------:R-:W-:Y:S02]  /*1d90*/  IMAD.SHL.U32 R7, R56, 0x8, RZ ;  /* 0x0000000838077824 */ /* 0x000fe400078e00ff */
[----:B------:R-:W-:Y:S01]  /*1da0*/  IMAD.SHL.U32 R21, R21, 0x8, RZ ;  /* 0x0000000815157824 */ /* 0x000fe200078e00ff */
[----:B------:R-:W-:Y:S02]  /*1db0*/  LOP3.LUT R6, R6, 0x1c0, RZ, 0xc0, !PT ;  /* 0x000001c006067812 */ /* 0x000fe400078ec0ff */
[----:B------:R-:W-:Y:S02]  /*1dc0*/  LOP3.LUT R17, R22, R17, RZ, 0x3c, !PT ;  /* 0x0000001116117212 */ /* 0x000fe400078e3cff */
[----:B------:R-:W-:Y:S02]  /*1dd0*/  LOP3.LUT R7, R6, 0x8, R7, 0xf8, !PT ;  /* 0x0000000806077812 */ /* 0x000fe400078ef807 */
[----:B------:R-:W-:-:S02]  /*1de0*/  SHF.R.U32.HI R41, RZ, 0x3, R6 ;  /* 0x00000003ff297819 */ /* 0x000fc40000011606 */
[----:B------:R-:W-:Y:S01]  /*1df0*/  LOP3.LUT R156, R17, 0xfffffe00, R21, 0xf8, !PT ;  /* 0xfffffe00119c7812 */ /* 0x000fe200078ef815 */
[----:B------:R-:W-:Y:S01]  /*1e00*/  IMAD.IADD R29, R29, 0x1, R3 ;  /* 0x000000011d1d7824 */ /* 0x000fe200078e0203 */
[----:B------:R-:W-:Y:S01]  /*1e10*/  SHF.R.S32.HI R57, RZ, 0x1f, R239 ;  /* 0x0000001fff397819 */ /* 0x000fe200000114ef */
[----:B------:R-:W-:Y:S01]  /*1e20*/  IMAD.SHL.U32 R8, R8, 0x40, RZ ;  /* 0x0000004008087824 */ /* 0x000fe200078e00ff */
[----:B------:R-:W-:-:S04]  /*1e30*/  LOP3.LUT R41, R7, R41, RZ, 0x3c, !PT ;  /* 0x0000002907297212 */ /* 0x000fc800078e3cff */
[----:B------:R-:W-:Y:S02]  /*1e40*/  LOP3.LUT R41, R41, 0xfffffe00, R8, 0xf8, !PT ;  /* 0xfffffe0029297812 */ /* 0x000fe400078ef808 */
[C---:B------:R-:W-:Y:S02]  /*1e50*/  LOP3.LUT P3, RZ, R9.reuse, 0x4, RZ, 0xc0, !PT ;  /* 0x0000000409ff7812 */ /* 0x040fe4000786c0ff */
[----:B------:R-:W-:Y:S02]  /*1e60*/  LOP3.LUT P2, RZ, R9, 0x2, RZ, 0xc0, !PT ;  /* 0x0000000209ff7812 */ /* 0x000fe4000784c0ff */
[----:B------:R-:W-:-:S04]  /*1e70*/  SHF.R.S32.HI R88, RZ, 0x1f, R58 ;  /* 0x0000001fff587819 */ /* 0x000fc8000001143a */
[----:B------:R-:W-:Y:S01]  /*1e80*/  LEA.HI R88, R88, R58, RZ, 0x6 ;  /* 0x0000003a58587211 */ /* 0x000fe200078f30ff */
[----:B------:R-:W-:-:S03]  /*1e90*/  IMAD R164, R27, R5, RZ ;  /* 0x000000051ba47224 */ /* 0x000fc600078e02ff */
[----:B------:R-:W-:Y:S01]  /*1ea0*/  SHF.R.S32.HI R88, RZ, 0x6, R88 ;  /* 0x00000006ff587819 */ /* 0x000fe20000011458 */
[-C--:B------:R-:W-:Y:S01]  /*1eb0*/  IMAD R164, R4, R26.reuse, R164 ;  /* 0x0000001a04a47224 */ /* 0x080fe200078e02a4 */
[----:B------:R-:W-:Y:S01]  /*1ec0*/  SHF.R.S32.HI R175, RZ, 0x1f, R238 ;  /* 0x0000001fffaf7819 */ /* 0x000fe200000114ee */
[----:B------:R-:W-:Y:S01]  /*1ed0*/  IMAD.WIDE.U32 R26, R5, R26, R28 ;  /* 0x0000001a051a7225 */ /* 0x000fe200078e001c */
[----:B------:R-:W-:Y:S02]  /*1ee0*/  IMNMX R88, RZ, R88, !PT ;  /* 0x00000058ff587217 */ /* 0x000fe40007800200 */
        /* <DEDUP_REMOVED lines=9> */
[----:B------:R-:W-:-:S03]  /*1f80*/  LEA.HI R53, R53, R52, RZ, 0x5 ;  /* 0x0000003435357211 */ /* 0x000fc600078f28ff */
[----:B------:R-:W-:Y:S02]  /*1f90*/  IMAD.MOV.U32 R40, RZ, RZ, 0x10 ;  /* 0x00000010ff287424 */ /* 0x000fe400078e00ff */
[----:B------:R-:W-:Y:S02]  /*1fa0*/  IMAD.MOV.U32 R39, RZ, RZ, 0x20 ;  /* 0x00000020ff277424 */ /* 0x000fe400078e00ff */
[----:B------:R-:W-:Y:S01]  /*1fb0*/  IMAD.IADD R169, R165, 0x1, R168 ;  /* 0x00000001a5a97824 */ /* 0x000fe200078e02a8 */
[C---:B------:R-:W-:Y:S01]  /*1fc0*/  SHF.L.U64.HI R234, R50.reuse, 0x4, R51 ;  /* 0x0000000432ea7819 */ /* 0x040fe20000010233 */
[----:B------:R-:W-:Y:S01]  /*1fd0*/  IMAD.SHL.U32 R233, R50, 0x10, RZ ;  /* 0x0000001032e97824 */ /* 0x000fe200078e00ff */
[C---:B------:R-:W-:Y:S01]  /*1fe0*/  SHF.L.U64.HI R232, R48.reuse, 0x4, R49 ;  /* 0x0000000430e87819 */ /* 0x040fe20000010231 */
[----:B------:R-:W-:Y:S01]  /*1ff0*/  IMAD.SHL.U32 R231, R48, 0x10, RZ ;  /* 0x0000001030e77824 */ /* 0x000fe200078e00ff */
[----:B------:R-:W-:Y:S01]  /*2000*/  SHF.R.S32.HI R53, RZ, 0x5, R53 ;  /* 0x00000005ff357819 */ /* 0x000fe20000011435 */
[----:B------:R-:W-:Y:S01]  /*2010*/  IMAD.SHL.U32 R59, R55, 0x4, RZ ;  /* 0x00000004373b7824 */ /* 0x000fe200078e00ff */
[----:B------:R-:W-:-:S02]  /*2020*/  SEL R40, R40, 0xfffffff0, !P2 ;  /* 0xfffffff028287807 */ /* 0x000fc40005000000 */
[----:B------:R-:W-:Y:S01]  /*2030*/  SEL R39, R39, 0xffffffe0, !P3 ;  /* 0xffffffe027277807 */ /* 0x000fe20005800000 */
[----:B--2---:R-:W-:-:S04]  /*2040*/  @P0 IMAD.WIDE.U32 R22, R12, R242, RZ ;  /* 0x000000f20c160225 */ /* 0x004fc800078e00ff */
[----:B------:R-:W-:Y:S02]  /*2050*/  @P0 IMAD.MOV.U32 R7, RZ, RZ, R22 ;  /* 0x000000ffff070224 */ /* 0x000fe400078e0016 */
[----:B------:R-:W-:Y:S02]  /*2060*/  @P0 IMAD R6, R13, R242, RZ ;  /* 0x000000f20d060224 */ /* 0x000fe400078e02ff */
[----:B---3--:R-:W-:-:S04]  /*2070*/  @!P0 IMAD.WIDE.U32 R16, R24, R239, RZ ;  /* 0x000000ef18108225 */ /* 0x008fc800078e00ff */
[----:B------:R-:W-:Y:S02]  /*2080*/  @!P0 IMAD R3, R25, R239, RZ ;  /* 0x000000ef19038224 */ /* 0x000fe400078e02ff */
[----:B------:R-:W-:Y:S02]  /*2090*/  @!P0 IMAD.MOV.U32 R7, RZ, RZ, R16 ;  /* 0x000000ffff078224 */ /* 0x000fe400078e0010 */
[----:B------:R-:W-:Y:S02]  /*20a0*/  @!P0 IMAD R3, R24, R57, R3 ;  /* 0x0000003918038224 */ /* 0x000fe400078e0203 */
[----:B------:R-:W-:Y:S01]  /*20b0*/  @P0 IMAD.IADD R6, R23, 0x1, R6 ;  /* 0x0000000117060824 */ /* 0x000fe200078e0206 */
[C---:B------:R-:W-:Y:S01]  /*20c0*/  IADD3 R8, P1, R18.reuse, R7, RZ ;  /* 0x0000000712087210 */ /* 0x040fe20007f3e0ff */
[----:B------:R-:W-:Y:S02]  /*20d0*/  @!P0 IMAD.IADD R6, R17, 0x1, R3 ;  /* 0x0000000111068824 */ /* 0x000fe400078e0203 */
[----:B------:R-:W-:Y:S01]  /*20e0*/  IMAD R3, R11, R238, RZ ;  /* 0x000000ee0b037224 */ /* 0x000fe200078e02ff */
[----:B------:R-:W-:Y:S01]  /*20f0*/  IADD3 R11, R18, 0x40, RZ ;  /* 0x00000040120b7810 */ /* 0x000fe20007ffe0ff */
[----:B------:R-:W-:-:S02]  /*2100*/  IMAD.X R9, R19, 0x1, R6, P1 ;  /* 0x0000000113097824 */ /* 0x000fc400008e0606 */
[--C-:B------:R-:W-:Y:S02]  /*2110*/  @P0 IMAD.MOV.U32 R180, RZ, RZ, R12.reuse ;  /* 0x000000ffffb40224 */ /* 0x100fe400078e000c */
[--C-:B------:R-:W-:Y:S02]  /*2120*/  @P0 IMAD.MOV.U32 R181, RZ, RZ, R13.reuse ;  /* 0x000000ffffb50224 */ /* 0x100fe400078e000d */
[----:B------:R-:W-:Y:S02]  /*2130*/  @!P0 IMAD.MOV.U32 R180, RZ, RZ, R12 ;  /* 0x000000ffffb48224 */ /* 0x000fe400078e000c */
[----:B------:R-:W-:Y:S01]  /*2140*/  @!P0 IMAD.MOV.U32 R181, RZ, RZ, R13 ;  /* 0x000000ffffb58224 */ /* 0x000fe200078e000d */
[----:B----4-:R-:W-:Y:S01]  /*2150*/  ISETP.GE.AND P0, PT, R11, R61, PT ;  /* 0x0000003d0b00720c */ /* 0x010fe20003f06270 */
[----:B------:R-:W-:Y:S01]  /*2160*/  IMAD.WIDE.U32 R12, R238, R10, R8 ;  /* 0x0000000aee0c7225 */ /* 0x000fe200078e0008 */
[----:B------:R-:W-:Y:S02]  /*2170*/  IADD3 R9, R18, 0xc0, RZ ;  /* 0x000000c012097810 */ /* 0x000fe40007ffe0ff */
[----:B------:R-:W-:-:S02]  /*2180*/  SEL R6, RZ, 0xffffffff, P0 ;  /* 0xffffffffff067807 */ /* 0x000fc40000000000 */
[----:B------:R-:W-:Y:S01]  /*2190*/  ISETP.GE.AND P0, PT, R9, R61, PT ;  /* 0x0000003d0900720c */ /* 0x000fe20003f06270 */
[----:B------:R-:W-:-:S03]  /*21a0*/  @!P4 IMAD.MOV.U32 R20, RZ, RZ, RZ ;  /* 0x000000ffff14c224 */ /* 0x000fc600078e00ff */
[----:B------:R-:W-:Y:S02]  /*21b0*/  SEL R60, RZ, 0x8, P0 ;  /* 0x00000008ff3c7807 */ /* 0x000fe40000000000 */
[----:B------:R-:W-:Y:S01]  /*21c0*/  IADD3 R158, P0, R18, R2, RZ ;  /* 0x00000002129e7210 */ /* 0x000fe20007f1e0ff */
[----:B------:R-:W-:Y:S01]  /*21d0*/  IMAD R3, R10, R175, R3 ;  /* 0x000000af0a037224 */ /* 0x000fe200078e0203 */
[----:B------:R-:W-:Y:S02]  /*21e0*/  ISETP.GT.AND P4, PT, R167, R88, PT ;  /* 0x00000058a700720c */ /* 0x000fe40003f84270 */
[CC--:B------:R-:W-:Y:S01]  /*21f0*/  ISETP.GE.AND P1, PT, R18.reuse, R61.reuse, PT ;  /* 0x0000003d1200720c */ /* 0x0c0fe20003f26270 */
[----:B------:R-:W-:Y:S01]  /*2200*/  IMAD.X R159, R19, 0x1, R0, P0 ;  /* 0x00000001139f7824 */ /* 0x000fe200000e0600 */
[----:B------:R-:W-:Y:S01]  /*2210*/  IADD3 R10, R18, 0x80, RZ ;  /* 0x00000080120a7810 */ /* 0x000fe20007ffe0ff */
[----:B------:R-:W-:Y:S01]  /*2220*/  IMAD.SHL.U32 R6, R6, 0x2, RZ ;  /* 0x0000000206067824 */ /* 0x000fe200078e00ff */
[----:B------:R-:W-:Y:S01]  /*2230*/  SEL R7, RZ, 0x1, P1 ;  /* 0x00000001ff077807 */ /* 0x000fe20000800000 */
[----:B------:R-:W-:Y:S01]  /*2240*/  IMAD R178, R177, R180, RZ ;  /* 0x000000b4b1b27224 */ /* 0x000fe200078e02ff */
[----:B------:R-:W-:Y:S01]  /*2250*/  ISETP.GE.AND P1, PT, R10, R61, PT ;  /* 0x0000003d0a00720c */ /* 0x000fe20003f26270 */
[----:B------:R-:W-:-:S04]  /*2260*/  IMAD.WIDE.U32 R158, R170, R50, R158 ;  /* 0x00000032aa9e7225 */ /* 0x000fc800078e009e */
[----:B------:R-:W-:Y:S01]  /*2270*/  IMAD.IADD R13, R13, 0x1, R3 ;  /* 0x000000010d0d7824 */ /* 0x000fe200078e0203 */
[----:B------:R-:W-:Y:S01]  /*2280*/  SEL R3, RZ, 0x4, P1 ;  /* 0x00000004ff037807 */ /* 0x000fe20000800000 */
[----:B------:R-:W-:Y:S01]  /*2290*/  IMAD R178, R176, R181, R178 ;  /* 0x000000b5b0b27224 */ /* 0x000fe200078e02b2 */
[----:B------:R-:W-:Y:S01]  /*22a0*/  LOP3.LUT R6, R6, 0x2, R7, 0xe2, !PT ;  /* 0x0000000206067812 */ /* 0x000fe200078ee207 */
[----:B------:R-:W-:Y:S01]  /*22b0*/  IMAD.IADD R161, R159, 0x1, R160 ;  /* 0x000000019fa17824 */ /* 0x000fe200078e02a0 */
[----:B------:R-:W-:Y:S01]  /*22c0*/  LEA R236, P1, R158, R162, 0x1 ;  /* 0x000000a29eec7211 */ /* 0x000fe200078208ff */
[----:B------:R-:W-:Y:S01]  /*22d0*/  IMAD.WIDE.U32 R176, R176, R180, R12 ;  /* 0x000000b4b0b07225 */ /* 0x000fe200078e000c */
[----:B------:R-:W-:Y:S02]  /*22e0*/  LEA R185, P0, R164, R172, 0x1 ;  /* 0x000000aca4b97211 */ /* 0x000fe400078008ff */
[----:B------:R-:W-:Y:S01]  /*22f0*/  LOP3.LUT R60, R60, R6, R3, 0xfe, !PT ;  /* 0x000000063c3c7212 */ /* 0x000fe200078efe03 */
[----:B------:R-:W-:Y:S01]  /*2300*/  IMAD.IADD R179, R177, 0x1, R178 ;  /* 0x00000001b1b37824 */ /* 0x000fe200078e02b2 */
[----:B------:R-:W-:-:S02]  /*2310*/  LEA.HI.X R235, R158, R163, R161, 0x1, P1 ;  /* 0x000000a39eeb7211 */ /* 0x000fc400008f0ca1 */
[----:B------:R-:W-:Y:S01]  /*2320*/  LEA.HI.X R184, R164, R173, R169, 0x1, P0 ;  /* 0x000000ada4b87211 */ /* 0x000fe200000f0ca9 */
[----:B------:R-:W-:Y:S05]  /*2330*/  @!P4 BRA `(.L_x_4495) ;  /* 0x0000ba900000c947 */ /* 0x000fea0003800000 */
[----:B------:R-:W2:Y:S04]  /*2340*/  LD.E.64 R32, [R14.64+0x120] ;  /* 0x000120060e207980 */ /* 0x000ea8000c101b00 */
        /* <DEDUP_REMOVED lines=10> */
[----:B------:R-:W-:-:S04]  /*23f0*/  LEA R17, R167, 0xffffffc0, 0x6 ;  /* 0xffffffc0a7117811 */ /* 0x000fc800078e30ff */
[----:B------:R-:W-:Y:S02]  /*2400*/  SHF.R.S32.HI R8, RZ, 0x1f, R17 ;  /* 0x0000001fff087819 */ /* 0x000fe40000011411 */
[----:B-----5:R-:W-:Y:S01]  /*2410*/  IADD3 R20, R17, R20, RZ ;  /* 0x0000001411147210 */ /* 0x020fe20007ffe0ff */
[----:B------:R-:W-:Y:S01]  /*2420*/  IMAD.SHL.U32 R66, R48, 0x20, RZ ;  /* 0x0000002030427824 */ /* 0x000fe200078e00ff */
[----:B------:R-:W-:Y:S01]  /*2430*/  LOP3.LUT R151, R60, 0xffff, RZ, 0xc0, !PT ;  /* 0x0000ffff3c977812 */ /* 0x000fe200078ec0ff */
[----:B------:R-:W-:Y:S01]  /*2440*/  IMAD R65, R49, 0x60, RZ ;  /* 0x0000006031417824 */ /* 0x000fe200078e02ff */
[C---:B------:R-:W-:Y:S01]  /*2450*/  SHF.L.U64.HI R67, R48.reuse, 0x5, R49 ;  /* 0x0000000530437819 */ /* 0x040fe20000010231 */
[----:B------:R-:W-:Y:S01]  /*2460*/  IMAD.WIDE.U32 R186, R48, 0x60, RZ ;  /* 0x0000006030ba7825 */ /* 0x000fe200078e00ff */
[C---:B------:R-:W-:Y:S02]  /*2470*/  LOP3.LUT R154, R151.reuse, 0x1, RZ, 0xc0, !PT ;  /* 0x00000001979a7812 */ /* 0x040fe400078ec0ff */
        /* <DEDUP_REMOVED lines=16> */
[----:B---3--:R-:W-:Y:S02]  /*2580*/  IMAD R2, R35, R239, RZ ;  /* 0x000000ef23027224 */ /* 0x008fe400078e02ff */
[----:B------:R-:W-:-:S02]  /*2590*/  IMAD R0, R32, R57, R0 ;  /* 0x0000003920007224 */ /* 0x000fc400078e0200 */
[----:B------:R-:W-:-:S04]  /*25a0*/  IMAD.WIDE.U32 R32, R239, R32, R18 ;  /* 0x00000020ef207225 */ /* 0x000fc800078e0012 */
[----:B------:R-:W-:-:S04]  /*25b0*/  IMAD.WIDE.U32 R30, R239, R34, R18 ;  /* 0x00000022ef1e7225 */ /* 0x000fc800078e0012 */
[----:B------:R-:W-:Y:S02]  /*25c0*/  IMAD R2, R34, R57, R2 ;  /* 0x0000003922027224 */ /* 0x000fe400078e0202 */
[----:B------:R-:W-:Y:S02]  /*25d0*/  IMAD.IADD R33, R33, 0x1, R0 ;  /* 0x0000000121217824 */ /* 0x000fe400078e0200 */
[-C--:B----4-:R-:W-:Y:S02]  /*25e0*/  IMAD R0, R191, R17.reuse, RZ ;  /* 0x00000011bf007224 */ /* 0x090fe400078e02ff */
[----:B------:R-:W-:Y:S02]  /*25f0*/  IMAD.IADD R31, R31, 0x1, R2 ;  /* 0x000000011f1f7824 */ /* 0x000fe400078e0202 */
[----:B------:R-:W-:Y:S02]  /*2600*/  IMAD R3, R189, R17, RZ ;  /* 0x00000011bd037224 */ /* 0x000fe400078e02ff */
[----:B------:R-:W-:-:S02]  /*2610*/  IMAD R0, R190, R8, R0 ;  /* 0x00000008be007224 */ /* 0x000fc400078e0200 */
[----:B------:R-:W-:-:S04]  /*2620*/  IMAD.WIDE.U32 R30, R190, R17, R30 ;  /* 0x00000011be1e7225 */ /* 0x000fc800078e001e */
[----:B------:R-:W-:Y:S02]  /*2630*/  IMAD R3, R188, R8, R3 ;  /* 0x00000008bc037224 */ /* 0x000fe400078e0203 */
[----:B------:R-:W-:Y:S01]  /*2640*/  IMAD.WIDE.U32 R32, R17, R188, R32 ;  /* 0x000000bc11207225 */ /* 0x000fe200078e0020 */
[----:B------:R-:W-:-:S03]  /*2650*/  SHF.R.S32.HI R8, RZ, 0x1f, R58 ;  /* 0x0000001fff087819 */ /* 0x000fc6000001143a */
[----:B------:R-:W-:Y:S01]  /*2660*/  IMAD.IADD R31, R31, 0x1, R0 ;  /* 0x000000011f1f7824 */ /* 0x000fe200078e0200 */
[----:B------:R-:W-:Y:S01]  /*2670*/  LEA.HI R148, R16, R16, RZ, 0x1 ;  /* 0x0000001010947211 */ /* 0x000fe200078f08ff */
[----:B------:R-:W-:Y:S01]  /*2680*/  IMAD.IADD R33, R33, 0x1, R3 ;  /* 0x0000000121217824 */ /* 0x000fe200078e0203 */
[----:B------:R-:W-:Y:S01]  /*2690*/  IADD3 R3, P0, -R58, R170, RZ ;  /* 0x000000aa3a037210 */ /* 0x000fe20007f1e1ff */
[-C--:B------:R-:W-:Y:S02]  /*26a0*/  IMAD R0, R27, R5.reuse, RZ ;  /* 0x000000051b007224 */ /* 0x080fe400078e02ff */
[-C--:B------:R-:W-:Y:S01]  /*26b0*/  IMAD R2, R29, R5.reuse, RZ ;  /* 0x000000051d027224 */ /* 0x080fe200078e02ff */
[----:B------:R-:W-:Y:S01]  /*26c0*/  SHF.R.S32.HI R148, RZ, 0x1, R148 ;  /* 0x00000001ff947819 */ /* 0x000fe20000011494 */
[C---:B------:R-:W-:Y:S02]  /*26d0*/  IMAD R0, R26.reuse, R4, R0 ;  /* 0x000000041a007224 */ /* 0x040fe400078e0200 */
[----:B------:R-:W-:-:S04]  /*26e0*/  IMAD.WIDE.U32 R26, R26, R5, R30 ;  /* 0x000000051a1a7225 */ /* 0x000fc800078e001e */
[----:B------:R-:W-:Y:S02]  /*26f0*/  IMAD.X R8, R171, 0x1, ~R8, P0 ;  /* 0x00000001ab087824 */ /* 0x000fe400000e0e08 */
[C---:B------:R-:W-:Y:S02]  /*2700*/  IMAD R2, R28.reuse, R4, R2 ;  /* 0x000000041c027224 */ /* 0x040fe400078e0202 */
[----:B------:R-:W-:-:S04]  /*2710*/  IMAD.WIDE.U32 R28, R28, R5, R32 ;  /* 0x000000051c1c7225 */ /* 0x000fc800078e0020 */
[----:B------:R-:W-:Y:S02]  /*2720*/  IMAD.IADD R27, R27, 0x1, R0 ;  /* 0x000000011b1b7824 */ /* 0x000fe400078e0200 */
[----:B------:R-:W-:Y:S02]  /*2730*/  IMAD R118, R8, R190, RZ ;  /* 0x000000be08767224 */ /* 0x000fe400078e02ff */
[----:B------:R-:W-:Y:S02]  /*2740*/  IMAD R0, R170, R148, R59 ;  /* 0x00000094aa007224 */ /* 0x000fe400078e023b */
[----:B------:R-:W-:Y:S02]  /*2750*/  IMAD.IADD R17, R29, 0x1, R2 ;  /* 0x000000011d117824 */ /* 0x000fe400078e0202 */
[----:B------:R-:W-:Y:S02]  /*2760*/  IMAD R116, R8, R188, RZ ;  /* 0x000000bc08747224 */ /* 0x000fe400078e02ff */
[----:B------:R-:W-:-:S02]  /*2770*/  IMAD.MOV.U32 R16, RZ, RZ, R28 ;  /* 0x000000ffff107224 */ /* 0x000fc400078e001c */
[----:B------:R-:W-:Y:S02]  /*2780*/  IMAD R2, R148, R20, RZ ;  /* 0x0000001494027224 */ /* 0x000fe400078e02ff */
[-C--:B------:R-:W-:Y:S02]  /*2790*/  IMAD R118, R191, R3.reuse, R118 ;  /* 0x00000003bf767224 */ /* 0x080fe400078e0276 */
[----:B------:R-:W-:-:S04]  /*27a0*/  IMAD.WIDE.U32 R20, R190, R3, R26 ;  /* 0x00000003be147225 */ /* 0x000fc800078e001a */
[----:B------:R-:W-:Y:S01]  /*27b0*/  IMAD.IADD R4, R59, 0x1, R0 ;  /* 0x000000013b047824 */ /* 0x000fe200078e0200 */
[----:B------:R-:W-:Y:S01]  /*27c0*/  SHF.R.S32.HI R122, RZ, 0x1f, R2 ;  /* 0x0000001fff7a7819 */ /* 0x000fe20000011402 */
[-C--:B------:R-:W-:Y:S02]  /*27d0*/  IMAD R116, R189, R3.reuse, R116 ;  /* 0x00000003bd747224 */ /* 0x080fe400078e0274 */
[----:B------:R-:W-:Y:S01]  /*27e0*/  IMAD.WIDE.U32 R16, R188, R3, R16 ;  /* 0x00000003bc107225 */ /* 0x000fe200078e0010 */
[----:B------:R-:W-:Y:S02]  /*27f0*/  IADD3 R3, P3, R2, R0, RZ ;  /* 0x0000000002037210 */ /* 0x000fe40007f7e0ff */
[----:B------:R-:W-:Y:S02]  /*2800*/  IADD3 R118, R21, R118, RZ ;  /* 0x0000007615767210 */ /* 0x000fe40007ffe0ff */
[----:B------:R-:W-:Y:S02]  /*2810*/  LEA R119, P0, R20, R24, 0x1 ;  /* 0x0000001814777211 */ /* 0x000fe400078008ff */
        /* <DEDUP_REMOVED lines=35> */
[----:B------:R-:W-:Y:S01]  /*2a50*/  IMAD.X R82, R84, 0x1, R234, P2 ;  /* 0x0000000154527824 */ /* 0x000fe200010e06ea */
[C---:B------:R-:W-:Y:S01]  /*2a60*/  SHF.L.U64.HI R89, R190.reuse, 0x4, R191 ;  /* 0x00000004be597819 */ /* 0x040fe200000102bf */
[----:B------:R-:W-:Y:S01]  /*2a70*/  IMAD.SHL.U32 R100, R190, 0x20, RZ ;  /* 0x00000020be647824 */ /* 0x000fe200078e00ff */
[----:B------:R-:W-:-:S02]  /*2a80*/  IADD3 R77, P4, R83, R233, RZ ;  /* 0x000000e9534d7210 */ /* 0x000fc40007f9e0ff */
[C---:B------:R-:W-:Y:S02]  /*2a90*/  IADD3 R92, P5, R90.reuse, 0x40, RZ ;  /* 0x000000405a5c7810 */ /* 0x040fe40007fbe0ff */
        /* <DEDUP_REMOVED lines=8> */
[----:B------:R-:W-:Y:S01]  /*2b20*/  IADD3.X R70, R78, R234, RZ, P3, !PT ;  /* 0x000000ea4e467210 */ /* 0x000fe20001ffe4ff */
[--C-:B------:R-:W-:Y:S01]  /*2b30*/  IMAD.X R76, R82, 0x1, R234.reuse, P4 ;  /* 0x00000001524c7824 */ /* 0x100fe200020e06ea */
[C---:B------:R-:W-:Y:S01]  /*2b40*/  SHF.L.U64.HI R111, R188.reuse, 0x4, R189 ;  /* 0x00000004bc6f7819 */ /* 0x040fe200000102bd */
[----:B------:R-:W-:Y:S01]  /*2b50*/  IMAD.X R91, RZ, RZ, R89, P5 ;  /* 0x000000ffff5b7224 */ /* 0x000fe200028e0659 */
[C---:B------:R-:W-:Y:S01]  /*2b60*/  SHF.L.U64.HI R113, R188.reuse, 0x5, R189 ;  /* 0x00000005bc717819 */ /* 0x040fe200000102bd */
[--C-:B------:R-:W-:Y:S01]  /*2b70*/  IMAD.X R95, RZ, RZ, R89.reuse, P1 ;  /* 0x000000ffff5f7224 */ /* 0x100fe200008e0659 */
[----:B------:R-:W-:Y:S01]  /*2b80*/  SHF.L.U32 R114, R188, 0x5, RZ ;  /* 0x00000005bc727819 */ /* 0x000fe200000006ff */
[----:B------:R-:W-:Y:S01]  /*2b90*/  IMAD.X R103, RZ, RZ, R89, P0 ;  /* 0x000000ffff677224 */ /* 0x000fe200000e0659 */
[----:B------:R-:W-:Y:S01]  /*2ba0*/  SHF.L.U64.HI R99, R190, 0x5, R191 ;  /* 0x00000005be637819 */ /* 0x000fe200000102bf */
[----:B------:R-:W-:Y:S01]  /*2bb0*/  IMAD.SHL.U32 R150, R148, 0x20, RZ ;  /* 0x0000002094967824 */ /* 0x000fe200078e00ff */
[-C--:B------:R-:W-:Y:S01]  /*2bc0*/  IADD3 R94, P5, R92, R90.reuse, RZ ;  /* 0x0000005a5c5e7210 */ /* 0x080fe20007fbe0ff */
[----:B------:R-:W-:Y:S01]  /*2bd0*/  IMAD R115, R189, 0x60, RZ ;  /* 0x00000060bd737824 */ /* 0x000fe200078e02ff */
[----:B------:R-:W-:Y:S01]  /*2be0*/  IADD3 R98, P4, R96, R90, RZ ;  /* 0x0000005a60627210 */ /* 0x000fe20007f9e0ff */
[----:B------:R-:W-:Y:S01]  /*2bf0*/  IMAD.X R68, R72, 0x1, R234, P2 ;  /* 0x0000000148447824 */ /* 0x000fe200010e06ea */
[----:B------:R-:W-:Y:S01]  /*2c00*/  IADD3 R102, P3, R100, R92, RZ ;  /* 0x0000005c64667210 */ /* 0x000fe20007f7e0ff */
[----:B------:R-:W-:Y:S01]  /*2c10*/  IMAD R148, R148, 0x30, RZ ;  /* 0x0000003094947824 */ /* 0x000fe200078e02ff */
[----:B------:R-:W-:Y:S01]  /*2c20*/  IADD3 R108, P1, R100, R96, RZ ;  /* 0x00000060646c7210 */ /* 0x000fe20007f3e0ff */
[C---:B------:R-:W-:Y:S01]  /*2c30*/  IMAD.IADD R143, R155.reuse, 0x1, R146 ;  /* 0x000000019b8f7824 */ /* 0x040fe200078e0292 */
[C---:B------:R-:W-:Y:S01]  /*2c40*/  IADD3 R110, P0, R104.reuse, R100, RZ ;  /* 0x00000064686e7210 */ /* 0x040fe20007f1e0ff */
[C---:B------:R-:W-:Y:S01]  /*2c50*/  IMAD.IADD R141, R155.reuse, 0x1, R144 ;  /* 0x000000019b8d7824 */ /* 0x040fe200078e0290 */
[----:B------:R-:W-:Y:S01]  /*2c60*/  IADD3 R106, P2, R104, R90, RZ ;  /* 0x0000005a686a7210 */ /* 0x000fe20007f5e0ff */
[----:B------:R-:W-:-:S02]  /*2c70*/  IMAD.IADD R140, R155, 0x1, R142 ;  /* 0x000000019b8c7824 */ /* 0x000fc400078e028e */
[----:B------:R-:W-:Y:S01]  /*2c80*/  IMAD.WIDE.U32 R188, R188, 0x60, RZ ;  /* 0x00000060bcbc7825 */ /* 0x000fe200078e00ff */
[----:B------:R-:W-:Y:S02]  /*2c90*/  SHF.L.U64.HI R111, R112, 0x1, R111 ;  /* 0x00000001706f7819 */ /* 0x000fe4000001026f */
        /* <DEDUP_REMOVED lines=23> */
.L_x_4613:
        /* <DEDUP_REMOVED lines=31> */
.L_x_4497:
[----:B------:R-:W-:Y:S05]  /*3000*/  BSYNC B0 ;  /* 0x0000000000007941 */ /* 0x000fea0003800000 */
.L_x_4496:
[C---:B------:R-:W-:Y:S01]  /*3010*/  ISETP.GE.AND P0, PT, R64.reuse, R193, PT ;  /* 0x000000c14000720c */ /* 0x040fe20003f06270 */
[----:B------:R-:W-:Y:S03]  /*3020*/  BSSY B0, `(.L_x_4498) ;  /* 0x0000014000007945 */ /* 0x000fe60003800000 */
[----:B------:R-:W-:Y:S11]  /*3030*/  ISETP.GE.AND P0, PT, R64, R192, !P0 ;  /* 0x000000c04000720c */ /* 0x000ff60004706270 */
[----:B------:R-:W-:Y:S02]  /*3040*/  @!UPT UIADD3 URZ, URZ, URZ, URZ ;  /* 0x0000003f3f3ff290 */ /* 0x000fe4000fffe03f */
[----:B------:R-:W-:-:S05]  /*3050*/  @!P0 BRA `(.L_x_4499) ;  /* 0x0000010000008947 */ /* 0x000fca0003800000 */
[----:B------:R-:W-:Y:S02]  /*3060*/  ISETP.NE.AND P1, PT, R154, RZ, PT ;  /* 0x000000ff9a00720c */ /* 0x000fe40003f25270 */
[----:B------:R-:W-:Y:S02]  /*3070*/  IADD3 R28, P0, R2, R112, RZ ;  /* 0x00000070021c7210 */ /* 0x000fe40007f1e0ff */
[----:B-1----:R-:W-:Y:S03]  /*3080*/  LEA R22, P3, R231, R127, 0x1 ;  /* 0x0000007fe7167211 */ /* 0x002fe600078608ff */
        /* <DEDUP_REMOVED lines=13> */
.L_x_4499:
[----:B------:R-:W-:Y:S05]  /*3160*/  BSYNC B0 ;  /* 0x0000000000007941 */ /* 0x000fea0003800000 */
.L_x_4498:
        /* <DEDUP_REMOVED lines=21> */
.L_x_4501:
[----:B------:R-:W-:Y:S05]  /*32c0*/  BSYNC B0 ;  /* 0x0000000000007941 */ /* 0x000fea0003800000 */
.L_x_4500:
        /* <DEDUP_REMOVED lines=21> */
.L_x_4503:
[----:B------:R-:W-:Y:S05]  /*3420*/  BSYNC B0 ;  /* 0x0000000000007941 */ /* 0x000fea0003800000 */
.L_x_4502:
        /* <DEDUP_REMOVED lines=66> */
.L_x_4510:
[----:B------:R-:W-:Y:S05]  /*3850*/  BSYNC B0 ;  /* 0x0000000000007941 */ /* 0x000fea0003800000 */
.L_x_4509:
        /* <DEDUP_REMOVED lines=51> */
.L_x_4512:
[----:B------:R-:W-:Y:S05]  /*3b90*/  BSYNC B0 ;  /* 0x0000000000007941 */ /* 0x000fea0003800000 */
.L_x_4511:
        /* <DEDUP_REMOVED lines=51> */
.L_x_4514:
[----:B------:R-:W-:Y:S05]  /*3ed0*/  BSYNC B0 ;  /* 0x0000000000007941 */ /* 0x000fea0003800000 */
.L_x_4513:
        /* <DEDUP_REMOVED lines=50> */
.L_x_4508:
[----:B------:R-:W-:Y:S05]  /*4200*/  BSYNC B1 ;  /* 0x0000000000017941 */ /* 0x000fea0003800000 */
.L_x_4507:
        /* <DEDUP_REMOVED lines=63> */
.L_x_4518:
[----:B------:R-:W-:Y:S05]  /*4600*/  BSYNC B0 ;  /* 0x0000000000007941 */ /* 0x000fea0003800000 */
.L_x_4517:
        /* <DEDUP_REMOVED lines=53> */
.L_x_4520:
[----:B------:R-:W-:Y:S05]  /*4960*/  BSYNC B0 ;  /* 0x0000000000007941 */ /* 0x000fea0003800000 */
.L_x_4519:
        /* <DEDUP_REMOVED lines=53> */
.L_x_4522:
[----:B------:R-:W-:Y:S05]  /*4cc0*/  BSYNC B0 ;  /* 0x0000000000007941 */ /* 0x000fea0003800000 */
.L_x_4521:
        /* <DEDUP_REMOVED lines=52> */
.L_x_4516:
[----:B------:R-:W-:Y:S05]  /*5010*/  BSYNC B1 ;  /* 0x0000000000017941 */ /* 0x000fea0003800000 */
.L_x_4515:
        /* <DEDUP_REMOVED lines=63> */
.L_x_4526:
[----:B------:R-:W-:Y:S05]  /*5410*/  BSYNC B0 ;  /* 0x0000000000007941 */ /* 0x000fea0003800000 */
.L_x_4525:
        /* <DEDUP_REMOVED lines=53> */
.L_x_4528:
[----:B------:R-:W-:Y:S05]  /*5770*/  BSYNC B0 ;  /* 0x0000000000007941 */ /* 0x000fea0003800000 */
.L_x_4527:
        /* <DEDUP_REMOVED lines=53> */
.L_x_4530:
[----:B------:R-:W-:Y:S05]  /*5ad0*/  BSYNC B0 ;  /* 0x0000000000007941 */ /* 0x000fea0003800000 */
.L_x_4529:
        /* <DEDUP_REMOVED lines=52> */
.L_x_4524:
[----:B------:R-:W-:Y:S05]  /*5e20*/  BSYNC B1 ;  /* 0x0000000000017941 */ /* 0x000fea0003800000 */
.L_x_4523:
        /* <DEDUP_REMOVED lines=67> */
.L_x_4534:
[----:B------:R-:W-:Y:S05]  /*6260*/  BSYNC B0 ;  /* 0x0000000000007941 */ /* 0x000fea0003800000 */
.L_x_4533:
        /* <DEDUP_REMOVED lines=53> */
.L_x_4536:
[----:B------:R-:W-:Y:S05]  /*65c0*/  BSYNC B0 ;  /* 0x0000000000007941 */ /* 0x000fea0003800000 */
.L_x_4535:
        /* <DEDUP_REMOVED lines=53> */
.L_x_4538:
[----:B------:R-:W-:Y:S05]  /*6920*/  BSYNC B0 ;  /* 0x0000000000007941 */ /* 0x000fea0003800000 */
.L_x_4537:
        /* <DEDUP_REMOVED lines=52> */
.L_x_4532:
[----:B------:R-:W-:Y:S05]  /*6c70*/  BSYNC B1 ;  /* 0x0000000000017941 */ /* 0x000fea0003800000 */
.L_x_4531:
[----:B------:R-:W2:Y:S02]  /*6c80*/  LD.E R0, [R14.64+0xd0] ;  /* 0x0000d0060e007980 */ /* 0x000ea4000c101900 */
[----:B--2---:R-:W-:Y:S05]  /*6c90*/  IMAD.U32 R0, R0, -0x20, RZ ;  /* 0xffffffe000007824 */ /* 0x004fea00078e00ff */
[C---:B------:R-:W-:Y:S02]  /*6ca0*/  LEA R20, P1, R0.reuse, R20, 0x1 ;  /* 0x0000001400147211 */ /* 0x040fe400078208ff */
[C---:B------:R-:W-:Y:S02]  /*6cb0*/  LEA R42, P0, R0.reuse, R42, 0x1 ;  /* 0x0000002a002a7211 */ /* 0x040fe400078008ff */
[C---:B------:R-:W-:Y:S02]  /*6cc0*/  LEA.HI.X.SX32 R21, R0.reuse, R21, 0x1, P1 ;  /* 0x0000001500157211 */ /* 0x040fe400008f0eff */
[----:B------:R-:W-:Y:S01]  /*6cd0*/  LEA.HI.X.SX32 R43, R0, R43, 0x1, P0 ;  /* 0x0000002b002b7211 */ /* 0x000fe200000f0eff */
[----:B------:R-:W-:-:S05]  /*6ce0*/  BRA `(.L_x_4539) ;  /* 0x00006a3000007947 */ /* 0x000fca0003800000 */
.L_x_4506:
        /* <DEDUP_REMOVED lines=94> */
.L_x_4545:
[----:B------:R-:W-:Y:S05]  /*72d0*/  BSYNC B0 ;  /* 0x0000000000007941 */ /* 0x000fea0003800000 */
.L_x_4544:
[----:B-----5:R2:W-:Y:S02]  /*72e0*/  ST.E.128 [R124.64], R24 ;  /* 0x000000187c007985 */ /* 0x0205e4000c101d06 */
.L_x_4543:
[----:B------:R-:W-:Y:S05]  /*72f0*/  BSYNC B1 ;  /* 0x0000000000017941 */ /* 0x000fea0003800000 */
.L_x_4542:
        /* <DEDUP_REMOVED lines=92> */
.L_x_4549:
[----:B------:R-:W-:Y:S05]  /*78c0*/  BSYNC B0 ;  /* 0x0000000000007941 */ /* 0x000fea0003800000 */
.L_x_4548:
[----:B-----5:R2:W-:Y:S02]  /*78d0*/  ST.E.128 [R124.64+0x80], R24 ;  /* 0x000080187c007985 */ /* 0x0205e4000c101d06 */
.L_x_4547:
[----:B------:R-:W-:Y:S05]  /*78e0*/  BSYNC B1 ;  /* 0x0000000000017941 */ /* 0x000fea0003800000 */
.L_x_4546:
        /* <DEDUP_REMOVED lines=92> */
.L_x_4553:
[----:B------:R-:W-:Y:S05]  /*7eb0*/  BSYNC B0 ;  /* 0x0000000000007941 */ /* 0x000fea0003800000 */
.L_x_4552:
[----:B-----5:R2:W-:Y:S02]  /*7ec0*/  ST.E.128 [R124.64+0x100], R24 ;  /* 0x000100187c007985 */ /* 0x0205e4000c101d06 */
.L_x_4551:
[----:B------:R-:W-:Y:S05]  /*7ed0*/  BSYNC B1 ;  /* 0x0000000000017941 */ /* 0x000fea0003800000 */
.L_x_4550:
        /* <DEDUP_REMOVED lines=91> */
.L_x_4555:
[----:B------:R-:W-:Y:S05]  /*8490*/  BSYNC B0 ;  /* 0x0000000000007941 */ /* 0x000fea0003800000 */
.L_x_4554:
[----:B-----5:R2:W-:Y:S02]  /*84a0*/  ST.E.128 [R124.64+0x180], R24 ;  /* 0x000180187c007985 */ /* 0x0205e4000c101d06 */
.L_x_4541:
[----:B------:R-:W-:Y:S05]  /*84b0*/  BSYNC B2 ;  /* 0x0000000000027941 */ /* 0x000fea0003800000 */
.L_x_4540:
        /* <DEDUP_REMOVED lines=97> */
.L_x_4561:
[----:B------:R-:W-:Y:S05]  /*8ad0*/  BSYNC B0 ;  /* 0x0000000000007941 */ /* 0x000fea0003800000 */
.L_x_4560:
[C---:B------:R-:W-:Y:S04]  /*8ae0*/  LEA R2, P0, R233.reuse, R124, 0x1 ;  /* 0x0000007ce9027211 */ /* 0x040fe800078008ff */
[----:B------:R-:W-:Y:S05]  /*8af0*/  LEA.HI.X R3, R233, R125, R234, 0x1, P0 ;  /* 0x0000007de9037211 */ /* 0x000fea00000f0cea */
[----:B-----5:R2:W-:Y:S04]  /*8b00*/  ST.E.128 [R2.64], R24 ;  /* 0x0000001802007985 */ /* 0x0205e8000c101d06 */
.L_x_4559:
[----:B------:R-:W-:Y:S05]  /*8b10*/  BSYNC B1 ;  /* 0x0000000000017941 */ /* 0x000fea0003800000 */
.L_x_4558:
        /* <DEDUP_REMOVED lines=92> */
.L_x_4565:
[----:B------:R-:W-:Y:S05]  /*90e0*/  BSYNC B0 ;  /* 0x0000000000007941 */ /* 0x000fea0003800000 */
.L_x_4564:
[C---:B------:R-:W-:Y:S04]  /*90f0*/  LEA R2, P0, R85.reuse, R124, 0x1 ;  /* 0x0000007c55027211 */ /* 0x040fe800078008ff */
[----:B------:R-:W-:Y:S05]  /*9100*/  LEA.HI.X R3, R85, R125, R84, 0x1, P0 ;  /* 0x0000007d55037211 */ /* 0x000fea00000f0c54 */
[----:B-----5:R2:W-:Y:S04]  /*9110*/  ST.E.128 [R2.64], R24 ;  /* 0x0000001802007985 */ /* 0x0205e8000c101d06 */
.L_x_4563:
[----:B------:R-:W-:Y:S05]  /*9120*/  BSYNC B1 ;  /* 0x0000000000017941 */ /* 0x000fea0003800000 */
.L_x_4562:
        /* <DEDUP_REMOVED lines=92> */
.L_x_4569:
[----:B------:R-:W-:Y:S05]  /*96f0*/  BSYNC B0 ;  /* 0x0000000000007941 */ /* 0x000fea0003800000 */
.L_x_4568:
[C---:B------:R-:W-:Y:S04]  /*9700*/  LEA R2, P0, R81.reuse, R124, 0x1 ;  /* 0x0000007c51027211 */ /* 0x040fe800078008ff */
[----:B------:R-:W-:Y:S05]  /*9710*/  LEA.HI.X R3, R81, R125, R80, 0x1, P0 ;  /* 0x0000007d51037211 */ /* 0x000fea00000f0c50 */
[----:B-----5:R2:W-:Y:S04]  /*9720*/  ST.E.128 [R2.64], R24 ;  /* 0x0000001802007985 */ /* 0x0205e8000c101d06 */
.L_x_4567:
[----:B------:R-:W-:Y:S05]  /*9730*/  BSYNC B1 ;  /* 0x0000000000017941 */ /* 0x000fea0003800000 */
.L_x_4566:
        /* <DEDUP_REMOVED lines=91> */
.L_x_4571:
[----:B------:R-:W-:Y:S05]  /*9cf0*/  BSYNC B0 ;  /* 0x0000000000007941 */ /* 0x000fea0003800000 */
.L_x_4570:
[C---:B------:R-:W-:Y:S04]  /*9d00*/  LEA R2, P0, R75.reuse, R124, 0x1 ;  /* 0x0000007c4b027211 */ /* 0x040fe800078008ff */
[----:B------:R-:W-:Y:S05]  /*9d10*/  LEA.HI.X R3, R75, R125, R74, 0x1, P0 ;  /* 0x0000007d4b037211 */ /* 0x000fea00000f0c4a */
[----:B-----5:R2:W-:Y:S04]  /*9d20*/  ST.E.128 [R2.64], R24 ;  /* 0x0000001802007985 */ /* 0x0205e8000c101d06 */
.L_x_4557:
[----:B------:R-:W-:Y:S05]  /*9d30*/  BSYNC B2 ;  /* 0x0000000000027941 */ /* 0x000fea0003800000 */
.L_x_4556:
        /* <DEDUP_REMOVED lines=97> */
.L_x_4577:
[----:B------:R-:W-:Y:S05]  /*a350*/  BSYNC B0 ;  /* 0x0000000000007941 */ /* 0x000fea0003800000 */
.L_x_4576:
[C---:B------:R-:W-:Y:S04]  /*a360*/  LEA R2, P0, R86.reuse, R124, 0x1 ;  /* 0x0000007c56027211 */ /* 0x040fe800078008ff */
[----:B------:R-:W-:Y:S05]  /*a370*/  LEA.HI.X R3, R86, R125, R87, 0x1, P0 ;  /* 0x0000007d56037211 */ /* 0x000fea00000f0c57 */
[----:B-----5:R2:W-:Y:S04]  /*a380*/  ST.E.128 [R2.64], R24 ;  /* 0x0000001802007985 */ /* 0x0205e8000c101d06 */
.L_x_4575:
[----:B------:R-:W-:Y:S05]  /*a390*/  BSYNC B1 ;  /* 0x0000000000017941 */ /* 0x000fea0003800000 */
.L_x_4574:
        /* <DEDUP_REMOVED lines=92> */
.L_x_4581:
[----:B------:R-:W-:Y:S05]  /*a960*/  BSYNC B0 ;  /* 0x0000000000007941 */ /* 0x000fea0003800000 */
.L_x_4580:
[C---:B------:R-:W-:Y:S04]  /*a970*/  LEA R2, P0, R83.reuse, R124, 0x1 ;  /* 0x0000007c53027211 */ /* 0x040fe800078008ff */
[----:B------:R-:W-:Y:S05]  /*a980*/  LEA.HI.X R3, R83, R125, R82, 0x1, P0 ;  /* 0x0000007d53037211 */ /* 0x000fea00000f0c52 */
[----:B-----5:R2:W-:Y:S04]  /*a990*/  ST.E.128 [R2.64], R24 ;  /* 0x0000001802007985 */ /* 0x0205e8000c101d06 */
.L_x_4579:
[----:B------:R-:W-:Y:S05]  /*a9a0*/  BSYNC B1 ;  /* 0x0000000000017941 */ /* 0x000fea0003800000 */
.L_x_4578:
        /* <DEDUP_REMOVED lines=92> */
.L_x_4585:
[----:B------:R-:W-:Y:S05]  /*af70*/  BSYNC B0 ;  /* 0x0000000000007941 */ /* 0x000fea0003800000 */
.L_x_4584:
[C---:B------:R-:W-:Y:S04]  /*af80*/  LEA R2, P0, R79.reuse, R124, 0x1 ;  /* 0x0000007c4f027211 */ /* 0x040fe800078008ff */
[----:B------:R-:W-:Y:S05]  /*af90*/  LEA.HI.X R3, R79, R125, R78, 0x1, P0 ;  /* 0x0000007d4f037211 */ /* 0x000fea00000f0c4e */
[----:B-----5:R2:W-:Y:S04]  /*afa0*/  ST.E.128 [R2.64], R24 ;  /* 0x0000001802007985 */ /* 0x0205e8000c101d06 */
.L_x_4583:
[----:B------:R-:W-:Y:S05]  /*afb0*/  BSYNC B1 ;  /* 0x0000000000017941 */ /* 0x000fea0003800000 */
.L_x_4582:
        /* <DEDUP_REMOVED lines=91> */
.L_x_4587:
[----:B------:R-:W-:Y:S05]  /*b570*/  BSYNC B0 ;  /* 0x0000000000007941 */ /* 0x000fea0003800000 */
.L_x_4586:
[C---:B------:R-:W-:Y:S04]  /*b580*/  LEA R2, P0, R73.reuse, R124, 0x1 ;  /* 0x0000007c49027211 */ /* 0x040fe800078008ff */
[----:B------:R-:W-:Y:S05]  /*b590*/  LEA.HI.X R3, R73, R125, R72, 0x1, P0 ;  /* 0x0000007d49037211 */ /* 0x000fea00000f0c48 */
[----:B-----5:R2:W-:Y:S04]  /*b5a0*/  ST.E.128 [R2.64], R24 ;  /* 0x0000001802007985 */ /* 0x0205e8000c101d06 */
.L_x_4573:
[----:B------:R-:W-:Y:S05]  /*b5b0*/  BSYNC B2 ;  /* 0x0000000000027941 */ /* 0x000fea0003800000 */
.L_x_4572:
        /* <DEDUP_REMOVED lines=100> */
.L_x_4593:
[----:B------:R-:W-:Y:S05]  /*bc00*/  BSYNC B0 ;  /* 0x0000000000007941 */ /* 0x000fea0003800000 */
.L_x_4592:
[----:B------:R-:W-:Y:S02]  /*bc10*/  IMAD R0, R51, 0x60, RZ ;  /* 0x0000006033007824 */ /* 0x000fe400078e02ff */
[----:B------:R-:W-:Y:S05]  /*bc20*/  IMAD.WIDE.U32 R2, R50, 0x60, R124 ;  /* 0x0000006032027825 */ /* 0x000fea00078e007c */
[----:B------:R-:W-:Y:S05]  /*bc30*/  IADD3 R3, R3, R0, RZ ;  /* 0x0000000003037210 */ /* 0x000fea0007ffe0ff */
[----:B-----5:R2:W-:Y:S02]  /*bc40*/  ST.E.128 [R2.64], R24 ;  /* 0x0000001802007985 */ /* 0x0205e4000c101d06 */
.L_x_4591:
[----:B------:R-:W-:Y:S05]  /*bc50*/  BSYNC B1 ;  /* 0x0000000000017941 */ /* 0x000fea0003800000 */
.L_x_4590:
        /* <DEDUP_REMOVED lines=92> */
.L_x_4597:
[----:B------:R-:W-:Y:S05]  /*c220*/  BSYNC B0 ;  /* 0x0000000000007941 */ /* 0x000fea0003800000 */
.L_x_4596:
[C---:B------:R-:W-:Y:S04]  /*c230*/  LEA R2, P0, R77.reuse, R124, 0x1 ;  /* 0x0000007c4d027211 */ /* 0x040fe800078008ff */
[----:B------:R-:W-:Y:S05]  /*c240*/  LEA.HI.X R3, R77, R125, R76, 0x1, P0 ;  /* 0x0000007d4d037211 */ /* 0x000fea00000f0c4c */
[----:B-----5:R2:W-:Y:S04]  /*c250*/  ST.E.128 [R2.64], R24 ;  /* 0x0000001802007985 */ /* 0x0205e8000c101d06 */
.L_x_4595:
[----:B------:R-:W-:Y:S05]  /*c260*/  BSYNC B1 ;  /* 0x0000000000017941 */ /* 0x000fea0003800000 */
.L_x_4594:
        /* <DEDUP_REMOVED lines=92> */
.L_x_4601:
[----:B------:R-:W-:Y:S05]  /*c830*/  BSYNC B0 ;  /* 0x0000000000007941 */ /* 0x000fea0003800000 */
.L_x_4600:
[C---:B------:R-:W-:Y:S04]  /*c840*/  LEA R2, P0, R71.reuse, R124, 0x1 ;  /* 0x0000007c47027211 */ /* 0x040fe800078008ff */
[----:B------:R-:W-:Y:S05]  /*c850*/  LEA.HI.X R3, R71, R125, R70, 0x1, P0 ;  /* 0x0000007d47037211 */ /* 0x000fea00000f0c46 */
[----:B-----5:R2:W-:Y:S04]  /*c860*/  ST.E.128 [R2.64], R24 ;  /* 0x0000001802007985 */ /* 0x0205e8000c101d06 */
.L_x_4599:
[----:B------:R-:W-:Y:S05]  /*c870*/  BSYNC B1 ;  /* 0x0000000000017941 */ /* 0x000fea0003800000 */
.L_x_4598:
        /* <DEDUP_REMOVED lines=91> */
.L_x_4603:
[----:B------:R-:W-:Y:S05]  /*ce30*/  BSYNC B0 ;  /* 0x0000000000007941 */ /* 0x000fea0003800000 */
.L_x_4602:
[C---:B------:R-:W-:Y:S04]  /*ce40*/  LEA R2, P0, R69.reuse, R124, 0x1 ;  /* 0x0000007c45027211 */ /* 0x040fe800078008ff */
[----:B------:R-:W-:Y:S05]  /*ce50*/  LEA.HI.X R3, R69, R125, R68, 0x1, P0 ;  /* 0x0000007d45037211 */ /* 0x000fea00000f0c44 */
[----:B-----5:R2:W-:Y:S04]  /*ce60*/  ST.E.128 [R2.64], R24 ;  /* 0x0000001802007985 */ /* 0x0205e8000c101d06 */
.L_x_4589:
[----:B------:R-:W-:Y:S05]  /*ce70*/  BSYNC B2 ;  /* 0x0000000000027941 */ /* 0x000fea0003800000 */
.L_x_4588:
        /* <DEDUP_REMOVED lines=11> */
.L_x_4505:
        /* <DEDUP_REMOVED lines=22> */
.L_x_4605:
[----:B------:R-:W-:Y:S05]  /*d090*/  BSYNC B0 ;  /* 0x0000000000007941 */ /* 0x000fea0003800000 */
.L_x_4604:
        /* <DEDUP_REMOVED lines=33> */
.L_x_4607:
[----:B------:R-:W-:Y:S05]  /*d2b0*/  BSYNC B0 ;  /* 0x0000000000007941 */ /* 0x000fea0003800000 */
.L_x_4606:
        /* <DEDUP_REMOVED lines=33> */
.L_x_4609:
[----:B------:R-:W-:Y:S05]  /*d4d0*/  BSYNC B0 ;  /* 0x0000000000007941 */ /* 0x000fea0003800000 */
.L_x_4608:
        /* <DEDUP_REMOVED lines=36> */
.L_x_4539:
[----:B------:R-:W-:Y:S05]  /*d720*/  BSYNC B3 ;  /* 0x0000000000037941 */ /* 0x000fea0003800000 */
.L_x_4504:
        /* <DEDUP_REMOVED lines=91> */
.L_x_4611:
        /* <DEDUP_REMOVED lines=10> */
.L_x_4612:
[----:B------:R-:W-:Y:S05]  /*dd80*/  BSYNC B0 ;  /* 0x0000000000007941 */ /* 0x000fea0003800000 */
.L_x_4610:
[----:B------:R-:W-:Y:S04]  /*dd90*/  IADD3 R12, R12, -0x1, RZ ;  /* 0xffffffff0c0c7810 */ /* 0x000fe80007ffe0ff */
[----:B------:R-:W-:Y:S11]  /*dda0*/  ISETP.GT.AND P0, PT, R12, R88, PT ;  /* 0x000000580c00720c */ /* 0x000ff60003f04270 */
[----:B------:R-:W-:Y:S02]  /*ddb0*/  @!UPT UIADD3 URZ, URZ, URZ, URZ ;  /* 0x0000003f3f3ff290 */ /* 0x000fe4000fffe03f */
[----:B------:R-:W-:-:S05]  /*ddc0*/  @P0 BRA `(.L_x_4613) ;  /* 0xffff504000000947 */ /* 0x000fca000383ffff */
.L_x_4495:
        /* <DEDUP_REMOVED lines=10> */
[----:B------:R1:W5:Y:S04]  /*de70*/  LD.E R6, [R14.64+0xc0] ;  /* 0x0000c0060e067980 */ /* 0x000368000c101900 */
[----:B------:R1:W5:Y:S04]  /*de80*/  LD.E.64 R44, [R14.64+0x148] ;  /* 0x000148060e2c7980 */ /* 0x000368000c101b00 */
[----:B------:R1:W5:Y:S01]  /*de90*/  LD.E.64 R42, [R14.64+0x150] ;  /* 0x000150060e2a7980 */ /* 0x000362000c101b00 */
[----:B--2---:R-:W-:-:S04]  /*dea0*/  ISETP.NE.U32.AND P1, PT, R2, RZ, PT ;  /* 0x000000ff0200720c */ /* 0x004fc80003f25070 */
[----:B------:R-:W-:-:S13]  /*deb0*/  ISETP.NE.AND.EX P1, PT, R3, RZ, PT, P1 ;  /* 0x000000ff0300720c */ /* 0x000fda0003f25310 */
[----:B------:R-:W-:Y:S01]  /*dec0*/  @P1 LEA R12, P0, R239, R2, 0x2 ;  /* 0x00000002ef0c1211 */ /* 0x000fe200078010ff */
[----:B------:R-:W-:-:S03]  /*ded0*/  IMAD.MOV.U32 R2, RZ, RZ, RZ ;  /* 0x000000ffff027224 */ /* 0x000fc600078e00ff */
[----:B------:R-:W-:Y:S02]  /*dee0*/  @P1 LEA.HI.X R13, R239, R3, R57, 0x2, P0 ;  /* 0x00000003ef0d1211 */ /* 0x000fe400000f1439 */
[----:B------:R-:W2:Y:S04]  /*def0*/  LD.E.U8 R3, [R14.64+0x1b3] ;  /* 0x0001b3060e037980 */ /* 0x000ea8000c101100 */
[----:B------:R3:W4:Y:S01]  /*df00*/  @P1 LD.E R2, [R12.64] ;  /* 0x000000060c021980 */ /* 0x000722000c101900 */
[-C--:B------:R-:W-:Y:S02]  /*df10*/  IADD3 R5, P1, R5, R176.reuse, RZ ;  /* 0x000000b005057210 */ /* 0x080fe40007f3e0ff */
[----:B------:R-:W-:Y:S01]  /*df20*/  LEA R4, P0, R180, R176, 0x5 ;  /* 0x000000b0b4047211 */ /* 0x000fe200078028ff */
[----:B------:R-:W-:Y:S01]  /*df30*/  IMAD.MOV.U32 R178, RZ, RZ, R176 ;  /* 0x000000ffffb27224 */ /* 0x000fe200078e00b0 */
[-C--:B-----5:R-:W-:Y:S01]  /*df40*/  LEA R46, P2, R176, R182.reuse, 0x1 ;  /* 0x000000b6b02e7211 */ /* 0x0a0fe200078408ff */
[----:B------:R-:W-:Y:S01]  /*df50*/  IMAD.X R7, R7, 0x1, R179, P1 ;  /* 0x0000000107077824 */ /* 0x000fe200008e06b3 */
[----:B------:R-:W-:Y:S01]  /*df60*/  LEA.HI.X R16, R180, R179, R181, 0x5, P0 ;  /* 0x000000b3b4107211 */ /* 0x000fe200000f2cb5 */
[----:B------:R-:W-:Y:S01]  /*df70*/  IMAD R8, R181, 0x30, RZ ;  /* 0x00000030b5087824 */ /* 0x000fe200078e02ff */
[--C-:B------:R-:W-:Y:S01]  /*df80*/  LEA.HI.X R47, R176, R183, R179.reuse, 0x1, P2 ;  /* 0x000000b7b02f7211 */ /* 0x100fe200010f0cb3 */
[----:B------:R-:W-:Y:S01]  /*df90*/  IMAD.WIDE.U32 R178, R180, 0x30, R178 ;  /* 0x00000030b4b27825 */ /* 0x000fe200078e00b2 */
[----:B------:R-:W-:-:S04]  /*dfa0*/  LEA R36, P0, R4, R182, 0x1 ;  /* 0x000000b604247211 */ /* 0x000fc800078008ff */
[----:B------:R-:W-:Y:S01]  /*dfb0*/  LEA.HI.X R37, R4, R183, R16, 0x1, P0 ;  /* 0x000000b704257211 */ /* 0x000fe200000f0c10 */
[----:B------:R-:W-:Y:S01]  /*dfc0*/  IMAD.IADD R4, R179, 0x1, R8 ;  /* 0x00000001b3047824 */ /* 0x000fe200078e0208 */
[----:B---3--:R-:W-:-:S04]  /*dfd0*/  LEA R12, P1, R5, R182, 0x1 ;  /* 0x000000b6050c7211 */ /* 0x008fc800078208ff */
[----:B------:R-:W-:Y:S01]  /*dfe0*/  LEA.HI.X R13, R5, R183, R7, 0x1, P1 ;  /* 0x000000b7050d7211 */ /* 0x000fe200008f0c07 */
[----:B------:R-:W-:Y:S01]  /*dff0*/  IMAD.IADD R7, R241, 0x1, -R54 ;  /* 0x00000001f1077824 */ /* 0x000fe200078e0a36 */
[----:B------:R-:W-:-:S04]  /*e000*/  LEA R16, P1, R178, R182, 0x1 ;  /* 0x000000b6b2107211 */ /* 0x000fc800078208ff */
[----:B------:R-:W-:Y:S02]  /*e010*/  ISETP.GE.AND P0, PT, R170, R7, PT ;  /* 0x00000007aa00720c */ /* 0x000fe40003f06270 */
[----:B------:R-:W-:Y:S02]  /*e020*/  LEA.HI.X R17, R178, R183, R4, 0x1, P1 ;  /* 0x000000b7b2117211 */ /* 0x000fe400008f0c04 */
[----:B------:R-:W-:Y:S01]  /*e030*/  ISETP.GT.AND P0, PT, R52, -0x8, !P0 ;  /* 0xfffffff83400780c */ /* 0x000fe20004704270 */
[----:B----4-:R-:W-:Y:S01]  /*e040*/  IMAD.IADD R58, R58, 0x1, R2 ;  /* 0x000000013a3a7824 */ /* 0x010fe200078e0202 */
[----:B------:R-:W-:Y:S02]  /*e050*/  LEA.HI R2, R0, R0, RZ, 0x1 ;  /* 0x0000000000027211 */ /* 0x000fe400078f08ff */
[----:B--2---:R-:W-:Y:S02]  /*e060*/  ISETP.NE.AND P4, PT, R3, RZ, PT ;  /* 0x000000ff0300720c */ /* 0x004fe40003f85270 */
[----:B------:R-:W-:-:S05]  /*e070*/  SHF.R.S32.HI R2, RZ, 0x1, R2 ;  /* 0x00000001ff027819 */ /* 0x000fca0000011402 */
[----:B------:R-:W-:-:S05]  /*e080*/  IMAD R58, R2, R58, RZ ;  /* 0x0000003a023a7224 */ /* 0x000fca00078e02ff */
[----:B------:R-:W-:Y:S02]  /*e090*/  SHF.R.S32.HI R5, RZ, 0x1f, R58 ;  /* 0x0000001fff057819 */ /* 0x000fe4000001143a */
[-C--:B------:R-:W-:Y:S02]  /*e0a0*/  IADD3 R3, P2, R18, R58.reuse, RZ ;  /* 0x0000003a12037210 */ /* 0x080fe40007f5e0ff */
[----:B------:R-:W-:-:S03]  /*e0b0*/  IADD3 R8, P3, R59, R58, RZ ;  /* 0x0000003a3b087210 */ /* 0x000fc60007f7e0ff */
[----:B------:R-:W-:Y:S01]  /*e0c0*/  IMAD.X R4, R19, 0x1, R5, P2 ;  /* 0x0000000113047824 */ /* 0x000fe200010e0605 */
[----:B------:R-:W-:Y:S01]  /*e0d0*/  LEA.HI.X.SX32 R59, R59, R5, 0x1, P3 ;  /* 0x000000053b3b7211 */ /* 0x000fe200018f0eff */
[----:B------:R-:W-:Y:S01]  /*e0e0*/  IMAD.MOV.U32 R5, RZ, RZ, R2 ;  /* 0x000000ffff057224 */ /* 0x000fe200078e0002 */
        /* <DEDUP_REMOVED lines=59> */
.L_x_4622:
[----:B------:R-:W-:Y:S05]  /*e4a0*/  BSYNC B0 ;  /* 0x0000000000007941 */ /* 0x000fea0003800000 */
.L_x_4621:
[----:B-----5:R3:W-:Y:S02]  /*e4b0*/  STS.128 [R243], R24 ;  /* 0x00000018f3007388 */ /* 0x0207e40000000c00 */
.L_x_4620:
[----:B------:R-:W-:Y:S05]  /*e4c0*/  BSYNC B1 ;  /* 0x0000000000017941 */ /* 0x000fea0003800000 */
.L_x_4619:
        /* <DEDUP_REMOVED lines=50> */
.L_x_4626:
[----:B------:R-:W-:Y:S05]  /*e7f0*/  BSYNC B0 ;  /* 0x0000000000007941 */ /* 0x000fea0003800000 */
.L_x_4625:
[----:B-----5:R1:W-:Y:S02]  /*e800*/  STS.128 [R243+0x2000], R24 ;  /* 0x00200018f3007388 */ /* 0x0203e40000000c00 */
.L_x_4624:
[----:B------:R-:W-:Y:S05]  /*e810*/  BSYNC B1 ;  /* 0x0000000000017941 */ /* 0x000fea0003800000 */
.L_x_4623:
        /* <DEDUP_REMOVED lines=50> */
.L_x_4630:
[----:B------:R-:W-:Y:S05]  /*eb40*/  BSYNC B0 ;  /* 0x0000000000007941 */ /* 0x000fea0003800000 */
.L_x_4629:
[----:B-----5:R3:W-:Y:S02]  /*eb50*/  STS.128 [R243+0x4000], R24 ;  /* 0x00400018f3007388 */ /* 0x0207e40000000c00 */
.L_x_4628:
[----:B------:R-:W-:Y:S05]  /*eb60*/  BSYNC B1 ;  /* 0x0000000000017941 */ /* 0x000fea0003800000 */
.L_x_4627:
        /* <DEDUP_REMOVED lines=49> */
.L_x_4632:
[----:B------:R-:W-:Y:S05]  /*ee80*/  BSYNC B0 ;  /* 0x0000000000007941 */ /* 0x000fea0003800000 */
.L_x_4631:
[----:B-----5:R3:W-:Y:S02]  /*ee90*/  STS.128 [R243+0x6000], R24 ;  /* 0x00600018f3007388 */ /* 0x0207e40000000c00 */
.L_x_4618:
[----:B------:R-:W-:Y:S05]  /*eea0*/  BSYNC B2 ;  /* 0x0000000000027941 */ /* 0x000fea0003800000 */
.L_x_4617:
        /* <DEDUP_REMOVED lines=55> */
.L_x_4638:
[----:B------:R-:W-:Y:S05]  /*f220*/  BSYNC B0 ;  /* 0x0000000000007941 */ /* 0x000fea0003800000 */
.L_x_4637:
[----:B-----5:R3:W-:Y:S02]  /*f230*/  STS.128 [R243+0x800], R24 ;  /* 0x00080018f3007388 */ /* 0x0207e40000000c00 */
.L_x_4636:
[----:B------:R-:W-:Y:S05]  /*f240*/  BSYNC B1 ;  /* 0x0000000000017941 */ /* 0x000fea0003800000 */
.L_x_4635:
        /* <DEDUP_REMOVED lines=50> */
.L_x_4642:
[----:B------:R-:W-:Y:S05]  /*f570*/  BSYNC B0 ;  /* 0x0000000000007941 */ /* 0x000fea0003800000 */
.L_x_4641:
[----:B-----5:R3:W-:Y:S02]  /*f580*/  STS.128 [R243+0x2800], R24 ;  /* 0x00280018f3007388 */ /* 0x0207e40000000c00 */
.L_x_4640:
[----:B------:R-:W-:Y:S05]  /*f590*/  BSYNC B1 ;  /* 0x0000000000017941 */ /* 0x000fea0003800000 */
.L_x_4639:
        /* <DEDUP_REMOVED lines=50> */
.L_x_4646:
[----:B------:R-:W-:Y:S05]  /*f8c0*/  BSYNC B0 ;  /* 0x0000000000007941 */ /* 0x000fea0003800000 */
.L_x_4645:
[----:B-----5:R3:W-:Y:S02]  /*f8d0*/  STS.128 [R243+0x4800], R24 ;  /* 0x00480018f3007388 */ /* 0x0207e40000000c00 */
.L_x_4644:
[----:B------:R-:W-:Y:S05]  /*f8e0*/  BSYNC B1 ;  /* 0x0000000000017941 */ /* 0x000fea0003800000 */
.L_x_4643:
        /* <DEDUP_REMOVED lines=10> */
[C---:B------:R-:W-:Y:S01]  /*f990*/  IMAD.U32 R33, R26.reuse, 0x10000, RZ ;  /* 0x000100001a217824 */ /* 0x040fe200078e00ff */
[----:B------:R-:W-:Y:S02]  /*f9a0*/  LOP3.LUT R31, R27, 0xffff0000, RZ, 0xc0, !PT ;  /* 0xffff00001b1f7812 */ /* 0x000fe400078ec0ff */
[----:B------:R-:W-:Y:S02]  /*f9b0*/  LOP3.LUT R35, R26, 0xffff0000, RZ, 0xc0, !PT ;  /* 0xffff00001a237812 */ /* 0x000fe400078ec0ff */
[----:B-1----:R-:W-:-:S02]  /*f9c0*/  LOP3.LUT R12, R25, 0xffff0000, RZ, 0xc0, !PT ;  /* 0xffff0000190c7812 */ /* 0x002fc400078ec0ff */
[----:B------:R-:W-:Y:S01]  /*f9d0*/  SHF.L.U32 R13, R25, 0x10, RZ ;  /* 0x00000010190d7819 */ /* 0x000fe200000006ff */
[C---:B------:R-:W-:Y:S01]  /*f9e0*/  IMAD.U32 R25, R24.reuse, 0x10000, RZ ;  /* 0x0001000018197824 */ /* 0x040fe200078e00ff */
[----:B------:R-:W-:Y:S02]  /*f9f0*/  LOP3.LUT R34, R24, 0xffff0000, RZ, 0xc0, !PT ;  /* 0xffff000018227812 */ /* 0x000fe400078ec0ff */
[C---:B---3--:R-:W-:Y:S02]  /*fa00*/  LOP3.LUT R27, R3.reuse, 0xffff0000, RZ, 0xc0, !PT ;  /* 0xffff0000031b7812 */ /* 0x048fe400078ec0ff */
[----:B------:R-:W-:Y:S02]  /*fa10*/  SHF.L.U32 R3, R3, 0x10, RZ ;  /* 0x0000001003037819 */ /* 0x000fe400000006ff */
[----:B--2---:R-:W-:Y:S01]  /*fa20*/  LOP3.LUT R29, R5, 0xffff0000, RZ, 0xc0, !PT ;  /* 0xffff0000051d7812 */ /* 0x004fe200078ec0ff */
[----:B------:R-:W-:Y:S01]  /*fa30*/  FMUL.FTZ R26, R31, R27 ;  /* 0x0000001b1f1a7220 */ /* 0x000fe20000410000 */
[----:B------:R-:W-:Y:S01]  /*fa40*/  LOP3.LUT R28, R2, 0xffff0000, RZ, 0xc0, !PT ;  /* 0xffff0000021c7812 */ /* 0x000fe200078ec0ff */
[----:B------:R-:W-:Y:S01]  /*fa50*/  IMAD.U32 R5, R5, 0x10000, RZ ;  /* 0x0001000005057824 */ /* 0x000fe200078e00ff */
[----:B------:R-:W-:Y:S01]  /*fa60*/  LOP3.LUT R30, R4, 0xffff0000, RZ, 0xc0, !PT ;  /* 0xffff0000041e7812 */ /* 0x000fe200078ec0ff */
[----:B------:R-:W-:Y:S01]  /*fa70*/  FMUL.FTZ R31, R31, R29 ;  /* 0x0000001d1f1f7220 */ /* 0x000fe20000410000 */
[----:B------:R-:W-:Y:S01]  /*fa80*/  SHF.L.U32 R2, R2, 0x10, RZ ;  /* 0x0000001002027819 */ /* 0x000fe200000006ff */
[----:B------:R-:W-:-:S02]  /*fa90*/  FMUL.FTZ R24, R12, R28 ;  /* 0x0000001c0c187220 */ /* 0x000fc40000410000 */
[----:B------:R-:W-:Y:S02]  /*faa0*/  FFMA.FTZ R31, R32, R27, R31 ;  /* 0x0000001b201f7223 */ /* 0x000fe4000001001f */
[C---:B------:R-:W-:Y:S02]  /*fab0*/  FMUL.FTZ R27, R35.reuse, R3 ;  /* 0x00000003231b7220 */ /* 0x040fe40000410000 */
[----:B------:R-:W-:Y:S02]  /*fac0*/  FMUL.FTZ R35, R35, R5 ;  /* 0x0000000523237220 */ /* 0x000fe40000410000 */
[----:B------:R-:W-:Y:S02]  /*fad0*/  FMUL.FTZ R12, R12, R30 ;  /* 0x0000001e0c0c7220 */ /* 0x000fe40000410000 */
[----:B------:R-:W-:Y:S02]  /*fae0*/  FFMA.FTZ R26, R32, R29, -R26 ;  /* 0x0000001d201a7223 */ /* 0x000fe4000001081a */
[----:B------:R-:W-:-:S02]  /*faf0*/  IMAD.U32 R4, R4, 0x10000, RZ ;  /* 0x0001000004047824 */ /* 0x000fc400078e00ff */
[----:B------:R-:W-:Y:S01]  /*fb00*/  FFMA.FTZ R27, R33, R5, -R27 ;  /* 0x00000005211b7223 */ /* 0x000fe2000001081b */
[----:B------:R-:W-:Y:S01]  /*fb10*/  F2FP.BF16.PACK_AB R26, R31, R26 ;  /* 0x0000001a1f1a723e */ /* 0x000fe200000010ff */
[----:B------:R-:W-:Y:S02]  /*fb20*/  FFMA.FTZ R35, R33, R3, R35 ;  /* 0x0000000321237223 */ /* 0x000fe40000010023 */
[C---:B------:R-:W-:Y:S02]  /*fb30*/  FFMA.FTZ R24, R13.reuse, R30, -R24 ;  /* 0x0000001e0d187223 */ /* 0x040fe40000010818 */
[----:B------:R-:W-:Y:S01]  /*fb40*/  FFMA.FTZ R12, R13, R28, R12 ;  /* 0x0000001c0d0c7223 */ /* 0x000fe2000001000c */
[----:B------:R-:W-:Y:S01]  /*fb50*/  F2FP.BF16.PACK_AB R27, R35, R27 ;  /* 0x0000001b231b723e */ /* 0x000fe200000010ff */
[C---:B------:R-:W-:Y:S02]  /*fb60*/  FMUL.FTZ R13, R34.reuse, R2 ;  /* 0x00000002220d7220 */ /* 0x040fe40000410000 */
[----:B------:R-:W-:Y:S01]  /*fb70*/  FMUL.FTZ R34, R34, R4 ;  /* 0x0000000422227220 */ /* 0x000fe20000410000 */
[----:B------:R-:W-:Y:S01]  /*fb80*/  LOP3.LUT R27, R27, R26, RZ, 0x3c, !PT ;  /* 0x0000001a1b1b7212 */ /* 0x000fe200078e3cff */
[C---:B------:R-:W-:Y:S01]  /*fb90*/  FFMA.FTZ R13, R25.reuse, R4, -R13 ;  /* 0x00000004190d7223 */ /* 0x040fe2000001080d */
[----:B------:R-:W-:Y:S01]  /*fba0*/  F2FP.BF16.PACK_AB R24, R12, R24 ;  /* 0x000000180c18723e */ /* 0x000fe200000010ff */
[----:B------:R-:W-:Y:S01]  /*fbb0*/  FFMA.FTZ R34, R25, R2, R34 ;  /* 0x0000000219227223 */ /* 0x000fe20000010022 */
[----:B------:R-:W-:-:S02]  /*fbc0*/  LOP3.LUT R26, R27, R26, RZ, 0x3c, !PT ;  /* 0x0000001a1b1a7212 */ /* 0x000fc400078e3cff */
[----:B------:R-:W-:Y:S02]  /*fbd0*/  MOV R25, R24 ;  /* 0x0000001800197202 */ /* 0x000fe40000000f00 */
[----:B------:R-:W-:Y:S02]  /*fbe0*/  F2FP.BF16.PACK_AB R13, R34, R13 ;  /* 0x0000000d220d723e */ /* 0x000fe400000010ff */
[----:B------:R-:W-:Y:S02]  /*fbf0*/  LOP3.LUT R27, R27, R26, RZ, 0x3c, !PT ;  /* 0x0000001a1b1b7212 */ /* 0x000fe400078e3cff */
[----:B------:R-:W-:Y:S02]  /*fc00*/  MOV R24, R13 ;  /* 0x0000000d00187202 */ /* 0x000fe40000000f00 */
.L_x_4648:
[----:B------:R-:W-:Y:S05]  /*fc10*/  BSYNC B0 ;  /* 0x0000000000007941 */ /* 0x000fea0003800000 */
.L_x_4647:
[----:B-----5:R3:W-:Y:S02]  /*fc20*/  STS.128 [R243+0x6800], R24 ;  /* 0x00680018f3007388 */ /* 0x0207e40000000c00 */
.L_x_4634:
[----:B------:R-:W-:Y:S05]  /*fc30*/  BSYNC B2 ;  /* 0x0000000000027941 */ /* 0x000fea0003800000 */
.L_x_4633:
        /* <DEDUP_REMOVED lines=9> */
[----:B---3--:R3:W5:Y:S01]  /*fcd0*/  LD.E.128 R24, [R36.64] ;  /* 0x0000000624187980 */ /* 0x008762000c101d00 */
[----:B------:R-:W-:Y:S01]  /*fce0*/  ISETP.GE.AND P0, PT, R18, R0, PT ;  /* 0x000000001200720c */ /* 0x000fe20003f06270 */
[----:B------:R-:W-:-:S12]  /*fcf0*/  BSSY B0, `(.L_x_4653) ;  /* 0x000002c000007945 */ /* 0x000fd80003800000 */
[----:B------:R-:W-:Y:S05]  /*fd00*/  @P0 BRA `(.L_x_4654) ;  /* 0x000002a000000947 */ /* 0x000fea0003800000 */
[----:B--2---:R-:W2:Y:S04]  /*fd10*/  LD.E.64 R2, [R22.64] ;  /* 0x0000000616027980 */ /* 0x004ea8000c101b00 */
[----:B---3--:R-:W3:Y:S01]  /*fd20*/  LD.E.64 R4, [R20.64] ;  /* 0x0000000614047980 */ /* 0x008ee2000c101b00 */
        /* <DEDUP_REMOVED lines=40> */
.L_x_4654:
[----:B------:R-:W-:Y:S05]  /*ffb0*/  BSYNC B0 ;  /* 0x0000000000007941 */ /* 0x000fea0003800000 */
.L_x_4653:
[----:B-----5:R1:W-:Y:S02]  /*ffc0*/  STS.128 [R243+0x1000], R24 ;  /* 0x00100018f3007388 */ /* 0x0203e40000000c00 */
.L_x_4652:
[----:B------:R-:W-:Y:S05]  /*ffd0*/  BSYNC B1 ;  /* 0x0000000000017941 */ /* 0x000fea0003800000 */
.L_x_4651:
        /* <DEDUP_REMOVED lines=50> */
.L_x_4658:
[----:B------:R-:W-:Y:S05]  /*10300*/  BSYNC B0 ;  /* 0x0000000000007941 */ /* 0x000fea0003800000 */
.L_x_4657:
[----:B-----5:R3:W-:Y:S02]  /*10310*/  STS.128 [R243+0x3000], R24 ;  /* 0x00300018f3007388 */ /* 0x0207e40000000c00 */
.L_x_4656:
[----:B------:R-:W-:Y:S05]  /*10320*/  BSYNC B1 ;  /* 0x0000000000017941 */ /* 0x000fea0003800000 */
.L_x_4655:
        /* <DEDUP_REMOVED lines=50> */
.L_x_4662:
[----:B------:R-:W-:Y:S05]  /*10650*/  BSYNC B0 ;  /* 0x0000000000007941 */ /* 0x000fea0003800000 */
.L_x_4661:
[----:B-----5:R3:W-:Y:S02]  /*10660*/  STS.128 [R243+0x5000], R24 ;  /* 0x00500018f3007388 */ /* 0x0207e40000000c00 */
.L_x_4660:
[----:B------:R-:W-:Y:S05]  /*10670*/  BSYNC B1 ;  /* 0x0000000000017941 */ /* 0x000fea0003800000 */
.L_x_4659:
        /* <DEDUP_REMOVED lines=13> */
[----:B-1----:R-:W-:Y:S02]  /*10750*/  LOP3.LUT R36, R26, 0xffff0000, RZ, 0xc0, !PT ;  /* 0xffff00001a247812 */ /* 0x002fe400078ec0ff */
        /* <DEDUP_REMOVED lines=35> */
.L_x_4664:
[----:B------:R-:W-:Y:S05]  /*10990*/  BSYNC B0 ;  /* 0x0000000000007941 */ /* 0x000fea0003800000 */
.L_x_4663:
[----:B-----5:R3:W-:Y:S02]  /*109a0*/  STS.128 [R243+0x7000], R24 ;  /* 0x00700018f3007388 */ /* 0x0207e40000000c00 */
.L_x_4650:
[----:B------:R-:W-:Y:S05]  /*109b0*/  BSYNC B2 ;  /* 0x0000000000027941 */ /* 0x000fea0003800000 */
.L_x_4649:
        /* <DEDUP_REMOVED lines=20> */
[C---:B------:R-:W-:Y:S02]  /*10b00*/  SHF.L.U32 R32, R26.reuse, 0x10, RZ ;  /* 0x000000101a207819 */ /* 0x040fe400000006ff */
[----:B------:R-:W-:Y:S02]  /*10b10*/  LOP3.LUT R34, R26, 0xffff0000, RZ, 0xc0, !PT ;  /* 0xffff00001a227812 */ /* 0x000fe400078ec0ff */
        /* <DEDUP_REMOVED lines=32> */
.L_x_4669:
[----:B------:R-:W-:Y:S05]  /*10d20*/  BSYNC B0 ;  /* 0x0000000000007941 */ /* 0x000fea0003800000 */
.L_x_4668:
[----:B-----5:R3:W-:Y:S02]  /*10d30*/  STS.128 [R243+0x1800], R24 ;  /* 0x00180018f3007388 */ /* 0x0207e40000000c00 */
.L_x_4667:
[----:B------:R-:W-:Y:S05]  /*10d40*/  BSYNC B1 ;  /* 0x0000000000017941 */ /* 0x000fea0003800000 */
.L_x_4666:
        /* <DEDUP_REMOVED lines=50> */
.L_x_4673:
[----:B------:R-:W-:Y:S05]  /*11070*/  BSYNC B0 ;  /* 0x0000000000007941 */ /* 0x000fea0003800000 */
.L_x_4672:
[----:B-----5:R3:W-:Y:S02]  /*11080*/  STS.128 [R243+0x3800], R24 ;  /* 0x00380018f3007388 */ /* 0x0207e40000000c00 */
.L_x_4671:
[----:B------:R-:W-:Y:S05]  /*11090*/  BSYNC B1 ;  /* 0x0000000000017941 */ /* 0x000fea0003800000 */
.L_x_4670:
        /* <DEDUP_REMOVED lines=50> */
.L_x_4677:
[----:B------:R-:W-:Y:S05]  /*113c0*/  BSYNC B0 ;  /* 0x0000000000007941 */ /* 0x000fea0003800000 */
.L_x_4676:
[----:B-----5:R3:W-:Y:S02]  /*113d0*/  STS.128 [R243+0x5800], R24 ;  /* 0x00580018f3007388 */ /* 0x0207e40000000c00 */
.L_x_4675:
[----:B------:R-:W-:Y:S05]  /*113e0*/  BSYNC B1 ;  /* 0x0000000000017941 */ /* 0x000fea0003800000 */
.L_x_4674:
        /* <DEDUP_REMOVED lines=9> */
[C---:B-----5:R-:W-:Y:S02]  /*11480*/  SHF.L.U32 R6, R17.reuse, 0x10, RZ ;  /* 0x0000001011067819 */ /* 0x060fe400000006ff */
[----:B------:R-:W-:Y:S02]  /*11490*/  LOP3.LUT R0, R17, 0xffff0000, RZ, 0xc0, !PT ;  /* 0xffff000011007812 */ /* 0x000fe400078ec0ff */
[C---:B------:R-:W-:Y:S02]  /*114a0*/  SHF.L.U32 R7, R16.reuse, 0x10, RZ ;  /* 0x0000001010077819 */ /* 0x040fe400000006ff */
[----:B-1----:R-:W-:-:S02]  /*114b0*/  LOP3.LUT R22, R16, 0xffff0000, RZ, 0xc0, !PT ;  /* 0xffff000010167812 */ /* 0x002fc400078ec0ff */
[C---:B------:R-:W-:Y:S01]  /*114c0*/  LOP3.LUT R23, R18.reuse, 0xffff0000, RZ, 0xc0, !PT ;  /* 0xffff000012177812 */ /* 0x040fe200078ec0ff */
[C---:B---3--:R-:W-:Y:S01]  /*114d0*/  IMAD.U32 R20, R19.reuse, 0x10000, RZ ;  /* 0x0001000013147824 */ /* 0x048fe200078e00ff */
[----:B------:R-:W-:Y:S02]  /*114e0*/  LOP3.LUT R19, R19, 0xffff0000, RZ, 0xc0, !PT ;  /* 0xffff000013137812 */ /* 0x000fe400078ec0ff */
        /* <DEDUP_REMOVED lines=33> */
.L_x_4679:
[----:B------:R-:W-:Y:S05]  /*11700*/  BSYNC B0 ;  /* 0x0000000000007941 */ /* 0x000fea0003800000 */
.L_x_4678:
[----:B-----5:R1:W-:Y:S01]  /*11710*/  STS.128 [R243+0x7800], R16 ;  /* 0x00780010f3007388 */ /* 0x0203e20000000c00 */
[----:B------:R-:W-:Y:S05]  /*11720*/  BRA `(.L_x_4665) ;  /* 0x0000680000007947 */ /* 0x000fea0003800000 */
.L_x_4616:
        /* <DEDUP_REMOVED lines=93> */
.L_x_4685:
[----:B------:R-:W-:Y:S05]  /*11d00*/  BSYNC B0 ;  /* 0x0000000000007941 */ /* 0x000fea0003800000 */
.L_x_4684:
[----:B-----5:R3:W-:Y:S02]  /*11d10*/  STS.128 [R243], R32 ;  /* 0x00000020f3007388 */ /* 0x0207e40000000c00 */
.L_x_4683:
[----:B------:R-:W-:Y:S05]  /*11d20*/  BSYNC B1 ;  /* 0x0000000000017941 */ /* 0x000fea0003800000 */
.L_x_4682:
        /* <DEDUP_REMOVED lines=91> */
.L_x_4689:
[----:B------:R-:W-:Y:S05]  /*122e0*/  BSYNC B0 ;  /* 0x0000000000007941 */ /* 0x000fea0003800000 */
.L_x_4688:
[----:B-----5:R1:W-:Y:S02]  /*122f0*/  STS.128 [R243+0x2000], R32 ;  /* 0x00200020f3007388 */ /* 0x0203e40000000c00 */
.L_x_4687:
[----:B------:R-:W-:Y:S05]  /*12300*/  BSYNC B1 ;  /* 0x0000000000017941 */ /* 0x000fea0003800000 */
.L_x_4686:
        /* <DEDUP_REMOVED lines=91> */
.L_x_4693:
[----:B------:R-:W-:Y:S05]  /*128c0*/  BSYNC B0 ;  /* 0x0000000000007941 */ /* 0x000fea0003800000 */
.L_x_4692:
[----:B-----5:R3:W-:Y:S02]  /*128d0*/  STS.128 [R243+0x4000], R32 ;  /* 0x00400020f3007388 */ /* 0x0207e40000000c00 */
.L_x_4691:
[----:B------:R-:W-:Y:S05]  /*128e0*/  BSYNC B1 ;  /* 0x0000000000017941 */ /* 0x000fea0003800000 */
.L_x_4690:
        /* <DEDUP_REMOVED lines=28> */
[----:B-1----:R-:W-:Y:S01]  /*12ab0*/  SHF.L.U32 R47, R33, 0x10, RZ ;  /* 0x00000010212f7819 */ /* 0x002fe200000006ff */
        /* <DEDUP_REMOVED lines=61> */
.L_x_4695:
[----:B------:R-:W-:Y:S05]  /*12e90*/  BSYNC B0 ;  /* 0x0000000000007941 */ /* 0x000fea0003800000 */
.L_x_4694:
[----:B-----5:R3:W-:Y:S02]  /*12ea0*/  STS.128 [R243+0x6000], R32 ;  /* 0x00600020f3007388 */ /* 0x0207e40000000c00 */
.L_x_4681:
[----:B------:R-:W-:Y:S05]  /*12eb0*/  BSYNC B2 ;  /* 0x0000000000027941 */ /* 0x000fea0003800000 */
.L_x_4680:
        /* <DEDUP_REMOVED lines=96> */
.L_x_4701:
[----:B------:R-:W-:Y:S05]  /*134c0*/  BSYNC B0 ;  /* 0x0000000000007941 */ /* 0x000fea0003800000 */
.L_x_4700:
[----:B-----5:R3:W-:Y:S02]  /*134d0*/  STS.128 [R243+0x800], R32 ;  /* 0x00080020f3007388 */ /* 0x0207e40000000c00 */
.L_x_4699:
[----:B------:R-:W-:Y:S05]  /*134e0*/  BSYNC B1 ;  /* 0x0000000000017941 */ /* 0x000fea0003800000 */
.L_x_4698:
        /* <DEDUP_REMOVED lines=91> */
.L_x_4705:
[----:B------:R-:W-:Y:S05]  /*13aa0*/  BSYNC B0 ;  /* 0x0000000000007941 */ /* 0x000fea0003800000 */
.L_x_4704:
[----:B-----5:R3:W-:Y:S02]  /*13ab0*/  STS.128 [R243+0x2800], R32 ;  /* 0x00280020f3007388 */ /* 0x0207e40000000c00 */
.L_x_4703:
[----:B------:R-:W-:Y:S05]  /*13ac0*/  BSYNC B1 ;  /* 0x0000000000017941 */ /* 0x000fea0003800000 */
.L_x_4702:
        /* <DEDUP_REMOVED lines=91> */
.L_x_4709:
[----:B------:R-:W-:Y:S05]  /*14080*/  BSYNC B0 ;  /* 0x0000000000007941 */ /* 0x000fea0003800000 */
.L_x_4708:
[----:B-----5:R3:W-:Y:S02]  /*14090*/  STS.128 [R243+0x4800], R32 ;  /* 0x00480020f3007388 */ /* 0x0207e40000000c00 */
.L_x_4707:
[----:B------:R-:W-:Y:S05]  /*140a0*/  BSYNC B1 ;  /* 0x0000000000017941 */ /* 0x000fea0003800000 */
.L_x_4706:
        /* <DEDUP_REMOVED lines=14> */
[----:B-1----:R-:W-:Y:S02]  /*14190*/  LEA.HI.X.SX32 R12, R20, R4, 0x1, P1 ;  /* 0x00000004140c7211 */ /* 0x002fe400008f0eff */
        /* <DEDUP_REMOVED lines=75> */
.L_x_4711:
[----:B------:R-:W-:Y:S05]  /*14650*/  BSYNC B0 ;  /* 0x0000000000007941 */ /* 0x000fea0003800000 */
.L_x_4710:
[----:B-----5:R3:W-:Y:S02]  /*14660*/  STS.128 [R243+0x6800], R32 ;  /* 0x00680020f3007388 */ /* 0x0207e40000000c00 */
.L_x_4697:
[----:B------:R-:W-:Y:S05]  /*14670*/  BSYNC B2 ;  /* 0x0000000000027941 */ /* 0x000fea0003800000 */
.L_x_4696:
        /* <DEDUP_REMOVED lines=96> */
.L_x_4717:
[----:B------:R-:W-:Y:S05]  /*14c80*/  BSYNC B0 ;  /* 0x0000000000007941 */ /* 0x000fea0003800000 */
.L_x_4716:
[----:B-----5:R1:W-:Y:S02]  /*14c90*/  STS.128 [R243+0x1000], R32 ;  /* 0x00100020f3007388 */ /* 0x0203e40000000c00 */
.L_x_4715:
[----:B------:R-:W-:Y:S05]  /*14ca0*/  BSYNC B1 ;  /* 0x0000000000017941 */ /* 0x000fea0003800000 */
.L_x_4714:
        /* <DEDUP_REMOVED lines=91> */
.L_x_4721:
[----:B------:R-:W-:Y:S05]  /*15260*/  BSYNC B0 ;  /* 0x0000000000007941 */ /* 0x000fea0003800000 */
.L_x_4720:
[----:B-----5:R3:W-:Y:S02]  /*15270*/  STS.128 [R243+0x3000], R32 ;  /* 0x00300020f3007388 */ /* 0x0207e40000000c00 */
.L_x_4719:
[----:B------:R-:W-:Y:S05]  /*15280*/  BSYNC B1 ;  /* 0x0000000000017941 */ /* 0x000fea0003800000 */
.L_x_4718:
        /* <DEDUP_REMOVED lines=91> */
.L_x_4725:
[----:B------:R-:W-:Y:S05]  /*15840*/  BSYNC B0 ;  /* 0x0000000000007941 */ /* 0x000fea0003800000 */
.L_x_4724:
[----:B-----5:R3:W-:Y:S02]  /*15850*/  STS.128 [R243+0x5000], R32 ;  /* 0x00500020f3007388 */ /* 0x0207e40000000c00 */
.L_x_4723:
[----:B------:R-:W-:Y:S05]  /*15860*/  BSYNC B1 ;  /* 0x0000000000017941 */ /* 0x000fea0003800000 */
.L_x_4722:
        /* <DEDUP_REMOVED lines=20> */
[C---:B-1-3--:R-:W-:Y:S01]  /*159b0*/  IADD3 R32, P1, R13.reuse, R3, RZ ;  /* 0x000000030d207210 */ /* 0x04afe20007f3e0ff */
[----:B------:R-:W3:Y:S03]  /*159c0*/  LD.E.128 R28, [R30.64+0x180] ;  /* 0x000180061e1c7980 */ /* 0x000ee6000c101d00 */
        /* <DEDUP_REMOVED lines=12> */
[C---:B--2---:R-:W-:Y:S01]  /*15a90*/  SHF.L.U32 R23, R25.reuse, 0x10, RZ ;  /* 0x0000001019177819 */ /* 0x044fe200000006ff */
[----:B------:R-:W-:Y:S01]  /*15aa0*/  IMAD.U32 R46, R24, 0x10000, RZ ;  /* 0x00010000182e7824 */ /* 0x000fe200078e00ff */
[----:B------:R-:W-:Y:S01]  /*15ab0*/  LOP3.LUT R59, R25, 0xffff0000, RZ, 0xc0, !PT ;  /* 0xffff0000193b7812 */ /* 0x000fe200078ec0ff */
[----:B------:R-:W-:Y:S01]  /*15ac0*/  IMAD.U32 R58, R26, 0x10000, RZ ;  /* 0x000100001a3a7824 */ /* 0x000fe200078e00ff */
[C---:B------:R-:W-:Y:S02]  /*15ad0*/  SHF.L.U32 R25, R27.reuse, 0x10, RZ ;  /* 0x000000101b197819 */ /* 0x040fe400000006ff */
[----:B------:R-:W-:Y:S02]  /*15ae0*/  LOP3.LUT R62, R27, 0xffff0000, RZ, 0xc0, !PT ;  /* 0xffff00001b3e7812 */ /* 0x000fe400078ec0ff */
        /* <DEDUP_REMOVED lines=18> */
[----:B----4-:R-:W-:Y:S01]  /*15c10*/  LOP3.LUT R28, R32, 0xffff0000, RZ, 0xc0, !PT ;  /* 0xffff0000201c7812 */ /* 0x010fe200078ec0ff */
[----:B------:R-:W-:Y:S01]  /*15c20*/  FMUL.FTZ R23, R23, R27 ;  /* 0x0000001b17177220 */ /* 0x000fe20000410000 */
[----:B------:R-:W-:Y:S01]  /*15c30*/  SHF.L.U32 R27, R33, 0x10, RZ ;  /* 0x00000010211b7819 */ /* 0x000fe200000006ff */
[----:B------:R-:W-:Y:S01]  /*15c40*/  FMUL.FTZ R25, R25, R29 ;  /* 0x0000001d19197220 */ /* 0x000fe20000410000 */
[----:B------:R-:W-:Y:S01]  /*15c50*/  LOP3.LUT R33, R33, 0xffff0000, RZ, 0xc0, !PT ;  /* 0xffff000021217812 */ /* 0x000fe200078ec0ff */
[----:B------:R-:W-:Y:S01]  /*15c60*/  FMUL.FTZ R62, R62, R31 ;  /* 0x0000001f3e3e7220 */ /* 0x000fe20000410000 */
[----:B------:R-:W-:Y:S01]  /*15c70*/  LOP3.LUT R31, R34, 0xffff0000, RZ, 0xc0, !PT ;  /* 0xffff0000221f7812 */ /* 0x000fe200078ec0ff */
[----:B------:R-:W-:-:S02]  /*15c80*/  IMAD.U32 R29, R32, 0x10000, RZ ;  /* 0x00010000201d7824 */ /* 0x000fc400078e00ff */
[----:B------:R-:W-:Y:S01]  /*15c90*/  FMUL.FTZ R26, R26, R30 ;  /* 0x0000001e1a1a7220 */ /* 0x000fe20000410000 */
[C---:B------:R-:W-:Y:S01]  /*15ca0*/  SHF.L.U32 R30, R35.reuse, 0x10, RZ ;  /* 0x00000010231e7819 */ /* 0x040fe200000006ff */
[----:B------:R-:W-:Y:S01]  /*15cb0*/  IMAD.U32 R32, R34, 0x10000, RZ ;  /* 0x0001000022207824 */ /* 0x000fe200078e00ff */
[----:B------:R-:W-:Y:S01]  /*15cc0*/  LOP3.LUT R34, R35, 0xffff0000, RZ, 0xc0, !PT ;  /* 0xffff000023227812 */ /* 0x000fe200078ec0ff */
[----:B------:R-:W-:Y:S02]  /*15cd0*/  FMUL.FTZ R59, R59, R64 ;  /* 0x000000403b3b7220 */ /* 0x000fe40000410000 */
[----:B------:R-:W-:Y:S02]  /*15ce0*/  @!P0 FADD.FTZ R63, -R63, -RZ ;  /* 0x800000ff3f3f8221 */ /* 0x000fe40000010100 */
[----:B------:R-:W-:Y:S02]  /*15cf0*/  FFMA.FTZ R23, R38, R27, R23 ;  /* 0x0000001b26177223 */ /* 0x000fe40000010017 */
[----:B------:R-:W-:-:S02]  /*15d00*/  FFMA.FTZ R13, R13, R33, R59 ;  /* 0x000000210d0d7223 */ /* 0x000fc4000001003b */
[----:B------:R-:W-:Y:S02]  /*15d10*/  FMUL.FTZ R46, R46, R61 ;  /* 0x0000003d2e2e7220 */ /* 0x000fe40000410000 */
[----:B------:R-:W-:Y:S01]  /*15d20*/  FMUL.FTZ R58, R58, R63 ;  /* 0x0000003f3a3a7220 */ /* 0x000fe20000410000 */
[----:B------:R-:W-:Y:S01]  /*15d30*/  F2FP.BF16.PACK_AB R13, R13, R23 ;  /* 0x000000170d0d723e */ /* 0x000fe200000010ff */
        /* <DEDUP_REMOVED lines=8> */
[----:B------:R-:W-:Y:S01]  /*15dc0*/  IMAD.MOV.U32 R21, RZ, RZ, R13 ;  /* 0x000000ffff157224 */ /* 0x000fe200078e000d */
[----:B------:R-:W-:Y:S02]  /*15dd0*/  MOV R23, R25 ;  /* 0x0000001900177202 */ /* 0x000fe40000000f00 */
[----:B------:R-:W-:Y:S02]  /*15de0*/  F2FP.BF16.PACK_AB R22, R22, R32 ;  /* 0x000000201616723e */ /* 0x000fe400000010ff */
.L_x_4727:
[----:B------:R-:W-:Y:S05]  /*15df0*/  BSYNC B0 ;  /* 0x0000000000007941 */ /* 0x000fea0003800000 */
.L_x_4726:
[----:B-----5:R1:W-:Y:S02]  /*15e00*/  STS.128 [R243+0x7000], R20 ;  /* 0x00700014f3007388 */ /* 0x0203e40000000c00 */
.L_x_4713:
[----:B------:R-:W-:Y:S05]  /*15e10*/  BSYNC B2 ;  /* 0x0000000000027941 */ /* 0x000fea0003800000 */
.L_x_4712:
        /* <DEDUP_REMOVED lines=90> */
[----:B------:R-:W-:-:S03]  /*163c0*/  IMAD.MOV.U32 R22, RZ, RZ, R31 ;  /* 0x000000ffff167224 */ /* 0x000fc600078e001f */
[----:B------:R-:W-:Y:S01]  /*163d0*/  F2FP.BF16.PACK_AB R24, R20, R24 ;  /* 0x000000181418723e */ /* 0x000fe200000010ff */
[----:B------:R-:W-:Y:S01]  /*163e0*/  IMAD.MOV.U32 R20, RZ, RZ, R18 ;  /* 0x000000ffff147224 */ /* 0x000fe200078e0012 */
[----:B------:R-:W-:Y:S02]  /*163f0*/  MOV R21, R7 ;  /* 0x0000000700157202 */ /* 0x000fe40000000f00 */
[----:B------:R-:W-:Y:S02]  /*16400*/  MOV R23, R24 ;  /* 0x0000001800177202 */ /* 0x000fe40000000f00 */
.L_x_4731:
[----:B------:R-:W-:Y:S05]  /*16410*/  BSYNC B0 ;  /* 0x0000000000007941 */ /* 0x000fea0003800000 */
.L_x_4730:
[----:B-----5:R1:W-:Y:S02]  /*16420*/  STS.128 [R243+0x1800], R20 ;  /* 0x00180014f3007388 */ /* 0x0203e40000000c00 */
.L_x_4729:
[----:B------:R-:W-:Y:S05]  /*16430*/  BSYNC B1 ;  /* 0x0000000000017941 */ /* 0x000fea0003800000 */
.L_x_4728:
        /* <DEDUP_REMOVED lines=34> */
[----:B------:R-:W-:Y:S01]  /*16660*/  LOP3.LUT R19, R23, 0xffff0000, RZ, 0xc0, !PT ;  /* 0xffff000017137812 */ /* 0x000fe200078ec0ff */
[C---:B--2---:R-:W-:Y:S01]  /*16670*/  IMAD.U32 R22, R25.reuse, 0x10000, RZ ;  /* 0x0001000019167824 */ /* 0x044fe200078e00ff */
[----:B------:R-:W-:-:S02]  /*16680*/  LOP3.LUT R47, R25, 0xffff0000, RZ, 0xc0, !PT ;  /* 0xffff0000192f7812 */ /* 0x000fc400078ec0ff */
[C---:B------:R-:W-:Y:S02]  /*16690*/  SHF.L.U32 R37, R24.reuse, 0x10, RZ ;  /* 0x0000001018257819 */ /* 0x040fe400000006ff */
[----:B------:R-:W-:Y:S01]  /*166a0*/  LOP3.LUT R23, R24, 0xffff0000, RZ, 0xc0, !PT ;  /* 0xffff000018177812 */ /* 0x000fe200078ec0ff */
[----:B------:R-:W-:Y:S01]  /*166b0*/  IMAD.U32 R24, R27, 0x10000, RZ ;  /* 0x000100001b187824 */ /* 0x000fe200078e00ff */
[C---:B------:R-:W-:Y:S02]  /*166c0*/  SHF.L.U32 R46, R26.reuse, 0x10, RZ ;  /* 0x000000101a2e7819 */ /* 0x040fe400000006ff */
[----:B------:R-:W-:Y:S01]  /*166d0*/  LOP3.LUT R25, R26, 0xffff0000, RZ, 0xc0, !PT ;  /* 0xffff00001a197812 */ /* 0x000fe200078ec0ff */
[----:B---3--:R-:W-:Y:S01]  /*166e0*/  IMAD.U32 R26, R29, 0x10000, RZ ;  /* 0x000100001d1a7824 */ /* 0x008fe200078e00ff */
[----:B------:R-:W-:Y:S02]  /*166f0*/  LOP3.LUT R59, R27, 0xffff0000, RZ, 0xc0, !PT ;  /* 0xffff00001b3b7812 */ /* 0x000fe400078ec0ff */
[----:B------:R-:W-:Y:S01]  /*16700*/  LOP3.LUT R62, R29, 0xffff0000, RZ, 0xc0, !PT ;  /* 0xffff00001d3e7812 */ /* 0x000fe200078ec0ff */
[----:B------:R-:W-:Y:S01]  /*16710*/  @!P0 FADD.FTZ R26, -R26, -RZ ;  /* 0x800000ff1a1a8221 */ /* 0x000fe20000010100 */
[----:B------:R-:W-:-:S02]  /*16720*/  SHF.L.U32 R58, R28, 0x10, RZ ;  /* 0x000000101c3a7819 */ /* 0x000fc400000006ff */
        /* <DEDUP_REMOVED lines=8> */
[----:B------:R-:W-:Y:S01]  /*167b0*/  @!P0 FADD.FTZ R29, -R29, -RZ ;  /* 0x800000ff1d1d8221 */ /* 0x000fe20000010100 */
[----:B----4-:R-:W-:Y:S01]  /*167c0*/  SHF.L.U32 R31, R34, 0x10, RZ ;  /* 0x00000010221f7819 */ /* 0x010fe200000006ff */
[----:B------:R-:W-:-:S02]  /*167d0*/  @!P0 FADD.FTZ R30, -R30, -RZ ;  /* 0x800000ff1e1e8221 */ /* 0x000fc40000010100 */
[----:B------:R-:W-:Y:S02]  /*167e0*/  @!P0 FADD.FTZ R58, -R58, -RZ ;  /* 0x800000ff3a3a8221 */ /* 0x000fe40000010100 */
[----:B------:R-:W-:Y:S01]  /*167f0*/  FMUL.FTZ R23, R23, R27 ;  /* 0x0000001b17177220 */ /* 0x000fe20000410000 */
[----:B------:R-:W-:Y:S01]  /*16800*/  LOP3.LUT R27, R32, 0xffff0000, RZ, 0xc0, !PT ;  /* 0xffff0000201b7812 */ /* 0x000fe200078ec0ff */
[----:B------:R-:W-:Y:S01]  /*16810*/  FMUL.FTZ R24, R24, R28 ;  /* 0x0000001c18187220 */ /* 0x000fe20000410000 */
[----:B------:R-:W-:Y:S01]  /*16820*/  SHF.L.U32 R28, R32, 0x10, RZ ;  /* 0x00000010201c7819 */ /* 0x000fe200000006ff */
[----:B------:R-:W-:Y:S01]  /*16830*/  FMUL.FTZ R59, R59, R30 ;  /* 0x0000001e3b3b7220 */ /* 0x000fe20000410000 */
[----:B------:R-:W-:Y:S01]  /*16840*/  LOP3.LUT R32, R33, 0xffff0000, RZ, 0xc0, !PT ;  /* 0xffff000021207812 */ /* 0x000fe200078ec0ff */
        /* <DEDUP_REMOVED lines=8> */
[----:B------:R-:W-:Y:S02]  /*168d0*/  IMAD.U32 R29, R35, 0x10000, RZ ;  /* 0x00010000231d7824 */ /* 0x000fe400078e00ff */
[----:B------:R-:W-:Y:S02]  /*168e0*/  FMUL.FTZ R46, R46, R61 ;  /* 0x0000003d2e2e7220 */ /* 0x000fe40000410000 */
[----:B------:R-:W-:-:S02]  /*168f0*/  FFMA.FTZ R22, R36, R26, R22 ;  /* 0x0000001a24167223 */ /* 0x000fc40000010016 */
        /* <DEDUP_REMOVED lines=9> */
[----:B------:R-:W-:-:S04]  /*16990*/  F2FP.BF16.PACK_AB R19, R19, R24 ;  /* 0x000000181313723e */ /* 0x000fc800000010ff */
[----:B------:R-:W-:Y:S01]  /*169a0*/  F2FP.BF16.PACK_AB R22, R20, R21 ;  /* 0x000000151416723e */ /* 0x000fe200000010ff */
[----:B------:R-:W-:Y:S01]  /*169b0*/  IMAD.MOV.U32 R21, RZ, RZ, R7 ;  /* 0x000000ffff157224 */ /* 0x000fe200078e0007 */
[----:B------:R-:W-:Y:S02]  /*169c0*/  MOV R20, R11 ;  /* 0x0000000b00147202 */ /* 0x000fe40000000f00 */
[----:B------:R-:W-:Y:S02]  /*169d0*/  MOV R23, R19 ;  /* 0x0000001300177202 */ /* 0x000fe40000000f00 */
.L_x_4735:
[----:B------:R-:W-:Y:S05]  /*169e0*/  BSYNC B0 ;  /* 0x0000000000007941 */ /* 0x000fea0003800000 */
.L_x_4734:
[----:B-----5:R1:W-:Y:S02]  /*169f0*/  STS.128 [R243+0x3800], R20 ;  /* 0x00380014f3007388 */ /* 0x0203e40000000c00 */
.L_x_4733:
[----:B------:R-:W-:Y:S05]  /*16a00*/  BSYNC B1 ;  /* 0x0000000000017941 */ /* 0x000fea0003800000 */
.L_x_4732:
        /* <DEDUP_REMOVED lines=39> */
[C---:B------:R-:W-:Y:S01]  /*16c80*/  SHF.L.U32 R36, R24.reuse, 0x10, RZ ;  /* 0x0000001018247819 */ /* 0x040fe200000006ff */
[C---:B---3--:R-:W-:Y:S01]  /*16c90*/  IMAD.U32 R26, R29.reuse, 0x10000, RZ ;  /* 0x000100001d1a7824 */ /* 0x048fe200078e00ff */
[----:B------:R-:W-:Y:S02]  /*16ca0*/  LOP3.LUT R61, R29, 0xffff0000, RZ, 0xc0, !PT ;  /* 0xffff00001d3d7812 */ /* 0x000fe400078ec0ff */
        /* <DEDUP_REMOVED lines=13> */
[----:B------:R-:W-:-:S02]  /*16d80*/  IMAD.U32 R28, R31, 0x10000, RZ ;  /* 0x000100001f1c7824 */ /* 0x000fc400078e00ff */
[----:B------:R-:W-:Y:S01]  /*16d90*/  @!P0 FADD.FTZ R30, -R30, -RZ ;  /* 0x800000ff1e1e8221 */ /* 0x000fe20000010100 */
[----:B----4-:R-:W-:Y:S01]  /*16da0*/  SHF.L.U32 R31, R34, 0x10, RZ ;  /* 0x00000010221f7819 */ /* 0x010fe200000006ff */
[----:B------:R-:W-:Y:S02]  /*16db0*/  @!P0 FADD.FTZ R27, -R27, -RZ ;  /* 0x800000ff1b1b8221 */ /* 0x000fe40000010100 */
[----:B------:R-:W-:Y:S02]  /*16dc0*/  @!P0 FADD.FTZ R28, -R28, -RZ ;  /* 0x800000ff1c1c8221 */ /* 0x000fe40000010100 */
[----:B------:R-:W-:Y:S02]  /*16dd0*/  @!P0 FADD.FTZ R47, -R47, -RZ ;  /* 0x800000ff2f2f8221 */ /* 0x000fe40000010100 */
[----:B------:R-:W-:Y:S01]  /*16de0*/  FMUL.FTZ R58, R58, R30 ;  /* 0x0000001e3a3a7220 */ /* 0x000fe20000410000 */
[----:B------:R-:W-:Y:S01]  /*16df0*/  LOP3.LUT R30, R34, 0xffff0000, RZ, 0xc0, !PT ;  /* 0xffff0000221e7812 */ /* 0x000fe200078ec0ff */
        /* <DEDUP_REMOVED lines=8> */
[----:B------:R-:W-:-:S02]  /*16e80*/  IMAD.U32 R29, R35, 0x10000, RZ ;  /* 0x00010000231d7824 */ /* 0x000fc400078e00ff */
[----:B------:R-:W-:Y:S02]  /*16e90*/  FMUL.FTZ R22, R22, R26 ;  /* 0x0000001a16167220 */ /* 0x000fe40000410000 */
[----:B------:R-:W-:Y:S02]  /*16ea0*/  FFMA.FTZ R20, R20, R31, R38 ;  /* 0x0000001f14147223 */ /* 0x000fe40000010026 */
[----:B------:R-:W-:Y:S02]  /*16eb0*/  FFMA.FTZ R19, R19, R30, R25 ;  /* 0x0000001e13137223 */ /* 0x000fe40000010019 */
[----:B------:R-:W-:Y:S02]  /*16ec0*/  FMUL.FTZ R46, R46, R61 ;  /* 0x0000003d2e2e7220 */ /* 0x000fe40000410000 */
[----:B------:R-:W-:Y:S01]  /*16ed0*/  IMAD.U32 R26, R33, 0x10000, RZ ;  /* 0x00010000211a7824 */ /* 0x000fe200078e00ff */
[----:B------:R-:W-:Y:S01]  /*16ee0*/  F2FP.BF16.PACK_AB R19, R19, R20 ;  /* 0x000000141313723e */ /* 0x000fe200000010ff */
        /* <DEDUP_REMOVED lines=8> */
[----:B------:R-:W-:Y:S01]  /*16f70*/  IMAD.MOV.U32 R22, RZ, RZ, R19 ;  /* 0x000000ffff167224 */ /* 0x000fe200078e0013 */
[----:B------:R-:W-:-:S02]  /*16f80*/  MOV R20, R10 ;  /* 0x0000000a00147202 */ /* 0x000fc40000000f00 */
[----:B------:R-:W-:Y:S02]  /*16f90*/  F2FP.BF16.PACK_AB R21, R7, R21 ;  /* 0x000000150715723e */ /* 0x000fe400000010ff */
[----:B------:R-:W-:Y:S02]  /*16fa0*/  MOV R23, R18 ;  /* 0x0000001200177202 */ /* 0x000fe40000000f00 */
.L_x_4739:
[----:B------:R-:W-:Y:S05]  /*16fb0*/  BSYNC B0 ;  /* 0x0000000000007941 */ /* 0x000fea0003800000 */
.L_x_4738:
[----:B-----5:R1:W-:Y:S02]  /*16fc0*/  STS.128 [R243+0x5800], R20 ;  /* 0x00580014f3007388 */ /* 0x0203e40000000c00 */
.L_x_4737:
[----:B------:R-:W-:Y:S05]  /*16fd0*/  BSYNC B1 ;  /* 0x0000000000017941 */ /* 0x000fea0003800000 */
.L_x_4736:
        /* <DEDUP_REMOVED lines=18> */
[C---:B-1----:R-:W-:Y:S01]  /*17100*/  LEA R16, P1, R9.reuse, R42, 0x1 ;  /* 0x0000002a09107211 */ /* 0x042fe200078208ff */
        /* <DEDUP_REMOVED lines=74> */
.L_x_4741:
[----:B------:R-:W-:Y:S05]  /*175b0*/  BSYNC B0 ;  /* 0x0000000000007941 */ /* 0x000fea0003800000 */
.L_x_4740:
[----:B-----5:R1:W-:Y:S01]  /*175c0*/  STS.128 [R243+0x7800], R20 ;  /* 0x00780014f3007388 */ /* 0x0203e20000000c00 */
[----:B------:R-:W-:Y:S05]  /*175d0*/  BRA `(.L_x_4665) ;  /* 0x0000095000007947 */ /* 0x000fea0003800000 */
.L_x_4615:
        /* <DEDUP_REMOVED lines=37> */
.L_x_4743:
[----:B------:R-:W-:Y:S05]  /*17830*/  BSYNC B0 ;  /* 0x0000000000007941 */ /* 0x000fea0003800000 */
.L_x_4742:
        /* <DEDUP_REMOVED lines=36> */
.L_x_4745:
[----:B------:R-:W-:Y:S05]  /*17a80*/  BSYNC B0 ;  /* 0x0000000000007941 */ /* 0x000fea0003800000 */
.L_x_4744:
        /* <DEDUP_REMOVED lines=36> */
.L_x_4747:
[----:B------:R-:W-:Y:S05]  /*17cd0*/  BSYNC B0 ;  /* 0x0000000000007941 */ /* 0x000fea0003800000 */
.L_x_4746:
        /* <DEDUP_REMOVED lines=37> */
.L_x_4665:
[----:B------:R-:W-:Y:S05]  /*17f30*/  BSYNC B3 ;  /* 0x0000000000037941 */ /* 0x000fea0003800000 */
.L_x_4614:
[----:B-1----:R-:W-:Y:S01]  /*17f40*/  LEA R3, R167, 0xffffffc0, 0x6 ;  /* 0xffffffc0a7037811 */ /* 0x002fe200078e30ff */
[----:B------:R-:W-:Y:S01]  /*17f50*/  BSSY B0, `(.L_x_4748) ;  /* 0x0000024000007945 */ /* 0x000fe20003800000 */
[----:B------:R-:W-:-:S03]  /*17f60*/  LOP3.LUT R246, R60, 0xff, RZ, 0xc0, !PT ;  /* 0x000000ff3cf67812 */ /* 0x000fc600078ec0ff */
        /* <DEDUP_REMOVED lines=34> */
.L_x_4749:
[----:B------:R-:W-:Y:S05]  /*18190*/  BSYNC B0 ;  /* 0x0000000000007941 */ /* 0x000fea0003800000 */
.L_x_4748:
        /* <DEDUP_REMOVED lines=8> */
[----:B--2---:R-:W-:-:S05]  /*18220*/  IADD3 R4, P2, R233, R158, RZ ;  /* 0x0000009ee9047210 */ /* 0x004fca0007f5e0ff */
[----:B------:R-:W-:Y:S01]  /*18230*/  IMAD.X R0, R234, 0x1, R161, P2 ;  /* 0x00000001ea007824 */ /* 0x000fe200010e06a1 */
        /* <DEDUP_REMOVED lines=28> */
.L_x_4751:
[----:B------:R-:W-:Y:S05]  /*18400*/  BSYNC B0 ;  /* 0x0000000000007941 */ /* 0x000fea0003800000 */
.L_x_4750:
        /* <DEDUP_REMOVED lines=9> */
[----:B--2---:R-:W-:-:S02]  /*184a0*/  SHF.L.U64.HI R4, R50, 0x5, R51 ;  /* 0x0000000532047819 */ /* 0x004fc40000010233 */
        /* <DEDUP_REMOVED lines=30> */
.L_x_4753:
[----:B------:R-:W-:Y:S05]  /*18690*/  BSYNC B0 ;  /* 0x0000000000007941 */ /* 0x000fea0003800000 */
.L_x_4752:
        /* <DEDUP_REMOVED lines=9> */
[----:B-12---:R-:W-:Y:S01]  /*18730*/  IMAD.WIDE.U32 R4, R50, 0x30, R160 ;  /* 0x0000003032047825 */ /* 0x006fe200078e00a0 */
[----:B------:R-:W-:-:S03]  /*18740*/  LOP3.LUT P1, RZ, R246, 0x8, RZ, 0xc0, !PT ;  /* 0x00000008f6ff7812 */ /* 0x000fc6000782c0ff */
[----:B------:R-:W-:-:S04]  /*18750*/  IMAD.IADD R0, R5, 0x1, R0 ;  /* 0x0000000105007824 */ /* 0x000fc800078e0200 */
[CC--:B------:R-:W-:Y:S02]  /*18760*/  @P4 LEA R18, P6, R4.reuse, R162.reuse, 0x1 ;  /* 0x000000a204124211 */ /* 0x0c0fe400078c08ff */
[----:B------:R-:W-:Y:S02]  /*18770*/  @!P5 IMAD.MOV.U32 R6, RZ, RZ, R236 ;  /* 0x000000ffff06d224 */ /* 0x000fe400078e00ec */
[----:B------:R-:W-:Y:S01]  /*18780*/  @!P5 IMAD.MOV.U32 R7, RZ, RZ, R235 ;  /* 0x000000ffff07d224 */ /* 0x000fe200078e00eb */
[CC--:B------:R-:W-:Y:S01]  /*18790*/  @P3 LEA R16, P2, R4.reuse, R162.reuse, 0x1 ;  /* 0x000000a204103211 */ /* 0x0c0fe200078408ff */
[----:B------:R-:W-:Y:S01]  /*187a0*/  @!P5 IMAD R51, R51, 0x60, RZ ;  /* 0x000000603333d824 */ /* 0x000fe200078e02ff */
[----:B------:R-:W-:Y:S01]  /*187b0*/  @P1 LEA R10, P0, R4, R162, 0x1 ;  /* 0x000000a2040a1211 */ /* 0x000fe200078008ff */
[----:B------:R-:W-:Y:S01]  /*187c0*/  @!P5 IMAD.WIDE.U32 R6, R50, 0x60, R6 ;  /* 0x000000603206d825 */ /* 0x000fe200078e0006 */
[CCC-:B------:R-:W-:Y:S02]  /*187d0*/  @P4 LEA.HI.X R19, R4.reuse, R163.reuse, R0.reuse, 0x1, P6 ;  /* 0x000000a304134211 */ /* 0x1c0fe400030f0c00 */
[CCC-:B------:R-:W-:Y:S01]  /*187e0*/  @P3 LEA.HI.X R17, R4.reuse, R163.reuse, R0.reuse, 0x1, P2 ;  /* 0x000000a304113211 */ /* 0x1c0fe200010f0c00 */
        /* <DEDUP_REMOVED lines=22> */
.L_x_4755:
[----:B------:R-:W-:Y:S05]  /*18950*/  BSYNC B0 ;  /* 0x0000000000007941 */ /* 0x000fea0003800000 */
.L_x_4754:
[----:B-12---:R-:W2:Y:S04]  /*18960*/  LD.E.64 R16, [R14.64+0x1c0] ;  /* 0x0001c0060e107980 */ /* 0x006ea8000c101b00 */
[----:B---3--:R-:W3:Y:S01]  /*18970*/  LD.E.64 R6, [R14.64+0x1b8] ;  /* 0x0001b8060e067980 */ /* 0x008ee2000c101b00 */
[----:B------:R-:W-:-:S03]  /*18980*/  MOV R174, R238 ;  /* 0x000000ee00ae7202 */ /* 0x000fc60000000f00 */
[----:B----4-:R-:W4:Y:S04]  /*18990*/  LD.E R4, [R14.64+0xd8] ;  /* 0x0000d8060e047980 */ /* 0x010f28000c101900 */
[----:B------:R-:W0:Y:S01]  /*189a0*/  LDGDEPBAR ;  /* 0x00000000000079af */ /* 0x000e220000000000 */
[----:B--2---:R-:W-:Y:S02]  /*189b0*/  IMAD R0, R17, R239, RZ ;  /* 0x000000ef11007224 */ /* 0x004fe400078e02ff */
[----:B------:R-:W-:-:S04]  /*189c0*/  IMAD.WIDE.U32 R10, R239, R16, R174 ;  /* 0x00000010ef0a7225 */ /* 0x000fc800078e00ae */
[----:B------:R-:W-:Y:S01]  /*189d0*/  IMAD R0, R16, R57, R0 ;  /* 0x0000003910007224 */ /* 0x000fe200078e0200 */
[----:B---3--:R-:W-:-:S04]  /*189e0*/  LEA R6, P0, R10, R6, 0x2 ;  /* 0x000000060a067211 */ /* 0x008fc800078010ff */
[----:B------:R-:W-:-:S04]  /*189f0*/  IADD3 R0, R11, R0, RZ ;  /* 0x000000000b007210 */ /* 0x000fc80007ffe0ff */
[----:B------:R-:W-:-:S05]  /*18a00*/  LEA.HI.X R7, R10, R7, R0, 0x2, P0 ;  /* 0x000000070a077211 */ /* 0x000fca00000f1400 */
[----:B------:R-:W2:Y:S01]  /*18a10*/  LD.E R0, [R6.64] ;  /* 0x0000000606007980 */ /* 0x000ea2000c101900 */
[----:B------:R-:W-:-:S04]  /*18a20*/  DEPBAR.LE SB0, 0x0 ;  /* 0x000080000000791a */ /* 0x000fc80000000000 */
[----:B------:R-:W-:Y:S01]  /*18a30*/  BAR.SYNC.DEFER_BLOCKING 0x0 ;  /* 0x0000000000007b1d */ /* 0x000fe20000010000 */
[----:B------:R-:W-:-:S05]  /*18a40*/  ISETP.GE.AND P0, PT, R170, R2, PT ;  /* 0x00000002aa00720c */ /* 0x000fca0003f06270 */
[----:B----4-:R-:W2:Y:S01]  /*18a50*/  MUFU.RCP R4, R4 ;  /* 0x0000000400047308 */ /* 0x010ea20000001000 */
[----:B------:R-:W-:Y:S07]  /*18a60*/  BSSY B0, `(.L_x_4756) ;  /* 0x0000026000007945 */ /* 0x000fee0003800000 */
[----:B------:R1:W-:Y:S04]  /*18a70*/  @P0 STS.128 [R243+0x10000], RZ ;  /* 0x010000fff3000388 */ /* 0x0003e80000000c00 */
[----:B------:R1:W-:Y:S04]  /*18a80*/  @P0 STS.128 [R243+0x12000], RZ ;  /* 0x012000fff3000388 */ /* 0x0003e80000000c00 */
[----:B------:R1:W-:Y:S04]  /*18a90*/  @P0 STS.128 [R243+0x14000], RZ ;  /* 0x014000fff3000388 */ /* 0x0003e80000000c00 */
[----:B------:R1:W-:Y:S01]  /*18aa0*/  @P0 STS.128 [R243+0x16000], RZ ;  /* 0x016000fff3000388 */ /* 0x0003e20000000c00 */
[----:B--2---:R-:W-:Y:S01]  /*18ab0*/  FMUL.FTZ R0, R0, R4 ;  /* 0x0000000400007220 */ /* 0x004fe20000410000 */
[----:B------:R-:W-:Y:S05]  /*18ac0*/  @P0 BRA `(.L_x_4757) ;  /* 0x000001f000000947 */ /* 0x000fea0003800000 */
[C---:B-1----:R-:W-:Y:S02]  /*18ad0*/  LOP3.LUT R4, R246.reuse, 0x1, RZ, 0xc0, !PT ;  /* 0x00000001f6047812 */ /* 0x042fe400078ec0ff */
        /* <DEDUP_REMOVED lines=30> */
.L_x_4757:
[----:B-1----:R-:W-:Y:S05]  /*18cc0*/  BSYNC B0 ;  /* 0x0000000000007941 */ /* 0x002fea0003800000 */
.L_x_4756:
[----:B------:R-:W-:Y:S01]  /*18cd0*/  ISETP.GE.AND P0, PT, R8, R2, PT ;  /* 0x000000020800720c */ /* 0x000fe20003f06270 */
[----:B------:R-:W-:-:S12]  /*18ce0*/  BSSY B0, `(.L_x_4758) ;  /* 0x0000029000007945 */ /* 0x000fd80003800000 */
[----:B------:R1:W-:Y:S04]  /*18cf0*/  @P0 STS.128 [R243+0x10800], RZ ;  /* 0x010800fff3000388 */ /* 0x0003e80000000c00 */
[----:B------:R1:W-:Y:S04]  /*18d00*/  @P0 STS.128 [R243+0x12800], RZ ;  /* 0x012800fff3000388 */ /* 0x0003e80000000c00 */
[----:B------:R1:W-:Y:S04]  /*18d10*/  @P0 STS.128 [R243+0x14800], RZ ;  /* 0x014800fff3000388 */ /* 0x0003e80000000c00 */
[----:B------:R1:W-:Y:S01]  /*18d20*/  @P0 STS.128 [R243+0x16800], RZ ;  /* 0x016800fff3000388 */ /* 0x0003e20000000c00 */
[----:B------:R-:W-:Y:S05]  /*18d30*/  @P0 BRA `(.L_x_4759) ;  /* 0x0000023000000947 */ /* 0x000fea0003800000 */
[C---:B--2---:R-:W-:Y:S02]  /*18d40*/  LOP3.LUT R4, R246.reuse, 0x1, RZ, 0xc0, !PT ;  /* 0x00000001f6047812 */ /* 0x044fe400078ec0ff */
[----:B------:R-:W-:-:S02]  /*18d50*/  LOP3.LUT P4, RZ, R246, 0x2, RZ, 0xc0, !PT ;  /* 0x00000002f6ff7812 */ /* 0x000fc4000788c0ff */
[----:B------:R-:W-:Y:S02]  /*18d60*/  ISETP.NE.U32.AND P5, PT, R4, 0x1, PT ;  /* 0x000000010400780c */ /* 0x000fe40003fa5070 */
[C---:B------:R-:W-:Y:S02]  /*18d70*/  LOP3.LUT P3, RZ, R246.reuse, 0x4, RZ, 0xc0, !PT ;  /* 0x00000004f6ff7812 */ /* 0x040fe4000786c0ff */
[----:B------:R-:W-:Y:S02]  /*18d80*/  LOP3.LUT P1, RZ, R246, 0x8, RZ, 0xc0, !PT ;  /* 0x00000008f6ff7812 */ /* 0x000fe4000782c0ff */
[----:B------:R-:W-:-:S05]  /*18d90*/  IADD3 R5, P2, R231, R164, RZ ;  /* 0x000000a4e7057210 */ /* 0x000fca0007f5e0ff */
[----:B------:R-:W-:Y:S01]  /*18da0*/  IMAD.X R4, R232, 0x1, R169, P2 ;  /* 0x00000001e8047824 */ /* 0x000fe200010e06a9 */
[-C--:B------:R-:W-:Y:S02]  /*18db0*/  @P4 LEA R10, P6, R5, R172.reuse, 0x1 ;  /* 0x000000ac050a4211 */ /* 0x080fe400078c08ff */
[----:B------:R-:W-:Y:S02]  /*18dc0*/  @!P5 LEA R16, P0, R231, R185, 0x1 ;  /* 0x000000b9e710d211 */ /* 0x000fe400078008ff */
[----:B------:R-:W-:Y:S02]  /*18dd0*/  @P3 LEA R8, P2, R5, R172, 0x1 ;  /* 0x000000ac05083211 */ /* 0x000fe400078408ff */
        /* <DEDUP_REMOVED lines=25> */
.L_x_4759:
[----:B------:R-:W-:Y:S05]  /*18f70*/  BSYNC B0 ;  /* 0x0000000000007941 */ /* 0x000fea0003800000 */
.L_x_4758:
        /* <DEDUP_REMOVED lines=9> */
[----:B------:R-:W-:Y:S01]  /*19010*/  ISETP.NE.U32.AND P5, PT, R4, 0x1, PT ;  /* 0x000000010400780c */ /* 0x000fe20003fa5070 */
[----:B------:R-:W-:Y:S01]  /*19020*/  IMAD.SHL.U32 R4, R48, 0x20, RZ ;  /* 0x0000002030047824 */ /* 0x000fe200078e00ff */
[C---:B------:R-:W-:Y:S02]  /*19030*/  LOP3.LUT P3, RZ, R246.reuse, 0x4, RZ, 0xc0, !PT ;  /* 0x00000004f6ff7812 */ /* 0x040fe4000786c0ff */
[----:B------:R-:W-:Y:S02]  /*19040*/  LOP3.LUT P1, RZ, R246, 0x8, RZ, 0xc0, !PT ;  /* 0x00000008f6ff7812 */ /* 0x000fe4000782c0ff */
[C---:B------:R-:W-:Y:S02]  /*19050*/  SHF.L.U64.HI R5, R48.reuse, 0x5, R49 ;  /* 0x0000000530057819 */ /* 0x040fe40000010231 */
        /* <DEDUP_REMOVED lines=30> */
.L_x_4761:
[----:B------:R-:W-:Y:S05]  /*19240*/  BSYNC B0 ;  /* 0x0000000000007941 */ /* 0x000fea0003800000 */
.L_x_4760:
[----:B------:R-:W-:Y:S01]  /*19250*/  ISETP.GE.AND P0, PT, R13, R2, PT ;  /* 0x000000020d00720c */ /* 0x000fe20003f06270 */
[----:B------:R-:W-:Y:S01]  /*19260*/  BSSY B0, `(.L_x_4762) ;  /* 0x0000034000007945 */ /* 0x000fe20003800000 */
[----:B------:R-:W-:-:S04]  /*19270*/  SHF.R.S32.HI R2, RZ, 0x1f, R52 ;  /* 0x0000001fff027819 */ /* 0x000fc80000011434 */
[----:B------:R-:W-:-:S04]  /*19280*/  LEA.HI R2, R2, R52, RZ, 0x5 ;  /* 0x0000003402027211 */ /* 0x000fc800078f28ff */
[----:B------:R-:W-:-:S03]  /*19290*/  LOP3.LUT R2, R2, 0xffffffe0, RZ, 0xc0, !PT ;  /* 0xffffffe002027812 */ /* 0x000fc600078ec0ff */
[----:B------:R4:W-:Y:S02]  /*192a0*/  @P0 STS.128 [R243+0x11800], RZ ;  /* 0x011800fff3000388 */ /* 0x0009e40000000c00 */
[----:B------:R-:W-:Y:S02]  /*192b0*/  IMAD.IADD R12, R52, 0x1, -R2 ;  /* 0x00000001340c7824 */ /* 0x000fe400078e0a02 */
        /* <DEDUP_REMOVED lines=12> */
[CC--:B--2---:R-:W-:Y:S02]  /*19380*/  @P2 LEA R8, P4, R168.reuse, R172.reuse, 0x1 ;  /* 0x000000aca8082211 */ /* 0x0c4fe400078808ff */
[----:B------:R-:W-:Y:S02]  /*19390*/  @!P3 IMAD.MOV.U32 R4, RZ, RZ, R185 ;  /* 0x000000ffff04b224 */ /* 0x000fe400078e00b9 */
[----:B------:R-:W-:Y:S01]  /*193a0*/  @!P3 IMAD.MOV.U32 R5, RZ, RZ, R184 ;  /* 0x000000ffff05b224 */ /* 0x000fe200078e00b8 */
[C---:B------:R-:W-:Y:S01]  /*193b0*/  @P1 LEA R6, P0, R168.reuse, R172, 0x1 ;  /* 0x000000aca8061211 */ /* 0x040fe200078008ff */
[----:B------:R-:W-:Y:S01]  /*193c0*/  @!P3 IMAD R49, R49, 0x60, RZ ;  /* 0x000000603131b824 */ /* 0x000fe200078e02ff */
[-C--:B------:R-:W-:Y:S01]  /*193d0*/  @P2 LEA.HI.X R9, R168, R173.reuse, R2, 0x1, P4 ;  /* 0x000000ada8092211 */ /* 0x080fe200020f0c02 */
[----:B------:R-:W-:Y:S01]  /*193e0*/  @!P3 IMAD.WIDE.U32 R4, R48, 0x60, R4 ;  /* 0x000000603004b825 */ /* 0x000fe200078e0004 */
[----:B------:R-:W-:Y:S02]  /*193f0*/  @P1 LEA.HI.X R7, R168, R173, R2, 0x1, P0 ;  /* 0x000000ada8071211 */ /* 0x000fe400000f0c02 */
[----:B------:R-:W-:Y:S01]  /*19400*/  LOP3.LUT P0, RZ, R246, 0x8, RZ, 0xc0, !PT ;  /* 0x00000008f6ff7812 */ /* 0x000fe2000780c0ff */
[----:B------:R-:W-:-:S05]  /*19410*/  @!P3 IMAD.IADD R5, R49, 0x1, R5 ;  /* 0x000000013105b824 */ /* 0x000fca00078e0205 */
        /* <DEDUP_REMOVED lines=16> */
[----:B--2---:R-:W-:-:S04]  /*19520*/  LEA R4, P0, R168, R172, 0x1 ;  /* 0x000000aca8047211 */ /* 0x004fc800078008ff */
[----:B------:R-:W-:-:S05]  /*19530*/  LEA.HI.X R5, R168, R173, R2, 0x1, P0 ;  /* 0x000000ada8057211 */ /* 0x000fca00000f0c02 */
[----:B------:R-:W-:Y:S01]  /*19540*/  @!PT LDS RZ, [RZ] ;  /* 0x00000000fffff984 */ /* 0x000fe20000000800 */
[----:B------:R-:W-:Y:S01]  /*19550*/  @!PT LDS RZ, [RZ] ;  /* 0x00000000fffff984 */ /* 0x000fe20000000800 */
[----:B------:R-:W-:Y:S01]  /*19560*/  @!PT LDS RZ, [RZ] ;  /* 0x00000000fffff984 */ /* 0x000fe20000000800 */
[----:B------:R2:W-:Y:S01]  /*19570*/  LDGSTS.E.BYPASS.LTC128B.128 [R243+0x17800], [R4.64+0x180] ;  /* 0x1780018004f37fae */ /* 0x0005e2000b901d46 */
[----:B------:R-:W-:Y:S05]  /*19580*/  BRA `(.L_x_4763) ;  /* 0x0000001000007947 */ /* 0x000fea0003800000 */
.L_x_4764:
[----:B------:R1:W-:Y:S02]  /*19590*/  STS.128 [R243+0x17800], RZ ;  /* 0x017800fff3007388 */ /* 0x0003e40000000c00 */
.L_x_4763:
[----:B------:R-:W-:Y:S05]  /*195a0*/  BSYNC B0 ;  /* 0x0000000000007941 */ /* 0x000fea0003800000 */
.L_x_4762:
[C---:B------:R-:W-:Y:S01]  /*195b0*/  IMAD.SHL.U32 R2, R55.reuse, 0x40, RZ ;  /* 0x0000004037027824 */ /* 0x040fe200078e00ff */
[----:B------:R-:W-:Y:S01]  /*195c0*/  R2P PR, R55, 0x6 ;  /* 0x0000000637007804 */ /* 0x000fe20000000000 */
[----:B------:R-:W-:Y:S01]  /*195d0*/  IMAD.SHL.U32 R170, R170, 0x8, RZ ;  /* 0x00000008aaaa7824 */ /* 0x000fe200078e00ff */
[----:B------:R-:W0:Y:S01]  /*195e0*/  LDGDEPBAR ;  /* 0x00000000000079af */ /* 0x000e220000000000 */
[----:B------:R-:W-:Y:S01]  /*195f0*/  IMAD R226, R53, 0x400, R41 ;  /* 0x0000040035e27824 */ /* 0x000fe200078e0229 */
[----:B------:R-:W-:Y:S01]  /*19600*/  LOP3.LUT R2, R2, 0x1c0, RZ, 0xc0, !PT ;  /* 0x000001c002027812 */ /* 0x000fe200078ec0ff */
[----:B------:R-:W-:Y:S02]  /*19610*/  BSSY B1, `(.L_x_4765) ;  /* 0x0000295000017945 */ /* 0x000fe40003800000 */
[----:B------:R-:W-:Y:S01]  /*19620*/  IMAD.SHL.U32 R226, R226, 0x2, RZ ;  /* 0x00000002e2e27824 */ /* 0x000fe200078e00ff */
[----:B------:R-:W-:-:S02]  /*19630*/  LOP3.LUT R170, R2, 0x8, R170, 0xf8, !PT ;  /* 0x0000000802aa7812 */ /* 0x000fc400078ef8aa */
[----:B------:R-:W-:Y:S01]  /*19640*/  SHF.R.U32.HI R225, RZ, 0x3, R2 ;  /* 0x00000003ffe17819 */ /* 0x000fe20000011602 */
[--C-:B------:R-:W-:Y:S01]  /*19650*/  IMAD R224, R40, 0x2, R226.reuse ;  /* 0x0000000228e07824 */ /* 0x100fe200078e02e2 */
[----:B--2---:R-:W-:Y:S01]  /*19660*/  LDSM.16.M88.4 R8, [R226] ;  /* 0x00000000e208783b */ /* 0x004fe20000000200 */
        /* <DEDUP_REMOVED lines=11> */
[----:B------:R-:W1:Y:S01]  /*19720*/  LDSM.16.M88.4 R16, [R225+0x8000] ;  /* 0x00800000e110783b */ /* 0x000e620000000200 */
        /* <DEDUP_REMOVED lines=8> */
[----:B------:R-:W1:Y:S01]  /*197b0*/  LDSM.16.M88.4 R32, [R225+0x9800] ;  /* 0x00980000e120783b */ /* 0x000e620000000200 */
[----:B------:R-:W-:Y:S01]  /*197c0*/  IMAD.IADD R220, R225, 0x1, R2 ;  /* 0x00000001e1dc7824 */ /* 0x000fe200078e0202 */
[C---:B------:R-:W-:Y:S01]  /*197d0*/  IADD3 R215, R223.reuse, 0x2000, RZ ;  /* 0x00002000dfd77810 */ /* 0x040fe20007ffe0ff */
[----:B------:R-:W-:Y:S01]  /*197e0*/  IMAD.IADD R216, R2, 0x1, R223 ;  /* 0x0000000102d87824 */ /* 0x000fe200078e02df */
[----:B------:R-:W3:Y:S01]  /*197f0*/  LDSM.16.M88.4 R28, [R223] ;  /* 0x00000000df1c783b */ /* 0x000ee20000000200 */
[----:B------:R-:W-:Y:S02]  /*19800*/  SHF.R.S32.HI R2, RZ, 0x1f, R12 ;  /* 0x0000001fff027819 */ /* 0x000fe4000001140c */
[----:B------:R-:W-:Y:S01]  /*19810*/  IADD3 R214, R223, 0x2800, RZ ;  /* 0x00002800dfd67810 */ /* 0x000fe20007ffe0ff */
[----:B------:R-:W3:Y:S01]  /*19820*/  LDSM.16.M88.4 R24, [R223+0x1000] ;  /* 0x00100000df18783b */ /* 0x000ee20000000200 */
[----:B------:R-:W-:-:S02]  /*19830*/  LEA.HI R12, R2, R12, RZ, 0x2 ;  /* 0x0000000c020c7211 */ /* 0x000fc400078f10ff */
[C---:B------:R-:W-:Y:S01]  /*19840*/  IADD3 R213, R223.reuse, 0x3000, RZ ;  /* 0x00003000dfd57810 */ /* 0x040fe20007ffe0ff */
[----:B------:R-:W3:Y:S01]  /*19850*/  LDSM.16.M88.4 R84, [R223+0x1800] ;  /* 0x00180000df54783b */ /* 0x000ee20000000200 */
[----:B------:R-:W-:Y:S02]  /*19860*/  SHF.R.S32.HI R2, RZ, 0x2, R12 ;  /* 0x00000002ff027819 */ /* 0x000fe4000001140c */
[C---:B------:R-:W-:Y:S01]  /*19870*/  IADD3 R212, R223.reuse, 0x3800, RZ ;  /* 0x00003800dfd47810 */ /* 0x040fe20007ffe0ff */
[----:B------:R-:W-:Y:S01]  /*19880*/  LDSM.16.M88.4 R44, [R220+0x8000] ;  /* 0x00800000dc2c783b */ /* 0x000fe20000000200 */
[----:B------:R-:W-:Y:S01]  /*19890*/  IADD3 R211, R223, 0x4000, RZ ;  /* 0x00004000dfd37810 */ /* 0x000fe20007ffe0ff */
[----:B------:R-:W-:Y:S01]  /*198a0*/  IMAD R2, R53, 0x10, R2 ;  /* 0x0000001035027824 */ /* 0x000fe200078e0202 */
[C---:B------:R-:W-:Y:S01]  /*198b0*/  IADD3 R210, R223.reuse, 0x4800, RZ ;  /* 0x00004800dfd27810 */ /* 0x040fe20007ffe0ff */
[----:B------:R-:W-:Y:S01]  /*198c0*/  LDSM.16.M88.4 R92, [R224+0x2000] ;  /* 0x00200000e05c783b */ /* 0x000fe20000000200 */
[C---:B------:R-:W-:Y:S01]  /*198d0*/  IADD3 R209, R223.reuse, 0x5000, RZ ;  /* 0x00005000dfd17810 */ /* 0x040fe20007ffe0ff */
[----:B------:R-:W-:Y:S01]  /*198e0*/  IMAD.IADD R2, R54, 0x1, R2 ;  /* 0x0000000136027824 */ /* 0x000fe200078e0202 */
[C---:B------:R-:W-:Y:S01]  /*198f0*/  IADD3 R208, R223.reuse, 0x5800, RZ ;  /* 0x00005800dfd07810 */ /* 0x040fe20007ffe0ff */
[----:B--2---:R-:W-:Y:S01]  /*19900*/  HMMA.16816.F32.BF16 R76, R8, R72, RZ ;  /* 0x00000048084c723c */ /* 0x004fe200000418ff */
[----:B------:R-:W-:Y:S01]  /*19910*/  LDSM.16.M88.4 R88, [R223+0x2800] ;  /* 0x00280000df58783b */ /* 0x000fe20000000200 */
[----:B------:R-:W-:-:S02]  /*19920*/  IADD3 R207, R223, 0x6000, RZ ;  /* 0x00006000dfcf7810 */ /* 0x000fc40007ffe0ff */
[C---:B------:R-:W-:Y:S02]  /*19930*/  IADD3 R206, R223.reuse, 0x6800, RZ ;  /* 0x00006800dfce7810 */ /* 0x040fe40007ffe0ff */
[C---:B------:R-:W-:Y:S02]  /*19940*/  IADD3 R205, R223.reuse, 0x7000, RZ ;  /* 0x00007000dfcd7810 */ /* 0x040fe40007ffe0ff */
[----:B------:R-:W-:Y:S01]  /*19950*/  HMMA.16816.F32.BF16 R72, R8, R74, RZ ;  /* 0x0000004a0848723c */ /* 0x000fe200000418ff */
[----:B------:R-:W-:-:S07]  /*19960*/  IADD3 R204, R223, 0x7800, RZ ;  /* 0x00007800dfcc7810 */ /* 0x000fce0007ffe0ff */
[C---:B-1---5:R-:W-:Y:S08]  /*19970*/  HMMA.16816.F32.BF16 R20, R8.reuse, R16, RZ ;  /* 0x000000100814723c */ /* 0x062ff000000418ff */
[C---:B------:R-:W-:Y:S08]  /*19980*/  HMMA.16816.F32.BF16 R16, R8.reuse, R18, RZ ;  /* 0x000000120810723c */ /* 0x040ff000000418ff */
[C---:B---3--:R-:W-:Y:S08]  /*19990*/  HMMA.16816.F32.BF16 R68, R8.reuse, R64, RZ ;  /* 0x000000400844723c */ /* 0x048ff000000418ff */
[----:B------:R-:W-:Y:S08]  /*199a0*/  HMMA.16816.F32.BF16 R64, R8, R66, RZ ;  /* 0x000000420840723c */ /* 0x000ff000000418ff */
[C---:B----4-:R-:W-:Y:S08]  /*199b0*/  HMMA.16816.F32.BF16 R76, R80.reuse, R4, R76 ;  /* 0x00000004504c723c */ /* 0x050ff0000004184c */
[----:B------:R-:W-:Y:S01]  /*199c0*/  HMMA.16816.F32.BF16 R72, R80, R6, R72 ;  /* 0x000000065048723c */ /* 0x000fe20000041848 */
[----:B------:R-:W1:Y:S07]  /*199d0*/  LDSM.16.M88.4 R4, [R220+0x9000] ;  /* 0x00900000dc04783b */ /* 0x000e6e0000000200 */
[C---:B------:R-:W-:Y:S08]  /*199e0*/  HMMA.16816.F32.BF16 R60, R8.reuse, R32, RZ ;  /* 0x00000020083c723c */ /* 0x040ff000000418ff */
[----:B------:R-:W-:Y:S01]  /*199f0*/  HMMA.16816.F32.BF16 R8, R8, R34, RZ ;  /* 0x000000220808723c */ /* 0x000fe200000418ff */
[----:B------:R-:W2:Y:S07]  /*19a00*/  LDSM.16.M88.4 R32, [R220+0x8800] ;  /* 0x00880000dc20783b */ /* 0x000eae0000000200 */
[C---:B------:R-:W-:Y:S08]  /*19a10*/  HMMA.16816.F32.BF16 R20, R80.reuse, R28, R20 ;  /* 0x0000001c5014723c */ /* 0x040ff00000041814 */
[C---:B------:R-:W-:Y:S01]  /*19a20*/  HMMA.16816.F32.BF16 R16, R80.reuse, R30, R16 ;  /* 0x0000001e5010723c */ /* 0x040fe20000041810 */
[----:B------:R-:W3:Y:S07]  /*19a30*/  LDSM.16.M88.4 R28, [R220+0x9800] ;  /* 0x00980000dc1c783b */ /* 0x000eee0000000200 */
[C---:B------:R-:W-:Y:S08]  /*19a40*/  HMMA.16816.F32.BF16 R68, R80.reuse, R24, R68 ;  /* 0x000000185044723c */ /* 0x040ff00000041844 */
[C---:B------:R-:W-:Y:S01]  /*19a50*/  HMMA.16816.F32.BF16 R64, R80.reuse, R26, R64 ;  /* 0x0000001a5040723c */ /* 0x040fe20000041840 */
[----:B------:R-:W4:Y:S07]  /*19a60*/  LDSM.16.M88.4 R24, [R216] ;  /* 0x00000000d818783b */ /* 0x000f2e0000000200 */
        /* <DEDUP_REMOVED lines=15> */
[----:B------:R-:W2:Y:S04]  /*19b60*/  LDSM.16.M88.4 R8, [R226+0x2000] ;  /* 0x00200000e208783b */ /* 0x000ea80000000200 */
        /* <DEDUP_REMOVED lines=10> */
[C---:B------:R-:W-:Y:S08]  /*19c10*/  HMMA.16816.F32.BF16 R60, R48.reuse, R80, R60 ;  /* 0x00000050303c723c */ /* 0x040ff0000004183c */
[----:B------:R-:W-:Y:S01]  /*19c20*/  HMMA.16816.F32.BF16 R56, R48, R82, R56 ;  /* 0x000000523038723c */ /* 0x000fe20000041838 */
[----:B------:R-:W4:Y:S04]  /*19c30*/  LDSM.16.M88.4 R80, [R223+0x3800] ;  /* 0x00380000df50783b */ /* 0x000f280000000200 */
[----:B------:R-:W-:Y:S03]  /*19c40*/  LDSM.16.M88.4 R48, [R222+0x2000] ;  /* 0x00200000de30783b */ /* 0x000fe60000000200 */
        /* <DEDUP_REMOVED lines=8> */
[----:B------:R-:W3:Y:S07]  /*19cd0*/  LDSM.16.M88.4 R24, [R220+0xb800] ;  /* 0x00b80000dc18783b */ /* 0x000eee0000000200 */
[C---:B------:R-:W-:Y:S08]  /*19ce0*/  HMMA.16816.F32.BF16 R68, R8.reuse, R28, R68 ;  /* 0x0000001c0844723c */ /* 0x040ff00000041844 */
[----:B------:R-:W-:Y:S01]  /*19cf0*/  HMMA.16816.F32.BF16 R64, R8, R30, R64 ;  /* 0x0000001e0840723c */ /* 0x000fe20000041840 */
[----:B------:R-:W2:Y:S04]  /*19d00*/  LDSM.16.M88.4 R28, [R220+0xb000] ;  /* 0x00b00000dc1c783b */ /* 0x000ea80000000200 */
[----:B------:R-:W-:Y:S03]  /*19d10*/  LDSM.16.M88.4 R8, [R221+0x2000] ;  /* 0x00200000dd08783b */ /* 0x000fe60000000200 */
[C---:B-1----:R-:W-:Y:S08]  /*19d20*/  HMMA.16816.F32.BF16 R20, R92.reuse, R4, R20 ;  /* 0x000000045c14723c */ /* 0x042ff00000041814 */
[C---:B------:R-:W-:Y:S01]  /*19d30*/  HMMA.16816.F32.BF16 R16, R92.reuse, R6, R16 ;  /* 0x000000065c10723c */ /* 0x040fe20000041810 */
[----:B------:R-:W1:Y:S07]  /*19d40*/  LDSM.16.M88.4 R4, [R216+0x2000] ;  /* 0x00200000d804783b */ /* 0x000e6e0000000200 */
[C---:B------:R-:W-:Y:S07]  /*19d50*/  HMMA.16816.F32.BF16 R76, R92.reuse, R88, R76 ;  /* 0x000000585c4c723c */ /* 0x040fee000004184c */
[----:B------:R-:W-:Y:S01]  /*19d60*/  IMAD.SHL.U32 R88, R52, 0x2, RZ ;  /* 0x0000000234587824 */ /* 0x000fe200078e00ff */
[----:B------:R-:W-:Y:S04]  /*19d70*/  HMMA.16816.F32.BF16 R72, R92, R90, R72 ;  /* 0x0000005a5c48723c */ /* 0x000fe80000041848 */
[----:B------:R-:W-:-:S04]  /*19d80*/  LOP3.LUT R88, R88, 0x6, RZ, 0xc0, !PT ;  /* 0x0000000658587812 */ /* 0x000fc800078ec0ff */
[----:B----4-:R-:W-:Y:S01]  /*19d90*/  HMMA.16816.F32.BF16 R60, R92, R80, R60 ;  /* 0x000000505c3c723c */ /* 0x010fe2000004183c */
[----:B------:R-:W-:-:S05]  /*19da0*/  IMAD R88, R167, 0x40, R88 ;  /* 0x00000040a7587824 */ /* 0x000fca00078e0258 */
[C---:B------:R-:W-:Y:S02]  /*19db0*/  IADD3 R13, R88.reuse, -0x40, RZ ;  /* 0xffffffc0580d7810 */ /* 0x040fe40007ffe0ff */
[C---:B------:R-:W-:Y:S01]  /*19dc0*/  HMMA.16816.F32.BF16 R56, R92.reuse, R82, R56 ;  /* 0x000000525c38723c */ /* 0x040fe20000041838 */
[----:B------:R-:W-:Y:S01]  /*19dd0*/  LDSM.16.M88.4 R80, [R216+0x3000] ;  /* 0x00300000d850783b */ /* 0x000fe20000000200 */
[C---:B------:R-:W-:Y:S02]  /*19de0*/  IADD3 R54, R88.reuse, -0x37, RZ ;  /* 0xffffffc958367810 */ /* 0x040fe40007ffe0ff */
[C---:B------:R-:W-:Y:S02]  /*19df0*/  IADD3 R55, R88.reuse, -0x30, RZ ;  /* 0xffffffd058377810 */ /* 0x040fe40007ffe0ff */
[C---:B------:R-:W-:Y:S02]  /*19e00*/  IADD3 R89, R88.reuse, -0x28, RZ ;  /* 0xffffffd858597810 */ /* 0x040fe40007ffe0ff */
[----:B------:R-:W-:Y:S01]  /*19e10*/  HMMA.16816.F32.BF16 R68, R92, R84, R68 ;  /* 0x000000545c44723c */ /* 0x000fe20000041844 */
[----:B------:R-:W-:-:S02]  /*19e20*/  IADD3 R91, R88, -0xf, RZ ;  /* 0xfffffff1585b7810 */ /* 0x000fc40007ffe0ff */
[-C--:B------:R-:W-:Y:S02]  /*19e30*/  ISETP.GE.AND P1, PT, R13, R166.reuse, PT ;  /* 0x000000a60d00720c */ /* 0x080fe40003f26270 */
[-C--:B------:R-:W-:Y:S02]  /*19e40*/  ISETP.GE.AND P2, PT, R89, R166.reuse, PT ;  /* 0x000000a65900720c */ /* 0x080fe40003f46270 */
[-C--:B------:R-:W-:Y:S01]  /*19e50*/  ISETP.GE.AND P6, PT, R54, R166.reuse, PT ;  /* 0x000000a63600720c */ /* 0x080fe20003fc6270 */
[----:B------:R-:W-:Y:S01]  /*19e60*/  HMMA.16816.F32.BF16 R64, R92, R86, R64 ;  /* 0x000000565c40723c */ /* 0x000fe20000041840 */
[----:B------:R-:W-:-:S06]  /*19e70*/  ISETP.GE.AND P4, PT, R55, R166, PT ;  /* 0x000000a63700720c */ /* 0x000fcc0003f86270 */
[C---:B------:R-:W-:Y:S01]  /*19e80*/  IADD3 R92, R88.reuse, -0x10, RZ ;  /* 0xfffffff0585c7810 */ /* 0x040fe20007ffe0ff */
[----:B--2---:R-:W-:Y:S01]  /*19e90*/  HMMA.16816.F32.BF16 R20, R48, R44, R20 ;  /* 0x0000002c3014723c */ /* 0x004fe20000041814 */
[----:B------:R-:W-:-:S07]  /*19ea0*/  IADD3 R95, R88, -0x8, RZ ;  /* 0xfffffff8585f7810 */ /* 0x000fce0007ffe0ff */
[C---:B------:R-:W-:Y:S01]  /*19eb0*/  HMMA.16816.F32.BF16 R16, R48.reuse, R46, R16 ;  /* 0x0000002e3010723c */ /* 0x040fe20000041810 */
[----:B------:R-:W2:Y:S07]  /*19ec0*/  LDSM.16.M88.4 R44, [R216+0x2800] ;  /* 0x00280000d82c783b */ /* 0x000eae0000000200 */
        /* <DEDUP_REMOVED lines=21> */
[----:B------:R-:W-:Y:S04]  /*1a020*/  LDSM.16.M88.4 R80, [R224+0x4000] ;  /* 0x00400000e050783b */ /* 0x000fe80000000200 */
[----:B------:R-:W3:Y:S03]  /*1a030*/  LDSM.16.M88.4 R64, [R223+0x4000] ;  /* 0x00400000df40783b */ /* 0x000ee60000000200 */
[C---:B-1----:R-:W-:Y:S01]  /*1a040*/  HMMA.16816.F32.BF16 R20, R28.reuse, R4, R20 ;  /* 0x000000041c14723c */ /* 0x042fe20000041814 */
[----:B------:R-:W1:Y:S07]  /*1a050*/  LDSM.16.M88.4 R8, [R223+0x4800] ;  /* 0x00480000df08783b */ /* 0x000e6e0000000200 */
[C---:B------:R-:W-:Y:S01]  /*1a060*/  HMMA.16816.F32.BF16 R16, R28.reuse, R6, R16 ;  /* 0x000000061c10723c */ /* 0x040fe20000041810 */
[----:B------:R-:W4:Y:S07]  /*1a070*/  LDSM.16.M88.4 R4, [R223+0x5800] ;  /* 0x00580000df04783b */ /* 0x000f2e0000000200 */
        /* <DEDUP_REMOVED lines=8> */
[----:B------:R-:W2:Y:S04]  /*1a100*/  LDSM.16.M88.4 R28, [R220+0xc000] ;  /* 0x00c00000dc1c783b */ /* 0x000ea80000000200 */
[----:B------:R-:W2:Y:S03]  /*1a110*/  LDSM.16.M88.4 R48, [R220+0xd800] ;  /* 0x00d80000dc30783b */ /* 0x000ea60000000200 */
[C---:B---3--:R-:W-:Y:S08]  /*1a120*/  HMMA.16816.F32.BF16 R20, R80.reuse, R64, R20 ;  /* 0x000000405014723c */ /* 0x048ff00000041814 */
[C---:B------:R-:W-:Y:S01]  /*1a130*/  HMMA.16816.F32.BF16 R16, R80.reuse, R66, R16 ;  /* 0x000000425010723c */ /* 0x040fe20000041810 */
[----:B------:R-:W3:Y:S07]  /*1a140*/  LDSM.16.M88.4 R64, [R220+0xd000] ;  /* 0x00d00000dc40783b */ /* 0x000eee0000000200 */
[C---:B-1----:R-:W-:Y:S08]  /*1a150*/  HMMA.16816.F32.BF16 R76, R80.reuse, R8, R76 ;  /* 0x00000008504c723c */ /* 0x042ff0000004184c */
[C---:B------:R-:W-:Y:S01]  /*1a160*/  HMMA.16816.F32.BF16 R72, R80.reuse, R10, R72 ;  /* 0x0000000a5048723c */ /* 0x040fe20000041848 */
[----:B------:R-:W-:Y:S07]  /*1a170*/  LDSM.16.M88.4 R8, [R216+0x4000] ;  /* 0x00400000d808783b */ /* 0x000fee0000000200 */
[C---:B----4-:R-:W-:Y:S08]  /*1a180*/  HMMA.16816.F32.BF16 R60, R80.reuse, R4, R60 ;  /* 0x00000004503c723c */ /* 0x050ff0000004183c */
[C---:B------:R-:W-:Y:S01]  /*1a190*/  HMMA.16816.F32.BF16 R56, R80.reuse, R6, R56 ;  /* 0x000000065038723c */ /* 0x040fe20000041838 */
[----:B------:R-:W-:Y:S07]  /*1a1a0*/  LDSM.16.M88.4 R4, [R216+0x4800] ;  /* 0x00480000d804783b */ /* 0x000fee0000000200 */
[C---:B------:R-:W-:Y:S08]  /*1a1b0*/  HMMA.16816.F32.BF16 R68, R80.reuse, R24, R68 ;  /* 0x000000185044723c */ /* 0x040ff00000041844 */
[----:B------:R-:W-:Y:S01]  /*1a1c0*/  HMMA.16816.F32.BF16 R84, R80, R26, R84 ;  /* 0x0000001a5054723c */ /* 0x000fe20000041854 */
[----:B------:R-:W1:Y:S06]  /*1a1d0*/  LDSM.16.M88.4 R24, [R221+0x4000] ;  /* 0x00400000dd18783b */ /* 0x000e6c0000000200 */
[----:B------:R-:W-:Y:S01]  /*1a1e0*/  IADD3 R81, R166, R2, -R241 ;  /* 0x00000002a6517210 */ /* 0x000fe20007ffe8f1 */
[----:B--2---:R-:W-:Y:S01]  /*1a1f0*/  HMMA.16816.F32.BF16 R20, R32, R28, R20 ;  /* 0x0000001c2014723c */ /* 0x004fe20000041814 */
[----:B------:R-:W-:-:S02]  /*1a200*/  IADD3 R83, R88, -0x18, RZ ;  /* 0xffffffe858537810 */ /* 0x000fc40007ffe0ff */
[C---:B------:R-:W-:Y:S01]  /*1a210*/  IADD3 R82, R88.reuse, -0x17, RZ ;  /* 0xffffffe958527810 */ /* 0x040fe20007ffe0ff */
[C---:B------:R-:W-:Y:S01]  /*1a220*/  IMAD.IADD R96, R81.reuse, 0x1, -R95 ;  /* 0x0000000151607824 */ /* 0x040fe200078e0a5f */
[----:B------:R-:W-:Y:S01]  /*1a230*/  IADD3 R80, R88, -0x1f, RZ ;  /* 0xffffffe158507810 */ /* 0x000fe20007ffe0ff */
[C---:B------:R-:W-:Y:S02]  /*1a240*/  IMAD.IADD R42, R81.reuse, 0x1, -R55 ;  /* 0x00000001512a7824 */ /* 0x040fe400078e0a37 */
[----:B------:R-:W-:Y:S01]  /*1a250*/  HMMA.16816.F32.BF16 R16, R32, R30, R16 ;  /* 0x0000001e2010723c */ /* 0x000fe20000041810 */
[----:B------:R-:W2:Y:S01]  /*1a260*/  LDSM.16.M88.4 R28, [R216+0x5000] ;  /* 0x00500000d81c783b */ /* 0x000ea20000000200 */
[----:B------:R-:W-:Y:S01]  /*1a270*/  IABS R96, R96 ;  /* 0x0000006000607213 */ /* 0x000fe20000000000 */
[C---:B------:R-:W-:Y:S01]  /*1a280*/  IMAD.IADD R36, R81.reuse, 0x1, -R89 ;  /* 0x0000000151247824 */ /* 0x040fe200078e0a59 */
[----:B------:R-:W-:Y:S01]  /*1a290*/  IABS R42, R42 ;  /* 0x0000002a002a7213 */ /* 0x000fe20000000000 */
[----:B------:R-:W-:-:S03]  /*1a2a0*/  IMAD.IADD R94, R81, 0x1, -R91 ;  /* 0x00000001515e7824 */ /* 0x000fc600078e0a5b */
[----:B------:R-:W-:Y:S01]  /*1a2b0*/  HMMA.16816.F32.BF16 R76, R32, R44, R76 ;  /* 0x0000002c204c723c */ /* 0x000fe2000004184c */
[----:B------:R-:W-:Y:S01]  /*1a2c0*/  IABS R36, R36 ;  /* 0x0000002400247213 */ /* 0x000fe20000000000 */
[----:B------:R-:W-:Y:S01]  /*1a2d0*/  I2F R42, R42 ;  /* 0x0000002a002a7306 */ /* 0x000fe20000201400 */
[----:B------:R-:W-:-:S05]  /*1a2e0*/  IABS R94, R94 ;  /* 0x0000005e005e7213 */ /* 0x000fca0000000000 */
[C---:B------:R-:W-:Y:S01]  /*1a2f0*/  HMMA.16816.F32.BF16 R72, R32.reuse, R46, R72 ;  /* 0x0000002e2048723c */ /* 0x040fe20000041848 */
[----:B------:R-:W-:Y:S01]  /*1a300*/  LDSM.16.M88.4 R44, [R225+0xe000] ;  /* 0x00e00000e12c783b */ /* 0x000fe20000000200 */
[----:B------:R-:W-:Y:S06]  /*1a310*/  I2F R36, R36 ;  /* 0x0000002400247306 */ /* 0x000fec0000201400 */
[C---:B------:R-:W-:Y:S02]  /*1a320*/  HMMA.16816.F32.BF16 R60, R32.reuse, R48, R60 ;  /* 0x00000030203c723c */ /* 0x040fe4000004183c */
[----:B------:R-:W-:Y:S06]  /*1a330*/  I2F R94, R94 ;  /* 0x0000005e005e7306 */ /* 0x000fec0000201400 */
        /* <DEDUP_REMOVED lines=13> */
[C---:B----4-:R-:W-:Y:S07]  /*1a410*/  HMMA.16816.F32.BF16 R60, R24.reuse, R48, R60 ;  /* 0x00000030183c723c */ /* 0x050fee000004183c */
[----:B------:R-:W-:Y:S01]  /*1a420*/  IADD3 R48, R88, -0x38, RZ ;  /* 0xffffffc858307810 */ /* 0x000fe20007ffe0ff */
[----:B------:R-:W-:Y:S03]  /*1a430*/  HMMA.16816.F32.BF16 R56, R24, R50, R56 ;  /* 0x000000321838723c */ /* 0x000fe60000041838 */
[----:B------:R-:W-:-:S04]  /*1a440*/  ISETP.GE.AND P5, PT, R48, R166, PT ;  /* 0x000000a63000720c */ /* 0x000fc80003fa6270 */
[----:B------:R-:W-:Y:S01]  /*1a450*/  IADD3 R51, R88, -0x3f, RZ ;  /* 0xffffffc158337810 */ /* 0x000fe20007ffe0ff */
[----:B------:R-:W-:Y:S01]  /*1a460*/  HMMA.16816.F32.BF16 R84, R24, R30, R84 ;  /* 0x0000001e1854723c */ /* 0x000fe20000041854 */
[----:B------:R-:W-:Y:S02]  /*1a470*/  LDSM.16.M88.4 R28, [R224+0x6000] ;  /* 0x00600000e01c783b */ /* 0x000fe40000000200 */
[----:B------:R-:W-:Y:S02]  /*1a480*/  ISETP.GE.AND P0, PT, R51, R166, PT ;  /* 0x000000a63300720c */ /* 0x000fe40003f06270 */
[----:B------:R-:W2:Y:S03]  /*1a490*/  LDSM.16.M88.4 R24, [R223+0x6000] ;  /* 0x00600000df18783b */ /* 0x000ea60000000200 */
[C---:B-1----:R-:W-:Y:S07]  /*1a4a0*/  HMMA.16816.F32.BF16 R68, R32.reuse, R8, R68 ;  /* 0x000000082044723c */ /* 0x042fee0000041844 */
[C---:B------:R-:W-:Y:S01]  /*1a4b0*/  IMAD.IADD R8, R81.reuse, 0x1, -R13 ;  /* 0x0000000151087824 */ /* 0x040fe200078e0a0d */
[----:B---3--:R-:W-:Y:S01]  /*1a4c0*/  HMMA.16816.F32.BF16 R60, R32, R4, R60 ;  /* 0x00000004203c723c */ /* 0x008fe2000004183c */
[----:B------:R-:W-:-:S03]  /*1a4d0*/  IMAD.IADD R9, R81, 0x1, -R54 ;  /* 0x0000000151097824 */ /* 0x000fc600078e0a36 */
[----:B------:R-:W-:-:S03]  /*1a4e0*/  IABS R8, R8 ;  /* 0x0000000800087213 */ /* 0x000fc60000000000 */
[----:B------:R-:W-:Y:S01]  /*1a4f0*/  IMAD.IADD R4, R81, 0x1, -R51 ;  /* 0x0000000151047824 */ /* 0x000fe200078e0a33 */
[----:B------:R1:W3:Y:S01]  /*1a500*/  I2F R12, R8 ;  /* 0x00000008000c7306 */ /* 0x0002e20000201400 */
[----:B------:R-:W-:Y:S03]  /*1a510*/  HMMA.16816.F32.BF16 R20, R32, R44, R20 ;  /* 0x0000002c2014723c */ /* 0x000fe60000041814 */
[----:B------:R-:W-:-:S05]  /*1a520*/  IABS R4, R4 ;  /* 0x0000000400047213 */ /* 0x000fca0000000000 */
[----:B------:R-:W-:Y:S01]  /*1a530*/  HMMA.16816.F32.BF16 R16, R32, R46, R16 ;  /* 0x0000002e2010723c */ /* 0x000fe20000041810 */
[----:B------:R-:W-:Y:S01]  /*1a540*/  IMAD.MOV.U32 R37, RZ, RZ, R4 ;  /* 0x000000ffff257224 */ /* 0x000fe200078e0004 */
[----:B------:R-:W-:Y:S01]  /*1a550*/  LDSM.16.M88.4 R44, [R223+0x6800] ;  /* 0x00680000df2c783b */ /* 0x000fe20000000200 */
[----:B-1----:R-:W-:-:S05]  /*1a560*/  IMAD.IADD R8, R81, 0x1, -R48 ;  /* 0x0000000151087824 */ /* 0x002fca00078e0a30 */
[----:B------:R-:W-:Y:S01]  /*1a570*/  HMMA.16816.F32.BF16 R56, R32, R6, R56 ;  /* 0x000000062038723c */ /* 0x000fe20000041838 */
[----:B------:R-:W1:Y:S01]  /*1a580*/  LDSM.16.M88.4 R4, [R223+0x7000] ;  /* 0x00700000df04783b */ /* 0x000e620000000200 */
[----:B------:R-:W-:Y:S01]  /*1a590*/  I2F R37, R37 ;  /* 0x0000002500257306 */ /* 0x000fe20000201400 */
[----:B------:R-:W-:-:S05]  /*1a5a0*/  IABS R8, R8 ;  /* 0x0000000800087213 */ /* 0x000fca0000000000 */
[----:B------:R-:W-:Y:S01]  /*1a5b0*/  HMMA.16816.F32.BF16 R84, R32, R10, R84 ;  /* 0x0000000a2054723c */ /* 0x000fe20000041854 */
[----:B------:R-:W-:Y:S01]  /*1a5c0*/  IMAD.MOV.U32 R43, RZ, RZ, R8 ;  /* 0x000000ffff2b7224 */ /* 0x000fe200078e0008 */
[----:B------:R-:W-:-:S05]  /*1a5d0*/  IABS R8, R9 ;  /* 0x0000000900087213 */ /* 0x000fca0000000000 */
[----:B------:R-:W-:Y:S01]  /*1a5e0*/  IMAD.MOV.U32 R50, RZ, RZ, R8 ;  /* 0x000000ffff327224 */ /* 0x000fe200078e0008 */
[C---:B------:R-:W-:Y:S01]  /*1a5f0*/  HMMA.16816.F32.BF16 R76, R32.reuse, R64, R76 ;  /* 0x00000040204c723c */ /* 0x040fe2000004184c */
[----:B------:R-:W4:Y:S01]  /*1a600*/  LDSM.16.M88.4 R8, [R223+0x7800] ;  /* 0x00780000df08783b */ /* 0x000f220000000200 */
[----:B------:R-:W-:Y:S05]  /*1a610*/  I2F R43, R43 ;  /* 0x0000002b002b7306 */ /* 0x000fea0000201400 */
[C---:B------:R-:W-:Y:S01]  /*1a620*/  IADD3 R65, R88.reuse, -0x20, RZ ;  /* 0xffffffe058417810 */ /* 0x040fe20007ffe0ff */
[----:B------:R-:W-:Y:S01]  /*1a630*/  HMMA.16816.F32.BF16 R72, R32, R66, R72 ;  /* 0x000000422048723c */ /* 0x000fe20000041848 */
[----:B------:R-:W-:Y:S01]  /*1a640*/  LDSM.16.M88.4 R32, [R222+0x6000] ;  /* 0x00600000de20783b */ /* 0x000fe20000000200 */
[C---:B------:R-:W-:Y:S01]  /*1a650*/  IADD3 R64, R88.reuse, -0x27, RZ ;  /* 0xffffffd958407810 */ /* 0x040fe20007ffe0ff */
[----:B------:R-:W-:Y:S04]  /*1a660*/  I2F R50, R50 ;  /* 0x0000003200327306 */ /* 0x000fe80000201400 */
[C---:B------:R-:W-:Y:S01]  /*1a670*/  IADD3 R66, R88.reuse, -0x2f, RZ ;  /* 0xffffffd158427810 */ /* 0x040fe20007ffe0ff */
[----:B--2---:R-:W-:Y:S01]  /*1a680*/  HMMA.16816.F32.BF16 R20, R28, R24, R20 ;  /* 0x000000181c14723c */ /* 0x004fe20000041814 */
[----:B------:R-:W-:-:S02]  /*1a690*/  IADD3 R88, R88, -0x7, RZ ;  /* 0xfffffff958587810 */ /* 0x000fc40007ffe0ff */
[----:B------:R-:W-:Y:S01]  /*1a6a0*/  ISETP.GE.AND P3, PT, R66, R166, PT ;  /* 0x000000a64200720c */ /* 0x000fe20003f66270 */
[----:B------:R-:W-:-:S04]  /*1a6b0*/  IMAD.IADD R38, R81, 0x1, -R66 ;  /* 0x0000000151267824 */ /* 0x000fc800078e0a42 */
[----:B------:R-:W-:Y:S01]  /*1a6c0*/  HMMA.16816.F32.BF16 R16, R28, R26, R16 ;  /* 0x0000001a1c10723c */ /* 0x000fe20000041810 */
[----:B------:R-:W2:Y:S01]  /*1a6d0*/  LDSM.16.M88.4 R24, [R220+0xe000] ;  /* 0x00e00000dc18783b */ /* 0x000ea20000000200 */
[----:B------:R-:W-:-:S06]  /*1a6e0*/  IABS R38, R38 ;  /* 0x0000002600267213 */ /* 0x000fcc0000000000 */
[C---:B-1----:R-:W-:Y:S01]  /*1a6f0*/  HMMA.16816.F32.BF16 R68, R28.reuse, R4, R68 ;  /* 0x000000041c44723c */ /* 0x042fe20000041844 */
[----:B------:R-:W-:Y:S06]  /*1a700*/  I2F R38, R38 ;  /* 0x0000002600267306 */ /* 0x000fec0000201400 */
[----:B------:R-:W-:Y:S01]  /*1a710*/  IMAD.IADD R4, R81, 0x1, -R65 ;  /* 0x0000000151047824 */ /* 0x000fe200078e0a41 */
[----:B------:R-:W-:Y:S04]  /*1a720*/  HMMA.16816.F32.BF16 R84, R28, R6, R84 ;  /* 0x000000061c54723c */ /* 0x000fe80000041854 */
[----:B------:R-:W-:-:S04]  /*1a730*/  IABS R4, R4 ;  /* 0x0000000400047213 */ /* 0x000fc80000000000 */
[C---:B----4-:R-:W-:Y:S01]  /*1a740*/  HMMA.16816.F32.BF16 R60, R28.reuse, R8, R60 ;  /* 0x000000081c3c723c */ /* 0x050fe2000004183c */
[----:B------:R-:W-:Y:S02]  /*1a750*/  IMAD.MOV.U32 R52, RZ, RZ, R4 ;  /* 0x000000ffff347224 */ /* 0x000fe400078e0004 */
[----:B------:R-:W1:Y:S04]  /*1a760*/  LDSM.16.M88.4 R4, [R220+0xe800] ;  /* 0x00e80000dc04783b */ /* 0x000e680000000200 */
[----:B------:R-:W-:Y:S01]  /*1a770*/  IMAD.IADD R8, R81, 0x1, -R83 ;  /* 0x0000000151087824 */ /* 0x000fe200078e0a53 */
[----:B------:R-:W-:Y:S01]  /*1a780*/  HMMA.16816.F32.BF16 R76, R28, R44, R76 ;  /* 0x0000002c1c4c723c */ /* 0x000fe2000004184c */
[----:B------:R-:W-:Y:S03]  /*1a790*/  I2F R52, R52 ;  /* 0x0000003400347306 */ /* 0x000fe60000201400 */
[----:B------:R-:W-:-:S03]  /*1a7a0*/  IABS R8, R8 ;  /* 0x0000000800087213 */ /* 0x000fc60000000000 */
[----:B------:R-:W-:Y:S01]  /*1a7b0*/  IMAD.IADD R44, R81, 0x1, -R64 ;  /* 0x00000001512c7824 */ /* 0x000fe200078e0a40 */
[----:B------:R-:W-:Y:S01]  /*1a7c0*/  HMMA.16816.F32.BF16 R56, R28, R10, R56 ;  /* 0x0000000a1c38723c */ /* 0x000fe20000041838 */
[----:B------:R-:W-:Y:S02]  /*1a7d0*/  IMAD.MOV.U32 R67, RZ, RZ, R8 ;  /* 0x000000ffff437224 */ /* 0x000fe400078e0008 */
[----:B------:R-:W4:Y:S01]  /*1a7e0*/  LDSM.16.M88.4 R8, [R220+0xf000] ;  /* 0x00f00000dc08783b */ /* 0x000f220000000200 */
[----:B------:R-:W-:-:S03]  /*1a7f0*/  IABS R44, R44 ;  /* 0x0000002c002c7213 */ /* 0x000fc60000000000 */
[----:B------:R-:W-:Y:S01]  /*1a800*/  I2F R67, R67 ;  /* 0x0000004300437306 */ /* 0x000fe20000201400 */
[----:B------:R-:W-:Y:S07]  /*1a810*/  HMMA.16816.F32.BF16 R72, R28, R46, R72 ;  /* 0x0000002e1c48723c */ /* 0x000fee0000041848 */
[----:B------:R-:W-:Y:S01]  /*1a820*/  IMAD.IADD R28, R81, 0x1, -R82 ;  /* 0x00000001511c7824 */ /* 0x000fe200078e0a52 */
[----:B--2---:R-:W-:Y:S01]  /*1a830*/  HMMA.16816.F32.BF16 R20, R32, R24, R20 ;  /* 0x000000182014723c */ /* 0x004fe20000041814 */
[----:B------:R2:W-:Y:S03]  /*1a840*/  I2F R49, R44 ;  /* 0x0000002c00317306 */ /* 0x0005e60000201400 */
[----:B------:R-:W-:-:S03]  /*1a850*/  IABS R28, R28 ;  /* 0x0000001c001c7213 */ /* 0x000fc60000000000 */
[----:B------:R-:W-:Y:S01]  /*1a860*/  IMAD.IADD R24, R81, 0x1, -R92 ;  /* 0x0000000151187824 */ /* 0x000fe200078e0a5c */
[----:B------:R-:W-:Y:S01]  /*1a870*/  HMMA.16816.F32.BF16 R16, R32, R26, R16 ;  /* 0x0000001a2010723c */ /* 0x000fe20000041810 */
[----:B------:R3:W-:Y:S03]  /*1a880*/  I2F R90, R28 ;  /* 0x0000001c005a7306 */ /* 0x0007e60000201400 */
[----:B------:R-:W-:-:S04]  /*1a890*/  IABS R24, R24 ;  /* 0x0000001800187213 */ /* 0x000fc80000000000 */
[C---:B-1----:R-:W-:Y:S01]  /*1a8a0*/  HMMA.16816.F32.BF16 R76, R32.reuse, R4, R76 ;  /* 0x00000004204c723c */ /* 0x042fe2000004184c */
[C---:B--2---:R-:W-:Y:S01]  /*1a8b0*/  IMAD.IADD R44, R81.reuse, 0x1, -R80 ;  /* 0x00000001512c7824 */ /* 0x044fe200078e0a50 */
[----:B------:R1:W-:Y:S04]  /*1a8c0*/  I2F R93, R24 ;  /* 0x00000018005d7306 */ /* 0x0003e80000201400 */
[----:B------:R-:W-:Y:S01]  /*1a8d0*/  IABS R44, R44 ;  /* 0x0000002c002c7213 */ /* 0x000fe20000000000 */
[C---:B------:R-:W-:Y:S01]  /*1a8e0*/  IMAD.IADD R4, R81.reuse, 0x1, -R88 ;  /* 0x0000000151047824 */ /* 0x040fe200078e0a58 */
[----:B------:R-:W-:Y:S01]  /*1a8f0*/  HMMA.16816.F32.BF16 R72, R32, R6, R72 ;  /* 0x000000062048723c */ /* 0x000fe20000041848 */
[----:B---3--:R-:W-:Y:S01]  /*1a900*/  LDSM.16.M88.4 R28, [R221+0x6000] ;  /* 0x00600000dd1c783b */ /* 0x008fe20000000200 */
[----:B------:R2:W-:Y:S01]  /*1a910*/  I2F R53, R44 ;  /* 0x0000002c00357306 */ /* 0x0005e20000201400 */
[----:B------:R-:W-:Y:S01]  /*1a920*/  IMAD.MOV.U32 R5, RZ, RZ, R96 ;  /* 0x000000ffff057224 */ /* 0x000fe200078e0060 */
[----:B------:R-:W-:-:S02]  /*1a930*/  IADD3 R96, R81, 0x8, RZ ;  /* 0x0000000851607810 */ /* 0x000fc40007ffe0ff */
[----:B------:R-:W-:Y:S02]  /*1a940*/  IABS R4, R4 ;  /* 0x0000000400047213 */ /* 0x000fe40000000000 */
[----:B----4-:R-:W-:Y:S01]  /*1a950*/  HMMA.16816.F32.BF16 R68, R32, R8, R68 ;  /* 0x000000082044723c */ /* 0x010fe20000041844 */
[----:B-1----:R-:W1:Y:S01]  /*1a960*/  LDSM.16.M88.4 R24, [R216+0x6000] ;  /* 0x00600000d818783b */ /* 0x002e620000000200 */
[----:B------:R3:W-:Y:S01]  /*1a970*/  I2F R81, R5 ;  /* 0x0000000500517306 */ /* 0x0007e20000201400 */
[----:B------:R-:W-:-:S04]  /*1a980*/  IMAD.MOV.U32 R97, RZ, RZ, R4 ;  /* 0x000000ffff617224 */ /* 0x000fc800078e0004 */
[C---:B------:R-:W-:Y:S01]  /*1a990*/  IMAD.IADD R8, R96.reuse, 0x1, -R51 ;  /* 0x0000000160087824 */ /* 0x040fe200078e0a33 */
[----:B------:R-:W-:Y:S01]  /*1a9a0*/  HMMA.16816.F32.BF16 R84, R32, R10, R84 ;  /* 0x0000000a2054723c */ /* 0x000fe20000041854 */
[----:B------:R-:W-:Y:S01]  /*1a9b0*/  IMAD.IADD R9, R96, 0x1, -R48 ;  /* 0x0000000160097824 */ /* 0x000fe200078e0a30 */
[----:B--2---:R-:W2:Y:S01]  /*1a9c0*/  LDSM.16.M88.4 R44, [R220+0xf800] ;  /* 0x00f80000dc2c783b */ /* 0x004ea20000000200 */
[----:B------:R-:W-:Y:S01]  /*1a9d0*/  I2F R97, R97 ;  /* 0x0000006100617306 */ /* 0x000fe20000201400 */
[----:B------:R-:W-:-:S05]  /*1a9e0*/  IABS R8, R8 ;  /* 0x0000000800087213 */ /* 0x000fca0000000000 */
[----:B------:R-:W-:Y:S01]  /*1a9f0*/  IMAD.MOV.U32 R98, RZ, RZ, R8 ;  /* 0x000000ffff627224 */ /* 0x000fe200078e0008 */
[----:B------:R-:W-:Y:S01]  /*1aa00*/  IABS R8, R9 ;  /* 0x0000000900087213 */ /* 0x000fe20000000000 */
[C---:B---3--:R-:W-:Y:S02]  /*1aa10*/  IMAD.IADD R5, R96.reuse, 0x1, -R13 ;  /* 0x0000000160057824 */ /* 0x048fe400078e0a0d */
[----:B------:R-:W-:Y:S02]  /*1aa20*/  IMAD.IADD R9, R96, 0x1, -R54 ;  /* 0x0000000160097824 */ /* 0x000fe400078e0a36 */
[----:B------:R-:W3:Y:S01]  /*1aa30*/  I2F R98, R98 ;  /* 0x0000006200627306 */ /* 0x000ee20000201400 */
[----:B------:R-:W-:-:S05]  /*1aa40*/  IABS R4, R5 ;  /* 0x0000000500047213 */ /* 0x000fca0000000000 */
[----:B------:R-:W-:Y:S02]  /*1aa50*/  IMAD.MOV.U32 R99, RZ, RZ, R4 ;  /* 0x000000ffff637224 */ /* 0x000fe400078e0004 */
[----:B------:R-:W4:Y:S04]  /*1aa60*/  LDSM.16.M88.4 R4, [R216+0x6800] ;  /* 0x00680000d804783b */ /* 0x000f280000000200 */
[----:B------:R-:W3:Y:S01]  /*1aa70*/  I2F R99, R99 ;  /* 0x0000006300637306 */ /* 0x000ee20000201400 */
[----:B-1----:R-:W-:Y:S07]  /*1aa80*/  HMMA.16816.F32.BF16 R20, R28, R24, R20 ;  /* 0x000000181c14723c */ /* 0x002fee0000041814 */
[C---:B------:R-:W-:Y:S01]  /*1aa90*/  IMAD.IADD R24, R96.reuse, 0x1, -R55 ;  /* 0x0000000160187824 */ /* 0x040fe200078e0a37 */
[----:B--2---:R-:W-:Y:S01]  /*1aaa0*/  HMMA.16816.F32.BF16 R60, R32, R44, R60 ;  /* 0x0000002c203c723c */ /* 0x004fe2000004183c */
[----:B------:R-:W-:-:S03]  /*1aab0*/  IMAD.IADD R25, R96, 0x1, -R66 ;  /* 0x0000000160197824 */ /* 0x000fc600078e0a42 */
[----:B------:R-:W-:-:S03]  /*1aac0*/  IABS R24, R24 ;  /* 0x0000001800187213 */ /* 0x000fc60000000000 */
[----:B------:R-:W-:Y:S01]  /*1aad0*/  IMAD.MOV.U32 R44, RZ, RZ, R8 ;  /* 0x000000ffff2c7224 */ /* 0x000fe200078e0008 */
[----:B------:R-:W-:Y:S01]  /*1aae0*/  IABS R8, R9 ;  /* 0x0000000900087213 */ /* 0x000fe20000000000 */
[----:B------:R-:W-:Y:S03]  /*1aaf0*/  HMMA.16816.F32.BF16 R56, R32, R46, R56 ;  /* 0x0000002e2038723c */ /* 0x000fe60000041838 */
[----:B------:R1:W2:Y:S04]  /*1ab00*/  I2F R13, R8 ;  /* 0x00000008000d7306 */ /* 0x0002a80000201400 */
[----:B------:R-:W-:Y:S01]  /*1ab10*/  IMAD.MOV.U32 R32, RZ, RZ, R24 ;  /* 0x000000ffff207224 */ /* 0x000fe200078e0018 */
[----:B------:R-:W-:Y:S01]  /*1ab20*/  IABS R24, R25 ;  /* 0x0000001900187213 */ /* 0x000fe20000000000 */
[----:B------:R-:W-:Y:S01]  /*1ab30*/  IMAD.IADD R25, R96, 0x1, -R89 ;  /* 0x0000000160197824 */ /* 0x000fe200078e0a59 */
[----:B------:R-:W-:Y:S01]  /*1ab40*/  HMMA.16816.F32.BF16 R16, R28, R26, R16 ;  /* 0x0000001a1c10723c */ /* 0x000fe20000041810 */
[C---:B------:R-:W-:Y:S01]  /*1ab50*/  FFMA.FTZ R20, -R0.reuse, R12, R20 ;  /* 0x0000000c00147223 */ /* 0x040fe20000010114 */
[----:B------:R-:W2:Y:S01]  /*1ab60*/  I2F R44, R44 ;  /* 0x0000002c002c7306 */ /* 0x000ea20000201400 */
[----:B------:R-:W-:Y:S01]  /*1ab70*/  IMAD.MOV.U32 R33, RZ, RZ, R24 ;  /* 0x000000ffff217224 */ /* 0x000fe200078e0018 */
[----:B------:R-:W-:Y:S01]  /*1ab80*/  IABS R24, R25 ;  /* 0x0000001900187213 */ /* 0x000fe20000000000 */
[----:B---3--:R-:W-:-:S02]  /*1ab90*/  FFMA.FTZ R98, -R0, R98, R23 ;  /* 0x0000006200627223 */ /* 0x008fc40000010117 */
[C---:B------:R-:W-:Y:S01]  /*1aba0*/  FFMA.FTZ R99, -R0.reuse, R99, R22 ;  /* 0x0000006300637223 */ /* 0x040fe20000010116 */
[C---:B----4-:R-:W-:Y:S01]  /*1abb0*/  HMMA.16816.F32.BF16 R76, R28.reuse, R4, R76 ;  /* 0x000000041c4c723c */ /* 0x050fe2000004184c */
[----:B-1----:R-:W1:Y:S01]  /*1abc0*/  LDSM.16.M88.4 R8, [R216+0x7000] ;  /* 0x00700000d808783b */ /* 0x002e620000000200 */
[----:B------:R-:W-:Y:S01]  /*1abd0*/  IMAD.MOV.U32 R12, RZ, RZ, R24 ;  /* 0x000000ffff0c7224 */ /* 0x000fe200078e0018 */
[----:B------:R-:W-:Y:S01]  /*1abe0*/  I2F R32, R32 ;  /* 0x0000002000207306 */ /* 0x000fe20000201400 */
[----:B------:R-:W-:Y:S01]  /*1abf0*/  FFMA.FTZ R21, -R0, R37, R21 ;  /* 0x0000002500157223 */ /* 0x000fe20000010115 */
[----:B------:R-:W3:Y:S01]  /*1ac00*/  LDSM.16.M88.4 R24, [R216+0x7800] ;  /* 0x00780000d818783b */ /* 0x000ee20000000200 */
[----:B------:R-:W-:Y:S01]  /*1ac10*/  FSEL R22, R20, -INF , !P1 ;  /* 0xff80000014167808 */ /* 0x000fe20004800000 */
[C---:B------:R-:W-:Y:S01]  /*1ac20*/  IMAD.IADD R4, R96.reuse, 0x1, -R64 ;  /* 0x0000000160047824 */ /* 0x040fe200078e0a40 */
[----:B------:R-:W-:Y:S01]  /*1ac30*/  HMMA.16816.F32.BF16 R72, R28, R6, R72 ;  /* 0x000000061c48723c */ /* 0x000fe20000041848 */
[----:B------:R-:W-:Y:S01]  /*1ac40*/  IMAD.IADD R5, R96, 0x1, -R65 ;  /* 0x0000000160057824 */ /* 0x000fe200078e0a41 */
[----:B------:R-:W-:Y:S01]  /*1ac50*/  FSEL R20, R99, -INF , !P1 ;  /* 0xff80000063147808 */ /* 0x000fe20004800000 */
[----:B------:R-:W4:Y:S01]  /*1ac60*/  I2F R12, R12 ;  /* 0x0000000c000c7306 */ /* 0x000f220000201400 */
[----:B------:R-:W-:Y:S01]  /*1ac70*/  IABS R4, R4 ;  /* 0x0000000400047213 */ /* 0x000fe20000000000 */
[----:B------:R-:W-:-:S04]  /*1ac80*/  DEPBAR.LE SB0, 0x0 ;  /* 0x000080000000791a */ /* 0x000fc80000000000 */
[----:B------:R-:W-:Y:S01]  /*1ac90*/  IABS R5, R5 ;  /* 0x0000000500057213 */ /* 0x000fe20000000000 */
[C---:B--2---:R-:W-:Y:S01]  /*1aca0*/  FFMA.FTZ R7, -R0.reuse, R13, R19 ;  /* 0x0000000d00077223 */ /* 0x044fe20000010113 */
[----:B------:R2:W-:Y:S01]  /*1acb0*/  I2F R23, R4 ;  /* 0x0000000400177306 */ /* 0x0005e20000201400 */
[C---:B------:R-:W-:Y:S01]  /*1acc0*/  FFMA.FTZ R16, -R0.reuse, R43, R16 ;  /* 0x0000002b00107223 */ /* 0x040fe20000010110 */
[----:B------:R-:W-:Y:S01]  /*1acd0*/  FSEL R21, R21, -INF , !P0 ;  /* 0xff80000015157808 */ /* 0x000fe20004000000 */
[----:B------:R-:W-:Y:S01]  /*1ace0*/  FFMA.FTZ R44, -R0, R44, R18 ;  /* 0x0000002c002c7223 */ /* 0x000fe20000010112 */
[----:B------:R-:W-:Y:S01]  /*1acf0*/  FSEL R6, R98, -INF , !P0 ;  /* 0xff80000062067808 */ /* 0x000fe20004000000 */
[----:B------:R-:W-:Y:S01]  /*1ad00*/  FFMA.FTZ R17, -R0, R50, R17 ;  /* 0x0000003200117223 */ /* 0x000fe20000010111 */
[----:B------:R-:W-:Y:S02]  /*1ad10*/  FSEL R18, R16, -INF , !P5 ;  /* 0xff80000010127808 */ /* 0x000fe40006800000 */
[----:B------:R3:W-:Y:S01]  /*1ad20*/  I2F R34, R5 ;  /* 0x0000000500227306 */ /* 0x0007e20000201400 */
[----:B------:R-:W-:-:S02]  /*1ad30*/  FSEL R16, R44, -INF , !P5 ;  /* 0xff8000002c107808 */ /* 0x000fc40006800000 */
[----:B------:R-:W-:Y:S02]  /*1ad40*/  ISETP.GE.AND P5, PT, R80, R166, PT ;  /* 0x000000a65000720c */ /* 0x000fe40003fa6270 */
[----:B----4-:R-:W-:Y:S01]  /*1ad50*/  FFMA.FTZ R12, -R0, R12, R74 ;  /* 0x0000000c000c7223 */ /* 0x010fe2000001014a */
[----:B------:R-:W-:Y:S01]  /*1ad60*/  ISETP.GE.AND P1, PT, R64, R166, PT ;  /* 0x000000a64000720c */ /* 0x000fe20003f26270 */
[----:B------:R-:W-:Y:S01]  /*1ad70*/  FFMA.FTZ R13, -R0, R36, R72 ;  /* 0x00000024000d7223 */ /* 0x000fe20000010148 */
[----:B------:R-:W4:Y:S01]  /*1ad80*/  I2F R33, R33 ;  /* 0x0000002100217306 */ /* 0x000f220000201400 */
[----:B--2---:R-:W-:Y:S01]  /*1ad90*/  IMAD.IADD R4, R96, 0x1, -R80 ;  /* 0x0000000160047824 */ /* 0x004fe200078e0a50 */
[----:B------:R-:W-:Y:S01]  /*1ada0*/  ISETP.GE.AND P0, PT, R65, R166, PT ;  /* 0x000000a64100720c */ /* 0x000fe20003f06270 */
[----:B------:R-:W-:Y:S01]  /*1adb0*/  FFMA.FTZ R49, -R0, R49, R73 ;  /* 0x0000003100317223 */ /* 0x000fe20000010149 */
[----:B------:R-:W-:Y:S01]  /*1adc0*/  FSEL R17, R17, -INF , !P6 ;  /* 0xff80000011117808 */ /* 0x000fe20007000000 */
[----:B-1----:R-:W-:Y:S01]  /*1add0*/  HMMA.16816.F32.BF16 R68, R28, R8, R68 ;  /* 0x000000081c44723c */ /* 0x002fe20000041844 */
[----:B------:R-:W-:-:S02]  /*1ade0*/  IABS R4, R4 ;  /* 0x0000000400047213 */ /* 0x000fc40000000000 */
[----:B------:R-:W-:Y:S02]  /*1adf0*/  FSEL R7, R7, -INF , !P6 ;  /* 0xff80000007077808 */ /* 0x000fe40007000000 */
[----:B------:R-:W-:Y:S01]  /*1ae00*/  FSEL R13, R13, -INF , !P2 ;  /* 0xff8000000d0d7808 */ /* 0x000fe20005000000 */
[----:B---3--:R-:W-:Y:S01]  /*1ae10*/  IMAD.MOV.U32 R5, RZ, RZ, R4 ;  /* 0x000000ffff057224 */ /* 0x008fe200078e0004 */
[----:B------:R-:W-:Y:S01]  /*1ae20*/  ISETP.GE.AND P6, PT, R83, R166, PT ;  /* 0x000000a65300720c */ /* 0x000fe20003fc6270 */
[C---:B------:R-:W-:Y:S01]  /*1ae30*/  IMAD.IADD R8, R96.reuse, 0x1, -R83 ;  /* 0x0000000160087824 */ /* 0x040fe200078e0a53 */
[----:B------:R-:W-:Y:S01]  /*1ae40*/  HMMA.16816.F32.BF16 R84, R28, R10, R84 ;  /* 0x0000000a1c54723c */ /* 0x000fe20000041854 */
[----:B------:R1:W2:Y:S03]  /*1ae50*/  I2F R19, R5 ;  /* 0x0000000500137306 */ /* 0x0002a60000201400 */
[----:B------:R-:W-:Y:S01]  /*1ae60*/  IABS R4, R8 ;  /* 0x0000000800047213 */ /* 0x000fe20000000000 */
[----:B------:R-:W-:-:S02]  /*1ae70*/  IMAD.IADD R8, R96, 0x1, -R92 ;  /* 0x0000000160087824 */ /* 0x000fc400078e0a5c */
[----:B------:R-:W-:Y:S01]  /*1ae80*/  IMAD.IADD R11, R96, 0x1, -R91 ;  /* 0x00000001600b7824 */ /* 0x000fe200078e0a5b */
[C---:B------:R-:W-:Y:S01]  /*1ae90*/  HMMA.16816.F32.BF16 R60, R28.reuse, R24, R60 ;  /* 0x000000181c3c723c */ /* 0x040fe2000004183c */
[----:B------:R-:W-:Y:S01]  /*1aea0*/  IMAD.MOV.U32 R35, RZ, RZ, R4 ;  /* 0x000000ffff237224 */ /* 0x000fe200078e0004 */
[----:B------:R-:W-:Y:S01]  /*1aeb0*/  IABS R9, R8 ;  /* 0x0000000800097213 */ /* 0x000fe20000000000 */
[C---:B------:R-:W-:Y:S02]  /*1aec0*/  FFMA.FTZ R10, -R0.reuse, R32, R78 ;  /* 0x00000020000a7223 */ /* 0x040fe4000001014e */
[----:B----4-:R-:W-:Y:S02]  /*1aed0*/  FFMA.FTZ R8, -R0, R33, R79 ;  /* 0x0000002100087223 */ /* 0x010fe4000001014f */
[----:B------:R-:W-:Y:S01]  /*1aee0*/  IMAD.MOV.U32 R25, RZ, RZ, R9 ;  /* 0x000000ffff197224 */ /* 0x000fe200078e0009 */
[----:B------:R-:W-:Y:S01]  /*1aef0*/  IABS R9, R11 ;  /* 0x0000000b00097213 */ /* 0x000fe20000000000 */
[C---:B-1----:R-:W-:Y:S01]  /*1af00*/  IMAD.IADD R5, R96.reuse, 0x1, -R82 ;  /* 0x0000000160057824 */ /* 0x042fe200078e0a52 */
[----:B------:R-:W-:Y:S01]  /*1af10*/  HMMA.16816.F32.BF16 R56, R28, R26, R56 ;  /* 0x0000001a1c38723c */ /* 0x000fe20000041838 */
[C---:B------:R-:W-:Y:S01]  /*1af20*/  IMAD.IADD R11, R96.reuse, 0x1, -R95 ;  /* 0x00000001600b7824 */ /* 0x040fe200078e0a5f */
[----:B------:R-:W1:Y:S01]  /*1af30*/  I2F R35, R35 ;  /* 0x0000002300237306 */ /* 0x000e620000201400 */
[----:B------:R-:W-:Y:S01]  /*1af40*/  IMAD.IADD R96, R96, 0x1, -R88 ;  /* 0x0000000160607824 */ /* 0x000fe200078e0a58 */
[----:B------:R-:W-:Y:S01]  /*1af50*/  IABS R4, R5 ;  /* 0x0000000500047213 */ /* 0x000fe20000000000 */
[C---:B------:R-:W-:Y:S01]  /*1af60*/  FFMA.FTZ R53, -R0.reuse, R53, R69 ;  /* 0x0000003500357223 */ /* 0x040fe20000010145 */
[----:B------:R-:W-:Y:S01]  /*1af70*/  IABS R11, R11 ;  /* 0x0000000b000b7213 */ /* 0x000fe20000000000 */
[C---:B--2---:R-:W-:Y:S01]  /*1af80*/  FFMA.FTZ R19, -R0.reuse, R19, R71 ;  /* 0x0000001300137223 */ /* 0x044fe20000010147 */
[----:B------:R-:W-:Y:S01]  /*1af90*/  IABS R96, R96 ;  /* 0x0000006000607213 */ /* 0x000fe20000000000 */
[----:B------:R-:W-:Y:S01]  /*1afa0*/  IMAD.MOV.U32 R24, RZ, RZ, R4 ;  /* 0x000000ffff187224 */ /* 0x000fe200078e0004 */
[----:B------:R-:W-:Y:S01]  /*1afb0*/  I2F R25, R25 ;  /* 0x0000001900197306 */ /* 0x000fe20000201400 */
[----:B------:R-:W-:Y:S01]  /*1afc0*/  FSEL R180, R53, -INF , !P5 ;  /* 0xff80000035b47808 */ /* 0x000fe20006800000 */
[C---:B------:R-:W-:Y:S01]  /*1afd0*/  FFMA.FTZ R5, -R0.reuse, R42, R76 ;  /* 0x0000002a00057223 */ /* 0x040fe2000001014c */
[----:B------:R-:W-:Y:S01]  /*1afe0*/  FSEL R186, R19, -INF , !P5 ;  /* 0xff80000013ba7808 */ /* 0x000fe20006800000 */
[----:B------:R-:W-:Y:S01]  /*1aff0*/  IMAD.MOV.U32 R28, RZ, RZ, R96 ;  /* 0x000000ffff1c7224 */ /* 0x000fe200078e0060 */
[----:B------:R-:W-:Y:S01]  /*1b000*/  ISETP.GE.AND P5, PT, R167, 0x2, PT ;  /* 0x00000002a700780c */ /* 0x000fe20003fa6270 */
[C---:B------:R-:W-:Y:S01]  /*1b010*/  FFMA.FTZ R4, -R0.reuse, R38, R77 ;  /* 0x0000002600047223 */ /* 0x040fe2000001014d */
[----:B------:R-:W-:Y:S01]  /*1b020*/  FSEL R5, R5, -INF , !P4 ;  /* 0xff80000005057808 */ /* 0x000fe20006000000 */
[----:B------:R-:W2:Y:S01]  /*1b030*/  I2F R24, R24 ;  /* 0x0000001800187306 */ /* 0x000ea20000201400 */
[----:B------:R-:W-:Y:S01]  /*1b040*/  FFMA.FTZ R52, -R0, R52, R68 ;  /* 0x0000003400347223 */ /* 0x000fe20000010144 */
[----:B------:R-:W-:Y:S01]  /*1b050*/  FSEL R10, R10, -INF , !P4 ;  /* 0xff8000000a0a7808 */ /* 0x000fe20006000000 */
[----:B------:R-:W-:Y:S01]  /*1b060*/  FFMA.FTZ R34, -R0, R34, R70 ;  /* 0x0000002200227223 */ /* 0x000fe20000010146 */
[----:B------:R-:W-:Y:S01]  /*1b070*/  FSEL R4, R4, -INF , !P3 ;  /* 0xff80000004047808 */ /* 0x000fe20005800000 */
[----:B------:R-:W-:Y:S01]  /*1b080*/  FFMA.FTZ R67, -R0, R67, R84 ;  /* 0x0000004300437223 */ /* 0x000fe20000010154 */
[----:B------:R-:W-:Y:S01]  /*1b090*/  FSEL R8, R8, -INF , !P3 ;  /* 0xff80000008087808 */ /* 0x000fe20005800000 */
[----:B------:R-:W-:Y:S01]  /*1b0a0*/  FFMA.FTZ R85, -R0, R90, R85 ;  /* 0x0000005a00557223 */ /* 0x000fe20000010155 */
[----:B------:R3:W4:Y:S01]  /*1b0b0*/  I2F R26, R9 ;  /* 0x00000009001a7306 */ /* 0x0007220000201400 */
[----:B------:R-:W-:Y:S01]  /*1b0c0*/  FSEL R179, R52, -INF , !P0 ;  /* 0xff80000034b37808 */ /* 0x000fe20004000000 */
[----:B------:R-:W-:Y:S01]  /*1b0d0*/  FFMA.FTZ R60, -R0, R93, R60 ;  /* 0x0000005d003c7223 */ /* 0x000fe2000001013c */
[----:B------:R-:W-:Y:S01]  /*1b0e0*/  FSEL R183, R34, -INF , !P0 ;  /* 0xff80000022b77808 */ /* 0x000fe20004000000 */
[----:B------:R-:W-:Y:S01]  /*1b0f0*/  FFMA.FTZ R61, -R0, R94, R61 ;  /* 0x0000005e003d7223 */ /* 0x000fe2000001013d */
[-C--:B------:R-:W-:Y:S01]  /*1b100*/  ISETP.GE.AND P4, PT, R82, R166.reuse, PT ;  /* 0x000000a65200720c */ /* 0x080fe20003f86270 */
[----:B------:R-:W-:Y:S01]  /*1b110*/  FFMA.FTZ R56, -R0, R81, R56 ;  /* 0x0000005100387223 */ /* 0x000fe20000010138 */
[-C--:B------:R-:W-:Y:S01]  /*1b120*/  ISETP.GE.AND P3, PT, R92, R166.reuse, PT ;  /* 0x000000a65c00720c */ /* 0x080fe20003f66270 */
[----:B------:R-:W4:Y:S01]  /*1b130*/  I2F R27, R11 ;  /* 0x0000000b001b7306 */ /* 0x000f220000201400 */
[----:B------:R-:W-:Y:S01]  /*1b140*/  FFMA.FTZ R57, -R0, R97, R57 ;  /* 0x0000006100397223 */ /* 0x000fe20000010139 */
[----:B------:R-:W-:Y:S01]  /*1b150*/  ISETP.GE.AND P0, PT, R88, R166, PT ;  /* 0x000000a65800720c */ /* 0x000fe20003f06270 */
[C---:B-1----:R-:W-:Y:S01]  /*1b160*/  FFMA.FTZ R35, -R0.reuse, R35, R86 ;  /* 0x0000002300237223 */ /* 0x042fe20000010156 */
[----:B------:R-:W-:Y:S01]  /*1b170*/  FSEL R181, R67, -INF , !P6 ;  /* 0xff80000043b57808 */ /* 0x000fe20007000000 */
[C---:B--2---:R-:W-:Y:S01]  /*1b180*/  FFMA.FTZ R24, -R0.reuse, R24, R87 ;  /* 0x0000001800187223 */ /* 0x044fe20000010157 */
[----:B------:R-:W-:Y:S01]  /*1b190*/  FSEL R182, R85, -INF , !P4 ;  /* 0xff80000055b67808 */ /* 0x000fe20006000000 */
[----:B------:R-:W-:Y:S01]  /*1b1a0*/  FFMA.FTZ R25, -R0, R25, R62 ;  /* 0x0000001900197223 */ /* 0x000fe2000001013e */
[----:B------:R-:W1:Y:S01]  /*1b1b0*/  I2F R28, R28 ;  /* 0x0000001c001c7306 */ /* 0x000e620000201400 */
[----:B---3--:R-:W-:Y:S01]  /*1b1c0*/  FSEL R9, R12, -INF , !P2 ;  /* 0xff8000000c097808 */ /* 0x008fe20005000000 */
[C---:B------:R-:W-:Y:S01]  /*1b1d0*/  FFMA.FTZ R12, -R0.reuse, R23, R75 ;  /* 0x00000017000c7223 */ /* 0x040fe2000001014b */
[----:B------:R-:W-:Y:S01]  /*1b1e0*/  ISETP.GE.AND P2, PT, R91, R166, PT ;  /* 0x000000a65b00720c */ /* 0x000fe20003f46270 */
[----:B----4-:R-:W-:Y:S01]  /*1b1f0*/  FFMA.FTZ R26, -R0, R26, R63 ;  /* 0x0000001a001a7223 */ /* 0x010fe2000001013f */
[----:B------:R-:W-:-:S02]  /*1b200*/  FSEL R189, R35, -INF , !P6 ;  /* 0xff80000023bd7808 */ /* 0x000fc40007000000 */
[----:B------:R-:W-:Y:S01]  /*1b210*/  FSEL R12, R12, -INF , !P1 ;  /* 0xff8000000c0c7808 */ /* 0x000fe20004800000 */
[----:B------:R-:W-:Y:S01]  /*1b220*/  FFMA.FTZ R27, -R0, R27, R58 ;  /* 0x0000001b001b7223 */ /* 0x000fe2000001013a */
[----:B------:R-:W-:Y:S02]  /*1b230*/  FSEL R11, R49, -INF , !P1 ;  /* 0xff800000310b7808 */ /* 0x000fe40004800000 */
[----:B------:R-:W-:Y:S02]  /*1b240*/  ISETP.GE.AND P1, PT, R95, R166, PT ;  /* 0x000000a65f00720c */ /* 0x000fe40003f26270 */
[----:B------:R-:W-:Y:S02]  /*1b250*/  FSEL R190, R24, -INF , !P4 ;  /* 0xff80000018be7808 */ /* 0x000fe40006000000 */
[----:B------:R-:W-:Y:S01]  /*1b260*/  FSEL R195, R60, -INF , !P3 ;  /* 0xff8000003cc37808 */ /* 0x000fe20005800000 */
[----:B-1----:R-:W-:Y:S01]  /*1b270*/  FFMA.FTZ R28, -R0, R28, R59 ;  /* 0x0000001c001c7223 */ /* 0x002fe2000001013b */
        /* <DEDUP_REMOVED lines=47> */
[----:B------:R-:W-:Y:S02]  /*1b570*/  @P6 IADD3 R30, R30, 0x1, RZ ;  /* 0x000000011e1e6810 */ /* 0x000fe40007ffe0ff */
[----:B------:R-:W-:Y:S02]  /*1b580*/  MOV R24, R26 ;  /* 0x0000001a00187202 */ /* 0x000fe40000000f00 */
[----:B------:R-:W2:Y:S01]  /*1b590*/  LD.E.64 R26, [R14.64+0x38] ;  /* 0x000038060e1a7980 */ /* 0x000ea2000c101b00 */
[----:B------:R-:W-:Y:S02]  /*1b5a0*/  IMAD.MOV.U32 R23, RZ, RZ, R30 ;  /* 0x000000ffff177224 */ /* 0x000fe400078e001e */
[----:B------:R-:W-:Y:S02]  /*1b5b0*/  @!P0 IMAD.MOV R24, RZ, RZ, -R24 ;  /* 0x000000ffff188224 */ /* 0x000fe400078e0a18 */
[----:B------:R-:W-:-:S03]  /*1b5c0*/  @!P2 IMAD.MOV R23, RZ, RZ, -R23 ;  /* 0x000000ffff17a224 */ /* 0x000fc600078e0a17 */
[C---:B------:R-:W-:Y:S02]  /*1b5d0*/  SEL R24, R3.reuse, R24, !P1 ;  /* 0x0000001803187207 */ /* 0x040fe40004800000 */
[----:B------:R-:W-:-:S03]  /*1b5e0*/  SEL R23, R3, R23, !P1 ;  /* 0x0000001703177207 */ /* 0x000fc60004800000 */
[----:B------:R-:W-:-:S04]  /*1b5f0*/  IMAD.WIDE R32, R24, 0x4, R244 ;  /* 0x0000000418207825 */ /* 0x000fc800078e02f4 */
[C---:B------:R-:W-:Y:S01]  /*1b600*/  IMAD.WIDE R34, R23.reuse, 0x4, R244 ;  /* 0x0000000417227825 */ /* 0x040fe200078e02f4 */
[----:B------:R1:W3:Y:S04]  /*1b610*/  LD.E R3, [R32.64] ;  /* 0x0000000620037980 */ /* 0x0002e8000c101900 */
[----:B------:R-:W3:Y:S04]  /*1b620*/  LD.E R19, [R34.64] ;  /* 0x0000000622137980 */ /* 0x000ee8000c101900 */
        /* <DEDUP_REMOVED lines=12> */
[----:B------:R-:W-:-:S05]  /*1b6f0*/  IMAD R19, R32, R24, R19 ;  /* 0x0000001820137224 */ /* 0x000fca00078e0213 */
[----:B------:R-:W-:Y:S01]  /*1b700*/  IADD3 R3, R31, R19, RZ ;  /* 0x000000131f037210 */ /* 0x000fe20007ffe0ff */
[----:B------:R-:W-:Y:S01]  /*1b710*/  IMAD.MOV.U32 R19, RZ, RZ, R30 ;  /* 0x000000ffff137224 */ /* 0x000fe200078e001e */
[----:B------:R-:W-:Y:S05]  /*1b720*/  BRA `(.L_x_4769) ;  /* 0x0000003000007947 */ /* 0x000fea0003800000 */
.L_x_4768:
[----:B------:R-:W2:Y:S02]  /*1b730*/  LD.E R19, [R14.64+0x38] ;  /* 0x000038060e137980 */ /* 0x000ea4000c101900 */
[----:B--2---:R-:W-:-:S04]  /*1b740*/  LEA R19, -R19, RZ, 0x6 ;  /* 0x000000ff13137211 */ /* 0x004fc800078e31ff */
[----:B------:R-:W-:Y:S02]  /*1b750*/  SHF.R.S32.HI R3, RZ, 0x1f, R19 ;  /* 0x0000001fff037819 */ /* 0x000fe40000011413 */
.L_x_4769:
[----:B------:R-:W-:Y:S05]  /*1b760*/  BSYNC B0 ;  /* 0x0000000000007941 */ /* 0x000fea0003800000 */
.L_x_4767:
[C---:B------:R-:W-:Y:S02]  /*1b770*/  LOP3.LUT P3, RZ, R246.reuse, 0x4, RZ, 0xc0, !PT ;  /* 0x00000004f6ff7812 */ /* 0x040fe4000786c0ff */
[C---:B------:R-:W-:Y:S02]  /*1b780*/  LOP3.LUT P4, RZ, R246.reuse, 0x2, RZ, 0xc0, !PT ;  /* 0x00000002f6ff7812 */ /* 0x040fe4000788c0ff */
        /* <DEDUP_REMOVED lines=42> */
[-C--:B------:R-:W-:Y:S01]  /*1ba30*/  @P4 LEA R50, P0, R3, R236.reuse, 0x1 ;  /* 0x000000ec03324211 */ /* 0x080fe200078008ff */
        /* <DEDUP_REMOVED lines=82> */
.L_x_4766:
[----:B------:R-:W-:Y:S05]  /*1bf60*/  BSYNC B1 ;  /* 0x0000000000017941 */ /* 0x000fea0003800000 */
.L_x_4765:
[----:B-1----:R1:W2:Y:S01]  /*1bf70*/  LD.E R31, [R14.64+0xdc] ;  /* 0x0000dc060e1f7980 */ /* 0x0022a2000c101900 */
        /* <DEDUP_REMOVED lines=9> */
[----:B------:R-:W-:Y:S01]  /*1c010*/  LEA R227, R39, R229, 0x1 ;  /* 0x000000e527e37211 */ /* 0x000fe200078e08ff */
[----:B------:R-:W-:Y:S01]  /*1c020*/  LDSM.16.MT88.4 R48, [R228+0x10000] ;  /* 0x01000000e430783b */ /* 0x000fe20000004200 */
[----:B------:R-:W-:-:S03]  /*1c030*/  FMNMX.FTZ R19, R4, R19, !PT ;  /* 0x0000001304137209 */ /* 0x000fc60007810000 */
[----:B------:R-:W-:Y:S01]  /*1c040*/  LDSM.16.MT88.4 R56, [R227+0x10000] ;  /* 0x01000000e338783b */ /* 0x000fe20000004200 */
[----:B------:R-:W-:-:S03]  /*1c050*/  FMNMX.FTZ R19, R13, R19, !PT ;  /* 0x000000130d137209 */ /* 0x000fc60007810000 */
[----:B------:R-:W-:Y:S01]  /*1c060*/  LDSM.16.MT88.4 R64, [R230+0x12000] ;  /* 0x01200000e640783b */ /* 0x000fe20000004200 */
[----:B-1----:R-:W-:Y:S02]  /*1c070*/  FMNMX.FTZ R15, R20, R6, !PT ;  /* 0x00000006140f7209 */ /* 0x002fe40007810000 */
        /* <DEDUP_REMOVED lines=26> */
[----:B------:R-:W-:-:S03]  /*1c220*/  FMNMX.FTZ R15, R189, R15, !PT ;  /* 0x0000000fbd0f7209 */ /* 0x000fc60007810000 */
[----:B------:R-:W1:Y:S01]  /*1c230*/  SHFL.BFLY PT, R14, R19, 0x2, 0x1f ;  /* 0x0c401f00130e7f89 */ /* 0x000e6200000e0000 */
[----:B------:R-:W-:-:S03]  /*1c240*/  FMNMX.FTZ R15, R190, R15, !PT ;  /* 0x0000000fbe0f7209 */ /* 0x000fc60007810000 */
[----:B------:R-:W-:Y:S01]  /*1c250*/  LDSM.16.MT88.4 R152, [R228+0x16000] ;  /* 0x01600000e498783b */ /* 0x000fe20000004200 */
[----:B------:R-:W-:-:S03]  /*1c260*/  FMNMX.FTZ R15, R188, R15, !PT ;  /* 0x0000000fbc0f7209 */ /* 0x000fc60007810000 */
[----:B------:R-:W-:Y:S01]  /*1c270*/  LDSM.16.MT88.4 R24, [R227+0x12800] ;  /* 0x01280000e318783b */ /* 0x000fe20000004200 */
        /* <DEDUP_REMOVED lines=25> */
[-CC-:B------:R-:W-:Y:S01]  /*1c410*/  FFMA.FTZ R171, R7, R31.reuse, -R30.reuse ;  /* 0x0000001f07ab7223 */ /* 0x180fe2000001081e */
[----:B------:R-:W1:Y:S01]  /*1c420*/  MUFU.EX2 R174, R174 ;  /* 0x000000ae00ae7308 */ /* 0x000e620000000800 */
[-CC-:B------:R-:W-:Y:S01]  /*1c430*/  FFMA.FTZ R172, R5, R31.reuse, -R193.reuse ;  /* 0x0000001f05ac7223 */ /* 0x180fe200000108c1 */
[----:B------:R-:W-:Y:S01]  /*1c440*/  LDSM.16.MT88.4 R16, [R230+0x10800] ;  /* 0x01080000e610783b */ /* 0x000fe20000004200 */
[-CC-:B------:R-:W-:Y:S02]  /*1c450*/  FFMA.FTZ R168, R4, R31.reuse, -R193.reuse ;  /* 0x0000001f04a87223 */ /* 0x180fe400000108c1 */
[-C--:B------:R-:W-:Y:S01]  /*1c460*/  FFMA.FTZ R32, R11, R31.reuse, -R193 ;  /* 0x0000001f0b207223 */ /* 0x080fe200000108c1 */
[----:B------:R-:W2:Y:S01]  /*1c470*/  LDSM.16.MT88.4 R4, [R227+0x16000] ;  /* 0x01600000e304783b */ /* 0x000ea20000004200 */
[-CC-:B------:R-:W-:Y:S01]  /*1c480*/  FFMA.FTZ R170, R10, R31.reuse, -R30.reuse ;  /* 0x0000001f0aaa7223 */ /* 0x180fe2000001081e */
[----:B------:R-:W-:Y:S01]  /*1c490*/  MUFU.EX2 R173, R173 ;  /* 0x000000ad00ad7308 */ /* 0x000fe20000000800 */
[----:B------:R-:W-:-:S02]  /*1c4a0*/  FFMA.FTZ R34, R8, R31, -R30 ;  /* 0x0000001f08227223 */ /* 0x000fc4000001081e */
[-CC-:B------:R-:W-:Y:S02]  /*1c4b0*/  FFMA.FTZ R33, R9, R31.reuse, -R30.reuse ;  /* 0x0000001f09217223 */ /* 0x180fe4000001081e */
[----:B------:R-:W3:Y:S01]  /*1c4c0*/  LDSM.16.MT88.4 R8, [R229+0x10800] ;  /* 0x01080000e508783b */ /* 0x000ee20000004200 */
[--C-:B------:R-:W-:Y:S02]  /*1c4d0*/  FFMA.FTZ R35, R13, R31, -R193.reuse ;  /* 0x0000001f0d237223 */ /* 0x100fe400000108c1 */
[----:B------:R-:W4:Y:S01]  /*1c4e0*/  MUFU.EX2 R169, R169 ;  /* 0x000000a900a97308 */ /* 0x000f220000000800 */
[----:B-1----:R-:W-:Y:S01]  /*1c4f0*/  F2FP.BF16.PACK_AB R144, R174, R175 ;  /* 0x000000afae90723e */ /* 0x002fe200000010ff */
[-C--:B------:R-:W-:Y:S02]  /*1c500*/  FFMA.FTZ R3, R12, R31.reuse, -R30 ;  /* 0x0000001f0c037223 */ /* 0x080fe4000001081e */
[----:B------:R-:W1:Y:S01]  /*1c510*/  LDSM.16.MT88.4 R12, [R228+0x10800] ;  /* 0x01080000e40c783b */ /* 0x000e620000004200 */
[----:B------:R-:W-:-:S02]  /*1c520*/  FFMA.FTZ R179, R179, R31, -R193 ;  /* 0x0000001fb3b37223 */ /* 0x000fc400000108c1 */
[-CC-:B------:R-:W-:Y:S01]  /*1c530*/  FFMA.FTZ R180, R180, R31.reuse, -R193.reuse ;  /* 0x0000001fb4b47223 */ /* 0x180fe200000108c1 */
[----:B------:R-:W-:Y:S01]  /*1c540*/  MUFU.EX2 R177, R177 ;  /* 0x000000b100b17308 */ /* 0x000fe20000000800 */
[-CC-:B------:R-:W-:Y:S02]  /*1c550*/  FFMA.FTZ R181, R181, R31.reuse, -R193.reuse ;  /* 0x0000001fb5b57223 */ /* 0x180fe400000108c1 */
[-C--:B------:R-:W-:Y:S02]  /*1c560*/  FFMA.FTZ R182, R182, R31.reuse, -R193 ;  /* 0x0000001fb6b67223 */ /* 0x080fe400000108c1 */
[-CC-:B------:R-:W-:Y:S02]  /*1c570*/  FFMA.FTZ R183, R183, R31.reuse, -R30.reuse ;  /* 0x0000001fb7b77223 */ /* 0x180fe4000001081e */
[--C-:B------:R-:W-:Y:S01]  /*1c580*/  FFMA.FTZ R186, R186, R31, -R30.reuse ;  /* 0x0000001fbaba7223 */ /* 0x100fe2000001081e */
[----:B------:R-:W5:Y:S01]  /*1c590*/  MUFU.EX2 R176, R176 ;  /* 0x000000b000b07308 */ /* 0x000f620000000800 */
[----:B----4-:R-:W-:Y:S01]  /*1c5a0*/  F2FP.BF16.PACK_AB R146, R169, R173 ;  /* 0x000000ada992723e */ /* 0x010fe200000010ff */
[----:B------:R-:W-:-:S02]  /*1c5b0*/  FFMA.FTZ R189, R189, R31, -R30 ;  /* 0x0000001fbdbd7223 */ /* 0x000fc4000001081e */
[-CC-:B------:R-:W-:Y:S02]  /*1c5c0*/  FFMA.FTZ R190, R190, R31.reuse, -R30.reuse ;  /* 0x0000001fbebe7223 */ /* 0x180fe4000001081e */
[-CC-:B------:R-:W-:Y:S02]  /*1c5d0*/  FFMA.FTZ R250, R191, R31.reuse, -R193.reuse ;  /* 0x0000001fbffa7223 */ /* 0x180fe400000108c1 */
        /* <DEDUP_REMOVED lines=110> */
[C---:B----4-:R-:W-:Y:S08]  /*1ccc0*/  HMMA.16816.F32.BF16 R116, R4.reuse, R20, R116 ;  /* 0x000000140474723c */ /* 0x050ff00000041874 */
        /* <DEDUP_REMOVED lines=16> */
[----:B------:R-:W-:Y:S07]  /*1cdd0*/  LDSM.16.MT88.4 R16, [R230+0x11000] ;  /* 0x01100000e610783b */ /* 0x000fee0000004200 */
[C---:B---3--:R-:W-:Y:S08]  /*1cde0*/  HMMA.16816.F32.BF16 R140, R4.reuse, R12, R140 ;  /* 0x0000000c048c723c */ /* 0x048ff0000004188c */
[C---:B------:R-:W-:Y:S01]  /*1cdf0*/  HMMA.16816.F32.BF16 R152, R4.reuse, R14, R152 ;  /* 0x0000000e0498723c */ /* 0x040fe20000041898 */
[----:B------:R-:W2:Y:S07]  /*1ce00*/  LDSM.16.MT88.4 R12, [R228+0x11000] ;  /* 0x01100000e40c783b */ /* 0x000eae0000004200 */
[C---:B----4-:R-:W-:Y:S08]  /*1ce10*/  HMMA.16816.F32.BF16 R148, R4.reuse, R20, R148 ;  /* 0x000000140494723c */ /* 0x050ff00000041894 */
        /* <DEDUP_REMOVED lines=115> */
[----:B------:R-:W-:Y:S01]  /*1d550*/  HMMA.16816.F32.BF16 R144, R4, R10, R144 ;  /* 0x0000000a0490723c */ /* 0x000fe20000041890 */
[----:B------:R-:W-:Y:S07]  /*1d560*/  @!P5 BRA `(.L_x_4770) ;  /* 0x00004b800000d947 */ /* 0x000fee0003800000 */
[----:B------:R-:W1:Y:S01]  /*1d570*/  S2R R3, SR_TID.X ;  /* 0x0000000000037919 */ /* 0x000e620000002100 */
[----:B------:R-:W-:-:S02]  /*1d580*/  IADD3 R248, R167, -0x2, RZ ;  /* 0xfffffffea7f87810 */ /* 0x000fc40007ffe0ff */
[----:B-1----:R-:W-:-:S05]  /*1d590*/  LOP3.LUT R3, R3, 0x3, RZ, 0xc0, !PT ;  /* 0x0000000303037812 */ /* 0x002fca00078ec0ff */
[----:B------:R-:W-:Y:S02]  /*1d5a0*/  IMAD R247, R3, -0x2, R2 ;  /* 0xfffffffe03f77824 */ /* 0x000fe400078e0202 */
[----:B------:R-:W-:Y:S02]  /*1d5b0*/  IMAD.MOV.U32 R2, RZ, RZ, R164 ;  /* 0x000000ffff027224 */ /* 0x000fe400078e00a4 */
[----:B------:R-:W-:Y:S01]  /*1d5c0*/  IMAD.MOV.U32 R3, RZ, RZ, R165 ;  /* 0x000000ffff037224 */ /* 0x000fe200078e00a5 */
[----:B------:R-:W-:-:S03]  /*1d5d0*/  IADD3 R247, R166, R247, -R241 ;  /* 0x000000f7a6f77210 */ /* 0x000fc60007ffe8f1 */
.L_x_4779:
        /* <DEDUP_REMOVED lines=15> */
[----:B------:R-:W-:Y:S02]  /*1d6d0*/  IADD3 R12, R4, 0x40, RZ ;  /* 0x00000040040c7810 */ /* 0x000fe40007ffe0ff */
[----:B------:R-:W-:Y:S02]  /*1d6e0*/  IABS R5, R4 ;  /* 0x0000000400057213 */ /* 0x000fe40000000000 */
        /* <DEDUP_REMOVED lines=35> */
[----:B------:R-:W-:Y:S01]  /*1d920*/  SEL R10, R4, R10, !P1 ;  /* 0x0000000a040a7207 */ /* 0x000fe20004800000 */
[----:B------:R-:W2:Y:S01]  /*1d930*/  LD.E.64 R8, [R166.64+0x40] ;  /* 0x00004004a6087980 */ /* 0x000ea2000c101b00 */
[-C--:B------:R-:W-:Y:S02]  /*1d940*/  LEA R4, P1, R6, R244.reuse, 0x2 ;  /* 0x000000f406047211 */ /* 0x080fe400078210ff */
[----:B------:R-:W-:Y:S02]  /*1d950*/  LEA R12, P0, R10, R244, 0x2 ;  /* 0x000000f40a0c7211 */ /* 0x000fe400078010ff */
[-C--:B------:R-:W-:Y:S01]  /*1d960*/  LEA.HI.X.SX32 R5, R6, R245.reuse, 0x2, P1 ;  /* 0x000000f506057211 */ /* 0x080fe200008f16ff */
[C---:B------:R-:W-:Y:S01]  /*1d970*/  IMAD.IADD R6, R10.reuse, 0x1, -R6 ;  /* 0x000000010a067824 */ /* 0x040fe200078e0a06 */
[----:B------:R-:W-:Y:S03]  /*1d980*/  LEA.HI.X.SX32 R13, R10, R245, 0x2, P0 ;  /* 0x000000f50a0d7211 */ /* 0x000fe600000f16ff */
[----:B------:R-:W-:Y:S01]  /*1d990*/  IMAD R11, R11, R6, -0x40 ;  /* 0xffffffc00b0b7424 */ /* 0x000fe200078e0206 */
[----:B------:R1:W3:Y:S04]  /*1d9a0*/  LD.E R4, [R4.64] ;  /* 0x0000000404047980 */ /* 0x0002e8000c101900 */
[----:B------:R-:W-:Y:S01]  /*1d9b0*/  SHF.R.S32.HI R7, RZ, 0x1f, R11 ;  /* 0x0000001fff077819 */ /* 0x000fe2000001140b */
[----:B-1----:R1:W3:Y:S04]  /*1d9c0*/  LD.E R5, [R12.64] ;  /* 0x000000040c057980 */ /* 0x0022e8000c101900 */
        /* <DEDUP_REMOVED lines=13> */
.L_x_4772:
[----:B------:R-:W-:Y:S02]  /*1daa0*/  ULDC.64 UR4, c[0x0][0x118] ;  /* 0x0000460000047ab9 */ /* 0x000fe40000000a00 */
[----:B------:R-:W2:Y:S02]  /*1dab0*/  LD.E R8, [R166.64+0x40] ;  /* 0x00004004a6087980 */ /* 0x000ea4000c101900 */
[----:B--2---:R-:W-:Y:S04]  /*1dac0*/  LEA R8, -R8, RZ, 0x6 ;  /* 0x000000ff08087211 */ /* 0x004fe800078e31ff */
[----:B------:R-:W-:Y:S02]  /*1dad0*/  SHF.R.S32.HI R4, RZ, 0x1f, R8 ;  /* 0x0000001fff047819 */ /* 0x000fe40000011408 */
.L_x_4773:
[----:B------:R-:W-:Y:S05]  /*1dae0*/  BSYNC B0 ;  /* 0x0000000000007941 */ /* 0x000fea0003800000 */
.L_x_4771:
[----:B------:R-:W-:Y:S01]  /*1daf0*/  LOP3.LUT P6, RZ, R246, 0x1, RZ, 0xc0, !PT ;  /* 0x00000001f6ff7812 */ /* 0x000fe200078cc0ff */
[----:B------:R-:W-:Y:S01]  /*1db00*/  ULDC.64 UR4, c[0x0][0x118] ;  /* 0x0000460000047ab9 */ /* 0x000fe20000000a00 */
[----:B------:R-:W-:Y:S01]  /*1db10*/  LEA R164, P0, R8, R185, 0x1 ;  /* 0x000000b908a47211 */ /* 0x000fe200078008ff */
[----:B------:R-:W-:Y:S01]  /*1db20*/  BSSY B1, `(.L_x_4774) ;  /* 0x0000209000017945 */ /* 0x000fe20003800000 */
[----:B------:R-:W-:Y:S02]  /*1db30*/  LOP3.LUT P5, RZ, R246, 0x2, RZ, 0xc0, !PT ;  /* 0x00000002f6ff7812 */ /* 0x000fe400078ac0ff */
[-C--:B------:R-:W-:Y:S02]  /*1db40*/  LEA.HI.X R165, R8, R184.reuse, R4, 0x1, P0 ;  /* 0x000000b808a57211 */ /* 0x080fe400000f0c04 */
        /* <DEDUP_REMOVED lines=43> */
[C---:B------:R-:W-:Y:S02]  /*1de00*/  @P3 LEA R18, P0, R5.reuse, R185, 0x1 ;  /* 0x000000b905123211 */ /* 0x040fe400078008ff */
[CCC-:B------:R-:W-:Y:S01]  /*1de10*/  @P4 LEA.HI.X R21, R5.reuse, R184.reuse, R4.reuse, 0x1, P1 ;  /* 0x000000b805154211 */ /* 0x1c0fe200008f0c04 */
        /* <DEDUP_REMOVED lines=26> */
[----:B------:R-:W-:Y:S01]  /*1dfc0*/  ISETP.GE.AND P0, PT, R248, 0x1, PT ;  /* 0x00000001f800780c */ /* 0x000fe20003f06270 */
        /* <DEDUP_REMOVED lines=42> */
[----:B----4-:R-:W4:Y:S04]  /*1e270*/  LDSM.16.M88.4 R8, [R225+0x8000] ;  /* 0x00800000e108783b */ /* 0x010f280000000200 */
[----:B--2---:R-:W3:Y:S04]  /*1e280*/  LDSM.16.M88.4 R16, [R225+0x8800] ;  /* 0x00880000e110783b */ /* 0x004ee80000000200 */
[----:B-1----:R-:W5:Y:S04]  /*1e290*/  LDSM.16.M88.4 R24, [R225+0x9000] ;  /* 0x00900000e118783b */ /* 0x002f680000000200 */
[----:B------:R-:W0:Y:S04]  /*1e2a0*/  LDGDEPBAR ;  /* 0x00000000000079af */ /* 0x000e280000000000 */
[----:B------:R-:W1:Y:S04]  /*1e2b0*/  LDSM.16.M88.4 R168, [R225+0x9800] ;  /* 0x00980000e1a8783b */ /* 0x000e680000000200 */
[----:B------:R-:W-:Y:S04]  /*1e2c0*/  LDSM.16.M88.4 R172, [R224] ;  /* 0x00000000e0ac783b */ /* 0x000fe80000000200 */
[----:B------:R-:W2:Y:S04]  /*1e2d0*/  LDSM.16.M88.4 R176, [R223] ;  /* 0x00000000dfb0783b */ /* 0x000ea80000000200 */
[----:B------:R-:W1:Y:S04]  /*1e2e0*/  LDSM.16.M88.4 R180, [R219] ;  /* 0x00000000dbb4783b */ /* 0x000e680000000200 */
[----:B------:R-:W1:Y:S04]  /*1e2f0*/  LDSM.16.M88.4 R184, [R218] ;  /* 0x00000000dab8783b */ /* 0x000e680000000200 */
[----:B------:R-:W1:Y:S01]  /*1e300*/  LDSM.16.M88.4 R188, [R217] ;  /* 0x00000000d9bc783b */ /* 0x000e620000000200 */
[C---:B----4-:R-:W-:Y:S03]  /*1e310*/  HMMA.16816.F32.BF16 R4, R32.reuse, R8, RZ ;  /* 0x000000082004723c */ /* 0x050fe600000418ff */
[----:B------:R-:W-:Y:S04]  /*1e320*/  LDSM.16.M88.4 R192, [R222] ;  /* 0x00000000dec0783b */ /* 0x000fe80000000200 */
[----:B------:R-:W4:Y:S01]  /*1e330*/  LDSM.16.M88.4 R196, [R220+0x8000] ;  /* 0x00800000dcc4783b */ /* 0x000f220000000200 */
[C---:B------:R-:W-:Y:S03]  /*1e340*/  HMMA.16816.F32.BF16 R8, R32.reuse, R10, RZ ;  /* 0x0000000a2008723c */ /* 0x040fe600000418ff */
[----:B------:R-:W2:Y:S05]  /*1e350*/  LDSM.16.M88.4 R200, [R220+0x8800] ;  /* 0x00880000dcc8783b */ /* 0x000eaa0000000200 */
[C---:B---3--:R-:W-:Y:S08]  /*1e360*/  HMMA.16816.F32.BF16 R12, R32.reuse, R16, RZ ;  /* 0x00000010200c723c */ /* 0x048ff000000418ff */
[C---:B------:R-:W-:Y:S08]  /*1e370*/  HMMA.16816.F32.BF16 R16, R32.reuse, R18, RZ ;  /* 0x000000122010723c */ /* 0x040ff000000418ff */
[C---:B-----5:R-:W-:Y:S08]  /*1e380*/  HMMA.16816.F32.BF16 R20, R32.reuse, R24, RZ ;  /* 0x000000182014723c */ /* 0x060ff000000418ff */
[C---:B------:R-:W-:Y:S08]  /*1e390*/  HMMA.16816.F32.BF16 R24, R32.reuse, R26, RZ ;  /* 0x0000001a2018723c */ /* 0x040ff000000418ff */
[C---:B-1----:R-:W-:Y:S08]  /*1e3a0*/  HMMA.16816.F32.BF16 R28, R32.reuse, R168, RZ ;  /* 0x000000a8201c723c */ /* 0x042ff000000418ff */
        /* <DEDUP_REMOVED lines=13> */
[----:B------:R-:W5:Y:S04]  /*1e480*/  LDSM.16.M88.4 R172, [R216+0x800] ;  /* 0x00080000d8ac783b */ /* 0x000f680000000200 */
[----:B------:R-:W2:Y:S03]  /*1e490*/  LDSM.16.M88.4 R188, [R216+0x1000] ;  /* 0x00100000d8bc783b */ /* 0x000ea60000000200 */
[C---:B----4-:R-:W-:Y:S08]  /*1e4a0*/  HMMA.16816.F32.BF16 R4, R192.reuse, R196, R4 ;  /* 0x000000c4c004723c */ /* 0x050ff00000041804 */
        /* <DEDUP_REMOVED lines=12> */
[C---:B---3--:R-:W-:Y:S08]  /*1e570*/  HMMA.16816.F32.BF16 R4, R180.reuse, R184, R4 ;  /* 0x000000b8b404723c */ /* 0x048ff00000041804 */
[C---:B------:R-:W-:Y:S01]  /*1e580*/  HMMA.16816.F32.BF16 R8, R180.reuse, R186, R8 ;  /* 0x000000bab408723c */ /* 0x040fe20000041808 */
[----:B------:R-:W3:Y:S07]  /*1e590*/  LDSM.16.M88.4 R184, [R225+0xb800] ;  /* 0x00b80000e1b8783b */ /* 0x000eee0000000200 */
[C---:B-----5:R-:W-:Y:S08]  /*1e5a0*/  HMMA.16816.F32.BF16 R12, R180.reuse, R172, R12 ;  /* 0x000000acb40c723c */ /* 0x060ff0000004180c */
[C---:B------:R-:W-:Y:S01]  /*1e5b0*/  HMMA.16816.F32.BF16 R16, R180.reuse, R174, R16 ;  /* 0x000000aeb410723c */ /* 0x040fe20000041810 */
[----:B------:R-:W-:Y:S07]  /*1e5c0*/  LDSM.16.M88.4 R172, [R215] ;  /* 0x00000000d7ac783b */ /* 0x000fee0000000200 */
[C---:B------:R-:W-:Y:S08]  /*1e5d0*/  HMMA.16816.F32.BF16 R20, R180.reuse, R188, R20 ;  /* 0x000000bcb414723c */ /* 0x040ff00000041814 */
[C---:B------:R-:W-:Y:S01]  /*1e5e0*/  HMMA.16816.F32.BF16 R24, R180.reuse, R190, R24 ;  /* 0x000000beb418723c */ /* 0x040fe20000041818 */
[----:B------:R-:W-:Y:S07]  /*1e5f0*/  LDSM.16.M88.4 R188, [R213] ;  /* 0x00000000d5bc783b */ /* 0x000fee0000000200 */
[C---:B-1----:R-:W-:Y:S08]  /*1e600*/  HMMA.16816.F32.BF16 R28, R180.reuse, R168, R28 ;  /* 0x000000a8b41c723c */ /* 0x042ff0000004181c */
[----:B------:R-:W-:Y:S01]  /*1e610*/  HMMA.16816.F32.BF16 R32, R180, R170, R32 ;  /* 0x000000aab420723c */ /* 0x000fe20000041820 */
[----:B------:R-:W1:Y:S04]  /*1e620*/  LDSM.16.M88.4 R168, [R224+0x2000] ;  /* 0x00200000e0a8783b */ /* 0x000e680000000200 */
[----:B------:R-:W5:Y:S03]  /*1e630*/  LDSM.16.M88.4 R180, [R214] ;  /* 0x00000000d6b4783b */ /* 0x000f660000000200 */
[C---:B------:R-:W-:Y:S08]  /*1e640*/  HMMA.16816.F32.BF16 R4, R196.reuse, R200, R4 ;  /* 0x000000c8c404723c */ /* 0x040ff00000041804 */
[C---:B------:R-:W-:Y:S01]  /*1e650*/  HMMA.16816.F32.BF16 R8, R196.reuse, R202, R8 ;  /* 0x000000cac408723c */ /* 0x040fe20000041808 */
[----:B------:R-:W1:Y:S07]  /*1e660*/  LDSM.16.M88.4 R200, [R212] ;  /* 0x00000000d4c8783b */ /* 0x000e6e0000000200 */
[C---:B--2---:R-:W-:Y:S08]  /*1e670*/  HMMA.16816.F32.BF16 R12, R196.reuse, R176, R12 ;  /* 0x000000b0c40c723c */ /* 0x044ff0000004180c */
[C---:B------:R-:W-:Y:S01]  /*1e680*/  HMMA.16816.F32.BF16 R16, R196.reuse, R178, R16 ;  /* 0x000000b2c410723c */ /* 0x040fe20000041810 */
[----:B------:R-:W-:Y:S07]  /*1e690*/  LDSM.16.M88.4 R176, [R222+0x2000] ;  /* 0x00200000deb0783b */ /* 0x000fee0000000200 */
[C---:B----4-:R-:W-:Y:S08]  /*1e6a0*/  HMMA.16816.F32.BF16 R20, R196.reuse, R192, R20 ;  /* 0x000000c0c414723c */ /* 0x050ff00000041814 */
[C---:B------:R-:W-:Y:S01]  /*1e6b0*/  HMMA.16816.F32.BF16 R24, R196.reuse, R194, R24 ;  /* 0x000000c2c418723c */ /* 0x040fe20000041818 */
[----:B------:R-:W2:Y:S07]  /*1e6c0*/  LDSM.16.M88.4 R192, [R220+0xa000] ;  /* 0x00a00000dcc0783b */ /* 0x000eae0000000200 */
[C---:B---3--:R-:W-:Y:S08]  /*1e6d0*/  HMMA.16816.F32.BF16 R28, R196.reuse, R184, R28 ;  /* 0x000000b8c41c723c */ /* 0x048ff0000004181c */
[----:B------:R-:W-:Y:S01]  /*1e6e0*/  HMMA.16816.F32.BF16 R32, R196, R186, R32 ;  /* 0x000000bac420723c */ /* 0x000fe20000041820 */
[----:B------:R-:W3:Y:S04]  /*1e6f0*/  LDSM.16.M88.4 R184, [R220+0xa800] ;  /* 0x00a80000dcb8783b */ /* 0x000ee80000000200 */
[----:B------:R-:W4:Y:S03]  /*1e700*/  LDSM.16.M88.4 R196, [R220+0xb000] ;  /* 0x00b00000dcc4783b */ /* 0x000f260000000200 */
[C---:B-1----:R-:W-:Y:S08]  /*1e710*/  HMMA.16816.F32.BF16 R4, R168.reuse, R172, R4 ;  /* 0x000000aca804723c */ /* 0x042ff00000041804 */
[C---:B------:R-:W-:Y:S01]  /*1e720*/  HMMA.16816.F32.BF16 R8, R168.reuse, R174, R8 ;  /* 0x000000aea808723c */ /* 0x040fe20000041808 */
[----:B------:R-:W1:Y:S07]  /*1e730*/  LDSM.16.M88.4 R172, [R220+0xb800] ;  /* 0x00b80000dcac783b */ /* 0x000e6e0000000200 */
[C---:B-----5:R-:W-:Y:S08]  /*1e740*/  HMMA.16816.F32.BF16 R12, R168.reuse, R180, R12 ;  /* 0x000000b4a80c723c */ /* 0x060ff0000004180c */
[C---:B------:R-:W-:Y:S01]  /*1e750*/  HMMA.16816.F32.BF16 R16, R168.reuse, R182, R16 ;  /* 0x000000b6a810723c */ /* 0x040fe20000041810 */
[----:B------:R-:W-:Y:S07]  /*1e760*/  LDSM.16.M88.4 R180, [R221+0x2000] ;  /* 0x00200000ddb4783b */ /* 0x000fee0000000200 */
[C---:B------:R-:W-:Y:S08]  /*1e770*/  HMMA.16816.F32.BF16 R20, R168.reuse, R188, R20 ;  /* 0x000000bca814723c */ /* 0x040ff00000041814 */
[C---:B------:R-:W-:Y:S01]  /*1e780*/  HMMA.16816.F32.BF16 R24, R168.reuse, R190, R24 ;  /* 0x000000bea818723c */ /* 0x040fe20000041818 */
[----:B------:R-:W5:Y:S07]  /*1e790*/  LDSM.16.M88.4 R188, [R216+0x2000] ;  /* 0x00200000d8bc783b */ /* 0x000f6e0000000200 */
        /* <DEDUP_REMOVED lines=13> */
[C---:B-1----:R-:W-:Y:S08]  /*1e870*/  HMMA.16816.F32.BF16 R28, R176.reuse, R172, R28 ;  /* 0x000000acb01c723c */ /* 0x042ff0000004181c */
[----:B------:R-:W-:Y:S01]  /*1e880*/  HMMA.16816.F32.BF16 R32, R176, R174, R32 ;  /* 0x000000aeb020723c */ /* 0x000fe20000041820 */
[----:B------:R-:W-:Y:S04]  /*1e890*/  LDSM.16.M88.4 R172, [R225+0xd000] ;  /* 0x00d00000e1ac783b */ /* 0x000fe80000000200 */
[----:B------:R-:W-:Y:S03]  /*1e8a0*/  LDSM.16.M88.4 R176, [R225+0xd800] ;  /* 0x00d80000e1b0783b */ /* 0x000fe60000000200 */
[C---:B-----5:R-:W-:Y:S08]  /*1e8b0*/  HMMA.16816.F32.BF16 R4, R180.reuse, R188, R4 ;  /* 0x000000bcb404723c */ /* 0x060ff00000041804 */
[C---:B------:R-:W-:Y:S01]  /*1e8c0*/  HMMA.16816.F32.BF16 R8, R180.reuse, R190, R8 ;  /* 0x000000beb408723c */ /* 0x040fe20000041808 */
[----:B------:R-:W-:Y:S07]  /*1e8d0*/  LDSM.16.M88.4 R188, [R224+0x4000] ;  /* 0x00400000e0bc783b */ /* 0x000fee0000000200 */
[C---:B------:R-:W-:Y:S08]  /*1e8e0*/  HMMA.16816.F32.BF16 R12, R180.reuse, R168, R12 ;  /* 0x000000a8b40c723c */ /* 0x040ff0000004180c */
[C---:B------:R-:W-:Y:S01]  /*1e8f0*/  HMMA.16816.F32.BF16 R16, R180.reuse, R170, R16 ;  /* 0x000000aab410723c */ /* 0x040fe20000041810 */
[----:B------:R-:W1:Y:S07]  /*1e900*/  LDSM.16.M88.4 R168, [R225+0xc800] ;  /* 0x00c80000e1a8783b */ /* 0x000e6e0000000200 */
[C---:B------:R-:W-:Y:S08]  /*1e910*/  HMMA.16816.F32.BF16 R20, R180.reuse, R200, R20 ;  /* 0x000000c8b414723c */ /* 0x040ff00000041814 */
[C---:B------:R-:W-:Y:S01]  /*1e920*/  HMMA.16816.F32.BF16 R24, R180.reuse, R202, R24 ;  /* 0x000000cab418723c */ /* 0x040fe20000041818 */
[----:B------:R-:W4:Y:S07]  /*1e930*/  LDSM.16.M88.4 R200, [R211] ;  /* 0x00000000d3c8783b */ /* 0x000f2e0000000200 */
[C---:B--2---:R-:W-:Y:S08]  /*1e940*/  HMMA.16816.F32.BF16 R28, R180.reuse, R184, R28 ;  /* 0x000000b8b41c723c */ /* 0x044ff0000004181c */
[----:B------:R-:W-:Y:S01]  /*1e950*/  HMMA.16816.F32.BF16 R32, R180, R186, R32 ;  /* 0x000000bab420723c */ /* 0x000fe20000041820 */
[----:B------:R-:W2:Y:S04]  /*1e960*/  LDSM.16.M88.4 R180, [R210] ;  /* 0x00000000d2b4783b */ /* 0x000ea80000000200 */
[----:B------:R-:W5:Y:S03]  /*1e970*/  LDSM.16.M88.4 R184, [R209] ;  /* 0x00000000d1b8783b */ /* 0x000f660000000200 */
[C---:B---3--:R-:W-:Y:S08]  /*1e980*/  HMMA.16816.F32.BF16 R4, R192.reuse, R196, R4 ;  /* 0x000000c4c004723c */ /* 0x048ff00000041804 */
[C---:B------:R-:W-:Y:S01]  /*1e990*/  HMMA.16816.F32.BF16 R8, R192.reuse, R198, R8 ;  /* 0x000000c6c008723c */ /* 0x040fe20000041808 */
[----:B------:R-:W3:Y:S07]  /*1e9a0*/  LDSM.16.M88.4 R196, [R208] ;  /* 0x00000000d0c4783b */ /* 0x000eee0000000200 */
        /* <DEDUP_REMOVED lines=8> */
[----:B------:R-:W1:Y:S04]  /*1ea30*/  LDSM.16.M88.4 R176, [R220+0xc800] ;  /* 0x00c80000dcb0783b */ /* 0x000e680000000200 */
[----:B------:R-:W1:Y:S03]  /*1ea40*/  LDSM.16.M88.4 R192, [R220+0xd000] ;  /* 0x00d00000dcc0783b */ /* 0x000e660000000200 */
[C---:B----4-:R-:W-:Y:S08]  /*1ea50*/  HMMA.16816.F32.BF16 R4, R188.reuse, R200, R4 ;  /* 0x000000c8bc04723c */ /* 0x050ff00000041804 */
[C---:B------:R-:W-:Y:S01]  /*1ea60*/  HMMA.16816.F32.BF16 R8, R188.reuse, R202, R8 ;  /* 0x000000cabc08723c */ /* 0x040fe20000041808 */
[----:B------:R-:W4:Y:S07]  /*1ea70*/  LDSM.16.M88.4 R200, [R220+0xd800] ;  /* 0x00d80000dcc8783b */ /* 0x000f2e0000000200 */
[C---:B--2---:R-:W-:Y:S08]  /*1ea80*/  HMMA.16816.F32.BF16 R12, R188.reuse, R180, R12 ;  /* 0x000000b4bc0c723c */ /* 0x044ff0000004180c */
[C---:B------:R-:W-:Y:S01]  /*1ea90*/  HMMA.16816.F32.BF16 R16, R188.reuse, R182, R16 ;  /* 0x000000b6bc10723c */ /* 0x040fe20000041810 */
[----:B------:R-:W-:Y:S07]  /*1eaa0*/  LDSM.16.M88.4 R180, [R221+0x4000] ;  /* 0x00400000ddb4783b */ /* 0x000fee0000000200 */
[C---:B-----5:R-:W-:Y:S08]  /*1eab0*/  HMMA.16816.F32.BF16 R20, R188.reuse, R184, R20 ;  /* 0x000000b8bc14723c */ /* 0x060ff00000041814 */
[C---:B------:R-:W-:Y:S01]  /*1eac0*/  HMMA.16816.F32.BF16 R24, R188.reuse, R186, R24 ;  /* 0x000000babc18723c */ /* 0x040fe20000041818 */
[----:B------:R-:W2:Y:S07]  /*1ead0*/  LDSM.16.M88.4 R184, [R216+0x4000] ;  /* 0x00400000d8b8783b */ /* 0x000eae0000000200 */
[C---:B---3--:R-:W-:Y:S08]  /*1eae0*/  HMMA.16816.F32.BF16 R28, R188.reuse, R196, R28 ;  /* 0x000000c4bc1c723c */ /* 0x048ff0000004181c */
[----:B------:R-:W-:Y:S01]  /*1eaf0*/  HMMA.16816.F32.BF16 R32, R188, R198, R32 ;  /* 0x000000c6bc20723c */ /* 0x000fe20000041820 */
[----:B------:R-:W3:Y:S04]  /*1eb00*/  LDSM.16.M88.4 R188, [R216+0x4800] ;  /* 0x00480000d8bc783b */ /* 0x000ee80000000200 */
[----:B------:R-:W5:Y:S03]  /*1eb10*/  LDSM.16.M88.4 R196, [R216+0x5000] ;  /* 0x00500000d8c4783b */ /* 0x000f660000000200 */
        /* <DEDUP_REMOVED lines=8> */
[----:B------:R-:W1:Y:S07]  /*1eba0*/  LDSM.16.M88.4 R192, [R225+0xe000] ;  /* 0x00e00000e1c0783b */ /* 0x000e6e0000000200 */
[C---:B----4-:R-:W-:Y:S08]  /*1ebb0*/  HMMA.16816.F32.BF16 R28, R168.reuse, R200, R28 ;  /* 0x000000c8a81c723c */ /* 0x050ff0000004181c */
[----:B------:R-:W-:Y:S01]  /*1ebc0*/  HMMA.16816.F32.BF16 R32, R168, R202, R32 ;  /* 0x000000caa820723c */ /* 0x000fe20000041820 */
[----:B------:R-:W4:Y:S04]  /*1ebd0*/  LDSM.16.M88.4 R168, [R225+0xe800] ;  /* 0x00e80000e1a8783b */ /* 0x000f280000000200 */
[----:B------:R-:W1:Y:S03]  /*1ebe0*/  LDSM.16.M88.4 R200, [R225+0xf000] ;  /* 0x00f00000e1c8783b */ /* 0x000e660000000200 */
        /* <DEDUP_REMOVED lines=8> */
[----:B------:R-:W3:Y:S07]  /*1ec70*/  LDSM.16.M88.4 R196, [R207] ;  /* 0x00000000cfc4783b */ /* 0x000eee0000000200 */
[C---:B-1----:R-:W-:Y:S08]  /*1ec80*/  HMMA.16816.F32.BF16 R28, R180.reuse, R172, R28 ;  /* 0x000000acb41c723c */ /* 0x042ff0000004181c */
[----:B------:R-:W-:Y:S01]  /*1ec90*/  HMMA.16816.F32.BF16 R32, R180, R174, R32 ;  /* 0x000000aeb420723c */ /* 0x000fe20000041820 */
[----:B------:R-:W-:Y:S04]  /*1eca0*/  LDSM.16.M88.4 R172, [R205] ;  /* 0x00000000cdac783b */ /* 0x000fe80000000200 */
[----:B------:R-:W-:Y:S03]  /*1ecb0*/  LDSM.16.M88.4 R180, [R204] ;  /* 0x00000000ccb4783b */ /* 0x000fe60000000200 */
[C---:B------:R-:W-:Y:S08]  /*1ecc0*/  HMMA.16816.F32.BF16 R4, R176.reuse, R192, R4 ;  /* 0x000000c0b004723c */ /* 0x040ff00000041804 */
[C---:B------:R-:W-:Y:S01]  /*1ecd0*/  HMMA.16816.F32.BF16 R8, R176.reuse, R194, R8 ;  /* 0x000000c2b008723c */ /* 0x040fe20000041808 */
[----:B------:R-:W-:Y:S07]  /*1ece0*/  LDSM.16.M88.4 R192, [R222+0x6000] ;  /* 0x00600000dec0783b */ /* 0x000fee0000000200 */
[C---:B----4-:R-:W-:Y:S08]  /*1ecf0*/  HMMA.16816.F32.BF16 R12, R176.reuse, R168, R12 ;  /* 0x000000a8b00c723c */ /* 0x050ff0000004180c */
[C---:B------:R-:W-:Y:S01]  /*1ed00*/  HMMA.16816.F32.BF16 R16, R176.reuse, R170, R16 ;  /* 0x000000aab010723c */ /* 0x040fe20000041810 */
[----:B------:R-:W1:Y:S07]  /*1ed10*/  LDSM.16.M88.4 R168, [R206] ;  /* 0x00000000cea8783b */ /* 0x000e6e0000000200 */
[C---:B------:R-:W-:Y:S08]  /*1ed20*/  HMMA.16816.F32.BF16 R20, R176.reuse, R200, R20 ;  /* 0x000000c8b014723c */ /* 0x040ff00000041814 */
[C---:B------:R-:W-:Y:S01]  /*1ed30*/  HMMA.16816.F32.BF16 R24, R176.reuse, R202, R24 ;  /* 0x000000cab018723c */ /* 0x040fe20000041818 */
[----:B------:R-:W4:Y:S07]  /*1ed40*/  LDSM.16.M88.4 R200, [R220+0xe000] ;  /* 0x00e00000dcc8783b */ /* 0x000f2e0000000200 */
[C---:B--2---:R-:W-:Y:S08]  /*1ed50*/  HMMA.16816.F32.BF16 R28, R176.reuse, R184, R28 ;  /* 0x000000b8b01c723c */ /* 0x044ff0000004181c */
[----:B------:R-:W-:Y:S01]  /*1ed60*/  HMMA.16816.F32.BF16 R32, R176, R186, R32 ;  /* 0x000000bab020723c */ /* 0x000fe20000041820 */
[----:B------:R-:W2:Y:S04]  /*1ed70*/  LDSM.16.M88.4 R176, [R220+0xe800] ;  /* 0x00e80000dcb0783b */ /* 0x000ea80000000200 */
[----:B------:R-:W5:Y:S03]  /*1ed80*/  LDSM.16.M88.4 R184, [R220+0xf000] ;  /* 0x00f00000dcb8783b */ /* 0x000f660000000200 */
[C---:B---3--:R-:W-:Y:S08]  /*1ed90*/  HMMA.16816.F32.BF16 R4, R188.reuse, R196, R4 ;  /* 0x000000c4bc04723c */ /* 0x048ff00000041804 */
[C---:B------:R-:W-:Y:S01]  /*1eda0*/  HMMA.16816.F32.BF16 R8, R188.reuse, R198, R8 ;  /* 0x000000c6bc08723c */ /* 0x040fe20000041808 */
[----:B------:R-:W3:Y:S07]  /*1edb0*/  LDSM.16.M88.4 R196, [R220+0xf800] ;  /* 0x00f80000dcc4783b */ /* 0x000eee0000000200 */
        /* <DEDUP_REMOVED lines=12> */
[----:B------:R-:W4:Y:S01]  /*1ee80*/  LDSM.16.M88.4 R200, [R216+0x7800] ;  /* 0x00780000d8c8783b */ /* 0x000f220000000200 */
[----:B------:R-:W-:Y:S04]  /*1ee90*/  DEPBAR.LE SB0, 0x0 ;  /* 0x000080000000791a */ /* 0x000fe80000000000 */
[----:B------:R-:W-:Y:S02]  /*1eea0*/  BAR.SYNC.DEFER_BLOCKING 0x0 ;  /* 0x0000000000007b1d */ /* 0x000fe40000010000 */
[C---:B--2---:R-:W-:Y:S08]  /*1eeb0*/  HMMA.16816.F32.BF16 R12, R192.reuse, R176, R12 ;  /* 0x000000b0c00c723c */ /* 0x044ff0000004180c */
[C---:B------:R-:W-:Y:S08]  /*1eec0*/  HMMA.16816.F32.BF16 R16, R192.reuse, R178, R16 ;  /* 0x000000b2c010723c */ /* 0x040ff00000041810 */
[C---:B-----5:R-:W-:Y:S07]  /*1eed0*/  HMMA.16816.F32.BF16 R20, R192.reuse, R184, R20 ;  /* 0x000000b8c014723c */ /* 0x060fee0000041814 */
[----:B------:R-:W-:Y:S01]  /*1eee0*/  IMAD.MOV.U32 R185, RZ, RZ, R164 ;  /* 0x000000ffffb97224 */ /* 0x000fe200078e00a4 */
[C---:B------:R-:W-:Y:S04]  /*1eef0*/  HMMA.16816.F32.BF16 R24, R192.reuse, R186, R24 ;  /* 0x000000bac018723c */ /* 0x040fe80000041818 */
[----:B------:R-:W-:Y:S04]  /*1ef00*/  IMAD.MOV.U32 R184, RZ, RZ, R165 ;  /* 0x000000ffffb87224 */ /* 0x000fe800078e00a5 */
[C---:B---3--:R-:W-:Y:S08]  /*1ef10*/  HMMA.16816.F32.BF16 R28, R192.reuse, R196, R28 ;  /* 0x000000c4c01c723c */ /* 0x048ff0000004181c */
[----:B------:R-:W-:Y:S08]  /*1ef20*/  HMMA.16816.F32.BF16 R32, R192, R198, R32 ;  /* 0x000000c6c020723c */ /* 0x000ff00000041820 */
[C---:B-1----:R-:W-:Y:S08]  /*1ef30*/  HMMA.16816.F32.BF16 R4, R168.reuse, R172, R4 ;  /* 0x000000aca804723c */ /* 0x042ff00000041804 */
[C---:B------:R-:W-:Y:S08]  /*1ef40*/  HMMA.16816.F32.BF16 R8, R168.reuse, R174, R8 ;  /* 0x000000aea808723c */ /* 0x040ff00000041808 */
[C---:B------:R-:W-:Y:S08]  /*1ef50*/  HMMA.16816.F32.BF16 R12, R168.reuse, R180, R12 ;  /* 0x000000b4a80c723c */ /* 0x040ff0000004180c */
[C---:B------:R-:W-:Y:S08]  /*1ef60*/  HMMA.16816.F32.BF16 R16, R168.reuse, R182, R16 ;  /* 0x000000b6a810723c */ /* 0x040ff00000041810 */
[C---:B------:R-:W-:Y:S08]  /*1ef70*/  HMMA.16816.F32.BF16 R20, R168.reuse, R188, R20 ;  /* 0x000000bca814723c */ /* 0x040ff00000041814 */
[C---:B------:R-:W-:Y:S08]  /*1ef80*/  HMMA.16816.F32.BF16 R24, R168.reuse, R190, R24 ;  /* 0x000000bea818723c */ /* 0x040ff00000041818 */
[C---:B----4-:R-:W-:Y:S08]  /*1ef90*/  HMMA.16816.F32.BF16 R28, R168.reuse, R200, R28 ;  /* 0x000000c8a81c723c */ /* 0x050ff0000004181c */
        /* <DEDUP_REMOVED lines=48> */
[----:B------:R-:W-:Y:S05]  /*1f2a0*/  @!P1 IMAD.MOV R173, RZ, RZ, -R173 ;  /* 0x000000ffffad9224 */ /* 0x000fea00078e0aad */
[----:B------:R-:W-:Y:S02]  /*1f2b0*/  SEL R173, R164, R173, !P2 ;  /* 0x000000ada4ad7207 */ /* 0x000fe40005000000 */
[CC--:B------:R-:W-:Y:S02]  /*1f2c0*/  LEA R164, P1, R168.reuse, R244.reuse, 0x2 ;  /* 0x000000f4a8a47211 */ /* 0x0c0fe400078210ff */
[C---:B------:R-:W-:Y:S02]  /*1f2d0*/  LEA R176, P0, R173.reuse, R244, 0x2 ;  /* 0x000000f4adb07211 */ /* 0x040fe400078010ff */
        /* <DEDUP_REMOVED lines=20> */
.L_x_4777:
[----:B------:R-:W-:Y:S02]  /*1f420*/  ULDC.64 UR4, c[0x0][0x118] ;  /* 0x0000460000047ab9 */ /* 0x000fe40000000a00 */
[----:B------:R-:W2:Y:S02]  /*1f430*/  LD.E R170, [R166.64+0x38] ;  /* 0x00003804a6aa7980 */ /* 0x000ea4000c101900 */
[----:B--2---:R-:W-:Y:S04]  /*1f440*/  LEA R170, -R170, RZ, 0x6 ;  /* 0x000000ffaaaa7211 */ /* 0x004fe800078e31ff */
[----:B------:R-:W-:Y:S02]  /*1f450*/  SHF.R.S32.HI R164, RZ, 0x1f, R170 ;  /* 0x0000001fffa47819 */ /* 0x000fe400000114aa */
.L_x_4778:
[----:B------:R-:W-:Y:S05]  /*1f460*/  BSYNC B0 ;  /* 0x0000000000007941 */ /* 0x000fea0003800000 */
.L_x_4776:
[CC--:B------:R-:W-:Y:S01]  /*1f470*/  LEA R180, P0, R170.reuse, R236.reuse, 0x1 ;  /* 0x000000ecaab47211 */ /* 0x0c0fe200078008ff */
        /* <DEDUP_REMOVED lines=13> */
[CC--:B------:R-:W-:Y:S01]  /*1f550*/  @P5 LEA.HI.X R175, R169.reuse, R235.reuse, R168, 0x1, P0 ;  /* 0x000000eba9af5211 */ /* 0x0c0fe200000f0ca8 */
        /* <DEDUP_REMOVED lines=101> */
.L_x_4775:
[----:B------:R-:W-:Y:S05]  /*1fbb0*/  BSYNC B1 ;  /* 0x0000000000017941 */ /* 0x000fea0003800000 */
.L_x_4774:
[----:B------:R-:W-:Y:S01]  /*1fbc0*/  ULDC.64 UR4, c[0x0][0x118] ;  /* 0x0000460000047ab9 */ /* 0x000fe20000000a00 */
[----:B-1----:R-:W-:Y:S01]  /*1fbd0*/  IMAD R183, R248, -0x40, R247 ;  /* 0xffffffc0f8b77824 */ /* 0x002fe200078e02f7 */
[----:B------:R1:W2:Y:S04]  /*1fbe0*/  LD.E R166, [R166.64+0xdc] ;  /* 0x0000dc04a6a67980 */ /* 0x0002a8000c101900 */
        /* <DEDUP_REMOVED lines=10> */
[----:B------:R-:W-:Y:S02]  /*1fc90*/  ISETP.GE.AND P1, PT, R180, RZ, PT ;  /* 0x000000ffb400720c */ /* 0x000fe40003f26270 */
[C---:B------:R-:W-:Y:S02]  /*1fca0*/  @!P0 IADD3 R179, -R183.reuse, 0x1, RZ ;  /* 0x00000001b7b38810 */ /* 0x040fe40007ffe1ff */
[----:B------:R-:W-:Y:S01]  /*1fcb0*/  ISETP.GE.AND P0, PT, R178, RZ, PT ;  /* 0x000000ffb200720c */ /* 0x000fe20003f06270 */
[----:B------:R-:W-:Y:S01]  /*1fcc0*/  I2F R181, R181 ;  /* 0x000000b500b57306 */ /* 0x000fe20000201400 */
[C---:B------:R-:W-:Y:S02]  /*1fcd0*/  IADD3 R172, R183.reuse, -0x18, RZ ;  /* 0xffffffe8b7ac7810 */ /* 0x040fe40007ffe0ff */
[----:B------:R-:W-:Y:S02]  /*1fce0*/  IABS R182, R183 ;  /* 0x000000b700b67213 */ /* 0x000fe40000000000 */
[C---:B------:R-:W-:Y:S02]  /*1fcf0*/  IADD3 R171, R183.reuse, -0x19, RZ ;  /* 0xffffffe7b7ab7810 */ /* 0x040fe40007ffe0ff */
[C---:B------:R-:W-:Y:S02]  /*1fd00*/  IADD3 R170, R183.reuse, -0x20, RZ ;  /* 0xffffffe0b7aa7810 */ /* 0x040fe40007ffe0ff */
[----:B------:R-:W-:Y:S01]  /*1fd10*/  @!P1 IADD3 R180, -R183, -0x7, RZ ;  /* 0xfffffff9b7b49810 */ /* 0x000fe20007ffe1ff */
[----:B------:R-:W3:Y:S01]  /*1fd20*/  I2F R182, R182 ;  /* 0x000000b600b67306 */ /* 0x000ee20000201400 */
[----:B------:R-:W-:Y:S02]  /*1fd30*/  ISETP.GE.AND P1, PT, R177, RZ, PT ;  /* 0x000000ffb100720c */ /* 0x000fe40003f26270 */
[C---:B------:R-:W-:Y:S02]  /*1fd40*/  @!P0 IADD3 R178, -R183.reuse, 0x8, RZ ;  /* 0x00000008b7b28810 */ /* 0x040fe40007ffe1ff */
[----:B------:R-:W-:Y:S02]  /*1fd50*/  ISETP.GE.AND P0, PT, R176, RZ, PT ;  /* 0x000000ffb000720c */ /* 0x000fe40003f06270 */
[C---:B------:R-:W-:Y:S02]  /*1fd60*/  IADD3 R169, R183.reuse, -0x21, RZ ;  /* 0xffffffdfb7a97810 */ /* 0x040fe40007ffe0ff */
[C---:B------:R-:W-:Y:S01]  /*1fd70*/  IADD3 R168, R183.reuse, -0x28, RZ ;  /* 0xffffffd8b7a87810 */ /* 0x040fe20007ffe0ff */
[----:B------:R-:W4:Y:S01]  /*1fd80*/  I2F R179, R179 ;  /* 0x000000b300b37306 */ /* 0x000f220000201400 */
[C---:B-1----:R-:W-:Y:S02]  /*1fd90*/  IADD3 R167, R183.reuse, -0x29, RZ ;  /* 0xffffffd7b7a77810 */ /* 0x042fe40007ffe0ff */
[C---:B------:R-:W-:Y:S02]  /*1fda0*/  IADD3 R164, R183.reuse, -0x30, RZ ;  /* 0xffffffd0b7a47810 */ /* 0x040fe40007ffe0ff */
[----:B------:R-:W-:Y:S02]  /*1fdb0*/  @!P1 IADD3 R177, -R183, 0x9, RZ ;  /* 0x00000009b7b19810 */ /* 0x000fe40007ffe1ff */
[----:B------:R-:W-:Y:S02]  /*1fdc0*/  ISETP.GE.AND P1, PT, R175, RZ, PT ;  /* 0x000000ffaf00720c */ /* 0x000fe40003f26270 */
[----:B------:R-:W-:Y:S01]  /*1fdd0*/  @!P0 IADD3 R176, -R183, 0x10, RZ ;  /* 0x00000010b7b08810 */ /* 0x000fe20007ffe1ff */
[----:B------:R-:W1:Y:S01]  /*1fde0*/  I2F R178, R178 ;  /* 0x000000b200b27306 */ /* 0x000e620000201400 */
[----:B------:R-:W-:Y:S02]  /*1fdf0*/  ISETP.GE.AND P0, PT, R172, RZ, PT ;  /* 0x000000ffac00720c */ /* 0x000fe40003f06270 */
[----:B------:R-:W-:Y:S02]  /*1fe00*/  ISETP.GE.AND P4, PT, R167, RZ, PT ;  /* 0x000000ffa700720c */ /* 0x000fe40003f86270 */
[C---:B------:R-:W-:Y:S02]  /*1fe10*/  IADD3 R165, R183.reuse, -0x31, RZ ;  /* 0xffffffcfb7a57810 */ /* 0x040fe40007ffe0ff */
[----:B------:R-:W-:Y:S02]  /*1fe20*/  ISETP.GE.AND P3, PT, R164, RZ, PT ;  /* 0x000000ffa400720c */ /* 0x000fe40003f66270 */
[C---:B------:R-:W-:Y:S01]  /*1fe30*/  IADD3 R174, R183.reuse, -0x38, RZ ;  /* 0xffffffc8b7ae7810 */ /* 0x040fe20007ffe0ff */
[----:B------:R-:W5:Y:S01]  /*1fe40*/  I2F R180, R180 ;  /* 0x000000b400b47306 */ /* 0x000f620000201400 */
[----:B------:R-:W-:Y:S02]  /*1fe50*/  @!P1 IADD3 R175, -R183, 0x11, RZ ;  /* 0x00000011b7af9810 */ /* 0x000fe40007ffe1ff */
[----:B------:R-:W-:Y:S02]  /*1fe60*/  ISETP.GE.AND P1, PT, R171, RZ, PT ;  /* 0x000000ffab00720c */ /* 0x000fe40003f26270 */
[----:B------:R-:W-:Y:S02]  /*1fe70*/  @!P0 IADD3 R172, -R183, 0x18, RZ ;  /* 0x00000018b7ac8810 */ /* 0x000fe40007ffe1ff */
[----:B------:R-:W-:Y:S02]  /*1fe80*/  ISETP.GE.AND P0, PT, R170, RZ, PT ;  /* 0x000000ffaa00720c */ /* 0x000fe40003f06270 */
[----:B------:R-:W-:Y:S01]  /*1fe90*/  ISETP.GE.AND P2, PT, R165, RZ, PT ;  /* 0x000000ffa500720c */ /* 0x000fe20003f46270 */
[----:B------:R-:W1:Y:S01]  /*1fea0*/  I2F R177, R177 ;  /* 0x000000b100b17306 */ /* 0x000e620000201400 */
[C---:B------:R-:W-:Y:S02]  /*1feb0*/  IADD3 R173, R183.reuse, -0x39, RZ ;  /* 0xffffffc7b7ad7810 */ /* 0x040fe40007ffe0ff */
[C---:B------:R-:W-:Y:S02]  /*1fec0*/  @!P4 IADD3 R167, -R183.reuse, 0x29, RZ ;  /* 0x00000029b7a7c810 */ /* 0x040fe40007ffe1ff */
[C---:B------:R-:W-:Y:S02]  /*1fed0*/  @!P3 IADD3 R164, -R183.reuse, 0x30, RZ ;  /* 0x00000030b7a4b810 */ /* 0x040fe40007ffe1ff */
[----:B------:R-:W-:Y:S02]  /*1fee0*/  @!P1 IADD3 R171, -R183, 0x19, RZ ;  /* 0x00000019b7ab9810 */ /* 0x000fe40007ffe1ff */
[----:B------:R-:W-:Y:S01]  /*1fef0*/  ISETP.GE.AND P1, PT, R169, RZ, PT ;  /* 0x000000ffa900720c */ /* 0x000fe20003f26270 */
[----:B------:R-:W1:Y:S01]  /*1ff00*/  I2F R176, R176 ;  /* 0x000000b000b07306 */ /* 0x000e620000201400 */
[C---:B------:R-:W-:Y:S02]  /*1ff10*/  @!P0 IADD3 R170, -R183.reuse, 0x20, RZ ;  /* 0x00000020b7aa8810 */ /* 0x040fe40007ffe1ff */
[----:B------:R-:W-:Y:S02]  /*1ff20*/  ISETP.GE.AND P0, PT, R168, RZ, PT ;  /* 0x000000ffa800720c */ /* 0x000fe40003f06270 */
[C---:B------:R-:W-:Y:S05]  /*1ff30*/  @!P2 IADD3 R165, -R183.reuse, 0x31, RZ ;  /* 0x00000031b7a5a810 */ /* 0x040fea0007ffe1ff */
[----:B------:R-:W1:Y:S02]  /*1ff40*/  I2F R175, R175 ;  /* 0x000000af00af7306 */ /* 0x000e640000201400 */
[C---:B------:R-:W-:Y:S02]  /*1ff50*/  @!P1 IADD3 R169, -R183.reuse, 0x21, RZ ;  /* 0x00000021b7a99810 */ /* 0x040fe40007ffe1ff */
[----:B------:R-:W-:Y:S02]  /*1ff60*/  ISETP.GE.AND P1, PT, R174, RZ, PT ;  /* 0x000000ffae00720c */ /* 0x000fe40003f26270 */
[----:B------:R-:W-:Y:S02]  /*1ff70*/  @!P0 IADD3 R168, -R183, 0x28, RZ ;  /* 0x00000028b7a88810 */ /* 0x000fe40007ffe1ff */
[----:B------:R-:W-:Y:S02]  /*1ff80*/  ISETP.GE.AND P0, PT, R173, RZ, PT ;  /* 0x000000ffad00720c */ /* 0x000fe40003f06270 */
[----:B------:R-:W1:Y:S07]  /*1ff90*/  I2F R172, R172 ;  /* 0x000000ac00ac7306 */ /* 0x000e6e0000201400 */
[C---:B------:R-:W-:Y:S03]  /*1ffa0*/  @!P1 IADD3 R174, -R183.reuse, 0x38, RZ ;  /* 0x00000038b7ae9810 */ /* 0x040fe60007ffe1ff */
[----:B------:R-:W1:Y:S01]  /*1ffb0*/  I2F R171, R171 ;  /* 0x000000ab00ab7306 */ /* 0x000e620000201400 */
[----:B------:R-:W-:Y:S09]  /*1ffc0*/  @!P0 IADD3 R173, -R183, 0x39, RZ ;  /* 0x00000039b7ad8810 */ /* 0x000ff20007ffe1ff */
[----:B------:R-:W1:Y:S10]  /*1ffd0*/  I2F R170, R170 ;  /* 0x000000aa00aa7306 */ /* 0x000e740000201400 */
[----:B------:R-:W1:Y:S10]  /*1ffe0*/  I2F R169, R169 ;  /* 0x000000a900a97306 */ /* 0x000e740000201400 */
[----:B------:R-:W1:Y:S10]  /*1fff0*/  I2F R168, R168 ;  /* 0x000000a800a87306 */ /* 0x000e740000201400 */
[----:B------:R-:W1:Y:S10]  /*20000*/  I2F R167, R167 ;  /* 0x000000a700a77306 */ /* 0x000e740000201400 */
[----:B------:R-:W1:Y:S10]  /*20010*/  I2F R164, R164 ;  /* 0x000000a400a47306 */ /* 0x000e740000201400 */
[----:B------:R-:W1:Y:S10]  /*20020*/  I2F R165, R165 ;  /* 0x000000a500a57306 */ /* 0x000e740000201400 */
[----:B------:R-:W5:Y:S10]  /*20030*/  I2F R174, R174 ;  /* 0x000000ae00ae7306 */ /* 0x000f740000201400 */
[----:B------:R-:W5:Y:S01]  /*20040*/  I2F R173, R173 ;  /* 0x000000ad00ad7306 */ /* 0x000f620000201400 */
[C---:B---3--:R-:W-:Y:S02]  /*20050*/  FFMA.FTZ R4, -R0.reuse, R182, R4 ;  /* 0x000000b600047223 */ /* 0x048fe40000010104 */
[C---:B------:R-:W-:Y:S02]  /*20060*/  FFMA.FTZ R6, -R0.reuse, R181, R6 ;  /* 0x000000b500067223 */ /* 0x040fe40000010106 */
[----:B----4-:R-:W-:Y:S01]  /*20070*/  FFMA.FTZ R5, -R0, R179, R5 ;  /* 0x000000b300057223 */ /* 0x010fe20000010105 */
[----:B------:R-:W-:Y:S01]  /*20080*/  FMNMX.FTZ R181, R4, R3, !PT ;  /* 0x0000000304b57209 */ /* 0x000fe20007810000 */
[C---:B-1----:R-:W-:Y:S02]  /*20090*/  FFMA.FTZ R8, -R0.reuse, R178, R8 ;  /* 0x000000b200087223 */ /* 0x042fe40000010108 */
[C---:B-----5:R-:W-:Y:S01]  /*200a0*/  FFMA.FTZ R7, -R0.reuse, R180, R7 ;  /* 0x000000b400077223 */ /* 0x060fe20000010107 */
[----:B------:R-:W-:Y:S01]  /*200b0*/  FMNMX.FTZ R180, R5, R181, !PT ;  /* 0x000000b505b47209 */ /* 0x000fe20007810000 */
[----:B------:R-:W-:Y:S01]  /*200c0*/  FFMA.FTZ R11, -R0, R179, R11 ;  /* 0x000000b3000b7223 */ /* 0x000fe2000001010b */
[----:B------:R-:W-:Y:S01]  /*200d0*/  FMNMX.FTZ R179, R6, R2, !PT ;  /* 0x0000000206b37209 */ /* 0x000fe20007810000 */
[----:B------:R-:W-:Y:S01]  /*200e0*/  FFMA.FTZ R10, -R0, R182, R10 ;  /* 0x000000b6000a7223 */ /* 0x000fe2000001010a */
[----:B------:R-:W-:Y:S01]  /*200f0*/  FMNMX.FTZ R180, R8, R180, !PT ;  /* 0x000000b408b47209 */ /* 0x000fe20007810000 */
[C---:B------:R-:W-:Y:S01]  /*20100*/  FFMA.FTZ R9, -R0.reuse, R177, R9 ;  /* 0x000000b100097223 */ /* 0x040fe20000010109 */
[----:B------:R-:W-:Y:S01]  /*20110*/  FMNMX.FTZ R179, R7, R179, !PT ;  /* 0x000000b307b37209 */ /* 0x000fe20007810000 */
[C---:B------:R-:W-:Y:S02]  /*20120*/  FFMA.FTZ R12, -R0.reuse, R176, R12 ;  /* 0x000000b0000c7223 */ /* 0x040fe4000001010c */
[C---:B------:R-:W-:Y:S01]  /*20130*/  FFMA.FTZ R14, -R0.reuse, R178, R14 ;  /* 0x000000b2000e7223 */ /* 0x040fe2000001010e */
[----:B------:R-:W-:Y:S01]  /*20140*/  FMNMX.FTZ R180, R9, R180, !PT ;  /* 0x000000b409b47209 */ /* 0x000fe20007810000 */
[----:B------:R-:W-:Y:S01]  /*20150*/  FFMA.FTZ R13, -R0, R175, R13 ;  /* 0x000000af000d7223 */ /* 0x000fe2000001010d */
[----:B------:R-:W-:Y:S01]  /*20160*/  FMNMX.FTZ R179, R10, R179, !PT ;  /* 0x000000b30ab37209 */ /* 0x000fe20007810000 */
[----:B------:R-:W-:Y:S01]  /*20170*/  FFMA.FTZ R15, -R0, R177, R15 ;  /* 0x000000b1000f7223 */ /* 0x000fe2000001010f */
[----:B------:R-:W-:Y:S01]  /*20180*/  FMNMX.FTZ R180, R12, R180, !PT ;  /* 0x000000b40cb47209 */ /* 0x000fe20007810000 */
[C---:B------:R-:W-:Y:S01]  /*20190*/  FFMA.FTZ R16, -R0.reuse, R172, R16 ;  /* 0x000000ac00107223 */ /* 0x040fe20000010110 */
[----:B------:R-:W-:Y:S01]  /*201a0*/  FMNMX.FTZ R179, R11, R179, !PT ;  /* 0x000000b30bb37209 */ /* 0x000fe20007810000 */
        /* <DEDUP_REMOVED lines=38> */
[----:B------:R-:W-:Y:S01]  /*20410*/  LDSM.16.MT88.4 R172, [R229+0x10000] ;  /* 0x01000000e5ac783b */ /* 0x000fe20000004200 */
[----:B------:R-:W-:Y:S02]  /*20420*/  FMNMX.FTZ R164, R31, R179, !PT ;  /* 0x000000b31fa47209 */ /* 0x000fe40007810000 */
[----:B------:R-:W-:Y:S02]  /*20430*/  FMNMX.FTZ R168, R33, R168, !PT ;  /* 0x000000a821a87209 */ /* 0x000fe40007810000 */
[----:B------:R-:W-:Y:S03]  /*20440*/  FMNMX.FTZ R164, R34, R164, !PT ;  /* 0x000000a422a47209 */ /* 0x000fe60007810000 */
[----:B------:R-:W1:Y:S01]  /*20450*/  SHFL.BFLY PT, R165, R168, 0x2, 0x1f ;  /* 0x0c401f00a8a57f89 */ /* 0x000e6200000e0000 */
[----:B------:R-:W-:Y:S07]  /*20460*/  FMNMX.FTZ R164, R35, R164, !PT ;  /* 0x000000a423a47209 */ /* 0x000fee0007810000 */
[----:B------:R-:W3:Y:S08]  /*20470*/  SHFL.BFLY PT, R167, R164, 0x2, 0x1f ;  /* 0x0c401f00a4a77f89 */ /* 0x000ef000000e0000 */
[----:B------:R-:W-:Y:S01]  /*20480*/  LDSM.16.MT88.4 R176, [R228+0x10000] ;  /* 0x01000000e4b0783b */ /* 0x000fe20000004200 */
[----:B-1----:R-:W-:Y:S07]  /*20490*/  FMNMX.FTZ R168, R168, R165, !PT ;  /* 0x000000a5a8a87209 */ /* 0x002fee0007810000 */
[----:B------:R-:W-:Y:S01]  /*204a0*/  LDSM.16.MT88.4 R180, [R230+0x14800] ;  /* 0x01480000e6b4783b */ /* 0x000fe20000004200 */
[----:B---3--:R-:W-:Y:S07]  /*204b0*/  FMNMX.FTZ R167, R164, R167, !PT ;  /* 0x000000a7a4a77209 */ /* 0x008fee0007810000 */
[----:B------:R-:W1:Y:S08]  /*204c0*/  SHFL.BFLY PT, R165, R168, 0x1, 0x1f ;  /* 0x0c201f00a8a57f89 */ /* 0x000e7000000e0000 */
[----:B------:R-:W3:Y:S01]  /*204d0*/  SHFL.BFLY PT, R164, R167, 0x1, 0x1f ;  /* 0x0c201f00a7a47f89 */ /* 0x000ee200000e0000 */
[----:B-1----:R-:W-:Y:S07]  /*204e0*/  FMNMX.FTZ R165, R168, R165, !PT ;  /* 0x000000a5a8a57209 */ /* 0x002fee0007810000 */
[----:B------:R-:W1:Y:S01]  /*204f0*/  LDSM.16.MT88.4 R168, [R230+0x10000] ;  /* 0x01000000e6a8783b */ /* 0x000e620000004200 */
[C---:B------:R-:W-:Y:S01]  /*20500*/  FSETP.NEU.FTZ.AND P0, PT, R165.reuse, -INF , PT ;  /* 0xff800000a500780b */ /* 0x040fe20003f1d000 */
[----:B--2---:R-:W-:Y:S02]  /*20510*/  FMUL.FTZ R194, R166, R165 ;  /* 0x000000a5a6c27220 */ /* 0x004fe40000410000 */
[----:B------:R-:W-:Y:S01]  /*20520*/  FADD.FTZ R3, -R165, R3 ;  /* 0x00000003a5037221 */ /* 0x000fe20000010100 */
[----:B---3--:R-:W-:Y:S02]  /*20530*/  FMNMX.FTZ R164, R167, R164, !PT ;  /* 0x000000a4a7a47209 */ /* 0x008fe40007810000 */
[----:B------:R-:W-:Y:S01]  /*20540*/  FSEL R194, R194, RZ, P0 ;  /* 0x000000ffc2c27208 */ /* 0x000fe20000000000 */
[----:B------:R-:W-:Y:S01]  /*20550*/  FMUL.FTZ R3, R166, R3 ;  /* 0x00000003a6037220 */ /* 0x000fe20000410000 */
[----:B------:R-:W-:Y:S01]  /*20560*/  FSETP.NEU.FTZ.AND P0, PT, R164, -INF , PT ;  /* 0xff800000a400780b */ /* 0x000fe20003f1d000 */
[----:B------:R-:W-:Y:S02]  /*20570*/  FMUL.FTZ R193, R166, R164 ;  /* 0x000000a4a6c17220 */ /* 0x000fe40000410000 */
[----:B------:R-:W-:Y:S02]  /*20580*/  FADD.FTZ R2, -R164, R2 ;  /* 0x00000002a4027221 */ /* 0x000fe40000010100 */
[-CC-:B------:R-:W-:Y:S01]  /*20590*/  FFMA.FTZ R192, R4, R166.reuse, -R194.reuse ;  /* 0x000000a604c07223 */ /* 0x180fe200000108c2 */
[----:B------:R-:W-:Y:S01]  /*205a0*/  FSEL R193, R193, RZ, P0 ;  /* 0x000000ffc1c17208 */ /* 0x000fe20000000000 */
[-CC-:B------:R-:W-:Y:S01]  /*205b0*/  FFMA.FTZ R191, R5, R166.reuse, -R194.reuse ;  /* 0x000000a605bf7223 */ /* 0x180fe200000108c2 */
[----:B------:R-:W2:Y:S01]  /*205c0*/  MUFU.EX2 R3, R3 ;  /* 0x0000000300037308 */ /* 0x000ea20000000800 */
[-CC-:B------:R-:W-:Y:S01]  /*205d0*/  FFMA.FTZ R190, R8, R166.reuse, -R194.reuse ;  /* 0x000000a608be7223 */ /* 0x180fe200000108c2 */
[----:B------:R-:W-:Y:S01]  /*205e0*/  ISETP.GT.AND P0, PT, R248, RZ, PT ;  /* 0x000000fff800720c */ /* 0x000fe20003f04270 */
[-CC-:B------:R-:W-:Y:S02]  /*205f0*/  FFMA.FTZ R189, R9, R166.reuse, -R194.reuse ;  /* 0x000000a609bd7223 */ /* 0x180fe400000108c2 */
[-CC-:B------:R-:W-:Y:S02]  /*20600*/  FFMA.FTZ R188, R6, R166.reuse, -R193.reuse ;  /* 0x000000a606bc7223 */ /* 0x180fe400000108c1 */
[-CC-:B------:R-:W-:Y:S02]  /*20610*/  FFMA.FTZ R187, R7, R166.reuse, -R193.reuse ;  /* 0x000000a607bb7223 */ /* 0x180fe400000108c1 */
[-CC-:B------:R-:W-:Y:S01]  /*20620*/  FFMA.FTZ R186, R10, R166.reuse, -R193.reuse ;  /* 0x000000a60aba7223 */ /* 0x180fe200000108c1 */
[----:B------:R-:W-:Y:S01]  /*20630*/  MUFU.EX2 R192, R192 ;  /* 0x000000c000c07308 */ /* 0x000fe20000000800 */
[--C-:B------:R-:W-:Y:S02]  /*20640*/  FFMA.FTZ R167, R11, R166, -R193.reuse ;  /* 0x000000a60ba77223 */ /* 0x100fe400000108c1 */
[----:B------:R-:W-:Y:S02]  /*20650*/  FMUL.FTZ R2, R166, R2 ;  /* 0x00000002a6027220 */ /* 0x000fe40000410000 */
[-CC-:B------:R-:W-:Y:S02]  /*20660*/  FFMA.FTZ R203, R31, R166.reuse, -R193.reuse ;  /* 0x000000a61fcb7223 */ /* 0x180fe400000108c1 */
[-CC-:B------:R-:W-:Y:S02]  /*20670*/  FFMA.FTZ R251, R34, R166.reuse, -R193.reuse ;  /* 0x000000a622fb7223 */ /* 0x180fe400000108c1 */
[-CC-:B------:R-:W-:Y:S01]  /*20680*/  FFMA.FTZ R195, R12, R166.reuse, -R194.reuse ;  /* 0x000000a60cc37223 */ /* 0x180fe200000108c2 */
[----:B------:R-:W3:Y:S01]  /*20690*/  MUFU.EX2 R2, R2 ;  /* 0x0000000200027308 */ /* 0x000ee20000000800 */
[-CC-:B------:R-:W-:Y:S02]  /*206a0*/  FFMA.FTZ R196, R13, R166.reuse, -R194.reuse ;  /* 0x000000a60dc47223 */ /* 0x180fe400000108c2 */
        /* <DEDUP_REMOVED lines=18> */
[----:B------:R-:W4:Y:S01]  /*207d0*/  LDSM.16.MT88.4 R156, [R227+0x10000] ;  /* 0x01000000e39c783b */ /* 0x000f220000004200 */
[----:B--2---:R-:W-:Y:S01]  /*207e0*/  F2FP.BF16.PACK_AB R160, R191, R192 ;  /* 0x000000c0bfa0723e */ /* 0x004fe200000010ff */
[C---:B------:R-:W-:Y:S02]  /*207f0*/  FMUL.FTZ R38, R2.reuse, R38 ;  /* 0x0000002602267220 */ /* 0x040fe40000410000 */
[C---:B------:R-:W-:Y:S02]  /*20800*/  FMUL.FTZ R39, R2.reuse, R39 ;  /* 0x0000002702277220 */ /* 0x040fe40000410000 */
[C---:B------:R-:W-:Y:S01]  /*20810*/  FMUL.FTZ R42, R2.reuse, R42 ;  /* 0x0000002a022a7220 */ /* 0x040fe20000410000 */
[----:B------:R-:W-:Y:S01]  /*20820*/  MUFU.EX2 R188, R188 ;  /* 0x000000bc00bc7308 */ /* 0x000fe20000000800 */
[C---:B------:R-:W-:Y:S02]  /*20830*/  FMUL.FTZ R43, R2.reuse, R43 ;  /* 0x0000002b022b7220 */ /* 0x040fe40000410000 */
[C---:B------:R-:W-:Y:S02]  /*20840*/  FMUL.FTZ R14, R2.reuse, R154 ;  /* 0x0000009a020e7220 */ /* 0x040fe40000410000 */
[C---:B------:R-:W-:Y:S02]  /*20850*/  FMUL.FTZ R44, R3.reuse, R44 ;  /* 0x0000002c032c7220 */ /* 0x040fe40000410000 */
[C---:B------:R-:W-:Y:S02]  /*20860*/  FMUL.FTZ R45, R3.reuse, R45 ;  /* 0x0000002d032d7220 */ /* 0x040fe40000410000 */
[C---:B------:R-:W-:Y:S01]  /*20870*/  FMUL.FTZ R46, R2.reuse, R46 ;  /* 0x0000002e022e7220 */ /* 0x040fe20000410000 */
[----:B------:R-:W2:Y:S01]  /*20880*/  MUFU.EX2 R187, R187 ;  /* 0x000000bb00bb7308 */ /* 0x000ea20000000800 */
[C---:B------:R-:W-:Y:S02]  /*20890*/  FMUL.FTZ R47, R2.reuse, R47 ;  /* 0x0000002f022f7220 */ /* 0x040fe40000410000 */
[----:B------:R-:W-:Y:S01]  /*208a0*/  FMUL.FTZ R48, R3, R48 ;  /* 0x0000003003307220 */ /* 0x000fe20000410000 */
[----:B---3--:R-:W-:Y:S01]  /*208b0*/  F2FP.BF16.PACK_AB R162, R189, R190 ;  /* 0x000000bebda2723e */ /* 0x008fe200000010ff */
        /* <DEDUP_REMOVED lines=9> */
[----:B------:R-:W3:Y:S01]  /*20950*/  MUFU.EX2 R167, R167 ;  /* 0x000000a700a77308 */ /* 0x000ee20000000800 */
[----:B------:R-:W-:Y:S02]  /*20960*/  FMUL.FTZ R57, R3, R57 ;  /* 0x0000003903397220 */ /* 0x000fe40000410000 */
[C---:B------:R-:W-:Y:S01]  /*20970*/  FMUL.FTZ R58, R2.reuse, R58 ;  /* 0x0000003a023a7220 */ /* 0x040fe20000410000 */
        /* <DEDUP_REMOVED lines=18> */
[C---:B-1----:R-:W-:Y:S05]  /*20aa0*/  HMMA.16816.F32.BF16 R4, R160.reuse, R168, R4 ;  /* 0x000000a8a004723c */ /* 0x042fea0000041804 */
[C---:B------:R-:W-:Y:S02]  /*20ab0*/  FMUL.FTZ R72, R3.reuse, R72 ;  /* 0x0000004803487220 */ /* 0x040fe40000410000 */
[C---:B------:R-:W-:Y:S01]  /*20ac0*/  FMUL.FTZ R73, R3.reuse, R73 ;  /* 0x0000004903497220 */ /* 0x040fe20000410000 */
[C---:B------:R-:W-:Y:S01]  /*20ad0*/  HMMA.16816.F32.BF16 R8, R160.reuse, R170, R8 ;  /* 0x000000aaa008723c */ /* 0x040fe20000041808 */
[----:B------:R-:W1:Y:S01]  /*20ae0*/  LDSM.16.MT88.4 R168, [R230+0x12000] ;  /* 0x01200000e6a8783b */ /* 0x000e620000004200 */
[----:B------:R-:W-:Y:S02]  /*20af0*/  MUFU.EX2 R203, R203 ;  /* 0x000000cb00cb7308 */ /* 0x000fe40000000800 */
[C---:B------:R-:W-:Y:S02]  /*20b00*/  FMUL.FTZ R74, R2.reuse, R74 ;  /* 0x0000004a024a7220 */ /* 0x040fe40000410000 */
[C---:B------:R-:W-:Y:S02]  /*20b10*/  FMUL.FTZ R75, R2.reuse, R75 ;  /* 0x0000004b024b7220 */ /* 0x040fe40000410000 */
[C---:B------:R-:W-:Y:S04]  /*20b20*/  HMMA.16816.F32.BF16 R36, R160.reuse, R172, R36 ;  /* 0x000000aca024723c */ /* 0x040fe80000041824 */
[C---:B------:R-:W-:Y:S01]  /*20b30*/  FMUL.FTZ R76, R3.reuse, R76 ;  /* 0x0000004c034c7220 */ /* 0x040fe20000410000 */
[----:B------:R-:W-:Y:S01]  /*20b40*/  MUFU.EX2 R251, R251 ;  /* 0x000000fb00fb7308 */ /* 0x000fe20000000800 */
[C---:B------:R-:W-:Y:S02]  /*20b50*/  FMUL.FTZ R77, R3.reuse, R77 ;  /* 0x0000004d034d7220 */ /* 0x040fe40000410000 */
[C---:B------:R-:W-:Y:S01]  /*20b60*/  HMMA.16816.F32.BF16 R40, R160.reuse, R174, R40 ;  /* 0x000000aea028723c */ /* 0x040fe20000041828 */
[----:B------:R-:W3:Y:S03]  /*20b70*/  LDSM.16.MT88.4 R172, [R229+0x12000] ;  /* 0x01200000e5ac783b */ /* 0x000ee60000004200 */
[C---:B------:R-:W-:Y:S02]  /*20b80*/  FMUL.FTZ R78, R2.reuse, R78 ;  /* 0x0000004e024e7220 */ /* 0x040fe40000410000 */
[C---:B------:R-:W-:Y:S02]  /*20b90*/  FMUL.FTZ R79, R2.reuse, R79 ;  /* 0x0000004f024f7220 */ /* 0x040fe40000410000 */
[C---:B------:R-:W-:Y:S04]  /*20ba0*/  HMMA.16816.F32.BF16 R44, R160.reuse, R176, R44 ;  /* 0x000000b0a02c723c */ /* 0x040fe8000004182c */
[C---:B------:R-:W-:Y:S02]  /*20bb0*/  FMUL.FTZ R80, R3.reuse, R80 ;  /* 0x0000005003507220 */ /* 0x040fe40000410000 */
[C---:B------:R-:W-:Y:S02]  /*20bc0*/  FMUL.FTZ R81, R3.reuse, R81 ;  /* 0x0000005103517220 */ /* 0x040fe40000410000 */
[C---:B------:R-:W-:Y:S01]  /*20bd0*/  HMMA.16816.F32.BF16 R48, R160.reuse, R178, R48 ;  /* 0x000000b2a030723c */ /* 0x040fe20000041830 */
[----:B------:R-:W-:Y:S03]  /*20be0*/  LDSM.16.MT88.4 R176, [R227+0x12800] ;  /* 0x01280000e3b0783b */ /* 0x000fe60000004200 */
[C---:B------:R-:W-:Y:S02]  /*20bf0*/  FMUL.FTZ R82, R2.reuse, R82 ;  /* 0x0000005202527220 */ /* 0x040fe40000410000 */
[C---:B------:R-:W-:Y:S02]  /*20c00*/  FMUL.FTZ R83, R2.reuse, R83 ;  /* 0x0000005302537220 */ /* 0x040fe40000410000 */
[C---:B----4-:R-:W-:Y:S04]  /*20c10*/  HMMA.16816.F32.BF16 R52, R160.reuse, R156, R52 ;  /* 0x0000009ca034723c */ /* 0x050fe80000041834 */
[C---:B------:R-:W-:Y:S02]  /*20c20*/  FMUL.FTZ R84, R3.reuse, R84 ;  /* 0x0000005403547220 */ /* 0x040fe40000410000 */
[C---:B------:R-:W-:Y:S02]  /*20c30*/  FMUL.FTZ R85, R3.reuse, R85 ;  /* 0x0000005503557220 */ /* 0x040fe40000410000 */
[C---:B------:R-:W-:Y:S01]  /*20c40*/  HMMA.16816.F32.BF16 R56, R160.reuse, R158, R56 ;  /* 0x0000009ea038723c */ /* 0x040fe20000041838 */
[----:B------:R-:W4:Y:S03]  /*20c50*/  LDSM.16.MT88.4 R156, [R228+0x12000] ;  /* 0x01200000e49c783b */ /* 0x000f260000004200 */
[C---:B------:R-:W-:Y:S02]  /*20c60*/  FMUL.FTZ R86, R2.reuse, R86 ;  /* 0x0000005602567220 */ /* 0x040fe40000410000 */
[C---:B------:R-:W-:Y:S02]  /*20c70*/  FMUL.FTZ R87, R2.reuse, R87 ;  /* 0x0000005702577220 */ /* 0x040fe40000410000 */
[C---:B-1----:R-:W-:Y:S04]  /*20c80*/  HMMA.16816.F32.BF16 R60, R160.reuse, R168, R60 ;  /* 0x000000a8a03c723c */ /* 0x042fe8000004183c */
[C---:B------:R-:W-:Y:S02]  /*20c90*/  FMUL.FTZ R88, R3.reuse, R88 ;  /* 0x0000005803587220 */ /* 0x040fe40000410000 */
[C---:B------:R-:W-:Y:S02]  /*20ca0*/  FMUL.FTZ R89, R3.reuse, R89 ;  /* 0x0000005903597220 */ /* 0x040fe40000410000 */
[C---:B------:R-:W-:Y:S01]  /*20cb0*/  HMMA.16816.F32.BF16 R64, R160.reuse, R170, R64 ;  /* 0x000000aaa040723c */ /* 0x040fe20000041840 */
[----:B------:R-:W1:Y:S03]  /*20cc0*/  LDSM.16.MT88.4 R168, [R227+0x12000] ;  /* 0x01200000e3a8783b */ /* 0x000e660000004200 */
[C---:B------:R-:W-:Y:S02]  /*20cd0*/  FMUL.FTZ R90, R2.reuse, R90 ;  /* 0x0000005a025a7220 */ /* 0x040fe40000410000 */
[C---:B------:R-:W-:Y:S02]  /*20ce0*/  FMUL.FTZ R91, R2.reuse, R91 ;  /* 0x0000005b025b7220 */ /* 0x040fe40000410000 */
[C---:B---3--:R-:W-:Y:S04]  /*20cf0*/  HMMA.16816.F32.BF16 R68, R160.reuse, R172, R68 ;  /* 0x000000aca044723c */ /* 0x048fe80000041844 */
[C---:B------:R-:W-:Y:S02]  /*20d00*/  FMUL.FTZ R92, R3.reuse, R92 ;  /* 0x0000005c035c7220 */ /* 0x040fe40000410000 */
[C---:B------:R-:W-:Y:S02]  /*20d10*/  FMUL.FTZ R93, R3.reuse, R93 ;  /* 0x0000005d035d7220 */ /* 0x040fe40000410000 */
[C---:B------:R-:W-:Y:S01]  /*20d20*/  HMMA.16816.F32.BF16 R72, R160.reuse, R174, R72 ;  /* 0x000000aea048723c */ /* 0x040fe20000041848 */
[----:B------:R-:W3:Y:S03]  /*20d30*/  LDSM.16.MT88.4 R172, [R230+0x14000] ;  /* 0x01400000e6ac783b */ /* 0x000ee60000004200 */
[C---:B------:R-:W-:Y:S02]  /*20d40*/  FMUL.FTZ R94, R2.reuse, R94 ;  /* 0x0000005e025e7220 */ /* 0x040fe40000410000 */
[C---:B------:R-:W-:Y:S02]  /*20d50*/  FMUL.FTZ R95, R2.reuse, R95 ;  /* 0x0000005f025f7220 */ /* 0x040fe40000410000 */
[C---:B------:R-:W-:Y:S01]  /*20d60*/  FMUL.FTZ R96, R3.reuse, R96 ;  /* 0x0000006003607220 */ /* 0x040fe20000410000 */
[C---:B----4-:R-:W-:Y:S03]  /*20d70*/  HMMA.16816.F32.BF16 R76, R160.reuse, R156, R76 ;  /* 0x0000009ca04c723c */ /* 0x050fe6000004184c */
[C---:B------:R-:W-:Y:S02]  /*20d80*/  FMUL.FTZ R97, R3.reuse, R97 ;  /* 0x0000006103617220 */ /* 0x040fe40000410000 */
[C---:B------:R-:W-:Y:S02]  /*20d90*/  FMUL.FTZ R98, R2.reuse, R98 ;  /* 0x0000006202627220 */ /* 0x040fe40000410000 */
[C---:B------:R-:W-:Y:S01]  /*20da0*/  FMUL.FTZ R99, R2.reuse, R99 ;  /* 0x0000006302637220 */ /* 0x040fe20000410000 */
        /* <DEDUP_REMOVED lines=34> */
[C---:B------:R-:W-:Y:S04]  /*20fd0*/  FMUL.FTZ R120, R3.reuse, R120 ;  /* 0x0000007803787220 */ /* 0x040fe80000410000 */
[C---:B------:R-:W-:Y:S01]  /*20fe0*/  FMUL.FTZ R121, R3.reuse, R121 ;  /* 0x0000007903797220 */ /* 0x040fe20000410000 */
[C---:B---3--:R-:W-:Y:S03]  /*20ff0*/  HMMA.16816.F32.BF16 R116, R160.reuse, R172, R116 ;  /* 0x000000aca074723c */ /* 0x048fe60000041874 */
[C---:B------:R-:W-:Y:S02]  /*21000*/  FMUL.FTZ R122, R2.reuse, R122 ;  /* 0x0000007a027a7220 */ /* 0x040fe40000410000 */
[C---:B------:R-:W-:Y:S02]  /*21010*/  FMUL.FTZ R123, R2.reuse, R123 ;  /* 0x0000007b027b7220 */ /* 0x040fe40000410000 */
[C---:B------:R-:W-:Y:S02]  /*21020*/  FMUL.FTZ R124, R3.reuse, R124 ;  /* 0x0000007c037c7220 */ /* 0x040fe40000410000 */
[C---:B------:R-:W-:Y:S03]  /*21030*/  FMUL.FTZ R125, R3.reuse, R125 ;  /* 0x0000007d037d7220 */ /* 0x040fe60000410000 */
[C---:B------:R-:W-:Y:S01]  /*21040*/  HMMA.16816.F32.BF16 R120, R160.reuse, R174, R120 ;  /* 0x000000aea078723c */ /* 0x040fe20000041878 */
[----:B------:R-:W3:Y:S02]  /*21050*/  LDSM.16.MT88.4 R172, [R228+0x16000] ;  /* 0x01600000e4ac783b */ /* 0x000ee40000004200 */
[C---:B------:R-:W-:Y:S02]  /*21060*/  FMUL.FTZ R126, R2.reuse, R126 ;  /* 0x0000007e027e7220 */ /* 0x040fe40000410000 */
[C---:B------:R-:W-:Y:S02]  /*21070*/  FMUL.FTZ R127, R2.reuse, R127 ;  /* 0x0000007f027f7220 */ /* 0x040fe40000410000 */
[C---:B------:R-:W-:Y:S02]  /*21080*/  FMUL.FTZ R128, R3.reuse, R128 ;  /* 0x0000008003807220 */ /* 0x040fe40000410000 */
[C---:B------:R-:W-:Y:S03]  /*21090*/  FMUL.FTZ R129, R3.reuse, R129 ;  /* 0x0000008103817220 */ /* 0x040fe60000410000 */
[C---:B----4-:R-:W-:Y:S03]  /*210a0*/  HMMA.16816.F32.BF16 R124, R160.reuse, R156, R124 ;  /* 0x0000009ca07c723c */ /* 0x050fe6000004187c */
[C---:B------:R-:W-:Y:S02]  /*210b0*/  FMUL.FTZ R130, R2.reuse, R130 ;  /* 0x0000008202827220 */ /* 0x040fe40000410000 */
[C---:B------:R-:W-:Y:S02]  /*210c0*/  FMUL.FTZ R131, R2.reuse, R131 ;  /* 0x0000008302837220 */ /* 0x040fe40000410000 */
[C---:B------:R-:W-:Y:S02]  /*210d0*/  FMUL.FTZ R132, R3.reuse, R132 ;  /* 0x0000008403847220 */ /* 0x040fe40000410000 */
[C---:B------:R-:W-:Y:S03]  /*210e0*/  FMUL.FTZ R133, R3.reuse, R133 ;  /* 0x0000008503857220 */ /* 0x040fe60000410000 */
[C---:B------:R-:W-:Y:S01]  /*210f0*/  HMMA.16816.F32.BF16 R128, R160.reuse, R158, R128 ;  /* 0x0000009ea080723c */ /* 0x040fe20000041880 */
[----:B------:R-:W4:Y:S02]  /*21100*/  LDSM.16.MT88.4 R156, [R227+0x16000] ;  /* 0x01600000e39c783b */ /* 0x000f240000004200 */
[C---:B------:R-:W-:Y:S02]  /*21110*/  FMUL.FTZ R134, R2.reuse, R134 ;  /* 0x0000008602867220 */ /* 0x040fe40000410000 */
[C---:B------:R-:W-:Y:S02]  /*21120*/  FMUL.FTZ R135, R2.reuse, R135 ;  /* 0x0000008702877220 */ /* 0x040fe40000410000 */
[C---:B------:R-:W-:Y:S02]  /*21130*/  FMUL.FTZ R136, R3.reuse, R136 ;  /* 0x0000008803887220 */ /* 0x040fe40000410000 */
[----:B------:R-:W-:Y:S03]  /*21140*/  FMUL.FTZ R137, R3, R137 ;  /* 0x0000008903897220 */ /* 0x000fe60000410000 */
[C---:B-1----:R-:W-:Y:S03]  /*21150*/  HMMA.16816.F32.BF16 R132, R160.reuse, R168, R132 ;  /* 0x000000a8a084723c */ /* 0x042fe60000041884 */
[C---:B------:R-:W-:Y:S02]  /*21160*/  FMUL.FTZ R138, R2.reuse, R138 ;  /* 0x0000008a028a7220 */ /* 0x040fe40000410000 */
[C---:B------:R-:W-:Y:S02]  /*21170*/  FMUL.FTZ R139, R2.reuse, R139 ;  /* 0x0000008b028b7220 */ /* 0x040fe40000410000 */
[--C-:B------:R-:W-:Y:S02]  /*21180*/  FFMA.FTZ R200, R15, R166, -R193.reuse ;  /* 0x000000a60fc87223 */ /* 0x100fe400000108c1 */
[C---:B------:R-:W-:Y:S02]  /*21190*/  FMUL.FTZ R15, R2.reuse, R155 ;  /* 0x0000009b020f7220 */ /* 0x040fe40000410000 */
        /* <DEDUP_REMOVED lines=8> */
[-CC-:B------:R-:W-:Y:S02]  /*21220*/  FFMA.FTZ R197, R16, R166.reuse, -R194.reuse ;  /* 0x000000a610c57223 */ /* 0x180fe400000108c2 */
[-C--:B------:R-:W-:Y:S02]  /*21230*/  FFMA.FTZ R198, R17, R166.reuse, -R194 ;  /* 0x000000a611c67223 */ /* 0x080fe400000108c2 */
[C---:B---3--:R-:W-:Y:S02]  /*21240*/  HMMA.16816.F32.BF16 R140, R160.reuse, R172, R140 ;  /* 0x000000aca08c723c */ /* 0x048fe4000004188c */
[----:B------:R-:W-:Y:S01]  /*21250*/  MUFU.EX2 R197, R197 ;  /* 0x000000c500c57308 */ /* 0x000fe20000000800 */
[-CC-:B------:R-:W-:Y:S02]  /*21260*/  FFMA.FTZ R201, R18, R166.reuse, -R193.reuse ;  /* 0x000000a612c97223 */ /* 0x180fe400000108c1 */
[----:B------:R-:W-:Y:S02]  /*21270*/  FFMA.FTZ R202, R19, R166, -R193 ;  /* 0x000000a613ca7223 */ /* 0x000fe400000108c1 */
[C---:B------:R-:W-:Y:S01]  /*21280*/  FMUL.FTZ R16, R3.reuse, R148 ;  /* 0x0000009403107220 */ /* 0x040fe20000410000 */
[C---:B------:R-:W-:Y:S01]  /*21290*/  HMMA.16816.F32.BF16 R12, R160.reuse, R174, R12 ;  /* 0x000000aea00c723c */ /* 0x040fe2000004180c */
[----:B------:R-:W3:Y:S03]  /*212a0*/  LDSM.16.MT88.4 R172, [R228+0x10800] ;  /* 0x01080000e4ac783b */ /* 0x000ee60000004200 */
[----:B------:R-:W1:Y:S01]  /*212b0*/  MUFU.EX2 R198, R198 ;  /* 0x000000c600c67308 */ /* 0x000e620000000800 */
[C---:B------:R-:W-:Y:S01]  /*212c0*/  FMUL.FTZ R17, R3.reuse, R149 ;  /* 0x0000009503117220 */ /* 0x040fe20000410000 */
[----:B--2---:R-:W-:Y:S01]  /*212d0*/  F2FP.BF16.PACK_AB R148, R196, R195 ;  /* 0x000000c3c494723e */ /* 0x004fe200000010ff */
[----:B------:R-:W-:Y:S01]  /*212e0*/  FMUL.FTZ R18, R2, R150 ;  /* 0x0000009602127220 */ /* 0x000fe20000410000 */
[----:B-----5:R-:W-:Y:S01]  /*212f0*/  F2FP.BF16.PACK_AB R149, R200, R199 ;  /* 0x000000c7c895723e */ /* 0x020fe200000010ff */
[C---:B------:R-:W-:Y:S03]  /*21300*/  FMUL.FTZ R19, R2.reuse, R151 ;  /* 0x0000009702137220 */ /* 0x040fe60000410000 */
[C---:B------:R-:W-:Y:S02]  /*21310*/  FMUL.FTZ R144, R3.reuse, R144 ;  /* 0x0000009003907220 */ /* 0x040fe40000410000 */
[----:B------:R-:W-:Y:S01]  /*21320*/  MUFU.EX2 R201, R201 ;  /* 0x000000c900c97308 */ /* 0x000fe20000000800 */
[C---:B------:R-:W-:Y:S01]  /*21330*/  FMUL.FTZ R145, R3.reuse, R145 ;  /* 0x0000009103917220 */ /* 0x040fe20000410000 */
[C---:B----4-:R-:W-:Y:S03]  /*21340*/  HMMA.16816.F32.BF16 R16, R160.reuse, R156, R16 ;  /* 0x0000009ca010723c */ /* 0x050fe60000041810 */
[C---:B------:R-:W-:Y:S02]  /*21350*/  FMUL.FTZ R146, R2.reuse, R146 ;  /* 0x0000009202927220 */ /* 0x040fe40000410000 */
[----:B------:R-:W-:Y:S02]  /*21360*/  FMUL.FTZ R147, R2, R147 ;  /* 0x0000009302937220 */ /* 0x000fe40000410000 */
[----:B------:R-:W-:Y:S01]  /*21370*/  FFMA.FTZ R192, R3, R250, R192 ;  /* 0x000000fa03c07223 */ /* 0x000fe200000100c0 */
[----:B------:R-:W2:Y:S01]  /*21380*/  MUFU.EX2 R202, R202 ;  /* 0x000000ca00ca7308 */ /* 0x000ea20000000800 */
[----:B------:R-:W-:Y:S03]  /*21390*/  MOV R3, R165 ;  /* 0x000000a500037202 */ /* 0x000fe60000000f00 */
[----:B------:R-:W-:Y:S01]  /*213a0*/  HMMA.16816.F32.BF16 R144, R160, R158, R144 ;  /* 0x0000009ea090723c */ /* 0x000fe20000041890 */
[----:B------:R-:W4:Y:S02]  /*213b0*/  LDSM.16.MT88.4 R156, [R227+0x10800] ;  /* 0x01080000e39c783b */ /* 0x000f240000004200 */
[----:B-1----:R-:W-:Y:S01]  /*213c0*/  F2FP.BF16.PACK_AB R150, R198, R197 ;  /* 0x000000c5c696723e */ /* 0x002fe200000010ff */
[----:B------:R-:W-:Y:S01]  /*213d0*/  FFMA.FTZ R188, R2, R249, R188 ;  /* 0x000000f902bc7223 */ /* 0x000fe200000100bc */
[----:B------:R-:W-:Y:S01]  /*213e0*/  IADD3 R2, R248, -0x1, RZ ;  /* 0xfffffffff8027810 */ /* 0x000fe20007ffe0ff */
[----:B------:R-:W-:Y:S02]  /*213f0*/  FADD.FTZ R192, R191, R192 ;  /* 0x000000c0bfc07221 */ /* 0x000fe40000010000 */
[----:B------:R-:W-:Y:S01]  /*21400*/  FADD.FTZ R188, R187, R188 ;  /* 0x000000bcbbbc7221 */ /* 0x000fe20000010000 */
[----:B------:R-:W-:Y:S03]  /*21410*/  LDSM.16.MT88.4 R160, [R229+0x12800] ;  /* 0x01280000e5a0783b */ /* 0x000fe60000004200 */
[----:B------:R-:W-:Y:S01]  /*21420*/  FADD.FTZ R190, R190, R192 ;  /* 0x000000c0bebe7221 */ /* 0x000fe20000010000 */
[----:B------:R-:W-:Y:S01]  /*21430*/  MOV R248, R2 ;  /* 0x0000000200f87202 */ /* 0x000fe20000000f00 */
[----:B------:R-:W-:Y:S01]  /*21440*/  FADD.FTZ R188, R186, R188 ;  /* 0x000000bcbabc7221 */ /* 0x000fe20000010000 */
[----:B------:R-:W-:Y:S01]  /*21450*/  MOV R2, R164 ;  /* 0x000000a400027202 */ /* 0x000fe20000000f00 */
[----:B------:R-:W-:Y:S02]  /*21460*/  FADD.FTZ R190, R189, R190 ;  /* 0x000000bebdbe7221 */ /* 0x000fe40000010000 */
[----:B------:R-:W-:Y:S01]  /*21470*/  FADD.FTZ R167, R167, R188 ;  /* 0x000000bca7a77221 */ /* 0x000fe20000010000 */
[----:B--2---:R-:W-:Y:S01]  /*21480*/  F2FP.BF16.PACK_AB R151, R202, R201 ;  /* 0x000000c9ca97723e */ /* 0x004fe200000010ff */
[----:B------:R-:W-:Y:S02]  /*21490*/  FADD.FTZ R195, R195, R190 ;  /* 0x000000bec3c37221 */ /* 0x000fe40000010000 */
        /* <DEDUP_REMOVED lines=9> */
[C---:B------:R-:W-:Y:S04]  /*21530*/  HMMA.16816.F32.BF16 R36, R148.reuse, R168, R36 ;  /* 0x000000a89424723c */ /* 0x040fe80000041824 */
[----:B------:R-:W-:Y:S04]  /*21540*/  FADD.FTZ R202, R202, R200 ;  /* 0x000000c8caca7221 */ /* 0x000fe80000010000 */
        /* <DEDUP_REMOVED lines=17> */
[C---:B------:R-:W-:Y:S07]  /*21660*/  HMMA.16816.F32.BF16 R84, R148.reuse, R176, R84 ;  /* 0x000000b09454723c */ /* 0x040fee0000041854 */
[-CC-:B------:R-:W-:Y:S01]  /*21670*/  FFMA.FTZ R176, R20, R166.reuse, -R194.reuse ;  /* 0x000000a614b07223 */ /* 0x180fe200000108c2 */
[C---:B------:R-:W-:Y:S04]  /*21680*/  HMMA.16816.F32.BF16 R88, R148.reuse, R178, R88 ;  /* 0x000000b29458723c */ /* 0x040fe80000041858 */
[-CC-:B------:R-:W-:Y:S01]  /*21690*/  FFMA.FTZ R177, R21, R166.reuse, -R194.reuse ;  /* 0x000000a615b17223 */ /* 0x180fe200000108c2 */
[----:B------:R-:W-:Y:S02]  /*216a0*/  MUFU.EX2 R176, R176 ;  /* 0x000000b000b07308 */ /* 0x000fe40000000800 */
[-CC-:B------:R-:W-:Y:S01]  /*216b0*/  FFMA.FTZ R178, R24, R166.reuse, -R194.reuse ;  /* 0x000000a618b27223 */ /* 0x180fe200000108c2 */
[C---:B------:R-:W-:Y:S04]  /*216c0*/  HMMA.16816.F32.BF16 R92, R148.reuse, R180, R92 ;  /* 0x000000b4945c723c */ /* 0x040fe8000004185c */
[-C--:B------:R-:W-:Y:S03]  /*216d0*/  FFMA.FTZ R179, R25, R166.reuse, -R194 ;  /* 0x000000a619b37223 */ /* 0x080fe600000108c2 */
[-CC-:B------:R-:W-:Y:S01]  /*216e0*/  FFMA.FTZ R180, R22, R166.reuse, -R193.reuse ;  /* 0x000000a616b47223 */ /* 0x180fe200000108c1 */
[C---:B------:R-:W-:Y:S01]  /*216f0*/  HMMA.16816.F32.BF16 R96, R148.reuse, R182, R96 ;  /* 0x000000b69460723c */ /* 0x040fe20000041860 */
[----:B------:R-:W1:Y:S03]  /*21700*/  MUFU.EX2 R177, R177 ;  /* 0x000000b100b17308 */ /* 0x000e660000000800 */
[-CC-:B------:R-:W-:Y:S03]  /*21710*/  FFMA.FTZ R181, R23, R166.reuse, -R193.reuse ;  /* 0x000000a617b57223 */ /* 0x180fe600000108c1 */
[-CC-:B------:R-:W-:Y:S01]  /*21720*/  FFMA.FTZ R182, R26, R166.reuse, -R193.reuse ;  /* 0x000000a61ab67223 */ /* 0x180fe200000108c1 */
[C---:B---3--:R-:W-:Y:S03]  /*21730*/  HMMA.16816.F32.BF16 R100, R148.reuse, R172, R100 ;  /* 0x000000ac9464723c */ /* 0x048fe60000041864 */
[----:B------:R-:W-:Y:S01]  /*21740*/  MUFU.EX2 R178, R178 ;  /* 0x000000b200b27308 */ /* 0x000fe20000000800 */
[----:B------:R-:W-:Y:S02]  /*21750*/  FFMA.FTZ R183, R27, R166, -R193 ;  /* 0x000000a61bb77223 */ /* 0x000fe400000108c1 */
[----:B------:R-:W-:Y:S02]  /*21760*/  LDSM.16.MT88.4 R24, [R229+0x11000] ;  /* 0x01100000e518783b */ /* 0x000fe40000004200 */
[C---:B------:R-:W-:Y:S05]  /*21770*/  HMMA.16816.F32.BF16 R104, R148.reuse, R174, R104 ;  /* 0x000000ae9468723c */ /* 0x040fea0000041868 */
[----:B------:R-:W3:Y:S01]  /*21780*/  MUFU.EX2 R179, R179 ;  /* 0x000000b300b37308 */ /* 0x000ee20000000800 */
[----:B------:R-:W-:Y:S02]  /*21790*/  LDSM.16.MT88.4 R172, [R227+0x13000] ;  /* 0x01300000e3ac783b */ /* 0x000fe40000004200 */
[C---:B----4-:R-:W-:Y:S04]  /*217a0*/  HMMA.16816.F32.BF16 R108, R148.reuse, R156, R108 ;  /* 0x0000009c946c723c */ /* 0x050fe8000004186c */
[C---:B-1----:R-:W-:Y:S01]  /*217b0*/  F2FP.BF16.PACK_AB R20, R177.reuse, R176 ;  /* 0x000000b0b114723e */ /* 0x042fe200000010ff */
[----:B------:R-:W-:Y:S02]  /*217c0*/  FADD.FTZ R176, R176, R197 ;  /* 0x000000c5b0b07221 */ /* 0x000fe40000010000 */
[----:B------:R-:W1:Y:S01]  /*217d0*/  MUFU.EX2 R180, R180 ;  /* 0x000000b400b47308 */ /* 0x000e620000000800 */
[C---:B------:R-:W-:Y:S01]  /*217e0*/  HMMA.16816.F32.BF16 R112, R148.reuse, R158, R112 ;  /* 0x0000009e9470723c */ /* 0x040fe20000041870 */
[----:B------:R-:W4:Y:S03]  /*217f0*/  LDSM.16.MT88.4 R156, [R228+0x16800] ;  /* 0x01680000e49c783b */ /* 0x000f260000004200 */
[----:B------:R-:W-:Y:S04]  /*21800*/  FADD.FTZ R176, R177, R176 ;  /* 0x000000b0b1b07221 */ /* 0x000fe80000010000 */
[C---:B------:R-:W-:Y:S01]  /*21810*/  HMMA.16816.F32.BF16 R116, R148.reuse, R152, R116 ;  /* 0x000000989474723c */ /* 0x040fe20000041874 */
[----:B------:R-:W2:Y:S03]  /*21820*/  MUFU.EX2 R181, R181 ;  /* 0x000000b500b57308 */ /* 0x000ea60000000800 */
[C---:B---3--:R-:W-:Y:S01]  /*21830*/  F2FP.BF16.PACK_AB R22, R179.reuse, R178 ;  /* 0x000000b2b316723e */ /* 0x048fe200000010ff */
[----:B------:R-:W-:Y:S03]  /*21840*/  FADD.FTZ R178, R178, R176 ;  /* 0x000000b0b2b27221 */ /* 0x000fe60000010000 */
[C---:B------:R-:W-:Y:S01]  /*21850*/  HMMA.16816.F32.BF16 R120, R148.reuse, R154, R120 ;  /* 0x0000009a9478723c */ /* 0x040fe20000041878 */
[----:B------:R-:W3:Y:S02]  /*21860*/  LDSM.16.MT88.4 R152, [R227+0x16800] ;  /* 0x01680000e398783b */ /* 0x000ee40000004200 */
[----:B------:R-:W4:Y:S01]  /*21870*/  MUFU.EX2 R182, R182 ;  /* 0x000000b600b67308 */ /* 0x000f220000000800 */
[----:B------:R-:W-:Y:S02]  /*21880*/  FADD.FTZ R178, R179, R178 ;  /* 0x000000b2b3b27221 */ /* 0x000fe40000010000 */
[----:B-1----:R-:W-:Y:S02]  /*21890*/  FADD.FTZ R202, R180, R202 ;  /* 0x000000cab4ca7221 */ /* 0x002fe40000010000 */
[C---:B-----5:R-:W-:Y:S05]  /*218a0*/  HMMA.16816.F32.BF16 R124, R148.reuse, R160, R124 ;  /* 0x000000a0947c723c */ /* 0x060fea000004187c */
[----:B------:R-:W1:Y:S03]  /*218b0*/  MUFU.EX2 R183, R183 ;  /* 0x000000b700b77308 */ /* 0x000e660000000800 */
[C---:B------:R-:W-:Y:S01]  /*218c0*/  HMMA.16816.F32.BF16 R128, R148.reuse, R162, R128 ;  /* 0x000000a29480723c */ /* 0x040fe20000041880 */
[----:B------:R-:W5:Y:S03]  /*218d0*/  LDSM.16.MT88.4 R160, [R230+0x11000] ;  /* 0x01100000e6a0783b */ /* 0x000f660000004200 */
[C---:B--2---:R-:W-:Y:S01]  /*218e0*/  F2FP.BF16.PACK_AB R21, R181.reuse, R180 ;  /* 0x000000b4b515723e */ /* 0x044fe200000010ff */
[----:B------:R-:W-:Y:S03]  /*218f0*/  FADD.FTZ R181, R181, R202 ;  /* 0x000000cab5b57221 */ /* 0x000fe60000010000 */
[C---:B------:R-:W-:Y:S04]  /*21900*/  HMMA.16816.F32.BF16 R132, R148.reuse, R168, R132 ;  /* 0x000000a89484723c */ /* 0x040fe80000041884 */
[----:B----4-:R-:W-:Y:S04]  /*21910*/  FADD.FTZ R181, R182, R181 ;  /* 0x000000b5b6b57221 */ /* 0x010fe80000010000 */
[C---:B------:R-:W-:Y:S01]  /*21920*/  HMMA.16816.F32.BF16 R136, R148.reuse, R170, R136 ;  /* 0x000000aa9488723c */ /* 0x040fe20000041888 */
[----:B------:R-:W2:Y:S03]  /*21930*/  LDSM.16.MT88.4 R168, [R228+0x11000] ;  /* 0x01100000e4a8783b */ /* 0x000ea60000004200 */
[C---:B-1----:R-:W-:Y:S01]  /*21940*/  F2FP.BF16.PACK_AB R23, R183.reuse, R182 ;  /* 0x000000b6b717723e */ /* 0x042fe200000010ff */
[----:B------:R-:W-:Y:S03]  /*21950*/  FADD.FTZ R183, R183, R181 ;  /* 0x000000b5b7b77221 */ /* 0x000fe60000010000 */
[C---:B------:R-:W-:Y:S08]  /*21960*/  HMMA.16816.F32.BF16 R140, R148.reuse, R156, R140 ;  /* 0x0000009c948c723c */ /* 0x040ff0000004188c */
[C---:B------:R-:W-:Y:S01]  /*21970*/  HMMA.16816.F32.BF16 R12, R148.reuse, R158, R12 ;  /* 0x0000009e940c723c */ /* 0x040fe2000004180c */
[----:B------:R-:W-:Y:S07]  /*21980*/  LDSM.16.MT88.4 R156, [R229+0x13000] ;  /* 0x01300000e59c783b */ /* 0x000fee0000004200 */
[C---:B---3--:R-:W-:Y:S08]  /*21990*/  HMMA.16816.F32.BF16 R16, R148.reuse, R152, R16 ;  /* 0x000000989410723c */ /* 0x048ff00000041810 */
[----:B------:R-:W-:Y:S01]  /*219a0*/  HMMA.16816.F32.BF16 R144, R148, R154, R144 ;  /* 0x0000009a9490723c */ /* 0x000fe20000041890 */
[----:B------:R-:W1:Y:S07]  /*219b0*/  LDSM.16.MT88.4 R148, [R227+0x11000] ;  /* 0x01100000e394783b */ /* 0x000e6e0000004200 */
[C---:B-----5:R-:W-:Y:S01]  /*219c0*/  HMMA.16816.F32.BF16 R4, R20.reuse, R160, R4 ;  /* 0x000000a01404723c */ /* 0x060fe20000041804 */
[----:B------:R-:W3:Y:S07]  /*219d0*/  LDSM.16.MT88.4 R152, [R230+0x13000] ;  /* 0x01300000e698783b */ /* 0x000eee0000004200 */
        /* <DEDUP_REMOVED lines=18> */
[C---:B------:R-:W-:Y:S08]  /*21b00*/  HMMA.16816.F32.BF16 R80, R20.reuse, R162, R80 ;  /* 0x000000a21450723c */ /* 0x040ff00000041850 */
[C---:B------:R-:W-:Y:S07]  /*21b10*/  HMMA.16816.F32.BF16 R84, R20.reuse, R172, R84 ;  /* 0x000000ac1454723c */ /* 0x040fee0000041854 */
[-CC-:B------:R-:W-:Y:S01]  /*21b20*/  FFMA.FTZ R172, R28, R166.reuse, -R194.reuse ;  /* 0x000000a61cac7223 */ /* 0x180fe200000108c2 */
[C---:B------:R-:W-:Y:S04]  /*21b30*/  HMMA.16816.F32.BF16 R88, R20.reuse, R174, R88 ;  /* 0x000000ae1458723c */ /* 0x040fe80000041858 */
[-CC-:B------:R-:W-:Y:S01]  /*21b40*/  FFMA.FTZ R173, R29, R166.reuse, -R194.reuse ;  /* 0x000000a61dad7223 */ /* 0x180fe200000108c2 */
[----:B------:R-:W-:Y:S02]  /*21b50*/  MUFU.EX2 R172, R172 ;  /* 0x000000ac00ac7308 */ /* 0x000fe40000000800 */
[-CC-:B------:R-:W-:Y:S01]  /*21b60*/  FFMA.FTZ R174, R32, R166.reuse, -R194.reuse ;  /* 0x000000a620ae7223 */ /* 0x180fe200000108c2 */
[C---:B-----5:R-:W-:Y:S04]  /*21b70*/  HMMA.16816.F32.BF16 R92, R20.reuse, R24, R92 ;  /* 0x00000018145c723c */ /* 0x060fe8000004185c */
[-C--:B------:R-:W-:Y:S02]  /*21b80*/  FFMA.FTZ R194, R33, R166.reuse, -R194 ;  /* 0x000000a621c27223 */ /* 0x080fe400000108c2 */
[-CC-:B------:R-:W-:Y:S01]  /*21b90*/  FFMA.FTZ R175, R30, R166.reuse, -R193.reuse ;  /* 0x000000a61eaf7223 */ /* 0x180fe200000108c1 */
[----:B------:R-:W-:Y:S01]  /*21ba0*/  MUFU.EX2 R173, R173 ;  /* 0x000000ad00ad7308 */ /* 0x000fe20000000800 */
[C---:B------:R-:W-:Y:S01]  /*21bb0*/  HMMA.16816.F32.BF16 R96, R20.reuse, R26, R96 ;  /* 0x0000001a1460723c */ /* 0x040fe20000041860 */
[----:B------:R-:W4:Y:S03]  /*21bc0*/  LDSM.16.MT88.4 R24, [R230+0x17000] ;  /* 0x01700000e618783b */ /* 0x000f260000004200 */
[----:B------:R-:W-:Y:S04]  /*21bd0*/  FFMA.FTZ R193, R35, R166, -R193 ;  /* 0x000000a623c17223 */ /* 0x000fe800000108c1 */
[C---:B--2---:R-:W-:Y:S01]  /*21be0*/  HMMA.16816.F32.BF16 R100, R20.reuse, R168, R100 ;  /* 0x000000a81464723c */ /* 0x044fe20000041864 */
[----:B------:R-:W-:Y:S01]  /*21bf0*/  LDSM.16.MT88.4 R28, [R229+0x11800] ;  /* 0x01180000e51c783b */ /* 0x000fe20000004200 */
[----:B------:R-:W-:Y:S06]  /*21c00*/  MUFU.EX2 R174, R174 ;  /* 0x000000ae00ae7308 */ /* 0x000fec0000000800 */
[C---:B------:R-:W-:Y:S01]  /*21c10*/  HMMA.16816.F32.BF16 R104, R20.reuse, R170, R104 ;  /* 0x000000aa1468723c */ /* 0x040fe20000041868 */
[----:B------:R-:W-:Y:S03]  /*21c20*/  LDSM.16.MT88.4 R32, [R228+0x11800] ;  /* 0x01180000e420783b */ /* 0x000fe60000004200 */
[----:B------:R-:W-:Y:S04]  /*21c30*/  MUFU.EX2 R194, R194 ;  /* 0x000000c200c27308 */ /* 0x000fe80000000800 */
[C---:B-1----:R-:W-:Y:S01]  /*21c40*/  HMMA.16816.F32.BF16 R108, R20.reuse, R148, R108 ;  /* 0x00000094146c723c */ /* 0x042fe2000004186c */
[----:B------:R-:W-:Y:S05]  /*21c50*/  LDSM.16.MT88.4 R168, [R227+0x15800] ;  /* 0x01580000e3a8783b */ /* 0x000fea0000004200 */
[----:B------:R-:W1:Y:S02]  /*21c60*/  MUFU.EX2 R175, R175 ;  /* 0x000000af00af7308 */ /* 0x000e640000000800 */
[C---:B------:R-:W-:Y:S01]  /*21c70*/  HMMA.16816.F32.BF16 R112, R20.reuse, R150, R112 ;  /* 0x000000961470723c */ /* 0x040fe20000041870 */
[----:B------:R-:W2:Y:S07]  /*21c80*/  LDSM.16.MT88.4 R148, [R228+0x17000] ;  /* 0x01700000e494783b */ /* 0x000eae0000004200 */
[C---:B---3--:R-:W-:Y:S01]  /*21c90*/  HMMA.16816.F32.BF16 R116, R20.reuse, R152, R116 ;  /* 0x000000981474723c */ /* 0x048fe20000041874 */
[----:B------:R-:W3:Y:S07]  /*21ca0*/  MUFU.EX2 R193, R193 ;  /* 0x000000c100c17308 */ /* 0x000eee0000000800 */
[C---:B------:R-:W-:Y:S01]  /*21cb0*/  HMMA.16816.F32.BF16 R120, R20.reuse, R154, R120 ;  /* 0x0000009a1478723c */ /* 0x040fe20000041878 */
[----:B------:R-:W5:Y:S03]  /*21cc0*/  LDSM.16.MT88.4 R152, [R227+0x17000] ;  /* 0x01700000e398783b */ /* 0x000f660000004200 */
[----:B-1----:R-:W-:Y:S04]  /*21cd0*/  FADD.FTZ R183, R175, R183 ;  /* 0x000000b7afb77221 */ /* 0x002fe80000010000 */
[C---:B----4-:R-:W-:Y:S04]  /*21ce0*/  HMMA.16816.F32.BF16 R124, R20.reuse, R24, R124 ;  /* 0x00000018147c723c */ /* 0x050fe8000004187c */
[----:B------:R-:W-:Y:S04]  /*21cf0*/  FADD.FTZ R183, R203, R183 ;  /* 0x000000b7cbb77221 */ /* 0x000fe80000010000 */
[C---:B------:R-:W-:Y:S01]  /*21d00*/  HMMA.16816.F32.BF16 R128, R20.reuse, R26, R128 ;  /* 0x0000001a1480723c */ /* 0x040fe20000041880 */
[----:B------:R-:W1:Y:S03]  /*21d10*/  LDSM.16.MT88.4 R24, [R230+0x11800] ;  /* 0x01180000e618783b */ /* 0x000e660000004200 */
[----:B------:R-:W-:Y:S04]  /*21d20*/  FADD.FTZ R183, R251, R183 ;  /* 0x000000b7fbb77221 */ /* 0x000fe80000010000 */
[C---:B------:R-:W-:Y:S04]  /*21d30*/  HMMA.16816.F32.BF16 R132, R20.reuse, R156, R132 ;  /* 0x0000009c1484723c */ /* 0x040fe80000041884 */
[----:B---3--:R-:W-:Y:S04]  /*21d40*/  FADD.FTZ R249, R193, R183 ;  /* 0x000000b7c1f97221 */ /* 0x008fe80000010000 */
[C---:B------:R-:W-:Y:S08]  /*21d50*/  HMMA.16816.F32.BF16 R136, R20.reuse, R158, R136 ;  /* 0x0000009e1488723c */ /* 0x040ff00000041888 */
[C---:B--2---:R-:W-:Y:S08]  /*21d60*/  HMMA.16816.F32.BF16 R140, R20.reuse, R148, R140 ;  /* 0x00000094148c723c */ /* 0x044ff0000004188c */
[C---:B------:R-:W-:Y:S01]  /*21d70*/  HMMA.16816.F32.BF16 R12, R20.reuse, R150, R12 ;  /* 0x00000096140c723c */ /* 0x040fe2000004180c */
[----:B------:R-:W2:Y:S07]  /*21d80*/  LDSM.16.MT88.4 R148, [R227+0x11800] ;  /* 0x01180000e394783b */ /* 0x000eae0000004200 */
[C---:B-----5:R-:W-:Y:S08]  /*21d90*/  HMMA.16816.F32.BF16 R16, R20.reuse, R152, R16 ;  /* 0x000000981410723c */ /* 0x060ff00000041810 */
[----:B------:R-:W-:Y:S01]  /*21da0*/  HMMA.16816.F32.BF16 R144, R20, R154, R144 ;  /* 0x0000009a1490723c */ /* 0x000fe20000041890 */
[----:B------:R-:W3:Y:S06]  /*21db0*/  LDSM.16.MT88.4 R152, [R230+0x13800] ;  /* 0x01380000e698783b */ /* 0x000eec0000004200 */
[----:B------:R-:W-:Y:S01]  /*21dc0*/  F2FP.BF16.PACK_AB R20, R173, R172 ;  /* 0x000000acad14723e */ /* 0x000fe200000010ff */
[----:B------:R-:W-:Y:S01]  /*21dd0*/  FADD.FTZ R172, R172, R178 ;  /* 0x000000b2acac7221 */ /* 0x000fe20000010000 */
[----:B------:R-:W-:Y:S03]  /*21de0*/  F2FP.BF16.PACK_AB R22, R194, R174 ;  /* 0x000000aec216723e */ /* 0x000fe600000010ff */
[----:B------:R-:W-:Y:S01]  /*21df0*/  F2FP.BF16.PACK_AB R21, R203, R175 ;  /* 0x000000afcb15723e */ /* 0x000fe200000010ff */
[----:B------:R-:W-:Y:S01]  /*21e00*/  FADD.FTZ R172, R173, R172 ;  /* 0x000000acadac7221 */ /* 0x000fe20000010000 */
[----:B------:R-:W-:Y:S03]  /*21e10*/  F2FP.BF16.PACK_AB R23, R193, R251 ;  /* 0x000000fbc117723e */ /* 0x000fe600000010ff */
[----:B------:R-:W-:Y:S04]  /*21e20*/  FADD.FTZ R172, R174, R172 ;  /* 0x000000acaeac7221 */ /* 0x000fe80000010000 */
[C---:B-1----:R-:W-:Y:S01]  /*21e30*/  HMMA.16816.F32.BF16 R160, R20.reuse, R24, R4 ;  /* 0x0000001814a0723c */ /* 0x042fe20000041804 */
[----:B------:R-:W1:Y:S02]  /*21e40*/  LDSM.16.MT88.4 R4, [R229+0x13800] ;  /* 0x01380000e504783b */ /* 0x000e640000004200 */
[----:B------:R-:W-:Y:S05]  /*21e50*/  FADD.FTZ R250, R194, R172 ;  /* 0x000000acc2fa7221 */ /* 0x000fea0000010000 */
[C---:B------:R-:W-:Y:S01]  /*21e60*/  HMMA.16816.F32.BF16 R156, R20.reuse, R26, R8 ;  /* 0x0000001a149c723c */ /* 0x040fe20000041808 */
[----:B------:R-:W4:Y:S07]  /*21e70*/  LDSM.16.MT88.4 R8, [R228+0x13800] ;  /* 0x01380000e408783b */ /* 0x000f2e0000004200 */
[C---:B------:R-:W-:Y:S01]  /*21e80*/  HMMA.16816.F32.BF16 R36, R20.reuse, R28, R36 ;  /* 0x0000001c1424723c */ /* 0x040fe20000041824 */
[----:B------:R-:W5:Y:S07]  /*21e90*/  LDSM.16.MT88.4 R24, [R227+0x13800] ;  /* 0x01380000e318783b */ /* 0x000f6e0000004200 */
        /* <DEDUP_REMOVED lines=28> */
[C---:B---3--:R-:W-:Y:S08]  /*22060*/  HMMA.16816.F32.BF16 R124, R20.reuse, R152, R124 ;  /* 0x00000098147c723c */ /* 0x048ff0000004187c */
[C---:B------:R-:W-:Y:S08]  /*22070*/  HMMA.16816.F32.BF16 R128, R20.reuse, R154, R128 ;  /* 0x0000009a1480723c */ /* 0x040ff00000041880 */
[C---:B-1----:R-:W-:Y:S08]  /*22080*/  HMMA.16816.F32.BF16 R132, R20.reuse, R4, R132 ;  /* 0x000000041484723c */ /* 0x042ff00000041884 */
[C---:B------:R-:W-:Y:S08]  /*22090*/  HMMA.16816.F32.BF16 R136, R20.reuse, R6, R136 ;  /* 0x000000061488723c */ /* 0x040ff00000041888 */
[C---:B----4-:R-:W-:Y:S08]  /*220a0*/  HMMA.16816.F32.BF16 R140, R20.reuse, R8, R140 ;  /* 0x00000008148c723c */ /* 0x050ff0000004188c */
[C---:B------:R-:W-:Y:S08]  /*220b0*/  HMMA.16816.F32.BF16 R152, R20.reuse, R10, R12 ;  /* 0x0000000a1498723c */ /* 0x040ff0000004180c */
[C---:B-----5:R-:W-:Y:S08]  /*220c0*/  HMMA.16816.F32.BF16 R148, R20.reuse, R24, R16 ;  /* 0x000000181494723c */ /* 0x060ff00000041810 */
[----:B------:R-:W-:Y:S01]  /*220d0*/  HMMA.16816.F32.BF16 R144, R20, R26, R144 ;  /* 0x0000001a1490723c */ /* 0x000fe20000041890 */
[----:B------:R-:W-:-:S07]  /*220e0*/  @P0 BRA `(.L_x_4779) ;  /* 0xffffb4f000000947 */ /* 0x000fce000383ffff */
.L_x_4770:
        /* <DEDUP_REMOVED lines=11> */
.L_x_4793:
[----:B--23--:R-:W-:Y:S01]  /*221a0*/  FADD.FTZ R250, R5, R250 ;  /* 0x000000fa05fa7221 */ /* 0x00cfe20000010000 */
[----:B------:R-:W-:Y:S05]  /*221b0*/  BRA.DIV ~URZ, `(.L_x_4781) ;  /* 0x000021027f007947 */ /* 0x000fea000b800000 */
[----:B------:R-:W2:Y:S04]  /*221c0*/  SHFL.BFLY PT, R3, R249, 0x2, 0x1f ;  /* 0x0c401f00f9037f89 */ /* 0x000ea800000e0000 */
[----:B------:R-:W3:Y:S01]  /*221d0*/  SHFL.BFLY PT, R0, R250, 0x1, 0x1f ;  /* 0x0c201f00fa007f89 */ /* 0x000ee200000e0000 */
[----:B--2---:R-:W-:Y:S02]  /*221e0*/  FADD.FTZ R249, R3, R249 ;  /* 0x000000f903f97221 */ /* 0x004fe40000010000 */
[----:B---3--:R-:W-:-:S03]  /*221f0*/  FADD.FTZ R250, R250, R0 ;  /* 0x00000000fafa7221 */ /* 0x008fc60000010000 */
[----:B------:R2:W3:Y:S04]  /*22200*/  SHFL.BFLY PT, R5, R249, 0x1, 0x1f ;  /* 0x0c201f00f9057f89 */ /* 0x0004e800000e0000 */
.L_x_4794:
        /* <DEDUP_REMOVED lines=15> */
[C---:B------:R-:W-:Y:S01]  /*22300*/  FMUL.FTZ R156, R0.reuse, R156 ;  /* 0x0000009c009c7220 */ /* 0x040fe20000410000 */
[----:B------:R-:W-:Y:S01]  /*22310*/  LOP3.LUT R9, R9, 0x3ffffffc, RZ, 0xc0, !PT ;  /* 0x3ffffffc09097812 */ /* 0x000fe200078ec0ff */
[----:B------:R-:W-:Y:S01]  /*22320*/  FMUL.FTZ R157, R0, R157 ;  /* 0x0000009d009d7220 */ /* 0x000fe20000410000 */
[----:B------:R-:W-:Y:S01]  /*22330*/  LEA.HI R10, R10, R11, RZ, 0x3 ;  /* 0x0000000b0a0a7211 */ /* 0x000fe200078f18ff */
[----:B-1----:R-:W-:Y:S01]  /*22340*/  FMUL.FTZ R163, R3, R163 ;  /* 0x000000a303a37220 */ /* 0x002fe20000410000 */
[----:B------:R-:W-:Y:S01]  /*22350*/  IADD3 R9, -R9, R4, RZ ;  /* 0x0000000409097210 */ /* 0x000fe20007ffe1ff */
[C---:B------:R-:W-:Y:S01]  /*22360*/  FMUL.FTZ R162, R3.reuse, R162 ;  /* 0x000000a203a27220 */ /* 0x040fe20000410000 */
[----:B------:R-:W-:Y:S01]  /*22370*/  LOP3.LUT R10, R10, 0xfffffff8, RZ, 0xc0, !PT ;  /* 0xfffffff80a0a7812 */ /* 0x000fe200078ec0ff */
[----:B------:R-:W-:Y:S01]  /*22380*/  FMUL.FTZ R159, R3, R159 ;  /* 0x0000009f039f7220 */ /* 0x000fe20000410000 */
[----:B------:R-:W-:Y:S01]  /*22390*/  F2FP.BF16.PACK_AB R160, R161, R160 ;  /* 0x000000a0a1a0723e */ /* 0x000fe200000010ff */
[----:B------:R-:W-:Y:S01]  /*223a0*/  FMUL.FTZ R158, R3, R158 ;  /* 0x0000009e039e7220 */ /* 0x000fe20000410000 */
[----:B------:R-:W-:Y:S01]  /*223b0*/  IADD3 R11, R11, -R10, RZ ;  /* 0x8000000a0b0b7210 */ /* 0x000fe20007ffe0ff */
[----:B------:R-:W-:Y:S01]  /*223c0*/  FMUL.FTZ R36, R0, R36 ;  /* 0x0000002400247220 */ /* 0x000fe20000410000 */
[----:B------:R-:W-:Y:S01]  /*223d0*/  LEA.HI R10, R8, R4, RZ, 0x5 ;  /* 0x00000004080a7211 */ /* 0x000fe200078f28ff */
[C---:B------:R-:W-:Y:S01]  /*223e0*/  FMUL.FTZ R37, R0.reuse, R37 ;  /* 0x0000002500257220 */ /* 0x040fe20000410000 */
[----:B------:R-:W-:Y:S01]  /*223f0*/  SHF.L.U32 R13, R11, 0x6, RZ ;  /* 0x000000060b0d7819 */ /* 0x000fe200000006ff */
        /* <DEDUP_REMOVED lines=10> */
[----:B------:R-:W-:Y:S01]  /*224a0*/  FMUL.FTZ R42, R3, R42 ;  /* 0x0000002a032a7220 */ /* 0x000fe20000410000 */
[----:B------:R-:W-:Y:S01]  /*224b0*/  ISETP.NE.U32.AND P0, PT, R14, 0x1, PT ;  /* 0x000000010e00780c */ /* 0x000fe20003f05070 */
[C---:B------:R-:W-:Y:S01]  /*224c0*/  FMUL.FTZ R44, R0.reuse, R44 ;  /* 0x0000002c002c7220 */ /* 0x040fe20000410000 */
[----:B------:R-:W-:Y:S01]  /*224d0*/  LEA R9, R9, R13, 0x1 ;  /* 0x0000000d09097211 */ /* 0x000fe200078e08ff */
[C---:B------:R-:W-:Y:S01]  /*224e0*/  FMUL.FTZ R45, R0.reuse, R45 ;  /* 0x0000002d002d7220 */ /* 0x040fe20000410000 */
[----:B------:R-:W-:Y:S01]  /*224f0*/  R2P PR, R11, 0x6 ;  /* 0x000000060b007804 */ /* 0x000fe20000000000 */
[----:B------:R-:W-:Y:S01]  /*22500*/  FMUL.FTZ R47, R3, R47 ;  /* 0x0000002f032f7220 */ /* 0x000fe20000410000 */
[----:B------:R-:W-:Y:S01]  /*22510*/  SHF.L.U32 R9, R9, 0x1, RZ ;  /* 0x0000000109097819 */ /* 0x000fe200000006ff */
[----:B------:R-:W-:Y:S01]  /*22520*/  FMUL.FTZ R46, R3, R46 ;  /* 0x0000002e032e7220 */ /* 0x000fe20000410000 */
[----:B------:R-:W-:Y:S01]  /*22530*/  MOV R11, 0x20 ;  /* 0x00000020000b7802 */ /* 0x000fe20000000f00 */
[C---:B------:R-:W-:Y:S01]  /*22540*/  FMUL.FTZ R48, R0.reuse, R48 ;  /* 0x0000003000307220 */ /* 0x040fe20000410000 */
[----:B------:R-:W-:Y:S01]  /*22550*/  MOV R14, 0x40 ;  /* 0x00000040000e7802 */ /* 0x000fe20000000f00 */
[C---:B------:R-:W-:Y:S01]  /*22560*/  FMUL.FTZ R49, R0.reuse, R49 ;  /* 0x0000003100317220 */ /* 0x040fe20000410000 */
        /* <DEDUP_REMOVED lines=9> */
[----:B------:R-:W-:Y:S01]  /*22600*/  FMUL.FTZ R55, R3, R55 ;  /* 0x0000003703377220 */ /* 0x000fe20000410000 */
[----:B------:R-:W-:Y:S01]  /*22610*/  F2FP.BF16.PACK_AB R156, R157, R156 ;  /* 0x0000009c9d9c723e */ /* 0x000fe200000010ff */
[----:B------:R-:W-:Y:S01]  /*22620*/  FMUL.FTZ R54, R3, R54 ;  /* 0x0000003603367220 */ /* 0x000fe20000410000 */
[----:B------:R-:W-:Y:S01]  /*22630*/  F2FP.BF16.PACK_AB R158, R159, R158 ;  /* 0x0000009e9f9e723e */ /* 0x000fe200000010ff */
[C---:B------:R-:W-:Y:S01]  /*22640*/  FMUL.FTZ R56, R0.reuse, R56 ;  /* 0x0000003800387220 */ /* 0x040fe20000410000 */
[----:B------:R-:W-:Y:S01]  /*22650*/  F2FP.BF16.PACK_AB R36, R37, R36 ;  /* 0x000000242524723e */ /* 0x000fe200000010ff */
[C---:B------:R-:W-:Y:S01]  /*22660*/  FMUL.FTZ R57, R0.reuse, R57 ;  /* 0x0000003900397220 */ /* 0x040fe20000410000 */
[----:B------:R-:W-:Y:S01]  /*22670*/  F2FP.BF16.PACK_AB R38, R39, R38 ;  /* 0x000000262726723e */ /* 0x000fe200000010ff */
[----:B------:R-:W-:Y:S01]  /*22680*/  FMUL.FTZ R59, R3, R59 ;  /* 0x0000003b033b7220 */ /* 0x000fe20000410000 */
[----:B------:R-:W-:Y:S01]  /*22690*/  IADD3 R15, R9, R11, RZ ;  /* 0x0000000b090f7210 */ /* 0x000fe20007ffe0ff */
[----:B------:R-:W-:Y:S01]  /*226a0*/  FMUL.FTZ R58, R3, R58 ;  /* 0x0000003a033a7220 */ /* 0x000fe20000410000 */
[----:B------:R-:W-:Y:S01]  /*226b0*/  F2FP.BF16.PACK_AB R40, R41, R40 ;  /* 0x000000282928723e */ /* 0x000fe200000010ff */
[C---:B------:R-:W-:Y:S01]  /*226c0*/  FMUL.FTZ R60, R0.reuse, R60 ;  /* 0x0000003c003c7220 */ /* 0x040fe20000410000 */
[----:B------:R-:W-:Y:S01]  /*226d0*/  F2FP.BF16.PACK_AB R42, R43, R42 ;  /* 0x0000002a2b2a723e */ /* 0x000fe200000010ff */
[C---:B------:R-:W-:Y:S01]  /*226e0*/  FMUL.FTZ R61, R0.reuse, R61 ;  /* 0x0000003d003d7220 */ /* 0x040fe20000410000 */
[----:B------:R-:W-:Y:S01]  /*226f0*/  IADD3 R11, R11, R13, RZ ;  /* 0x0000000d0b0b7210 */ /* 0x000fe20007ffe0ff */
[----:B------:R-:W-:Y:S01]  /*22700*/  FMUL.FTZ R63, R3, R63 ;  /* 0x0000003f033f7220 */ /* 0x000fe20000410000 */
[----:B------:R-:W-:Y:S01]  /*22710*/  F2FP.BF16.PACK_AB R44, R45, R44 ;  /* 0x0000002c2d2c723e */ /* 0x000fe200000010ff */
[----:B------:R-:W-:Y:S01]  /*22720*/  FMUL.FTZ R62, R3, R62 ;  /* 0x0000003e033e7220 */ /* 0x000fe20000410000 */
[----:B------:R-:W-:Y:S01]  /*22730*/  F2FP.BF16.PACK_AB R46, R47, R46 ;  /* 0x0000002e2f2e723e */ /* 0x000fe200000010ff */
[C---:B------:R-:W-:Y:S01]  /*22740*/  FMUL.FTZ R64, R0.reuse, R64 ;  /* 0x0000004000407220 */ /* 0x040fe20000410000 */
[----:B------:R-:W-:Y:S01]  /*22750*/  IADD3 R16, R9, R14, RZ ;  /* 0x0000000e09107210 */ /* 0x000fe20007ffe0ff */
        /* <DEDUP_REMOVED lines=12> */
[----:B------:R-:W-:Y:S01]  /*22820*/  FMUL.FTZ R70, R3, R70 ;  /* 0x0000004603467220 */ /* 0x000fe20000410000 */
[----:B------:R-:W-:Y:S01]  /*22830*/  F2FP.BF16.PACK_AB R54, R55, R54 ;  /* 0x000000363736723e */ /* 0x000fe200000010ff */
[C---:B------:R-:W-:Y:S01]  /*22840*/  FMUL.FTZ R72, R0.reuse, R72 ;  /* 0x0000004800487220 */ /* 0x040fe20000410000 */
[----:B------:R-:W-:Y:S01]  /*22850*/  STS [R13], R156 ;  /* 0x0000009c0d007388 */ /* 0x000fe20000000800 */
[C---:B------:R-:W-:Y:S01]  /*22860*/  FMUL.FTZ R73, R0.reuse, R73 ;  /* 0x0000004900497220 */ /* 0x040fe20000410000 */
[----:B------:R-:W-:Y:S01]  /*22870*/  IADD3 R18, R15, R14, RZ ;  /* 0x0000000e0f127210 */ /* 0x000fe20007ffe0ff */
[C---:B------:R-:W-:Y:S01]  /*22880*/  FMUL.FTZ R75, R3.reuse, R75 ;  /* 0x0000004b034b7220 */ /* 0x040fe20000410000 */
[----:B------:R-:W-:Y:S01]  /*22890*/  STS [R13+0x400], R158 ;  /* 0x0004009e0d007388 */ /* 0x000fe20000000800 */
[----:B------:R-:W-:Y:S01]  /*228a0*/  FMUL.FTZ R74, R3, R74 ;  /* 0x0000004a034a7220 */ /* 0x000fe20000410000 */
[----:B------:R-:W-:Y:S01]  /*228b0*/  F2FP.BF16.PACK_AB R56, R57, R56 ;  /* 0x000000383938723e */ /* 0x000fe200000010ff */
[C---:B------:R-:W-:Y:S01]  /*228c0*/  FMUL.FTZ R76, R0.reuse, R76 ;  /* 0x0000004c004c7220 */ /* 0x040fe20000410000 */
[----:B------:R-:W-:Y:S01]  /*228d0*/  F2FP.BF16.PACK_AB R58, R59, R58 ;  /* 0x0000003a3b3a723e */ /* 0x000fe200000010ff */
[C---:B------:R-:W-:Y:S01]  /*228e0*/  FMUL.FTZ R77, R0.reuse, R77 ;  /* 0x0000004d004d7220 */ /* 0x040fe20000410000 */
[----:B------:R-:W-:Y:S01]  /*228f0*/  STS [R15], R36 ;  /* 0x000000240f007388 */ /* 0x000fe20000000800 */
[----:B------:R-:W-:Y:S01]  /*22900*/  FMUL.FTZ R79, R3, R79 ;  /* 0x0000004f034f7220 */ /* 0x000fe20000410000 */
[----:B------:R-:W-:Y:S01]  /*22910*/  IADD3 R14, R11, R14, RZ ;  /* 0x0000000e0b0e7210 */ /* 0x000fe20007ffe0ff */
[----:B------:R-:W-:Y:S01]  /*22920*/  FMUL.FTZ R78, R3, R78 ;  /* 0x0000004e034e7220 */ /* 0x000fe20000410000 */
[----:B------:R-:W-:Y:S01]  /*22930*/  STS [R15+0x400], R38 ;  /* 0x000400260f007388 */ /* 0x000fe20000000800 */
[C---:B------:R-:W-:Y:S01]  /*22940*/  FMUL.FTZ R80, R0.reuse, R80 ;  /* 0x0000005000507220 */ /* 0x040fe20000410000 */
[----:B------:R-:W-:Y:S01]  /*22950*/  F2FP.BF16.PACK_AB R60, R61, R60 ;  /* 0x0000003c3d3c723e */ /* 0x000fe200000010ff */
        /* <DEDUP_REMOVED lines=87> */
[----:B------:R1:W-:Y:S01]  /*22ed0*/  STS [R17+0x2400], R82 ;  /* 0x0024005211007388 */ /* 0x0003e20000000800 */
        /* <DEDUP_REMOVED lines=91> */
[----:B------:R4:W-:Y:S04]  /*23490*/  STS [R14+0x6000], R0 ;  /* 0x006000000e007388 */ /* 0x0009e80000000800 */
[----:B------:R4:W-:Y:S04]  /*234a0*/  STS [R14+0x6400], R3 ;  /* 0x006400030e007388 */ /* 0x0009e80000000800 */
[----:B-1----:R-:W2:Y:S01]  /*234b0*/  LD.E.64 R82, [R6.64+0x88] ;  /* 0x0000880406527980 */ /* 0x002ea2000c101b00 */
[----:B---3--:R-:W1:Y:S01]  /*234c0*/  @P3 MUFU.LG2 R13, R5 ;  /* 0x00000005000d3308 */ /* 0x008e620000000c00 */
[----:B------:R-:W-:Y:S02]  /*234d0*/  BSSY B0, `(.L_x_4782) ;  /* 0x0000023000007945 */ /* 0x000fe40003800000 */
[----:B------:R3:W5:Y:S04]  /*234e0*/  LD.E.64 R80, [R6.64+0x90] ;  /* 0x0000900406507980 */ /* 0x000768000c101b00 */
[----:B----4-:R-:W4:Y:S04]  /*234f0*/  @!P0 LD.E.64 R16, [R6.64+0x80] ;  /* 0x0000800406108980 */ /* 0x010f28000c101b00 */
[----:B------:R-:W3:Y:S01]  /*23500*/  LD.E.U8 R0, [R6.64+0x1c8] ;  /* 0x0001c80406007980 */ /* 0x000ee2000c101100 */
[----:B------:R-:W1:Y:S01]  /*23510*/  @P4 MUFU.LG2 R14, R250 ;  /* 0x000000fa000e4308 */ /* 0x000e620000000c00 */
[----:B------:R-:W-:Y:S01]  /*23520*/  @!P0 SHF.R.S32.HI R3, RZ, 0x1f, R239 ;  /* 0x0000001fff038819 */ /* 0x000fe200000114ef */
[----:B-1----:R-:W-:Y:S01]  /*23530*/  @P3 FMUL.FTZ R13, R13, 0.69314718246459960938 ;  /* 0x3f3172180d0d3820 */ /* 0x002fe20000410000 */
[----:B------:R-:W-:-:S02]  /*23540*/  MOV R5, 0x7f800000 ;  /* 0x7f80000000057802 */ /* 0x000fc40000000f00 */
[----:B------:R-:W-:Y:S01]  /*23550*/  MOV R9, 0x7f800000 ;  /* 0x7f80000000097802 */ /* 0x000fe20000000f00 */
[----:B-----5:R-:W-:Y:S02]  /*23560*/  @P3 FFMA.FTZ R9, R164, R2, R13 ;  /* 0x00000002a4093223 */ /* 0x020fe4000001000d */
[----:B------:R-:W-:-:S04]  /*23570*/  @P4 FMUL.FTZ R14, R14, 0.69314718246459960938 ;  /* 0x3f3172180e0e4820 */ /* 0x000fc80000410000 */
[----:B------:R-:W-:Y:S02]  /*23580*/  @P4 FFMA.FTZ R5, R165, R2, R14 ;  /* 0x00000002a5054223 */ /* 0x000fe4000001000e */
[----:B--2---:R-:W-:-:S04]  /*23590*/  @P0 IMAD.WIDE.U32 R18, R82, R242, RZ ;  /* 0x000000f252120225 */ /* 0x004fc800078e00ff */
[----:B----4-:R-:W-:Y:S01]  /*235a0*/  @!P0 IMAD R11, R17, R239, RZ ;  /* 0x000000ef110b8224 */ /* 0x010fe200078e02ff */
[----:B---3--:R-:W-:-:S03]  /*235b0*/  ISETP.NE.AND P1, PT, R0, RZ, PT ;  /* 0x000000ff0000720c */ /* 0x008fc60003f25270 */
[C---:B------:R-:W-:Y:S02]  /*235c0*/  @!P0 IMAD R11, R16.reuse, R3, R11 ;  /* 0x00000003100b8224 */ /* 0x040fe400078e020b */
        /* <DEDUP_REMOVED lines=14> */
.L_x_4783:
[----:B------:R-:W-:Y:S02]  /*236b0*/  ULDC.64 UR4, c[0x0][0x118] ;  /* 0x0000460000047ab9 */ /* 0x000fe40000000a00 */
[----:B------:R-:W2:Y:S04]  /*236c0*/  LD.E R2, [R6.64+0x60] ;  /* 0x0000600406027980 */ /* 0x000ea8000c101900 */
[----:B------:R-:W3:Y:S01]  /*236d0*/  LD.E R242, [R6.64+0xb4] ;  /* 0x0000b40406f27980 */ /* 0x000ee2000c101900 */
[----:B--2---:R-:W-:-:S04]  /*236e0*/  IMAD R2, R2, R239, R238 ;  /* 0x000000ef02027224 */ /* 0x004fc800078e02ee */
[----:B---3--:R-:W-:Y:S02]  /*236f0*/  IMAD R242, R242, R2, RZ ;  /* 0x00000002f2f27224 */ /* 0x008fe400078e02ff */
.L_x_4784:
[----:B------:R-:W-:Y:S05]  /*23700*/  BSYNC B0 ;  /* 0x0000000000007941 */ /* 0x000fea0003800000 */
.L_x_4782:
        /* <DEDUP_REMOVED lines=12> */
[----:B------:R-:W-:-:S05]  /*237d0*/  LOP3.LUT R14, R14, 0xffffffc, RZ, 0xc0, !PT ;  /* 0x0ffffffc0e0e7812 */ /* 0x000fca00078ec0ff */
[----:B------:R-:W-:Y:S01]  /*237e0*/  IMAD.IADD R14, R12, 0x1, -R14 ;  /* 0x000000010c0e7824 */ /* 0x000fe200078e0a0e */
        /* <DEDUP_REMOVED lines=38> */
.L_x_4786:
[----:B--234-:R-:W-:Y:S05]  /*23a50*/  BSYNC B0 ;  /* 0x0000000000007941 */ /* 0x01cfea0003800000 */
.L_x_4785:
[----:B------:R-:W-:Y:S01]  /*23a60*/  LEA.HI R5, R8, R4, RZ, 0x3 ;  /* 0x0000000408057211 */ /* 0x000fe200078f18ff */
[----:B------:R-:W-:Y:S01]  /*23a70*/  ULDC.64 UR4, c[0x0][0x118] ;  /* 0x0000460000047ab9 */ /* 0x000fe20000000a00 */
[----:B------:R-:W-:Y:S01]  /*23a80*/  IMAD.SHL.U32 R240, R240, 0x40, RZ ;  /* 0x00000040f0f07824 */ /* 0x000fe200078e00ff */
[----:B-1----:R1:W5:Y:S01]  /*23a90*/  LD.E R6, [R6.64+0xc0] ;  /* 0x0000c00406067980 */ /* 0x002362000c101900 */
[----:B------:R-:W-:Y:S01]  /*23aa0*/  LOP3.LUT R5, R5, 0xfffffff8, RZ, 0xc0, !PT ;  /* 0xfffffff805057812 */ /* 0x000fe200078ec0ff */
[----:B------:R-:W-:Y:S02]  /*23ab0*/  BSSY B0, `(.L_x_4787) ;  /* 0x000002c000007945 */ /* 0x000fe40003800000 */
[----:B------:R-:W-:-:S02]  /*23ac0*/  SHF.R.S32.HI R8, RZ, 0x1f, R240 ;  /* 0x0000001fff087819 */ /* 0x000fc400000114f0 */
[----:B------:R-:W-:Y:S01]  /*23ad0*/  IMAD.IADD R4, R4, 0x1, -R5 ;  /* 0x0000000104047824 */ /* 0x000fe200078e0a05 */
[----:B------:R-:W-:-:S03]  /*23ae0*/  SHF.R.S32.HI R5, RZ, 0x1f, R2 ;  /* 0x0000001fff057819 */ /* 0x000fc60000011402 */
[----:B------:R-:W-:Y:S01]  /*23af0*/  IMAD.SHL.U32 R10, R4, 0x8, RZ ;  /* 0x00000008040a7824 */ /* 0x000fe200078e00ff */
[----:B------:R-:W-:-:S04]  /*23b00*/  LEA.HI R5, R5, R2, RZ, 0x3 ;  /* 0x0000000205057211 */ /* 0x000fc800078f18ff */
[--C-:B------:R-:W-:Y:S02]  /*23b10*/  SHF.R.S32.HI R11, RZ, 0x1f, R10.reuse ;  /* 0x0000001fff0b7819 */ /* 0x100fe4000001140a */
[----:B------:R-:W-:Y:S02]  /*23b20*/  LOP3.LUT R4, R5, 0xfffffff8, RZ, 0xc0, !PT ;  /* 0xfffffff805047812 */ /* 0x000fe400078ec0ff */
[----:B------:R-:W-:Y:S01]  /*23b30*/  SHF.R.S32.HI R5, RZ, 0x3, R5 ;  /* 0x00000003ff057819 */ /* 0x000fe20000011405 */
[----:B------:R-:W-:-:S04]  /*23b40*/  IMAD.WIDE.U32 R12, R82, R240, R10 ;  /* 0x000000f0520c7225 */ /* 0x000fc800078e000a */
[----:B------:R-:W-:Y:S02]  /*23b50*/  IMAD.IADD R4, R2, 0x1, -R4 ;  /* 0x0000000102047824 */ /* 0x000fe400078e0a04 */
[----:B-1----:R-:W-:Y:S02]  /*23b60*/  IMAD R7, R83, R240, RZ ;  /* 0x000000f053077224 */ /* 0x002fe400078e02ff */
[----:B------:R-:W-:Y:S02]  /*23b70*/  IMAD.IADD R240, R241, 0x1, -R240 ;  /* 0x00000001f1f07824 */ /* 0x000fe400078e0af0 */
[----:B------:R-:W-:Y:S01]  /*23b80*/  IMAD R7, R82, R8, R7 ;  /* 0x0000000852077224 */ /* 0x000fe200078e0207 */
[----:B------:R-:W-:Y:S01]  /*23b90*/  IADD3 R8, P0, R3, R12, RZ ;  /* 0x0000000c03087210 */ /* 0x000fe20007f1e0ff */
[----:B------:R-:W-:Y:S01]  /*23ba0*/  IMAD R2, R81, R238, RZ ;  /* 0x000000ee51027224 */ /* 0x000fe200078e02ff */
[----:B------:R-:W-:Y:S01]  /*23bb0*/  SHF.R.S32.HI R3, RZ, 0x1f, R238 ;  /* 0x0000001fff037819 */ /* 0x000fe200000114ee */
[----:B------:R-:W-:Y:S01]  /*23bc0*/  IMAD.SHL.U32 R4, R4, 0x8, RZ ;  /* 0x0000000804047824 */ /* 0x000fe200078e00ff */
[----:B------:R-:W-:-:S02]  /*23bd0*/  IADD3.X R9, R0, R13, R7, P0, !PT ;  /* 0x0000000d00097210 */ /* 0x000fc400007fe407 */
[----:B------:R-:W-:Y:S01]  /*23be0*/  ISETP.GE.AND P0, PT, R5, R240, PT ;  /* 0x000000f00500720c */ /* 0x000fe20003f06270 */
[----:B------:R-:W-:Y:S01]  /*23bf0*/  IMAD R2, R80, R3, R2 ;  /* 0x0000000350027224 */ /* 0x000fe200078e0202 */
[----:B------:R-:W-:Y:S01]  /*23c00*/  IADD3 R7, R4, 0x40, RZ ;  /* 0x0000004004077810 */ /* 0x000fe20007ffe0ff */
[----:B------:R-:W-:Y:S01]  /*23c10*/  IMAD.WIDE.U32 R80, R80, R238, R8 ;  /* 0x000000ee50507225 */ /* 0x000fe200078e0008 */
[C---:B------:R-:W-:Y:S02]  /*23c20*/  IADD3 R3, R4.reuse, 0xc0, RZ ;  /* 0x000000c004037810 */ /* 0x040fe40007ffe0ff */
[----:B------:R-:W-:Y:S01]  /*23c30*/  SHF.R.S32.HI R0, RZ, 0x1f, R5 ;  /* 0x0000001fff007819 */ /* 0x000fe20000011405 */
[----:B------:R-:W-:Y:S01]  /*23c40*/  IMAD.IADD R13, R81, 0x1, R2 ;  /* 0x00000001510d7824 */ /* 0x000fe200078e0202 */
[----:B------:R-:W-:-:S05]  /*23c50*/  IADD3 R4, R4, 0x80, RZ ;  /* 0x0000008004047810 */ /* 0x000fca0007ffe0ff */
[----:B------:R-:W-:Y:S05]  /*23c60*/  @P0 BRA `(.L_x_4788) ;  /* 0x0000010000000947 */ /* 0x000fea0003800000 */
[----:B------:R-:W-:Y:S01]  /*23c70*/  IMAD R2, R83, R5, RZ ;  /* 0x0000000553027224 */ /* 0x000fe200078e02ff */
        /* <DEDUP_REMOVED lines=15> */
.L_x_4788:
[----:B------:R-:W-:Y:S05]  /*23d70*/  BSYNC B0 ;  /* 0x0000000000007941 */ /* 0x000fea0003800000 */
.L_x_4787:
        /* <DEDUP_REMOVED lines=23> */
.L_x_4790:
[----:B------:R-:W-:Y:S05]  /*23ef0*/  BSYNC B0 ;  /* 0x0000000000007941 */ /* 0x000fea0003800000 */
.L_x_4789:
        /* <DEDUP_REMOVED lines=23> */
.L_x_4792:
[----:B------:R-:W-:Y:S05]  /*24070*/  BSYNC B0 ;  /* 0x0000000000007941 */ /* 0x000fea0003800000 */
.L_x_4791:
[----:B------:R-:W-:Y:S01]  /*24080*/  IADD3 R2, R5, 0x30, RZ ;  /* 0x0000003005027810 */ /* 0x000fe20007ffe0ff */
[----:B-1----:R-:W-:-:S02]  /*24090*/  IMAD.MOV.U32 R8, RZ, RZ, R237 ;  /* 0x000000ffff087224 */ /* 0x002fc400078e00ed */
[----:B------:R-:W-:Y:S01]  /*240a0*/  IMAD.MOV.U32 R9, RZ, RZ, 0x0 ;  /* 0x00000000ff097424 */ /* 0x000fe200078e00ff */
[----:B------:R-:W-:-:S13]  /*240b0*/  ISETP.GE.AND P0, PT, R2, R240, PT ;  /* 0x000000f00200720c */ /* 0x000fda0003f06270 */
[----:B------:R-:W-:Y:S05]  /*240c0*/  @P0 RET.REL.NODEC R8 `(_ZN5flash24flash_fwd_splitkv_kernelI23Flash_fwd_kernel_traitsILi256ELi64ELi64ELi4ELb0ELb0EN7cutlass10bfloat16_tE19Flash_kernel_traitsILi256ELi64ELi64ELi4ES3_EELb0ELb0ELb1ELb0ELb0ELb0ELb0ELb1EEEvNS_16Flash_fwd_paramsE) ;  /* 0xfffdbf3008000950 */ /* 0x000fea0003c3ffff */
[----:B------:R-:W-:Y:S01]  /*240d0*/  IADD3 R5, P0, R5, 0x30, RZ ;  /* 0x0000003005057810 */ /* 0x000fe20007f1e0ff */
[----:B------:R-:W-:Y:S01]  /*240e0*/  IMAD.MOV.U32 R8, RZ, RZ, R80 ;  /* 0x000000ffff087224 */ /* 0x000fe200078e0050 */
[----:B------:R-:W-:Y:S01]  /*240f0*/  ULDC.64 UR4, c[0x0][0x118] ;  /* 0x0000460000047ab9 */ /* 0x000fe20000000a00 */
[----:B------:R-:W-:Y:S01]  /*24100*/  IMAD.MOV.U32 R9, RZ, RZ, R13 ;  /* 0x000000ffff097224 */ /* 0x000fe200078e000d */
[-C--:B-----5:R-:W-:Y:S01]  /*24110*/  ISETP.GE.AND P2, PT, R10, R6.reuse, PT ;  /* 0x000000060a00720c */ /* 0x0a0fe20003f46270 */
        /* <DEDUP_REMOVED lines=15> */
[----:B------:R-:W-:Y:S05]  /*24210*/  @P0 RET.REL.NODEC R2 `(_ZN5flash24flash_fwd_splitkv_kernelI23Flash_fwd_kernel_traitsILi256ELi64ELi64ELi4ELb0ELb0EN7cutlass10bfloat16_tE19Flash_kernel_traitsILi256ELi64ELi64ELi4ES3_EELb0ELb0ELb1ELb0ELb0ELb0ELb0ELb1EEEvNS_16Flash_fwd_paramsE) ;  /* 0xfffdbde002000950 */ /* 0x000fea0003c3ffff */
[----:B------:R-:W-:Y:S01]  /*24220*/  MOV R2, R237 ;  /* 0x000000ed00027202 */ /* 0x000fe20000000f00 */
[----:B------:R-:W-:Y:S01]  /*24230*/  ULDC.64 UR4, c[0x0][0x118] ;  /* 0x0000460000047ab9 */ /* 0x000fe20000000a00 */
[----:B------:R-:W-:Y:S01]  /*24240*/  MOV R3, 0x0 ;  /* 0x0000000000037802 */ /* 0x000fe20000000f00 */
[----:B------:R2:W-:Y:S03]  /*24250*/  ST.E.128 [R4.64+0x180], R76 ;  /* 0x0001804c04007985 */ /* 0x0005e6000c101d04 */
[----:B------:R-:W-:Y:S05]  /*24260*/  RET.REL.NODEC R2 `(_ZN5flash24flash_fwd_splitkv_kernelI23Flash_fwd_kernel_traitsILi256ELi64ELi64ELi4ELb0ELb0EN7cutlass10bfloat16_tE19Flash_kernel_traitsILi256ELi64ELi64ELi4ES3_EELb0ELb0ELb1ELb0ELb0ELb0ELb0ELb1EEEvNS_16Flash_fwd_paramsE) ;  /* 0xfffdbd9002007950 */ /* 0x000fea0003c3ffff */
.L_x_4780:
[----:B------:R-:W-:Y:S01]  /*24270*/  IMAD.MOV.U32 R8, RZ, RZ, R250 ;  /* 0x000000ffff087224 */ /* 0x000fe200078e00fa */
[----:B------:R-:W-:-:S02]  /*24280*/  MOV R5, 0x2 ;  /* 0x0000000200057802 */ /* 0x000fc40000000f00 */
[----:B------:R-:W-:Y:S02]  /*24290*/  MOV R3, 0x242b0 ;  /* 0x000242b000037802 */ /* 0x000fe40000000f00 */
[----:B-1---5:R-:W-:Y:S05]  /*242a0*/  CALL.REL.NOINC `($__internal_24_$__cuda_sm70_shflsync_bfly_p) ;  /* 0x0000010000007944 */ /* 0x022fea0003c00000 */
[----:B------:R-:W-:Y:S05]  /*242b0*/  BRA `(.L_x_4793) ;  /* 0xffffdee000007947 */ /* 0x000fea000383ffff */
.L_x_4781:
[----:B------:R-:W-:Y:S01]  /*242c0*/  IMAD.MOV.U32 R8, RZ, RZ, R250 ;  /* 0x000000ffff087224 */ /* 0x000fe200078e00fa */
[----:B------:R-:W-:Y:S02]  /*242d0*/  MOV R5, 0x1 ;  /* 0x0000000100057802 */ /* 0x000fe40000000f00 */
[----:B------:R-:W-:Y:S02]  /*242e0*/  MOV R3, 0x24300 ;  /* 0x0002430000037802 */ /* 0x000fe40000000f00 */
[----:B-1---5:R-:W-:Y:S05]  /*242f0*/  CALL.REL.NOINC `($__internal_24_$__cuda_sm70_shflsync_bfly_p) ;  /* 0x000000b000007944 */ /* 0x022fea0003c00000 */
[----:B------:R-:W-:Y:S01]  /*24300*/  FADD.FTZ R250, R250, R5 ;  /* 0x00000005fafa7221 */ /* 0x000fe20000010000 */
[----:B------:R-:W-:Y:S02]  /*24310*/  MOV R8, R249 ;  /* 0x000000f900087202 */ /* 0x000fe40000000f00 */
[----:B------:R-:W-:Y:S02]  /*24320*/  MOV R5, 0x2 ;  /* 0x0000000200057802 */ /* 0x000fe40000000f00 */
[----:B------:R-:W-:Y:S02]  /*24330*/  MOV R3, 0x24350 ;  /* 0x0002435000037802 */ /* 0x000fe40000000f00 */
[----:B------:R-:W-:Y:S05]  /*24340*/  CALL.REL.NOINC `($__internal_24_$__cuda_sm70_shflsync_bfly_p) ;  /* 0x0000006000007944 */ /* 0x000fea0003c00000 */
[----:B------:R-:W-:Y:S01]  /*24350*/  FADD.FTZ R249, R249, R5 ;  /* 0x00000005f9f97221 */ /* 0x000fe20000010000 */
[----:B------:R-:W-:Y:S02]  /*24360*/  MOV R5, 0x1 ;  /* 0x0000000100057802 */ /* 0x000fe40000000f00 */
[----:B------:R-:W-:-:S02]  /*24370*/  MOV R3, 0x243a0 ;  /* 0x000243a000037802 */ /* 0x000fc40000000f00 */
[----:B------:R-:W-:Y:S02]  /*24380*/  MOV R8, R249 ;  /* 0x000000f900087202 */ /* 0x000fe40000000f00 */
[----:B------:R-:W-:Y:S05]  /*24390*/  CALL.REL.NOINC `($__internal_24_$__cuda_sm70_shflsync_bfly_p) ;  /* 0x0000001000007944 */ /* 0x000fea0003c00000 */
[----:B------:R-:W-:Y:S05]  /*243a0*/  BRA `(.L_x_4794) ;  /* 0xffffde6000007947 */ /* 0x000fea000383ffff */
        .weak           $__internal_24_$__cuda_sm70_shflsync_bfly_p
        .type           $__internal_24_$__cuda_sm70_shflsync_bfly_p,@function
        .size           $__internal_24_$__cuda_sm70_shflsync_bfly_p,(.L_x_8893 - $__internal_24_$__cuda_sm70_shflsync_bfly_p)
$__internal_24_$__cuda_sm70_shflsync_bfly_p:
[----:B------:R-:W-:Y:S04]  /*243b0*/  WARPSYNC R0 ;  /* 0x0000000000007348 */ /* 0x000fe80003800000 */
[----:B------:R1:W2:Y:S01]  /*243c0*/  SHFL.BFLY PT, R5, R8, R5, R4 ;  /* 0x0c00000508057389 */ /* 0x0002a200000e0004 */
[----:B------:R-:W-:Y:S02]  /*243d0*/  MOV R9, 0x0 ;  /* 0x0000000000097802 */ /* 0x000fe40000000f00 */
[----:B-1----:R-:W-:-:S04]  /*243e0*/  MOV R8, R3 ;  /* 0x0000000300087202 */ /* 0x002fc80000000f00 */
[----:B--2---:R-:W-:Y:S05]  /*243f0*/  RET.REL.NODEC R8 `(_ZN5flash24flash_fwd_splitkv_kernelI23Flash_fwd_kernel_traitsILi256ELi64ELi64ELi4ELb0ELb0EN7cutlass10bfloat16_tE19Flash_kernel_traitsILi256ELi64ELi64ELi4ES3_EELb0ELb0ELb1ELb0ELb0ELb0ELb0ELb1EEEvNS_16Flash_fwd_paramsE) ;  /* 0xfffdbc0008007950 */ /* 0x004fea0003c3ffff */
.L_x_4795:
        /* <DEDUP_REMOVED lines=16> */
.L_x_8893:


//--------------------- .text._ZN5flash24flash_fwd_splitkv_kernelI23Flash_fwd_kernel_traitsILi256ELi64ELi64ELi4ELb0ELb0EN7cutlass10bfloat16_tE19Flash_kernel_traitsILi256ELi64ELi64ELi4ES3_EELb0ELb0ELb1ELb0ELb0ELb1ELb0ELb1EEEvNS_16Flash_fwd_paramsE --------------------------
	.section	.text._ZN5flash24flash_fwd_splitkv_kernelI23Flash_fwd_kernel_traitsILi256ELi64ELi64ELi4ELb0ELb0EN7cutlass10bfloat16_tE19Flash_kernel_traitsILi256ELi64ELi64ELi4ES3_EELb0ELb0ELb1ELb0ELb0ELb1ELb0ELb1EEEvNS_16Flash_fwd_paramsE,"ax",@progbits
	.sectioninfo	@"SHI_REGISTERS=255"
	.align	128
        .global         _ZN5flash24flash_fwd_splitkv_kernelI23Flash_fwd_kernel_traitsILi256ELi64ELi64ELi4ELb0ELb0EN7cutlass10bfloat16_tE19Flash_kernel_traitsILi256ELi64ELi64ELi4ES3_EELb0ELb0ELb1ELb0ELb0ELb1ELb0ELb1EEEvNS_16Flash_fwd_paramsE
        .type           _ZN5flash24flash_fwd_splitkv_kernelI23Flash_fwd_kernel_traitsILi256ELi64ELi64ELi4ELb0ELb0EN7cutlass10bfloat16_tE19Flash_kernel_traitsILi256ELi64ELi64ELi4ES3_EELb0ELb0ELb1ELb0ELb0ELb1ELb0ELb1EEEvNS_16Flash_fwd_paramsE,@function
        .size           _ZN5flash24flash_fwd_splitkv_kernelI23Flash_fwd_kernel_traitsILi256ELi64ELi64ELi4ELb0ELb0EN7cutlass10bfloat16_tE19Flash_kernel_traitsILi256ELi64ELi64ELi4ES3_EELb0ELb0ELb1ELb0ELb0ELb1ELb0ELb1EEEvNS_16Flash_fwd_paramsE,(.L_x_8895 - _ZN5flash24flash_fwd_splitkv_kernelI23Flash_fwd_kernel_traitsILi256ELi64ELi64ELi4ELb0ELb0EN7cutlass10bfloat16_tE19Flash_kernel_traitsILi256ELi64ELi64ELi4ES3_EELb0ELb0ELb1ELb0ELb0ELb1ELb0ELb1EEEvNS_16Flash_fwd_paramsE)
        .other          _ZN5flash24flash_fwd_splitkv_kernelI23Flash_fwd_kernel_traitsILi256ELi64ELi64ELi4ELb0ELb0EN7cutlass10bfloat16_tE19Flash_kernel_traitsILi256ELi64ELi64ELi4ES3_EELb0ELb0ELb1ELb0ELb0ELb1ELb0ELb1EEEvNS_16Flash_fwd_paramsE,@"STO_CUDA_ENTRY STV_DEFAULT"
_ZN5flash24flash_fwd_splitkv_kernelI23Flash_fwd_kernel_traitsILi256ELi64ELi64ELi4ELb0ELb0EN7cutlass10bfloat16_tE19Flash_kernel_traitsILi256ELi64ELi64ELi4ES3_EELb0ELb0ELb1ELb0ELb0ELb1ELb0ELb1EEEvNS_16Flash_fwd_paramsE:
.text._ZN5flash24flash_fwd_splitkv_kernelI23Flash_fwd_kernel_traitsILi256ELi64ELi64ELi4ELb0ELb0EN7cutlass10bfloat16_tE19Flash_kernel_traitsILi256ELi64ELi64ELi4ES3_EELb0ELb0ELb1ELb0ELb0ELb1ELb0ELb1EEEvNS_16Flash_fwd_paramsE:
[----:B------:R-:W-:Y:S02]  /*0000*/  MOV R1, c[0x0][0x28] ;  /* 0x00000a0000017a02 */ /* 0x000fe40000000f00 */
[----:B------:R-:W-:Y:S01]  /*0010*/  ULDC.64 UR4, c[0x0][0x40] ;  /* 0x0000100000047ab9 */ /* 0x000fe20000000a00 */
[----:B------:R-:W-:Y:S01]  /*0020*/  BSSY B4, `(.L_x_4796) ;  /* 0x0000005000047945 */ /* 0x000fe20003800000 */
[----:B------:R-:W-:Y:S01]  /*0030*/  UIADD3 UR4, UP0, UR4, 0x160, URZ ;  /* 0x0000016004047890 */ /* 0x000fe2000ff1e03f */
[----:B------:R-:W-:-:S03]  /*0040*/  IADD3 R1, R1, -0x50, RZ ;  /* 0xffffffb001017810 */ /* 0x000fc60007ffe0ff */
[----:B------:R-:W-:-:S07]  /*0050*/  UIADD3.X UR5, URZ, UR5, URZ, UP0, !UPT ;  /* 0x000000053f057290 */ /* 0x000fce00087fe43f */
[----:B------:R-:W-:Y:S05]  /*0060*/  CALL.REL.NOINC `($_ZN5flash24flash_fwd_splitkv_kernelI23Flash_fwd_kernel_traitsILi256ELi64ELi64ELi4ELb0ELb0EN7cutlass10bfloat16_tE19Flash_kernel_traitsILi256ELi64ELi64ELi4ES3_EELb0ELb0ELb1ELb0ELb0ELb1ELb0ELb1EEEvNS_16Flash_fwd_paramsE$_ZN5flash30compute_attn_1rowblock_splitkvI23Flash_fwd_kernel_traitsILi256ELi64ELi64ELi4ELb0ELb0EN7cutlass10bfloat16_tE19Flash_kernel_traitsILi256ELi64ELi64ELi4ES3_EELb0ELb0ELb1ELb0ELb0ELb1ELb0ELb1ENS_16Flash_fwd_paramsEEEvRKT8_iiiii) ;  /* 0x0000002000007944 */ /* 0x000fea0003c00000 */
[----:B------:R-:W-:Y:S05]  /*0070*/  BSYNC B4 ;  /* 0x0000000000047941 */ /* 0x000fea0003800000 */
.L_x_4796:
[----:B------:R-:W-:Y:S05]  /*0080*/  EXIT ;  /* 0x000000000000794d */ /* 0x000fea0003800000 */
        .type           $_ZN5flash24flash_fwd_splitkv_kernelI23Flash_fwd_kernel_traitsILi256ELi64ELi64ELi4ELb0ELb0EN7cutlass10bfloat16_tE19Flash_kernel_traitsILi256ELi64ELi64ELi4ES3_EELb0ELb0ELb1ELb0ELb0ELb1ELb0ELb1EEEvNS_16Flash_fwd_paramsE$_ZN5flash30compute_attn_1rowblock_splitkvI23Flash_fwd_kernel_traitsILi256ELi64ELi64ELi4ELb0ELb0EN7cutlass10bfloat16_tE19Flash_kernel_traitsILi256ELi64ELi64ELi4ES3_EELb0ELb0ELb1ELb0ELb0ELb1ELb0ELb1ENS_16Flash_fwd_paramsEEEvRKT8_iiiii,@function
        .size           $_ZN5flash24flash_fwd_splitkv_kernelI23Flash_fwd_kernel_traitsILi256ELi64ELi64ELi4ELb0ELb0EN7cutlass10bfloat16_tE19Flash_kernel_traitsILi256ELi64ELi64ELi4ES3_EELb0ELb0ELb1ELb0ELb0ELb1ELb0ELb1EEEvNS_16Flash_fwd_paramsE$_ZN5flash30compute_attn_1rowblock_splitkvI23Flash_fwd_kernel_traitsILi256ELi64ELi64ELi4ELb0ELb0EN7cutlass10bfloat16_tE19Flash_kernel_traitsILi256ELi64ELi64ELi4ES3_EELb0ELb0ELb1ELb0ELb0ELb1ELb0ELb1ENS_16Flash_fwd_paramsEEEvRKT8_iiiii,($__internal_25_$__cuda_sm70_shflsync_bfly_p - $_ZN5flash24flash_fwd_splitkv_kernelI23Flash_fwd_kernel_traitsILi256ELi64ELi64ELi4ELb0ELb0EN7cutlass10bfloat16_tE19Flash_kernel_traitsILi256ELi64ELi64ELi4ES3_EELb0ELb0ELb1ELb0ELb0ELb1ELb0ELb1EEEvNS_16Flash_fwd_paramsE$_ZN5flash30compute_attn_1rowblock_splitkvI23Flash_fwd_kernel_traitsILi256ELi64ELi64ELi4ELb0ELb0EN7cutlass10bfloat16_tE19Flash_kernel_traitsILi256ELi64ELi64ELi4ES3_EELb0ELb0ELb1ELb0ELb0ELb1ELb0ELb1ENS_16Flash_fwd_paramsEEEvRKT8_iiiii)
$_ZN5flash24flash_fwd_splitkv_kernelI23Flash_fwd_kernel_traitsILi256ELi64ELi64ELi4ELb0ELb0EN7cutlass10bfloat16_tE19Flash_kernel_traitsILi256ELi64ELi64ELi4ES3_EELb0ELb0ELb1ELb0ELb0ELb1ELb0ELb1EEEvNS_16Flash_fwd_paramsE$_ZN5flash30compute_attn_1rowblock_splitkvI23Flash_fwd_kernel_traitsILi256ELi64ELi64ELi4ELb0ELb0EN7cutlass10bfloat16_tE19Flash_kernel_traitsILi256ELi64ELi64ELi4ES3_EELb0ELb0ELb1ELb0ELb0ELb1ELb0ELb1ENS_16Flash_fwd_paramsEEEvRKT8_iiiii:
[----:B------:R-:W-:Y:S01]  /*0090*/  IMAD.U32 R24, RZ, RZ, UR4 ;  /* 0x00000004ff187e24 */ /* 0x000fe2000f8e00ff */
[----:B------:R-:W-:Y:S01]  /*00a0*/  ULDC.64 UR6, c[0x0][0x118] ;  /* 0x0000460000067ab9 */ /* 0x000fe20000000a00 */
[----:B------:R-:W-:-:S05]  /*00b0*/  IMAD.U32 R25, RZ, RZ, UR5 ;  /* 0x00000005ff197e24 */ /* 0x000fca000f8e00ff */
[----:B------:R-:W2:Y:S04]  /*00c0*/  LD.E.64 R4, [R24.64+0xe0] ;  /* 0x0000e00618047980 */ /* 0x000ea8000c101b00 */
[----:B------:R-:W1:Y:S01]  /*00d0*/  S2R R33, SR_CTAID.Y ;  /* 0x0000000000217919 */ /* 0x000e620000002600 */
[----:B------:R-:W-:-:S03]  /*00e0*/  MOV R34, 0xffffffff ;  /* 0xffffffff00227802 */ /* 0x000fc60000000f00 */
[----:B------:R-:W3:Y:S01]  /*00f0*/  LD.E.64 R2, [R24.64+0xe8] ;  /* 0x0000e80618027980 */ /* 0x000ee2000c101b00 */
[----:B--2---:R-:W-:Y:S01]  /*0100*/  ISETP.NE.U32.AND P1, PT, R4, RZ, PT ;  /* 0x000000ff0400720c */ /* 0x004fe20003f25070 */
[----:B-1----:R-:W-:-:S03]  /*0110*/  IMAD.WIDE R6, R33, 0x4, R4 ;  /* 0x0000000421067825 */ /* 0x002fc600078e0204 */
[----:B------:R-:W-:-:S13]  /*0120*/  ISETP.NE.AND.EX P1, PT, R5, RZ, PT, P1 ;  /* 0x000000ff0500720c */ /* 0x000fda0003f25310 */
[----:B------:R-:W2:Y:S01]  /*0130*/  @P1 LD.E R34, [R6.64] ;  /* 0x0000000606221980 */ /* 0x000ea2000c101900 */
[----:B---3--:R-:W-:Y:S01]  /*0140*/  ISETP.NE.U32.AND P0, PT, R2, RZ, PT ;  /* 0x000000ff0200720c */ /* 0x008fe20003f05070 */
[----:B------:R-:W-:Y:S01]  /*0150*/  BSSY B0, `(.L_x_4797) ;  /* 0x000000b000007945 */ /* 0x000fe20003800000 */
[----:B------:R-:W-:Y:S01]  /*0160*/  IMAD.MOV.U32 R20, RZ, RZ, -0x1 ;  /* 0xffffffffff147424 */ /* 0x000fe200078e00ff */
[----:B------:R-:W1:Y:S01]  /*0170*/  S2R R188, SR_TID.X ;  /* 0x0000000000bc7919 */ /* 0x000e620000002100 */
[----:B------:R-:W-:Y:S01]  /*0180*/  ISETP.NE.AND.EX P0, PT, R3, RZ, PT, P0 ;  /* 0x000000ff0300720c */ /* 0x000fe20003f05300 */
[----:B------:R-:W-:Y:S02]  /*0190*/  IMAD.WIDE R4, R33, 0x4, R2 ;  /* 0x0000000421047825 */ /* 0x000fe400078e0202 */
[----:B--2---:R2:W-:Y:S10]  /*01a0*/  STL [R1+0x1c], R34 ;  /* 0x00001c2201007387 */ /* 0x0045f40000100800 */
[----:B------:R-:W-:Y:S05]  /*01b0*/  @!P0 BRA `(.L_x_4798) ;  /* 0x0000004000008947 */ /* 0x000fea0003800000 */
[----:B-1----:R-:W3:Y:S02]  /*01c0*/  LD.E.U8 R0, [R24.64+0x1b2] ;  /* 0x0001b20618007980 */ /* 0x002ee4000c101100 */
[----:B---3--:R-:W-:-:S13]  /*01d0*/  ISETP.NE.AND P2, PT, R0, RZ, PT ;  /* 0x000000ff0000720c */ /* 0x008fda0003f45270 */
[----:B------:R-:W-:Y:S05]  /*01e0*/  @!P2 BRA `(.L_x_4798) ;  /* 0x000000100000a947 */ /* 0x000fea0003800000 */
[----:B------:R1:W5:Y:S02]  /*01f0*/  LD.E R20, [R4.64] ;  /* 0x0000000604147980 */ /* 0x000364000c101900 */
.L_x_4798:
[----:B-1----:R-:W-:Y:S05]  /*0200*/  BSYNC B0 ;  /* 0x0000000000007941 */ /* 0x002fea0003800000 */
.L_x_4797:
[----:B------:R-:W3:Y:S04]  /*0210*/  @P1 LD.E R6, [R6.64+0x4] ;  /* 0x0000040606061980 */ /* 0x000ee8000c101900 */
[----:B------:R-:W4:Y:S01]  /*0220*/  LD.E.64 R2, [R24.64+0xf0] ;  /* 0x0000f00618027980 */ /* 0x000f22000c101b00 */
[----:B------:R-:W-:Y:S01]  /*0230*/  IMAD.MOV.U32 R10, RZ, RZ, RZ ;  /* 0x000000ffff0a7224 */ /* 0x000fe200078e00ff */
[----:B---3--:R-:W-:-:S06]  /*0240*/  @P1 IADD3 R26, -R34, R6, RZ ;  /* 0x00000006221a1210 */ /* 0x008fcc0007ffe1ff */
[----:B------:R-:W3:Y:S01]  /*0250*/  @!P1 LD.E R26, [R24.64+0xb4] ;  /* 0x0000b406181a9980 */ /* 0x000ee2000c101900 */
[----:B----4-:R-:W-:-:S04]  /*0260*/  ISETP.NE.U32.AND P4, PT, R2, RZ, PT ;  /* 0x000000ff0200720c */ /* 0x010fc80003f85070 */
[----:B------:R-:W-:Y:S01]  /*0270*/  ISETP.NE.AND.EX P4, PT, R3, RZ, PT, P4 ;  /* 0x000000ff0300720c */ /* 0x000fe20003f85340 */
[----:B------:R-:W-:-:S12]  /*0280*/  IMAD.WIDE R28, R33, 0x4, R2 ;  /* 0x00000004211c7825 */ /* 0x000fd800078e0202 */
[----:B------:R1:W5:Y:S01]  /*0290*/  @P4 LD.E R10, [R28.64] ;  /* 0x000000061c0a4980 */ /* 0x000362000c101900 */
[----:B------:R-:W-:Y:S03]  /*02a0*/  BSSY B0, `(.L_x_4799) ;  /* 0x000000a000007945 */ /* 0x000fe60003800000 */
[----:B---3--:R1:W-:Y:S01]  /*02b0*/  STL [R1+0x24], R26 ;  /* 0x0000241a01007387 */ /* 0x0083e20000100800 */
[----:B------:R-:W-:Y:S05]  /*02c0*/  @!P0 BRA `(.L_x_4800) ;  /* 0x0000006000008947 */ /* 0x000fea0003800000 */
[----:B------:R-:W3:Y:S02]  /*02d0*/  LD.E.U8 R0, [R24.64+0x1b2] ;  /* 0x0001b20618007980 */ /* 0x000ee4000c101100 */
[----:B---3--:R-:W-:-:S13]  /*02e0*/  ISETP.NE.AND P0, PT, R0, RZ, PT ;  /* 0x000000ff0000720c */ /* 0x008fda0003f05270 */
[----:B------:R-:W3:Y:S02]  /*02f0*/  @P0 LD.E R0, [R4.64+0x4] ;  /* 0x0000040604000980 */ /* 0x000ee4000c101900 */
[----:B---3-5:R-:W-:-:S06]  /*0300*/  @P0 IADD3 R0, R0, -R20, RZ ;  /* 0x8000001400000210 */ /* 0x028fcc0007ffe0ff */
[----:B------:R3:W5:Y:S01]  /*0310*/  @!P0 LD.E R0, [R4.64] ;  /* 0x0000000604008980 */ /* 0x000762000c101900 */
[----:B------:R-:W-:Y:S05]  /*0320*/  BRA `(.L_x_4801) ;  /* 0x0000001000007947 */ /* 0x000fea0003800000 */
.L_x_4800:
[----:B------:R3:W5:Y:S02]  /*0330*/  LD.E R0, [R24.64+0xb8] ;  /* 0x0000b80618007980 */ /* 0x000764000c101900 */
.L_x_4801:
[----:B------:R-:W-:Y:S05]  /*0340*/  BSYNC B0 ;  /* 0x0000000000007941 */ /* 0x000fea0003800000 */
.L_x_4799:
        /* <DEDUP_REMOVED lines=8> */
[----:B----4-:R-:W-:-:S05]  /*03d0*/  IADD3 R0, R0, -R10, RZ ;  /* 0x8000000a00007210 */ /* 0x010fca0007ffe0ff */
[----:B------:R4:W-:Y:S01]  /*03e0*/  STL [R1+0x4], R0 ;  /* 0x0000040001007387 */ /* 0x0009e20000100800 */
[----:B------:R-:W-:Y:S05]  /*03f0*/  BRA `(.L_x_4804) ;  /* 0x000000a000007947 */ /* 0x000fea0003800000 */
.L_x_4803:
[----:B------:R-:W4:Y:S01]  /*0400*/  LD.E.64 R2, [R24.64+0x108] ;  /* 0x0001080618027980 */ /* 0x000f22000c101b00 */
[----:B------:R-:W-:Y:S01]  /*0410*/  BSSY B0, `(.L_x_4805) ;  /* 0x0000006000007945 */ /* 0x000fe20003800000 */
[----:B------:R-:W-:Y:S01]  /*0420*/  IMAD.MOV.U32 R0, RZ, RZ, RZ ;  /* 0x000000ffff007224 */ /* 0x000fe200078e00ff */
[----:B----4-:R-:W-:-:S04]  /*0430*/  ISETP.NE.U32.AND P0, PT, R2, RZ, PT ;  /* 0x000000ff0200720c */ /* 0x010fc80003f05070 */
[----:B------:R-:W-:-:S13]  /*0440*/  ISETP.NE.AND.EX P0, PT, R3, RZ, PT, P0 ;  /* 0x000000ff0300720c */ /* 0x000fda0003f05300 */
[----:B------:R-:W-:Y:S05]  /*0450*/  @!P0 BRA `(.L_x_4806) ;  /* 0x0000001000008947 */ /* 0x000fea0003800000 */
[----:B------:R4:W5:Y:S02]  /*0460*/  LD.E R0, [R24.64+0xbc] ;  /* 0x0000bc0618007980 */ /* 0x000964000c101900 */
.L_x_4806:
[----:B------:R-:W-:Y:S05]  /*0470*/  BSYNC B0 ;  /* 0x0000000000007941 */ /* 0x000fea0003800000 */
.L_x_4805:
[----:B-----5:R-:W-:-:S05]  /*0480*/  IADD3 R0, R140, R0, RZ ;  /* 0x000000008c007210 */ /* 0x020fca0007ffe0ff */
[----:B------:R1:W-:Y:S02]  /*0490*/  STL [R1+0x4], R0 ;  /* 0x0000040001007387 */ /* 0x0003e40000100800 */
.L_x_4804:
[----:B------:R-:W-:Y:S05]  /*04a0*/  BSYNC B1 ;  /* 0x0000000000017941 */ /* 0x000fea0003800000 */
.L_x_4802:
[----:B------:R-:W5:Y:S01]  /*04b0*/  S2R R30, SR_CTAID.X ;  /* 0x00000000001e7919 */ /* 0x000f620000002500 */
[----:B------:R-:W-:Y:S01]  /*04c0*/  MOV R31, 0x70 ;  /* 0x00000070001f7802 */ /* 0x000fe20000000f00 */
[----:B------:R-:W-:-:S03]  /*04d0*/  IMAD.MOV.U32 R3, RZ, RZ, 0x0 ;  /* 0x00000000ff037424 */ /* 0x000fc600078e00ff */
[----:B------:R-:W-:Y:S01]  /*04e0*/  MOV R2, R31 ;  /* 0x0000001f00027202 */ /* 0x000fe20000000f00 */
[----:B-----5:R-:W-:-:S05]  /*04f0*/  IMAD.SHL.U32 R189, R30, 0x40, RZ ;  /* 0x000000401ebd7824 */ /* 0x020fca00078e00ff */
[----:B------:R-:W-:-:S13]  /*0500*/  ISETP.GT.AND P0, PT, R26, R189, PT ;  /* 0x000000bd1a00720c */ /* 0x000fda0003f04270 */
[----:B------:R-:W-:Y:S05]  /*0510*/  @!P0 RET.REL.NODEC R2 `(_ZN5flash24flash_fwd_splitkv_kernelI23Flash_fwd_kernel_traitsILi256ELi64ELi64ELi4ELb0ELb0EN7cutlass10bfloat16_tE19Flash_kernel_traitsILi256ELi64ELi64ELi4ES3_EELb0ELb0ELb1ELb0ELb0ELb1ELb0ELb1EEEvNS_16Flash_fwd_paramsE) ;  /* 0xfffffae002008950 */ /* 0x000fea0003c3ffff */
[----:B---3--:R-:W3:Y:S04]  /*0520*/  LDL R4, [R1+0x4] ;  /* 0x0000040001047983 */ /* 0x008ee80000100800 */
[----:B-1--4-:R-:W4:Y:S01]  /*0530*/  LD.E R0, [R24.64+0xb8] ;  /* 0x0000b80618007980 */ /* 0x012f22000c101900 */
[----:B---3--:R-:W-:Y:S02]  /*0540*/  IADD3 R2, R4, 0x3f, RZ ;  /* 0x0000003f04027810 */ /* 0x008fe40007ffe0ff */
[----:B----4-:R-:W-:Y:S02]  /*0550*/  IADD3 R0, R0, 0x3f, RZ ;  /* 0x0000003f00007810 */ /* 0x010fe40007ffe0ff */
[----:B------:R-:W-:Y:S02]  /*0560*/  SHF.R.S32.HI R3, RZ, 0x1f, R2 ;  /* 0x0000001fff037819 */ /* 0x000fe40000011402 */
[----:B------:R-:W-:-:S02]  /*0570*/  SHF.R.S32.HI R4, RZ, 0x1f, R0 ;  /* 0x0000001fff047819 */ /* 0x000fc40000011400 */
[----:B------:R-:W-:Y:S02]  /*0580*/  LEA.HI R2, R3, R2, RZ, 0x6 ;  /* 0x0000000203027211 */ /* 0x000fe400078f30ff */
[----:B------:R-:W-:Y:S02]  /*0590*/  LEA.HI R3, R4, R0, RZ, 0x6 ;  /* 0x0000000004037211 */ /* 0x000fe400078f30ff */
[----:B------:R-:W-:Y:S02]  /*05a0*/  SHF.R.S32.HI R0, RZ, 0x6, R2 ;  /* 0x00000006ff007819 */ /* 0x000fe40000011402 */
[----:B------:R-:W-:-:S04]  /*05b0*/  SHF.R.S32.HI R2, RZ, 0x6, R3 ;  /* 0x00000006ff027819 */ /* 0x000fc80000011403 */
[----:B------:R-:W-:-:S04]  /*05c0*/  IMNMX R36, R2, R0, PT ;  /* 0x0000000002247217 */ /* 0x000fc80003800200 */
[----:B------:R-:W-:Y:S01]  /*05d0*/  ISETP.GT.AND P0, PT, R36, RZ, PT ;  /* 0x000000ff2400720c */ /* 0x000fe20003f04270 */
[----:B------:R1:W-:-:S12]  /*05e0*/  STL [R1+0x20], R36 ;  /* 0x0000202401007387 */ /* 0x0003d80000100800 */
[----:B------:R-:W-:Y:S05]  /*05f0*/  @P0 BRA `(.L_x_4807) ;  /* 0x000009b000000947 */ /* 0x000fea0003800000 */
[----:B------:R-:W-:Y:S01]  /*0600*/  ISETP.NE.AND P0, PT, R34, -0x1, PT ;  /* 0xffffffff2200780c */ /* 0x000fe20003f05270 */
[----:B------:R3:W4:Y:S04]  /*0610*/  LD.E.64 R4, [R24.64+0x88] ;  /* 0x0000880618047980 */ /* 0x000728000c101b00 */
[----:B--2---:R3:W2:Y:S04]  /*0620*/  LD.E.64 R12, [R24.64+0x90] ;  /* 0x00009006180c7980 */ /* 0x0046a8000c101b00 */
[----:B------:R3:W2:Y:S04]  /*0630*/  LD.E R18, [R24.64+0x60] ;  /* 0x0000600618127980 */ /* 0x0006a8000c101900 */
[----:B------:R3:W2:Y:S04]  /*0640*/  @!P0 LD.E.64 R6, [R24.64+0x80] ;  /* 0x0000800618068980 */ /* 0x0006a8000c101b00 */
[----:B------:R3:W2:Y:S04]  /*0650*/  LD.E R21, [R24.64+0xb4] ;  /* 0x0000b40618157980 */ /* 0x0006a8000c101900 */
[----:B------:R3:W5:Y:S04]  /*0660*/  LD.E R0, [R24.64+0xc0] ;  /* 0x0000c00618007980 */ /* 0x000768000c101900 */
[----:B------:R3:W5:Y:S04]  /*0670*/  LD.E.64 R8, [R24.64+0x70] ;  /* 0x0000700618087980 */ /* 0x000768000c101b00 */
[----:B---3--:R-:W5:Y:S01]  /*0680*/  LD.E.64 R24, [R24.64+0xa0] ;  /* 0x0000a00618187980 */ /* 0x008f62000c101b00 */
[----:B------:R-:W-:-:S04]  /*0690*/  SHF.R.S32.HI R19, RZ, 0x1f, R188 ;  /* 0x0000001fff137819 */ /* 0x000fc800000114bc */
[----:B------:R-:W-:-:S04]  /*06a0*/  LEA.HI R19, R19, R188, RZ, 0x3 ;  /* 0x000000bc13137211 */ /* 0x000fc800078f18ff */
[----:B------:R-:W-:-:S05]  /*06b0*/  LOP3.LUT R2, R19, 0xfffffff8, RZ, 0xc0, !PT ;  /* 0xfffffff813027812 */ /* 0x000fca00078ec0ff */
[----:B------:R-:W-:Y:S01]  /*06c0*/  IMAD.IADD R22, R188, 0x1, -R2 ;  /* 0x00000001bc167824 */ /* 0x000fe200078e0a02 */
[----:B------:R-:W3:Y:S03]  /*06d0*/  S2R R23, SR_CTAID.Z ;  /* 0x0000000000177919 */ /* 0x000ee60000002700 */
[----:B------:R-:W-:Y:S01]  /*06e0*/  IMAD.SHL.U32 R2, R22, 0x8, RZ ;  /* 0x0000000816027824 */ /* 0x000fe200078e00ff */
[----:B------:R-:W-:Y:S02]  /*06f0*/  @!P0 SHF.R.S32.HI R17, RZ, 0x1f, R33 ;  /* 0x0000001fff118819 */ /* 0x000fe40000011421 */
[----:B------:R-:W-:Y:S01]  /*0700*/  SHF.R.S32.HI R20, RZ, 0x1f, R189 ;  /* 0x0000001fff147819 */ /* 0x000fe200000114bd */
[----:B------:R-:W-:Y:S01]  /*0710*/  BSSY B0, `(.L_x_4808) ;  /* 0x000002e000007945 */ /* 0x000fe20003800000 */
[-C--:B----4-:R-:W-:Y:S02]  /*0720*/  @P0 IMAD R3, R5, R34.reuse, RZ ;  /* 0x0000002205030224 */ /* 0x090fe400078e02ff */
[----:B------:R-:W-:-:S04]  /*0730*/  @P0 IMAD.WIDE.U32 R10, R4, R34, RZ ;  /* 0x00000022040a0225 */ /* 0x000fc800078e00ff */
[----:B------:R-:W-:Y:S01]  /*0740*/  @P0 IMAD.MOV.U32 R14, RZ, RZ, R10 ;  /* 0x000000ffff0e0224 */ /* 0x000fe200078e000a */
[----:B------:R-:W-:Y:S02]  /*0750*/  @P0 IADD3 R15, R11, R3, RZ ;  /* 0x000000030b0f0210 */ /* 0x000fe40007ffe0ff */
[----:B------:R-:W-:Y:S01]  /*0760*/  SHF.R.S32.HI R3, RZ, 0x1f, R2 ;  /* 0x0000001fff037819 */ /* 0x000fe20000011402 */
[-C--:B--2---:R-:W-:Y:S02]  /*0770*/  @!P0 IMAD R7, R7, R33.reuse, RZ ;  /* 0x0000002107078224 */ /* 0x084fe400078e02ff */
[----:B------:R-:W-:-:S04]  /*0780*/  @!P0 IMAD.WIDE.U32 R10, R6, R33, RZ ;  /* 0x00000021060a8225 */ /* 0x000fc800078e00ff */
[----:B------:R-:W-:Y:S01]  /*0790*/  @!P0 IMAD R17, R6, R17, R7 ;  /* 0x0000001106118224 */ /* 0x000fe200078e0207 */
[----:B------:R-:W-:Y:S01]  /*07a0*/  @!P0 MOV R14, R10 ;  /* 0x0000000a000e8202 */ /* 0x000fe20000000f00 */
[----:B------:R-:W-:Y:S02]  /*07b0*/  IMAD R16, R5, R189, RZ ;  /* 0x000000bd05107224 */ /* 0x000fe400078e02ff */
[----:B------:R-:W-:Y:S01]  /*07c0*/  IMAD.WIDE.U32 R6, R189, R4, R2 ;  /* 0x00000004bd067225 */ /* 0x000fe200078e0002 */
[----:B------:R-:W-:-:S03]  /*07d0*/  SHF.R.S32.HI R10, RZ, 0x3, R19 ;  /* 0x00000003ff0a7819 */ /* 0x000fc60000011413 */
[----:B------:R-:W-:Y:S02]  /*07e0*/  IMAD R16, R4, R20, R16 ;  /* 0x0000001404107224 */ /* 0x000fe400078e0210 */
[----:B------:R-:W-:Y:S01]  /*07f0*/  @!P0 IMAD.IADD R15, R11, 0x1, R17 ;  /* 0x000000010b0f8824 */ /* 0x000fe200078e0211 */
[----:B------:R-:W-:Y:S02]  /*0800*/  IADD3 R14, P0, R14, R6, RZ ;  /* 0x000000060e0e7210 */ /* 0x000fe40007f1e0ff */
[----:B------:R-:W-:Y:S02]  /*0810*/  IADD3 R11, -R189, R26, RZ ;  /* 0x0000001abd0b7210 */ /* 0x000fe40007ffe1ff */
[----:B------:R-:W-:Y:S02]  /*0820*/  IADD3.X R15, R15, R7, R16, P0, !PT ;  /* 0x000000070f0f7210 */ /* 0x000fe400007fe410 */
[----:B------:R-:W-:Y:S01]  /*0830*/  ISETP.GE.AND P0, PT, R10, R11, PT ;  /* 0x0000000b0a00720c */ /* 0x000fe20003f06270 */
[----:B---3--:R-:W-:Y:S01]  /*0840*/  IMAD R13, R13, R23, RZ ;  /* 0x000000170d0d7224 */ /* 0x008fe200078e02ff */
[--C-:B------:R-:W-:Y:S01]  /*0850*/  SHF.R.S32.HI R7, RZ, 0x1f, R23.reuse ;  /* 0x0000001fff077819 */ /* 0x100fe20000011417 */
[----:B------:R-:W-:-:S02]  /*0860*/  IMAD R6, R33, R18, R23 ;  /* 0x0000001221067224 */ /* 0x000fc400078e0217 */
[----:B------:R-:W-:-:S04]  /*0870*/  IMAD.WIDE.U32 R14, R23, R12, R14 ;  /* 0x0000000c170e7225 */ /* 0x000fc800078e000e */
[----:B------:R-:W-:Y:S01]  /*0880*/  IMAD R13, R12, R7, R13 ;  /* 0x000000070c0d7224 */ /* 0x000fe200078e020d */
[----:B------:R-:W-:Y:S01]  /*0890*/  SHF.R.S32.HI R27, RZ, 0x1f, R10 ;  /* 0x0000001fff1b7819 */ /* 0x000fe2000001140a */
[----:B------:R-:W-:Y:S01]  /*08a0*/  IMAD R21, R21, R6, R189 ;  /* 0x0000000615157224 */ /* 0x000fe200078e02bd */
[C---:B------:R-:W-:Y:S01]  /*08b0*/  IADD3 R20, R2.reuse, 0x40, RZ ;  /* 0x0000004002147810 */ /* 0x040fe20007ffe0ff */
[----:B------:R-:W-:Y:S01]  /*08c0*/  IMAD.IADD R13, R15, 0x1, R13 ;  /* 0x000000010f0d7824 */ /* 0x000fe200078e020d */
[C---:B------:R-:W-:Y:S02]  /*08d0*/  IADD3 R19, R2.reuse, 0x80, RZ ;  /* 0x0000008002137810 */ /* 0x040fe40007ffe0ff */
[----:B------:R-:W-:Y:S01]  /*08e0*/  IADD3 R18, R2, 0xc0, RZ ;  /* 0x000000c002127810 */ /* 0x000fe20007ffe0ff */
        /* <DEDUP_REMOVED lines=16> */
.L_x_4809:
[----:B------:R-:W-:Y:S05]  /*09f0*/  BSYNC B0 ;  /* 0x0000000000007941 */ /* 0x000fea0003800000 */
.L_x_4808:
[----:B------:R-:W-:Y:S01]  /*0a00*/  IADD3 R26, R10, 0x10, RZ ;  /* 0x000000100a1a7810 */ /* 0x000fe20007ffe0ff */
[----:B------:R-:W-:Y:S03]  /*0a10*/  BSSY B0, `(.L_x_4810) ;  /* 0x0000015000007945 */ /* 0x000fe60003800000 */
[----:B------:R-:W-:-:S13]  /*0a20*/  ISETP.GE.AND P0, PT, R26, R11, PT ;  /* 0x0000000b1a00720c */ /* 0x000fda0003f06270 */
[----:B------:R-:W-:Y:S05]  /*0a30*/  @P0 BRA `(.L_x_4811) ;  /* 0x0000012000000947 */ /* 0x000fea0003800000 */
[----:B--2---:R-:W-:Y:S01]  /*0a40*/  IADD3 R6, P0, R10, 0x10, RZ ;  /* 0x000000100a067810 */ /* 0x004fe20007f1e0ff */
[----:B------:R-:W-:Y:S01]  /*0a50*/  IMAD.MOV.U32 R16, RZ, RZ, R14 ;  /* 0x000000ffff107224 */ /* 0x000fe200078e000e */
[-C--:B-----5:R-:W-:Y:S01]  /*0a60*/  ISETP.GE.AND P3, PT, R2, R0.reuse, PT ;  /* 0x000000000200720c */ /* 0x0a0fe20003f66270 */
[----:B------:R-:W-:Y:S01]  /*0a70*/  IMAD.MOV.U32 R17, RZ, RZ, R13 ;  /* 0x000000ffff117224 */ /* 0x000fe200078e000d */
[-C--:B------:R-:W-:Y:S01]  /*0a80*/  ISETP.GE.AND P2, PT, R20, R0.reuse, PT ;  /* 0x000000001400720c */ /* 0x080fe20003f46270 */
[----:B------:R-:W-:Y:S01]  /*0a90*/  IMAD.X R7, RZ, RZ, R27, P0 ;  /* 0x000000ffff077224 */ /* 0x000fe200000e061b */
[----:B------:R-:W-:Y:S01]  /*0aa0*/  ISETP.GE.AND P1, PT, R19, R0, PT ;  /* 0x000000001300720c */ /* 0x000fe20003f26270 */
[----:B------:R-:W-:Y:S01]  /*0ab0*/  IMAD.WIDE.U32 R16, R4, R6, R16 ;  /* 0x0000000604107225 */ /* 0x000fe200078e0010 */
[----:B------:R-:W-:-:S03]  /*0ac0*/  ISETP.GE.AND P0, PT, R18, R0, PT ;  /* 0x000000001200720c */ /* 0x000fc60003f06270 */
[----:B------:R-:W-:-:S04]  /*0ad0*/  IMAD R7, R7, R4, RZ ;  /* 0x0000000407077224 */ /* 0x000fc800078e02ff */
[----:B------:R-:W-:Y:S01]  /*0ae0*/  IMAD R7, R5, R6, R7 ;  /* 0x0000000605077224 */ /* 0x000fe200078e0207 */
[----:B------:R-:W-:-:S03]  /*0af0*/  LEA R6, P4, R16, R8, 0x1 ;  /* 0x0000000810067211 */ /* 0x000fc600078808ff */
[----:B------:R-:W-:-:S05]  /*0b00*/  IMAD.IADD R7, R17, 0x1, R7 ;  /* 0x0000000111077824 */ /* 0x000fca00078e0207 */
[----:B------:R-:W-:-:S05]  /*0b10*/  LEA.HI.X R7, R16, R9, R7, 0x1, P4 ;  /* 0x0000000910077211 */ /* 0x000fca00020f0c07 */
[----:B------:R2:W-:Y:S04]  /*0b20*/  @!P3 ST.E.128 [R6.64], RZ ;  /* 0x000000ff0600b985 */ /* 0x0005e8000c101d06 */
[----:B------:R2:W-:Y:S04]  /*0b30*/  @!P2 ST.E.128 [R6.64+0x80], RZ ;  /* 0x000080ff0600a985 */ /* 0x0005e8000c101d06 */
[----:B------:R2:W-:Y:S04]  /*0b40*/  @!P1 ST.E.128 [R6.64+0x100], RZ ;  /* 0x000100ff06009985 */ /* 0x0005e8000c101d06 */
[----:B------:R2:W-:Y:S02]  /*0b50*/  @!P0 ST.E.128 [R6.64+0x180], RZ ;  /* 0x000180ff06008985 */ /* 0x0005e4000c101d06 */
.L_x_4811:
[----:B------:R-:W-:Y:S05]  /*0b60*/  BSYNC B0 ;  /* 0x0000000000007941 */ /* 0x000fea0003800000 */
.L_x_4810:
        /* <DEDUP_REMOVED lines=22> */
.L_x_4813:
[----:B------:R-:W-:Y:S05]  /*0cd0*/  BSYNC B0 ;  /* 0x0000000000007941 */ /* 0x000fea0003800000 */
.L_x_4812:
[----:B--2---:R-:W-:Y:S01]  /*0ce0*/  IADD3 R7, R10, 0x30, RZ ;  /* 0x000000300a077810 */ /* 0x004fe20007ffe0ff */
        /* <DEDUP_REMOVED lines=20> */
.L_x_4815:
[----:B------:R-:W-:Y:S05]  /*0e30*/  BSYNC B0 ;  /* 0x0000000000007941 */ /* 0x000fea0003800000 */
.L_x_4814:
[----:B------:R-:W-:Y:S02]  /*0e40*/  ISETP.NE.AND P4, PT, R22, RZ, PT ;  /* 0x000000ff1600720c */ /* 0x000fe40003f85270 */
[----:B-----5:R-:W-:-:S02]  /*0e50*/  IADD3 R0, P0, R21, R10, RZ ;  /* 0x0000000a15007210 */ /* 0x020fc40007f1e0ff */
[-C--:B------:R-:W-:Y:S02]  /*0e60*/  ISETP.GE.OR P3, PT, R10, R11.reuse, P4 ;  /* 0x0000000b0a00720c */ /* 0x080fe40002766670 */
[-C--:B------:R-:W-:Y:S02]  /*0e70*/  ISETP.GE.OR P2, PT, R26, R11.reuse, P4 ;  /* 0x0000000b1a00720c */ /* 0x080fe40002746670 */
[----:B------:R-:W-:Y:S02]  /*0e80*/  ISETP.GE.OR P1, PT, R23, R11, P4 ;  /* 0x0000000b1700720c */ /* 0x000fe40002726670 */
[----:B--2---:R-:W-:Y:S02]  /*0e90*/  LEA.HI.X.SX32 R3, R21, R27, 0x1, P0 ;  /* 0x0000001b15037211 */ /* 0x004fe400000f0eff */
[----:B------:R-:W-:Y:S02]  /*0ea0*/  LEA R2, P0, R0, R24, 0x2 ;  /* 0x0000001800027211 */ /* 0x000fe400078010ff */
[----:B------:R-:W-:-:S02]  /*0eb0*/  ISETP.GE.OR P4, PT, R7, R11, P4 ;  /* 0x0000000b0700720c */ /* 0x000fc40002786670 */
[----:B------:R-:W-:Y:S01]  /*0ec0*/  LEA.HI.X R3, R0, R25, R3, 0x2, P0 ;  /* 0x0000001900037211 */ /* 0x000fe200000f1403 */
[----:B------:R-:W-:Y:S02]  /*0ed0*/  @!P3 IMAD.MOV.U32 R5, RZ, RZ, 0x7f800000 ;  /* 0x7f800000ff05b424 */ /* 0x000fe400078e00ff */
[----:B------:R-:W-:Y:S02]  /*0ee0*/  @!P2 IMAD.MOV.U32 R4, RZ, RZ, 0x7f800000 ;  /* 0x7f800000ff04a424 */ /* 0x000fe400078e00ff */
[----:B------:R-:W-:Y:S01]  /*0ef0*/  @!P1 IMAD.MOV.U32 R0, RZ, RZ, 0x7f800000 ;  /* 0x7f800000ff009424 */ /* 0x000fe200078e00ff */
[----:B------:R2:W-:Y:S04]  /*0f00*/  @!P3 ST.E [R2.64], R5 ;  /* 0x000000050200b985 */ /* 0x0005e8000c101906 */
[----:B------:R3:W-:Y:S04]  /*0f10*/  @!P2 ST.E [R2.64+0x40], R4 ;  /* 0x000040040200a985 */ /* 0x0007e8000c101906 */
[----:B------:R4:W-:Y:S01]  /*0f20*/  @!P1 ST.E [R2.64+0x80], R0 ;  /* 0x0000800002009985 */ /* 0x0009e2000c101906 */
[----:B--2---:R-:W-:-:S02]  /*0f30*/  IMAD.MOV.U32 R5, RZ, RZ, 0x0 ;  /* 0x00000000ff057424 */ /* 0x004fc400078e00ff */
[----:B---3--:R-:W-:-:S04]  /*0f40*/  IMAD.MOV.U32 R4, RZ, RZ, R31 ;  /* 0x000000ffff047224 */ /* 0x008fc800078e001f */
[----:B----4-:R-:W-:Y:S05]  /*0f50*/  @P4 RET.REL.NODEC R4 `(_ZN5flash24flash_fwd_splitkv_kernelI23Flash_fwd_kernel_traitsILi256ELi64ELi64ELi4ELb0ELb0EN7cutlass10bfloat16_tE19Flash_kernel_traitsILi256ELi64ELi64ELi4ES3_EELb0ELb0ELb1ELb0ELb0ELb1ELb0ELb1EEEvNS_16Flash_fwd_paramsE) ;  /* 0xfffff0a004004950 */ /* 0x010fea0003c3ffff */
[----:B------:R-:W-:-:S05]  /*0f60*/  MOV R0, 0x7f800000 ;  /* 0x7f80000000007802 */ /* 0x000fca0000000f00 */
[----:B------:R2:W-:Y:S02]  /*0f70*/  ST.E [R2.64+0xc0], R0 ;  /* 0x0000c00002007985 */ /* 0x0005e4000c101906 */
[----:B--2---:R-:W-:Y:S02]  /*0f80*/  MOV R2, R31 ;  /* 0x0000001f00027202 */ /* 0x004fe40000000f00 */
[----:B------:R-:W-:-:S04]  /*0f90*/  MOV R3, 0x0 ;  /* 0x0000000000037802 */ /* 0x000fc80000000f00 */
[----:B------:R-:W-:Y:S05]  /*0fa0*/  RET.REL.NODEC R2 `(_ZN5flash24flash_fwd_splitkv_kernelI23Flash_fwd_kernel_traitsILi256ELi64ELi64ELi4ELb0ELb0EN7cutlass10bfloat16_tE19Flash_kernel_traitsILi256ELi64ELi64ELi4ES3_EELb0ELb0ELb1ELb0ELb0ELb1ELb0ELb1EEEvNS_16Flash_fwd_paramsE) ;  /* 0xfffff05002007950 */ /* 0x000fea0003c3ffff */
.L_x_4807:
[----:B------:R-:W3:Y:S04]  /*0fb0*/  LD.E.64 R4, [R24.64+0x160] ;  /* 0x0001600618047980 */ /* 0x000ee8000c101b00 */
[----:B------:R-:W4:Y:S01]  /*0fc0*/  LD.E.64 R2, [R24.64+0x158] ;  /* 0x0001580618027980 */ /* 0x000f22000c101b00 */
[----:B---3--:R-:W-:-:S04]  /*0fd0*/  ISETP.NE.U32.AND P1, PT, R4, RZ, PT ;  /* 0x000000ff0400720c */ /* 0x008fc80003f25070 */
[----:B------:R-:W-:-:S13]  /*0fe0*/  ISETP.NE.AND.EX P1, PT, R5, RZ, PT, P1 ;  /* 0x000000ff0500720c */ /* 0x000fda0003f25310 */
[----:B------:R-:W3:Y:S01]  /*0ff0*/  @P1 LD.E.64 R6, [R24.64+0x168] ;  /* 0x0001680618061980 */ /* 0x000ee2000c101b00 */
[----:B----4-:R-:W-:Y:S01]  /*1000*/  ISETP.NE.U32.AND P0, PT, R2, RZ, PT ;  /* 0x000000ff0200720c */ /* 0x010fe20003f05070 */
[----:B------:R-:W-:-:S03]  /*1010*/  IMAD.MOV.U32 R11, RZ, RZ, R33 ;  /* 0x000000ffff0b7224 */ /* 0x000fc600078e0021 */
[----:B------:R-:W-:Y:S02]  /*1020*/  ISETP.NE.AND.EX P0, PT, R3, RZ, PT, P0 ;  /* 0x000000ff0300720c */ /* 0x000fe40003f05300 */
[----:B------:R-:W-:-:S11]  /*1030*/  @P1 SHF.R.S32.HI R0, RZ, 0x1f, R33 ;  /* 0x0000001fff001819 */ /* 0x000fd60000011421 */
[----:B------:R-:W-:-:S05]  /*1040*/  @P0 IMAD.WIDE R2, R33, 0x4, R2 ;  /* 0x0000000421020825 */ /* 0x000fca00078e0202 */
[----:B------:R4:W5:Y:S01]  /*1050*/  @P0 LD.E R11, [R2.64] ;  /* 0x00000006020b0980 */ /* 0x000962000c101900 */
[----:B------:R-:W-:Y:S03]  /*1060*/  BSSY B0, `(.L_x_4816) ;  /* 0x00000bb000007945 */ /* 0x000fe60003800000 */
[----:B------:R-:W1:Y:S01]  /*1070*/  S2R R31, SR_CTAID.Z ;  /* 0x00000000001f7919 */ /* 0x000e620000002700 */
[-C--:B---3--:R-:W-:Y:S02]  /*1080*/  @P1 IMAD R7, R7, R33.reuse, RZ ;  /* 0x0000002107071224 */ /* 0x088fe400078e02ff */
[----:B----4-:R-:W-:-:S04]  /*1090*/  @P1 IMAD.WIDE.U32 R2, R6, R33, RZ ;  /* 0x0000002106021225 */ /* 0x010fc800078e00ff */
[----:B------:R-:W-:Y:S02]  /*10a0*/  @P1 IMAD R7, R6, R0, R7 ;  /* 0x0000000006071224 */ /* 0x000fe400078e0207 */
[----:B------:R-:W-:Y:S01]  /*10b0*/  IMAD.MOV.U32 R6, RZ, RZ, RZ ;  /* 0x000000ffff067224 */ /* 0x000fe200078e00ff */
[----:B------:R-:W-:Y:S01]  /*10c0*/  @P1 LEA R6, P0, R2, R4, 0x2 ;  /* 0x0000000402061211 */ /* 0x000fe200078010ff */
[----:B------:R-:W-:Y:S01]  /*10d0*/  IMAD.MOV.U32 R0, RZ, RZ, RZ ;  /* 0x000000ffff007224 */ /* 0x000fe200078e00ff */
[----:B------:R-:W-:-:S03]  /*10e0*/  @P1 IADD3 R7, R3, R7, RZ ;  /* 0x0000000703071210 */ /* 0x000fc60007ffe0ff */
[----:B------:R-:W-:Y:S01]  /*10f0*/  IMAD.MOV.U32 R240, RZ, RZ, R6 ;  /* 0x000000fffff07224 */ /* 0x000fe200078e0006 */
[----:B------:R-:W-:-:S04]  /*1100*/  @P1 LEA.HI.X R0, R2, R5, R7, 0x2, P0 ;  /* 0x0000000502001211 */ /* 0x000fc800000f1407 */
[----:B------:R-:W-:Y:S02]  /*1110*/  MOV R241, R0 ;  /* 0x0000000000f17202 */ /* 0x000fe40000000f00 */
[----:B------:R-:W-:-:S04]  /*1120*/  ISETP.NE.U32.AND P0, PT, R240, RZ, PT ;  /* 0x000000fff000720c */ /* 0x000fc80003f05070 */
[----:B------:R-:W-:-:S13]  /*1130*/  ISETP.NE.AND.EX P0, PT, R241, RZ, PT, P0 ;  /* 0x000000fff100720c */ /* 0x000fda0003f05300 */
[----:B------:R-:W-:Y:S05]  /*1140*/  @!P0 BRA `(.L_x_4817) ;  /* 0x000005a000008947 */ /* 0x000fea0003800000 */
[----:B-1----:R-:W3:Y:S04]  /*1150*/  LD.E R13, [R24.64+0x170] ;  /* 0x00017006180d7980 */ /* 0x002ee8000c101900 */
[----:B------:R-:W4:Y:S01]  /*1160*/  LD.E R14, [R24.64+0x68] ;  /* 0x00006806180e7980 */ /* 0x000f22000c101900 */
[----:B------:R-:W-:-:S03]  /*1170*/  LEA R16, R36, 0xffffffc0, 0x6 ;  /* 0xffffffc024107811 */ /* 0x000fc600078e30ff */
[----:B--2---:R-:W2:Y:S01]  /*1180*/  LD.E.64 R120, [R24.64+0x38] ;  /* 0x0000380618787980 */ /* 0x004ea2000c101b00 */
[----:B------:R-:W-:-:S03]  /*1190*/  IABS R6, R16 ;  /* 0x0000001000067213 */ /* 0x000fc60000000000 */
[----:B-----5:R-:W2:Y:S04]  /*11a0*/  LD.E.64 R10, [R24.64+0x50] ;  /* 0x00005006180a7980 */ /* 0x020ea8000c101b00 */
        /* <DEDUP_REMOVED lines=11> */
[----:B------:R-:W-:-:S04]  /*1260*/  IMAD R0, R0, R4, RZ ;  /* 0x0000000400007224 */ /* 0x000fc800078e02ff */
[----:B------:R-:W-:Y:S01]  /*1270*/  IMAD.HI.U32 R5, R3, R0, R2 ;  /* 0x0000000003057227 */ /* 0x000fe200078e0002 */
[----:B------:R-:W-:-:S03]  /*1280*/  MOV R3, R6 ;  /* 0x0000000600037202 */ /* 0x000fc60000000f00 */
[----:B------:R-:W-:Y:S02]  /*1290*/  IMAD.MOV R0, RZ, RZ, -R7 ;  /* 0x000000ffff007224 */ /* 0x000fe400078e0a07 */
[----:B------:R-:W3:Y:S02]  /*12a0*/  LD.E.64 R6, [R24.64+0x20] ;  /* 0x0000200618067980 */ /* 0x000ee4000c101b00 */
[----:B------:R-:W-:Y:S02]  /*12b0*/  IMAD.MOV.U32 R2, RZ, RZ, R0 ;  /* 0x000000ffff027224 */ /* 0x000fe400078e0000 */
[----:B------:R-:W-:-:S04]  /*12c0*/  IMAD.HI.U32 R0, R5, R3, RZ ;  /* 0x0000000305007227 */ /* 0x000fc800078e00ff */
[----:B------:R-:W-:-:S05]  /*12d0*/  IMAD R2, R0, R2, R3 ;  /* 0x0000000200027224 */ /* 0x000fca00078e0203 */
[----:B------:R-:W-:-:S13]  /*12e0*/  ISETP.GT.U32.AND P1, PT, R4, R2, PT ;  /* 0x000000020400720c */ /* 0x000fda0003f24070 */
[----:B------:R-:W-:-:S04]  /*12f0*/  @!P1 IADD3 R2, R2, -R4, RZ ;  /* 0x8000000402029210 */ /* 0x000fc80007ffe0ff */
[----:B------:R-:W-:Y:S02]  /*1300*/  ISETP.GE.U32.AND P2, PT, R2, R4, PT ;  /* 0x000000040200720c */ /* 0x000fe40003f46070 */
[----:B------:R-:W-:Y:S02]  /*1310*/  LOP3.LUT R2, R16, R13, RZ, 0x3c, !PT ;  /* 0x0000000d10027212 */ /* 0x000fe400078e3cff */
[----:B------:R-:W-:Y:S02]  /*1320*/  @!P1 IADD3 R0, R0, 0x1, RZ ;  /* 0x0000000100009810 */ /* 0x000fe40007ffe0ff */
[----:B------:R-:W-:Y:S02]  /*1330*/  ISETP.GE.AND P0, PT, R2, RZ, PT ;  /* 0x000000ff0200720c */ /* 0x000fe40003f06270 */
[----:B------:R-:W-:-:S05]  /*1340*/  ISETP.NE.AND P1, PT, R13, RZ, PT ;  /* 0x000000ff0d00720c */ /* 0x000fca0003f25270 */
[----:B------:R-:W-:-:S05]  /*1350*/  @P2 IADD3 R0, R0, 0x1, RZ ;  /* 0x0000000100002810 */ /* 0x000fca0007ffe0ff */
[----:B------:R-:W-:-:S04]  /*1360*/  IMAD.MOV.U32 R5, RZ, RZ, R0 ;  /* 0x000000ffff057224 */ /* 0x000fc800078e0000 */
[----:B------:R-:W-:Y:S01]  /*1370*/  @!P0 IMAD.MOV R5, RZ, RZ, -R5 ;  /* 0x000000ffff058224 */ /* 0x000fe200078e0a05 */
[----:B------:R-:W-:-:S05]  /*1380*/  @!P1 LOP3.LUT R5, RZ, R13, RZ, 0x33, !PT ;  /* 0x0000000dff059212 */ /* 0x000fca00078e33ff */
[----:B------:R-:W-:-:S05]  /*1390*/  IMAD.WIDE R2, R5, 0x4, R240 ;  /* 0x0000000405027825 */ /* 0x000fca00078e02f0 */
[----:B------:R1:W3:Y:S01]  /*13a0*/  LD.E R12, [R2.64] ;  /* 0x00000006020c7980 */ /* 0x0002e2000c101900 */
[----:B----4-:R-:W-:-:S04]  /*13b0*/  IABS R4, R14 ;  /* 0x0000000e00047213 */ /* 0x010fc80000000000 */
[----:B-1----:R-:W1:Y:S08]  /*13c0*/  I2F.RP R2, R4 ;  /* 0x0000000400027306 */ /* 0x002e700000209400 */
[----:B-1----:R-:W1:Y:S02]  /*13d0*/  MUFU.RCP R2, R2 ;  /* 0x0000000200027308 */ /* 0x002e640000001000 */
[----:B-1----:R-:W-:-:S06]  /*13e0*/  IADD3 R2, R2, 0xffffffe, RZ ;  /* 0x0ffffffe02027810 */ /* 0x002fcc0007ffe0ff */
[----:B------:R-:W1:Y:S01]  /*13f0*/  F2I.FTZ.U32.TRUNC.NTZ R3, R2 ;  /* 0x0000000200037305 */ /* 0x000e62000021f000 */
[----:B------:R-:W-:Y:S02]  /*1400*/  IABS R17, R31 ;  /* 0x0000001f00117213 */ /* 0x000fe40000000000 */
[----:B------:R-:W-:Y:S02]  /*1410*/  IABS R15, R14 ;  /* 0x0000000e000f7213 */ /* 0x000fe40000000000 */
[----:B-1----:R-:W-:Y:S01]  /*1420*/  IADD3 R0, RZ, -R3, RZ ;  /* 0x80000003ff007210 */ /* 0x002fe20007ffe0ff */
[----:B------:R-:W-:-:S04]  /*1430*/  IMAD.MOV.U32 R2, RZ, RZ, RZ ;  /* 0x000000ffff027224 */ /* 0x000fc800078e00ff */
[----:B------:R-:W-:-:S04]  /*1440*/  IMAD R0, R0, R4, RZ ;  /* 0x0000000400007224 */ /* 0x000fc800078e02ff */
[----:B------:R-:W-:Y:S01]  /*1450*/  IMAD.HI.U32 R2, R3, R0, R2 ;  /* 0x0000000003027227 */ /* 0x000fe200078e0002 */
[----:B------:R-:W-:-:S03]  /*1460*/  IADD3 R0, RZ, -R15, RZ ;  /* 0x8000000fff007210 */ /* 0x000fc60007ffe0ff */
[----:B------:R-:W-:-:S04]  /*1470*/  IMAD.MOV.U32 R3, RZ, RZ, R17 ;  /* 0x000000ffff037224 */ /* 0x000fc800078e0011 */
[----:B------:R-:W-:-:S04]  /*1480*/  IMAD.HI.U32 R2, R2, R3, RZ ;  /* 0x0000000302027227 */ /* 0x000fc800078e00ff */
[----:B------:R-:W-:-:S05]  /*1490*/  IMAD R0, R2, R0, R3 ;  /* 0x0000000002007224 */ /* 0x000fca00078e0203 */
[----:B------:R-:W-:-:S13]  /*14a0*/  ISETP.GT.U32.AND P1, PT, R4, R0, PT ;  /* 0x000000000400720c */ /* 0x000fda0003f24070 */
[----:B------:R-:W-:-:S05]  /*14b0*/  @!P1 IMAD.IADD R0, R0, 0x1, -R4 ;  /* 0x0000000100009824 */ /* 0x000fca00078e0a04 */
[----:B------:R-:W-:Y:S02]  /*14c0*/  ISETP.GE.U32.AND P2, PT, R0, R4, PT ;  /* 0x000000040000720c */ /* 0x000fe40003f46070 */
[----:B------:R-:W-:Y:S02]  /*14d0*/  LOP3.LUT R0, R31, R14, RZ, 0x3c, !PT ;  /* 0x0000000e1f007212 */ /* 0x000fe400078e3cff */
[----:B------:R-:W-:Y:S02]  /*14e0*/  IADD3 R5, -R5, RZ, RZ ;  /* 0x000000ff05057210 */ /* 0x000fe40007ffe1ff */
[----:B------:R-:W-:Y:S02]  /*14f0*/  ISETP.GE.AND P0, PT, R0, RZ, PT ;  /* 0x000000ff0000720c */ /* 0x000fe40003f06270 */
[----:B------:R-:W-:Y:S02]  /*1500*/  @!P1 IADD3 R2, R2, 0x1, RZ ;  /* 0x0000000102029810 */ /* 0x000fe40007ffe0ff */
[----:B------:R-:W-:Y:S01]  /*1510*/  ISETP.NE.AND P1, PT, R14, RZ, PT ;  /* 0x000000ff0e00720c */ /* 0x000fe20003f25270 */
[----:B------:R-:W-:-:S02]  /*1520*/  IMAD R13, R13, R5, R16 ;  /* 0x000000050d0d7224 */ /* 0x000fc400078e0210 */
[----:B------:R-:W-:Y:S02]  /*1530*/  @P2 IADD3 R2, R2, 0x1, RZ ;  /* 0x0000000102022810 */ /* 0x000fe40007ffe0ff */
[----:B--2---:R-:W-:Y:S01]  /*1540*/  IMAD R4, R121, R13, RZ ;  /* 0x0000000d79047224 */ /* 0x004fe200078e02ff */
[----:B------:R-:W-:Y:S02]  /*1550*/  SHF.R.S32.HI R15, RZ, 0x1f, R13 ;  /* 0x0000001fff0f7819 */ /* 0x000fe4000001140d */
[----:B------:R-:W-:-:S03]  /*1560*/  MOV R0, R2 ;  /* 0x0000000200007202 */ /* 0x000fc60000000f00 */
[----:B------:R-:W-:Y:S01]  /*1570*/  IMAD R4, R120, R15, R4 ;  /* 0x0000000f78047224 */ /* 0x000fe200078e0204 */
[----:B------:R-:W-:Y:S02]  /*1580*/  @!P0 IADD3 R0, -R0, RZ, RZ ;  /* 0x000000ff00008210 */ /* 0x000fe40007ffe1ff */
[----:B------:R-:W-:-:S04]  /*1590*/  @!P1 LOP3.LUT R0, RZ, R14, RZ, 0x33, !PT ;  /* 0x0000000eff009212 */ /* 0x000fc800078e33ff */
[----:B------:R-:W-:Y:S02]  /*15a0*/  SHF.R.S32.HI R32, RZ, 0x1f, R0 ;  /* 0x0000001fff207819 */ /* 0x000fe40000011400 */
[----:B------:R-:W-:Y:S02]  /*15b0*/  MOV R18, R0 ;  /* 0x0000000000127202 */ /* 0x000fe40000000f00 */
[----:B---3--:R-:W-:Y:S01]  /*15c0*/  SHF.R.S32.HI R17, RZ, 0x1f, R12 ;  /* 0x0000001fff117819 */ /* 0x008fe2000001140c */
[----:B------:R-:W-:-:S04]  /*15d0*/  IMAD R3, R7, R12, RZ ;  /* 0x0000000c07037224 */ /* 0x000fc800078e02ff */
[C---:B------:R-:W-:Y:S02]  /*15e0*/  IMAD R3, R6.reuse, R17, R3 ;  /* 0x0000001106037224 */ /* 0x040fe400078e0203 */
[----:B------:R-:W-:-:S04]  /*15f0*/  IMAD.WIDE.U32 R6, R6, R12, RZ ;  /* 0x0000000c06067225 */ /* 0x000fc800078e00ff */
[----:B------:R-:W-:Y:S02]  /*1600*/  IMAD.IADD R3, R7, 0x1, R3 ;  /* 0x0000000107037824 */ /* 0x000fe400078e0203 */
[----:B------:R-:W-:-:S04]  /*1610*/  IMAD.MOV.U32 R2, RZ, RZ, R6 ;  /* 0x000000ffff027224 */ /* 0x000fc800078e0006 */
[----:B------:R-:W-:-:S04]  /*1620*/  IMAD.WIDE.U32 R2, R13, R120, R2 ;  /* 0x000000780d027225 */ /* 0x000fc800078e0002 */
[----:B------:R-:W-:Y:S02]  /*1630*/  IMAD.IADD R3, R3, 0x1, R4 ;  /* 0x0000000103037824 */ /* 0x000fe400078e0204 */
[----:B------:R-:W-:Y:S02]  /*1640*/  IMAD R4, R11, R0, RZ ;  /* 0x000000000b047224 */ /* 0x000fe400078e02ff */
[-C--:B------:R-:W-:Y:S02]  /*1650*/  IMAD R5, R9, R12.reuse, RZ ;  /* 0x0000000c09057224 */ /* 0x080fe400078e02ff */
[----:B------:R-:W-:-:S04]  /*1660*/  IMAD.WIDE.U32 R6, R8, R12, RZ ;  /* 0x0000000c08067225 */ /* 0x000fc800078e00ff */
[----:B------:R-:W-:Y:S02]  /*1670*/  IMAD R4, R10, R32, R4 ;  /* 0x000000200a047224 */ /* 0x000fe400078e0204 */
[----:B------:R-:W-:-:S04]  /*1680*/  IMAD.WIDE.U32 R2, R0, R10, R2 ;  /* 0x0000000a00027225 */ /* 0x000fc800078e0002 */
[----:B------:R-:W-:Y:S01]  /*1690*/  IMAD R8, R8, R17, R5 ;  /* 0x0000001108087224 */ /* 0x000fe200078e0205 */
[----:B------:R-:W-:Y:S01]  /*16a0*/  MOV R9, R6 ;  /* 0x0000000600097202 */ /* 0x000fe20000000f00 */
[----:B------:R-:W-:Y:S01]  /*16b0*/  IMAD.MOV.U32 R26, RZ, RZ, R2 ;  /* 0x000000ffff1a7224 */ /* 0x000fe200078e0002 */
[----:B------:R-:W-:Y:S01]  /*16c0*/  IADD3 R27, R3, R4, RZ ;  /* 0x00000004031b7210 */ /* 0x000fe20007ffe0ff */
[----:B------:R-:W-:Y:S01]  /*16d0*/  IMAD.IADD R12, R7, 0x1, R8 ;  /* 0x00000001070c7824 */ /* 0x000fe200078e0208 */
[----:B------:R-:W-:Y:S05]  /*16e0*/  BRA `(.L_x_4818) ;  /* 0x0000052000007947 */ /* 0x000fea0003800000 */
.L_x_4817:
[----:B-1----:R-:W3:Y:S01]  /*16f0*/  LD.E R12, [R24.64+0x68] ;  /* 0x00006806180c7980 */ /* 0x002ee2000c101900 */
[----:B------:R-:W-:-:S03]  /*1700*/  ISETP.NE.AND P3, PT, R20, -0x1, PT ;  /* 0xffffffff1400780c */ /* 0x000fc60003f65270 */
[----:B------:R-:W4:Y:S04]  /*1710*/  LD.E.64 R120, [R24.64+0x38] ;  /* 0x0000380618787980 */ /* 0x000f28000c101b00 */
[----:B--2---:R-:W2:Y:S04]  /*1720*/  LD.E.64 R164, [R24.64+0x40] ;  /* 0x0000400618a47980 */ /* 0x004ea8000c101b00 */
[----:B------:R-:W2:Y:S04]  /*1730*/  LD.E.64 R18, [R24.64+0x50] ;  /* 0x0000500618127980 */ /* 0x000ea8000c101b00 */
[----:B------:R-:W2:Y:S04]  /*1740*/  @!P3 LD.E.64 R6, [R24.64+0x20] ;  /* 0x000020061806b980 */ /* 0x000ea8000c101b00 */
[----:B------:R-:W2:Y:S04]  /*1750*/  @!P3 LD.E.64 R16, [R24.64+0x28] ;  /* 0x000028061810b980 */ /* 0x000ea8000c101b00 */
[----:B------:R1:W5:Y:S01]  /*1760*/  LD.E.64 R22, [R24.64+0x58] ;  /* 0x0000580618167980 */ /* 0x000362000c101b00 */
[----:B------:R-:W-:-:S02]  /*1770*/  IABS R5, R31 ;  /* 0x0000001f00057213 */ /* 0x000fc40000000000 */
[----:B-----5:R-:W-:Y:S02]  /*1780*/  @!P3 SHF.R.S32.HI R13, RZ, 0x1f, R11 ;  /* 0x0000001fff0db819 */ /* 0x020fe4000001140b */
[----:B---3--:R-:W-:-:S04]  /*1790*/  IABS R8, R12 ;  /* 0x0000000c00087213 */ /* 0x008fc80000000000 */
[----:B------:R-:W3:Y:S08]  /*17a0*/  I2F.RP R2, R8 ;  /* 0x0000000800027306 */ /* 0x000ef00000209400 */
[----:B---3--:R-:W3:Y:S02]  /*17b0*/  MUFU.RCP R2, R2 ;  /* 0x0000000200027308 */ /* 0x008ee40000001000 */
[----:B---3--:R-:W-:-:S06]  /*17c0*/  IADD3 R2, R2, 0xffffffe, RZ ;  /* 0x0ffffffe02027810 */ /* 0x008fcc0007ffe0ff */
[----:B------:R-:W3:Y:S01]  /*17d0*/  F2I.FTZ.U32.TRUNC.NTZ R3, R2 ;  /* 0x0000000200037305 */ /* 0x000ee2000021f000 */
[----:B------:R-:W-:Y:S02]  /*17e0*/  IABS R4, R12 ;  /* 0x0000000c00047213 */ /* 0x000fe40000000000 */
[----:B---3--:R-:W-:Y:S01]  /*17f0*/  IADD3 R0, RZ, -R3, RZ ;  /* 0x80000003ff007210 */ /* 0x008fe20007ffe0ff */
[----:B------:R-:W-:-:S04]  /*1800*/  IMAD.MOV.U32 R2, RZ, RZ, RZ ;  /* 0x000000ffff027224 */ /* 0x000fc800078e00ff */
[----:B------:R-:W-:-:S04]  /*1810*/  IMAD R0, R0, R8, RZ ;  /* 0x0000000800007224 */ /* 0x000fc800078e02ff */
[----:B------:R-:W-:Y:S01]  /*1820*/  IMAD.HI.U32 R2, R3, R0, R2 ;  /* 0x0000000003027227 */ /* 0x000fe200078e0002 */
[----:B------:R-:W-:-:S03]  /*1830*/  MOV R3, R5 ;  /* 0x0000000500037202 */ /* 0x000fc60000000f00 */
[----:B------:R-:W-:Y:S02]  /*1840*/  IMAD.MOV R0, RZ, RZ, -R4 ;  /* 0x000000ffff007224 */ /* 0x000fe400078e0a04 */
[----:B------:R-:W-:-:S04]  /*1850*/  IMAD.HI.U32 R9, R2, R3, RZ ;  /* 0x0000000302097227 */ /* 0x000fc800078e00ff */
[----:B------:R-:W-:Y:S01]  /*1860*/  IMAD R0, R9, R0, R3 ;  /* 0x0000000009007224 */ /* 0x000fe200078e0203 */
[----:B------:R-:W-:Y:S01]  /*1870*/  @!P3 SHF.R.S32.HI R5, RZ, 0x1f, R10 ;  /* 0x0000001fff05b819 */ /* 0x000fe2000001140a */
[----:B----4-:R-:W-:-:S03]  /*1880*/  @!P3 IMAD R2, R121, R10, RZ ;  /* 0x0000000a7902b224 */ /* 0x010fc600078e02ff */
[----:B------:R-:W-:Y:S01]  /*1890*/  ISETP.GT.U32.AND P0, PT, R8, R0, PT ;  /* 0x000000000800720c */ /* 0x000fe20003f04070 */
[----:B------:R-:W-:Y:S01]  /*18a0*/  @!P3 IMAD R5, R5, R120, R2 ;  /* 0x000000780505b224 */ /* 0x000fe200078e0202 */
[----:B------:R-:W-:Y:S01]  /*18b0*/  @P3 IADD3 R4, R10, R20, RZ ;  /* 0x000000140a043210 */ /* 0x000fe20007ffe0ff */
[----:B------:R-:W-:-:S04]  /*18c0*/  @!P3 IMAD.WIDE.U32 R2, R120, R10, RZ ;  /* 0x0000000a7802b225 */ /* 0x000fc800078e00ff */
[----:B------:R-:W-:Y:S02]  /*18d0*/  @!P3 IMAD.IADD R3, R3, 0x1, R5 ;  /* 0x000000010303b824 */ /* 0x000fe400078e0205 */
[----:B--2---:R-:W-:Y:S02]  /*18e0*/  @!P3 IMAD R7, R7, R11, RZ ;  /* 0x0000000b0707b224 */ /* 0x004fe400078e02ff */
[-C--:B------:R-:W-:Y:S02]  /*18f0*/  @P3 IMAD R14, R121, R4.reuse, RZ ;  /* 0x00000004790e3224 */ /* 0x080fe400078e02ff */
[----:B------:R-:W-:Y:S02]  /*1900*/  @!P0 IMAD.IADD R0, R0, 0x1, -R8 ;  /* 0x0000000100008824 */ /* 0x000fe400078e0a08 */
[----:B------:R-:W-:-:S04]  /*1910*/  @P3 IMAD.WIDE.U32 R4, R120, R4, RZ ;  /* 0x0000000478043225 */ /* 0x000fc800078e00ff */
[----:B------:R-:W-:Y:S01]  /*1920*/  @!P3 IMAD R7, R6, R13, R7 ;  /* 0x0000000d0607b224 */ /* 0x000fe200078e0207 */
[----:B------:R-:W-:Y:S01]  /*1930*/  LEA R13, R36, 0xffffffc0, 0x6 ;  /* 0xffffffc0240d7811 */ /* 0x000fe200078e30ff */
[----:B------:R-:W-:Y:S01]  /*1940*/  @!P3 IMAD.WIDE.U32 R2, R6, R11, R2 ;  /* 0x0000000b0602b225 */ /* 0x000fe200078e0002 */
[----:B------:R-:W-:Y:S02]  /*1950*/  ISETP.GE.U32.AND P2, PT, R0, R8, PT ;  /* 0x000000080000720c */ /* 0x000fe40003f46070 */
[----:B------:R-:W-:Y:S01]  /*1960*/  @P3 IADD3 R5, R5, R14, RZ ;  /* 0x0000000e05053210 */ /* 0x000fe20007ffe0ff */
[----:B------:R-:W-:Y:S01]  /*1970*/  @!P3 IMAD.MOV.U32 R4, RZ, RZ, R2 ;  /* 0x000000ffff04b224 */ /* 0x000fe200078e0002 */
[----:B------:R-:W-:Y:S01]  /*1980*/  @!P3 SHF.R.S32.HI R0, RZ, 0x1f, R10 ;  /* 0x0000001fff00b819 */ /* 0x000fe2000001140a */
[----:B------:R-:W-:Y:S01]  /*1990*/  @!P3 IMAD R2, R165, R10, RZ ;  /* 0x0000000aa502b224 */ /* 0x000fe200078e02ff */
[----:B------:R-:W-:Y:S01]  /*19a0*/  @!P3 IADD3 R5, R3, R7, RZ ;  /* 0x000000070305b210 */ /* 0x000fe20007ffe0ff */
[----:B------:R-:W-:Y:S01]  /*19b0*/  IMAD R3, R121, R13, RZ ;  /* 0x0000000d79037224 */ /* 0x000fe200078e02ff */
[----:B------:R-:W-:Y:S01]  /*19c0*/  SHF.R.S32.HI R15, RZ, 0x1f, R13 ;  /* 0x0000001fff0f7819 */ /* 0x000fe2000001140d */
[----:B------:R-:W-:Y:S01]  /*19d0*/  @!P3 IMAD R8, R0, R164, R2 ;  /* 0x000000a40008b224 */ /* 0x000fe200078e0202 */
[----:B------:R-:W-:-:S02]  /*19e0*/  LOP3.LUT R6, R31, R12, RZ, 0x3c, !PT ;  /* 0x0000000c1f067212 */ /* 0x000fc400078e3cff */
[----:B------:R-:W-:Y:S01]  /*19f0*/  MOV R2, R4 ;  /* 0x0000000400027202 */ /* 0x000fe20000000f00 */
[----:B------:R-:W-:Y:S01]  /*1a00*/  IMAD R0, R15, R120, R3 ;  /* 0x000000780f007224 */ /* 0x000fe200078e0203 */
[----:B------:R-:W-:Y:S01]  /*1a10*/  ISETP.GE.AND P1, PT, R6, RZ, PT ;  /* 0x000000ff0600720c */ /* 0x000fe20003f26270 */
[----:B------:R-:W-:Y:S01]  /*1a20*/  IMAD.MOV.U32 R3, RZ, RZ, R5 ;  /* 0x000000ffff037224 */ /* 0x000fe200078e0005 */
[----:B------:R-:W-:Y:S02]  /*1a30*/  @!P0 IADD3 R9, R9, 0x1, RZ ;  /* 0x0000000109098810 */ /* 0x000fe40007ffe0ff */
[----:B------:R-:W-:Y:S01]  /*1a40*/  ISETP.NE.AND P0, PT, R12, RZ, PT ;  /* 0x000000ff0c00720c */ /* 0x000fe20003f05270 */
[----:B------:R-:W-:Y:S01]  /*1a50*/  IMAD.WIDE.U32 R2, R120, R13, R2 ;  /* 0x0000000d78027225 */ /* 0x000fe200078e0002 */
[----:B------:R-:W-:-:S03]  /*1a60*/  @P2 IADD3 R9, R9, 0x1, RZ ;  /* 0x0000000109092810 */ /* 0x000fc60007ffe0ff */
[----:B------:R-:W-:Y:S01]  /*1a70*/  @!P3 IMAD.WIDE.U32 R6, R164, R10, RZ ;  /* 0x0000000aa406b225 */ /* 0x000fe200078e00ff */
[----:B------:R-:W-:-:S03]  /*1a80*/  IADD3 R5, R3, R0, RZ ;  /* 0x0000000003057210 */ /* 0x000fc60007ffe0ff */
[----:B------:R-:W-:Y:S01]  /*1a90*/  IMAD.MOV.U32 R0, RZ, RZ, R9 ;  /* 0x000000ffff007224 */ /* 0x000fe200078e0009 */
[----:B------:R-:W-:Y:S02]  /*1aa0*/  MOV R4, R2 ;  /* 0x0000000200047202 */ /* 0x000fe40000000f00 */
[----:B------:R-:W-:Y:S01]  /*1ab0*/  @!P3 IADD3 R3, R7, R8, RZ ;  /* 0x000000080703b210 */ /* 0x000fe20007ffe0ff */
[----:B------:R-:W-:Y:S01]  /*1ac0*/  @!P1 IMAD.MOV R0, RZ, RZ, -R0 ;  /* 0x000000ffff009224 */ /* 0x000fe200078e0a00 */
[----:B------:R-:W-:Y:S02]  /*1ad0*/  @!P3 MOV R2, R6 ;  /* 0x000000060002b202 */ /* 0x000fe40000000f00 */
[----:B------:R-:W-:Y:S01]  /*1ae0*/  @!P0 LOP3.LUT R0, RZ, R12, RZ, 0x33, !PT ;  /* 0x0000000cff008212 */ /* 0x000fe200078e33ff */
[----:B------:R-:W-:Y:S01]  /*1af0*/  @!P3 IMAD R7, R17, R11, RZ ;  /* 0x0000000b1107b224 */ /* 0x000fe200078e02ff */
[----:B------:R-:W-:Y:S02]  /*1b00*/  @P3 IADD3 R8, R10, R20, RZ ;  /* 0x000000140a083210 */ /* 0x000fe40007ffe0ff */
[----:B------:R-:W-:Y:S01]  /*1b10*/  @!P3 SHF.R.S32.HI R6, RZ, 0x1f, R11 ;  /* 0x0000001fff06b819 */ /* 0x000fe2000001140b */
[----:B------:R-:W-:Y:S01]  /*1b20*/  IMAD R10, R19, R0, RZ ;  /* 0x00000000130a7224 */ /* 0x000fe200078e02ff */
[----:B------:R-:W-:Y:S01]  /*1b30*/  SHF.R.S32.HI R32, RZ, 0x1f, R0 ;  /* 0x0000001fff207819 */ /* 0x000fe20000011400 */
[----:B------:R-:W-:-:S02]  /*1b40*/  @P3 IMAD R12, R165, R8, RZ ;  /* 0x00000008a50c3224 */ /* 0x000fc400078e02ff */
[----:B------:R-:W-:Y:S02]  /*1b50*/  @!P3 IMAD R14, R16, R6, R7 ;  /* 0x00000006100eb224 */ /* 0x000fe400078e0207 */
        /* <DEDUP_REMOVED lines=11> */
.L_x_4818:
[----:B-1----:R-:W-:Y:S05]  /*1c10*/  BSYNC B0 ;  /* 0x0000000000007941 */ /* 0x002fea0003800000 */
.L_x_4816:
        /* <DEDUP_REMOVED lines=9> */
[----:B-1----:R-:W-:-:S04]  /*1cb0*/  SHF.R.S32.HI R28, RZ, 0x1f, R188 ;  /* 0x0000001fff1c7819 */ /* 0x002fc800000114bc */
[CC--:B------:R-:W-:Y:S02]  /*1cc0*/  LEA.HI R3, R28.reuse, R188.reuse, RZ, 0x4 ;  /* 0x000000bc1c037211 */ /* 0x0c0fe400078f20ff */
[----:B------:R-:W-:Y:S02]  /*1cd0*/  LEA.HI R14, R28, R188, RZ, 0x3 ;  /* 0x000000bc1c0e7211 */ /* 0x000fe400078f18ff */
[----:B------:R-:W-:Y:S02]  /*1ce0*/  SHF.R.S32.HI R8, RZ, 0x4, R3 ;  /* 0x00000004ff087819 */ /* 0x000fe40000011403 */
[----:B------:R-:W-:Y:S02]  /*1cf0*/  LOP3.LUT R0, R14, 0xfffffff8, RZ, 0xc0, !PT ;  /* 0xfffffff80e007812 */ /* 0x000fe400078ec0ff */
[C---:B------:R-:W-:Y:S02]  /*1d00*/  LEA.HI R2, R3.reuse, R8, RZ, 0x1 ;  /* 0x0000000803027211 */ /* 0x040fe400078f08ff */
[----:B------:R-:W-:Y:S01]  /*1d10*/  LOP3.LUT R3, R3, 0xfffffff0, RZ, 0xc0, !PT ;  /* 0xfffffff003037812 */ /* 0x000fe200078ec0ff */
[----:B------:R-:W-:Y:S01]  /*1d20*/  IMAD.IADD R169, R188, 0x1, -R0 ;  /* 0x00000001bca97824 */ /* 0x000fe200078e0a00 */
[----:B------:R-:W-:-:S02]  /*1d30*/  LOP3.LUT R2, R2, 0xfffffffe, RZ, 0xc0, !PT ;  /* 0xfffffffe02027812 */ /* 0x000fc400078ec0ff */
[----:B------:R-:W-:Y:S01]  /*1d40*/  SHF.R.S32.HI R118, RZ, 0x3, R14 ;  /* 0x00000003ff767819 */ /* 0x000fe2000001140e */
[----:B------:R-:W-:Y:S02]  /*1d50*/  IMAD.IADD R0, R188, 0x1, -R3 ;  /* 0x00000001bc007824 */ /* 0x000fe400078e0a03 */
[----:B------:R-:W-:Y:S02]  /*1d60*/  IMAD.IADD R186, R8, 0x1, -R2 ;  /* 0x0000000108ba7824 */ /* 0x000fe400078e0a02 */
[----:B------:R-:W-:Y:S01]  /*1d70*/  IMAD.SHL.U32 R2, R118, 0x40, RZ ;  /* 0x0000004076027824 */ /* 0x000fe200078e00ff */
[----:B------:R-:W-:Y:S01]  /*1d80*/  SHF.R.S32.HI R8, RZ, 0x1f, R0 ;  /* 0x0000001fff087819 */ /* 0x000fe20000011400 */
[----:B-----5:R-:W-:Y:S02]  /*1d90*/  IMAD R14, R15, R164, RZ ;  /* 0x000000a40f0e7224 */ /* 0x020fe400078e02ff */
[----:B------:R-:W-:Y:S01]  /*1da0*/  IMAD.SHL.U32 R20, R169, 0x8, RZ ;  /* 0x00000008a9147824 */ /* 0x000fe200078e00ff */
[----:B------:R-:W-:-:S02]  /*1db0*/  LEA.HI R15, R8, R0, RZ, 0x3 ;  /* 0x00000000080f7211 */ /* 0x000fc400078f18ff */
[----:B------:R-:W-:Y:S02]  /*1dc0*/  LOP3.LUT R3, R2, 0x1c0, RZ, 0xc0, !PT ;  /* 0x000001c002037812 */ /* 0x000fe400078ec0ff */
[----:B------:R-:W-:Y:S02]  /*1dd0*/  LOP3.LUT R8, R15, 0xfffffff8, RZ, 0xc0, !PT ;  /* 0xfffffff80f087812 */ /* 0x000fe400078ec0ff */
[----:B------:R-:W-:Y:S02]  /*1de0*/  IADD3 R2, P1, R20, R9, RZ ;  /* 0x0000000914027210 */ /* 0x000fe40007f3e0ff */
[----:B------:R-:W-:Y:S02]  /*1df0*/  LOP3.LUT R9, R3, 0x38, R20, 0xf8, !PT ;  /* 0x0000003803097812 */ /* 0x000fe400078ef814 */
[----:B------:R-:W-:Y:S02]  /*1e00*/  SHF.R.U32.HI R16, RZ, 0x3, R3 ;  /* 0x00000003ff107819 */ /* 0x000fe40000011603 */
[----:B------:R-:W-:Y:S01]  /*1e10*/  LEA.HI R17, R28, R188, RZ, 0x6 ;  /* 0x000000bc1c117211 */ /* 0x000fe200078f30ff */
[----:B------:R-:W-:Y:S01]  /*1e20*/  IMAD.IADD R0, R0, 0x1, -R8 ;  /* 0x0000000100007824 */ /* 0x000fe200078e0a08 */
[----:B------:R-:W-:-:S02]  /*1e30*/  SHF.R.S32.HI R21, RZ, 0x1f, R20 ;  /* 0x0000001fff157819 */ /* 0x000fc40000011414 */
[----:B------:R-:W-:Y:S01]  /*1e40*/  LOP3.LUT R16, R9, R16, RZ, 0x3c, !PT ;  /* 0x0000001009107212 */ /* 0x000fe200078e3cff */
[----:B------:R-:W-:Y:S02]  /*1e50*/  IMAD.SHL.U32 R9, R17, 0x8, RZ ;  /* 0x0000000811097824 */ /* 0x000fe400078e00ff */
[----:B------:R-:W-:Y:S02]  /*1e60*/  IMAD.X R3, R21, 0x1, R12, P1 ;  /* 0x0000000115037824 */ /* 0x000fe400008e060c */
[----:B------:R-:W-:Y:S01]  /*1e70*/  IMAD.SHL.U32 R8, R0, 0x40, RZ ;  /* 0x0000004000087824 */ /* 0x000fe200078e00ff */
[----:B------:R-:W-:Y:S01]  /*1e80*/  LOP3.LUT R235, R16, 0xfffffe00, R9, 0xf8, !PT ;  /* 0xfffffe0010eb7812 */ /* 0x000fe200078ef809 */
[C---:B------:R-:W-:Y:S02]  /*1e90*/  IMAD R12, R13.reuse, R165, R14 ;  /* 0x000000a50d0c7224 */ /* 0x040fe400078e020e */
[----:B------:R-:W-:Y:S01]  /*1ea0*/  IMAD.WIDE.U32 R2, R13, R164, R2 ;  /* 0x000000a40d027225 */ /* 0x000fe200078e0002 */
[----:B------:R-:W-:-:S03]  /*1eb0*/  LOP3.LUT R8, R8, 0x1c0, RZ, 0xc0, !PT ;  /* 0x000001c008087812 */ /* 0x000fc600078ec0ff */
[----:B------:R-:W-:Y:S02]  /*1ec0*/  IMAD.SHL.U32 R9, R186, 0x8, RZ ;  /* 0x00000008ba097824 */ /* 0x000fe400078e00ff */
[----:B------:R-:W-:Y:S01]  /*1ed0*/  IMAD.IADD R3, R3, 0x1, R12 ;  /* 0x0000000103037824 */ /* 0x000fe200078e020c */
[----:B------:R-:W-:Y:S02]  /*1ee0*/  SHF.R.U32.HI R12, RZ, 0x3, R8 ;  /* 0x00000003ff0c7819 */ /* 0x000fe40000011608 */
[----:B------:R-:W-:Y:S02]  /*1ef0*/  LOP3.LUT R13, R8, 0x8, R9, 0xf8, !PT ;  /* 0x00000008080d7812 */ /* 0x000fe400078ef809 */
[C---:B------:R-:W-:Y:S02]  /*1f00*/  LOP3.LUT P3, RZ, R0.reuse, 0x4, RZ, 0xc0, !PT ;  /* 0x0000000400ff7812 */ /* 0x040fe4000786c0ff */
[----:B------:R-:W-:Y:S01]  /*1f10*/  LOP3.LUT P2, RZ, R0, 0x2, RZ, 0xc0, !PT ;  /* 0x0000000200ff7812 */ /* 0x000fe2000784c0ff */
[----:B------:R-:W-:Y:S01]  /*1f20*/  IMAD R0, R23, R18, RZ ;  /* 0x0000001217007224 */ /* 0x000fe200078e02ff */
[----:B------:R-:W-:Y:S01]  /*1f30*/  LOP3.LUT R47, R13, R12, RZ, 0x3c, !PT ;  /* 0x0000000c0d2f7212 */ /* 0x000fe200078e3cff */
[----:B------:R-:W-:Y:S01]  /*1f40*/  IMAD.WIDE.U32 R8, R18, R22, R2 ;  /* 0x0000001612087225 */ /* 0x000fe200078e0002 */
[----:B------:R-:W-:-:S03]  /*1f50*/  SHF.R.S32.HI R190, RZ, 0x1f, R33 ;  /* 0x0000001fffbe7819 */ /* 0x000fc60000011421 */
[----:B------:R-:W-:Y:S01]  /*1f60*/  IMAD R14, R32, R22, R0 ;  /* 0x00000016200e7224 */ /* 0x000fe200078e0200 */
[C---:B------:R-:W-:Y:S02]  /*1f70*/  IADD3 R22, R20.reuse, 0x40, RZ ;  /* 0x0000004014167810 */ /* 0x040fe40007ffe0ff */
[----:B------:R-:W-:Y:S02]  /*1f80*/  SHF.R.S32.HI R179, RZ, 0x1f, R31 ;  /* 0x0000001fffb37819 */ /* 0x000fe4000001141f */
[----:B------:R-:W-:Y:S02]  /*1f90*/  SHF.R.S32.HI R119, RZ, 0x1f, R118 ;  /* 0x0000001fff777819 */ /* 0x000fe40000011476 */
[C---:B------:R-:W-:Y:S02]  /*1fa0*/  IADD3 R23, R20.reuse, 0xc0, RZ ;  /* 0x000000c014177810 */ /* 0x040fe40007ffe0ff */
[----:B------:R-:W-:Y:S01]  /*1fb0*/  IADD3 R19, R20, 0x80, RZ ;  /* 0x0000008014137810 */ /* 0x000fe20007ffe0ff */
[----:B------:R-:W-:-:S04]  /*1fc0*/  IMAD.IADD R9, R9, 0x1, R14 ;  /* 0x0000000109097824 */ /* 0x000fc800078e020e */
[----:B------:R-:W-:-:S04]  /*1fd0*/  IMAD.WIDE.U32 R172, R118, R164, R8 ;  /* 0x000000a476ac7225 */ /* 0x000fc800078e0008 */
[----:B------:R-:W-:Y:S02]  /*1fe0*/  IMAD.MOV.U32 R48, RZ, RZ, 0x10 ;  /* 0x00000010ff307424 */ /* 0x000fe400078e00ff */
[----:B------:R-:W-:Y:S01]  /*1ff0*/  IMAD.MOV.U32 R46, RZ, RZ, 0x20 ;  /* 0x00000020ff2e7424 */ /* 0x000fe200078e00ff */
        /* <DEDUP_REMOVED lines=9> */
[----:B---3--:R-:W-:-:S04]  /*2090*/  @!P0 IMAD.WIDE.U32 R12, R6, R33, RZ ;  /* 0x00000021060c8225 */ /* 0x008fc800078e00ff */
[----:B------:R-:W-:Y:S02]  /*20a0*/  @!P0 IMAD R16, R7, R33, RZ ;  /* 0x0000002107108224 */ /* 0x000fe400078e02ff */
[----:B------:R-:W-:Y:S02]  /*20b0*/  @!P0 IMAD.MOV.U32 R2, RZ, RZ, R12 ;  /* 0x000000ffff028224 */ /* 0x000fe400078e000c */
[----:B------:R-:W-:Y:S02]  /*20c0*/  @!P0 IMAD R6, R6, R190, R16 ;  /* 0x000000be06068224 */ /* 0x000fe400078e0210 */
[----:B------:R-:W-:Y:S01]  /*20d0*/  @P0 IMAD.IADD R0, R3, 0x1, R0 ;  /* 0x0000000103000824 */ /* 0x000fe200078e0200 */
[----:B------:R-:W-:Y:S01]  /*20e0*/  IADD3 R2, P1, R20, R2, RZ ;  /* 0x0000000214027210 */ /* 0x000fe20007f3e0ff */
[----:B------:R-:W-:Y:S02]  /*20f0*/  @P0 IMAD.MOV.U32 R152, RZ, RZ, R4 ;  /* 0x000000ffff980224 */ /* 0x000fe400078e0004 */
[----:B------:R-:W-:-:S02]  /*2100*/  @P0 IMAD.MOV.U32 R153, RZ, RZ, R5 ;  /* 0x000000ffff990224 */ /* 0x000fc400078e0005 */
[----:B------:R-:W-:Y:S02]  /*2110*/  IMAD.SHL.U32 R7, R15, 0x40, RZ ;  /* 0x000000400f077824 */ /* 0x000fe400078e00ff */
[----:B------:R-:W-:Y:S02]  /*2120*/  @!P0 IMAD.IADD R0, R13, 0x1, R6 ;  /* 0x000000010d008824 */ /* 0x000fe400078e0206 */
[----:B------:R-:W-:Y:S02]  /*2130*/  @!P0 IMAD.MOV.U32 R152, RZ, RZ, R4 ;  /* 0x000000ffff988224 */ /* 0x000fe400078e0004 */
[----:B------:R-:W-:Y:S01]  /*2140*/  @!P0 IMAD.MOV.U32 R153, RZ, RZ, R5 ;  /* 0x000000ffff998224 */ /* 0x000fe200078e0005 */
[----:B------:R-:W-:Y:S01]  /*2150*/  ISETP.GE.AND P0, PT, R22, R154, PT ;  /* 0x0000009a1600720c */ /* 0x000fe20003f06270 */
[----:B------:R-:W-:Y:S01]  /*2160*/  IMAD.X R3, R21, 0x1, R0, P1 ;  /* 0x0000000115037824 */ /* 0x000fe200008e0600 */
[----:B------:R-:W-:Y:S01]  /*2170*/  LOP3.LUT R47, R47, 0xfffffe00, R7, 0xf8, !PT ;  /* 0xfffffe002f2f7812 */ /* 0x000fe200078ef807 */
[----:B----4-:R-:W-:Y:S01]  /*2180*/  IMAD R7, R11, R31, RZ ;  /* 0x0000001f0b077224 */ /* 0x010fe200078e02ff */
[----:B------:R-:W-:-:S02]  /*2190*/  SEL R0, RZ, 0xffffffff, P0 ;  /* 0xffffffffff007807 */ /* 0x000fc40000000000 */
[----:B------:R-:W-:Y:S01]  /*21a0*/  ISETP.GE.AND P1, PT, R20, R154, PT ;  /* 0x0000009a1400720c */ /* 0x000fe20003f26270 */
[----:B------:R-:W-:Y:S02]  /*21b0*/  IMAD R7, R10, R179, R7 ;  /* 0x000000b30a077224 */ /* 0x000fe400078e0207 */
[----:B------:R-:W-:Y:S01]  /*21c0*/  IMAD.WIDE.U32 R2, R31, R10, R2 ;  /* 0x0000000a1f027225 */ /* 0x000fe200078e0002 */
[----:B------:R-:W-:-:S03]  /*21d0*/  SEL R6, RZ, 0x1, P1 ;  /* 0x00000001ff067807 */ /* 0x000fc60000800000 */
[----:B------:R-:W-:Y:S02]  /*21e0*/  IMAD.SHL.U32 R0, R0, 0x2, RZ ;  /* 0x0000000200007824 */ /* 0x000fe400078e00ff */
[----:B------:R-:W-:-:S04]  /*21f0*/  IMAD.WIDE R4, R30, 0x40, R118 ;  /* 0x000000401e047825 */ /* 0x000fc800078e0276 */
[----:B------:R-:W-:Y:S01]  /*2200*/  IMAD.IADD R3, R3, 0x1, R7 ;  /* 0x0000000103037824 */ /* 0x000fe200078e0207 */
[----:B------:R-:W-:Y:S01]  /*2210*/  LOP3.LUT R7, R0, 0x2, R6, 0xe2, !PT ;  /* 0x0000000200077812 */ /* 0x000fe200078ee206 */
[----:B------:R-:W-:-:S04]  /*2220*/  IMAD R0, R5, R152, RZ ;  /* 0x0000009805007224 */ /* 0x000fc800078e02ff */
[----:B------:R-:W-:Y:S01]  /*2230*/  IMAD R10, R4, R153, R0 ;  /* 0x00000099040a7224 */ /* 0x000fe200078e0200 */
[----:B------:R-:W-:-:S04]  /*2240*/  SHF.R.S32.HI R0, RZ, 0x1f, R140 ;  /* 0x0000001fff007819 */ /* 0x000fc8000001148c */
[----:B------:R-:W-:Y:S02]  /*2250*/  LEA.HI R0, R0, R140, RZ, 0x6 ;  /* 0x0000008c00007211 */ /* 0x000fe400078f30ff */
[----:B------:R-:W-:Y:S02]  /*2260*/  ISETP.GE.AND P0, PT, R23, R154, PT ;  /* 0x0000009a1700720c */ /* 0x000fe40003f06270 */
[----:B------:R-:W-:Y:S01]  /*2270*/  SHF.R.S32.HI R0, RZ, 0x6, R0 ;  /* 0x00000006ff007819 */ /* 0x000fe20000011400 */
[----:B------:R-:W-:Y:S01]  /*2280*/  IMAD.WIDE.U32 R138, R4, R152, R2 ;  /* 0x00000098048a7225 */ /* 0x000fe200078e0002 */
[----:B------:R-:W-:Y:S02]  /*2290*/  SEL R5, RZ, 0x8, P0 ;  /* 0x00000008ff057807 */ /* 0x000fe40000000000 */
[----:B------:R-:W-:Y:S02]  /*22a0*/  IMNMX R126, RZ, R0, !PT ;  /* 0x00000000ff7e7217 */ /* 0x000fe40007800200 */
[----:B------:R-:W-:Y:S01]  /*22b0*/  IADD3 R2, P0, R20, R26, RZ ;  /* 0x0000001a14027210 */ /* 0x000fe20007f1e0ff */
[----:B------:R-:W-:Y:S01]  /*22c0*/  @!P4 IMAD.MOV.U32 R35, RZ, RZ, RZ ;  /* 0x000000ffff23c224 */ /* 0x000fe200078e00ff */
[----:B------:R-:W-:Y:S01]  /*22d0*/  ISETP.GT.AND P4, PT, R36, R126, PT ;  /* 0x0000007e2400720c */ /* 0x000fe20003f84270 */
[----:B------:R-:W-:Y:S01]  /*22e0*/  IMAD R4, R121, R118, RZ ;  /* 0x0000007679047224 */ /* 0x000fe200078e02ff */
[----:B------:R-:W-:Y:S01]  /*22f0*/  ISETP.GE.AND P1, PT, R19, R154, PT ;  /* 0x0000009a1300720c */ /* 0x000fe20003f26270 */
[----:B------:R-:W-:-:S02]  /*2300*/  IMAD.X R3, R21, 0x1, R27, P0 ;  /* 0x0000000115037824 */ /* 0x000fc400000e061b */
[----:B------:R-:W-:Y:S01]  /*2310*/  IMAD R0, R165, R118, RZ ;  /* 0x00000076a5007224 */ /* 0x000fe200078e02ff */
[----:B------:R-:W-:Y:S01]  /*2320*/  SEL R6, RZ, 0x4, P1 ;  /* 0x00000004ff067807 */ /* 0x000fe20000800000 */
[-C--:B------:R-:W-:Y:S02]  /*2330*/  IMAD R4, R119, R120.reuse, R4 ;  /* 0x0000007877047224 */ /* 0x080fe400078e0204 */
[----:B------:R-:W-:-:S04]  /*2340*/  IMAD.WIDE.U32 R176, R118, R120, R2 ;  /* 0x0000007876b07225 */ /* 0x000fc800078e0002 */
[----:B------:R-:W-:Y:S01]  /*2350*/  IMAD R0, R119, R164, R0 ;  /* 0x000000a477007224 */ /* 0x000fe200078e0200 */
[----:B------:R-:W-:Y:S01]  /*2360*/  LOP3.LUT R244, R5, R7, R6, 0xfe, !PT ;  /* 0x0000000705f47212 */ /* 0x000fe200078efe06 */
[----:B------:R-:W-:Y:S01]  /*2370*/  IMAD.IADD R175, R177, 0x1, R4 ;  /* 0x00000001b1af7824 */ /* 0x000fe200078e0204 */
[----:B------:R-:W-:Y:S01]  /*2380*/  LEA.HI R5, R28, R188, RZ, 0x5 ;  /* 0x000000bc1c057211 */ /* 0x000fe200078f28ff */
[----:B------:R-:W-:Y:S01]  /*2390*/  IMAD.IADD R171, R173, 0x1, R0 ;  /* 0x00000001adab7824 */ /* 0x000fe200078e0200 */
[----:B------:R-:W-:Y:S02]  /*23a0*/  LEA R245, P1, R176, R160, 0x1 ;  /* 0x000000a0b0f57211 */ /* 0x000fe400078208ff */
[----:B------:R-:W-:Y:S01]  /*23b0*/  LEA R243, P0, R172, R162, 0x1 ;  /* 0x000000a2acf37211 */ /* 0x000fe200078008ff */
[----:B------:R-:W-:Y:S01]  /*23c0*/  IMAD.IADD R155, R139, 0x1, R10 ;  /* 0x000000018b9b7824 */ /* 0x000fe200078e020a */
[----:B------:R-:W-:Y:S02]  /*23d0*/  SHF.R.S32.HI R187, RZ, 0x5, R5 ;  /* 0x00000005ffbb7819 */ /* 0x000fe40000011405 */
[----:B------:R-:W-:-:S02]  /*23e0*/  LEA.HI.X R246, R176, R161, R175, 0x1, P1 ;  /* 0x000000a1b0f67211 */ /* 0x000fc400008f0caf */
[----:B------:R-:W-:Y:S01]  /*23f0*/  LEA.HI.X R242, R172, R163, R171, 0x1, P0 ;  /* 0x000000a3acf27211 */ /* 0x000fe200000f0cab */
[----:B------:R-:W-:Y:S05]  /*2400*/  @!P4 BRA `(.L_x_4819) ;  /* 0x0000bd900000c947 */ /* 0x000fea0003800000 */
[----:B------:R-:W2:Y:S04]  /*2410*/  LD.E.64 R4, [R24.64+0x120] ;  /* 0x0001200618047980 */ /* 0x000ea8000c101b00 */
[----:B------:R-:W3:Y:S04]  /*2420*/  LD.E.64 R6, [R24.64+0x118] ;  /* 0x0001180618067980 */ /* 0x000ee8000c101b00 */
[----:B------:R-:W4:Y:S04]  /*2430*/  LD.E.64 R2, [R24.64+0x130] ;  /* 0x0001300618027980 */ /* 0x000f28000c101b00 */
[----:B------:R-:W5:Y:S04]  /*2440*/  LD.E.64 R66, [R24.64+0x128] ;  /* 0x0001280618427980 */ /* 0x000f68000c101b00 */
[----:B------:R-:W4:Y:S04]  /*2450*/  LD.E.64 R8, [R24.64+0x140] ;  /* 0x0001400618087980 */ /* 0x000f28000c101b00 */
[----:B------:R-:W4:Y:S04]  /*2460*/  LD.E.64 R12, [R24.64+0x138] ;  /* 0x00013806180c7980 */ /* 0x000f28000c101b00 */
[----:B------:R-:W5:Y:S04]  /*2470*/  LD.E R34, [R24.64+0xd0] ;  /* 0x0000d00618227980 */ /* 0x000f68000c101900 */
[----:B------:R-:W5:Y:S04]  /*2480*/  LD.E.64 R30, [R24.64+0x110] ;  /* 0x00011006181e7980 */ /* 0x000f68000c101b00 */
[----:B------:R-:W5:Y:S04]  /*2490*/  LD.E.64 R28, [R24.64+0x108] ;  /* 0x00010806181c7980 */ /* 0x000f68000c101b00 */
[----:B------:R-:W5:Y:S04]  /*24a0*/  LD.E.64 R14, [R24.64+0x150] ;  /* 0x00015006180e7980 */ /* 0x000f68000c101b00 */
[----:B------:R-:W5:Y:S01]  /*24b0*/  LD.E.64 R16, [R24.64+0x148] ;  /* 0x0001480618107980 */ /* 0x000f62000c101b00 */
[----:B------:R-:W-:Y:S01]  /*24c0*/  LEA R27, R36, 0xffffffc0, 0x6 ;  /* 0xffffffc0241b7811 */ /* 0x000fe200078e30ff */
[----:B------:R-:W-:Y:S01]  /*24d0*/  IMAD.WIDE.U32 R136, R164, 0x60, RZ ;  /* 0x00000060a4887825 */ /* 0x000fe200078e00ff */
[----:B------:R-:W-:-:S02]  /*24e0*/  IADD3 R74, R118, 0x10, RZ ;  /* 0x00000010764a7810 */ /* 0x000fc40007ffe0ff */
[C---:B------:R-:W-:Y:S01]  /*24f0*/  IADD3 R73, R118.reuse, 0x20, RZ ;  /* 0x0000002076497810 */ /* 0x040fe20007ffe0ff */
[----:B------:R-:W-:Y:S01]  /*2500*/  IMAD.MOV.U32 R50, RZ, RZ, R245 ;  /* 0x000000ffff327224 */ /* 0x000fe200078e00f5 */
[----:B------:R-:W-:Y:S01]  /*2510*/  IADD3 R75, R118, 0x30, RZ ;  /* 0x00000030764b7810 */ /* 0x000fe20007ffe0ff */
[----:B------:R-:W-:Y:S01]  /*2520*/  IMAD.MOV.U32 R49, RZ, RZ, R246 ;  /* 0x000000ffff317224 */ /* 0x000fe200078e00f6 */
[C---:B------:R-:W-:Y:S01]  /*2530*/  SHF.L.U64.HI R115, R120.reuse, 0x5, R121 ;  /* 0x0000000578737819 */ /* 0x040fe20000010279 */
[----:B------:R-:W-:Y:S01]  /*2540*/  IMAD.MOV.U32 R65, RZ, RZ, R243 ;  /* 0x000000ffff417224 */ /* 0x000fe200078e00f3 */
[----:B------:R-:W-:Y:S02]  /*2550*/  SHF.L.U32 R94, R120, 0x5, RZ ;  /* 0x00000005785e7819 */ /* 0x000fe400000006ff */
[----:B------:R-:W-:Y:S01]  /*2560*/  MOV R64, R242 ;  /* 0x000000f200407202 */ /* 0x000fe20000000f00 */
[----:B--2---:R-:W-:-:S04]  /*2570*/  IMAD R0, R5, R33, RZ ;  /* 0x0000002105007224 */ /* 0x004fc800078e02ff */
[----:B------:R-:W-:Y:S02]  /*2580*/  IMAD R0, R4, R190, R0 ;  /* 0x000000be04007224 */ /* 0x000fe400078e0200 */
[----:B------:R-:W-:-:S04]  /*2590*/  IMAD.WIDE.U32 R4, R33, R4, R20 ;  /* 0x0000000421047225 */ /* 0x000fc800078e0014 */
[----:B---3--:R-:W-:Y:S02]  /*25a0*/  IMAD R26, R7, R33, RZ ;  /* 0x00000021071a7224 */ /* 0x008fe400078e02ff */
[----:B------:R-:W-:Y:S02]  /*25b0*/  IMAD.IADD R7, R5, 0x1, R0 ;  /* 0x0000000105077824 */ /* 0x000fe400078e0200 */
[----:B------:R-:W-:Y:S01]  /*25c0*/  IMAD R5, R6, R190, R26 ;  /* 0x000000be06057224 */ /* 0x000fe200078e021a */
[----:B------:R-:W-:Y:S01]  /*25d0*/  SHF.R.S32.HI R26, RZ, 0x1f, R27 ;  /* 0x0000001fff1a7819 */ /* 0x000fe2000001141b */
[----:B------:R-:W-:-:S04]  /*25e0*/  IMAD.WIDE.U32 R10, R33, R6, R20 ;  /* 0x00000006210a7225 */ /* 0x000fc800078e0014 */
[-C--:B----4-:R-:W-:Y:S02]  /*25f0*/  IMAD R0, R3, R27.reuse, RZ ;  /* 0x0000001b03007224 */ /* 0x090fe400078e02ff */
[----:B------:R-:W-:Y:S02]  /*2600*/  IMAD.MOV.U32 R6, RZ, RZ, R4 ;  /* 0x000000ffff067224 */ /* 0x000fe400078e0004 */
[----:B-----5:R-:W-:Y:S02]  /*2610*/  IMAD R33, R67, R27, RZ ;  /* 0x0000001b43217224 */ /* 0x020fe400078e02ff */
[----:B------:R-:W-:Y:S02]  /*2620*/  IMAD.IADD R5, R11, 0x1, R5 ;  /* 0x000000010b057824 */ /* 0x000fe400078e0205 */
[----:B------:R-:W-:Y:S02]  /*2630*/  IMAD R0, R2, R26, R0 ;  /* 0x0000001a02007224 */ /* 0x000fe400078e0200 */
[----:B------:R-:W-:-:S04]  /*2640*/  IMAD.WIDE.U32 R6, R27, R2, R6 ;  /* 0x000000021b067225 */ /* 0x000fc800078e0006 */
[----:B------:R-:W-:Y:S02]  /*2650*/  IMAD.MOV.U32 R4, RZ, RZ, R10 ;  /* 0x000000ffff047224 */ /* 0x000fe400078e000a */
[C---:B------:R-:W-:Y:S02]  /*2660*/  IMAD R10, R66.reuse, R26, R33 ;  /* 0x0000001a420a7224 */ /* 0x040fe400078e0221 */
[----:B------:R-:W-:Y:S02]  /*2670*/  IMAD.IADD R7, R7, 0x1, R0 ;  /* 0x0000000107077824 */ /* 0x000fe400078e0200 */
[----:B------:R-:W-:-:S04]  /*2680*/  IMAD.WIDE.U32 R4, R66, R27, R4 ;  /* 0x0000001b42047225 */ /* 0x000fc800078e0004 */
[----:B------:R-:W-:Y:S01]  /*2690*/  IMAD R0, R9, R18, RZ ;  /* 0x0000001209007224 */ /* 0x000fe200078e02ff */
[----:B------:R-:W-:Y:S01]  /*26a0*/  IADD3 R5, R5, R10, RZ ;  /* 0x0000000a05057210 */ /* 0x000fe20007ffe0ff */
[----:B------:R-:W-:Y:S01]  /*26b0*/  IMAD.WIDE.U32 R6, R8, R18, R6 ;  /* 0x0000001208067225 */ /* 0x000fe200078e0006 */
[----:B------:R-:W-:-:S03]  /*26c0*/  SHF.R.S32.HI R9, RZ, 0x1f, R140 ;  /* 0x0000001fff097819 */ /* 0x000fc6000001148c */
[----:B------:R-:W-:Y:S01]  /*26d0*/  IMAD R26, R8, R32, R0 ;  /* 0x00000020081a7224 */ /* 0x000fe200078e0200 */
[----:B------:R-:W-:Y:S01]  /*26e0*/  IADD3 R8, P0, -R140, R118, RZ ;  /* 0x000000768c087210 */ /* 0x000fe20007f1e1ff */
[-C--:B------:R-:W-:Y:S02]  /*26f0*/  IMAD R0, R13, R18.reuse, RZ ;  /* 0x000000120d007224 */ /* 0x080fe400078e02ff */
[----:B------:R-:W-:Y:S01]  /*2700*/  IMAD.WIDE.U32 R4, R12, R18, R4 ;  /* 0x000000120c047225 */ /* 0x000fe200078e0004 */
[----:B------:R-:W-:-:S03]  /*2710*/  LEA.HI R10, R34, R34, RZ, 0x1 ;  /* 0x00000022220a7211 */ /* 0x000fc600078f08ff */
[----:B------:R-:W-:Y:S02]  /*2720*/  IMAD R11, R12, R32, R0 ;  /* 0x000000200c0b7224 */ /* 0x000fe400078e0200 */
[----:B------:R-:W-:Y:S02]  /*2730*/  IMAD.X R0, R119, 0x1, ~R9, P0 ;  /* 0x0000000177007824 */ /* 0x000fe400000e0e09 */
[----:B------:R-:W-:Y:S02]  /*2740*/  IMAD.IADD R5, R5, 0x1, R11 ;  /* 0x0000000105057824 */ /* 0x000fe400078e020b */
[C---:B------:R-:W-:Y:S02]  /*2750*/  IMAD R11, R0.reuse, R2, RZ ;  /* 0x00000002000b7224 */ /* 0x040fe400078e02ff */
[----:B------:R-:W-:Y:S01]  /*2760*/  IMAD R9, R0, R66, RZ ;  /* 0x0000004200097224 */ /* 0x000fe200078e02ff */
[----:B------:R-:W-:Y:S01]  /*2770*/  SHF.R.S32.HI R0, RZ, 0x1, R10 ;  /* 0x00000001ff007819 */ /* 0x000fe2000001140a */
[----:B------:R-:W-:-:S02]  /*2780*/  IMAD.IADD R13, R27, 0x1, R35 ;  /* 0x000000011b0d7824 */ /* 0x000fc400078e0223 */
[----:B------:R-:W-:Y:S02]  /*2790*/  IMAD R51, R67, R8, R9 ;  /* 0x0000000843337224 */ /* 0x000fe400078e0209 */
[----:B------:R-:W-:Y:S02]  /*27a0*/  IMAD.IADD R7, R7, 0x1, R26 ;  /* 0x0000000107077824 */ /* 0x000fe400078e021a */
[----:B------:R-:W-:Y:S02]  /*27b0*/  IMAD R9, R118, R0, R170 ;  /* 0x0000000076097224 */ /* 0x000fe400078e02aa */
[-C--:B------:R-:W-:Y:S02]  /*27c0*/  IMAD R12, R3, R8.reuse, R11 ;  /* 0x00000008030c7224 */ /* 0x080fe400078e020b */
[----:B------:R-:W-:Y:S02]  /*27d0*/  IMAD R10, R0, R13, RZ ;  /* 0x0000000d000a7224 */ /* 0x000fe400078e02ff */
[----:B------:R-:W-:-:S04]  /*27e0*/  IMAD.WIDE.U32 R6, R2, R8, R6 ;  /* 0x0000000802067225 */ /* 0x000fc800078e0006 */
[----:B------:R-:W-:Y:S01]  /*27f0*/  IMAD.WIDE.U32 R4, R66, R8, R4 ;  /* 0x0000000842047225 */ /* 0x000fe200078e0004 */
[----:B------:R-:W-:-:S03]  /*2800*/  IADD3 R8, R170, R9, RZ ;  /* 0x00000009aa087210 */ /* 0x000fc60007ffe0ff */
[----:B------:R-:W-:Y:S01]  /*2810*/  IMAD.IADD R12, R7, 0x1, R12 ;  /* 0x00000001070c7824 */ /* 0x000fe200078e020c */
[C---:B------:R-:W-:Y:S01]  /*2820*/  IADD3 R7, P2, R10.reuse, R8, RZ ;  /* 0x000000080a077210 */ /* 0x040fe20007f5e0ff */
[----:B------:R-:W-:Y:S01]  /*2830*/  IMAD.IADD R51, R5, 0x1, R51 ;  /* 0x0000000105337824 */ /* 0x000fe200078e0233 */
[----:B------:R-:W-:Y:S02]  /*2840*/  IADD3 R5, P3, R10, R9, RZ ;  /* 0x000000090a057210 */ /* 0x000fe40007f7e0ff */
[----:B------:R-:W-:Y:S01]  /*2850*/  SHF.R.S32.HI R11, RZ, 0x1f, R10 ;  /* 0x0000001fff0b7819 */ /* 0x000fe2000001140a */
[----:B------:R-:W-:Y:S01]  /*2860*/  IMAD.SHL.U32 R63, R7, 0x2, RZ ;  /* 0x00000002073f7824 */ /* 0x000fe200078e00ff */
[----:B------:R-:W-:Y:S01]  /*2870*/  LEA R127, P1, R6, R30, 0x1 ;  /* 0x0000001e067f7211 */ /* 0x000fe200078208ff */
[----:B------:R-:W-:Y:S01]  /*2880*/  IMAD.SHL.U32 R26, R5, 0x2, RZ ;  /* 0x00000002051a7824 */ /* 0x000fe200078e00ff */
[----:B------:R-:W-:Y:S02]  /*2890*/  LEA R56, P0, R4, R28, 0x1 ;  /* 0x0000001c04387211 */ /* 0x000fe400078008ff */
[----:B------:R-:W-:-:S02]  /*28a0*/  LEA.HI.X.SX32 R8, R8, R11, 0x1, P2 ;  /* 0x0000000b08087211 */ /* 0x000fc400010f0eff */
[----:B------:R-:W-:Y:S02]  /*28b0*/  LEA.HI.X.SX32 R9, R9, R11, 0x1, P3 ;  /* 0x0000000b09097211 */ /* 0x000fe400018f0eff */
[----:B------:R-:W-:Y:S02]  /*28c0*/  LEA.HI.X R125, R6, R31, R12, 0x1, P1 ;  /* 0x0000001f067d7211 */ /* 0x000fe400008f0c0c */
[----:B------:R-:W-:Y:S02]  /*28d0*/  IADD3 R62, P3, R14, R63, RZ ;  /* 0x0000003f0e3e7210 */ /* 0x000fe40007f7e0ff */
[----:B------:R-:W-:Y:S02]  /*28e0*/  LEA.HI.X R51, R4, R29, R51, 0x1, P0 ;  /* 0x0000001d04337211 */ /* 0x000fe400000f0c33 */
[----:B------:R-:W-:Y:S02]  /*28f0*/  SHF.L.U64.HI R7, R7, 0x1, R8 ;  /* 0x0000000107077819 */ /* 0x000fe40000010208 */
[----:B------:R-:W-:-:S02]  /*2900*/  IADD3 R44, P1, R14, R26, RZ ;  /* 0x0000001a0e2c7210 */ /* 0x000fc40007f3e0ff */
[C---:B------:R-:W-:Y:S02]  /*2910*/  IADD3 R63, P2, R16.reuse, R63, RZ ;  /* 0x0000003f103f7210 */ /* 0x040fe40007f5e0ff */
[----:B------:R-:W-:Y:S02]  /*2920*/  SHF.L.U64.HI R5, R5, 0x1, R9 ;  /* 0x0000000105057819 */ /* 0x000fe40000010209 */
[----:B------:R-:W-:Y:S01]  /*2930*/  IADD3 R26, P0, R16, R26, RZ ;  /* 0x0000001a101a7210 */ /* 0x000fe20007f1e0ff */
[----:B------:R-:W-:Y:S01]  /*2940*/  IMAD.X R60, R17, 0x1, R7, P2 ;  /* 0x00000001113c7824 */ /* 0x000fe200010e0607 */
[----:B------:R-:W-:Y:S02]  /*2950*/  IADD3.X R45, R15, R5, RZ, P1, !PT ;  /* 0x000000050f2d7210 */ /* 0x000fe40000ffe4ff */
[----:B------:R-:W-:Y:S01]  /*2960*/  IADD3 R84, P2, R247, 0x40, RZ ;  /* 0x00000040f7547810 */ /* 0x000fe20007f5e0ff */
[----:B------:R-:W-:Y:S01]  /*2970*/  IMAD.X R27, R17, 0x1, R5, P0 ;  /* 0x00000001111b7824 */ /* 0x000fe200000e0605 */
[----:B------:R-:W-:-:S02]  /*2980*/  IADD3 R83, P1, R247, 0x80, RZ ;  /* 0x00000080f7537810 */ /* 0x000fc40007f3e0ff */
[----:B------:R-:W-:Y:S01]  /*2990*/  IADD3 R82, P0, R247, 0xc0, RZ ;  /* 0x000000c0f7527810 */ /* 0x000fe20007f1e0ff */
[----:B------:R-:W-:Y:S02]  /*29a0*/  IMAD.SHL.U32 R68, R0, 0x10, RZ ;  /* 0x0000001000447824 */ /* 0x000fe400078e00ff */
[--C-:B------:R-:W-:Y:S01]  /*29b0*/  IMAD.X R105, RZ, RZ, R250.reuse, P2 ;  /* 0x000000ffff697224 */ /* 0x100fe200010e06fa */
[----:B------:R-:W-:Y:S01]  /*29c0*/  IADD3.X R103, RZ, R250, RZ, P0, !PT ;  /* 0x000000faff677210 */ /* 0x000fe200007fe4ff */
[----:B------:R-:W-:Y:S01]  /*29d0*/  IMAD.X R104, RZ, RZ, R250, P1 ;  /* 0x000000ffff687224 */ /* 0x000fe200008e06fa */
[-C--:B------:R-:W-:Y:S01]  /*29e0*/  IADD3 R81, P2, R84, R247.reuse, RZ ;  /* 0x000000f754517210 */ /* 0x080fe20007f5e0ff */
[----:B------:R-:W-:Y:S01]  /*29f0*/  IMAD.SHL.U32 R159, R66, 0x10, RZ ;  /* 0x00000010429f7824 */ /* 0x000fe200078e00ff */
[-C--:B------:R-:W-:Y:S02]  /*2a00*/  IADD3 R80, P1, R83, R247.reuse, RZ ;  /* 0x000000f753507210 */ /* 0x080fe40007f3e0ff */
[----:B------:R-:W-:-:S02]  /*2a10*/  IADD3 R79, P0, R82, R247, RZ ;  /* 0x000000f7524f7210 */ /* 0x000fc40007f1e0ff */
[C---:B------:R-:W-:Y:S02]  /*2a20*/  IADD3 R133, R68.reuse, 0x40, RZ ;  /* 0x0000004044857810 */ /* 0x040fe40007ffe0ff */
[C---:B------:R-:W-:Y:S02]  /*2a30*/  IADD3 R132, R68.reuse, 0x80, RZ ;  /* 0x0000008044847810 */ /* 0x040fe40007ffe0ff */
[----:B------:R-:W-:Y:S01]  /*2a40*/  IADD3 R131, R68, 0xc0, RZ ;  /* 0x000000c044837810 */ /* 0x000fe20007ffe0ff */
[----:B------:R-:W-:Y:S01]  /*2a50*/  IMAD.X R61, R15, 0x1, R7, P3 ;  /* 0x000000010f3d7824 */ /* 0x000fe200018e0607 */
[----:B------:R-:W-:Y:S01]  /*2a60*/  IADD3.X R102, R105, R250, RZ, P2, !PT ;  /* 0x000000fa69667210 */ /* 0x000fe200017fe4ff */
[C---:B------:R-:W-:Y:S01]  /*2a70*/  IMAD.SHL.U32 R4, R164.reuse, 0x20, RZ ;  /* 0x00000020a4047824 */ /* 0x040fe200078e00ff */
[----:B------:R-:W-:Y:S01]  /*2a80*/  SHF.L.U64.HI R7, R164, 0x5, R165 ;  /* 0x00000005a4077819 */ /* 0x000fe200000102a5 */
[----:B------:R-:W-:Y:S01]  /*2a90*/  IMAD R6, R165, 0x60, RZ ;  /* 0x00000060a5067824 */ /* 0x000fe200078e02ff */
[----:B------:R-:W-:Y:S01]  /*2aa0*/  SHF.L.U64.HI R166, R66, 0x4, R67 ;  /* 0x0000000442a67819 */ /* 0x000fe20000010243 */
[--C-:B------:R-:W-:Y:S01]  /*2ab0*/  IMAD.X R101, R104, 0x1, R250.reuse, P1 ;  /* 0x0000000168657824 */ /* 0x100fe200008e06fa */
[-C--:B------:R-:W-:Y:S01]  /*2ac0*/  IADD3 R92, P3, R80, R247.reuse, RZ ;  /* 0x000000f7505c7210 */ /* 0x080fe20007f7e0ff */
[----:B------:R-:W-:Y:S01]  /*2ad0*/  IMAD.X R100, R103, 0x1, R250, P0 ;  /* 0x0000000167647824 */ /* 0x000fe200000e06fa */
[-C--:B------:R-:W-:Y:S01]  /*2ae0*/  IADD3 R91, P2, R79, R247.reuse, RZ ;  /* 0x000000f74f5b7210 */ /* 0x080fe20007f5e0ff */
[----:B------:R-:W-:Y:S01]  /*2af0*/  IMAD.SHL.U32 R167, R66, 0x20, RZ ;  /* 0x0000002042a77824 */ /* 0x000fe200078e00ff */
[----:B------:R-:W-:Y:S01]  /*2b00*/  IADD3 R76, P5, R159, 0x40, RZ ;  /* 0x000000409f4c7810 */ /* 0x000fe20007fbe0ff */
[----:B------:R-:W-:Y:S01]  /*2b10*/  IMAD.IADD R143, R68, 0x1, R133 ;  /* 0x00000001448f7824 */ /* 0x000fe200078e0285 */
[----:B------:R-:W-:Y:S01]  /*2b20*/  LOP3.LUT R5, R244, 0xffff, RZ, 0xc0, !PT ;  /* 0x0000fffff4057812 */ /* 0x000fe200078ec0ff */
[C---:B------:R-:W-:Y:S01]  /*2b30*/  IMAD.IADD R142, R68.reuse, 0x1, R132 ;  /* 0x00000001448e7824 */ /* 0x040fe200078e0284 */
[----:B------:R-:W-:Y:S01]  /*2b40*/  IADD3 R93, P4, R81, R247, RZ ;  /* 0x000000f7515d7210 */ /* 0x000fe20007f9e0ff */
[----:B------:R-:W-:Y:S01]  /*2b50*/  IMAD.IADD R141, R68, 0x1, R131 ;  /* 0x00000001448d7824 */ /* 0x000fe200078e0283 */
[----:B------:R-:W-:-:S02]  /*2b60*/  IADD3 R77, P1, R159, 0x80, RZ ;  /* 0x000000809f4d7810 */ /* 0x000fc40007f3e0ff */
[----:B------:R-:W-:Y:S01]  /*2b70*/  IADD3 R78, P0, R159, 0xc0, RZ ;  /* 0x000000c09f4e7810 */ /* 0x000fe20007f1e0ff */
[----:B------:R-:W-:Y:S01]  /*2b80*/  IMAD.IADD R149, R137, 0x1, R6 ;  /* 0x0000000189957824 */ /* 0x000fe200078e0206 */
[C---:B------:R-:W-:Y:S01]  /*2b90*/  SHF.L.U64.HI R151, R4.reuse, 0x1, R7 ;  /* 0x0000000104977819 */ /* 0x040fe20000010207 */
[----:B------:R-:W-:Y:S01]  /*2ba0*/  IMAD.SHL.U32 R150, R4, 0x2, RZ ;  /* 0x0000000204967824 */ /* 0x000fe200078e00ff */
[----:B------:R-:W-:Y:S01]  /*2bb0*/  LOP3.LUT R69, R5, 0x1, RZ, 0xc0, !PT ;  /* 0x0000000105457812 */ /* 0x000fe200078ec0ff */
[--C-:B------:R-:W-:Y:S01]  /*2bc0*/  IMAD.X R113, R101, 0x1, R250.reuse, P3 ;  /* 0x0000000165717824 */ /* 0x100fe200018e06fa */
[C---:B------:R-:W-:Y:S01]  /*2bd0*/  LOP3.LUT R72, R5.reuse, 0x2, RZ, 0xc0, !PT ;  /* 0x0000000205487812 */ /* 0x040fe200078ec0ff */
[----:B------:R-:W-:Y:S01]  /*2be0*/  IMAD.X R112, R100, 0x1, R250, P2 ;  /* 0x0000000164707824 */ /* 0x000fe200010e06fa */
[C---:B------:R-:W-:Y:S01]  /*2bf0*/  LOP3.LUT R71, R5.reuse, 0x4, RZ, 0xc0, !PT ;  /* 0x0000000405477812 */ /* 0x040fe200078ec0ff */
[----:B------:R-:W-:Y:S01]  /*2c00*/  IMAD.X R97, RZ, RZ, R166, P5 ;  /* 0x000000ffff617224 */ /* 0x000fe200028e06a6 */
[----:B------:R-:W-:Y:S01]  /*2c10*/  LOP3.LUT R70, R5, 0x8, RZ, 0xc0, !PT ;  /* 0x0000000805467812 */ /* 0x000fe200078ec0ff */
[C---:B------:R-:W-:Y:S01]  /*2c20*/  IMAD.SHL.U32 R5, R2.reuse, 0x10, RZ ;  /* 0x0000001002057824 */ /* 0x040fe200078e00ff */
[C-C-:B------:R-:W-:Y:S01]  /*2c30*/  SHF.L.U64.HI R7, R2.reuse, 0x4, R3.reuse ;  /* 0x0000000402077819 */ /* 0x140fe20000010203 */
[C---:B------:R-:W-:Y:S01]  /*2c40*/  IMAD.SHL.U32 R4, R2.reuse, 0x20, RZ ;  /* 0x0000002002047824 */ /* 0x040fe200078e00ff */
[C---:B------:R-:W-:Y:S01]  /*2c50*/  SHF.L.U64.HI R6, R2.reuse, 0x5, R3 ;  /* 0x0000000502067819 */ /* 0x040fe20000010203 */
[----:B------:R-:W-:Y:S01]  /*2c60*/  IMAD R3, R3, 0x60, RZ ;  /* 0x0000006003037824 */ /* 0x000fe200078e02ff */
[----:B------:R-:W-:Y:S01]  /*2c70*/  IADD3.X R98, RZ, R166, RZ, P1, !PT ;  /* 0x000000a6ff627210 */ /* 0x000fe20000ffe4ff */
[----:B------:R-:W-:Y:S01]  /*2c80*/  IMAD.WIDE.U32 R134, R2, 0x60, RZ ;  /* 0x0000006002867825 */ /* 0x000fe200078e00ff */
[----:B------:R-:W-:-:S02]  /*2c90*/  SHF.L.U64.HI R168, R66, 0x5, R67 ;  /* 0x0000000542a87819 */ /* 0x000fc40000010243 */
[-C--:B------:R-:W-:Y:S01]  /*2ca0*/  IADD3 R85, P5, R76, R159.reuse, RZ ;  /* 0x0000009f4c557210 */ /* 0x080fe20007fbe0ff */
[----:B------:R-:W-:Y:S01]  /*2cb0*/  IMAD.X R114, R102, 0x1, R250, P4 ;  /* 0x0000000166727824 */ /* 0x000fe200020e06fa */
[C---:B------:R-:W-:Y:S01]  /*2cc0*/  IADD3 R87, P3, R167.reuse, R76, RZ ;  /* 0x0000004ca7577210 */ /* 0x040fe20007f7e0ff */
[----:B------:R-:W-:Y:S01]  /*2cd0*/  IMAD.X R99, RZ, RZ, R166, P0 ;  /* 0x000000ffff637224 */ /* 0x000fe200000e06a6 */
[----:B------:R-:W-:Y:S01]  /*2ce0*/  IADD3 R88, P2, R78, R159, RZ ;  /* 0x0000009f4e587210 */ /* 0x000fe20007f5e0ff */
[C---:B------:R-:W-:Y:S01]  /*2cf0*/  IMAD.SHL.U32 R96, R0.reuse, 0x20, RZ ;  /* 0x0000002000607824 */ /* 0x040fe200078e00ff */
[----:B------:R-:W-:Y:S01]  /*2d00*/  IADD3 R89, P1, R167, R77, RZ ;  /* 0x0000004da7597210 */ /* 0x000fe20007f3e0ff */
[----:B------:R-:W-:Y:S01]  /*2d10*/  IMAD R95, R0, 0x30, RZ ;  /* 0x00000030005f7824 */ /* 0x000fe200078e02ff */
[----:B------:R-:W-:Y:S01]  /*2d20*/  IADD3 R86, P4, R77, R159, RZ ;  /* 0x0000009f4d567210 */ /* 0x000fe20007f9e0ff */
[----:B------:R-:W-:Y:S01]  /*2d30*/  IMAD.IADD R123, R68, 0x1, R142 ;  /* 0x00000001447b7824 */ /* 0x000fe200078e028e */
[----:B------:R-:W-:Y:S01]  /*2d40*/  IADD3 R90, P0, R78, R167, RZ ;  /* 0x000000a74e5a7210 */ /* 0x000fe20007f1e0ff */
[C---:B------:R-:W-:Y:S01]  /*2d50*/  IMAD.IADD R122, R68.reuse, 0x1, R141 ;  /* 0x00000001447a7824 */ /* 0x040fe200078e028d */
[----:B------:R-:W-:Y:S01]  /*2d60*/  IADD3 R124, R68, R143, RZ ;  /* 0x0000008f447c7210 */ /* 0x000fe20007ffe0ff */
[----:B------:R-:W-:Y:S01]  /*2d70*/  IMAD.MOV.U32 R29, RZ, RZ, R36 ;  /* 0x000000ffff1d7224 */ /* 0x000fe200078e0024 */
[C---:B------:R-:W-:Y:S01]  /*2d80*/  SHF.L.U64.HI R148, R5.reuse, 0x1, R7 ;  /* 0x0000000105947819 */ /* 0x040fe20000010207 */
[----:B------:R-:W-:Y:S01]  /*2d90*/  IMAD.SHL.U32 R147, R5, 0x2, RZ ;  /* 0x0000000205937824 */ /* 0x000fe200078e00ff */
[C---:B------:R-:W-:Y:S01]  /*2da0*/  SHF.L.U64.HI R146, R4.reuse, 0x1, R6 ;  /* 0x0000000104927819 */ /* 0x040fe20000010206 */
[----:B------:R-:W-:Y:S01]  /*2db0*/  IMAD.SHL.U32 R145, R4, 0x2, RZ ;  /* 0x0000000204917824 */ /* 0x000fe200078e00ff */
[----:B------:R-:W-:Y:S01]  /*2dc0*/  IADD3 R144, R135, R3, RZ ;  /* 0x0000000387907210 */ /* 0x000fe20007ffe0ff */
[--C-:B------:R-:W-:Y:S01]  /*2dd0*/  IMAD.X R106, R97, 0x1, R166.reuse, P5 ;  /* 0x00000001616a7824 */ /* 0x100fe200028e06a6 */
[----:B------:R-:W-:Y:S01]  /*2de0*/  IADD3.X R107, R98, R166, RZ, P4, !PT ;  /* 0x000000a6626b7210 */ /* 0x000fe200027fe4ff */
[C---:B------:R-:W-:Y:S01]  /*2df0*/  IMAD.X R108, R168.reuse, 0x1, R97, P3 ;  /* 0x00000001a86c7824 */ /* 0x040fe200018e0661 */
        /* <DEDUP_REMOVED lines=15> */
.L_x_4937:
[----:B------:R-:W-:Y:S01]  /*2ef0*/  MOV R3, R125 ;  /* 0x0000007d00037202 */ /* 0x000fe20000000f00 */
[----:B------:R-:W2:Y:S01]  /*2f00*/  LDL R0, [R1+0x4] ;  /* 0x0000040001007983 */ /* 0x000ea20000100800 */
[----:B------:R-:W-:Y:S01]  /*2f10*/  IMAD.SHL.U32 R30, R29, 0x40, RZ ;  /* 0x000000401d1e7824 */ /* 0x000fe200078e00ff */
[----:B------:R-:W-:Y:S01]  /*2f20*/  BSSY B0, `(.L_x_4820) ;  /* 0x000001d000007945 */ /* 0x000fe20003800000 */
[----:B------:R-:W-:Y:S03]  /*2f30*/  IMAD.MOV.U32 R2, RZ, RZ, R127 ;  /* 0x000000ffff027224 */ /* 0x000fe600078e007f */
[----:B------:R-:W-:Y:S04]  /*2f40*/  IADD3 R28, R30, -0x40, RZ ;  /* 0xffffffc01e1c7810 */ /* 0x000fe80007ffe0ff */
[----:B------:R-:W-:Y:S01]  /*2f50*/  IADD3 R59, R140, -R28, RZ ;  /* 0x8000001c8c3b7210 */ /* 0x000fe20007ffe0ff */
[----:B--2---:R-:W-:Y:S05]  /*2f60*/  IMAD.IADD R58, R0, 0x1, -R28 ;  /* 0x00000001003a7824 */ /* 0x004fea00078e0a1c */
        /* <DEDUP_REMOVED lines=11> */
[----:B------:R-:W2:Y:S01]  /*3020*/  @P0 LD.E.128 R12, [R2.64+0x80] ;  /* 0x00008006020c0980 */ /* 0x000ea2000c101d00 */
[----:B-1----:R-:W-:Y:S01]  /*3030*/  @P0 MOV R4, R65 ;  /* 0x0000004100040202 */ /* 0x002fe20000000f00 */
[----:B------:R-:W-:Y:S05]  /*3040*/  @P0 IMAD.MOV.U32 R5, RZ, RZ, R64 ;  /* 0x000000ffff050224 */ /* 0x000fea00078e0040 */
[----:B--2---:R1:W-:Y:S01]  /*3050*/  @P0 ST.E.128 [R4.64+0x80], R12 ;  /* 0x0000800c04000985 */ /* 0x0043e2000c101d06 */
[----:B------:R-:W-:Y:S03]  /*3060*/  ISETP.NE.AND P0, PT, R70, RZ, PT ;  /* 0x000000ff4600720c */ /* 0x000fe60003f05270 */
[----:B------:R-:W2:Y:S01]  /*3070*/  @P1 LD.E.128 R8, [R2.64+0x100] ;  /* 0x0001000602081980 */ /* 0x000ea2000c101d00 */
[--C-:B-1----:R-:W-:Y:S01]  /*3080*/  @P1 IMAD.MOV.U32 R4, RZ, RZ, R65.reuse ;  /* 0x000000ffff041224 */ /* 0x102fe200078e0041 */
[-C--:B------:R-:W-:Y:S05]  /*3090*/  @P1 MOV R5, R64.reuse ;  /* 0x0000004000051202 */ /* 0x080fea0000000f00 */
[----:B--2---:R1:W-:Y:S04]  /*30a0*/  @P1 ST.E.128 [R4.64+0x100], R8 ;  /* 0x0001000804001985 */ /* 0x0043e8000c101d06 */
[----:B-1----:R-:W2:Y:S01]  /*30b0*/  @P0 LD.E.128 R8, [R2.64+0x180] ;  /* 0x0001800602080980 */ /* 0x002ea2000c101d00 */
[----:B------:R-:W-:Y:S01]  /*30c0*/  @P0 IMAD.MOV.U32 R4, RZ, RZ, R65 ;  /* 0x000000ffff040224 */ /* 0x000fe200078e0041 */
[----:B------:R-:W-:Y:S05]  /*30d0*/  @P0 MOV R5, R64 ;  /* 0x0000004000050202 */ /* 0x000fea0000000f00 */
[----:B--2---:R1:W-:Y:S02]  /*30e0*/  @P0 ST.E.128 [R4.64+0x180], R8 ;  /* 0x0001800804000985 */ /* 0x0043e4000c101d06 */
.L_x_4821:
[----:B------:R-:W-:Y:S05]  /*30f0*/  BSYNC B0 ;  /* 0x0000000000007941 */ /* 0x000fea0003800000 */
.L_x_4820:
        /* <DEDUP_REMOVED lines=12> */
[----:B--2---:R1:W-:Y:S01]  /*31c0*/  @P1 ST.E.128 [R4.64], R8 ;  /* 0x0000000804001985 */ /* 0x0043e2000c101d06 */
[----:B------:R-:W-:Y:S03]  /*31d0*/  ISETP.NE.AND P1, PT, R71, RZ, PT ;  /* 0x000000ff4700720c */ /* 0x000fe60003f25270 */
[----:B------:R-:W2:Y:S04]  /*31e0*/  @P0 LD.E.128 R12, [R6.64+0x80] ;  /* 0x00008006060c0980 */ /* 0x000ea8000c101d00 */
[----:B--2---:R-:W-:Y:S01]  /*31f0*/  @P0 ST.E.128 [R4.64+0x80], R12 ;  /* 0x0000800c04000985 */ /* 0x004fe2000c101d06 */
[----:B------:R-:W-:Y:S05]  /*3200*/  ISETP.NE.AND P0, PT, R70, RZ, PT ;  /* 0x000000ff4600720c */ /* 0x000fea0003f05270 */
[----:B-1----:R-:W2:Y:S04]  /*3210*/  @P1 LD.E.128 R8, [R6.64+0x100] ;  /* 0x0001000606081980 */ /* 0x002ea8000c101d00 */
[----:B--2---:R1:W-:Y:S04]  /*3220*/  @P1 ST.E.128 [R4.64+0x100], R8 ;  /* 0x0001000804001985 */ /* 0x0043e8000c101d06 */
[----:B-1----:R-:W2:Y:S04]  /*3230*/  @P0 LD.E.128 R8, [R6.64+0x180] ;  /* 0x0001800606080980 */ /* 0x002ea8000c101d00 */
[----:B--2---:R1:W-:Y:S02]  /*3240*/  @P0 ST.E.128 [R4.64+0x180], R8 ;  /* 0x0001800804000985 */ /* 0x0043e4000c101d06 */
.L_x_4823:
[----:B------:R-:W-:Y:S05]  /*3250*/  BSYNC B0 ;  /* 0x0000000000007941 */ /* 0x000fea0003800000 */
.L_x_4822:
        /* <DEDUP_REMOVED lines=21> */
.L_x_4825:
[----:B------:R-:W-:Y:S05]  /*33b0*/  BSYNC B0 ;  /* 0x0000000000007941 */ /* 0x000fea0003800000 */
.L_x_4824:
        /* <DEDUP_REMOVED lines=21> */
.L_x_4827:
[----:B------:R-:W-:Y:S05]  /*3510*/  BSYNC B0 ;  /* 0x0000000000007941 */ /* 0x000fea0003800000 */
.L_x_4826:
        /* <DEDUP_REMOVED lines=41> */
[----:B------:R-:W-:Y:S01]  /*37b0*/  @!P0 LOP3.LUT R3, R10, 0xffff0000, RZ, 0xc0, !PT ;  /* 0xffff00000a038812 */ /* 0x000fe200078ec0ff */
[----:B------:R-:W-:Y:S02]  /*37c0*/  @!P0 IMAD.U32 R12, R9, 0x10000, RZ ;  /* 0x00010000090c8824 */ /* 0x000fe400078e00ff */
[----:B------:R-:W-:Y:S01]  /*37d0*/  @!P0 FMUL.FTZ R17, R2, R14 ;  /* 0x0000000e02118220 */ /* 0x000fe20000410000 */
[----:B------:R-:W-:Y:S01]  /*37e0*/  @!P0 F2FP.BF16.PACK_AB R0, R0, R33 ;  /* 0x000000210000823e */ /* 0x000fe200000010ff */
[-C--:B------:R-:W-:Y:S02]  /*37f0*/  @!P0 FMUL.FTZ R2, R2, R5.reuse ;  /* 0x0000000502028220 */ /* 0x080fe40000410000 */
[----:B------:R-:W-:Y:S01]  /*3800*/  @!P0 FFMA.FTZ R32, R12, R5, -R17 ;  /* 0x000000050c208223 */ /* 0x000fe20000010811 */
[----:B------:R-:W-:Y:S01]  /*3810*/  @!P0 SHF.L.U32 R5, R10, 0x10, RZ ;  /* 0x000000100a058819 */ /* 0x000fe200000006ff */
[----:B------:R-:W-:Y:S01]  /*3820*/  @!P0 FMUL.FTZ R18, R3, R15 ;  /* 0x0000000f03128220 */ /* 0x000fe20000410000 */
[----:B------:R-:W-:Y:S01]  /*3830*/  @!P0 SHF.L.U32 R17, R11, 0x10, RZ ;  /* 0x000000100b118819 */ /* 0x000fe200000006ff */
[----:B------:R-:W-:Y:S02]  /*3840*/  @!P0 FMUL.FTZ R3, R3, R7 ;  /* 0x0000000703038220 */ /* 0x000fe40000410000 */
[C---:B------:R-:W-:Y:S02]  /*3850*/  @!P0 FMUL.FTZ R31, R4.reuse, R16 ;  /* 0x00000010041f8220 */ /* 0x040fe40000410000 */
[----:B------:R-:W-:Y:S02]  /*3860*/  @!P0 FMUL.FTZ R4, R4, R6 ;  /* 0x0000000604048220 */ /* 0x000fe40000410000 */
[----:B------:R-:W-:Y:S02]  /*3870*/  @!P0 FFMA.FTZ R2, R14, R12, R2 ;  /* 0x0000000c0e028223 */ /* 0x000fe40000010002 */
[----:B------:R-:W-:Y:S02]  /*3880*/  @!P0 FFMA.FTZ R3, R15, R5, R3 ;  /* 0x000000050f038223 */ /* 0x000fe40000010003 */
[----:B------:R-:W-:Y:S01]  /*3890*/  @!P0 FFMA.FTZ R18, R5, R7, -R18 ;  /* 0x0000000705128223 */ /* 0x000fe20000010812 */
[----:B------:R-:W-:Y:S01]  /*38a0*/  @!P0 F2FP.BF16.PACK_AB R2, R2, R32 ;  /* 0x000000200202823e */ /* 0x000fe200000010ff */
[----:B------:R-:W-:Y:S01]  /*38b0*/  @!P0 FFMA.FTZ R31, R17, R6, -R31 ;  /* 0x00000006111f8223 */ /* 0x000fe2000001081f */
[----:B------:R-:W-:Y:S01]  /*38c0*/  MOV R6, R50 ;  /* 0x0000003200067202 */ /* 0x000fe20000000f00 */
[----:B------:R-:W-:Y:S01]  /*38d0*/  @!P0 FFMA.FTZ R4, R16, R17, R4 ;  /* 0x0000001110048223 */ /* 0x000fe20000010004 */
[----:B------:R-:W-:Y:S01]  /*38e0*/  @!P0 F2FP.BF16.PACK_AB R3, R3, R18 ;  /* 0x000000120303823e */ /* 0x000fe200000010ff */
[----:B------:R-:W-:Y:S01]  /*38f0*/  @!P0 IMAD.MOV.U32 R8, RZ, RZ, R0 ;  /* 0x000000ffff088224 */ /* 0x000fe200078e0000 */
[----:B------:R-:W-:Y:S01]  /*3900*/  @!P0 MOV R9, R2 ;  /* 0x0000000200098202 */ /* 0x000fe20000000f00 */
[----:B------:R-:W-:Y:S01]  /*3910*/  IMAD.MOV.U32 R7, RZ, RZ, R49 ;  /* 0x000000ffff077224 */ /* 0x000fe200078e0031 */
[----:B------:R-:W-:Y:S02]  /*3920*/  @!P0 F2FP.BF16.PACK_AB R4, R4, R31 ;  /* 0x0000001f0404823e */ /* 0x000fe400000010ff */
[----:B------:R-:W-:Y:S02]  /*3930*/  @!P0 MOV R10, R3 ;  /* 0x00000003000a8202 */ /* 0x000fe40000000f00 */
[----:B------:R-:W-:Y:S05]  /*3940*/  @!P0 MOV R11, R4 ;  /* 0x00000004000b8202 */ /* 0x000fea0000000f00 */
[----:B------:R1:W-:Y:S02]  /*3950*/  ST.E.128 [R6.64], R8 ;  /* 0x0000000806007985 */ /* 0x0003e4000c101d06 */
.L_x_4834:
[----:B------:R-:W-:Y:S05]  /*3960*/  BSYNC B0 ;  /* 0x0000000000007941 */ /* 0x000fea0003800000 */
.L_x_4833:
        /* <DEDUP_REMOVED lines=52> */
[----:B------:R1:W-:Y:S02]  /*3cb0*/  ST.E.128 [R6.64+0x80], R8 ;  /* 0x0000800806007985 */ /* 0x0003e4000c101d06 */
.L_x_4836:
[----:B------:R-:W-:Y:S05]  /*3cc0*/  BSYNC B0 ;  /* 0x0000000000007941 */ /* 0x000fea0003800000 */
.L_x_4835:
        /* <DEDUP_REMOVED lines=53> */
.L_x_4838:
[----:B------:R-:W-:Y:S05]  /*4020*/  BSYNC B0 ;  /* 0x0000000000007941 */ /* 0x000fea0003800000 */
.L_x_4837:
        /* <DEDUP_REMOVED lines=52> */
.L_x_4832:
[----:B------:R-:W-:Y:S05]  /*4370*/  BSYNC B1 ;  /* 0x0000000000017941 */ /* 0x000fea0003800000 */
.L_x_4831:
        /* <DEDUP_REMOVED lines=31> */
[----:B------:R-:W-:Y:S02]  /*4570*/  @!P0 SHF.L.U32 R3, R8, 0x10, RZ ;  /* 0x0000001008038819 */ /* 0x000fe400000006ff */
[----:B------:R-:W-:Y:S03]  /*4580*/  @!P0 LOP3.LUT R18, R33, 0xffff0000, RZ, 0xc0, !PT ;  /* 0xffff000021128812 */ /* 0x000fe600078ec0ff */
        /* <DEDUP_REMOVED lines=10> */
[C---:B------:R-:W-:Y:S01]  /*4630*/  @!P0 FMUL.FTZ R32, R3.reuse, R17 ;  /* 0x0000001103208220 */ /* 0x040fe20000410000 */
[----:B------:R-:W-:Y:S01]  /*4640*/  @!P0 MOV R8, R0 ;  /* 0x0000000000088202 */ /* 0x000fe20000000f00 */
[----:B------:R-:W-:Y:S02]  /*4650*/  @!P0 FMUL.FTZ R3, R3, R14 ;  /* 0x0000000e03038220 */ /* 0x000fe40000410000 */
[----:B------:R-:W-:Y:S02]  /*4660*/  @!P0 IMAD.U32 R31, R11, 0x10000, RZ ;  /* 0x000100000b1f8824 */ /* 0x000fe400078e00ff */
[----:B------:R-:W-:Y:S02]  /*4670*/  @!P0 FMUL.FTZ R33, R4, R18 ;  /* 0x0000001204218220 */ /* 0x000fe40000410000 */
[----:B------:R-:W-:Y:S02]  /*4680*/  @!P0 FFMA.FTZ R2, R16, R15, R2 ;  /* 0x0000000f10028223 */ /* 0x000fe40000010002 */
[----:B------:R-:W-:Y:S02]  /*4690*/  @!P0 FMUL.FTZ R4, R4, R12 ;  /* 0x0000000c04048220 */ /* 0x000fe40000410000 */
[----:B------:R-:W-:Y:S01]  /*46a0*/  @!P0 FFMA.FTZ R3, R17, R5, R3 ;  /* 0x0000000511038223 */ /* 0x000fe20000010003 */
[----:B------:R-:W-:Y:S01]  /*46b0*/  @!P0 F2FP.BF16.PACK_AB R2, R2, R36 ;  /* 0x000000240202823e */ /* 0x000fe200000010ff */
[----:B------:R-:W-:Y:S01]  /*46c0*/  @!P0 FFMA.FTZ R32, R5, R14, -R32 ;  /* 0x0000000e05208223 */ /* 0x000fe20000010820 */
        /* <DEDUP_REMOVED lines=10> */
.L_x_4842:
[----:B------:R-:W-:Y:S05]  /*4770*/  BSYNC B0 ;  /* 0x0000000000007941 */ /* 0x000fea0003800000 */
.L_x_4841:
        /* <DEDUP_REMOVED lines=53> */
.L_x_4844:
[----:B------:R-:W-:Y:S05]  /*4ad0*/  BSYNC B0 ;  /* 0x0000000000007941 */ /* 0x000fea0003800000 */
.L_x_4843:
        /* <DEDUP_REMOVED lines=53> */
.L_x_4846:
[----:B------:R-:W-:Y:S05]  /*4e30*/  BSYNC B0 ;  /* 0x0000000000007941 */ /* 0x000fea0003800000 */
.L_x_4845:
        /* <DEDUP_REMOVED lines=13> */
[----:B----4-:R-:W-:Y:S01]  /*4f10*/  @!P0 IMAD.U32 R4, R2, 0x10000, RZ ;  /* 0x0001000002048824 */ /* 0x010fe200078e00ff */
[C---:B------:R-:W-:Y:S01]  /*4f20*/  @!P0 LOP3.LUT R6, R3.reuse, 0xffff0000, RZ, 0xc0, !PT ;  /* 0xffff000003068812 */ /* 0x040fe200078ec0ff */
[----:B------:R-:W-:Y:S01]  /*4f30*/  @!P0 IMAD.U32 R7, R3, 0x10000, RZ ;  /* 0x0001000003078824 */ /* 0x000fe200078e00ff */
[----:B------:R-:W-:Y:S01]  /*4f40*/  @!P0 SHF.L.U32 R3, R8, 0x10, RZ ;  /* 0x0000001008038819 */ /* 0x000fe200000006ff */
        /* <DEDUP_REMOVED lines=19> */
[C---:B------:R-:W-:Y:S02]  /*5080*/  @!P0 FMUL.FTZ R31, R4.reuse, R16 ;  /* 0x00000010041f8220 */ /* 0x040fe40000410000 */
[----:B------:R-:W-:Y:S02]  /*5090*/  @!P0 FMUL.FTZ R4, R4, R6 ;  /* 0x0000000604048220 */ /* 0x000fe40000410000 */
[----:B------:R-:W-:Y:S02]  /*50a0*/  @!P0 FFMA.FTZ R2, R14, R12, R2 ;  /* 0x0000000c0e028223 */ /* 0x000fe40000010002 */
[----:B------:R-:W-:Y:S02]  /*50b0*/  @!P0 FFMA.FTZ R3, R15, R5, R3 ;  /* 0x000000050f038223 */ /* 0x000fe40000010003 */
[----:B------:R-:W-:Y:S01]  /*50c0*/  @!P0 FFMA.FTZ R18, R5, R7, -R18 ;  /* 0x0000000705128223 */ /* 0x000fe20000010812 */
[----:B------:R-:W-:Y:S01]  /*50d0*/  @!P0 F2FP.BF16.PACK_AB R2, R2, R32 ;  /* 0x000000200202823e */ /* 0x000fe200000010ff */
[----:B------:R-:W-:Y:S01]  /*50e0*/  @!P0 FFMA.FTZ R31, R17, R6, -R31 ;  /* 0x00000006111f8223 */ /* 0x000fe2000001081f */
[----:B------:R-:W-:Y:S01]  /*50f0*/  LEA R6, P1, R82, R50, 0x1 ;  /* 0x0000003252067211 */ /* 0x000fe200078208ff */
        /* <DEDUP_REMOVED lines=8> */
.L_x_4840:
[----:B------:R-:W-:Y:S05]  /*5180*/  BSYNC B1 ;  /* 0x0000000000017941 */ /* 0x000fea0003800000 */
.L_x_4839:
        /* <DEDUP_REMOVED lines=63> */
.L_x_4850:
[----:B------:R-:W-:Y:S05]  /*5580*/  BSYNC B0 ;  /* 0x0000000000007941 */ /* 0x000fea0003800000 */
.L_x_4849:
        /* <DEDUP_REMOVED lines=53> */
.L_x_4852:
[----:B------:R-:W-:Y:S05]  /*58e0*/  BSYNC B0 ;  /* 0x0000000000007941 */ /* 0x000fea0003800000 */
.L_x_4851:
        /* <DEDUP_REMOVED lines=53> */
.L_x_4854:
[----:B------:R-:W-:Y:S05]  /*5c40*/  BSYNC B0 ;  /* 0x0000000000007941 */ /* 0x000fea0003800000 */
.L_x_4853:
        /* <DEDUP_REMOVED lines=52> */
.L_x_4848:
[----:B------:R-:W-:Y:S05]  /*5f90*/  BSYNC B1 ;  /* 0x0000000000017941 */ /* 0x000fea0003800000 */
.L_x_4847:
        /* <DEDUP_REMOVED lines=18> */
[----:B------:R-:W-:Y:S04]  /*60c0*/  IMAD.WIDE.U32 R8, R66, 0x60, R8 ;  /* 0x0000006042087825 */ /* 0x000fe800078e0008 */
[----:B------:R-:W-:Y:S06]  /*60d0*/  IMAD.IADD R9, R9, 0x1, R0 ;  /* 0x0000000109097824 */ /* 0x000fec00078e0200 */
[----:B------:R-:W2:Y:S06]  /*60e0*/  @!P0 LD.E.64 R2, [R6.64] ;  /* 0x0000000606028980 */ /* 0x000eac000c101b00 */
[----:B------:R-:W3:Y:S06]  /*60f0*/  @!P0 LD.E.64 R32, [R34.64] ;  /* 0x0000000622208980 */ /* 0x000eec000c101b00 */
[----:B------:R-:W4:Y:S01]  /*6100*/  LD.E.128 R8, [R8.64] ;  /* 0x0000000608087980 */ /* 0x000f22000c101d00 */
[C---:B--2---:R-:W-:Y:S01]  /*6110*/  @!P0 IMAD.U32 R14, R3.reuse, 0x10000, RZ ;  /* 0x00010000030e8824 */ /* 0x044fe200078e00ff */
[C---:B------:R-:W-:Y:S02]  /*6120*/  @!P0 SHF.L.U32 R4, R2.reuse, 0x10, RZ ;  /* 0x0000001002048819 */ /* 0x040fe400000006ff */
[----:B------:R-:W-:Y:S02]  /*6130*/  @!P0 LOP3.LUT R5, R2, 0xffff0000, RZ, 0xc0, !PT ;  /* 0xffff000002058812 */ /* 0x000fe400078ec0ff */
[----:B------:R-:W-:Y:S02]  /*6140*/  @!P0 LOP3.LUT R12, R3, 0xffff0000, RZ, 0xc0, !PT ;  /* 0xffff0000030c8812 */ /* 0x000fe400078ec0ff */
[C---:B---3--:R-:W-:Y:S02]  /*6150*/  @!P0 SHF.L.U32 R15, R32.reuse, 0x10, RZ ;  /* 0x00000010200f8819 */ /* 0x048fe400000006ff */
[----:B------:R-:W-:Y:S02]  /*6160*/  @!P0 LOP3.LUT R16, R32, 0xffff0000, RZ, 0xc0, !PT ;  /* 0xffff000020108812 */ /* 0x000fe400078ec0ff */
[----:B------:R-:W-:Y:S01]  /*6170*/  @!P0 SHF.L.U32 R17, R33, 0x10, RZ ;  /* 0x0000001021118819 */ /* 0x000fe200000006ff */
[C---:B----4-:R-:W-:Y:S01]  /*6180*/  @!P0 IMAD.U32 R3, R8.reuse, 0x10000, RZ ;  /* 0x0001000008038824 */ /* 0x050fe200078e00ff */
[----:B------:R-:W-:Y:S02]  /*6190*/  @!P0 LOP3.LUT R0, R8, 0xffff0000, RZ, 0xc0, !PT ;  /* 0xffff000008008812 */ /* 0x000fe400078ec0ff */
[----:B------:R-:W-:Y:S02]  /*61a0*/  @!P0 LOP3.LUT R2, R9, 0xffff0000, RZ, 0xc0, !PT ;  /* 0xffff000009028812 */ /* 0x000fe400078ec0ff */
[----:B------:R-:W-:Y:S01]  /*61b0*/  @!P0 LOP3.LUT R18, R33, 0xffff0000, RZ, 0xc0, !PT ;  /* 0xffff000021128812 */ /* 0x000fe200078ec0ff */
[C---:B------:R-:W-:Y:S02]  /*61c0*/  @!P0 FMUL.FTZ R31, R0.reuse, R15 ;  /* 0x0000000f001f8220 */ /* 0x040fe40000410000 */
[-C--:B------:R-:W-:Y:S02]  /*61d0*/  @!P0 FMUL.FTZ R0, R0, R4.reuse ;  /* 0x0000000400008220 */ /* 0x080fe40000410000 */
[----:B------:R-:W-:Y:S01]  /*61e0*/  @!P0 FFMA.FTZ R37, R3, R4, -R31 ;  /* 0x0000000403258223 */ /* 0x000fe2000001081f */
[----:B------:R-:W-:Y:S01]  /*61f0*/  @!P0 LOP3.LUT R4, R11, 0xffff0000, RZ, 0xc0, !PT ;  /* 0xffff00000b048812 */ /* 0x000fe200078ec0ff */
[----:B------:R-:W-:Y:S01]  /*6200*/  @!P0 FFMA.FTZ R0, R15, R3, R0 ;  /* 0x000000030f008223 */ /* 0x000fe20000010000 */
[----:B------:R-:W-:Y:S01]  /*6210*/  @!P0 SHF.L.U32 R15, R9, 0x10, RZ ;  /* 0x00000010090f8819 */ /* 0x000fe200000006ff */
[----:B------:R-:W-:Y:S01]  /*6220*/  @!P0 FMUL.FTZ R31, R2, R16 ;  /* 0x00000010021f8220 */ /* 0x000fe20000410000 */
[----:B------:R-:W-:Y:S01]  /*6230*/  @!P0 LOP3.LUT R3, R10, 0xffff0000, RZ, 0xc0, !PT ;  /* 0xffff00000a038812 */ /* 0x000fe200078ec0ff */
[-C--:B------:R-:W-:Y:S02]  /*6240*/  @!P0 FMUL.FTZ R2, R2, R5.reuse ;  /* 0x0000000502028220 */ /* 0x080fe40000410000 */
[----:B------:R-:W-:Y:S01]  /*6250*/  @!P0 FFMA.FTZ R36, R15, R5, -R31 ;  /* 0x000000050f248223 */ /* 0x000fe2000001081f */
[----:B------:R-:W-:Y:S01]  /*6260*/  @!P0 SHF.L.U32 R5, R10, 0x10, RZ ;  /* 0x000000100a058819 */ /* 0x000fe200000006ff */
[C---:B------:R-:W-:Y:S02]  /*6270*/  @!P0 FMUL.FTZ R32, R3.reuse, R17 ;  /* 0x0000001103208220 */ /* 0x040fe40000410000 */
[----:B------:R-:W-:Y:S02]  /*6280*/  @!P0 FMUL.FTZ R3, R3, R14 ;  /* 0x0000000e03038220 */ /* 0x000fe40000410000 */
[----:B------:R-:W-:Y:S02]  /*6290*/  @!P0 IMAD.U32 R31, R11, 0x10000, RZ ;  /* 0x000100000b1f8824 */ /* 0x000fe400078e00ff */
[C---:B------:R-:W-:Y:S02]  /*62a0*/  @!P0 FMUL.FTZ R33, R4.reuse, R18 ;  /* 0x0000001204218220 */ /* 0x040fe40000410000 */
[----:B------:R-:W-:Y:S02]  /*62b0*/  @!P0 FMUL.FTZ R4, R4, R12 ;  /* 0x0000000c04048220 */ /* 0x000fe40000410000 */
[----:B------:R-:W-:Y:S01]  /*62c0*/  @!P0 FFMA.FTZ R2, R16, R15, R2 ;  /* 0x0000000f10028223 */ /* 0x000fe20000010002 */
[----:B------:R-:W-:Y:S01]  /*62d0*/  MOV R15, R49 ;  /* 0x00000031000f7202 */ /* 0x000fe20000000f00 */
[----:B------:R-:W-:Y:S02]  /*62e0*/  @!P0 FFMA.FTZ R3, R17, R5, R3 ;  /* 0x0000000511038223 */ /* 0x000fe40000010003 */
[----:B------:R-:W-:Y:S01]  /*62f0*/  @!P0 FFMA.FTZ R32, R5, R14, -R32 ;  /* 0x0000000e05208223 */ /* 0x000fe20000010820 */
[----:B------:R-:W-:Y:S01]  /*6300*/  MOV R14, R50 ;  /* 0x00000032000e7202 */ /* 0x000fe20000000f00 */
[----:B------:R-:W-:Y:S01]  /*6310*/  @!P0 FFMA.FTZ R4, R18, R31, R4 ;  /* 0x0000001f12048223 */ /* 0x000fe20000010004 */
[----:B------:R-:W-:Y:S01]  /*6320*/  @!P0 F2FP.BF16.PACK_AB R2, R2, R36 ;  /* 0x000000240202823e */ /* 0x000fe200000010ff */
[----:B------:R-:W-:Y:S01]  /*6330*/  @!P0 FFMA.FTZ R33, R31, R12, -R33 ;  /* 0x0000000c1f218223 */ /* 0x000fe20000010821 */
[----:B------:R-:W-:Y:S01]  /*6340*/  @!P0 F2FP.BF16.PACK_AB R12, R0, R37 ;  /* 0x00000025000c823e */ /* 0x000fe200000010ff */
[----:B------:R-:W-:Y:S01]  /*6350*/  IMAD.WIDE.U32 R14, R120, 0x60, R14 ;  /* 0x00000060780e7825 */ /* 0x000fe200078e000e */
[----:B------:R-:W-:Y:S02]  /*6360*/  @!P0 F2FP.BF16.PACK_AB R3, R3, R32 ;  /* 0x000000200303823e */ /* 0x000fe400000010ff */
[----:B------:R-:W-:Y:S01]  /*6370*/  @!P0 F2FP.BF16.PACK_AB R0, R4, R33 ;  /* 0x000000210400823e */ /* 0x000fe200000010ff */
[----:B------:R-:W-:Y:S01]  /*6380*/  IMAD R16, R121, 0x60, RZ ;  /* 0x0000006079107824 */ /* 0x000fe200078e02ff */
[----:B------:R-:W-:Y:S01]  /*6390*/  MOV R4, R14 ;  /* 0x0000000e00047202 */ /* 0x000fe20000000f00 */
[----:B------:R-:W-:Y:S01]  /*63a0*/  @!P0 IMAD.MOV.U32 R9, RZ, RZ, R2 ;  /* 0x000000ffff098224 */ /* 0x000fe200078e0002 */
[----:B------:R-:W-:Y:S01]  /*63b0*/  @!P0 MOV R8, R12 ;  /* 0x0000000c00088202 */ /* 0x000fe20000000f00 */
[----:B------:R-:W-:Y:S01]  /*63c0*/  IMAD.IADD R5, R15, 0x1, R16 ;  /* 0x000000010f057824 */ /* 0x000fe200078e0210 */
[----:B------:R-:W-:Y:S02]  /*63d0*/  @!P0 MOV R10, R3 ;  /* 0x00000003000a8202 */ /* 0x000fe40000000f00 */
[----:B------:R-:W-:Y:S05]  /*63e0*/  @!P0 MOV R11, R0 ;  /* 0x00000000000b8202 */ /* 0x000fea0000000f00 */
[----:B------:R1:W-:Y:S02]  /*63f0*/  ST.E.128 [R4.64], R8 ;  /* 0x0000000804007985 */ /* 0x0003e4000c101d06 */
.L_x_4858:
[----:B------:R-:W-:Y:S05]  /*6400*/  BSYNC B0 ;  /* 0x0000000000007941 */ /* 0x000fea0003800000 */
.L_x_4857:
        /* <DEDUP_REMOVED lines=53> */
.L_x_4860:
[----:B------:R-:W-:Y:S05]  /*6760*/  BSYNC B0 ;  /* 0x0000000000007941 */ /* 0x000fea0003800000 */
.L_x_4859:
        /* <DEDUP_REMOVED lines=53> */
.L_x_4862:
[----:B------:R-:W-:Y:S05]  /*6ac0*/  BSYNC B0 ;  /* 0x0000000000007941 */ /* 0x000fea0003800000 */
.L_x_4861:
        /* <DEDUP_REMOVED lines=8> */
[----:B------:R-:W4:Y:S02]  /*6b50*/  @!P0 LD.E.64 R2, [R6.64+0xc0] ;  /* 0x0000c00606028980 */ /* 0x000f24000c101b00 */
[----:B----4-:R-:W-:Y:S01]  /*6b60*/  @!P0 IMAD.U32 R4, R2, 0x10000, RZ ;  /* 0x0001000002048824 */ /* 0x010fe200078e00ff */
[----:B--2---:R-:W-:Y:S01]  /*6b70*/  @!P0 LOP3.LUT R0, R8, 0xffff0000, RZ, 0xc0, !PT ;  /* 0xffff000008008812 */ /* 0x004fe200078ec0ff */
[C---:B------:R-:W-:Y:S01]  /*6b80*/  @!P0 IMAD.U32 R7, R3.reuse, 0x10000, RZ ;  /* 0x0001000003078824 */ /* 0x040fe200078e00ff */
[----:B---3--:R-:W-:Y:S02]  /*6b90*/  @!P0 SHF.L.U32 R12, R14, 0x10, RZ ;  /* 0x000000100e0c8819 */ /* 0x008fe400000006ff */
[----:B------:R-:W-:Y:S02]  /*6ba0*/  @!P0 LOP3.LUT R6, R3, 0xffff0000, RZ, 0xc0, !PT ;  /* 0xffff000003068812 */ /* 0x000fe400078ec0ff */
        /* <DEDUP_REMOVED lines=13> */
[C---:B------:R-:W-:Y:S01]  /*6c80*/  @!P0 IMAD.U32 R14, R15.reuse, 0x10000, RZ ;  /* 0x000100000f0e8824 */ /* 0x040fe200078e00ff */
[----:B------:R-:W-:Y:S01]  /*6c90*/  @!P0 LOP3.LUT R15, R15, 0xffff0000, RZ, 0xc0, !PT ;  /* 0xffff00000f0f8812 */ /* 0x000fe200078ec0ff */
[-C--:B------:R-:W-:Y:S01]  /*6ca0*/  @!P0 FMUL.FTZ R2, R2, R5.reuse ;  /* 0x0000000502028220 */ /* 0x080fe20000410000 */
[----:B------:R-:W-:Y:S01]  /*6cb0*/  @!P0 MOV R8, R0 ;  /* 0x0000000000088202 */ /* 0x000fe20000000f00 */
[----:B------:R-:W-:Y:S01]  /*6cc0*/  @!P0 FFMA.FTZ R31, R12, R5, -R16 ;  /* 0x000000050c1f8223 */ /* 0x000fe20000010810 */
[----:B------:R-:W-:Y:S01]  /*6cd0*/  @!P0 SHF.L.U32 R5, R10, 0x10, RZ ;  /* 0x000000100a058819 */ /* 0x000fe200000006ff */
[C---:B------:R-:W-:Y:S02]  /*6ce0*/  @!P0 FMUL.FTZ R17, R3.reuse, R14 ;  /* 0x0000000e03118220 */ /* 0x040fe40000410000 */
        /* <DEDUP_REMOVED lines=18> */
.L_x_4856:
[----:B------:R-:W-:Y:S05]  /*6e10*/  BSYNC B1 ;  /* 0x0000000000017941 */ /* 0x000fea0003800000 */
.L_x_4855:
[----:B------:R-:W2:Y:S02]  /*6e20*/  LD.E R0, [R24.64+0xd0] ;  /* 0x0000d00618007980 */ /* 0x000ea4000c101900 */
[----:B--2---:R-:W-:Y:S05]  /*6e30*/  IMAD.U32 R0, R0, -0x20, RZ ;  /* 0xffffffe000007824 */ /* 0x004fea00078e00ff */
[C---:B------:R-:W-:Y:S02]  /*6e40*/  LEA R26, P1, R0.reuse, R26, 0x1 ;  /* 0x0000001a001a7211 */ /* 0x040fe400078208ff */
[C---:B------:R-:W-:Y:S02]  /*6e50*/  LEA R44, P0, R0.reuse, R44, 0x1 ;  /* 0x0000002c002c7211 */ /* 0x040fe400078008ff */
[C---:B------:R-:W-:Y:S02]  /*6e60*/  LEA.HI.X.SX32 R27, R0.reuse, R27, 0x1, P1 ;  /* 0x0000001b001b7211 */ /* 0x040fe400008f0eff */
[----:B------:R-:W-:Y:S01]  /*6e70*/  LEA.HI.X.SX32 R45, R0, R45, 0x1, P0 ;  /* 0x0000002d002d7211 */ /* 0x000fe200000f0eff */
[----:B------:R-:W-:-:S05]  /*6e80*/  BRA `(.L_x_4863) ;  /* 0x00006c3000007947 */ /* 0x000fca0003800000 */
.L_x_4830:
[----:B---3--:R-:W-:Y:S01]  /*6e90*/  BSSY B2, `(.L_x_4864) ;  /* 0x0000184000027945 */ /* 0x008fe20003800000 */
[----:B------:R-:W-:-:S05]  /*6ea0*/  @!P2 BRA `(.L_x_4865) ;  /* 0x000018200000a947 */ /* 0x000fca0003800000 */
[----:B-----5:R-:W-:Y:S01]  /*6eb0*/  ISETP.GE.AND P0, PT, R20, R57, PT ;  /* 0x000000391400720c */ /* 0x020fe20003f06270 */
[----:B------:R-:W-:Y:S01]  /*6ec0*/  @!UPT UIADD3 URZ, URZ, URZ, URZ ;  /* 0x0000003f3f3ff290 */ /* 0x000fe2000fffe03f */
[----:B------:R-:W-:Y:S11]  /*6ed0*/  BSSY B1, `(.L_x_4866) ;  /* 0x000005e000017945 */ /* 0x000ff60003800000 */
[----:B------:R-:W-:-:S05]  /*6ee0*/  @P0 BRA `(.L_x_4867) ;  /* 0x000005c000000947 */ /* 0x000fca0003800000 */
[----:B------:R-:W-:Y:S01]  /*6ef0*/  IMAD.MOV.U32 R2, RZ, RZ, R56 ;  /* 0x000000ffff027224 */ /* 0x000fe200078e0038 */
[----:B------:R-:W-:Y:S01]  /*6f00*/  MOV R3, R51 ;  /* 0x0000003300037202 */ /* 0x000fe20000000f00 */
[----:B------:R-:W-:Y:S01]  /*6f10*/  BSSY B0, `(.L_x_4868) ;  /* 0x0000056000007945 */ /* 0x000fe20003800000 */
[----:B------:R-:W-:Y:S03]  /*6f20*/  ISETP.GE.AND P0, PT, R20, R13, PT ;  /* 0x0000000d1400720c */ /* 0x000fe60003f06270 */
[----:B------:R2:W5:Y:S10]  /*6f30*/  LD.E.128 R36, [R2.64] ;  /* 0x0000000602247980 */ /* 0x000574000c101d00 */
[----:B------:R-:W-:-:S05]  /*6f40*/  @P0 BRA `(.L_x_4869) ;  /* 0x0000052000000947 */ /* 0x000fca0003800000 */
[----:B------:R-:W-:Y:S01]  /*6f50*/  LEA.HI R0, R13, R13, RZ, 0x1 ;  /* 0x0000000d0d007211 */ /* 0x000fe200078f08ff */
[----:B------:R-:W-:Y:S01]  /*6f60*/  IMAD.MOV.U32 R6, RZ, RZ, RZ ;  /* 0x000000ffff067224 */ /* 0x000fe200078e00ff */
[----:B-1----:R-:W-:Y:S01]  /*6f70*/  MOV R4, R62 ;  /* 0x0000003e00047202 */ /* 0x002fe20000000f00 */
[----:B------:R-:W-:Y:S01]  /*6f80*/  IMAD.MOV.U32 R5, RZ, RZ, R61 ;  /* 0x000000ffff057224 */ /* 0x000fe200078e003d */
[----:B------:R-:W-:Y:S01]  /*6f90*/  SHF.R.S32.HI R0, RZ, 0x1, R0 ;  /* 0x00000001ff007819 */ /* 0x000fe20000011400 */
[----:B------:R-:W-:Y:S01]  /*6fa0*/  IMAD.MOV.U32 R8, RZ, RZ, RZ ;  /* 0x000000ffff087224 */ /* 0x000fe200078e00ff */
[C---:B-----5:R-:W-:Y:S01]  /*6fb0*/  LOP3.LUT R32, R36.reuse, 0xffff0000, RZ, 0xc0, !PT ;  /* 0xffff000024207812 */ /* 0x060fe200078ec0ff */
[----:B------:R-:W-:Y:S01]  /*6fc0*/  IMAD.U32 R31, R36, 0x10000, RZ ;  /* 0x00010000241f7824 */ /* 0x000fe200078e00ff */
[----:B------:R-:W-:Y:S01]  /*6fd0*/  ISETP.GE.AND P1, PT, R20, R0, PT ;  /* 0x000000001400720c */ /* 0x000fe20003f26270 */
[--C-:B------:R-:W-:Y:S01]  /*6fe0*/  IMAD.MOV.U32 R7, RZ, RZ, R0.reuse ;  /* 0x000000ffff077224 */ /* 0x100fe200078e0000 */
[C---:B------:R-:W-:Y:S01]  /*6ff0*/  SHF.L.U32 R33, R37.reuse, 0x10, RZ ;  /* 0x0000001025217819 */ /* 0x040fe200000006ff */
[C---:B------:R-:W-:Y:S01]  /*7000*/  IMAD.U32 R35, R38.reuse, 0x10000, RZ ;  /* 0x0001000026237824 */ /* 0x040fe200078e00ff */
[----:B------:R-:W-:Y:S02]  /*7010*/  LOP3.LUT R34, R37, 0xffff0000, RZ, 0xc0, !PT ;  /* 0xffff000025227812 */ /* 0x000fe400078ec0ff */
[----:B------:R-:W-:Y:S02]  /*7020*/  LOP3.LUT R36, R38, 0xffff0000, RZ, 0xc0, !PT ;  /* 0xffff000026247812 */ /* 0x000fe400078ec0ff */
[C---:B------:R-:W-:Y:S02]  /*7030*/  SHF.L.U32 R37, R39.reuse, 0x10, RZ ;  /* 0x0000001027257819 */ /* 0x040fe400000006ff */
[----:B------:R-:W-:Y:S03]  /*7040*/  LOP3.LUT R38, R39, 0xffff0000, RZ, 0xc0, !PT ;  /* 0xffff000027267812 */ /* 0x000fe600078ec0ff */
[----:B------:R-:W-:Y:S01]  /*7050*/  @P1 IMAD.MOV R6, RZ, RZ, -R0 ;  /* 0x000000ffff061224 */ /* 0x000fe200078e0a00 */
[C---:B------:R-:W-:Y:S02]  /*7060*/  @P1 IADD3 R7, -R0.reuse, RZ, RZ ;  /* 0x000000ff00071210 */ /* 0x040fe40007ffe1ff */
[----:B------:R-:W-:Y:S02]  /*7070*/  @P1 IADD3 R8, -R0, RZ, RZ ;  /* 0x000000ff00081210 */ /* 0x000fe40007ffe1ff */
[C---:B------:R-:W-:Y:S04]  /*7080*/  LEA R4, P0, R6.reuse, R4, 0x1 ;  /* 0x0000000406047211 */ /* 0x040fe800078008ff */
[----:B------:R-:W-:Y:S02]  /*7090*/  LEA.HI.X.SX32 R5, R6, R5, 0x1, P0 ;  /* 0x0000000506057211 */ /* 0x000fe400000f0eff */
[C---:B--2---:R-:W-:Y:S03]  /*70a0*/  LEA R2, P0, R7.reuse, R2, 0x1 ;  /* 0x0000000207027211 */ /* 0x044fe600078008ff */
[----:B------:R1:W2:Y:S01]  /*70b0*/  LD.E.128 R52, [R4.64] ;  /* 0x0000000604347980 */ /* 0x0002a2000c101d00 */
[----:B------:R-:W-:Y:S07]  /*70c0*/  LEA.HI.X.SX32 R3, R7, R3, 0x1, P0 ;  /* 0x0000000307037211 */ /* 0x000fee00000f0eff */
[----:B-1----:R1:W3:Y:S02]  /*70d0*/  LD.E.128 R4, [R2.64] ;  /* 0x0000000602047980 */ /* 0x0022e4000c101d00 */
[----:B-1----:R-:W-:Y:S01]  /*70e0*/  IMAD.MOV.U32 R2, RZ, RZ, R63 ;  /* 0x000000ffff027224 */ /* 0x002fe200078e003f */
[----:B------:R-:W-:Y:S04]  /*70f0*/  MOV R3, R60 ;  /* 0x0000003c00037202 */ /* 0x000fe80000000f00 */
[C---:B------:R-:W-:Y:S04]  /*7100*/  LEA R2, P0, R8.reuse, R2, 0x1 ;  /* 0x0000000208027211 */ /* 0x040fe800078008ff */
[----:B------:R-:W-:Y:S05]  /*7110*/  LEA.HI.X.SX32 R3, R8, R3, 0x1, P0 ;  /* 0x0000000308037211 */ /* 0x000fea00000f0eff */
[----:B------:R1:W4:Y:S01]  /*7120*/  LD.E.128 R40, [R2.64] ;  /* 0x0000000602287980 */ /* 0x000322000c101d00 */
[----:B--2---:R-:W-:Y:S01]  /*7130*/  IMAD.U32 R0, R52, 0x10000, RZ ;  /* 0x0001000034007824 */ /* 0x004fe200078e00ff */
[C---:B------:R-:W-:Y:S01]  /*7140*/  LOP3.LUT R10, R54.reuse, 0xffff0000, RZ, 0xc0, !PT ;  /* 0xffff0000360a7812 */ /* 0x040fe200078ec0ff */
[----:B------:R-:W-:Y:S01]  /*7150*/  IMAD.U32 R9, R54, 0x10000, RZ ;  /* 0x0001000036097824 */ /* 0x000fe200078e00ff */
[----:B-1----:R-:W-:Y:S01]  /*7160*/  LOP3.LUT R2, R52, 0xffff0000, RZ, 0xc0, !PT ;  /* 0xffff000034027812 */ /* 0x002fe200078ec0ff */
[----:B------:R-:W-:Y:S01]  /*7170*/  @!P1 FADD.FTZ R0, -R0, -RZ ;  /* 0x800000ff00009221 */ /* 0x000fe20000010100 */
[----:B------:R-:W-:Y:S01]  /*7180*/  SHF.L.U32 R11, R55, 0x10, RZ ;  /* 0x00000010370b7819 */ /* 0x000fe200000006ff */
[----:B------:R-:W-:Y:S01]  /*7190*/  @!P1 FADD.FTZ R9, -R9, -RZ ;  /* 0x800000ff09099221 */ /* 0x000fe20000010100 */
[C---:B------:R-:W-:Y:S01]  /*71a0*/  SHF.L.U32 R3, R53.reuse, 0x10, RZ ;  /* 0x0000001035037819 */ /* 0x040fe200000006ff */
[----:B------:R-:W-:Y:S01]  /*71b0*/  @!P1 FADD.FTZ R10, -R10, -RZ ;  /* 0x800000ff0a0a9221 */ /* 0x000fe20000010100 */
[----:B------:R-:W-:Y:S01]  /*71c0*/  LOP3.LUT R8, R53, 0xffff0000, RZ, 0xc0, !PT ;  /* 0xffff000035087812 */ /* 0x000fe200078ec0ff */
[----:B------:R-:W-:Y:S01]  /*71d0*/  @!P1 FADD.FTZ R2, -R2, -RZ ;  /* 0x800000ff02029221 */ /* 0x000fe20000010100 */
[----:B------:R-:W-:Y:S01]  /*71e0*/  LOP3.LUT R12, R55, 0xffff0000, RZ, 0xc0, !PT ;  /* 0xffff0000370c7812 */ /* 0x000fe200078ec0ff */
[----:B------:R-:W-:Y:S02]  /*71f0*/  @!P1 FADD.FTZ R11, -R11, -RZ ;  /* 0x800000ff0b0b9221 */ /* 0x000fe40000010100 */
[----:B------:R-:W-:Y:S02]  /*7200*/  @!P1 FADD.FTZ R3, -R3, -RZ ;  /* 0x800000ff03039221 */ /* 0x000fe40000010100 */
[----:B------:R-:W-:Y:S02]  /*7210*/  @!P1 FADD.FTZ R8, -R8, -RZ ;  /* 0x800000ff08089221 */ /* 0x000fe40000010100 */
[----:B------:R-:W-:Y:S02]  /*7220*/  @!P1 FADD.FTZ R12, -R12, -RZ ;  /* 0x800000ff0c0c9221 */ /* 0x000fe40000010100 */
[C---:B---3--:R-:W-:Y:S01]  /*7230*/  IMAD.U32 R14, R4.reuse, 0x10000, RZ ;  /* 0x00010000040e7824 */ /* 0x048fe200078e00ff */
[----:B------:R-:W-:Y:S02]  /*7240*/  LOP3.LUT R15, R4, 0xffff0000, RZ, 0xc0, !PT ;  /* 0xffff0000040f7812 */ /* 0x000fe400078ec0ff */
[C---:B------:R-:W-:Y:S01]  /*7250*/  SHF.L.U32 R16, R5.reuse, 0x10, RZ ;  /* 0x0000001005107819 */ /* 0x040fe200000006ff */
[----:B------:R-:W-:Y:S01]  /*7260*/  FMUL.FTZ R0, R14, R0 ;  /* 0x000000000e007220 */ /* 0x000fe20000410000 */
[----:B------:R-:W-:Y:S01]  /*7270*/  LOP3.LUT R4, R5, 0xffff0000, RZ, 0xc0, !PT ;  /* 0xffff000005047812 */ /* 0x000fe200078ec0ff */
[C---:B------:R-:W-:Y:S01]  /*7280*/  IMAD.U32 R5, R6.reuse, 0x10000, RZ ;  /* 0x0001000006057824 */ /* 0x040fe200078e00ff */
[----:B------:R-:W-:Y:S01]  /*7290*/  LOP3.LUT R6, R6, 0xffff0000, RZ, 0xc0, !PT ;  /* 0xffff000006067812 */ /* 0x000fe200078ec0ff */
[----:B------:R-:W-:Y:S01]  /*72a0*/  FMUL.FTZ R2, R15, R2 ;  /* 0x000000020f027220 */ /* 0x000fe20000410000 */
[----:B------:R-:W-:Y:S01]  /*72b0*/  SHF.L.U32 R18, R7, 0x10, RZ ;  /* 0x0000001007127819 */ /* 0x000fe200000006ff */
[----:B------:R-:W-:Y:S01]  /*72c0*/  FMUL.FTZ R5, R5, R9 ;  /* 0x0000000905057220 */ /* 0x000fe20000410000 */
[----:B------:R-:W-:Y:S01]  /*72d0*/  LOP3.LUT R17, R7, 0xffff0000, RZ, 0xc0, !PT ;  /* 0xffff000007117812 */ /* 0x000fe200078ec0ff */
        /* <DEDUP_REMOVED lines=16> */
[----:B------:R-:W-:Y:S02]  /*73e0*/  FFMA.FTZ R4, R34, R12, R4 ;  /* 0x0000000c22047223 */ /* 0x000fe40000010004 */
[----:B------:R-:W-:Y:S02]  /*73f0*/  FFMA.FTZ R5, R35, R14, R5 ;  /* 0x0000000e23057223 */ /* 0x000fe40000010005 */
[----:B------:R-:W-:Y:S01]  /*7400*/  FFMA.FTZ R6, R36, R15, R6 ;  /* 0x0000000f24067223 */ /* 0x000fe20000010006 */
[----:B------:R-:W-:Y:S01]  /*7410*/  F2FP.BF16.PACK_AB R36, R2, R0 ;  /* 0x000000000224723e */ /* 0x000fe200000010ff */
[----:B------:R-:W-:Y:S01]  /*7420*/  FFMA.FTZ R7, R37, R16, R7 ;  /* 0x0000001025077223 */ /* 0x000fe20000010007 */
[----:B------:R-:W-:Y:S01]  /*7430*/  F2FP.BF16.PACK_AB R37, R4, R3 ;  /* 0x000000030425723e */ /* 0x000fe200000010ff */
[----:B------:R-:W-:Y:S01]  /*7440*/  FFMA.FTZ R8, R38, R17, R8 ;  /* 0x0000001126087223 */ /* 0x000fe20000010008 */
[----:B------:R-:W-:Y:S04]  /*7450*/  F2FP.BF16.PACK_AB R38, R6, R5 ;  /* 0x000000050626723e */ /* 0x000fe800000010ff */
[----:B------:R-:W-:Y:S02]  /*7460*/  F2FP.BF16.PACK_AB R39, R8, R7 ;  /* 0x000000070827723e */ /* 0x000fe400000010ff */
.L_x_4869:
[----:B------:R-:W-:Y:S05]  /*7470*/  BSYNC B0 ;  /* 0x0000000000007941 */ /* 0x000fea0003800000 */
.L_x_4868:
[----:B--2---:R-:W-:Y:S02]  /*7480*/  MOV R2, R50 ;  /* 0x0000003200027202 */ /* 0x004fe40000000f00 */
[----:B------:R-:W-:Y:S05]  /*7490*/  MOV R3, R49 ;  /* 0x0000003100037202 */ /* 0x000fea0000000f00 */
[----:B-----5:R2:W-:Y:S02]  /*74a0*/  ST.E.128 [R2.64], R36 ;  /* 0x0000002402007985 */ /* 0x0205e4000c101d06 */
.L_x_4867:
[----:B------:R-:W-:Y:S05]  /*74b0*/  BSYNC B1 ;  /* 0x0000000000017941 */ /* 0x000fea0003800000 */
.L_x_4866:
[----:B------:R-:W-:Y:S01]  /*74c0*/  ISETP.GE.AND P0, PT, R22, R57, PT ;  /* 0x000000391600720c */ /* 0x000fe20003f06270 */
[----:B------:R-:W-:Y:S01]  /*74d0*/  @!UPT UIADD3 URZ, URZ, URZ, URZ ;  /* 0x0000003f3f3ff290 */ /* 0x000fe2000fffe03f */
[----:B------:R-:W-:Y:S11]  /*74e0*/  BSSY B1, `(.L_x_4870) ;  /* 0x000005e000017945 */ /* 0x000ff60003800000 */
[----:B------:R-:W-:-:S05]  /*74f0*/  @P0 BRA `(.L_x_4871) ;  /* 0x000005c000000947 */ /* 0x000fca0003800000 */
[----:B--2---:R-:W-:Y:S01]  /*7500*/  IMAD.MOV.U32 R2, RZ, RZ, R56 ;  /* 0x000000ffff027224 */ /* 0x004fe200078e0038 */
[----:B------:R-:W-:Y:S01]  /*7510*/  MOV R3, R51 ;  /* 0x0000003300037202 */ /* 0x000fe20000000f00 */
[----:B------:R-:W-:Y:S01]  /*7520*/  BSSY B0, `(.L_x_4872) ;  /* 0x0000056000007945 */ /* 0x000fe20003800000 */
[----:B------:R-:W-:Y:S03]  /*7530*/  ISETP.GE.AND P0, PT, R22, R13, PT ;  /* 0x0000000d1600720c */ /* 0x000fe60003f06270 */
[----:B------:R2:W5:Y:S10]  /*7540*/  LD.E.128 R36, [R2.64+0x80] ;  /* 0x0000800602247980 */ /* 0x000574000c101d00 */
        /* <DEDUP_REMOVED lines=23> */
[----:B------:R1:W2:Y:S01]  /*76c0*/  LD.E.128 R52, [R4.64+0x80] ;  /* 0x0000800604347980 */ /* 0x0002a2000c101d00 */
[----:B------:R-:W-:Y:S07]  /*76d0*/  LEA.HI.X.SX32 R3, R7, R3, 0x1, P0 ;  /* 0x0000000307037211 */ /* 0x000fee00000f0eff */
[----:B-1----:R1:W3:Y:S02]  /*76e0*/  LD.E.128 R4, [R2.64+0x80] ;  /* 0x0000800602047980 */ /* 0x0022e4000c101d00 */
[----:B-1----:R-:W-:Y:S01]  /*76f0*/  IMAD.MOV.U32 R2, RZ, RZ, R63 ;  /* 0x000000ffff027224 */ /* 0x002fe200078e003f */
[----:B------:R-:W-:Y:S04]  /*7700*/  MOV R3, R60 ;  /* 0x0000003c00037202 */ /* 0x000fe80000000f00 */
[C---:B------:R-:W-:Y:S04]  /*7710*/  LEA R2, P0, R8.reuse, R2, 0x1 ;  /* 0x0000000208027211 */ /* 0x040fe800078008ff */
[----:B------:R-:W-:Y:S05]  /*7720*/  LEA.HI.X.SX32 R3, R8, R3, 0x1, P0 ;  /* 0x0000000308037211 */ /* 0x000fea00000f0eff */
[----:B------:R1:W4:Y:S01]  /*7730*/  LD.E.128 R40, [R2.64+0x80] ;  /* 0x0000800602287980 */ /* 0x000322000c101d00 */
        /* <DEDUP_REMOVED lines=52> */
.L_x_4873:
[----:B------:R-:W-:Y:S05]  /*7a80*/  BSYNC B0 ;  /* 0x0000000000007941 */ /* 0x000fea0003800000 */
.L_x_4872:
[----:B--2---:R-:W-:Y:S02]  /*7a90*/  MOV R2, R50 ;  /* 0x0000003200027202 */ /* 0x004fe40000000f00 */
[----:B------:R-:W-:Y:S05]  /*7aa0*/  MOV R3, R49 ;  /* 0x0000003100037202 */ /* 0x000fea0000000f00 */
[----:B-----5:R2:W-:Y:S02]  /*7ab0*/  ST.E.128 [R2.64+0x80], R36 ;  /* 0x0000802402007985 */ /* 0x0205e4000c101d06 */
.L_x_4871:
[----:B------:R-:W-:Y:S05]  /*7ac0*/  BSYNC B1 ;  /* 0x0000000000017941 */ /* 0x000fea0003800000 */
.L_x_4870:
        /* <DEDUP_REMOVED lines=92> */
.L_x_4877:
[----:B------:R-:W-:Y:S05]  /*8090*/  BSYNC B0 ;  /* 0x0000000000007941 */ /* 0x000fea0003800000 */
.L_x_4876:
[----:B--2---:R-:W-:Y:S02]  /*80a0*/  MOV R2, R50 ;  /* 0x0000003200027202 */ /* 0x004fe40000000f00 */
[----:B------:R-:W-:Y:S05]  /*80b0*/  MOV R3, R49 ;  /* 0x0000003100037202 */ /* 0x000fea0000000f00 */
[----:B-----5:R2:W-:Y:S02]  /*80c0*/  ST.E.128 [R2.64+0x100], R36 ;  /* 0x0001002402007985 */ /* 0x0205e4000c101d06 */
.L_x_4875:
[----:B------:R-:W-:Y:S05]  /*80d0*/  BSYNC B1 ;  /* 0x0000000000017941 */ /* 0x000fea0003800000 */
.L_x_4874:
[----:B------:R-:W-:Y:S11]  /*80e0*/  ISETP.GE.AND P0, PT, R23, R57, PT ;  /* 0x000000391700720c */ /* 0x000ff60003f06270 */
[----:B------:R-:W-:Y:S02]  /*80f0*/  @!UPT UIADD3 URZ, URZ, URZ, URZ ;  /* 0x0000003f3f3ff290 */ /* 0x000fe4000fffe03f */
        /* <DEDUP_REMOVED lines=89> */
.L_x_4879:
[----:B------:R-:W-:Y:S05]  /*8690*/  BSYNC B0 ;  /* 0x0000000000007941 */ /* 0x000fea0003800000 */
.L_x_4878:
[----:B--2---:R-:W-:Y:S02]  /*86a0*/  MOV R2, R50 ;  /* 0x0000003200027202 */ /* 0x004fe40000000f00 */
[----:B------:R-:W-:Y:S05]  /*86b0*/  MOV R3, R49 ;  /* 0x0000003100037202 */ /* 0x000fea0000000f00 */
[----:B-----5:R2:W-:Y:S02]  /*86c0*/  ST.E.128 [R2.64+0x180], R36 ;  /* 0x0001802402007985 */ /* 0x0205e4000c101d06 */
.L_x_4865:
[----:B------:R-:W-:Y:S05]  /*86d0*/  BSYNC B2 ;  /* 0x0000000000027941 */ /* 0x000fea0003800000 */
.L_x_4864:
        /* <DEDUP_REMOVED lines=9> */
[C---:B--2---:R-:W-:Y:S01]  /*8770*/  LEA R2, P0, R159.reuse, R56, 0x1 ;  /* 0x000000389f027211 */ /* 0x044fe200078008ff */
        /* <DEDUP_REMOVED lines=15> */
[C---:B------:R-:W-:Y:S02]  /*8870*/  SHF.L.U32 R34, R10.reuse, 0x10, RZ ;  /* 0x000000100a227819 */ /* 0x040fe400000006ff */
[----:B------:R-:W-:Y:S02]  /*8880*/  LOP3.LUT R35, R10, 0xffff0000, RZ, 0xc0, !PT ;  /* 0xffff00000a237812 */ /* 0x000fe400078ec0ff */
[----:B------:R-:W-:Y:S07]  /*8890*/  LOP3.LUT R31, R8, 0xffff0000, RZ, 0xc0, !PT ;  /* 0xffff0000081f7812 */ /* 0x000fee00078ec0ff */
[----:B------:R-:W-:Y:S01]  /*88a0*/  @P1 IMAD.MOV R4, RZ, RZ, -R0 ;  /* 0x000000ffff041224 */ /* 0x000fe200078e0a00 */
[----:B------:R-:W-:Y:S04]  /*88b0*/  @P1 IADD3 R5, -R0, RZ, RZ ;  /* 0x000000ff00051210 */ /* 0x000fe80007ffe1ff */
[C---:B-1----:R-:W-:Y:S02]  /*88c0*/  LEA R2, P0, R5.reuse, R2, 0x1 ;  /* 0x0000000205027211 */ /* 0x042fe400078008ff */
[----:B------:R-:W-:Y:S02]  /*88d0*/  IADD3 R12, P2, R68, R4, RZ ;  /* 0x00000004440c7210 */ /* 0x000fe40007f5e0ff */
[----:B------:R-:W-:Y:S02]  /*88e0*/  LEA.HI.X.SX32 R3, R5, R3, 0x1, P0 ;  /* 0x0000000305037211 */ /* 0x000fe400000f0eff */
[----:B------:R-:W-:Y:S02]  /*88f0*/  LEA.HI.X.SX32 R15, R4, R158, 0x1, P2 ;  /* 0x0000009e040f7211 */ /* 0x000fe400010f0eff */
[C---:B------:R-:W-:Y:S01]  /*8900*/  LEA R14, P0, R12.reuse, R62, 0x1 ;  /* 0x0000003e0c0e7211 */ /* 0x040fe200078008ff */
[----:B------:R1:W2:Y:S03]  /*8910*/  LD.E.128 R4, [R2.64] ;  /* 0x0000000602047980 */ /* 0x0002a6000c101d00 */
[----:B------:R-:W-:Y:S05]  /*8920*/  LEA.HI.X R15, R12, R61, R15, 0x1, P0 ;  /* 0x0000003d0c0f7211 */ /* 0x000fea00000f0c0f */
[----:B------:R3:W4:Y:S01]  /*8930*/  LD.E.128 R52, [R14.64] ;  /* 0x000000060e347980 */ /* 0x000722000c101d00 */
        /* <DEDUP_REMOVED lines=10> */
[----:B------:R-:W-:Y:S01]  /*89e0*/  LOP3.LUT R10, R5, 0xffff0000, RZ, 0xc0, !PT ;  /* 0xffff0000050a7812 */ /* 0x000fe200078ec0ff */
[----:B------:R-:W-:Y:S01]  /*89f0*/  IMAD.U32 R17, R7, 0x10000, RZ ;  /* 0x0001000007117824 */ /* 0x000fe200078e00ff */
[----:B---3--:R-:W-:Y:S02]  /*8a00*/  SHF.L.U32 R14, R5, 0x10, RZ ;  /* 0x00000010050e7819 */ /* 0x008fe400000006ff */
        /* <DEDUP_REMOVED lines=15> */
[----:B------:R-:W-:Y:S02]  /*8b00*/  FMUL.FTZ R4, R10, R4 ;  /* 0x000000040a047220 */ /* 0x000fe40000410000 */
[----:B------:R-:W-:Y:S02]  /*8b10*/  @!P1 FADD.FTZ R5, -R5, -RZ ;  /* 0x800000ff05059221 */ /* 0x000fe40000010100 */
[----:B------:R-:W-:Y:S02]  /*8b20*/  FMUL.FTZ R2, R11, R2 ;  /* 0x000000020b027220 */ /* 0x000fe40000410000 */
[----:B------:R-:W-:Y:S02]  /*8b30*/  FMUL.FTZ R3, R14, R3 ;  /* 0x000000030e037220 */ /* 0x000fe40000410000 */
[----:B------:R-:W-:Y:S02]  /*8b40*/  @!P1 FADD.FTZ R8, -R8, -RZ ;  /* 0x800000ff08089221 */ /* 0x000fe40000010100 */
[----:B------:R-:W-:Y:S02]  /*8b50*/  FMUL.FTZ R5, R12, R5 ;  /* 0x000000050c057220 */ /* 0x000fe40000410000 */
[----:B------:R-:W-:Y:S02]  /*8b60*/  @!P1 FADD.FTZ R6, -R6, -RZ ;  /* 0x800000ff06069221 */ /* 0x000fe40000010100 */
[----:B------:R-:W-:Y:S02]  /*8b70*/  @!P1 FADD.FTZ R7, -R7, -RZ ;  /* 0x800000ff07079221 */ /* 0x000fe40000010100 */
[----:B------:R-:W-:Y:S02]  /*8b80*/  FMUL.FTZ R8, R15, R8 ;  /* 0x000000080f087220 */ /* 0x000fe40000410000 */
[----:B------:R-:W-:Y:S02]  /*8b90*/  FMUL.FTZ R6, R16, R6 ;  /* 0x0000000610067220 */ /* 0x000fe40000410000 */
[----:B------:R-:W-:Y:S02]  /*8ba0*/  FMUL.FTZ R7, R17, R7 ;  /* 0x0000000711077220 */ /* 0x000fe40000410000 */
[C---:B------:R-:W-:Y:S01]  /*8bb0*/  IMAD.U32 R9, R40.reuse, 0x10000, RZ ;  /* 0x0001000028097824 */ /* 0x040fe200078e00ff */
[----:B------:R-:W-:Y:S01]  /*8bc0*/  LOP3.LUT R10, R40, 0xffff0000, RZ, 0xc0, !PT ;  /* 0xffff0000280a7812 */ /* 0x000fe200078ec0ff */
[C---:B------:R-:W-:Y:S01]  /*8bd0*/  IMAD.U32 R11, R41.reuse, 0x10000, RZ ;  /* 0x00010000290b7824 */ /* 0x040fe200078e00ff */
[----:B------:R-:W-:Y:S01]  /*8be0*/  LOP3.LUT R12, R41, 0xffff0000, RZ, 0xc0, !PT ;  /* 0xffff0000290c7812 */ /* 0x000fe200078ec0ff */
[----:B------:R-:W-:Y:S01]  /*8bf0*/  FFMA.FTZ R0, R18, R9, R0 ;  /* 0x0000000912007223 */ /* 0x000fe20000010000 */
[C---:B------:R-:W-:Y:S01]  /*8c00*/  SHF.L.U32 R14, R42.reuse, 0x10, RZ ;  /* 0x000000102a0e7819 */ /* 0x040fe200000006ff */
[----:B------:R-:W-:Y:S01]  /*8c10*/  FFMA.FTZ R2, R31, R10, R2 ;  /* 0x0000000a1f027223 */ /* 0x000fe20000010002 */
[----:B------:R-:W-:Y:S01]  /*8c20*/  LOP3.LUT R15, R42, 0xffff0000, RZ, 0xc0, !PT ;  /* 0xffff00002a0f7812 */ /* 0x000fe200078ec0ff */
[----:B------:R-:W-:Y:S01]  /*8c30*/  FFMA.FTZ R3, R32, R11, R3 ;  /* 0x0000000b20037223 */ /* 0x000fe20000010003 */
[----:B------:R-:W-:Y:S01]  /*8c40*/  LOP3.LUT R17, R43, 0xffff0000, RZ, 0xc0, !PT ;  /* 0xffff00002b117812 */ /* 0x000fe200078ec0ff */
        /* <DEDUP_REMOVED lines=11> */
.L_x_4885:
[----:B------:R-:W-:Y:S05]  /*8d00*/  BSYNC B0 ;  /* 0x0000000000007941 */ /* 0x000fea0003800000 */
.L_x_4884:
[C---:B-1----:R-:W-:Y:S04]  /*8d10*/  LEA R2, P0, R247.reuse, R50, 0x1 ;  /* 0x00000032f7027211 */ /* 0x042fe800078008ff */
[----:B------:R-:W-:Y:S05]  /*8d20*/  LEA.HI.X R3, R247, R49, R250, 0x1, P0 ;  /* 0x00000031f7037211 */ /* 0x000fea00000f0cfa */
[----:B-----5:R1:W-:Y:S04]  /*8d30*/  ST.E.128 [R2.64], R8 ;  /* 0x0000000802007985 */ /* 0x0203e8000c101d06 */
.L_x_4883:
[----:B------:R-:W-:Y:S05]  /*8d40*/  BSYNC B1 ;  /* 0x0000000000017941 */ /* 0x000fea0003800000 */
.L_x_4882:
[----:B------:R-:W-:Y:S01]  /*8d50*/  ISETP.GE.AND P0, PT, R22, R57, PT ;  /* 0x000000391600720c */ /* 0x000fe20003f06270 */
[----:B------:R-:W-:Y:S01]  /*8d60*/  @!UPT UIADD3 URZ, URZ, URZ, URZ ;  /* 0x0000003f3f3ff290 */ /* 0x000fe2000fffe03f */
[----:B------:R-:W-:Y:S11]  /*8d70*/  BSSY B1, `(.L_x_4886) ;  /* 0x000005f000017945 */ /* 0x000ff60003800000 */
[----:B------:R-:W-:-:S05]  /*8d80*/  @P0 BRA `(.L_x_4887) ;  /* 0x000005d000000947 */ /* 0x000fca0003800000 */
[C---:B-12---:R-:W-:Y:S01]  /*8d90*/  LEA R2, P0, R76.reuse, R56, 0x1 ;  /* 0x000000384c027211 */ /* 0x046fe200078008ff */
        /* <DEDUP_REMOVED lines=20> */
[----:B-1----:R-:W-:Y:S02]  /*8ee0*/  LEA R2, P0, R5, R2, 0x1 ;  /* 0x0000000205027211 */ /* 0x002fe400078008ff */
        /* <DEDUP_REMOVED lines=67> */
.L_x_4889:
[----:B------:R-:W-:Y:S05]  /*9320*/  BSYNC B0 ;  /* 0x0000000000007941 */ /* 0x000fea0003800000 */
.L_x_4888:
[C---:B-1----:R-:W-:Y:S04]  /*9330*/  LEA R2, P0, R84.reuse, R50, 0x1 ;  /* 0x0000003254027211 */ /* 0x042fe800078008ff */
[----:B------:R-:W-:Y:S05]  /*9340*/  LEA.HI.X R3, R84, R49, R105, 0x1, P0 ;  /* 0x0000003154037211 */ /* 0x000fea00000f0c69 */
[----:B-----5:R1:W-:Y:S04]  /*9350*/  ST.E.128 [R2.64], R8 ;  /* 0x0000000802007985 */ /* 0x0203e8000c101d06 */
.L_x_4887:
[----:B------:R-:W-:Y:S05]  /*9360*/  BSYNC B1 ;  /* 0x0000000000017941 */ /* 0x000fea0003800000 */
.L_x_4886:
        /* <DEDUP_REMOVED lines=93> */
.L_x_4893:
[----:B------:R-:W-:Y:S05]  /*9940*/  BSYNC B0 ;  /* 0x0000000000007941 */ /* 0x000fea0003800000 */
.L_x_4892:
[C---:B-1----:R-:W-:Y:S04]  /*9950*/  LEA R2, P0, R83.reuse, R50, 0x1 ;  /* 0x0000003253027211 */ /* 0x042fe800078008ff */
[----:B------:R-:W-:Y:S05]  /*9960*/  LEA.HI.X R3, R83, R49, R104, 0x1, P0 ;  /* 0x0000003153037211 */ /* 0x000fea00000f0c68 */
[----:B-----5:R1:W-:Y:S04]  /*9970*/  ST.E.128 [R2.64], R8 ;  /* 0x0000000802007985 */ /* 0x0203e8000c101d06 */
.L_x_4891:
[----:B------:R-:W-:Y:S05]  /*9980*/  BSYNC B1 ;  /* 0x0000000000017941 */ /* 0x000fea0003800000 */
.L_x_4890:
[----:B------:R-:W-:Y:S11]  /*9990*/  ISETP.GE.AND P0, PT, R23, R57, PT ;  /* 0x000000391700720c */ /* 0x000ff60003f06270 */
[----:B------:R-:W-:Y:S02]  /*99a0*/  @!UPT UIADD3 URZ, URZ, URZ, URZ ;  /* 0x0000003f3f3ff290 */ /* 0x000fe4000fffe03f */
        /* <DEDUP_REMOVED lines=90> */
.L_x_4895:
[----:B------:R-:W-:Y:S05]  /*9f50*/  BSYNC B0 ;  /* 0x0000000000007941 */ /* 0x000fea0003800000 */
.L_x_4894:
[C---:B-1----:R-:W-:Y:S04]  /*9f60*/  LEA R2, P0, R82.reuse, R50, 0x1 ;  /* 0x0000003252027211 */ /* 0x042fe800078008ff */
[----:B------:R-:W-:Y:S05]  /*9f70*/  LEA.HI.X R3, R82, R49, R103, 0x1, P0 ;  /* 0x0000003152037211 */ /* 0x000fea00000f0c67 */
[----:B-----5:R1:W-:Y:S04]  /*9f80*/  ST.E.128 [R2.64], R8 ;  /* 0x0000000802007985 */ /* 0x0203e8000c101d06 */
.L_x_4881:
[----:B------:R-:W-:Y:S05]  /*9f90*/  BSYNC B2 ;  /* 0x0000000000027941 */ /* 0x000fea0003800000 */
.L_x_4880:
        /* <DEDUP_REMOVED lines=98> */
.L_x_4901:
[----:B------:R-:W-:Y:S05]  /*a5c0*/  BSYNC B0 ;  /* 0x0000000000007941 */ /* 0x000fea0003800000 */
.L_x_4900:
[C---:B-1----:R-:W-:Y:S04]  /*a5d0*/  LEA R2, P0, R94.reuse, R50, 0x1 ;  /* 0x000000325e027211 */ /* 0x042fe800078008ff */
[----:B------:R-:W-:Y:S05]  /*a5e0*/  LEA.HI.X R3, R94, R49, R115, 0x1, P0 ;  /* 0x000000315e037211 */ /* 0x000fea00000f0c73 */
[----:B-----5:R1:W-:Y:S04]  /*a5f0*/  ST.E.128 [R2.64], R8 ;  /* 0x0000000802007985 */ /* 0x0203e8000c101d06 */
.L_x_4899:
[----:B------:R-:W-:Y:S05]  /*a600*/  BSYNC B1 ;  /* 0x0000000000017941 */ /* 0x000fea0003800000 */
.L_x_4898:
        /* <DEDUP_REMOVED lines=93> */
.L_x_4905:
[----:B------:R-:W-:Y:S05]  /*abe0*/  BSYNC B0 ;  /* 0x0000000000007941 */ /* 0x000fea0003800000 */
.L_x_4904:
[C---:B-1----:R-:W-:Y:S04]  /*abf0*/  LEA R2, P0, R81.reuse, R50, 0x1 ;  /* 0x0000003251027211 */ /* 0x042fe800078008ff */
[----:B------:R-:W-:Y:S05]  /*ac00*/  LEA.HI.X R3, R81, R49, R102, 0x1, P0 ;  /* 0x0000003151037211 */ /* 0x000fea00000f0c66 */
[----:B-----5:R1:W-:Y:S04]  /*ac10*/  ST.E.128 [R2.64], R8 ;  /* 0x0000000802007985 */ /* 0x0203e8000c101d06 */
.L_x_4903:
[----:B------:R-:W-:Y:S05]  /*ac20*/  BSYNC B1 ;  /* 0x0000000000017941 */ /* 0x000fea0003800000 */
.L_x_4902:
        /* <DEDUP_REMOVED lines=93> */
.L_x_4909:
[----:B------:R-:W-:Y:S05]  /*b200*/  BSYNC B0 ;  /* 0x0000000000007941 */ /* 0x000fea0003800000 */
.L_x_4908:
[C---:B-1----:R-:W-:Y:S04]  /*b210*/  LEA R2, P0, R80.reuse, R50, 0x1 ;  /* 0x0000003250027211 */ /* 0x042fe800078008ff */
[----:B------:R-:W-:Y:S05]  /*b220*/  LEA.HI.X R3, R80, R49, R101, 0x1, P0 ;  /* 0x0000003150037211 */ /* 0x000fea00000f0c65 */
[----:B-----5:R1:W-:Y:S04]  /*b230*/  ST.E.128 [R2.64], R8 ;  /* 0x0000000802007985 */ /* 0x0203e8000c101d06 */
.L_x_4907:
[----:B------:R-:W-:Y:S05]  /*b240*/  BSYNC B1 ;  /* 0x0000000000017941 */ /* 0x000fea0003800000 */
.L_x_4906:
        /* <DEDUP_REMOVED lines=92> */
.L_x_4911:
[----:B------:R-:W-:Y:S05]  /*b810*/  BSYNC B0 ;  /* 0x0000000000007941 */ /* 0x000fea0003800000 */
.L_x_4910:
[C---:B-1----:R-:W-:Y:S04]  /*b820*/  LEA R2, P0, R79.reuse, R50, 0x1 ;  /* 0x000000324f027211 */ /* 0x042fe800078008ff */
[----:B------:R-:W-:Y:S05]  /*b830*/  LEA.HI.X R3, R79, R49, R100, 0x1, P0 ;  /* 0x000000314f037211 */ /* 0x000fea00000f0c64 */
[----:B-----5:R1:W-:Y:S04]  /*b840*/  ST.E.128 [R2.64], R8 ;  /* 0x0000000802007985 */ /* 0x0203e8000c101d06 */
.L_x_4897:
[----:B------:R-:W-:Y:S05]  /*b850*/  BSYNC B2 ;  /* 0x0000000000027941 */ /* 0x000fea0003800000 */
.L_x_4896:
        /* <DEDUP_REMOVED lines=9> */
[----:B-12---:R-:W-:Y:S01]  /*b8f0*/  MOV R2, R56 ;  /* 0x0000003800027202 */ /* 0x006fe20000000f00 */
[----:B------:R-:W-:Y:S01]  /*b900*/  IMAD R0, R67, 0x60, RZ ;  /* 0x0000006043007824 */ /* 0x000fe200078e02ff */
[----:B------:R-:W-:Y:S01]  /*b910*/  MOV R3, R51 ;  /* 0x0000003300037202 */ /* 0x000fe20000000f00 */
[----:B------:R-:W-:Y:S01]  /*b920*/  BSSY B0, `(.L_x_4916) ;  /* 0x0000059000007945 */ /* 0x000fe20003800000 */
[----:B------:R-:W-:Y:S03]  /*b930*/  ISETP.GE.AND P0, PT, R20, R13, PT ;  /* 0x0000000d1400720c */ /* 0x000fe60003f06270 */
[----:B------:R-:W-:Y:S05]  /*b940*/  IMAD.WIDE.U32 R2, R66, 0x60, R2 ;  /* 0x0000006042027825 */ /* 0x000fea00078e0002 */
        /* <DEDUP_REMOVED lines=86> */
.L_x_4917:
[----:B------:R-:W-:Y:S05]  /*beb0*/  BSYNC B0 ;  /* 0x0000000000007941 */ /* 0x000fea0003800000 */
.L_x_4916:
[----:B-1----:R-:W-:Y:S01]  /*bec0*/  MOV R2, R50 ;  /* 0x0000003200027202 */ /* 0x002fe20000000f00 */
[----:B------:R-:W-:Y:S01]  /*bed0*/  IMAD R0, R121, 0x60, RZ ;  /* 0x0000006079007824 */ /* 0x000fe200078e02ff */
[----:B------:R-:W-:Y:S05]  /*bee0*/  MOV R3, R49 ;  /* 0x0000003100037202 */ /* 0x000fea0000000f00 */
[----:B------:R-:W-:Y:S05]  /*bef0*/  IMAD.WIDE.U32 R2, R120, 0x60, R2 ;  /* 0x0000006078027825 */ /* 0x000fea00078e0002 */
[----:B------:R-:W-:Y:S05]  /*bf00*/  IADD3 R3, R3, R0, RZ ;  /* 0x0000000003037210 */ /* 0x000fea0007ffe0ff */
[----:B-----5:R1:W-:Y:S02]  /*bf10*/  ST.E.128 [R2.64], R8 ;  /* 0x0000000802007985 */ /* 0x0203e4000c101d06 */
.L_x_4915:
[----:B------:R-:W-:Y:S05]  /*bf20*/  BSYNC B1 ;  /* 0x0000000000017941 */ /* 0x000fea0003800000 */
.L_x_4914:
        /* <DEDUP_REMOVED lines=93> */
.L_x_4921:
[----:B------:R-:W-:Y:S05]  /*c500*/  BSYNC B0 ;  /* 0x0000000000007941 */ /* 0x000fea0003800000 */
.L_x_4920:
[C---:B-1----:R-:W-:Y:S04]  /*c510*/  LEA R2, P0, R93.reuse, R50, 0x1 ;  /* 0x000000325d027211 */ /* 0x042fe800078008ff */
[----:B------:R-:W-:Y:S05]  /*c520*/  LEA.HI.X R3, R93, R49, R114, 0x1, P0 ;  /* 0x000000315d037211 */ /* 0x000fea00000f0c72 */
[----:B-----5:R1:W-:Y:S04]  /*c530*/  ST.E.128 [R2.64], R8 ;  /* 0x0000000802007985 */ /* 0x0203e8000c101d06 */
.L_x_4919:
[----:B------:R-:W-:Y:S05]  /*c540*/  BSYNC B1 ;  /* 0x0000000000017941 */ /* 0x000fea0003800000 */
.L_x_4918:
        /* <DEDUP_REMOVED lines=93> */
.L_x_4925:
[----:B------:R-:W-:Y:S05]  /*cb20*/  BSYNC B0 ;  /* 0x0000000000007941 */ /* 0x000fea0003800000 */
.L_x_4924:
[C---:B-1----:R-:W-:Y:S04]  /*cb30*/  LEA R2, P0, R92.reuse, R50, 0x1 ;  /* 0x000000325c027211 */ /* 0x042fe800078008ff */
[----:B------:R-:W-:Y:S05]  /*cb40*/  LEA.HI.X R3, R92, R49, R113, 0x1, P0 ;  /* 0x000000315c037211 */ /* 0x000fea00000f0c71 */
[----:B-----5:R1:W-:Y:S04]  /*cb50*/  ST.E.128 [R2.64], R8 ;  /* 0x0000000802007985 */ /* 0x0203e8000c101d06 */
.L_x_4923:
[----:B------:R-:W-:Y:S05]  /*cb60*/  BSYNC B1 ;  /* 0x0000000000017941 */ /* 0x000fea0003800000 */
.L_x_4922:
        /* <DEDUP_REMOVED lines=41> */
[C---:B---3--:R-:W-:Y:S01]  /*ce00*/  IMAD.U32 R12, R6.reuse, 0x10000, RZ ;  /* 0x00010000060c7824 */ /* 0x048fe200078e00ff */
[----:B------:R-:W-:Y:S01]  /*ce10*/  LOP3.LUT R10, R5, 0xffff0000, RZ, 0xc0, !PT ;  /* 0xffff0000050a7812 */ /* 0x000fe200078ec0ff */
[----:B------:R-:W-:Y:S01]  /*ce20*/  IMAD.U32 R16, R7, 0x10000, RZ ;  /* 0x0001000007107824 */ /* 0x000fe200078e00ff */
[----:B------:R-:W-:Y:S02]  /*ce30*/  SHF.L.U32 R13, R5, 0x10, RZ ;  /* 0x00000010050d7819 */ /* 0x000fe400000006ff */
        /* <DEDUP_REMOVED lines=31> */
[----:B------:R-:W-:Y:S01]  /*d030*/  SHF.L.U32 R13, R42, 0x10, RZ ;  /* 0x000000102a0d7819 */ /* 0x000fe200000006ff */
[----:B------:R-:W-:Y:S01]  /*d040*/  FFMA.FTZ R2, R18, R10, R2 ;  /* 0x0000000a12027223 */ /* 0x000fe20000010002 */
[----:B------:R-:W-:Y:S01]  /*d050*/  LOP3.LUT R14, R42, 0xffff0000, RZ, 0xc0, !PT ;  /* 0xffff00002a0e7812 */ /* 0x000fe200078ec0ff */
[----:B------:R-:W-:Y:S01]  /*d060*/  FFMA.FTZ R3, R31, R11, R3 ;  /* 0x0000000b1f037223 */ /* 0x000fe20000010003 */
[C---:B------:R-:W-:Y:S01]  /*d070*/  LOP3.LUT R16, R43.reuse, 0xffff0000, RZ, 0xc0, !PT ;  /* 0xffff00002b107812 */ /* 0x040fe200078ec0ff */
        /* <DEDUP_REMOVED lines=11> */
.L_x_4927:
[----:B------:R-:W-:Y:S05]  /*d130*/  BSYNC B0 ;  /* 0x0000000000007941 */ /* 0x000fea0003800000 */
.L_x_4926:
[C---:B-1----:R-:W-:Y:S04]  /*d140*/  LEA R2, P0, R91.reuse, R50, 0x1 ;  /* 0x000000325b027211 */ /* 0x042fe800078008ff */
[----:B------:R-:W-:Y:S05]  /*d150*/  LEA.HI.X R3, R91, R49, R112, 0x1, P0 ;  /* 0x000000315b037211 */ /* 0x000fea00000f0c70 */
[----:B-----5:R1:W-:Y:S04]  /*d160*/  ST.E.128 [R2.64], R8 ;  /* 0x0000000802007985 */ /* 0x0203e8000c101d06 */
.L_x_4913:
[----:B------:R-:W-:Y:S05]  /*d170*/  BSYNC B2 ;  /* 0x0000000000027941 */ /* 0x000fea0003800000 */
.L_x_4912:
        /* <DEDUP_REMOVED lines=11> */
.L_x_4829:
[----:B------:R-:W-:Y:S01]  /*d230*/  BSSY B0, `(.L_x_4928) ;  /* 0x000001e000007945 */ /* 0x000fe20003800000 */
[----:B------:R-:W-:-:S05]  /*d240*/  @!P2 BRA `(.L_x_4929) ;  /* 0x000001c00000a947 */ /* 0x000fca0003800000 */
[----:B------:R-:W-:Y:S02]  /*d250*/  ISETP.NE.AND P1, PT, R69, RZ, PT ;  /* 0x000000ff4500720c */ /* 0x000fe40003f25270 */
[----:B------:R-:W-:Y:S11]  /*d260*/  ISETP.NE.AND P0, PT, R72, RZ, PT ;  /* 0x000000ff4800720c */ /* 0x000ff60003f05270 */
[--C-:B------:R-:W-:Y:S01]  /*d270*/  @P1 IMAD.MOV.U32 R2, RZ, RZ, R56.reuse ;  /* 0x000000ffff021224 */ /* 0x100fe200078e0038 */
[----:B-1----:R-:W-:Y:S01]  /*d280*/  @P1 MOV R4, R50 ;  /* 0x0000003200041202 */ /* 0x002fe20000000f00 */
[----:B------:R-:W-:Y:S02]  /*d290*/  @P1 IMAD.MOV.U32 R3, RZ, RZ, R51 ;  /* 0x000000ffff031224 */ /* 0x000fe400078e0033 */
[----:B------:R-:W-:Y:S03]  /*d2a0*/  @P1 IMAD.MOV.U32 R5, RZ, RZ, R49 ;  /* 0x000000ffff051224 */ /* 0x000fe600078e0031 */
[----:B------:R1:W2:Y:S02]  /*d2b0*/  @P1 LD.E.128 R8, [R2.64] ;  /* 0x0000000602081980 */ /* 0x0002a4000c101d00 */
[----:B-1----:R-:W-:Y:S01]  /*d2c0*/  @P0 IMAD.MOV.U32 R2, RZ, RZ, R56 ;  /* 0x000000ffff020224 */ /* 0x002fe200078e0038 */
[----:B------:R-:W-:Y:S01]  /*d2d0*/  @P0 MOV R3, R51 ;  /* 0x0000003300030202 */ /* 0x000fe20000000f00 */
[----:B--2---:R1:W-:Y:S01]  /*d2e0*/  @P1 ST.E.128 [R4.64], R8 ;  /* 0x0000000804001985 */ /* 0x0043e2000c101d06 */
[----:B------:R-:W-:Y:S03]  /*d2f0*/  ISETP.NE.AND P1, PT, R71, RZ, PT ;  /* 0x000000ff4700720c */ /* 0x000fe60003f25270 */
[----:B-1----:R1:W2:Y:S01]  /*d300*/  @P0 LD.E.128 R8, [R2.64+0x80] ;  /* 0x0000800602080980 */ /* 0x0022a2000c101d00 */
[----:B------:R-:W-:Y:S01]  /*d310*/  @P0 IMAD.MOV.U32 R4, RZ, RZ, R50 ;  /* 0x000000ffff040224 */ /* 0x000fe200078e0032 */
[----:B------:R-:W-:Y:S08]  /*d320*/  @P0 MOV R5, R49 ;  /* 0x0000003100050202 */ /* 0x000ff00000000f00 */
[----:B-1----:R-:W-:Y:S01]  /*d330*/  @P1 IMAD.MOV.U32 R2, RZ, RZ, R56 ;  /* 0x000000ffff021224 */ /* 0x002fe200078e0038 */
[----:B------:R-:W-:Y:S01]  /*d340*/  @P1 MOV R3, R51 ;  /* 0x0000003300031202 */ /* 0x000fe20000000f00 */
[----:B--2---:R1:W-:Y:S01]  /*d350*/  @P0 ST.E.128 [R4.64+0x80], R8 ;  /* 0x0000800804000985 */ /* 0x0043e2000c101d06 */
[----:B------:R-:W-:Y:S03]  /*d360*/  ISETP.NE.AND P0, PT, R70, RZ, PT ;  /* 0x000000ff4600720c */ /* 0x000fe60003f05270 */
[----:B-1----:R1:W2:Y:S01]  /*d370*/  @P1 LD.E.128 R8, [R2.64+0x100] ;  /* 0x0001000602081980 */ /* 0x0022a2000c101d00 */
[----:B------:R-:W-:Y:S01]  /*d380*/  @P1 IMAD.MOV.U32 R4, RZ, RZ, R50 ;  /* 0x000000ffff041224 */ /* 0x000fe200078e0032 */
[----:B------:R-:W-:Y:S08]  /*d390*/  @P1 MOV R5, R49 ;  /* 0x0000003100051202 */ /* 0x000ff00000000f00 */
[----:B-1----:R-:W-:Y:S01]  /*d3a0*/  @P0 IMAD.MOV.U32 R2, RZ, RZ, R56 ;  /* 0x000000ffff020224 */ /* 0x002fe200078e0038 */
[----:B------:R-:W-:Y:S01]  /*d3b0*/  @P0 MOV R3, R51 ;  /* 0x0000003300030202 */ /* 0x000fe20000000f00 */
[----:B--2---:R1:W-:Y:S04]  /*d3c0*/  @P1 ST.E.128 [R4.64+0x100], R8 ;  /* 0x0001000804001985 */ /* 0x0043e8000c101d06 */
[----:B-1----:R1:W2:Y:S02]  /*d3d0*/  @P0 LD.E.128 R4, [R2.64+0x180] ;  /* 0x0001800602040980 */ /* 0x0022a4000c101d00 */
[----:B-1----:R-:W-:Y:S01]  /*d3e0*/  @P0 IMAD.MOV.U32 R2, RZ, RZ, R50 ;  /* 0x000000ffff020224 */ /* 0x002fe200078e0032 */
[----:B------:R-:W-:Y:S05]  /*d3f0*/  @P0 MOV R3, R49 ;  /* 0x0000003100030202 */ /* 0x000fea0000000f00 */
[----:B--2---:R1:W-:Y:S02]  /*d400*/  @P0 ST.E.128 [R2.64+0x180], R4 ;  /* 0x0001800402000985 */ /* 0x0043e4000c101d06 */
.L_x_4929:
[----:B------:R-:W-:Y:S05]  /*d410*/  BSYNC B0 ;  /* 0x0000000000007941 */ /* 0x000fea0003800000 */
.L_x_4928:
        /* <DEDUP_REMOVED lines=10> */
[----:B------:R-:W-:Y:S03]  /*d4c0*/  @P3 LEA.HI.X R5, R247, R49, R250, 0x1, P1 ;  /* 0x00000031f7053211 */ /* 0x000fe600008f0cfa */
[----:B------:R1:W2:Y:S02]  /*d4d0*/  @P3 LD.E.128 R8, [R2.64] ;  /* 0x0000000602083980 */ /* 0x0002a4000c101d00 */
[C---:B-1----:R-:W-:Y:S04]  /*d4e0*/  @P2 LEA R2, P0, R76.reuse, R56, 0x1 ;  /* 0x000000384c022211 */ /* 0x042fe800078008ff */
[----:B------:R-:W-:Y:S01]  /*d4f0*/  @P2 LEA.HI.X R3, R76, R51, R97, 0x1, P0 ;  /* 0x000000334c032211 */ /* 0x000fe200000f0c61 */
        /* <DEDUP_REMOVED lines=19> */
.L_x_4931:
[----:B------:R-:W-:Y:S05]  /*d630*/  BSYNC B0 ;  /* 0x0000000000007941 */ /* 0x000fea0003800000 */
.L_x_4930:
        /* <DEDUP_REMOVED lines=33> */
.L_x_4933:
[----:B------:R-:W-:Y:S05]  /*d850*/  BSYNC B0 ;  /* 0x0000000000007941 */ /* 0x000fea0003800000 */
.L_x_4932:
        /* <DEDUP_REMOVED lines=8> */
[----:B------:R-:W-:Y:S01]  /*d8e0*/  @P1 IMAD.MOV.U32 R3, RZ, RZ, R51 ;  /* 0x000000ffff031224 */ /* 0x000fe200078e0033 */
[-C--:B------:R-:W-:Y:S01]  /*d8f0*/  @P2 LEA R4, P0, R87, R56.reuse, 0x1 ;  /* 0x0000003857042211 */ /* 0x080fe200078008ff */
[----:B------:R-:W-:Y:S02]  /*d900*/  @P1 IMAD R0, R67, 0x60, RZ ;  /* 0x0000006043001824 */ /* 0x000fe400078e02ff */
[----:B------:R-:W-:Y:S01]  /*d910*/  @P1 IMAD.WIDE.U32 R2, R66, 0x60, R2 ;  /* 0x0000006042021825 */ /* 0x000fe200078e0002 */
[-C--:B------:R-:W-:Y:S03]  /*d920*/  @P2 LEA.HI.X R5, R87, R51.reuse, R108, 0x1, P0 ;  /* 0x0000003357052211 */ /* 0x080fe600000f0c6c */
[----:B------:R-:W-:Y:S02]  /*d930*/  @P1 IMAD.IADD R3, R3, 0x1, R0 ;  /* 0x0000000103031824 */ /* 0x000fe400078e0200 */
[----:B------:R-:W-:Y:S03]  /*d940*/  @P1 IMAD R0, R121, 0x60, RZ ;  /* 0x0000006079001824 */ /* 0x000fe600078e02ff */
[----:B------:R1:W2:Y:S02]  /*d950*/  @P1 LD.E.128 R8, [R2.64] ;  /* 0x0000000602081980 */ /* 0x0002a4000c101d00 */
[----:B-1----:R-:W-:Y:S02]  /*d960*/  @P1 IMAD.MOV.U32 R2, RZ, RZ, R50 ;  /* 0x000000ffff021224 */ /* 0x002fe400078e0032 */
[----:B------:R-:W-:Y:S04]  /*d970*/  @P1 IMAD.MOV.U32 R3, RZ, RZ, R49 ;  /* 0x000000ffff031224 */ /* 0x000fe800078e0031 */
[----:B------:R-:W-:Y:S04]  /*d980*/  @P1 IMAD.WIDE.U32 R2, R120, 0x60, R2 ;  /* 0x0000006078021825 */ /* 0x000fe800078e0002 */
[----:B------:R-:W-:Y:S05]  /*d990*/  @P1 IMAD.IADD R3, R3, 0x1, R0 ;  /* 0x0000000103031824 */ /* 0x000fea00078e0200 */
[----:B--2---:R1:W-:Y:S04]  /*d9a0*/  @P1 ST.E.128 [R2.64], R8 ;  /* 0x0000000802001985 */ /* 0x0043e8000c101d06 */
[----:B-1----:R1:W2:Y:S01]  /*d9b0*/  @P2 LD.E.128 R8, [R4.64] ;  /* 0x0000000604082980 */ /* 0x0022a2000c101d00 */
[C---:B------:R-:W-:Y:S04]  /*d9c0*/  @P3 LEA R2, P0, R89.reuse, R56, 0x1 ;  /* 0x0000003859023211 */ /* 0x040fe800078008ff */
[----:B------:R-:W-:Y:S02]  /*d9d0*/  @P3 LEA.HI.X R3, R89, R51, R110, 0x1, P0 ;  /* 0x0000003359033211 */ /* 0x000fe400000f0c6e */
[CC--:B-1----:R-:W-:Y:S04]  /*d9e0*/  @P2 LEA R4, P1, R93.reuse, R50.reuse, 0x1 ;  /* 0x000000325d042211 */ /* 0x0c2fe800078208ff */
[-C--:B------:R-:W-:Y:S02]  /*d9f0*/  @P2 LEA.HI.X R5, R93, R49.reuse, R114, 0x1, P1 ;  /* 0x000000315d052211 */ /* 0x080fe400008f0c72 */
[----:B------:R-:W-:Y:S03]  /*da00*/  ISETP.NE.AND P1, PT, R70, RZ, PT ;  /* 0x000000ff4600720c */ /* 0x000fe60003f25270 */
        /* <DEDUP_REMOVED lines=11> */
.L_x_4863:
[----:B------:R-:W-:Y:S05]  /*dac0*/  BSYNC B3 ;  /* 0x0000000000037941 */ /* 0x000fea0003800000 */
.L_x_4828:
        /* <DEDUP_REMOVED lines=15> */
[----:B------:R-:W-:Y:S03]  /*dbc0*/  IABS R9, R28 ;  /* 0x0000001c00097213 */ /* 0x000fe60000000000 */
        /* <DEDUP_REMOVED lines=8> */
[--C-:B-1----:R-:W-:Y:S02]  /*dc50*/  IMAD.MOV R0, RZ, RZ, -R7.reuse ;  /* 0x000000ffff007224 */ /* 0x102fe400078e0a07 */
[----:B------:R-:W-:Y:S02]  /*dc60*/  IMAD.MOV.U32 R6, RZ, RZ, RZ ;  /* 0x000000ffff067224 */ /* 0x000fe400078e00ff */
[----:B------:R-:W-:Y:S01]  /*dc70*/  IMAD.MOV.U32 R2, RZ, RZ, R0 ;  /* 0x000000ffff027224 */ /* 0x000fe200078e0000 */
[----:B------:R-:W-:Y:S03]  /*dc80*/  IADD3 R0, R30, -0x80, RZ ;  /* 0xffffff801e007810 */ /* 0x000fe60007ffe0ff */
[----:B------:R-:W-:Y:S01]  /*dc90*/  IMAD R2, R2, R5, RZ ;  /* 0x0000000502027224 */ /* 0x000fe200078e02ff */
[----:B------:R-:W-:Y:S03]  /*dca0*/  IABS R4, R0 ;  /* 0x0000000000047213 */ /* 0x000fe60000000000 */
[----:B------:R-:W-:Y:S04]  /*dcb0*/  IMAD.HI.U32 R7, R7, R2, R6 ;  /* 0x0000000207077227 */ /* 0x000fe800078e0006 */
[----:B------:R-:W-:Y:S02]  /*dcc0*/  IMAD.MOV.U32 R6, RZ, RZ, R4 ;  /* 0x000000ffff067224 */ /* 0x000fe400078e0004 */
[C---:B------:R-:W-:Y:S04]  /*dcd0*/  IMAD.HI.U32 R4, R7.reuse, R9, RZ ;  /* 0x0000000907047227 */ /* 0x040fe800078e00ff */
[----:B------:R-:W-:Y:S04]  /*dce0*/  IMAD.HI.U32 R2, R7, R6, RZ ;  /* 0x0000000607027227 */ /* 0x000fe800078e00ff */
[-C--:B------:R-:W-:Y:S02]  /*dcf0*/  IMAD R7, R4, R8.reuse, R9 ;  /* 0x0000000804077224 */ /* 0x080fe400078e0209 */
[----:B------:R-:W-:Y:S03]  /*dd00*/  IMAD R6, R2, R8, R6 ;  /* 0x0000000802067224 */ /* 0x000fe600078e0206 */
[C---:B------:R-:W-:Y:S02]  /*dd10*/  ISETP.GT.U32.AND P3, PT, R5.reuse, R7, PT ;  /* 0x000000070500720c */ /* 0x040fe40003f64070 */
[----:B------:R-:W-:Y:S11]  /*dd20*/  ISETP.GT.U32.AND P0, PT, R5, R6, PT ;  /* 0x000000060500720c */ /* 0x000ff60003f04070 */
[----:B------:R-:W-:Y:S01]  /*dd30*/  @!P3 IADD3 R4, R4, 0x1, RZ ;  /* 0x000000010404b810 */ /* 0x000fe20007ffe0ff */
[----:B------:R-:W-:Y:S01]  /*dd40*/  @!P3 IMAD.IADD R7, R7, 0x1, -R5 ;  /* 0x000000010707b824 */ /* 0x000fe200078e0a05 */
[-C--:B------:R-:W-:Y:S02]  /*dd50*/  @!P0 IADD3 R6, R6, -R5.reuse, RZ ;  /* 0x8000000506068210 */ /* 0x080fe40007ffe0ff */
[----:B------:R-:W-:Y:S02]  /*dd60*/  @!P0 IADD3 R2, R2, 0x1, RZ ;  /* 0x0000000102028810 */ /* 0x000fe40007ffe0ff */
[-C--:B------:R-:W-:Y:S02]  /*dd70*/  ISETP.GE.U32.AND P4, PT, R6, R5.reuse, PT ;  /* 0x000000050600720c */ /* 0x080fe40003f86070 */
[----:B------:R-:W-:Y:S02]  /*dd80*/  ISETP.GE.U32.AND P5, PT, R7, R5, PT ;  /* 0x000000050700720c */ /* 0x000fe40003fa6070 */
[-C--:B------:R-:W-:Y:S02]  /*dd90*/  LOP3.LUT R6, R0, R3.reuse, RZ, 0x3c, !PT ;  /* 0x0000000300067212 */ /* 0x080fe400078e3cff */
[-C--:B------:R-:W-:Y:S02]  /*dda0*/  LOP3.LUT R5, R28, R3.reuse, RZ, 0x3c, !PT ;  /* 0x000000031c057212 */ /* 0x080fe400078e3cff */
[----:B------:R-:W-:Y:S02]  /*ddb0*/  ISETP.GE.AND P1, PT, R6, RZ, PT ;  /* 0x000000ff0600720c */ /* 0x000fe40003f26270 */
[----:B------:R-:W-:Y:S02]  /*ddc0*/  ISETP.GE.AND P2, PT, R5, RZ, PT ;  /* 0x000000ff0500720c */ /* 0x000fe40003f46270 */
[----:B------:R-:W-:Y:S02]  /*ddd0*/  LOP3.LUT R6, RZ, R3, RZ, 0x33, !PT ;  /* 0x00000003ff067212 */ /* 0x000fe400078e33ff */
[----:B------:R-:W-:Y:S02]  /*dde0*/  @P4 IADD3 R2, R2, 0x1, RZ ;  /* 0x0000000102024810 */ /* 0x000fe40007ffe0ff */
[----:B------:R-:W-:Y:S02]  /*ddf0*/  @P5 IADD3 R4, R4, 0x1, RZ ;  /* 0x0000000104045810 */ /* 0x000fe40007ffe0ff */
[----:B------:R-:W-:Y:S02]  /*de00*/  ISETP.NE.AND P0, PT, R3, RZ, PT ;  /* 0x000000ff0300720c */ /* 0x000fe40003f05270 */
[----:B------:R-:W-:Y:S01]  /*de10*/  IADD3 R0, -R28, R0, RZ ;  /* 0x000000001c007210 */ /* 0x000fe20007ffe1ff */
[----:B------:R-:W-:Y:S02]  /*de20*/  @!P1 IMAD.MOV R2, RZ, RZ, -R2 ;  /* 0x000000ffff029224 */ /* 0x000fe400078e0a02 */
[----:B------:R-:W-:Y:S03]  /*de30*/  @!P2 IMAD.MOV R4, RZ, RZ, -R4 ;  /* 0x000000ffff04a224 */ /* 0x000fe600078e0a04 */
[C---:B------:R-:W-:Y:S02]  /*de40*/  SEL R5, R6.reuse, R2, !P0 ;  /* 0x0000000206057207 */ /* 0x040fe40004000000 */
[----:B------:R-:W-:Y:S02]  /*de50*/  SEL R2, R6, R4, !P0 ;  /* 0x0000000406027207 */ /* 0x000fe40004000000 */
[CC--:B------:R-:W-:Y:S01]  /*de60*/  LEA R10, P1, R5.reuse, R240.reuse, 0x2 ;  /* 0x000000f0050a7211 */ /* 0x0c0fe200078210ff */
[----:B------:R-:W2:Y:S01]  /*de70*/  LD.E.64 R6, [R24.64+0x40] ;  /* 0x0000400618067980 */ /* 0x000ea2000c101b00 */
[C---:B------:R-:W-:Y:S02]  /*de80*/  LEA R8, P0, R2.reuse, R240, 0x2 ;  /* 0x000000f002087211 */ /* 0x040fe400078010ff */
[-C--:B------:R-:W-:Y:S02]  /*de90*/  LEA.HI.X.SX32 R11, R5, R241.reuse, 0x2, P1 ;  /* 0x000000f1050b7211 */ /* 0x080fe400008f16ff */
[C---:B------:R-:W-:Y:S01]  /*dea0*/  LEA.HI.X.SX32 R9, R2.reuse, R241, 0x2, P0 ;  /* 0x000000f102097211 */ /* 0x040fe200000f16ff */
[----:B------:R-:W-:Y:S02]  /*deb0*/  IMAD.IADD R2, R2, 0x1, -R5 ;  /* 0x0000000102027824 */ /* 0x000fe400078e0a05 */
[----:B------:R1:W4:Y:S02]  /*dec0*/  LD.E R15, [R10.64] ;  /* 0x000000060a0f7980 */ /* 0x000324000c101900 */
[----:B------:R-:W-:Y:S02]  /*ded0*/  IMAD R0, R2, R3, R0 ;  /* 0x0000000302007224 */ /* 0x000fe400078e0200 */
[----:B------:R3:W4:Y:S03]  /*dee0*/  LD.E R4, [R8.64] ;  /* 0x0000000608047980 */ /* 0x000726000c101900 */
[----:B------:R-:W-:Y:S01]  /*def0*/  SHF.R.S32.HI R14, RZ, 0x1f, R0 ;  /* 0x0000001fff0e7819 */ /* 0x000fe20000011400 */
[----:B-1----:R-:W4:Y:S06]  /*df00*/  LD.E.64 R10, [R24.64+0x38] ;  /* 0x00003806180a7980 */ /* 0x002f2c000c101b00 */
[----:B---3--:R-:W3:Y:S01]  /*df10*/  LD.E.64 R8, [R24.64+0x20] ;  /* 0x0000200618087980 */ /* 0x008ee2000c101b00 */
[----:B--2---:R-:W-:Y:S04]  /*df20*/  IMAD R2, R7, R0, RZ ;  /* 0x0000000007027224 */ /* 0x004fe800078e02ff */
[C---:B------:R-:W-:Y:S02]  /*df30*/  IMAD R7, R6.reuse, R14, R2 ;  /* 0x0000000e06077224 */ /* 0x040fe400078e0202 */
[----:B----4-:R-:W-:Y:S02]  /*df40*/  IMAD.IADD R15, R15, 0x1, -R4 ;  /* 0x000000010f0f7824 */ /* 0x010fe400078e0a04 */
[----:B------:R-:W-:Y:S03]  /*df50*/  IMAD.WIDE.U32 R4, R6, R0, RZ ;  /* 0x0000000006047225 */ /* 0x000fe600078e00ff */
[----:B------:R-:W-:Y:S01]  /*df60*/  SHF.R.S32.HI R16, RZ, 0x1f, R15 ;  /* 0x0000001fff107819 */ /* 0x000fe2000001140f */
[----:B------:R-:W-:Y:S04]  /*df70*/  IMAD.IADD R5, R5, 0x1, R7 ;  /* 0x0000000105057824 */ /* 0x000fe800078e0207 */
[----:B------:R-:W-:Y:S05]  /*df80*/  IMAD.WIDE.U32 R4, R15, R12, R4 ;  /* 0x0000000c0f047225 */ /* 0x000fea00078e0004 */
[----:B------:R-:W-:Y:S01]  /*df90*/  LEA R65, P1, R4, R65, 0x1 ;  /* 0x0000004104417211 */ /* 0x000fe200078208ff */
[-C--:B---3--:R-:W-:Y:S04]  /*dfa0*/  IMAD R2, R9, R15.reuse, RZ ;  /* 0x0000000f09027224 */ /* 0x088fe800078e02ff */
[C---:B------:R-:W-:Y:S02]  /*dfb0*/  IMAD R6, R8.reuse, R16, R2 ;  /* 0x0000001008067224 */ /* 0x040fe400078e0202 */
[-C--:B------:R-:W-:Y:S04]  /*dfc0*/  IMAD.WIDE.U32 R2, R8, R15.reuse, RZ ;  /* 0x0000000f08027225 */ /* 0x080fe800078e00ff */
[----:B------:R-:W-:Y:S01]  /*dfd0*/  IMAD R15, R13, R15, RZ ;  /* 0x0000000f0d0f7224 */ /* 0x000fe200078e02ff */
[----:B------:R-:W-:Y:S01]  /*dfe0*/  IADD3 R3, R3, R6, RZ ;  /* 0x0000000603037210 */ /* 0x000fe20007ffe0ff */
[----:B------:R-:W-:Y:S04]  /*dff0*/  IMAD R6, R11, R0, RZ ;  /* 0x000000000b067224 */ /* 0x000fe800078e02ff */
        /* <DEDUP_REMOVED lines=9> */
.L_x_4935:
[----:B------:R-:W-:Y:S01]  /*e090*/  MOV R5, R64 ;  /* 0x0000004000057202 */ /* 0x000fe20000000f00 */
[----:B------:R-:W2:Y:S01]  /*e0a0*/  LD.E R6, [R24.64+0x40] ;  /* 0x0000400618067980 */ /* 0x000ea2000c101900 */
[----:B------:R-:W-:Y:S01]  /*e0b0*/  MOV R3, R49 ;  /* 0x0000003100037202 */ /* 0x000fe20000000f00 */
[----:B------:R-:W-:Y:S02]  /*e0c0*/  IMAD.MOV.U32 R4, RZ, RZ, R65 ;  /* 0x000000ffff047224 */ /* 0x000fe400078e0041 */
[----:B------:R-:W3:Y:S01]  /*e0d0*/  LD.E R0, [R24.64+0x38] ;  /* 0x0000380618007980 */ /* 0x000ee2000c101900 */
[----:B------:R-:W-:Y:S02]  /*e0e0*/  IMAD.MOV.U32 R2, RZ, RZ, R50 ;  /* 0x000000ffff027224 */ /* 0x000fe400078e0032 */
[----:B---3--:R-:W-:Y:S02]  /*e0f0*/  IMAD.U32 R0, R0, -0x40, RZ ;  /* 0xffffffc000007824 */ /* 0x008fe400078e00ff */
[----:B--2---:R-:W-:Y:S03]  /*e100*/  IMAD.U32 R6, R6, -0x40, RZ ;  /* 0xffffffc006067824 */ /* 0x004fe600078e00ff */
[----:B------:R-:W-:Y:S02]  /*e110*/  LEA R50, P0, R0, R2, 0x1 ;  /* 0x0000000200327211 */ /* 0x000fe400078008ff */
[----:B------:R-:W-:Y:S02]  /*e120*/  LEA R65, P1, R6, R4, 0x1 ;  /* 0x0000000406417211 */ /* 0x000fe400078208ff */
[----:B------:R-:W-:Y:S02]  /*e130*/  LEA.HI.X.SX32 R49, R0, R3, 0x1, P0 ;  /* 0x0000000300317211 */ /* 0x000fe400000f0eff */
[----:B------:R-:W-:Y:S04]  /*e140*/  LEA.HI.X.SX32 R64, R6, R5, 0x1, P1 ;  /* 0x0000000506407211 */ /* 0x000fe800008f0eff */
.L_x_4936:
[----:B------:R-:W-:Y:S05]  /*e150*/  BSYNC B0 ;  /* 0x0000000000007941 */ /* 0x000fea0003800000 */
.L_x_4934:
[----:B------:R-:W-:Y:S04]  /*e160*/  IADD3 R29, R29, -0x1, RZ ;  /* 0xffffffff1d1d7810 */ /* 0x000fe80007ffe0ff */
[----:B------:R-:W-:Y:S11]  /*e170*/  ISETP.GT.AND P0, PT, R29, R126, PT ;  /* 0x0000007e1d00720c */ /* 0x000ff60003f04270 */
[----:B------:R-:W-:Y:S02]  /*e180*/  @!UPT UIADD3 URZ, URZ, URZ, URZ ;  /* 0x0000003f3f3ff290 */ /* 0x000fe4000fffe03f */
[----:B------:R-:W-:-:S05]  /*e190*/  @P0 BRA `(.L_x_4937) ;  /* 0xffff4d5000000947 */ /* 0x000fca000383ffff */
.L_x_4819:
[----:B------:R-:W-:Y:S01]  /*e1a0*/  WARPSYNC 0xffffffff ;  /* 0xffffffff00007948 */ /* 0x000fe20003800000 */
[----:B------:R-:W-:Y:S06]  /*e1b0*/  BAR.SYNC.DEFER_BLOCKING 0x0 ;  /* 0x0000000000007b1d */ /* 0x000fec0000010000 */
[----:B------:R1:W5:Y:S04]  /*e1c0*/  LDL R191, [R1+0x24] ;  /* 0x0000240001bf7983 */ /* 0x0003680000100800 */
[----:B------:R-:W2:Y:S01]  /*e1d0*/  LD.E R44, [R24.64+0xd0] ;  /* 0x0000d006182c7980 */ /* 0x000ea2000c101900 */
[----:B------:R-:W-:Y:S01]  /*e1e0*/  BSSY B3, `(.L_x_4938) ;  /* 0x0000998000037945 */ /* 0x000fe20003800000 */
[----:B------:R-:W-:Y:S01]  /*e1f0*/  IMAD.SHL.U32 R235, R235, 0x2, RZ ;  /* 0x00000002ebeb7824 */ /* 0x000fe200078e00ff */
[C---:B------:R-:W-:Y:S01]  /*e200*/  SHF.L.U64.HI R11, R152.reuse, 0x4, R153 ;  /* 0x00000004980b7819 */ /* 0x040fe20000010299 */
[----:B------:R-:W3:Y:S01]  /*e210*/  S2R R192, SR_CTAID.Y ;  /* 0x0000000000c07919 */ /* 0x000ee20000002600 */
[----:B------:R-:W-:Y:S01]  /*e220*/  IMAD.SHL.U32 R8, R152, 0x10, RZ ;  /* 0x0000001098087824 */ /* 0x000fe200078e00ff */
[----:B--2---:R-:W-:-:S13]  /*e230*/  ISETP.NE.AND P0, PT, R44, RZ, PT ;  /* 0x000000ff2c00720c */ /* 0x004fda0003f05270 */
[----:B------:R-:W-:Y:S05]  /*e240*/  @!P0 BRA `(.L_x_4939) ;  /* 0x00008fb000008947 */ /* 0x000fea0003800000 */
[----:B-1-3--:R-:W2:Y:S01]  /*e250*/  LD.E.64 R2, [R24.64+0xf0] ;  /* 0x0000f00618027980 */ /* 0x00aea2000c101b00 */
[----:B------:R-:W-:-:S03]  /*e260*/  IMAD.MOV.U32 R0, RZ, RZ, RZ ;  /* 0x000000ffff007224 */ /* 0x000fc600078e00ff */
[----:B------:R-:W3:Y:S04]  /*e270*/  LD.E.U8 R10, [R24.64+0x1b3] ;  /* 0x0001b306180a7980 */ /* 0x000ee8000c101100 */
[----:B------:R1:W5:Y:S04]  /*e280*/  LD.E R45, [R24.64+0xc0] ;  /* 0x0000c006182d7980 */ /* 0x000368000c101900 */
[----:B------:R1:W5:Y:S04]  /*e290*/  LD.E.64 R34, [R24.64+0x148] ;  /* 0x0001480618227980 */ /* 0x000368000c101b00 */
[----:B------:R1:W5:Y:S01]  /*e2a0*/  LD.E.64 R32, [R24.64+0x150] ;  /* 0x0001500618207980 */ /* 0x000362000c101b00 */
[----:B--2---:R-:W-:-:S04]  /*e2b0*/  ISETP.NE.U32.AND P1, PT, R2, RZ, PT ;  /* 0x000000ff0200720c */ /* 0x004fc80003f25070 */
[----:B------:R-:W-:-:S13]  /*e2c0*/  ISETP.NE.AND.EX P1, PT, R3, RZ, PT, P1 ;  /* 0x000000ff0300720c */ /* 0x000fda0003f25310 */
[----:B------:R-:W-:-:S04]  /*e2d0*/  @P1 LEA R2, P0, R192, R2, 0x2 ;  /* 0x00000002c0021211 */ /* 0x000fc800078010ff */
[----:B------:R-:W-:-:S05]  /*e2e0*/  @P1 LEA.HI.X R3, R192, R3, R190, 0x2, P0 ;  /* 0x00000003c0031211 */ /* 0x000fca00000f14be */
[----:B------:R2:W4:Y:S01]  /*e2f0*/  @P1 LD.E R0, [R2.64] ;  /* 0x0000000602001980 */ /* 0x000522000c101900 */
[----:B------:R-:W-:Y:S02]  /*e300*/  LEA R4, P0, R152, R138, 0x5 ;  /* 0x0000008a98047211 */ /* 0x000fe400078028ff */
[----:B------:R-:W-:Y:S02]  /*e310*/  LEA.HI R26, R44, R44, RZ, 0x1 ;  /* 0x0000002c2c1a7211 */ /* 0x000fe400078f08ff */
[----:B------:R-:W-:Y:S01]  /*e320*/  LEA.HI.X R6, R152, R155, R153, 0x5, P0 ;  /* 0x0000009b98067211 */ /* 0x000fe200000f2c99 */
[----:B------:R-:W-:Y:S01]  /*e330*/  IMAD.MOV.U32 R154, RZ, RZ, R138 ;  /* 0x000000ffff9a7224 */ /* 0x000fe200078e008a */
[----:B------:R-:W-:Y:S02]  /*e340*/  SHF.R.S32.HI R26, RZ, 0x1, R26 ;  /* 0x00000001ff1a7819 */ /* 0x000fe4000001141a */
[-C--:B------:R-:W-:Y:S02]  /*e350*/  LEA R56, P0, R4, R116.reuse, 0x1 ;  /* 0x0000007404387211 */ /* 0x080fe400078008ff */
[----:B---3--:R-:W-:Y:S01]  /*e360*/  ISETP.NE.AND P4, PT, R10, RZ, PT ;  /* 0x000000ff0a00720c */ /* 0x008fe20003f85270 */
[----:B------:R-:W-:Y:S01]  /*e370*/  IMAD R7, R153, 0x30, RZ ;  /* 0x0000003099077824 */ /* 0x000fe200078e02ff */
[----:B-----5:R-:W-:Y:S01]  /*e380*/  LEA.HI.X R57, R4, R117, R6, 0x1, P0 ;  /* 0x0000007504397211 */ /* 0x020fe200000f0c06 */
[----:B------:R-:W-:Y:S01]  /*e390*/  IMAD.IADD R60, R191, 0x1, -R189 ;  /* 0x00000001bf3c7824 */ /* 0x000fe200078e0abd */
[----:B------:R-:W-:-:S04]  /*e3a0*/  LEA R16, P2, R138, R116, 0x1 ;  /* 0x000000748a107211 */ /* 0x000fc800078408ff */
[--C-:B------:R-:W-:Y:S01]  /*e3b0*/  LEA.HI.X R17, R138, R117, R155.reuse, 0x1, P2 ;  /* 0x000000758a117211 */ /* 0x100fe200010f0c9b */
[----:B--2---:R-:W-:Y:S01]  /*e3c0*/  IMAD.WIDE.U32 R2, R152, 0x30, R154 ;  /* 0x0000003098027825 */ /* 0x004fe200078e009a */
[----:B------:R-:W-:-:S03]  /*e3d0*/  ISETP.GE.AND P0, PT, R118, R60, PT ;  /* 0x0000003c7600720c */ /* 0x000fc60003f06270 */
[----:B------:R-:W-:Y:S01]  /*e3e0*/  IMAD.IADD R3, R3, 0x1, R7 ;  /* 0x0000000103037824 */ /* 0x000fe200078e0207 */
[----:B------:R-:W-:Y:S01]  /*e3f0*/  ISETP.GT.AND P0, PT, R188, -0x8, !P0 ;  /* 0xfffffff8bc00780c */ /* 0x000fe20004704270 */
[----:B------:R-:W-:Y:S02]  /*e400*/  IMAD.MOV.U32 R27, RZ, RZ, R26 ;  /* 0x000000ffff1b7224 */ /* 0x000fe400078e001a */
[----:B----4-:R-:W-:Y:S01]  /*e410*/  IMAD.IADD R9, R140, 0x1, R0 ;  /* 0x000000018c097824 */ /* 0x010fe200078e0200 */
[----:B------:R-:W-:-:S03]  /*e420*/  IADD3 R0, P1, R8, R138, RZ ;  /* 0x0000008a08007210 */ /* 0x000fc60007f3e0ff */
[----:B------:R-:W-:Y:S02]  /*e430*/  IMAD R4, R26, R9, RZ ;  /* 0x000000091a047224 */ /* 0x000fe400078e02ff */
[----:B------:R-:W-:Y:S01]  /*e440*/  IMAD.X R5, R11, 0x1, R155, P1 ;  /* 0x000000010b057824 */ /* 0x000fe200008e069b */
[----:B------:R-:W-:Y:S02]  /*e450*/  LEA R52, P1, R0, R116, 0x1 ;  /* 0x0000007400347211 */ /* 0x000fe400078208ff */
[----:B------:R-:W-:Y:S02]  /*e460*/  IADD3 R37, P2, R20, R4, RZ ;  /* 0x0000000414257210 */ /* 0x000fe40007f5e0ff */
[----:B------:R-:W-:Y:S02]  /*e470*/  LEA.HI.X R53, R0, R117, R5, 0x1, P1 ;  /* 0x0000007500357211 */ /* 0x000fe400008f0c05 */
[----:B------:R-:W-:Y:S02]  /*e480*/  LEA R58, P1, R2, R116, 0x1 ;  /* 0x00000074023a7211 */ /* 0x000fe400078208ff */
[----:B------:R-:W-:-:S02]  /*e490*/  SHF.R.S32.HI R5, RZ, 0x1f, R4 ;  /* 0x0000001fff057819 */ /* 0x000fc40000011404 */
[----:B------:R-:W-:Y:S02]  /*e4a0*/  IADD3 R0, P3, R170, R4, RZ ;  /* 0x00000004aa007210 */ /* 0x000fe40007f7e0ff */
[----:B------:R-:W-:Y:S01]  /*e4b0*/  LEA.HI.X R59, R2, R117, R3, 0x1, P1 ;  /* 0x00000075023b7211 */ /* 0x000fe200008f0c03 */
[----:B------:R-:W-:Y:S01]  /*e4c0*/  IMAD.X R36, R21, 0x1, R5, P2 ;  /* 0x0000000115247824 */ /* 0x000fe200010e0605 */
[----:B------:R-:W-:Y:S01]  /*e4d0*/  LEA.HI.X.SX32 R2, R170, R5, 0x1, P3 ;  /* 0x00000005aa027211 */ /* 0x000fe200018f0eff */
        /* <DEDUP_REMOVED lines=19> */
[----:B-----5:R-:W-:Y:S02]  /*e610*/  LOP3.LUT R3, R5, 0xffff0000, RZ, 0xc0, !PT ;  /* 0xffff000005037812 */ /* 0x020fe400078ec0ff */
[----:B------:R-:W-:Y:S02]  /*e620*/  LOP3.LUT R0, R7, 0xffff0000, RZ, 0xc0, !PT ;  /* 0xffff000007007812 */ /* 0x000fe400078ec0ff */
[----:B------:R-:W-:Y:S01]  /*e630*/  SHF.L.U32 R10, R5, 0x10, RZ ;  /* 0x00000010050a7819 */ /* 0x000fe200000006ff */
[----:B------:R-:W-:Y:S01]  /*e640*/  IMAD.U32 R5, R6, 0x10000, RZ ;  /* 0x0001000006057824 */ /* 0x000fe200078e00ff */
[----:B------:R-:W-:-:S02]  /*e650*/  SHF.L.U32 R2, R7, 0x10, RZ ;  /* 0x0000001007027819 */ /* 0x000fc400000006ff */
[C---:B------:R-:W-:Y:S02]  /*e660*/  SHF.L.U32 R11, R4.reuse, 0x10, RZ ;  /* 0x00000010040b7819 */ /* 0x040fe400000006ff */
[----:B------:R-:W-:Y:S02]  /*e670*/  LOP3.LUT R4, R4, 0xffff0000, RZ, 0xc0, !PT ;  /* 0xffff000004047812 */ /* 0x000fe400078ec0ff */
[----:B------:R-:W-:Y:S02]  /*e680*/  LOP3.LUT R6, R6, 0xffff0000, RZ, 0xc0, !PT ;  /* 0xffff000006067812 */ /* 0x000fe400078ec0ff */
[----:B---3--:R-:W-:Y:S02]  /*e690*/  LOP3.LUT R18, R8, 0xffff0000, RZ, 0xc0, !PT ;  /* 0xffff000008127812 */ /* 0x008fe400078ec0ff */
[----:B------:R-:W-:Y:S02]  /*e6a0*/  LOP3.LUT R31, R9, 0xffff0000, RZ, 0xc0, !PT ;  /* 0xffff0000091f7812 */ /* 0x000fe400078ec0ff */
[C---:B----4-:R-:W-:Y:S01]  /*e6b0*/  LOP3.LUT R15, R12.reuse, 0xffff0000, RZ, 0xc0, !PT ;  /* 0xffff00000c0f7812 */ /* 0x050fe200078ec0ff */
[----:B------:R-:W-:Y:S01]  /*e6c0*/  FMUL.FTZ R14, R3, R18 ;  /* 0x00000012030e7220 */ /* 0x000fe20000410000 */
[----:B------:R-:W-:Y:S01]  /*e6d0*/  LOP3.LUT R30, R13, 0xffff0000, RZ, 0xc0, !PT ;  /* 0xffff00000d1e7812 */ /* 0x000fe200078ec0ff */
[----:B------:R-:W-:Y:S01]  /*e6e0*/  IMAD.U32 R12, R12, 0x10000, RZ ;  /* 0x000100000c0c7824 */ /* 0x000fe200078e00ff */
[----:B------:R-:W-:Y:S01]  /*e6f0*/  SHF.L.U32 R8, R8, 0x10, RZ ;  /* 0x0000001008087819 */ /* 0x000fe200000006ff */
[----:B------:R-:W-:Y:S01]  /*e700*/  FMUL.FTZ R7, R3, R15 ;  /* 0x0000000f03077220 */ /* 0x000fe20000410000 */
[----:B------:R-:W-:Y:S01]  /*e710*/  SHF.L.U32 R9, R9, 0x10, RZ ;  /* 0x0000001009097819 */ /* 0x000fe200000006ff */
[C---:B------:R-:W-:Y:S01]  /*e720*/  FMUL.FTZ R3, R0.reuse, R31 ;  /* 0x0000001f00037220 */ /* 0x040fe20000410000 */
[----:B------:R-:W-:Y:S01]  /*e730*/  SHF.L.U32 R13, R13, 0x10, RZ ;  /* 0x000000100d0d7819 */ /* 0x000fe200000006ff */
[----:B------:R-:W-:-:S02]  /*e740*/  FMUL.FTZ R0, R0, R30 ;  /* 0x0000001e00007220 */ /* 0x000fc40000410000 */
[C---:B------:R-:W-:Y:S02]  /*e750*/  FFMA.FTZ R14, R10.reuse, R15, -R14 ;  /* 0x0000000f0a0e7223 */ /* 0x040fe4000001080e */
[----:B------:R-:W-:Y:S02]  /*e760*/  FFMA.FTZ R10, R10, R18, R7 ;  /* 0x000000120a0a7223 */ /* 0x000fe40000010007 */
[C---:B------:R-:W-:Y:S02]  /*e770*/  FFMA.FTZ R3, R2.reuse, R30, -R3 ;  /* 0x0000001e02037223 */ /* 0x040fe40000010803 */
[----:B------:R-:W-:Y:S02]  /*e780*/  FFMA.FTZ R7, R2, R31, R0 ;  /* 0x0000001f02077223 */ /* 0x000fe40000010000 */
[----:B------:R-:W-:Y:S02]  /*e790*/  FMUL.FTZ R2, R4, R8 ;  /* 0x0000000804027220 */ /* 0x000fe40000410000 */
[----:B------:R-:W-:Y:S01]  /*e7a0*/  FMUL.FTZ R0, R6, R9 ;  /* 0x0000000906007220 */ /* 0x000fe20000410000 */
[----:B------:R-:W-:Y:S01]  /*e7b0*/  F2FP.BF16.PACK_AB R7, R7, R3 ;  /* 0x000000030707723e */ /* 0x000fe200000010ff */
[----:B------:R-:W-:-:S02]  /*e7c0*/  FMUL.FTZ R4, R4, R12 ;  /* 0x0000000c04047220 */ /* 0x000fc40000410000 */
[-C--:B------:R-:W-:Y:S02]  /*e7d0*/  FMUL.FTZ R6, R6, R13.reuse ;  /* 0x0000000d06067220 */ /* 0x080fe40000410000 */
[C---:B------:R-:W-:Y:S02]  /*e7e0*/  FFMA.FTZ R2, R11.reuse, R12, -R2 ;  /* 0x0000000c0b027223 */ /* 0x040fe40000010802 */
[----:B------:R-:W-:Y:S02]  /*e7f0*/  FFMA.FTZ R4, R11, R8, R4 ;  /* 0x000000080b047223 */ /* 0x000fe40000010004 */
[C---:B------:R-:W-:Y:S02]  /*e800*/  FFMA.FTZ R0, R5.reuse, R13, -R0 ;  /* 0x0000000d05007223 */ /* 0x040fe40000010800 */
[----:B------:R-:W-:Y:S01]  /*e810*/  FFMA.FTZ R6, R5, R9, R6 ;  /* 0x0000000905067223 */ /* 0x000fe20000010006 */
[----:B------:R-:W-:Y:S02]  /*e820*/  F2FP.BF16.PACK_AB R5, R10, R14 ;  /* 0x0000000e0a05723e */ /* 0x000fe400000010ff */
[----:B------:R-:W-:-:S02]  /*e830*/  F2FP.BF16.PACK_AB R4, R4, R2 ;  /* 0x000000020404723e */ /* 0x000fc400000010ff */
[----:B------:R-:W-:Y:S02]  /*e840*/  F2FP.BF16.PACK_AB R6, R6, R0 ;  /* 0x000000000606723e */ /* 0x000fe400000010ff */
.L_x_4946:
[----:B------:R-:W-:Y:S05]  /*e850*/  BSYNC B0 ;  /* 0x0000000000007941 */ /* 0x000fea0003800000 */
.L_x_4945:
[----:B-----5:R3:W-:Y:S02]  /*e860*/  STS.128 [R235], R4 ;  /* 0x00000004eb007388 */ /* 0x0207e40000000c00 */
.L_x_4944:
[----:B------:R-:W-:Y:S05]  /*e870*/  BSYNC B1 ;  /* 0x0000000000017941 */ /* 0x000fea0003800000 */
.L_x_4943:
        /* <DEDUP_REMOVED lines=46> */
.L_x_4950:
[----:B------:R-:W-:Y:S05]  /*eb60*/  BSYNC B0 ;  /* 0x0000000000007941 */ /* 0x000fea0003800000 */
.L_x_4949:
[----:B-----5:R1:W-:Y:S02]  /*eb70*/  STS.128 [R235+0x2000], R4 ;  /* 0x00200004eb007388 */ /* 0x0203e40000000c00 */
.L_x_4948:
[----:B------:R-:W-:Y:S05]  /*eb80*/  BSYNC B1 ;  /* 0x0000000000017941 */ /* 0x000fea0003800000 */
.L_x_4947:
        /* <DEDUP_REMOVED lines=20> */
[C---:B--2---:R-:W-:Y:S01]  /*ecd0*/  LOP3.LUT R15, R10.reuse, 0xffff0000, RZ, 0xc0, !PT ;  /* 0xffff00000a0f7812 */ /* 0x044fe200078ec0ff */
        /* <DEDUP_REMOVED lines=25> */
.L_x_4954:
[----:B------:R-:W-:Y:S05]  /*ee70*/  BSYNC B0 ;  /* 0x0000000000007941 */ /* 0x000fea0003800000 */
.L_x_4953:
[----:B-----5:R3:W-:Y:S02]  /*ee80*/  STS.128 [R235+0x4000], R4 ;  /* 0x00400004eb007388 */ /* 0x0207e40000000c00 */
.L_x_4952:
[----:B------:R-:W-:Y:S05]  /*ee90*/  BSYNC B1 ;  /* 0x0000000000017941 */ /* 0x000fea0003800000 */
.L_x_4951:
        /* <DEDUP_REMOVED lines=17> */
[----:B-1-3--:R-:W-:Y:S02]  /*efb0*/  LOP3.LUT R16, R8, 0xffff0000, RZ, 0xc0, !PT ;  /* 0xffff000008107812 */ /* 0x00afe400078ec0ff */
        /* <DEDUP_REMOVED lines=27> */
.L_x_4956:
[----:B------:R-:W-:Y:S05]  /*f170*/  BSYNC B0 ;  /* 0x0000000000007941 */ /* 0x000fea0003800000 */
.L_x_4955:
[----:B-----5:R3:W-:Y:S02]  /*f180*/  STS.128 [R235+0x6000], R4 ;  /* 0x00600004eb007388 */ /* 0x0207e40000000c00 */
.L_x_4942:
[----:B------:R-:W-:Y:S05]  /*f190*/  BSYNC B2 ;  /* 0x0000000000027941 */ /* 0x000fea0003800000 */
.L_x_4941:
        /* <DEDUP_REMOVED lines=51> */
.L_x_4962:
[----:B------:R-:W-:Y:S05]  /*f4d0*/  BSYNC B0 ;  /* 0x0000000000007941 */ /* 0x000fea0003800000 */
.L_x_4961:
[----:B-----5:R3:W-:Y:S02]  /*f4e0*/  STS.128 [R235+0x800], R4 ;  /* 0x00080004eb007388 */ /* 0x0207e40000000c00 */
.L_x_4960:
[----:B------:R-:W-:Y:S05]  /*f4f0*/  BSYNC B1 ;  /* 0x0000000000017941 */ /* 0x000fea0003800000 */
.L_x_4959:
        /* <DEDUP_REMOVED lines=46> */
.L_x_4966:
[----:B------:R-:W-:Y:S05]  /*f7e0*/  BSYNC B0 ;  /* 0x0000000000007941 */ /* 0x000fea0003800000 */
.L_x_4965:
[----:B-----5:R3:W-:Y:S02]  /*f7f0*/  STS.128 [R235+0x2800], R4 ;  /* 0x00280004eb007388 */ /* 0x0207e40000000c00 */
.L_x_4964:
[----:B------:R-:W-:Y:S05]  /*f800*/  BSYNC B1 ;  /* 0x0000000000017941 */ /* 0x000fea0003800000 */
.L_x_4963:
        /* <DEDUP_REMOVED lines=46> */
.L_x_4970:
[----:B------:R-:W-:Y:S05]  /*faf0*/  BSYNC B0 ;  /* 0x0000000000007941 */ /* 0x000fea0003800000 */
.L_x_4969:
[----:B-----5:R3:W-:Y:S02]  /*fb00*/  STS.128 [R235+0x4800], R4 ;  /* 0x00480004eb007388 */ /* 0x0207e40000000c00 */
.L_x_4968:
[----:B------:R-:W-:Y:S05]  /*fb10*/  BSYNC B1 ;  /* 0x0000000000017941 */ /* 0x000fea0003800000 */
.L_x_4967:
        /* <DEDUP_REMOVED lines=45> */
.L_x_4972:
[----:B------:R-:W-:Y:S05]  /*fdf0*/  BSYNC B0 ;  /* 0x0000000000007941 */ /* 0x000fea0003800000 */
.L_x_4971:
[----:B-----5:R3:W-:Y:S02]  /*fe00*/  STS.128 [R235+0x6800], R4 ;  /* 0x00680004eb007388 */ /* 0x0207e40000000c00 */
.L_x_4958:
[----:B------:R-:W-:Y:S05]  /*fe10*/  BSYNC B2 ;  /* 0x0000000000027941 */ /* 0x000fea0003800000 */
.L_x_4957:
        /* <DEDUP_REMOVED lines=51> */
.L_x_4978:
[----:B------:R-:W-:Y:S05]  /*10150*/  BSYNC B0 ;  /* 0x0000000000007941 */ /* 0x000fea0003800000 */
.L_x_4977:
[----:B-----5:R1:W-:Y:S02]  /*10160*/  STS.128 [R235+0x1000], R4 ;  /* 0x00100004eb007388 */ /* 0x0203e40000000c00 */
.L_x_4976:
[----:B------:R-:W-:Y:S05]  /*10170*/  BSYNC B1 ;  /* 0x0000000000017941 */ /* 0x000fea0003800000 */
.L_x_4975:
        /* <DEDUP_REMOVED lines=46> */
.L_x_4982:
[----:B------:R-:W-:Y:S05]  /*10460*/  BSYNC B0 ;  /* 0x0000000000007941 */ /* 0x000fea0003800000 */
.L_x_4981:
[----:B-----5:R3:W-:Y:S02]  /*10470*/  STS.128 [R235+0x3000], R4 ;  /* 0x00300004eb007388 */ /* 0x0207e40000000c00 */
.L_x_4980:
[----:B------:R-:W-:Y:S05]  /*10480*/  BSYNC B1 ;  /* 0x0000000000017941 */ /* 0x000fea0003800000 */
.L_x_4979:
        /* <DEDUP_REMOVED lines=46> */
.L_x_4986:
[----:B------:R-:W-:Y:S05]  /*10770*/  BSYNC B0 ;  /* 0x0000000000007941 */ /* 0x000fea0003800000 */
.L_x_4985:
[----:B-----5:R3:W-:Y:S02]  /*10780*/  STS.128 [R235+0x5000], R4 ;  /* 0x00500004eb007388 */ /* 0x0207e40000000c00 */
.L_x_4984:
[----:B------:R-:W-:Y:S05]  /*10790*/  BSYNC B1 ;  /* 0x0000000000017941 */ /* 0x000fea0003800000 */
.L_x_4983:
        /* <DEDUP_REMOVED lines=45> */
.L_x_4988:
[----:B------:R-:W-:Y:S05]  /*10a70*/  BSYNC B0 ;  /* 0x0000000000007941 */ /* 0x000fea0003800000 */
.L_x_4987:
[----:B-----5:R3:W-:Y:S02]  /*10a80*/  STS.128 [R235+0x7000], R4 ;  /* 0x00700004eb007388 */ /* 0x0207e40000000c00 */
.L_x_4974:
[----:B------:R-:W-:Y:S05]  /*10a90*/  BSYNC B2 ;  /* 0x0000000000027941 */ /* 0x000fea0003800000 */
.L_x_4973:
        /* <DEDUP_REMOVED lines=50> */
.L_x_4993:
[----:B------:R-:W-:Y:S05]  /*10dc0*/  BSYNC B0 ;  /* 0x0000000000007941 */ /* 0x000fea0003800000 */
.L_x_4992:
[----:B-----5:R3:W-:Y:S02]  /*10dd0*/  STS.128 [R235+0x1800], R4 ;  /* 0x00180004eb007388 */ /* 0x0207e40000000c00 */
.L_x_4991:
[----:B------:R-:W-:Y:S05]  /*10de0*/  BSYNC B1 ;  /* 0x0000000000017941 */ /* 0x000fea0003800000 */
.L_x_4990:
        /* <DEDUP_REMOVED lines=46> */
.L_x_4997:
[----:B------:R-:W-:Y:S05]  /*110d0*/  BSYNC B0 ;  /* 0x0000000000007941 */ /* 0x000fea0003800000 */
.L_x_4996:
[----:B-----5:R3:W-:Y:S02]  /*110e0*/  STS.128 [R235+0x3800], R4 ;  /* 0x00380004eb007388 */ /* 0x0207e40000000c00 */
.L_x_4995:
[----:B------:R-:W-:Y:S05]  /*110f0*/  BSYNC B1 ;  /* 0x0000000000017941 */ /* 0x000fea0003800000 */
.L_x_4994:
        /* <DEDUP_REMOVED lines=46> */
.L_x_5001:
[----:B------:R-:W-:Y:S05]  /*113e0*/  BSYNC B0 ;  /* 0x0000000000007941 */ /* 0x000fea0003800000 */
.L_x_5000:
[----:B-----5:R3:W-:Y:S02]  /*113f0*/  STS.128 [R235+0x5800], R4 ;  /* 0x00580004eb007388 */ /* 0x0207e40000000c00 */
.L_x_4999:
[----:B------:R-:W-:Y:S05]  /*11400*/  BSYNC B1 ;  /* 0x0000000000017941 */ /* 0x000fea0003800000 */
.L_x_4998:
        /* <DEDUP_REMOVED lines=45> */
.L_x_5003:
[----:B------:R-:W-:Y:S05]  /*116e0*/  BSYNC B0 ;  /* 0x0000000000007941 */ /* 0x000fea0003800000 */
.L_x_5002:
[----:B-----5:R3:W-:Y:S01]  /*116f0*/  STS.128 [R235+0x7800], R4 ;  /* 0x00780004eb007388 */ /* 0x0207e20000000c00 */
[----:B------:R-:W-:Y:S05]  /*11700*/  BRA `(.L_x_4989) ;  /* 0x0000645000007947 */ /* 0x000fea0003800000 */
.L_x_4940:
        /* <DEDUP_REMOVED lines=33> */
[----:B------:R-:W-:Y:S02]  /*11920*/  LOP3.LUT R43, R6, 0xffff0000, RZ, 0xc0, !PT ;  /* 0xffff0000062b7812 */ /* 0x000fe400078ec0ff */
[----:B------:R-:W-:Y:S02]  /*11930*/  LOP3.LUT R39, R4, 0xffff0000, RZ, 0xc0, !PT ;  /* 0xffff000004277812 */ /* 0x000fe400078ec0ff */
[C---:B------:R-:W-:Y:S02]  /*11940*/  LOP3.LUT R42, R7.reuse, 0xffff0000, RZ, 0xc0, !PT ;  /* 0xffff0000072a7812 */ /* 0x040fe400078ec0ff */
[----:B------:R-:W-:Y:S01]  /*11950*/  SHF.L.U32 R7, R7, 0x10, RZ ;  /* 0x0000001007077819 */ /* 0x000fe200000006ff */
[C---:B---3--:R-:W-:Y:S01]  /*11960*/  IMAD.U32 R49, R8.reuse, 0x10000, RZ ;  /* 0x0001000008317824 */ /* 0x048fe200078e00ff */
[----:B------:R-:W-:-:S02]  /*11970*/  LOP3.LUT R50, R8, 0xffff0000, RZ, 0xc0, !PT ;  /* 0xffff000008327812 */ /* 0x000fc400078ec0ff */
[C---:B------:R-:W-:Y:S02]  /*11980*/  SHF.L.U32 R51, R9.reuse, 0x10, RZ ;  /* 0x0000001009337819 */ /* 0x040fe400000006ff */
[----:B------:R-:W-:Y:S01]  /*11990*/  LOP3.LUT R8, R9, 0xffff0000, RZ, 0xc0, !PT ;  /* 0xffff000009087812 */ /* 0x000fe200078ec0ff */
[C---:B------:R-:W-:Y:S01]  /*119a0*/  IMAD.U32 R9, R10.reuse, 0x10000, RZ ;  /* 0x000100000a097824 */ /* 0x040fe200078e00ff */
[----:B------:R-:W-:Y:S02]  /*119b0*/  LOP3.LUT R54, R10, 0xffff0000, RZ, 0xc0, !PT ;  /* 0xffff00000a367812 */ /* 0x000fe400078ec0ff */
[----:B------:R-:W-:Y:S01]  /*119c0*/  LOP3.LUT R10, R11, 0xffff0000, RZ, 0xc0, !PT ;  /* 0xffff00000b0a7812 */ /* 0x000fe200078ec0ff */
[C---:B----4-:R-:W-:Y:S01]  /*119d0*/  IMAD.U32 R6, R12.reuse, 0x10000, RZ ;  /* 0x000100000c067824 */ /* 0x050fe200078e00ff */
[----:B------:R-:W-:Y:S01]  /*119e0*/  LOP3.LUT R5, R12, 0xffff0000, RZ, 0xc0, !PT ;  /* 0xffff00000c057812 */ /* 0x000fe200078ec0ff */
        /* <DEDUP_REMOVED lines=9> */
[----:B------:R-:W-:Y:S01]  /*11a80*/  SHF.L.U32 R0, R15, 0x10, RZ ;  /* 0x000000100f007819 */ /* 0x000fe200000006ff */
[----:B------:R-:W-:Y:S01]  /*11a90*/  @!P0 FADD.FTZ R14, -R14, -RZ ;  /* 0x800000ff0e0e8221 */ /* 0x000fe20000010100 */
[----:B------:R-:W-:Y:S01]  /*11aa0*/  SHF.L.U32 R55, R11, 0x10, RZ ;  /* 0x000000100b377819 */ /* 0x000fe200000006ff */
[----:B------:R-:W-:Y:S01]  /*11ab0*/  @!P0 FADD.FTZ R4, -R4, -RZ ;  /* 0x800000ff04048221 */ /* 0x000fe20000010100 */
[----:B--2---:R-:W-:Y:S01]  /*11ac0*/  SHF.L.U32 R11, R29, 0x10, RZ ;  /* 0x000000101d0b7819 */ /* 0x004fe200000006ff */
[----:B------:R-:W-:Y:S01]  /*11ad0*/  FMUL.FTZ R12, R8, R12 ;  /* 0x0000000c080c7220 */ /* 0x000fe20000410000 */
[----:B------:R-:W-:Y:S01]  /*11ae0*/  LOP3.LUT R15, R30, 0xffff0000, RZ, 0xc0, !PT ;  /* 0xffff00001e0f7812 */ /* 0x000fe200078ec0ff */
[----:B------:R-:W-:Y:S01]  /*11af0*/  @!P0 FADD.FTZ R0, -R0, -RZ ;  /* 0x800000ff00008221 */ /* 0x000fe20000010100 */
[----:B------:R-:W-:Y:S01]  /*11b00*/  SHF.L.U32 R13, R31, 0x10, RZ ;  /* 0x000000101f0d7819 */ /* 0x000fe200000006ff */
[----:B------:R-:W-:Y:S01]  /*11b10*/  FMUL.FTZ R3, R9, R3 ;  /* 0x0000000309037220 */ /* 0x000fe20000410000 */
[----:B------:R-:W-:Y:S01]  /*11b20*/  LOP3.LUT R9, R28, 0xffff0000, RZ, 0xc0, !PT ;  /* 0xffff00001c097812 */ /* 0x000fe200078ec0ff */
[----:B------:R-:W-:-:S02]  /*11b30*/  FMUL.FTZ R6, R49, R6 ;  /* 0x0000000631067220 */ /* 0x000fc40000410000 */
[----:B------:R-:W-:Y:S02]  /*11b40*/  @!P0 FADD.FTZ R2, -R2, -RZ ;  /* 0x800000ff02028221 */ /* 0x000fe40000010100 */
[----:B------:R-:W-:Y:S01]  /*11b50*/  IMAD.U32 R8, R28, 0x10000, RZ ;  /* 0x000100001c087824 */ /* 0x000fe200078e00ff */
[----:B------:R-:W-:Y:S01]  /*11b60*/  LOP3.LUT R28, R29, 0xffff0000, RZ, 0xc0, !PT ;  /* 0xffff00001d1c7812 */ /* 0x000fe200078ec0ff */
[----:B------:R-:W-:Y:S02]  /*11b70*/  FMUL.FTZ R5, R50, R5 ;  /* 0x0000000532057220 */ /* 0x000fe40000410000 */
[----:B------:R-:W-:Y:S02]  /*11b80*/  FMUL.FTZ R14, R10, R14 ;  /* 0x0000000e0a0e7220 */ /* 0x000fe40000410000 */
[----:B------:R-:W-:Y:S02]  /*11b90*/  FMUL.FTZ R4, R51, R4 ;  /* 0x0000000433047220 */ /* 0x000fe40000410000 */
[----:B------:R-:W-:Y:S01]  /*11ba0*/  IMAD.U32 R10, R30, 0x10000, RZ ;  /* 0x000100001e0a7824 */ /* 0x000fe200078e00ff */
[----:B------:R-:W-:Y:S01]  /*11bb0*/  LOP3.LUT R30, R31, 0xffff0000, RZ, 0xc0, !PT ;  /* 0xffff00001f1e7812 */ /* 0x000fe200078ec0ff */
[----:B------:R-:W-:-:S02]  /*11bc0*/  FMUL.FTZ R0, R55, R0 ;  /* 0x0000000037007220 */ /* 0x000fc40000410000 */
[----:B------:R-:W-:Y:S02]  /*11bd0*/  FMUL.FTZ R2, R54, R2 ;  /* 0x0000000236027220 */ /* 0x000fe40000410000 */
[----:B------:R-:W-:Y:S02]  /*11be0*/  FFMA.FTZ R8, R38, R8, R6 ;  /* 0x0000000826087223 */ /* 0x000fe40000010006 */
[----:B------:R-:W-:Y:S02]  /*11bf0*/  FFMA.FTZ R6, R39, R9, R5 ;  /* 0x0000000927067223 */ /* 0x000fe40000010005 */
[----:B------:R-:W-:Y:S02]  /*11c00*/  FFMA.FTZ R4, R18, R11, R4 ;  /* 0x0000000b12047223 */ /* 0x000fe40000010004 */
[----:B------:R-:W-:Y:S02]  /*11c10*/  FFMA.FTZ R5, R41, R28, R12 ;  /* 0x0000001c29057223 */ /* 0x000fe4000001000c */
[----:B------:R-:W-:-:S02]  /*11c20*/  FFMA.FTZ R0, R7, R13, R0 ;  /* 0x0000000d07007223 */ /* 0x000fc40000010000 */
[----:B------:R-:W-:Y:S01]  /*11c30*/  FFMA.FTZ R3, R40, R10, R3 ;  /* 0x0000000a28037223 */ /* 0x000fe20000010003 */
[----:B------:R-:W-:Y:S01]  /*11c40*/  F2FP.BF16.PACK_AB R5, R5, R4 ;  /* 0x000000040505723e */ /* 0x000fe200000010ff */
[----:B------:R-:W-:Y:S01]  /*11c50*/  FFMA.FTZ R7, R42, R30, R14 ;  /* 0x0000001e2a077223 */ /* 0x000fe2000001000e */
[----:B------:R-:W-:Y:S01]  /*11c60*/  F2FP.BF16.PACK_AB R4, R6, R8 ;  /* 0x000000080604723e */ /* 0x000fe200000010ff */
[----:B------:R-:W-:-:S03]  /*11c70*/  FFMA.FTZ R2, R43, R15, R2 ;  /* 0x0000000f2b027223 */ /* 0x000fc60000010002 */
[----:B------:R-:W-:Y:S02]  /*11c80*/  F2FP.BF16.PACK_AB R7, R7, R0 ;  /* 0x000000000707723e */ /* 0x000fe400000010ff */
[----:B------:R-:W-:Y:S02]  /*11c90*/  F2FP.BF16.PACK_AB R6, R2, R3 ;  /* 0x000000030206723e */ /* 0x000fe400000010ff */
.L_x_5009:
[----:B------:R-:W-:Y:S05]  /*11ca0*/  BSYNC B0 ;  /* 0x0000000000007941 */ /* 0x000fea0003800000 */
.L_x_5008:
[----:B-----5:R3:W-:Y:S02]  /*11cb0*/  STS.128 [R235], R4 ;  /* 0x00000004eb007388 */ /* 0x0207e40000000c00 */
.L_x_5007:
[----:B------:R-:W-:Y:S05]  /*11cc0*/  BSYNC B1 ;  /* 0x0000000000017941 */ /* 0x000fea0003800000 */
.L_x_5006:
        /* <DEDUP_REMOVED lines=35> */
[C---:B--2---:R-:W-:Y:S01]  /*11f00*/  IMAD.U32 R49, R8.reuse, 0x10000, RZ ;  /* 0x0001000008317824 */ /* 0x044fe200078e00ff */
[----:B------:R-:W-:-:S02]  /*11f10*/  LOP3.LUT R50, R8, 0xffff0000, RZ, 0xc0, !PT ;  /* 0xffff000008327812 */ /* 0x000fc400078ec0ff */
[C---:B------:R-:W-:Y:S02]  /*11f20*/  SHF.L.U32 R51, R9.reuse, 0x10, RZ ;  /* 0x0000001009337819 */ /* 0x040fe400000006ff */
[----:B------:R-:W-:Y:S01]  /*11f30*/  LOP3.LUT R8, R9, 0xffff0000, RZ, 0xc0, !PT ;  /* 0xffff000009087812 */ /* 0x000fe200078ec0ff */
[C---:B------:R-:W-:Y:S01]  /*11f40*/  IMAD.U32 R9, R10.reuse, 0x10000, RZ ;  /* 0x000100000a097824 */ /* 0x040fe200078e00ff */
[----:B------:R-:W-:Y:S02]  /*11f50*/  LOP3.LUT R54, R10, 0xffff0000, RZ, 0xc0, !PT ;  /* 0xffff00000a367812 */ /* 0x000fe400078ec0ff */
[----:B------:R-:W-:Y:S01]  /*11f60*/  LOP3.LUT R10, R11, 0xffff0000, RZ, 0xc0, !PT ;  /* 0xffff00000b0a7812 */ /* 0x000fe200078ec0ff */
[C---:B---3--:R-:W-:Y:S01]  /*11f70*/  IMAD.U32 R6, R12.reuse, 0x10000, RZ ;  /* 0x000100000c067824 */ /* 0x048fe200078e00ff */
        /* <DEDUP_REMOVED lines=14> */
[----:B----4-:R-:W-:Y:S01]  /*12060*/  SHF.L.U32 R11, R29, 0x10, RZ ;  /* 0x000000101d0b7819 */ /* 0x010fe200000006ff */
        /* <DEDUP_REMOVED lines=29> */
.L_x_5013:
[----:B------:R-:W-:Y:S05]  /*12240*/  BSYNC B0 ;  /* 0x0000000000007941 */ /* 0x000fea0003800000 */
.L_x_5012:
[----:B-----5:R1:W-:Y:S02]  /*12250*/  STS.128 [R235+0x2000], R4 ;  /* 0x00200004eb007388 */ /* 0x0203e40000000c00 */
.L_x_5011:
[----:B------:R-:W-:Y:S05]  /*12260*/  BSYNC B1 ;  /* 0x0000000000017941 */ /* 0x000fea0003800000 */
.L_x_5010:
        /* <DEDUP_REMOVED lines=42> */
[C---:B--2---:R-:W-:Y:S01]  /*12510*/  IMAD.U32 R6, R12.reuse, 0x10000, RZ ;  /* 0x000100000c067824 */ /* 0x044fe200078e00ff */
        /* <DEDUP_REMOVED lines=44> */
.L_x_5017:
[----:B------:R-:W-:Y:S05]  /*127e0*/  BSYNC B0 ;  /* 0x0000000000007941 */ /* 0x000fea0003800000 */
.L_x_5016:
[----:B-----5:R3:W-:Y:S02]  /*127f0*/  STS.128 [R235+0x4000], R4 ;  /* 0x00400004eb007388 */ /* 0x0207e40000000c00 */
.L_x_5015:
[----:B------:R-:W-:Y:S05]  /*12800*/  BSYNC B1 ;  /* 0x0000000000017941 */ /* 0x000fea0003800000 */
.L_x_5014:
        /* <DEDUP_REMOVED lines=86> */
.L_x_5019:
[----:B------:R-:W-:Y:S05]  /*12d70*/  BSYNC B0 ;  /* 0x0000000000007941 */ /* 0x000fea0003800000 */
.L_x_5018:
[----:B-----5:R3:W-:Y:S02]  /*12d80*/  STS.128 [R235+0x6000], R4 ;  /* 0x00600004eb007388 */ /* 0x0207e40000000c00 */
.L_x_5005:
[----:B------:R-:W-:Y:S05]  /*12d90*/  BSYNC B2 ;  /* 0x0000000000027941 */ /* 0x000fea0003800000 */
.L_x_5004:
        /* <DEDUP_REMOVED lines=92> */
.L_x_5025:
[----:B------:R-:W-:Y:S05]  /*13360*/  BSYNC B0 ;  /* 0x0000000000007941 */ /* 0x000fea0003800000 */
.L_x_5024:
[----:B-----5:R3:W-:Y:S02]  /*13370*/  STS.128 [R235+0x800], R4 ;  /* 0x00080004eb007388 */ /* 0x0207e40000000c00 */
.L_x_5023:
[----:B------:R-:W-:Y:S05]  /*13380*/  BSYNC B1 ;  /* 0x0000000000017941 */ /* 0x000fea0003800000 */
.L_x_5022:
        /* <DEDUP_REMOVED lines=87> */
.L_x_5029:
[----:B------:R-:W-:Y:S05]  /*13900*/  BSYNC B0 ;  /* 0x0000000000007941 */ /* 0x000fea0003800000 */
.L_x_5028:
[----:B-----5:R3:W-:Y:S02]  /*13910*/  STS.128 [R235+0x2800], R4 ;  /* 0x00280004eb007388 */ /* 0x0207e40000000c00 */
.L_x_5027:
[----:B------:R-:W-:Y:S05]  /*13920*/  BSYNC B1 ;  /* 0x0000000000017941 */ /* 0x000fea0003800000 */
.L_x_5026:
        /* <DEDUP_REMOVED lines=87> */
.L_x_5033:
[----:B------:R-:W-:Y:S05]  /*13ea0*/  BSYNC B0 ;  /* 0x0000000000007941 */ /* 0x000fea0003800000 */
.L_x_5032:
[----:B-----5:R3:W-:Y:S02]  /*13eb0*/  STS.128 [R235+0x4800], R4 ;  /* 0x00480004eb007388 */ /* 0x0207e40000000c00 */
.L_x_5031:
[----:B------:R-:W-:Y:S05]  /*13ec0*/  BSYNC B1 ;  /* 0x0000000000017941 */ /* 0x000fea0003800000 */
.L_x_5030:
        /* <DEDUP_REMOVED lines=86> */
.L_x_5035:
[----:B------:R-:W-:Y:S05]  /*14430*/  BSYNC B0 ;  /* 0x0000000000007941 */ /* 0x000fea0003800000 */
.L_x_5034:
[----:B-----5:R3:W-:Y:S02]  /*14440*/  STS.128 [R235+0x6800], R4 ;  /* 0x00680004eb007388 */ /* 0x0207e40000000c00 */
.L_x_5021:
[----:B------:R-:W-:Y:S05]  /*14450*/  BSYNC B2 ;  /* 0x0000000000027941 */ /* 0x000fea0003800000 */
.L_x_5020:
        /* <DEDUP_REMOVED lines=92> */
.L_x_5041:
[----:B------:R-:W-:Y:S05]  /*14a20*/  BSYNC B0 ;  /* 0x0000000000007941 */ /* 0x000fea0003800000 */
.L_x_5040:
[----:B-----5:R1:W-:Y:S02]  /*14a30*/  STS.128 [R235+0x1000], R4 ;  /* 0x00100004eb007388 */ /* 0x0203e40000000c00 */
.L_x_5039:
[----:B------:R-:W-:Y:S05]  /*14a40*/  BSYNC B1 ;  /* 0x0000000000017941 */ /* 0x000fea0003800000 */
.L_x_5038:
        /* <DEDUP_REMOVED lines=87> */
.L_x_5045:
[----:B------:R-:W-:Y:S05]  /*14fc0*/  BSYNC B0 ;  /* 0x0000000000007941 */ /* 0x000fea0003800000 */
.L_x_5044:
[----:B-----5:R3:W-:Y:S02]  /*14fd0*/  STS.128 [R235+0x3000], R4 ;  /* 0x00300004eb007388 */ /* 0x0207e40000000c00 */
.L_x_5043:
[----:B------:R-:W-:Y:S05]  /*14fe0*/  BSYNC B1 ;  /* 0x0000000000017941 */ /* 0x000fea0003800000 */
.L_x_5042:
        /* <DEDUP_REMOVED lines=87> */
.L_x_5049:
[----:B------:R-:W-:Y:S05]  /*15560*/  BSYNC B0 ;  /* 0x0000000000007941 */ /* 0x000fea0003800000 */
.L_x_5048:
[----:B-----5:R3:W-:Y:S02]  /*15570*/  STS.128 [R235+0x5000], R4 ;  /* 0x00500004eb007388 */ /* 0x0207e40000000c00 */
.L_x_5047:
[----:B------:R-:W-:Y:S05]  /*15580*/  BSYNC B1 ;  /* 0x0000000000017941 */ /* 0x000fea0003800000 */
.L_x_5046:
        /* <DEDUP_REMOVED lines=86> */
.L_x_5051:
[----:B------:R-:W-:Y:S05]  /*15af0*/  BSYNC B0 ;  /* 0x0000000000007941 */ /* 0x000fea0003800000 */
.L_x_5050:
[----:B-----5:R3:W-:Y:S02]  /*15b00*/  STS.128 [R235+0x7000], R4 ;  /* 0x00700004eb007388 */ /* 0x0207e40000000c00 */
.L_x_5037:
[----:B------:R-:W-:Y:S05]  /*15b10*/  BSYNC B2 ;  /* 0x0000000000027941 */ /* 0x000fea0003800000 */
.L_x_5036:
        /* <DEDUP_REMOVED lines=91> */
.L_x_5055:
[----:B------:R-:W-:Y:S05]  /*160d0*/  BSYNC B0 ;  /* 0x0000000000007941 */ /* 0x000fea0003800000 */
.L_x_5054:
[----:B-----5:R3:W-:Y:S02]  /*160e0*/  STS.128 [R235+0x1800], R4 ;  /* 0x00180004eb007388 */ /* 0x0207e40000000c00 */
.L_x_5053:
[----:B------:R-:W-:Y:S05]  /*160f0*/  BSYNC B1 ;  /* 0x0000000000017941 */ /* 0x000fea0003800000 */
.L_x_5052:
        /* <DEDUP_REMOVED lines=32> */
[C---:B------:R-:W-:Y:S02]  /*16300*/  LOP3.LUT R38, R7.reuse, 0xffff0000, RZ, 0xc0, !PT ;  /* 0xffff000007267812 */ /* 0x040fe400078ec0ff */
[----:B------:R-:W-:Y:S02]  /*16310*/  SHF.L.U32 R18, R7, 0x10, RZ ;  /* 0x0000001007127819 */ /* 0x000fe400000006ff */
[----:B------:R-:W-:Y:S01]  /*16320*/  LOP3.LUT R20, R4, 0xffff0000, RZ, 0xc0, !PT ;  /* 0xffff000004147812 */ /* 0x000fe200078ec0ff */
        /* <DEDUP_REMOVED lines=22> */
[----:B----4-:R-:W-:Y:S01]  /*16490*/  LOP3.LUT R13, R30, 0xffff0000, RZ, 0xc0, !PT ;  /* 0xffff00001e0d7812 */ /* 0x010fe200078ec0ff */
[----:B------:R-:W-:Y:S01]  /*164a0*/  @!P0 FADD.FTZ R4, -R4, -RZ ;  /* 0x800000ff04048221 */ /* 0x000fe20000010100 */
[----:B------:R-:W-:Y:S01]  /*164b0*/  SHF.L.U32 R11, R31, 0x10, RZ ;  /* 0x000000101f0b7819 */ /* 0x000fe200000006ff */
[----:B------:R-:W-:-:S02]  /*164c0*/  FMUL.FTZ R7, R7, R6 ;  /* 0x0000000607077220 */ /* 0x000fc40000410000 */
[----:B------:R-:W-:Y:S02]  /*164d0*/  FMUL.FTZ R12, R8, R12 ;  /* 0x0000000c080c7220 */ /* 0x000fe40000410000 */
[----:B------:R-:W-:Y:S02]  /*164e0*/  @!P0 FADD.FTZ R0, -R0, -RZ ;  /* 0x800000ff00008221 */ /* 0x000fe40000010100 */
[----:B------:R-:W-:Y:S01]  /*164f0*/  FMUL.FTZ R6, R42, R2 ;  /* 0x000000022a067220 */ /* 0x000fe20000410000 */
[----:B------:R-:W-:Y:S01]  /*16500*/  LOP3.LUT R2, R28, 0xffff0000, RZ, 0xc0, !PT ;  /* 0xffff00001c027812 */ /* 0x000fe200078ec0ff */
[----:B------:R-:W-:Y:S02]  /*16510*/  FMUL.FTZ R3, R9, R3 ;  /* 0x0000000309037220 */ /* 0x000fe40000410000 */
[----:B------:R-:W-:Y:S01]  /*16520*/  FMUL.FTZ R14, R10, R14 ;  /* 0x0000000e0a0e7220 */ /* 0x000fe20000410000 */
[C---:B------:R-:W-:Y:S01]  /*16530*/  SHF.L.U32 R10, R29.reuse, 0x10, RZ ;  /* 0x000000101d0a7819 */ /* 0x040fe200000006ff */
[----:B------:R-:W-:Y:S01]  /*16540*/  IMAD.U32 R8, R28, 0x10000, RZ ;  /* 0x000100001c087824 */ /* 0x000fe200078e00ff */
[----:B------:R-:W-:Y:S01]  /*16550*/  LOP3.LUT R28, R29, 0xffff0000, RZ, 0xc0, !PT ;  /* 0xffff00001d1c7812 */ /* 0x000fe200078ec0ff */
[----:B------:R-:W-:-:S02]  /*16560*/  FMUL.FTZ R5, R40, R5 ;  /* 0x0000000528057220 */ /* 0x000fc40000410000 */
[----:B------:R-:W-:Y:S01]  /*16570*/  IMAD.U32 R9, R30, 0x10000, RZ ;  /* 0x000100001e097824 */ /* 0x000fe200078e00ff */
[----:B------:R-:W-:Y:S01]  /*16580*/  LOP3.LUT R30, R31, 0xffff0000, RZ, 0xc0, !PT ;  /* 0xffff00001f1e7812 */ /* 0x000fe200078ec0ff */
        /* <DEDUP_REMOVED lines=14> */
.L_x_5059:
[----:B------:R-:W-:Y:S05]  /*16670*/  BSYNC B0 ;  /* 0x0000000000007941 */ /* 0x000fea0003800000 */
.L_x_5058:
[----:B-----5:R3:W-:Y:S02]  /*16680*/  STS.128 [R235+0x3800], R4 ;  /* 0x00380004eb007388 */ /* 0x0207e40000000c00 */
.L_x_5057:
[----:B------:R-:W-:Y:S05]  /*16690*/  BSYNC B1 ;  /* 0x0000000000017941 */ /* 0x000fea0003800000 */
.L_x_5056:
        /* <DEDUP_REMOVED lines=37> */
[C---:B------:R-:W-:Y:S01]  /*168f0*/  IMAD.U32 R41, R10.reuse, 0x10000, RZ ;  /* 0x000100000a297824 */ /* 0x040fe200078e00ff */
[C---:B------:R-:W-:Y:S02]  /*16900*/  SHF.L.U32 R42, R9.reuse, 0x10, RZ ;  /* 0x00000010092a7819 */ /* 0x040fe400000006ff */
[----:B------:R-:W-:Y:S02]  /*16910*/  LOP3.LUT R43, R10, 0xffff0000, RZ, 0xc0, !PT ;  /* 0xffff00000a2b7812 */ /* 0x000fe400078ec0ff */
[----:B------:R-:W-:Y:S02]  /*16920*/  LOP3.LUT R9, R9, 0xffff0000, RZ, 0xc0, !PT ;  /* 0xffff000009097812 */ /* 0x000fe400078ec0ff */
[----:B------:R-:W-:Y:S01]  /*16930*/  LOP3.LUT R10, R11, 0xffff0000, RZ, 0xc0, !PT ;  /* 0xffff00000b0a7812 */ /* 0x000fe200078ec0ff */
[C---:B--2---:R-:W-:Y:S01]  /*16940*/  IMAD.U32 R7, R12.reuse, 0x10000, RZ ;  /* 0x000100000c077824 */ /* 0x044fe200078e00ff */
[----:B------:R-:W-:Y:S01]  /*16950*/  LOP3.LUT R6, R12, 0xffff0000, RZ, 0xc0, !PT ;  /* 0xffff00000c067812 */ /* 0x000fe200078ec0ff */
[C---:B------:R-:W-:Y:S01]  /*16960*/  IMAD.U32 R4, R14.reuse, 0x10000, RZ ;  /* 0x000100000e047824 */ /* 0x040fe200078e00ff */
        /* <DEDUP_REMOVED lines=11> */
[----:B------:R-:W-:Y:S01]  /*16a20*/  FMUL.FTZ R8, R39, R7 ;  /* 0x0000000727087220 */ /* 0x000fe20000410000 */
[----:B----4-:R-:W-:Y:S01]  /*16a30*/  SHF.L.U32 R11, R17, 0x10, RZ ;  /* 0x00000010110b7819 */ /* 0x010fe200000006ff */
[----:B------:R-:W-:Y:S01]  /*16a40*/  @!P0 FADD.FTZ R5, -R5, -RZ ;  /* 0x800000ff05058221 */ /* 0x000fe20000010100 */
[----:B------:R-:W-:Y:S01]  /*16a50*/  LOP3.LUT R14, R18, 0xffff0000, RZ, 0xc0, !PT ;  /* 0xffff0000120e7812 */ /* 0x000fe200078ec0ff */
[----:B------:R-:W-:Y:S01]  /*16a60*/  FMUL.FTZ R7, R40, R6 ;  /* 0x0000000628077220 */ /* 0x000fe20000410000 */
[----:B------:R-:W-:Y:S01]  /*16a70*/  SHF.L.U32 R13, R19, 0x10, RZ ;  /* 0x00000010130d7819 */ /* 0x000fe200000006ff */
[----:B------:R-:W-:-:S02]  /*16a80*/  @!P0 FADD.FTZ R4, -R4, -RZ ;  /* 0x800000ff04048221 */ /* 0x000fc40000010100 */
[----:B------:R-:W-:Y:S02]  /*16a90*/  @!P0 FADD.FTZ R2, -R2, -RZ ;  /* 0x800000ff02028221 */ /* 0x000fe40000010100 */
[----:B------:R-:W-:Y:S01]  /*16aa0*/  FMUL.FTZ R6, R43, R3 ;  /* 0x000000032b067220 */ /* 0x000fe20000410000 */
[----:B------:R-:W-:Y:S01]  /*16ab0*/  LOP3.LUT R3, R16, 0xffff0000, RZ, 0xc0, !PT ;  /* 0xffff000010037812 */ /* 0x000fe200078ec0ff */
[----:B------:R-:W-:Y:S02]  /*16ac0*/  FMUL.FTZ R12, R9, R12 ;  /* 0x0000000c090c7220 */ /* 0x000fe40000410000 */
[----:B------:R-:W-:Y:S02]  /*16ad0*/  FMUL.FTZ R0, R10, R0 ;  /* 0x000000000a007220 */ /* 0x000fe40000410000 */
        /* <DEDUP_REMOVED lines=19> */
.L_x_5063:
[----:B------:R-:W-:Y:S05]  /*16c10*/  BSYNC B0 ;  /* 0x0000000000007941 */ /* 0x000fea0003800000 */
.L_x_5062:
[----:B-----5:R3:W-:Y:S02]  /*16c20*/  STS.128 [R235+0x5800], R4 ;  /* 0x00580004eb007388 */ /* 0x0207e40000000c00 */
.L_x_5061:
[----:B------:R-:W-:Y:S05]  /*16c30*/  BSYNC B1 ;  /* 0x0000000000017941 */ /* 0x000fea0003800000 */
.L_x_5060:
[----:B------:R-:W-:-:S13]  /*16c40*/  ISETP.GE.AND P0, PT, R23, R45, PT ;  /* 0x0000002d1700720c */ /* 0x000fda0003f06270 */
[----:B------:R1:W-:Y:S01]  /*16c50*/  @P0 STS.128 [R235+0x7800], RZ ;  /* 0x007800ffeb000388 */ /* 0x0003e20000000c00 */
[----:B------:R-:W-:Y:S05]  /*16c60*/  @P0 BRA `(.L_x_4989) ;  /* 0x00000ef000000947 */ /* 0x000fea0003800000 */
[----:B-1-3--:R1:W5:Y:S01]  /*16c70*/  LD.E.128 R4, [R58.64+0x180] ;  /* 0x000180063a047980 */ /* 0x00a362000c101d00 */
[----:B------:R-:W-:Y:S01]  /*16c80*/  ISETP.GE.AND P0, PT, R23, R44, PT ;  /* 0x0000002c1700720c */ /* 0x000fe20003f06270 */
[----:B------:R-:W-:Y:S01]  /*16c90*/  BSSY B0, `(.L_x_5064) ;  /* 0x0000054000007945 */ /* 0x000fe20003800000 */
[----:B------:R-:W-:-:S05]  /*16ca0*/  IADD3 R2, P1, R58, 0x180, RZ ;  /* 0x000001803a027810 */ /* 0x000fca0007f3e0ff */
[----:B------:R-:W-:-:S06]  /*16cb0*/  IMAD.X R3, RZ, RZ, R59, P1 ;  /* 0x000000ffff037224 */ /* 0x000fcc00008e063b */
[----:B------:R-:W-:Y:S05]  /*16cc0*/  @P0 BRA `(.L_x_5065) ;  /* 0x0000050000000947 */ /* 0x000fea0003800000 */
[----:B------:R-:W-:Y:S01]  /*16cd0*/  ISETP.GE.AND P0, PT, R23, R27, PT ;  /* 0x0000001b1700720c */ /* 0x000fe20003f06270 */
[----:B------:R-:W-:Y:S01]  /*16ce0*/  IMAD.MOV.U32 R0, RZ, RZ, RZ ;  /* 0x000000ffff007224 */ /* 0x000fe200078e00ff */
[----:B--2---:R-:W-:-:S05]  /*16cf0*/  IADD3 R16, P1, R37, 0xc0, RZ ;  /* 0x000000c025107810 */ /* 0x004fca0007f3e0ff */
[----:B------:R-:W-:-:S06]  /*16d00*/  IMAD.X R17, RZ, RZ, R36, P1 ;  /* 0x000000ffff117224 */ /* 0x000fcc00008e0624 */
[----:B------:R-:W-:Y:S01]  /*16d10*/  @P0 IMAD.MOV R0, RZ, RZ, -R26 ;  /* 0x000000ffff000224 */ /* 0x000fe200078e0a1a */
[----:B------:R-:W-:-:S04]  /*16d20*/  @P0 IADD3 R27, -R26, RZ, RZ ;  /* 0x000000ff1a1b0210 */ /* 0x000fc80007ffe1ff */
[----:B------:R-:W-:Y:S01]  /*16d30*/  IADD3 R13, P1, R0, R16, RZ ;  /* 0x00000010000d7210 */ /* 0x000fe20007f3e0ff */
[----:B------:R-:W-:-:S03]  /*16d40*/  IMAD.WIDE R2, R27, 0x2, R2 ;  /* 0x000000021b027825 */ /* 0x000fc600078e0202 */
[----:B------:R-:W-:Y:S02]  /*16d50*/  LEA.HI.X.SX32 R0, R0, R17, 0x1, P1 ;  /* 0x0000001100007211 */ /* 0x000fe400008f0eff */
[C---:B------:R-:W-:Y:S01]  /*16d60*/  LEA R12, P1, R13.reuse, R32, 0x1 ;  /* 0x000000200d0c7211 */ /* 0x040fe200078208ff */
[----:B------:R2:W3:Y:S03]  /*16d70*/  LD.E.128 R8, [R2.64] ;  /* 0x0000000602087980 */ /* 0x0004e6000c101d00 */
[----:B------:R-:W-:Y:S01]  /*16d80*/  LEA.HI.X R13, R13, R33, R0, 0x1, P1 ;  /* 0x000000210d0d7211 */ /* 0x000fe200008f0c00 */
[----:B------:R-:W-:Y:S01]  /*16d90*/  IMAD.MOV.U32 R0, RZ, RZ, RZ ;  /* 0x000000ffff007224 */ /* 0x000fe200078e00ff */
[----:B------:R-:W-:-:S04]  /*16da0*/  @P0 IADD3 R0, -R26, RZ, RZ ;  /* 0x000000ff1a000210 */ /* 0x000fc80007ffe1ff */
[----:B----4-:R-:W4:Y:S01]  /*16db0*/  LD.E.128 R12, [R12.64] ;  /* 0x000000060c0c7980 */ /* 0x010f22000c101d00 */
[----:B--2---:R-:W-:-:S04]  /*16dc0*/  IADD3 R2, P1, R0, R16, RZ ;  /* 0x0000001000027210 */ /* 0x004fc80007f3e0ff */
[----:B------:R-:W-:Y:S02]  /*16dd0*/  LEA.HI.X.SX32 R0, R0, R17, 0x1, P1 ;  /* 0x0000001100007211 */ /* 0x000fe400008f0eff */
[----:B------:R-:W-:-:S04]  /*16de0*/  LEA R16, P1, R2, R34, 0x1 ;  /* 0x0000002202107211 */ /* 0x000fc800078208ff */
[----:B------:R-:W-:-:S06]  /*16df0*/  LEA.HI.X R17, R2, R35, R0, 0x1, P1 ;  /* 0x0000002302117211 */ /* 0x000fcc00008f0c00 */
[----:B------:R-:W2:Y:S01]  /*16e00*/  LD.E.128 R16, [R16.64] ;  /* 0x0000000610107980 */ /* 0x000ea2000c101d00 */
        /* <DEDUP_REMOVED lines=11> */
[----:B------:R-:W-:Y:S02]  /*16ec0*/  LOP3.LUT R34, R10, 0xffff0000, RZ, 0xc0, !PT ;  /* 0xffff00000a227812 */ /* 0x000fe400078ec0ff */
[----:B------:R-:W-:Y:S02]  /*16ed0*/  SHF.L.U32 R33, R9, 0x10, RZ ;  /* 0x0000001009217819 */ /* 0x000fe400000006ff */
[----:B------:R-:W-:Y:S02]  /*16ee0*/  LOP3.LUT R10, R11, 0xffff0000, RZ, 0xc0, !PT ;  /* 0xffff00000b0a7812 */ /* 0x000fe400078ec0ff */
[C---:B----4-:R-:W-:Y:S01]  /*16ef0*/  LOP3.LUT R6, R12.reuse, 0xffff0000, RZ, 0xc0, !PT ;  /* 0xffff00000c067812 */ /* 0x050fe200078ec0ff */
[----:B------:R-:W-:Y:S01]  /*16f00*/  IMAD.U32 R7, R12, 0x10000, RZ ;  /* 0x000100000c077824 */ /* 0x000fe200078e00ff */
[----:B------:R-:W-:Y:S01]  /*16f10*/  SHF.L.U32 R5, R13, 0x10, RZ ;  /* 0x000000100d057819 */ /* 0x000fe200000006ff */
        /* <DEDUP_REMOVED lines=11> */
[----:B------:R-:W-:Y:S01]  /*16fd0*/  SHF.L.U32 R35, R11, 0x10, RZ ;  /* 0x000000100b237819 */ /* 0x000fe200000006ff */
[----:B------:R-:W-:-:S02]  /*16fe0*/  @!P0 FADD.FTZ R12, -R12, -RZ ;  /* 0x800000ff0c0c8221 */ /* 0x000fc40000010100 */
[----:B------:R-:W-:Y:S02]  /*16ff0*/  FMUL.FTZ R9, R30, R7 ;  /* 0x000000071e097220 */ /* 0x000fe40000410000 */
[----:B------:R-:W-:Y:S02]  /*17000*/  FMUL.FTZ R8, R8, R6 ;  /* 0x0000000608087220 */ /* 0x000fe40000410000 */
[----:B------:R-:W-:Y:S02]  /*17010*/  FMUL.FTZ R6, R33, R5 ;  /* 0x0000000521067220 */ /* 0x000fe40000410000 */
[----:B------:R-:W-:Y:S02]  /*17020*/  @!P0 FADD.FTZ R4, -R4, -RZ ;  /* 0x800000ff04048221 */ /* 0x000fe40000010100 */
[----:B------:R-:W-:Y:S02]  /*17030*/  @!P0 FADD.FTZ R2, -R2, -RZ ;  /* 0x800000ff02028221 */ /* 0x000fe40000010100 */
[----:B------:R-:W-:-:S02]  /*17040*/  FMUL.FTZ R7, R34, R3 ;  /* 0x0000000322077220 */ /* 0x000fc40000410000 */
[----:B------:R-:W-:Y:S02]  /*17050*/  FMUL.FTZ R0, R10, R0 ;  /* 0x000000000a007220 */ /* 0x000fe40000410000 */
[----:B------:R-:W-:Y:S01]  /*17060*/  FMUL.FTZ R5, R31, R12 ;  /* 0x0000000c1f057220 */ /* 0x000fe20000410000 */
[C---:B--2---:R-:W-:Y:S01]  /*17070*/  LOP3.LUT R3, R16.reuse, 0xffff0000, RZ, 0xc0, !PT ;  /* 0xffff000010037812 */ /* 0x044fe200078ec0ff */
[----:B------:R-:W-:Y:S01]  /*17080*/  IMAD.U32 R10, R16, 0x10000, RZ ;  /* 0x00010000100a7824 */ /* 0x000fe200078e00ff */
[C---:B------:R-:W-:Y:S01]  /*17090*/  SHF.L.U32 R12, R17.reuse, 0x10, RZ ;  /* 0x00000010110c7819 */ /* 0x040fe200000006ff */
[C---:B------:R-:W-:Y:S01]  /*170a0*/  IMAD.U32 R11, R18.reuse, 0x10000, RZ ;  /* 0x00010000120b7824 */ /* 0x040fe200078e00ff */
[----:B------:R-:W-:Y:S01]  /*170b0*/  LOP3.LUT R14, R18, 0xffff0000, RZ, 0xc0, !PT ;  /* 0xffff0000120e7812 */ /* 0x000fe200078ec0ff */
[----:B------:R-:W-:Y:S01]  /*170c0*/  FMUL.FTZ R4, R32, R4 ;  /* 0x0000000420047220 */ /* 0x000fe20000410000 */
[----:B------:R-:W-:Y:S01]  /*170d0*/  LOP3.LUT R16, R17, 0xffff0000, RZ, 0xc0, !PT ;  /* 0xffff000011107812 */ /* 0x000fe200078ec0ff */
[----:B------:R-:W-:Y:S01]  /*170e0*/  FMUL.FTZ R2, R35, R2 ;  /* 0x0000000223027220 */ /* 0x000fe20000410000 */
[----:B------:R-:W-:Y:S01]  /*170f0*/  SHF.L.U32 R13, R19, 0x10, RZ ;  /* 0x00000010130d7819 */ /* 0x000fe200000006ff */
[----:B------:R-:W-:Y:S01]  /*17100*/  FFMA.FTZ R10, R21, R10, R9 ;  /* 0x0000000a150a7223 */ /* 0x000fe20000010009 */
[----:B------:R-:W-:Y:S01]  /*17110*/  LOP3.LUT R18, R19, 0xffff0000, RZ, 0xc0, !PT ;  /* 0xffff000013127812 */ /* 0x000fe200078ec0ff */
[----:B------:R-:W-:-:S02]  /*17120*/  FFMA.FTZ R9, R23, R3, R8 ;  /* 0x0000000317097223 */ /* 0x000fc40000010008 */
[----:B------:R-:W-:Y:S02]  /*17130*/  FFMA.FTZ R3, R20, R12, R6 ;  /* 0x0000000c14037223 */ /* 0x000fe40000010006 */
        /* <DEDUP_REMOVED lines=9> */
.L_x_5065:
[----:B------:R-:W-:Y:S05]  /*171d0*/  BSYNC B0 ;  /* 0x0000000000007941 */ /* 0x000fea0003800000 */
.L_x_5064:
[----:B-----5:R3:W-:Y:S01]  /*171e0*/  STS.128 [R235+0x7800], R4 ;  /* 0x00780004eb007388 */ /* 0x0207e20000000c00 */
[----:B------:R-:W-:Y:S05]  /*171f0*/  BRA `(.L_x_4989) ;  /* 0x0000096000007947 */ /* 0x000fea0003800000 */
.L_x_4939:
[----:B-1-3-5:R-:W-:Y:S01]  /*17200*/  IMAD.IADD R10, R191, 0x1, -R189 ;  /* 0x00000001bf0a7824 */ /* 0x02afe200078e0abd */
[----:B------:R-:W-:Y:S01]  /*17210*/  BSSY B0, `(.L_x_5066) ;  /* 0x0000024000007945 */ /* 0x000fe20003800000 */
[-C--:B------:R-:W-:Y:S02]  /*17220*/  ISETP.GE.AND P2, PT, R19, R154.reuse, PT ;  /* 0x0000009a1300720c */ /* 0x080fe40003f46270 */
[----:B------:R-:W-:Y:S02]  /*17230*/  ISETP.GE.AND P1, PT, R23, R154, PT ;  /* 0x0000009a1700720c */ /* 0x000fe40003f26270 */
        /* <DEDUP_REMOVED lines=33> */
.L_x_5067:
[----:B------:R-:W-:Y:S05]  /*17450*/  BSYNC B0 ;  /* 0x0000000000007941 */ /* 0x000fea0003800000 */
.L_x_5066:
        /* <DEDUP_REMOVED lines=36> */
.L_x_5069:
[----:B------:R-:W-:Y:S05]  /*176a0*/  BSYNC B0 ;  /* 0x0000000000007941 */ /* 0x000fea0003800000 */
.L_x_5068:
[----:B------:R-:W-:Y:S01]  /*176b0*/  IADD3 R52, R118, 0x20, RZ ;  /* 0x0000002076347810 */ /* 0x000fe20007ffe0ff */
[----:B------:R-:W-:Y:S03]  /*176c0*/  BSSY B0, `(.L_x_5070) ;  /* 0x0000023000007945 */ /* 0x000fe60003800000 */
[----:B------:R-:W-:-:S13]  /*176d0*/  ISETP.GE.AND P3, PT, R52, R10, PT ;  /* 0x0000000a3400720c */ /* 0x000fda0003f66270 */
[----:B------:R-:W-:Y:S05]  /*176e0*/  @P3 BRA `(.L_x_5071) ;  /* 0x0000020000003947 */ /* 0x000fea0003800000 */
[----:B------:R-:W-:Y:S02]  /*176f0*/  ISETP.GE.AND P5, PT, R20, R154, PT ;  /* 0x0000009a1400720c */ /* 0x000fe40003fa6270 */
[----:B------:R-:W-:-:S04]  /*17700*/  LEA R0, P3, R152, R138, 0x5 ;  /* 0x0000008a98007211 */ /* 0x000fc800078628ff */
[----:B-1----:R-:W-:Y:S02]  /*17710*/  LEA.HI.X R2, R152, R155, R153, 0x5, P3 ;  /* 0x0000009b98027211 */ /* 0x002fe400018f2c99 */
[CC--:B------:R-:W-:Y:S02]  /*17720*/  @!P0 LEA R6, P4, R0.reuse, R116.reuse, 0x1 ;  /* 0x0000007400068211 */ /* 0x0c0fe400078808ff */
        /* <DEDUP_REMOVED lines=28> */
.L_x_5071:
[----:B------:R-:W-:Y:S05]  /*178f0*/  BSYNC B0 ;  /* 0x0000000000007941 */ /* 0x000fea0003800000 */
.L_x_5070:
[----:B------:R-:W-:-:S04]  /*17900*/  IADD3 R50, R118, 0x30, RZ ;  /* 0x0000003076327810 */ /* 0x000fc80007ffe0ff */
[----:B------:R-:W-:-:S13]  /*17910*/  ISETP.GE.AND P3, PT, R50, R10, PT ;  /* 0x0000000a3200720c */ /* 0x000fda0003f66270 */
[----:B------:R-:W-:Y:S05]  /*17920*/  @P3 BRA `(.L_x_4989) ;  /* 0x0000023000003947 */ /* 0x000fea0003800000 */
[----:B------:R-:W-:Y:S01]  /*17930*/  ISETP.GE.AND P5, PT, R20, R154, PT ;  /* 0x0000009a1400720c */ /* 0x000fe20003fa6270 */
[----:B-1----:R-:W-:Y:S02]  /*17940*/  IMAD.MOV.U32 R2, RZ, RZ, R138 ;  /* 0x000000ffff027224 */ /* 0x002fe400078e008a */
[----:B------:R-:W-:Y:S02]  /*17950*/  IMAD.MOV.U32 R3, RZ, RZ, R155 ;  /* 0x000000ffff037224 */ /* 0x000fe400078e009b */
[----:B------:R-:W-:Y:S02]  /*17960*/  IMAD R0, R153, 0x30, RZ ;  /* 0x0000003099007824 */ /* 0x000fe400078e02ff */
[----:B------:R-:W-:-:S04]  /*17970*/  IMAD.WIDE.U32 R8, R152, 0x30, R2 ;  /* 0x0000003098087825 */ /* 0x000fc800078e0002 */
[----:B------:R-:W-:Y:S01]  /*17980*/  IMAD.IADD R0, R0, 0x1, R9 ;  /* 0x0000000100007824 */ /* 0x000fe200078e0209 */
        /* <DEDUP_REMOVED lines=29> */
.L_x_4989:
[----:B------:R-:W-:Y:S05]  /*17b60*/  BSYNC B3 ;  /* 0x0000000000037941 */ /* 0x000fea0003800000 */
.L_x_4938:
[----:B------:R-:W5:Y:S04]  /*17b70*/  LDL R157, [R1+0x20] ;  /* 0x00002000019d7983 */ /* 0x000f680000100800 */
[----:B--2---:R-:W2:Y:S01]  /*17b80*/  LDL R158, [R1+0x4] ;  /* 0x00000400019e7983 */ /* 0x004ea20000100800 */
[----:B------:R-:W-:Y:S01]  /*17b90*/  BSSY B0, `(.L_x_5072) ;  /* 0x0000025000007945 */ /* 0x000fe20003800000 */
[----:B------:R-:W-:Y:S02]  /*17ba0*/  LOP3.LUT R244, R244, 0xff, RZ, 0xc0, !PT ;  /* 0x000000fff4f47812 */ /* 0x000fe400078ec0ff */
[----:B-----5:R-:W-:-:S05]  /*17bb0*/  LEA R141, R157, 0xffffffc0, 0x6 ;  /* 0xffffffc09d8d7811 */ /* 0x020fca00078e30ff */
[----:B--2---:R-:W-:-:S05]  /*17bc0*/  IMAD.IADD R12, R158, 0x1, -R141 ;  /* 0x000000019e0c7824 */ /* 0x004fca00078e0a8d */
[----:B------:R-:W-:-:S13]  /*17bd0*/  ISETP.GE.AND P0, PT, R118, R12, PT ;  /* 0x0000000c7600720c */ /* 0x000fda0003f06270 */
[----:B------:R-:W-:Y:S05]  /*17be0*/  @P0 BRA `(.L_x_5073) ;  /* 0x000001f000000947 */ /* 0x000fea0003800000 */
[C---:B------:R-:W-:Y:S02]  /*17bf0*/  LOP3.LUT R0, R244.reuse, 0x1, RZ, 0xc0, !PT ;  /* 0x00000001f4007812 */ /* 0x040fe400078ec0ff */
[----:B------:R-:W-:Y:S02]  /*17c00*/  R2P PR, R244, 0xe ;  /* 0x0000000ef4007804 */ /* 0x000fe40000000000 */
[----:B------:R-:W-:-:S11]  /*17c10*/  ISETP.NE.U32.AND P0, PT, R0, 0x1, PT ;  /* 0x000000010000780c */ /* 0x000fd60003f05070 */
[----:B-1-3--:R-:W-:Y:S01]  /*17c20*/  @P1 IMAD.MOV.U32 R6, RZ, RZ, R245 ;  /* 0x000000ffff061224 */ /* 0x00afe200078e00f5 */
        /* <DEDUP_REMOVED lines=27> */
.L_x_5073:
[----:B------:R-:W-:Y:S05]  /*17de0*/  BSYNC B0 ;  /* 0x0000000000007941 */ /* 0x000fea0003800000 */
.L_x_5072:
        /* <DEDUP_REMOVED lines=9> */
[----:B-12---:R-:W-:Y:S01]  /*17e80*/  IMAD.X R3, R250, 0x1, R175, P2 ;  /* 0x00000001fa037824 */ /* 0x006fe200010e06af */
[CC--:B---3--:R-:W-:Y:S02]  /*17e90*/  @P4 LEA R6, P6, R0.reuse, R160.reuse, 0x1 ;  /* 0x000000a000064211 */ /* 0x0c8fe400078c08ff */
[C---:B------:R-:W-:Y:S02]  /*17ea0*/  @!P5 LEA R8, P0, R247.reuse, R245, 0x1 ;  /* 0x000000f5f708d211 */ /* 0x040fe400078008ff */
[C---:B------:R-:W-:Y:S02]  /*17eb0*/  @P3 LEA R4, P2, R0.reuse, R160, 0x1 ;  /* 0x000000a000043211 */ /* 0x040fe400078408ff */
        /* <DEDUP_REMOVED lines=25> */
.L_x_5075:
[----:B------:R-:W-:Y:S05]  /*18050*/  BSYNC B0 ;  /* 0x0000000000007941 */ /* 0x000fea0003800000 */
.L_x_5074:
[----:B------:R-:W-:Y:S01]  /*18060*/  ISETP.GE.AND P0, PT, R52, R12, PT ;  /* 0x0000000c3400720c */ /* 0x000fe20003f06270 */
[----:B------:R-:W-:-:S12]  /*18070*/  BSSY B0, `(.L_x_5076) ;  /* 0x0000027000007945 */ /* 0x000fd80003800000 */
[----:B------:R-:W-:Y:S05]  /*18080*/  @P0 BRA `(.L_x_5077) ;  /* 0x0000025000000947 */ /* 0x000fea0003800000 */
[----:B------:R-:W-:Y:S01]  /*18090*/  LOP3.LUT R0, R244, 0x1, RZ, 0xc0, !PT ;  /* 0x00000001f4007812 */ /* 0x000fe200078ec0ff */
[----:B-12---:R-:W-:Y:S01]  /*180a0*/  IMAD.SHL.U32 R2, R120, 0x20, RZ ;  /* 0x0000002078027824 */ /* 0x006fe200078e00ff */
[----:B------:R-:W-:Y:S02]  /*180b0*/  LOP3.LUT P4, RZ, R244, 0x2, RZ, 0xc0, !PT ;  /* 0x00000002f4ff7812 */ /* 0x000fe4000788c0ff */
[----:B------:R-:W-:Y:S02]  /*180c0*/  ISETP.NE.U32.AND P5, PT, R0, 0x1, PT ;  /* 0x000000010000780c */ /* 0x000fe40003fa5070 */
[C---:B------:R-:W-:Y:S02]  /*180d0*/  LOP3.LUT P3, RZ, R244.reuse, 0x4, RZ, 0xc0, !PT ;  /* 0x00000004f4ff7812 */ /* 0x040fe4000786c0ff */
[----:B------:R-:W-:Y:S02]  /*180e0*/  LOP3.LUT P1, RZ, R244, 0x8, RZ, 0xc0, !PT ;  /* 0x00000008f4ff7812 */ /* 0x000fe4000782c0ff */
[----:B------:R-:W-:-:S02]  /*180f0*/  SHF.L.U64.HI R3, R120, 0x5, R121 ;  /* 0x0000000578037819 */ /* 0x000fc40000010279 */
[----:B------:R-:W-:-:S04]  /*18100*/  LEA R0, P0, R120, R176, 0x5 ;  /* 0x000000b078007211 */ /* 0x000fc800078028ff */
[----:B---3--:R-:W-:Y:S02]  /*18110*/  @P4 LEA R6, P6, R0, R160, 0x1 ;  /* 0x000000a000064211 */ /* 0x008fe400078c08ff */
        /* <DEDUP_REMOVED lines=28> */
.L_x_5077:
[----:B------:R-:W-:Y:S05]  /*182e0*/  BSYNC B0 ;  /* 0x0000000000007941 */ /* 0x000fea0003800000 */
.L_x_5076:
        /* <DEDUP_REMOVED lines=13> */
[----:B---3--:R-:W-:Y:S02]  /*183c0*/  @!P5 IMAD.MOV.U32 R4, RZ, RZ, R245 ;  /* 0x000000ffff04d224 */ /* 0x008fe400078e00f5 */
        /* <DEDUP_REMOVED lines=8> */
[----:B------:R-:W-:Y:S01]  /*18450*/  @P1 LEA.HI.X R7, R2, R161, R0, 0x1, P0 ;  /* 0x000000a102071211 */ /* 0x000fe200000f0c00 */
[----:B------:R-:W-:-:S05]  /*18460*/  @!P5 IMAD.MOV.U32 R2, RZ, RZ, R4 ;  /* 0x000000ffff02d224 */ /* 0x000fca00078e0004 */
        /* <DEDUP_REMOVED lines=20> */
.L_x_5079:
[----:B------:R-:W-:Y:S05]  /*185b0*/  BSYNC B0 ;  /* 0x0000000000007941 */ /* 0x000fea0003800000 */
.L_x_5078:
[----:B-12---:R-:W2:Y:S04]  /*185c0*/  LD.E.64 R2, [R24.64+0x1c0] ;  /* 0x0001c00618027980 */ /* 0x006ea8000c101b00 */
[----:B---3--:R-:W3:Y:S04]  /*185d0*/  LD.E.64 R4, [R24.64+0x1b8] ;  /* 0x0001b80618047980 */ /* 0x008ee8000c101b00 */
[----:B------:R-:W1:Y:S04]  /*185e0*/  S2R R0, SR_CTAID.Z ;  /* 0x0000000000007919 */ /* 0x000e680000002700 */
[----:B------:R-:W5:Y:S04]  /*185f0*/  LD.E R133, [R24.64+0xd8] ;  /* 0x0000d80618857980 */ /* 0x000f68000c101900 */
[----:B------:R-:W0:Y:S01]  /*18600*/  LDGDEPBAR ;  /* 0x00000000000079af */ /* 0x000e220000000000 */
[----:B-1----:R-:W-:Y:S01]  /*18610*/  MOV R178, R0 ;  /* 0x0000000000b27202 */ /* 0x002fe20000000f00 */
[----:B--2---:R-:W-:-:S04]  /*18620*/  IMAD R3, R3, R192, RZ ;  /* 0x000000c003037224 */ /* 0x004fc800078e02ff */
        /* <DEDUP_REMOVED lines=9> */
[----:B-----5:R-:W2:Y:S01]  /*186c0*/  MUFU.RCP R133, R133 ;  /* 0x0000008500857308 */ /* 0x020ea20000001000 */
        /* <DEDUP_REMOVED lines=38> */
.L_x_5081:
[----:B-1----:R-:W-:Y:S05]  /*18930*/  BSYNC B0 ;  /* 0x0000000000007941 */ /* 0x002fea0003800000 */
.L_x_5080:
        /* <DEDUP_REMOVED lines=13> */
[----:B--2---:R-:W-:Y:S01]  /*18a10*/  IMAD.X R3, R252, 0x1, R171, P2 ;  /* 0x00000001fc037824 */ /* 0x004fe200010e06ab */
[CC--:B------:R-:W-:Y:S02]  /*18a20*/  @P4 LEA R6, P6, R0.reuse, R162.reuse, 0x1 ;  /* 0x000000a200064211 */ /* 0x0c0fe400078c08ff */
        /* <DEDUP_REMOVED lines=27> */
.L_x_5083:
[----:B------:R-:W-:Y:S05]  /*18be0*/  BSYNC B0 ;  /* 0x0000000000007941 */ /* 0x000fea0003800000 */
.L_x_5082:
[----:B------:R-:W-:Y:S01]  /*18bf0*/  ISETP.GE.AND P0, PT, R52, R12, PT ;  /* 0x0000000c3400720c */ /* 0x000fe20003f06270 */
[----:B------:R-:W-:-:S12]  /*18c00*/  BSSY B0, `(.L_x_5084) ;  /* 0x000002b000007945 */ /* 0x000fd80003800000 */
[----:B------:R3:W-:Y:S04]  /*18c10*/  @P0 STS.128 [R235+0x11000], RZ ;  /* 0x011000ffeb000388 */ /* 0x0007e80000000c00 */
[----:B------:R3:W-:Y:S04]  /*18c20*/  @P0 STS.128 [R235+0x13000], RZ ;  /* 0x013000ffeb000388 */ /* 0x0007e80000000c00 */
[----:B------:R3:W-:Y:S04]  /*18c30*/  @P0 STS.128 [R235+0x15000], RZ ;  /* 0x015000ffeb000388 */ /* 0x0007e80000000c00 */
[----:B------:R3:W-:Y:S01]  /*18c40*/  @P0 STS.128 [R235+0x17000], RZ ;  /* 0x017000ffeb000388 */ /* 0x0007e20000000c00 */
[----:B------:R-:W-:Y:S05]  /*18c50*/  @P0 BRA `(.L_x_5085) ;  /* 0x0000025000000947 */ /* 0x000fea0003800000 */
[----:B------:R-:W-:Y:S01]  /*18c60*/  LOP3.LUT R0, R244, 0x1, RZ, 0xc0, !PT ;  /* 0x00000001f4007812 */ /* 0x000fe200078ec0ff */
[----:B--2---:R-:W-:Y:S01]  /*18c70*/  IMAD.SHL.U32 R2, R164, 0x20, RZ ;  /* 0x00000020a4027824 */ /* 0x004fe200078e00ff */
[----:B------:R-:W-:-:S02]  /*18c80*/  LOP3.LUT P4, RZ, R244, 0x2, RZ, 0xc0, !PT ;  /* 0x00000002f4ff7812 */ /* 0x000fc4000788c0ff */
[----:B------:R-:W-:Y:S02]  /*18c90*/  ISETP.NE.U32.AND P5, PT, R0, 0x1, PT ;  /* 0x000000010000780c */ /* 0x000fe40003fa5070 */
        /* <DEDUP_REMOVED lines=33> */
.L_x_5085:
[----:B------:R-:W-:Y:S05]  /*18eb0*/  BSYNC B0 ;  /* 0x0000000000007941 */ /* 0x000fea0003800000 */
.L_x_5084:
        /* <DEDUP_REMOVED lines=17> */
[----:B--2---:R-:W-:-:S04]  /*18fd0*/  IMAD.WIDE.U32 R4, R164, 0x30, R170 ;  /* 0x00000030a4047825 */ /* 0x004fc800078e00aa */
[----:B------:R-:W-:-:S04]  /*18fe0*/  IMAD.IADD R0, R5, 0x1, R0 ;  /* 0x0000000105007824 */ /* 0x000fc800078e0200 */
[CC--:B------:R-:W-:Y:S02]  /*18ff0*/  @P2 LEA R8, P4, R4.reuse, R162.reuse, 0x1 ;  /* 0x000000a204082211 */ /* 0x0c0fe400078808ff */
        /* <DEDUP_REMOVED lines=32> */
.L_x_5088:
[----:B------:R1:W-:Y:S02]  /*19200*/  STS.128 [R235+0x17800], RZ ;  /* 0x017800ffeb007388 */ /* 0x0003e40000000c00 */
.L_x_5087:
[----:B------:R-:W-:Y:S05]  /*19210*/  BSYNC B0 ;  /* 0x0000000000007941 */ /* 0x000fea0003800000 */
.L_x_5086:
[C---:B------:R-:W-:Y:S01]  /*19220*/  IMAD.SHL.U32 R0, R169.reuse, 0x40, RZ ;  /* 0x00000040a9007824 */ /* 0x040fe200078e00ff */
[----:B------:R-:W-:Y:S01]  /*19230*/  R2P PR, R169, 0x6 ;  /* 0x00000006a9007804 */ /* 0x000fe20000000000 */
[----:B--2---:R-:W-:Y:S01]  /*19240*/  IMAD.SHL.U32 R2, R118, 0x8, RZ ;  /* 0x0000000876027824 */ /* 0x004fe200078e00ff */
[----:B------:R-:W0:Y:S02]  /*19250*/  LDGDEPBAR ;  /* 0x00000000000079af */ /* 0x000e240000000000 */
[----:B------:R-:W-:-:S04]  /*19260*/  LOP3.LUT R0, R0, 0x1c0, RZ, 0xc0, !PT ;  /* 0x000001c000007812 */ /* 0x000fc800078ec0ff */
[----:B------:R-:W-:Y:S02]  /*19270*/  LOP3.LUT R2, R0, 0x8, R2, 0xf8, !PT ;  /* 0x0000000800027812 */ /* 0x000fe400078ef802 */
[----:B------:R-:W-:-:S04]  /*19280*/  SHF.R.U32.HI R0, RZ, 0x3, R0 ;  /* 0x00000003ff007819 */ /* 0x000fc80000011600 */
[----:B------:R-:W-:Y:S01]  /*19290*/  LOP3.LUT R0, R2, R0, RZ, 0x3c, !PT ;  /* 0x0000000002007212 */ /* 0x000fe200078e3cff */
[----:B------:R-:W-:-:S04]  /*192a0*/  IMAD R2, R187, 0x400, R47 ;  /* 0x00000400bb027824 */ /* 0x000fc800078e022f */
[----:B------:R-:W-:Y:S02]  /*192b0*/  IMAD R0, R186, 0x200, R0 ;  /* 0x00000200ba007824 */ /* 0x000fe400078e0200 */
[----:B------:R-:W-:Y:S02]  /*192c0*/  IMAD.SHL.U32 R215, R2, 0x2, RZ ;  /* 0x0000000202d77824 */ /* 0x000fe400078e00ff */
[----:B------:R-:W-:Y:S02]  /*192d0*/  IMAD.SHL.U32 R208, R0, 0x2, RZ ;  /* 0x0000000200d07824 */ /* 0x000fe400078e00ff */
[--C-:B------:R-:W-:Y:S01]  /*192e0*/  IMAD R216, R48, 0x2, R215.reuse ;  /* 0x0000000230d87824 */ /* 0x100fe200078e02d7 */
[----:B------:R-:W-:Y:S01]  /*192f0*/  LDSM.16.M88.4 R4, [R215] ;  /* 0x00000000d704783b */ /* 0x000fe20000000200 */
[----:B------:R-:W-:Y:S01]  /*19300*/  IMAD R218, R46, 0x2, R215 ;  /* 0x000000022eda7824 */ /* 0x000fe200078e02d7 */
[----:B------:R-:W-:Y:S01]  /*19310*/  IADD3 R0, R208, 0x8000, RZ ;  /* 0x00008000d0007810 */ /* 0x000fe20007ffe0ff */
[----:B------:R-:W-:Y:S01]  /*19320*/  IMAD R217, R46, 0x2, R216 ;  /* 0x000000022ed97824 */ /* 0x000fe200078e02d8 */
[----:B------:R-:W2:Y:S01]  /*19330*/  LDSM.16.M88.4 R20, [R208+0x8000] ;  /* 0x00800000d014783b */ /* 0x000ea20000000200 */
[----:B------:R-:W-:-:S02]  /*19340*/  IADD3 R219, R208, 0x8020, RZ ;  /* 0x00008020d0db7810 */ /* 0x000fc40007ffe0ff */
[----:B------:R-:W-:Y:S01]  /*19350*/  @P1 IADD3 R219, R0, -0x20, RZ ;  /* 0xffffffe000db1810 */ /* 0x000fe20007ffe0ff */
[----:B------:R-:W5:Y:S01]  /*19360*/  LDSM.16.M88.4 R16, [R208+0x8800] ;  /* 0x00880000d010783b */ /* 0x000f620000000200 */
[----:B------:R-:W-:-:S03]  /*19370*/  IMAD.MOV.U32 R0, RZ, RZ, 0x40 ;  /* 0x00000040ff007424 */ /* 0x000fc600078e00ff */
[----:B------:R-:W1:Y:S02]  /*19380*/  LDSM.16.M88.4 R8, [R208+0x9000] ;  /* 0x00900000d008783b */ /* 0x000e640000000200 */
[----:B------:R-:W-:Y:S02]  /*19390*/  SEL R0, R0, 0xffffffc0, !P2 ;  /* 0xffffffc000007807 */ /* 0x000fe40005000000 */
[----:B------:R-:W3:Y:S03]  /*193a0*/  LDSM.16.M88.4 R32, [R208+0x9800] ;  /* 0x00980000d020783b */ /* 0x000ee60000000200 */
[----:B------:R-:W-:Y:S01]  /*193b0*/  IMAD.IADD R214, R208, 0x1, R0 ;  /* 0x00000001d0d67824 */ /* 0x000fe200078e0200 */
[----:B------:R-:W-:Y:S01]  /*193c0*/  LDSM.16.M88.4 R12, [R216] ;  /* 0x00000000d80c783b */ /* 0x000fe20000000200 */
[----:B------:R-:W-:-:S03]  /*193d0*/  IMAD.IADD R213, R0, 0x1, R219 ;  /* 0x0000000100d57824 */ /* 0x000fc600078e02db */
[----:B------:R-:W4:Y:S04]  /*193e0*/  LDSM.16.M88.4 R40, [R219] ;  /* 0x00000000db28783b */ /* 0x000f280000000200 */
[----:B------:R-:W-:Y:S04]  /*193f0*/  LDSM.16.M88.4 R60, [R219+0x1000] ;  /* 0x00100000db3c783b */ /* 0x000fe80000000200 */
[----:B------:R-:W-:Y:S04]  /*19400*/  LDSM.16.M88.4 R84, [R219+0x1800] ;  /* 0x00180000db54783b */ /* 0x000fe80000000200 */
[----:B------:R-:W-:Y:S04]  /*19410*/  LDSM.16.M88.4 R76, [R214+0x8000] ;  /* 0x00800000d64c783b */ /* 0x000fe80000000200 */
[----:B------:R-:W-:Y:S01]  /*19420*/  LDSM.16.M88.4 R88, [R214+0x8800] ;  /* 0x00880000d658783b */ /* 0x000fe20000000200 */
[C---:B--2---:R-:W-:Y:S03]  /*19430*/  HMMA.16816.F32.BF16 R28, R4.reuse, R20, RZ ;  /* 0x00000014041c723c */ /* 0x044fe600000418ff */
[----:B------:R-:W-:Y:S04]  /*19440*/  LDSM.16.M88.4 R96, [R214+0x9000] ;  /* 0x00900000d660783b */ /* 0x000fe80000000200 */
[----:B------:R-:W-:Y:S01]  /*19450*/  LDSM.16.M88.4 R104, [R214+0x9800] ;  /* 0x00980000d668783b */ /* 0x000fe20000000200 */
[C---:B------:R-:W-:Y:S03]  /*19460*/  HMMA.16816.F32.BF16 R36, R4.reuse, R22, RZ ;  /* 0x000000160424723c */ /* 0x040fe600000418ff */
[----:B------:R-:W-:Y:S04]  /*19470*/  LDSM.16.M88.4 R92, [R213+0x800] ;  /* 0x00080000d55c783b */ /* 0x000fe80000000200 */
[----:B------:R-:W-:Y:S01]  /*19480*/  LDSM.16.M88.4 R100, [R213+0x1000] ;  /* 0x00100000d564783b */ /* 0x000fe20000000200 */
[C---:B-----5:R-:W-:Y:S03]  /*19490*/  HMMA.16816.F32.BF16 R20, R4.reuse, R16, RZ ;  /* 0x000000100414723c */ /* 0x060fe600000418ff */
[----:B------:R-:W2:Y:S05]  /*194a0*/  LD.E R0, [R24.64+0x18c] ;  /* 0x00018c0618007980 */ /* 0x000eaa000c101900 */
[C---:B------:R-:W-:Y:S01]  /*194b0*/  HMMA.16816.F32.BF16 R52, R4.reuse, R18, RZ ;  /* 0x000000120434723c */ /* 0x040fe200000418ff */
[----:B------:R-:W5:Y:S07]  /*194c0*/  LDSM.16.M88.4 R16, [R219+0x800] ;  /* 0x00080000db10783b */ /* 0x000f6e0000000200 */
[C---:B-1----:R-:W-:Y:S08]  /*194d0*/  HMMA.16816.F32.BF16 R56, R4.reuse, R8, RZ ;  /* 0x000000080438723c */ /* 0x042ff000000418ff */
[C---:B------:R-:W-:Y:S01]  /*194e0*/  HMMA.16816.F32.BF16 R64, R4.reuse, R10, RZ ;  /* 0x0000000a0440723c */ /* 0x040fe200000418ff */
[----:B------:R-:W1:Y:S07]  /*194f0*/  LDSM.16.M88.4 R8, [R218] ;  /* 0x00000000da08783b */ /* 0x000e6e0000000200 */
[C---:B---3--:R-:W-:Y:S08]  /*19500*/  HMMA.16816.F32.BF16 R72, R4.reuse, R32, RZ ;  /* 0x000000200448723c */ /* 0x048ff000000418ff */
[----:B------:R-:W-:Y:S01]  /*19510*/  HMMA.16816.F32.BF16 R80, R4, R34, RZ ;  /* 0x000000220450723c */ /* 0x000fe200000418ff */
[----:B------:R-:W-:Y:S07]  /*19520*/  LDSM.16.M88.4 R4, [R217] ;  /* 0x00000000d904783b */ /* 0x000fee0000000200 */
[C---:B----4-:R-:W-:Y:S08]  /*19530*/  HMMA.16816.F32.BF16 R68, R12.reuse, R40, R28 ;  /* 0x000000280c44723c */ /* 0x050ff0000004181c */
[C---:B------:R-:W-:Y:S08]  /*19540*/  HMMA.16816.F32.BF16 R40, R12.reuse, R42, R36 ;  /* 0x0000002a0c28723c */ /* 0x040ff00000041824 */
[C---:B-----5:R-:W-:Y:S08]  /*19550*/  HMMA.16816.F32.BF16 R32, R12.reuse, R16, R20 ;  /* 0x000000100c20723c */ /* 0x060ff00000041814 */
[C---:B------:R-:W-:Y:S08]  /*19560*/  HMMA.16816.F32.BF16 R28, R12.reuse, R18, R52 ;  /* 0x000000120c1c723c */ /* 0x040ff00000041834 */
[C---:B------:R-:W-:Y:S01]  /*19570*/  HMMA.16816.F32.BF16 R16, R12.reuse, R62, R64 ;  /* 0x0000003e0c10723c */ /* 0x040fe20000041840 */
[----:B------:R-:W3:Y:S07]  /*19580*/  LDSM.16.M88.4 R64, [R213] ;  /* 0x00000000d540783b */ /* 0x000eee0000000200 */
[C---:B------:R-:W-:Y:S08]  /*19590*/  HMMA.16816.F32.BF16 R20, R12.reuse, R60, R56 ;  /* 0x0000003c0c14723c */ /* 0x040ff00000041838 */
[C---:B------:R-:W-:Y:S01]  /*195a0*/  HMMA.16816.F32.BF16 R36, R12.reuse, R84, R72 ;  /* 0x000000540c24723c */ /* 0x040fe20000041848 */
[----:B------:R-:W-:Y:S07]  /*195b0*/  LDSM.16.M88.4 R72, [R208+0xa000] ;  /* 0x00a00000d048783b */ /* 0x000fee0000000200 */
[----:B------:R-:W-:Y:S01]  /*195c0*/  HMMA.16816.F32.BF16 R12, R12, R86, R80 ;  /* 0x000000560c0c723c */ /* 0x000fe20000041850 */
[----:B------:R-:W4:Y:S04]  /*195d0*/  LDSM.16.M88.4 R80, [R213+0x1800] ;  /* 0x00180000d550783b */ /* 0x000f280000000200 */
[----:B------:R-:W-:Y:S03]  /*195e0*/  LDSM.16.M88.4 R84, [R208+0xa800] ;  /* 0x00a80000d054783b */ /* 0x000fe60000000200 */
[C---:B-1----:R-:W-:Y:S08]  /*195f0*/  HMMA.16816.F32.BF16 R60, R8.reuse, R76, R68 ;  /* 0x0000004c083c723c */ /* 0x042ff00000041844 */
[C---:B------:R-:W-:Y:S08]  /*19600*/  HMMA.16816.F32.BF16 R56, R8.reuse, R78, R40 ;  /* 0x0000004e0838723c */ /* 0x040ff00000041828 */
[C---:B------:R-:W-:Y:S08]  /*19610*/  HMMA.16816.F32.BF16 R40, R8.reuse, R90, R28 ;  /* 0x0000005a0828723c */ /* 0x040ff0000004181c */
[C---:B------:R-:W-:Y:S01]  /*19620*/  HMMA.16816.F32.BF16 R28, R8.reuse, R98, R16 ;  /* 0x00000062081c723c */ /* 0x040fe20000041810 */
[----:B------:R-:W1:Y:S07]  /*19630*/  LDSM.16.M88.4 R16, [R215+0x2000] ;  /* 0x00200000d710783b */ /* 0x000e6e0000000200 */
[C---:B------:R-:W-:Y:S01]  /*19640*/  HMMA.16816.F32.BF16 R52, R8.reuse, R88, R32 ;  /* 0x000000580834723c */ /* 0x040fe20000041820 */
[----:B------:R-:W-:Y:S07]  /*19650*/  LDSM.16.M88.4 R88, [R214+0xa800] ;  /* 0x00a80000d658783b */ /* 0x000fee0000000200 */
[C---:B------:R-:W-:Y:S08]  /*19660*/  HMMA.16816.F32.BF16 R32, R8.reuse, R96, R20 ;  /* 0x000000600820723c */ /* 0x040ff00000041814 */
[C---:B------:R-:W-:Y:S08]  /*19670*/  HMMA.16816.F32.BF16 R20, R8.reuse, R104, R36 ;  /* 0x000000680814723c */ /* 0x040ff00000041824 */
[----:B------:R-:W-:Y:S08]  /*19680*/  HMMA.16816.F32.BF16 R12, R8, R106, R12 ;  /* 0x0000006a080c723c */ /* 0x000ff0000004180c */
[C---:B---3--:R-:W-:Y:S08]  /*19690*/  HMMA.16816.F32.BF16 R8, R4.reuse, R64, R60 ;  /* 0x000000400408723c */ /* 0x048ff0000004183c */
[C---:B------:R-:W-:Y:S01]  /*196a0*/  HMMA.16816.F32.BF16 R36, R4.reuse, R66, R56 ;  /* 0x000000420424723c */ /* 0x040fe20000041838 */
[----:B------:R-:W3:Y:S07]  /*196b0*/  LDSM.16.M88.4 R56, [R208+0xb000] ;  /* 0x00b00000d038783b */ /* 0x000eee0000000200 */
[C---:B------:R-:W-:Y:S08]  /*196c0*/  HMMA.16816.F32.BF16 R52, R4.reuse, R92, R52 ;  /* 0x0000005c0434723c */ /* 0x040ff00000041834 */
[C---:B------:R-:W-:Y:S01]  /*196d0*/  HMMA.16816.F32.BF16 R68, R4.reuse, R94, R40 ;  /* 0x0000005e0444723c */ /* 0x040fe20000041828 */
[----:B------:R-:W5:Y:S04]  /*196e0*/  LDSM.16.M88.4 R40, [R208+0xb800] ;  /* 0x00b80000d028783b */ /* 0x000f680000000200 */
[----:B------:R-:W-:Y:S03]  /*196f0*/  LDSM.16.M88.4 R92, [R214+0xa000] ;  /* 0x00a00000d65c783b */ /* 0x000fe60000000200 */
[C---:B----4-:R-:W-:Y:S08]  /*19700*/  HMMA.16816.F32.BF16 R76, R4.reuse, R80, R20 ;  /* 0x00000050044c723c */ /* 0x050ff00000041814 */
[----:B------:R-:W-:Y:S08]  /*19710*/  HMMA.16816.F32.BF16 R64, R4, R100, R32 ;  /* 0x000000640440723c */ /* 0x000ff00000041820 */
[----:B-1----:R-:W-:Y:S08]  /*19720*/  HMMA.16816.F32.BF16 R20, R16, R72, R8 ;  /* 0x000000481014723c */ /* 0x002ff00000041808 */
[----:B------:R-:W-:Y:S01]  /*19730*/  HMMA.16816.F32.BF16 R60, R4, R102, R28 ;  /* 0x00000066043c723c */ /* 0x000fe2000004181c */
[----:B------:R-:W-:Y:S01]  /*19740*/  LDSM.16.M88.4 R28, [R219+0x2000] ;  /* 0x00200000db1c783b */ /* 0x000fe20000000200 */
[----:B------:R-:W-:Y:S01]  /*19750*/  SHF.R.S32.HI R2, RZ, 0x1f, R26 ;  /* 0x0000001fff027819 */ /* 0x000fe2000001141a */
[----:B------:R-:W-:-:S02]  /*19760*/  IMAD.SHL.U32 R3, R188, 0x2, RZ ;  /* 0x00000002bc037824 */ /* 0x000fc400078e00ff */
[----:B------:R-:W-:Y:S03]  /*19770*/  LDSM.16.M88.4 R100, [R213+0x5800] ;  /* 0x00580000d564783b */ /* 0x000fe60000000200 */
[----:B------:R-:W-:Y:S01]  /*19780*/  HMMA.16816.F32.BF16 R32, R4, R82, R12 ;  /* 0x000000520420723c */ /* 0x000fe2000004180c */
[----:B------:R-:W-:Y:S04]  /*19790*/  LDSM.16.M88.4 R4, [R216+0x2000] ;  /* 0x00200000d804783b */ /* 0x000fe80000000200 */
[----:B------:R-:W-:Y:S03]  /*197a0*/  LDSM.16.M88.4 R80, [R219+0x3000] ;  /* 0x00300000db50783b */ /* 0x000fe60000000200 */
[C---:B------:R-:W-:Y:S01]  /*197b0*/  HMMA.16816.F32.BF16 R8, R16.reuse, R74, R36 ;  /* 0x0000004a1008723c */ /* 0x040fe20000041824 */
[----:B------:R-:W1:Y:S04]  /*197c0*/  LDSM.16.M88.4 R72, [R219+0x2800] ;  /* 0x00280000db48783b */ /* 0x000e680000000200 */
[----:B------:R-:W-:Y:S03]  /*197d0*/  LDSM.16.M88.4 R12, [R218+0x2000] ;  /* 0x00200000da0c783b */ /* 0x000fe60000000200 */
[C---:B------:R-:W-:Y:S08]  /*197e0*/  HMMA.16816.F32.BF16 R52, R16.reuse, R84, R52 ;  /* 0x000000541034723c */ /* 0x040ff00000041834 */
[C---:B------:R-:W-:Y:S01]  /*197f0*/  HMMA.16816.F32.BF16 R68, R16.reuse, R86, R68 ;  /* 0x000000561044723c */ /* 0x040fe20000041844 */
[----:B------:R-:W4:Y:S07]  /*19800*/  LDSM.16.M88.4 R84, [R219+0x3800] ;  /* 0x00380000db54783b */ /* 0x000f2e0000000200 */
[C---:B---3--:R-:W-:Y:S08]  /*19810*/  HMMA.16816.F32.BF16 R64, R16.reuse, R56, R64 ;  /* 0x000000381040723c */ /* 0x048ff00000041840 */
[C---:B------:R-:W-:Y:S08]  /*19820*/  HMMA.16816.F32.BF16 R60, R16.reuse, R58, R60 ;  /* 0x0000003a103c723c */ /* 0x040ff0000004183c */
[C---:B-----5:R-:W-:Y:S01]  /*19830*/  HMMA.16816.F32.BF16 R56, R16.reuse, R40, R76 ;  /* 0x000000281038723c */ /* 0x060fe2000004184c */
[----:B------:R-:W-:Y:S07]  /*19840*/  LDSM.16.M88.4 R76, [R214+0xb800] ;  /* 0x00b80000d64c783b */ /* 0x000fee0000000200 */
[----:B------:R-:W-:Y:S08]  /*19850*/  HMMA.16816.F32.BF16 R36, R16, R42, R32 ;  /* 0x0000002a1024723c */ /* 0x000ff00000041820 */
[C---:B-1----:R-:W-:Y:S01]  /*19860*/  HMMA.16816.F32.BF16 R16, R4.reuse, R72, R52 ;  /* 0x000000480410723c */ /* 0x042fe20000041834 */
[----:B------:R-:W1:Y:S07]  /*19870*/  LDSM.16.M88.4 R52, [R214+0xb000] ;  /* 0x00b00000d634783b */ /* 0x000e6e0000000200 */
        /* <DEDUP_REMOVED lines=9> */
[----:B------:R-:W3:Y:S04]  /*19910*/  LDSM.16.M88.4 R4, [R217+0x2000] ;  /* 0x00200000d904783b */ /* 0x000ee80000000200 */
[----:B------:R-:W4:Y:S03]  /*19920*/  LDSM.16.M88.4 R84, [R213+0x3000] ;  /* 0x00300000d554783b */ /* 0x000f260000000200 */
[C---:B------:R-:W-:Y:S08]  /*19930*/  HMMA.16816.F32.BF16 R56, R12.reuse, R92, R32 ;  /* 0x0000005c0c38723c */ /* 0x040ff00000041820 */
[C---:B------:R-:W-:Y:S01]  /*19940*/  HMMA.16816.F32.BF16 R40, R12.reuse, R94, R20 ;  /* 0x0000005e0c28723c */ /* 0x040fe20000041814 */
[----:B------:R-:W5:Y:S07]  /*19950*/  LDSM.16.M88.4 R92, [R213+0x3800] ;  /* 0x00380000d55c783b */ /* 0x000f6e0000000200 */
[C---:B------:R-:W-:Y:S08]  /*19960*/  HMMA.16816.F32.BF16 R36, R12.reuse, R88, R16 ;  /* 0x000000580c24723c */ /* 0x040ff00000041810 */
[C---:B-1----:R-:W-:Y:S08]  /*19970*/  HMMA.16816.F32.BF16 R28, R12.reuse, R52, R28 ;  /* 0x000000340c1c723c */ /* 0x042ff0000004181c */
[C---:B------:R-:W-:Y:S01]  /*19980*/  HMMA.16816.F32.BF16 R32, R12.reuse, R90, R8 ;  /* 0x0000005a0c20723c */ /* 0x040fe20000041808 */
[----:B------:R-:W-:Y:S04]  /*19990*/  LDSM.16.M88.4 R8, [R215+0x4000] ;  /* 0x00400000d708783b */ /* 0x000fe80000000200 */
[----:B------:R-:W1:Y:S03]  /*199a0*/  LDSM.16.M88.4 R88, [R208+0xc000] ;  /* 0x00c00000d058783b */ /* 0x000e660000000200 */
[C---:B------:R-:W-:Y:S08]  /*199b0*/  HMMA.16816.F32.BF16 R20, R12.reuse, R54, R60 ;  /* 0x000000360c14723c */ /* 0x040ff0000004183c */
[C---:B------:R-:W-:Y:S08]  /*199c0*/  HMMA.16816.F32.BF16 R16, R12.reuse, R76, R72 ;  /* 0x0000004c0c10723c */ /* 0x040ff00000041848 */
[----:B------:R-:W-:Y:S01]  /*199d0*/  HMMA.16816.F32.BF16 R72, R12, R78, R68 ;  /* 0x0000004e0c48723c */ /* 0x000fe20000041844 */
[----:B------:R-:W-:Y:S04]  /*199e0*/  LDSM.16.M88.4 R12, [R216+0x4000] ;  /* 0x00400000d80c783b */ /* 0x000fe80000000200 */
[----:B------:R-:W-:Y:S03]  /*199f0*/  LDSM.16.M88.4 R76, [R219+0x4000] ;  /* 0x00400000db4c783b */ /* 0x000fe60000000200 */
[C---:B---3--:R-:W-:Y:S01]  /*19a00*/  HMMA.16816.F32.BF16 R68, R4.reuse, R64, R56 ;  /* 0x000000400444723c */ /* 0x048fe20000041838 */
[----:B------:R-:W3:Y:S07]  /*19a10*/  LDSM.16.M88.4 R56, [R208+0xc800] ;  /* 0x00c80000d038783b */ /* 0x000eee0000000200 */
[C---:B------:R-:W-:Y:S08]  /*19a20*/  HMMA.16816.F32.BF16 R64, R4.reuse, R66, R40 ;  /* 0x000000420440723c */ /* 0x040ff00000041828 */
[C---:B------:R-:W-:Y:S01]  /*19a30*/  HMMA.16816.F32.BF16 R60, R4.reuse, R80, R36 ;  /* 0x00000050043c723c */ /* 0x040fe20000041824 */
[----:B------:R-:W1:Y:S07]  /*19a40*/  LDSM.16.M88.4 R36, [R208+0xd000] ;  /* 0x00d00000d024783b */ /* 0x000e6e0000000200 */
[C---:B----4-:R-:W-:Y:S01]  /*19a50*/  HMMA.16816.F32.BF16 R40, R4.reuse, R84, R28 ;  /* 0x000000540428723c */ /* 0x050fe2000004181c */
[----:B------:R-:W4:Y:S07]  /*19a60*/  LDSM.16.M88.4 R28, [R208+0xd800] ;  /* 0x00d80000d01c783b */ /* 0x000f2e0000000200 */
[C---:B------:R-:W-:Y:S08]  /*19a70*/  HMMA.16816.F32.BF16 R52, R4.reuse, R82, R32 ;  /* 0x000000520434723c */ /* 0x040ff00000041820 */
[C---:B------:R-:W-:Y:S01]  /*19a80*/  HMMA.16816.F32.BF16 R32, R4.reuse, R86, R20 ;  /* 0x000000560420723c */ /* 0x040fe20000041814 */
[----:B------:R-:W-:Y:S01]  /*19a90*/  LEA.HI R2, R2, R26, RZ, 0x2 ;  /* 0x0000001a02027211 */ /* 0x000fe200078f10ff */
[----:B------:R-:W-:Y:S06]  /*19aa0*/  LDSM.16.M88.4 R84, [R219+0x5000] ;  /* 0x00500000db54783b */ /* 0x000fec0000000200 */
[C---:B-----5:R-:W-:Y:S08]  /*19ab0*/  HMMA.16816.F32.BF16 R20, R4.reuse, R92, R16 ;  /* 0x0000005c0414723c */ /* 0x060ff00000041810 */
[----:B------:R-:W-:Y:S01]  /*19ac0*/  HMMA.16816.F32.BF16 R16, R4, R94, R72 ;  /* 0x0000005e0410723c */ /* 0x000fe20000041848 */
[----:B------:R-:W5:Y:S01]  /*19ad0*/  LDSM.16.M88.4 R72, [R219+0x4800] ;  /* 0x00480000db48783b */ /* 0x000f620000000200 */
[----:B------:R-:W-:-:S06]  /*19ae0*/  SHF.R.S32.HI R2, RZ, 0x2, R2 ;  /* 0x00000002ff027819 */ /* 0x000fcc0000011402 */
[C---:B-1----:R-:W-:Y:S08]  /*19af0*/  HMMA.16816.F32.BF16 R4, R8.reuse, R88, R68 ;  /* 0x000000580804723c */ /* 0x042ff00000041844 */
[C---:B---3--:R-:W-:Y:S08]  /*19b00*/  HMMA.16816.F32.BF16 R60, R8.reuse, R56, R60 ;  /* 0x00000038083c723c */ /* 0x048ff0000004183c */
[----:B------:R-:W-:Y:S01]  /*19b10*/  HMMA.16816.F32.BF16 R68, R8, R58, R52 ;  /* 0x0000003a0844723c */ /* 0x000fe20000041834 */
[----:B------:R-:W-:-:S07]  /*19b20*/  LOP3.LUT R3, R3, 0x6, RZ, 0xc0, !PT ;  /* 0x0000000603037812 */ /* 0x000fce00078ec0ff */
[----:B------:R-:W-:Y:S01]  /*19b30*/  HMMA.16816.F32.BF16 R56, R8, R36, R40 ;  /* 0x000000240838723c */ /* 0x000fe20000041828 */
[----:B------:R-:W-:-:S07]  /*19b40*/  IMAD R2, R187, 0x10, R2 ;  /* 0x00000010bb027824 */ /* 0x000fce00078e0202 */
[C---:B----4-:R-:W-:Y:S08]  /*19b50*/  HMMA.16816.F32.BF16 R40, R8.reuse, R28, R20 ;  /* 0x0000001c0828723c */ /* 0x050ff00000041814 */
[----:B------:R-:W-:Y:S01]  /*19b60*/  HMMA.16816.F32.BF16 R28, R8, R30, R16 ;  /* 0x0000001e081c723c */ /* 0x000fe20000041810 */
[----:B------:R-:W1:Y:S01]  /*19b70*/  LDSM.16.M88.4 R16, [R219+0x5800] ;  /* 0x00580000db10783b */ /* 0x000e620000000200 */
[----:B------:R-:W-:-:S02]  /*19b80*/  IMAD R3, R157, 0x40, R3 ;  /* 0x000000409d037824 */ /* 0x000fc400078e0203 */
[----:B------:R-:W-:-:S03]  /*19b90*/  IMAD.IADD R27, R189, 0x1, R2 ;  /* 0x00000001bd1b7824 */ /* 0x000fc600078e0202 */
[----:B------:R-:W-:Y:S01]  /*19ba0*/  IADD3 R146, R3, -0x40, RZ ;  /* 0xffffffc003927810 */ /* 0x000fe20007ffe0ff */
[----:B------:R-:W-:Y:S01]  /*19bb0*/  HMMA.16816.F32.BF16 R64, R8, R90, R64 ;  /* 0x0000005a0840723c */ /* 0x000fe20000041840 */
[----:B------:R-:W-:-:S07]  /*19bc0*/  IADD3 R2, R158, R27, -R191 ;  /* 0x0000001b9e027210 */ /* 0x000fce0007ffe8bf */
[----:B------:R-:W-:Y:S01]  /*19bd0*/  HMMA.16816.F32.BF16 R52, R8, R38, R32 ;  /* 0x000000260834723c */ /* 0x000fe20000041820 */
[----:B------:R-:W-:Y:S01]  /*19be0*/  LDSM.16.M88.4 R32, [R214+0xc000] ;  /* 0x00c00000d620783b */ /* 0x000fe20000000200 */
[----:B------:R-:W-:-:S05]  /*19bf0*/  IADD3 R144, R3, -0x3f, RZ ;  /* 0xffffffc103907810 */ /* 0x000fca0007ffe0ff */
[C---:B------:R-:W-:Y:S01]  /*19c00*/  IMAD.IADD R8, R2.reuse, 0x1, -R146 ;  /* 0x0000000102087824 */ /* 0x040fe200078e0a92 */
[----:B------:R-:W-:Y:S01]  /*19c10*/  HMMA.16816.F32.BF16 R20, R12, R76, R4 ;  /* 0x0000004c0c14723c */ /* 0x000fe20000041804 */
[----:B------:R-:W3:Y:S01]  /*19c20*/  LDSM.16.M88.4 R4, [R218+0x4000] ;  /* 0x00400000da04783b */ /* 0x000ee20000000200 */
[----:B------:R-:W-:Y:S02]  /*19c30*/  IADD3 R10, R2, -R144, RZ ;  /* 0x80000090020a7210 */ /* 0x000fe40007ffe0ff */
[----:B------:R-:W-:Y:S02]  /*19c40*/  IABS R8, R8 ;  /* 0x0000000800087213 */ /* 0x000fe40000000000 */
[C---:B------:R-:W-:Y:S02]  /*19c50*/  IADD3 R143, R3.reuse, -0x38, RZ ;  /* 0xffffffc8038f7810 */ /* 0x040fe40007ffe0ff */
[----:B------:R-:W-:Y:S01]  /*19c60*/  IADD3 R137, R3, -0x37, RZ ;  /* 0xffffffc903897810 */ /* 0x000fe20007ffe0ff */
[----:B------:R-:W-:Y:S01]  /*19c70*/  IMAD.MOV.U32 R9, RZ, RZ, R8 ;  /* 0x000000ffff097224 */ /* 0x000fe200078e0008 */
[----:B------:R-:W-:-:S03]  /*19c80*/  IABS R8, R10 ;  /* 0x0000000a00087213 */ /* 0x000fc60000000000 */
[----:B------:R4:W-:Y:S01]  /*19c90*/  I2F R155, R9 ;  /* 0x00000009009b7306 */ /* 0x0009e20000201400 */
[----:B------:R-:W-:Y:S01]  /*19ca0*/  IADD3 R136, R3, -0x30, RZ ;  /* 0xffffffd003887810 */ /* 0x000fe20007ffe0ff */
[C---:B------:R-:W-:Y:S06]  /*19cb0*/  HMMA.16816.F32.BF16 R36, R12.reuse, R78, R64 ;  /* 0x0000004e0c24723c */ /* 0x040fec0000041840 */
[----:B------:R1:W-:Y:S02]  /*19cc0*/  I2F R156, R8 ;  /* 0x00000008009c7306 */ /* 0x0003e40000201400 */
[----:B-----5:R-:W-:Y:S01]  /*19cd0*/  HMMA.16816.F32.BF16 R60, R12, R72, R60 ;  /* 0x000000480c3c723c */ /* 0x020fe2000004183c */
[----:B----4-:R-:W-:-:S07]  /*19ce0*/  IMAD.IADD R9, R2, 0x1, -R143 ;  /* 0x0000000102097824 */ /* 0x010fce00078e0a8f */
[----:B------:R-:W-:Y:S01]  /*19cf0*/  HMMA.16816.F32.BF16 R80, R12, R84, R56 ;  /* 0x000000540c50723c */ /* 0x000fe20000041838 */
[----:B------:R-:W4:Y:S01]  /*19d00*/  LDSM.16.M88.4 R56, [R214+0xc800] ;  /* 0x00c80000d638783b */ /* 0x000f220000000200 */
[----:B-1----:R-:W-:Y:S01]  /*19d10*/  IMAD.IADD R8, R2, 0x1, -R137 ;  /* 0x0000000102087824 */ /* 0x002fe200078e0a89 */
[----:B------:R-:W-:-:S05]  /*19d20*/  IABS R9, R9 ;  /* 0x0000000900097213 */ /* 0x000fca0000000000 */
[C---:B------:R-:W-:Y:S01]  /*19d30*/  HMMA.16816.F32.BF16 R72, R12.reuse, R74, R68 ;  /* 0x0000004a0c48723c */ /* 0x040fe20000041844 */
[----:B------:R-:W1:Y:S01]  /*19d40*/  LDSM.16.M88.4 R68, [R214+0xd000] ;  /* 0x00d00000d644783b */ /* 0x000e620000000200 */
[----:B------:R-:W-:Y:S01]  /*19d50*/  IMAD.IADD R10, R2, 0x1, -R136 ;  /* 0x00000001020a7824 */ /* 0x000fe200078e0a88 */
[----:B------:R-:W-:Y:S01]  /*19d60*/  IABS R8, R8 ;  /* 0x0000000800087213 */ /* 0x000fe20000000000 */
[----:B------:R5:W-:Y:S04]  /*19d70*/  I2F R154, R9 ;  /* 0x00000009009a7306 */ /* 0x000be80000201400 */
[----:B------:R-:W-:Y:S01]  /*19d80*/  HMMA.16816.F32.BF16 R84, R12, R86, R52 ;  /* 0x000000560c54723c */ /* 0x000fe20000041834 */
[----:B------:R-:W-:-:S07]  /*19d90*/  IADD3 R135, R3, -0x2f, RZ ;  /* 0xffffffd103877810 */ /* 0x000fce0007ffe0ff */
[----:B------:R-:W-:Y:S01]  /*19da0*/  HMMA.16816.F32.BF16 R76, R12, R16, R40 ;  /* 0x000000100c4c723c */ /* 0x000fe20000041828 */
[----:B------:R-:W-:-:S07]  /*19db0*/  IADD3 R132, R3, -0x28, RZ ;  /* 0xffffffd803847810 */ /* 0x000fce0007ffe0ff */
[----:B------:R-:W-:Y:S01]  /*19dc0*/  HMMA.16816.F32.BF16 R28, R12, R18, R28 ;  /* 0x000000120c1c723c */ /* 0x000fe2000004181c */
[----:B------:R-:W1:Y:S01]  /*19dd0*/  LDSM.16.M88.4 R12, [R214+0xd800] ;  /* 0x00d80000d60c783b */ /* 0x000e620000000200 */
[----:B-----5:R-:W-:Y:S01]  /*19de0*/  IMAD.MOV.U32 R9, RZ, RZ, R8 ;  /* 0x000000ffff097224 */ /* 0x020fe200078e0008 */
[----:B------:R-:W-:Y:S02]  /*19df0*/  IABS R8, R10 ;  /* 0x0000000a00087213 */ /* 0x000fe40000000000 */
[C---:B------:R-:W-:Y:S01]  /*19e00*/  IADD3 R131, R3.reuse, -0x27, RZ ;  /* 0xffffffd903837810 */ /* 0x040fe20007ffe0ff */
[----:B------:R5:W-:Y:S01]  /*19e10*/  I2F R153, R9 ;  /* 0x0000000900997306 */ /* 0x000be20000201400 */
[C---:B------:R-:W-:Y:S01]  /*19e20*/  IADD3 R130, R3.reuse, -0x20, RZ ;  /* 0xffffffe003827810 */ /* 0x040fe20007ffe0ff */
[----:B---3--:R-:W-:Y:S01]  /*19e30*/  HMMA.16816.F32.BF16 R64, R4, R32, R20 ;  /* 0x000000200440723c */ /* 0x008fe20000041814 */
[----:B------:R-:W-:Y:S01]  /*19e40*/  LDSM.16.M88.4 R20, [R217+0x4000] ;  /* 0x00400000d914783b */ /* 0x000fe20000000200 */
[----:B------:R-:W-:-:S02]  /*19e50*/  IADD3 R124, R3, -0x18, RZ ;  /* 0xffffffe8037c7810 */ /* 0x000fc40007ffe0ff */
[----:B------:R-:W-:Y:S01]  /*19e60*/  IADD3 R128, R3, -0x17, RZ ;  /* 0xffffffe903807810 */ /* 0x000fe20007ffe0ff */
[----:B------:R-:W-:Y:S01]  /*19e70*/  LDSM.16.M88.4 R16, [R215+0x6000] ;  /* 0x00600000d710783b */ /* 0x000fe20000000200 */
[----:B------:R3:W-:Y:S01]  /*19e80*/  I2F R152, R8 ;  /* 0x0000000800987306 */ /* 0x0007e20000201400 */
[C---:B------:R-:W-:Y:S02]  /*19e90*/  IMAD.IADD R10, R2.reuse, 0x1, -R131 ;  /* 0x00000001020a7824 */ /* 0x040fe400078e0a83 */
[C---:B-----5:R-:W-:Y:S02]  /*19ea0*/  IMAD.IADD R9, R2.reuse, 0x1, -R135 ;  /* 0x0000000102097824 */ /* 0x060fe400078e0a87 */
[----:B---3--:R-:W-:-:S03]  /*19eb0*/  IMAD.IADD R8, R2, 0x1, -R132 ;  /* 0x0000000102087824 */ /* 0x008fc600078e0a84 */
[----:B------:R-:W-:Y:S02]  /*19ec0*/  IABS R9, R9 ;  /* 0x0000000900097213 */ /* 0x000fe40000000000 */
[----:B------:R-:W-:Y:S02]  /*19ed0*/  IABS R8, R8 ;  /* 0x0000000800087213 */ /* 0x000fe40000000000 */
[----:B------:R3:W-:Y:S01]  /*19ee0*/  I2F R151, R9 ;  /* 0x0000000900977306 */ /* 0x0007e20000201400 */
[----:B------:R-:W-:Y:S01]  /*19ef0*/  HMMA.16816.F32.BF16 R40, R4, R34, R36 ;  /* 0x000000220428723c */ /* 0x000fe20000041824 */
[----:B------:R-:W5:Y:S04]  /*19f00*/  LDSM.16.M88.4 R32, [R213+0x4000] ;  /* 0x00400000d520783b */ /* 0x000f680000000200 */
[----:B------:R-:W2:Y:S01]  /*19f10*/  LDSM.16.M88.4 R36, [R213+0x4800] ;  /* 0x00480000d524783b */ /* 0x000ea20000000200 */
[----:B---3--:R-:W-:Y:S01]  /*19f20*/  IMAD.MOV.U32 R9, RZ, RZ, R8 ;  /* 0x000000ffff097224 */ /* 0x008fe200078e0008 */
[----:B------:R-:W-:Y:S01]  /*19f30*/  IABS R8, R10 ;  /* 0x0000000a00087213 */ /* 0x000fe20000000000 */
[----:B------:R-:W-:-:S02]  /*19f40*/  IMAD.IADD R10, R2, 0x1, -R130 ;  /* 0x00000001020a7824 */ /* 0x000fc400078e0a82 */
[----:B------:R3:W-:Y:S01]  /*19f50*/  I2F R150, R9 ;  /* 0x0000000900967306 */ /* 0x0007e20000201400 */
[----:B----4-:R-:W-:Y:S01]  /*19f60*/  HMMA.16816.F32.BF16 R52, R4, R58, R72 ;  /* 0x0000003a0434723c */ /* 0x010fe20000041848 */
[----:B---3--:R-:W-:Y:S01]  /*19f70*/  IMAD.MOV.U32 R9, RZ, RZ, R8 ;  /* 0x000000ffff097224 */ /* 0x008fe200078e0008 */
[----:B------:R-:W-:-:S05]  /*19f80*/  IABS R8, R10 ;  /* 0x0000000a00087213 */ /* 0x000fca0000000000 */
[----:B------:R3:W-:Y:S01]  /*19f90*/  I2F R149, R9 ;  /* 0x0000000900957306 */ /* 0x0007e20000201400 */
[----:B-1----:R-:W-:Y:S01]  /*19fa0*/  HMMA.16816.F32.BF16 R72, R4, R68, R80 ;  /* 0x000000440448723c */ /* 0x002fe20000041850 */
[----:B------:R-:W-:Y:S02]  /*19fb0*/  IADD3 R127, R3, -0x10, RZ ;  /* 0xfffffff0037f7810 */ /* 0x000fe40007ffe0ff */
[----:B---3--:R-:W-:-:S04]  /*19fc0*/  MOV R9, R8 ;  /* 0x0000000800097202 */ /* 0x008fc80000000f00 */
[----:B------:R1:W-:Y:S01]  /*19fd0*/  I2F R148, R9 ;  /* 0x0000000900947306 */ /* 0x0003e20000201400 */
[C---:B------:R-:W-:Y:S01]  /*19fe0*/  HMMA.16816.F32.BF16 R60, R4.reuse, R56, R60 ;  /* 0x00000038043c723c */ /* 0x040fe2000004183c */
[----:B------:R-:W3:Y:S07]  /*19ff0*/  LDSM.16.M88.4 R56, [R208+0xe000] ;  /* 0x00e00000d038783b */ /* 0x000eee0000000200 */
[----:B------:R-:W-:Y:S01]  /*1a000*/  HMMA.16816.F32.BF16 R80, R4, R70, R84 ;  /* 0x000000460450723c */ /* 0x000fe20000041854 */
[C---:B------:R-:W-:Y:S01]  /*1a010*/  IADD3 R126, R3.reuse, -0xf, RZ ;  /* 0xfffffff1037e7810 */ /* 0x040fe20007ffe0ff */
[----:B------:R-:W-:Y:S01]  /*1a020*/  LDSM.16.M88.4 R68, [R213+0x5000] ;  /* 0x00500000d544783b */ /* 0x000fe20000000200 */
[----:B------:R-:W-:-:S02]  /*1a030*/  IADD3 R125, R3, -0x8, RZ ;  /* 0xfffffff8037d7810 */ /* 0x000fc40007ffe0ff */
[C---:B------:R-:W-:Y:S02]  /*1a040*/  IADD3 R129, R3.reuse, -0x1f, RZ ;  /* 0xffffffe103817810 */ /* 0x040fe40007ffe0ff */
[----:B------:R-:W-:Y:S01]  /*1a050*/  IADD3 R123, R3, -0x7, RZ ;  /* 0xfffffff9037b7810 */ /* 0x000fe20007ffe0ff */
[----:B-1----:R-:W-:Y:S01]  /*1a060*/  IMAD.IADD R9, R2, 0x1, -R124 ;  /* 0x0000000102097824 */ /* 0x002fe200078e0a7c */
[----:B------:R-:W-:Y:S01]  /*1a070*/  HMMA.16816.F32.BF16 R76, R4, R12, R76 ;  /* 0x0000000c044c723c */ /* 0x000fe2000004184c */
[----:B------:R-:W-:Y:S03]  /*1a080*/  STL [R1+0x18], R27 ;  /* 0x0000181b01007387 */ /* 0x000fe60000100800 */
[----:B------:R-:W-:-:S04]  /*1a090*/  IABS R9, R9 ;  /* 0x0000000900097213 */ /* 0x000fc80000000000 */
[----:B------:R-:W-:Y:S01]  /*1a0a0*/  HMMA.16816.F32.BF16 R112, R4, R14, R28 ;  /* 0x0000000e0470723c */ /* 0x000fe2000004181c */
[C---:B------:R-:W-:Y:S01]  /*1a0b0*/  IMAD.IADD R10, R2.reuse, 0x1, -R129 ;  /* 0x00000001020a7824 */ /* 0x040fe200078e0a81 */
[----:B------:R-:W-:Y:S04]  /*1a0c0*/  LDSM.16.M88.4 R12, [R216+0x6000] ;  /* 0x00600000d80c783b */ /* 0x000fe80000000200 */
[----:B------:R-:W-:Y:S01]  /*1a0d0*/  LDSM.16.M88.4 R84, [R208+0xf000] ;  /* 0x00f00000d054783b */ /* 0x000fe20000000200 */
[C---:B------:R-:W-:Y:S02]  /*1a0e0*/  IMAD.IADD R4, R2.reuse, 0x1, -R128 ;  /* 0x0000000102047824 */ /* 0x040fe400078e0a80 */
[----:B------:R-:W-:Y:S02]  /*1a0f0*/  IMAD.MOV.U32 R5, RZ, RZ, R9 ;  /* 0x000000ffff057224 */ /* 0x000fe400078e0009 */
[----:B------:R-:W-:Y:S01]  /*1a100*/  IMAD.IADD R6, R2, 0x1, -R127 ;  /* 0x0000000102067824 */ /* 0x000fe200078e0a7f */
[----:B------:R-:W-:Y:S01]  /*1a110*/  IABS R4, R4 ;  /* 0x0000000400047213 */ /* 0x000fe20000000000 */
[----:B------:R1:W-:Y:S01]  /*1a120*/  I2F R145, R5 ;  /* 0x0000000500917306 */ /* 0x0003e20000201400 */
[----:B-----5:R-:W-:Y:S03]  /*1a130*/  HMMA.16816.F32.BF16 R28, R20, R32, R64 ;  /* 0x00000020141c723c */ /* 0x020fe60000041840 */
[----:B-1----:R-:W-:Y:S01]  /*1a140*/  IMAD.MOV.U32 R5, RZ, RZ, R4 ;  /* 0x000000ffff057224 */ /* 0x002fe200078e0004 */
[----:B------:R-:W-:-:S03]  /*1a150*/  IABS R4, R6 ;  /* 0x0000000600047213 */ /* 0x000fc60000000000 */
[----:B------:R1:W-:Y:S01]  /*1a160*/  I2F R142, R5 ;  /* 0x00000005008e7306 */ /* 0x0003e20000201400 */
[----:B------:R-:W-:Y:S01]  /*1a170*/  IMAD.IADD R6, R2, 0x1, -R126 ;  /* 0x0000000102067824 */ /* 0x000fe200078e0a7e */
[----:B------:R-:W-:Y:S01]  /*1a180*/  HMMA.16816.F32.BF16 R32, R20, R34, R40 ;  /* 0x000000221420723c */ /* 0x000fe20000041828 */
[----:B------:R-:W4:Y:S01]  /*1a190*/  LDSM.16.M88.4 R40, [R219+0x6000] ;  /* 0x00600000db28783b */ /* 0x000f220000000200 */
[----:B-1----:R-:W-:-:S04]  /*1a1a0*/  IMAD.MOV.U32 R5, RZ, RZ, R4 ;  /* 0x000000ffff057224 */ /* 0x002fc800078e0004 */
[----:B------:R1:W-:Y:S01]  /*1a1b0*/  I2F R140, R5 ;  /* 0x00000005008c7306 */ /* 0x0003e20000201400 */
[----:B------:R-:W-:Y:S01]  /*1a1c0*/  IABS R4, R6 ;  /* 0x0000000600047213 */ /* 0x000fe20000000000 */
[----:B--2---:R-:W-:Y:S01]  /*1a1d0*/  HMMA.16816.F32.BF16 R88, R20, R38, R52 ;  /* 0x000000261458723c */ /* 0x004fe20000041834 */
[----:B------:R-:W2:Y:S01]  /*1a1e0*/  LDSM.16.M88.4 R52, [R208+0xe800] ;  /* 0x00e80000d034783b */ /* 0x000ea20000000200 */
[----:B-1----:R-:W-:-:S04]  /*1a1f0*/  IMAD.IADD R5, R2, 0x1, -R125 ;  /* 0x0000000102057824 */ /* 0x002fc800078e0a7d */
[----:B------:R1:W-:Y:S01]  /*1a200*/  I2F R139, R4 ;  /* 0x00000004008b7306 */ /* 0x0003e20000201400 */
[----:B------:R-:W-:Y:S01]  /*1a210*/  IABS R3, R5 ;  /* 0x0000000500037213 */ /* 0x000fe20000000000 */
[C---:B------:R-:W-:Y:S01]  /*1a220*/  IMAD.IADD R5, R2.reuse, 0x1, -R123 ;  /* 0x0000000102057824 */ /* 0x040fe200078e0a7b */
[----:B------:R-:W-:-:S03]  /*1a230*/  IADD3 R2, R2, 0x8, RZ ;  /* 0x0000000802027810 */ /* 0x000fc60007ffe0ff */
[----:B-1----:R-:W-:Y:S01]  /*1a240*/  IMAD.MOV.U32 R4, RZ, RZ, R3 ;  /* 0x000000ffff047224 */ /* 0x002fe200078e0003 */
[----:B------:R-:W-:Y:S01]  /*1a250*/  IABS R3, R5 ;  /* 0x0000000500037213 */ /* 0x000fe20000000000 */
[----:B------:R-:W-:Y:S02]  /*1a260*/  IMAD.IADD R5, R2, 0x1, -R146 ;  /* 0x0000000102057824 */ /* 0x000fe400078e0a92 */
[----:B------:R1:W-:Y:S01]  /*1a270*/  I2F R138, R4 ;  /* 0x00000004008a7306 */ /* 0x0003e20000201400 */
[----:B---3--:R-:W-:Y:S01]  /*1a280*/  HMMA.16816.F32.BF16 R28, R16, R56, R28 ;  /* 0x00000038101c723c */ /* 0x008fe2000004181c */
[----:B------:R-:W-:Y:S01]  /*1a290*/  IABS R8, R10 ;  /* 0x0000000a00087213 */ /* 0x000fe20000000000 */
[----:B-1----:R-:W-:Y:S01]  /*1a2a0*/  IMAD.MOV.U32 R4, RZ, RZ, R3 ;  /* 0x000000ffff047224 */ /* 0x002fe200078e0003 */
[----:B------:R-:W-:Y:S02]  /*1a2b0*/  IABS R3, R5 ;  /* 0x0000000500037213 */ /* 0x000fe40000000000 */
[----:B------:R-:W-:-:S02]  /*1a2c0*/  IADD3 R5, -R144, R2, RZ ;  /* 0x0000000290057210 */ /* 0x000fc40007ffe1ff */
[----:B------:R1:W-:Y:S01]  /*1a2d0*/  I2F R134, R4 ;  /* 0x0000000400867306 */ /* 0x0003e20000201400 */
[----:B------:R-:W-:Y:S01]  /*1a2e0*/  HMMA.16816.F32.BF16 R64, R20, R36, R60 ;  /* 0x000000241440723c */ /* 0x000fe2000004183c */
[----:B------:R-:W-:Y:S06]  /*1a2f0*/  LDSM.16.M88.4 R60, [R214+0xe000] ;  /* 0x00e00000d63c783b */ /* 0x000fec0000000200 */
[----:B------:R3:W-:Y:S01]  /*1a300*/  I2F R147, R8 ;  /* 0x0000000800937306 */ /* 0x0007e20000201400 */
[----:B-1----:R-:W-:Y:S01]  /*1a310*/  IMAD.MOV.U32 R4, RZ, RZ, R3 ;  /* 0x000000ffff047224 */ /* 0x002fe200078e0003 */
[----:B------:R-:W-:-:S06]  /*1a320*/  IABS R3, R5 ;  /* 0x0000000500037213 */ /* 0x000fcc0000000000 */
[----:B------:R1:W-:Y:S01]  /*1a330*/  I2F R121, R4 ;  /* 0x0000000400797306 */ /* 0x0003e20000201400 */
[C---:B------:R-:W-:Y:S01]  /*1a340*/  IMAD.IADD R5, R2.reuse, 0x1, -R136 ;  /* 0x0000000102057824 */ /* 0x040fe200078e0a88 */
[----:B---3--:R-:W3:Y:S06]  /*1a350*/  LDSM.16.M88.4 R8, [R218+0x6000] ;  /* 0x00600000da08783b */ /* 0x008eec0000000200 */
[----:B------:R5:W-:Y:S01]  /*1a360*/  I2F R122, R3 ;  /* 0x00000003007a7306 */ /* 0x000be20000201400 */
[C---:B-1----:R-:W-:Y:S02]  /*1a370*/  IMAD.IADD R4, R2.reuse, 0x1, -R143 ;  /* 0x0000000102047824 */ /* 0x042fe400078e0a8f */
[----:B-----5:R-:W-:-:S03]  /*1a380*/  IMAD.IADD R3, R2, 0x1, -R137 ;  /* 0x0000000102037824 */ /* 0x020fc600078e0a89 */
[----:B------:R-:W-:Y:S02]  /*1a390*/  IABS R4, R4 ;  /* 0x0000000400047213 */ /* 0x000fe40000000000 */
[----:B------:R-:W-:Y:S02]  /*1a3a0*/  IABS R3, R3 ;  /* 0x0000000300037213 */ /* 0x000fe40000000000 */
[----:B------:R1:W-:Y:S01]  /*1a3b0*/  I2F R120, R4 ;  /* 0x0000000400787306 */ /* 0x0003e20000201400 */
[----:B------:R-:W-:Y:S02]  /*1a3c0*/  HMMA.16816.F32.BF16 R32, R16, R58, R32 ;  /* 0x0000003a1020723c */ /* 0x000fe40000041820 */
[----:B-1----:R-:W-:Y:S01]  /*1a3d0*/  IMAD.MOV.U32 R4, RZ, RZ, R3 ;  /* 0x000000ffff047224 */ /* 0x002fe200078e0003 */
[----:B------:R-:W-:-:S04]  /*1a3e0*/  IABS R3, R5 ;  /* 0x0000000500037213 */ /* 0x000fc80000000000 */
[----:B------:R1:W-:Y:S01]  /*1a3f0*/  I2F R119, R4 ;  /* 0x0000000400777306 */ /* 0x0003e20000201400 */
[----:B----4-:R-:W-:Y:S01]  /*1a400*/  HMMA.16816.F32.BF16 R28, R12, R40, R28 ;  /* 0x000000280c1c723c */ /* 0x010fe2000004181c */
[----:B------:R-:W-:Y:S02]  /*1a410*/  IMAD.IADD R5, R2, 0x1, -R135 ;  /* 0x0000000102057824 */ /* 0x000fe400078e0a87 */
[----:B-1----:R-:W-:-:S04]  /*1a420*/  IMAD.MOV.U32 R4, RZ, RZ, R3 ;  /* 0x000000ffff047224 */ /* 0x002fc800078e0003 */
[----:B------:R1:W-:Y:S01]  /*1a430*/  I2F R118, R4 ;  /* 0x0000000400767306 */ /* 0x0003e20000201400 */
[----:B------:R-:W-:Y:S01]  /*1a440*/  HMMA.16816.F32.BF16 R92, R20, R68, R72 ;  /* 0x00000044145c723c */ /* 0x000fe20000041848 */
[----:B------:R-:W-:Y:S01]  /*1a450*/  IABS R3, R5 ;  /* 0x0000000500037213 */ /* 0x000fe20000000000 */
[----:B------:R-:W4:Y:S06]  /*1a460*/  LDSM.16.M88.4 R72, [R219+0x6800] ;  /* 0x00680000db48783b */ /* 0x000f2c0000000200 */
[----:B--2---:R-:W-:Y:S01]  /*1a470*/  HMMA.16816.F32.BF16 R36, R16, R52, R64 ;  /* 0x000000341024723c */ /* 0x004fe20000041840 */
[----:B------:R-:W-:Y:S01]  /*1a480*/  LDSM.16.M88.4 R64, [R213+0x6000] ;  /* 0x00600000d540783b */ /* 0x000fe20000000200 */
[----:B-1----:R-:W-:-:S05]  /*1a490*/  IMAD.IADD R4, R2, 0x1, -R132 ;  /* 0x0000000102047824 */ /* 0x002fca00078e0a84 */
[----:B------:R-:W-:Y:S02]  /*1a4a0*/  IABS R26, R4 ;  /* 0x00000004001a7213 */ /* 0x000fe40000000000 */
[----:B------:R-:W1:Y:S01]  /*1a4b0*/  LDSM.16.M88.4 R4, [R217+0x6000] ;  /* 0x00600000d904783b */ /* 0x000e620000000200 */
[----:B------:R2:W-:Y:S01]  /*1a4c0*/  I2F R117, R3 ;  /* 0x0000000300757306 */ /* 0x0005e20000201400 */
[C---:B------:R-:W-:Y:S01]  /*1a4d0*/  IMAD.IADD R27, R2.reuse, 0x1, -R130 ;  /* 0x00000001021b7824 */ /* 0x040fe200078e0a82 */
[----:B------:R-:W-:Y:S01]  /*1a4e0*/  HMMA.16816.F32.BF16 R32, R12, R42, R32 ;  /* 0x0000002a0c20723c */ /* 0x000fe20000041820 */
[----:B--2---:R-:W-:-:S07]  /*1a4f0*/  IMAD.IADD R3, R2, 0x1, -R131 ;  /* 0x0000000102037824 */ /* 0x004fce00078e0a83 */
[----:B---3--:R-:W-:Y:S01]  /*1a500*/  HMMA.16816.F32.BF16 R28, R8, R60, R28 ;  /* 0x0000003c081c723c */ /* 0x008fe2000004181c */
[----:B------:R-:W-:Y:S01]  /*1a510*/  IABS R3, R3 ;  /* 0x0000000300037213 */ /* 0x000fe20000000000 */
[----:B------:R2:W-:Y:S06]  /*1a520*/  I2F R116, R26 ;  /* 0x0000001a00747306 */ /* 0x0005ec0000201400 */
[----:B------:R-:W-:Y:S01]  /*1a530*/  HMMA.16816.F32.BF16 R40, R16, R54, R88 ;  /* 0x000000361028723c */ /* 0x000fe20000041858 */
[----:B------:R-:W-:Y:S07]  /*1a540*/  LDSM.16.M88.4 R88, [R208+0xf800] ;  /* 0x00f80000d058783b */ /* 0x000fee0000000200 */
[----:B------:R-:W-:Y:S01]  /*1a550*/  HMMA.16816.F32.BF16 R96, R20, R70, R80 ;  /* 0x000000461460723c */ /* 0x000fe20000041850 */
[----:B------:R-:W3:Y:S01]  /*1a560*/  LDSM.16.M88.4 R80, [R214+0xe800] ;  /* 0x00e80000d650783b */ /* 0x000ee20000000200 */
[----:B--2---:R-:W-:Y:S01]  /*1a570*/  IMAD.MOV.U32 R26, RZ, RZ, R3 ;  /* 0x000000ffff1a7224 */ /* 0x004fe200078e0003 */
[----:B------:R-:W-:Y:S01]  /*1a580*/  IABS R3, R27 ;  /* 0x0000001b00037213 */ /* 0x000fe20000000000 */
[----:B------:R-:W-:-:S04]  /*1a590*/  IMAD.IADD R27, R2, 0x1, -R129 ;  /* 0x00000001021b7824 */ /* 0x000fc800078e0a81 */
[----:B----4-:R-:W-:Y:S01]  /*1a5a0*/  HMMA.16816.F32.BF16 R36, R12, R72, R36 ;  /* 0x000000480c24723c */ /* 0x010fe20000041824 */
[----:B------:R2:W-:Y:S01]  /*1a5b0*/  I2F R111, R26 ;  /* 0x0000001a006f7306 */ /* 0x0005e20000201400 */
[----:B------:R-:W-:Y:S01]  /*1a5c0*/  LDSM.16.M88.4 R68, [R219+0x7000] ;  /* 0x00700000db44783b */ /* 0x000fe20000000200 */
[----:B--2---:R-:W-:Y:S02]  /*1a5d0*/  MOV R26, R3 ;  /* 0x00000003001a7202 */ /* 0x004fe40000000f00 */
[----:B------:R-:W-:Y:S01]  /*1a5e0*/  IABS R3, R27 ;  /* 0x0000001b00037213 */ /* 0x000fe20000000000 */
[----:B------:R-:W-:-:S03]  /*1a5f0*/  IMAD.IADD R27, R2, 0x1, -R124 ;  /* 0x00000001021b7824 */ /* 0x000fc600078e0a7c */
[----:B------:R2:W-:Y:S01]  /*1a600*/  I2F R109, R26 ;  /* 0x0000001a006d7306 */ /* 0x0005e20000201400 */
[----:B-1----:R-:W-:Y:S01]  /*1a610*/  HMMA.16816.F32.BF16 R56, R4, R64, R28 ;  /* 0x000000400438723c */ /* 0x002fe2000004181c */
[----:B--2---:R-:W-:Y:S01]  /*1a620*/  IMAD.MOV.U32 R26, RZ, RZ, R3 ;  /* 0x000000ffff1a7224 */ /* 0x004fe200078e0003 */
[----:B------:R-:W-:Y:S01]  /*1a630*/  IABS R3, R27 ;  /* 0x0000001b00037213 */ /* 0x000fe20000000000 */
[----:B------:R-:W-:-:S04]  /*1a640*/  IMAD.IADD R27, R2, 0x1, -R128 ;  /* 0x00000001021b7824 */ /* 0x000fc800078e0a80 */
[----:B------:R1:W-:Y:S01]  /*1a650*/  I2F R110, R26 ;  /* 0x0000001a006e7306 */ /* 0x0003e20000201400 */
[----:B------:R-:W-:Y:S08]  /*1a660*/  HMMA.16816.F32.BF16 R52, R8, R62, R32 ;  /* 0x0000003e0834723c */ /* 0x000ff00000041820 */
[----:B------:R-:W-:Y:S01]  /*1a670*/  HMMA.16816.F32.BF16 R28, R12, R74, R40 ;  /* 0x0000004a0c1c723c */ /* 0x000fe20000041828 */
[----:B------:R-:W-:Y:S01]  /*1a680*/  LDSM.16.M88.4 R72, [R213+0x7000] ;  /* 0x00700000d548783b */ /* 0x000fe20000000200 */
[----:B-1----:R-:W-:Y:S01]  /*1a690*/  IMAD.MOV.U32 R26, RZ, RZ, R3 ;  /* 0x000000ffff1a7224 */ /* 0x002fe200078e0003 */
[----:B------:R-:W-:Y:S01]  /*1a6a0*/  IABS R3, R27 ;  /* 0x0000001b00037213 */ /* 0x000fe20000000000 */
[----:B------:R-:W-:-:S02]  /*1a6b0*/  IMAD.IADD R27, R2, 0x1, -R127 ;  /* 0x00000001021b7824 */ /* 0x000fc400078e0a7f */
[----:B------:R1:W-:Y:S02]  /*1a6c0*/  I2F R108, R26 ;  /* 0x0000001a006c7306 */ /* 0x0003e40000201400 */
[----:B------:R-:W-:Y:S01]  /*1a6d0*/  HMMA.16816.F32.BF16 R104, R20, R100, R76 ;  /* 0x000000641468723c */ /* 0x000fe2000004184c */
[----:B------:R-:W2:Y:S01]  /*1a6e0*/  LDSM.16.M88.4 R76, [R213+0x6800] ;  /* 0x00680000d54c783b */ /* 0x000ea20000000200 */
[----:B-1----:R-:W-:Y:S01]  /*1a6f0*/  IMAD.MOV.U32 R26, RZ, RZ, R3 ;  /* 0x000000ffff1a7224 */ /* 0x002fe200078e0003 */
[----:B------:R-:W-:-:S03]  /*1a700*/  IABS R3, R27 ;  /* 0x0000001b00037213 */ /* 0x000fc60000000000 */
[----:B------:R1:W-:Y:S01]  /*1a710*/  I2F R101, R26 ;  /* 0x0000001a00657306 */ /* 0x0003e20000201400 */
[----:B------:R-:W-:Y:S01]  /*1a720*/  IMAD.IADD R27, R2, 0x1, -R126 ;  /* 0x00000001021b7824 */ /* 0x000fe200078e0a7e */
[----:B------:R-:W-:Y:S01]  /*1a730*/  HMMA.16816.F32.BF16 R20, R20, R102, R112 ;  /* 0x000000661414723c */ /* 0x000fe20000041870 */
[----:B-1----:R-:W-:-:S05]  /*1a740*/  IMAD.MOV.U32 R26, RZ, RZ, R3 ;  /* 0x000000ffff1a7224 */ /* 0x002fca00078e0003 */
[----:B------:R1:W-:Y:S01]  /*1a750*/  I2F R100, R26 ;  /* 0x0000001a00647306 */ /* 0x0003e20000201400 */
[----:B------:R-:W-:Y:S01]  /*1a760*/  IABS R3, R27 ;  /* 0x0000001b00037213 */ /* 0x000fe20000000000 */
[----:B------:R-:W-:Y:S01]  /*1a770*/  HMMA.16816.F32.BF16 R32, R16, R84, R92 ;  /* 0x000000541020723c */ /* 0x000fe2000004185c */
[C---:B-1----:R-:W-:Y:S02]  /*1a780*/  IMAD.IADD R26, R2.reuse, 0x1, -R125 ;  /* 0x00000001021a7824 */ /* 0x042fe400078e0a7d */
[----:B------:R-:W-:-:S03]  /*1a790*/  IMAD.IADD R2, R2, 0x1, -R123 ;  /* 0x0000000102027824 */ /* 0x000fc600078e0a7b */
[----:B------:R-:W-:Y:S02]  /*1a7a0*/  IABS R26, R26 ;  /* 0x0000001a001a7213 */ /* 0x000fe40000000000 */
[----:B------:R-:W-:Y:S01]  /*1a7b0*/  IABS R2, R2 ;  /* 0x0000000200027213 */ /* 0x000fe20000000000 */
[----:B------:R1:W-:Y:S01]  /*1a7c0*/  I2F R84, R3 ;  /* 0x0000000300547306 */ /* 0x0003e20000201400 */
[----:B---3--:R-:W-:Y:S07]  /*1a7d0*/  HMMA.16816.F32.BF16 R40, R8, R80, R36 ;  /* 0x000000500828723c */ /* 0x008fee0000041824 */
[----:B------:R3:W-:Y:S01]  /*1a7e0*/  I2F R50, R2 ;  /* 0x0000000200327306 */ /* 0x0007e20000201400 */
[----:B------:R-:W-:Y:S01]  /*1a7f0*/  HMMA.16816.F32.BF16 R52, R4, R66, R52 ;  /* 0x000000420434723c */ /* 0x000fe20000041834 */
[----:B------:R-:W4:Y:S01]  /*1a800*/  LDSM.16.M88.4 R64, [R214+0xf000] ;  /* 0x00f00000d640783b */ /* 0x000f220000000200 */
[----:B-1----:R-:W-:-:S06]  /*1a810*/  IMAD.MOV.U32 R3, RZ, RZ, R26 ;  /* 0x000000ffff037224 */ /* 0x002fcc00078e001a */
[----:B------:R-:W-:Y:S01]  /*1a820*/  HMMA.16816.F32.BF16 R36, R16, R86, R96 ;  /* 0x000000561024723c */ /* 0x000fe20000041860 */
[----:B------:R-:W-:Y:S01]  /*1a830*/  I2F R51, R3 ;  /* 0x0000000300337306 */ /* 0x000fe20000201400 */
[----:B---3--:R-:W-:-:S06]  /*1a840*/  FMUL.FTZ R2, R56, R0 ;  /* 0x0000000038027220 */ /* 0x008fcc0000410000 */
[----:B------:R-:W-:Y:S01]  /*1a850*/  HMMA.16816.F32.BF16 R28, R8, R82, R28 ;  /* 0x00000052081c723c */ /* 0x000fe2000004181c */
[----:B------:R-:W1:Y:S01]  /*1a860*/  LDSM.16.M88.4 R80, [R219+0x7800] ;  /* 0x00780000db50783b */ /* 0x000e620000000200 */
[----:B------:R3:W5:Y:S02]  /*1a870*/  MUFU.TANH R3, R2 ;  /* 0x0000000200037308 */ /* 0x0007640000002400 */
[----:B---3--:R-:W-:-:S06]  /*1a880*/  FMUL.FTZ R2, R57, R0 ;  /* 0x0000000039027220 */ /* 0x008fcc0000410000 */
[----:B------:R3:W-:Y:S01]  /*1a890*/  MUFU.TANH R87, R2 ;  /* 0x0000000200577308 */ /* 0x0007e20000002400 */
[----:B--2---:R-:W-:Y:S01]  /*1a8a0*/  HMMA.16816.F32.BF16 R60, R4, R76, R40 ;  /* 0x0000004c043c723c */ /* 0x004fe20000041828 */
[----:B---3--:R-:W-:-:S06]  /*1a8b0*/  FMUL.FTZ R2, R58, R0 ;  /* 0x000000003a027220 */ /* 0x008fcc0000410000 */
[----:B------:R2:W-:Y:S01]  /*1a8c0*/  MUFU.TANH R85, R2 ;  /* 0x0000000200557308 */ /* 0x0005e20000002400 */
[----:B------:R-:W-:Y:S01]  /*1a8d0*/  HMMA.16816.F32.BF16 R32, R12, R68, R32 ;  /* 0x000000440c20723c */ /* 0x000fe20000041820 */
[----:B--2---:R-:W-:-:S07]  /*1a8e0*/  FMUL.FTZ R2, R59, R0 ;  /* 0x000000003b027220 */ /* 0x004fce0000410000 */
[C---:B------:R-:W-:Y:S01]  /*1a8f0*/  HMMA.16816.F32.BF16 R56, R16.reuse, R88, R104 ;  /* 0x000000581038723c */ /* 0x040fe20000041868 */
[----:B------:R2:W-:Y:S07]  /*1a900*/  MUFU.TANH R86, R2 ;  /* 0x0000000200567308 */ /* 0x0005ee0000002400 */
[----:B------:R-:W-:Y:S08]  /*1a910*/  HMMA.16816.F32.BF16 R16, R16, R90, R20 ;  /* 0x0000005a1010723c */ /* 0x000ff00000041814 */
[----:B------:R-:W-:Y:S01]  /*1a920*/  HMMA.16816.F32.BF16 R40, R12, R70, R36 ;  /* 0x000000460c28723c */ /* 0x000fe20000041824 */
[----:B------:R-:W3:Y:S01]  /*1a930*/  LDSM.16.M88.4 R68, [R214+0xf800] ;  /* 0x00f80000d644783b */ /* 0x000ee20000000200 */
[----:B--2---:R-:W-:-:S04]  /*1a940*/  FMUL.FTZ R2, R52, R0 ;  /* 0x0000000034027220 */ /* 0x004fc80000410000 */
[----:B------:R2:W1:Y:S02]  /*1a950*/  MUFU.TANH R77, R2 ;  /* 0x00000002004d7308 */ /* 0x0004640000002400 */
[----:B--2---:R-:W-:-:S06]  /*1a960*/  FMUL.FTZ R2, R53, R0 ;  /* 0x0000000035027220 */ /* 0x004fcc0000410000 */
[----:B------:R2:W-:Y:S01]  /*1a970*/  MUFU.TANH R76, R2 ;  /* 0x00000002004c7308 */ /* 0x0005e20000002400 */
[----:B----4-:R-:W-:Y:S01]  /*1a980*/  HMMA.16816.F32.BF16 R36, R8, R64, R32 ;  /* 0x000000400824723c */ /* 0x010fe20000041820 */
[----:B--2---:R-:W-:-:S06]  /*1a990*/  FMUL.FTZ R2, R54, R0 ;  /* 0x0000000036027220 */ /* 0x004fcc0000410000 */
[----:B------:R2:W-:Y:S02]  /*1a9a0*/  MUFU.TANH R44, R2 ;  /* 0x00000002002c7308 */ /* 0x0005e40000002400 */
[----:B------:R-:W-:Y:S01]  /*1a9b0*/  HMMA.16816.F32.BF16 R32, R8, R66, R40 ;  /* 0x000000420820723c */ /* 0x000fe20000041828 */
[----:B------:R-:W4:Y:S01]  /*1a9c0*/  LDSM.16.M88.4 R40, [R213+0x7800] ;  /* 0x00780000d528783b */ /* 0x000f220000000200 */
[----:B-----5:R-:W-:Y:S01]  /*1a9d0*/  FFMA.FTZ R3, -R133, R155, R3 ;  /* 0x0000009b85037223 */ /* 0x020fe20000010103 */
[----:B------:R-:W-:Y:S01]  /*1a9e0*/  ISETP.GE.AND P1, PT, R146, R158, PT ;  /* 0x0000009e9200720c */ /* 0x000fe20003f26270 */
[----:B------:R-:W-:Y:S01]  /*1a9f0*/  FMUL.FTZ R62, R62, R0 ;  /* 0x000000003e3e7220 */ /* 0x000fe20000410000 */
[----:B------:R-:W-:Y:S01]  /*1aa00*/  ISETP.GE.AND P0, PT, R144, R158, PT ;  /* 0x0000009e9000720c */ /* 0x000fe20003f06270 */
[----:B------:R-:W-:-:S04]  /*1aa10*/  DEPBAR.LE SB0, 0x0 ;  /* 0x000080000000791a */ /* 0x000fc80000000000 */
[-C--:B--2---:R-:W-:Y:S02]  /*1aa20*/  FMUL.FTZ R2, R55, R0.reuse ;  /* 0x0000000037027220 */ /* 0x084fe40000410000 */
[----:B------:R-:W-:Y:S08]  /*1aa30*/  HMMA.16816.F32.BF16 R52, R4, R78, R28 ;  /* 0x0000004e0434723c */ /* 0x000ff0000004181c */
[C---:B-1----:R-:W-:Y:S08]  /*1aa40*/  HMMA.16816.F32.BF16 R28, R12.reuse, R80, R56 ;  /* 0x000000500c1c723c */ /* 0x042ff00000041838 */
[----:B------:R-:W-:Y:S11]  /*1aa50*/  HMMA.16816.F32.BF16 R12, R12, R82, R16 ;  /* 0x000000520c0c723c */ /* 0x000ff60000041810 */
[----:B------:R-:W-:Y:S05]  /*1aa60*/  @!UPT UIADD3 URZ, URZ, URZ, URZ ;  /* 0x0000003f3f3ff290 */ /* 0x000fea000fffe03f */
[C---:B---3--:R-:W-:Y:S08]  /*1aa70*/  HMMA.16816.F32.BF16 R20, R8.reuse, R68, R28 ;  /* 0x000000440814723c */ /* 0x048ff0000004181c */
[----:B------:R-:W-:Y:S01]  /*1aa80*/  HMMA.16816.F32.BF16 R8, R8, R70, R12 ;  /* 0x000000460808723c */ /* 0x000fe2000004180c */
[----:B------:R1:W2:Y:S07]  /*1aa90*/  MUFU.TANH R64, R2 ;  /* 0x0000000200407308 */ /* 0x0002ae0000002400 */
[----:B------:R-:W-:Y:S01]  /*1aaa0*/  HMMA.16816.F32.BF16 R36, R4, R72, R36 ;  /* 0x000000480424723c */ /* 0x000fe20000041824 */
[----:B-1----:R-:W-:-:S07]  /*1aab0*/  FMUL.FTZ R2, R60, R0 ;  /* 0x000000003c027220 */ /* 0x002fce0000410000 */
[C---:B------:R-:W-:Y:S01]  /*1aac0*/  HMMA.16816.F32.BF16 R28, R4.reuse, R74, R32 ;  /* 0x0000004a041c723c */ /* 0x040fe20000041820 */
[----:B------:R1:W3:Y:S07]  /*1aad0*/  MUFU.TANH R45, R2 ;  /* 0x00000002002d7308 */ /* 0x0002ee0000002400 */
[C---:B----4-:R-:W-:Y:S08]  /*1aae0*/  HMMA.16816.F32.BF16 R8, R4.reuse, R42, R8 ;  /* 0x0000002a0408723c */ /* 0x050ff00000041808 */
[----:B------:R-:W-:Y:S01]  /*1aaf0*/  HMMA.16816.F32.BF16 R20, R4, R40, R20 ;  /* 0x000000280414723c */ /* 0x000fe20000041814 */
[----:B-1----:R-:W-:-:S04]  /*1ab00*/  FMUL.FTZ R2, R61, R0 ;  /* 0x000000003d027220 */ /* 0x002fc80000410000 */
[----:B------:R1:W-:Y:S01]  /*1ab10*/  MUFU.TANH R49, R2 ;  /* 0x0000000200317308 */ /* 0x0003e20000002400 */
[-C--:B------:R-:W-:Y:S02]  /*1ab20*/  FMUL.FTZ R55, R55, R0.reuse ;  /* 0x0000000037377220 */ /* 0x080fe40000410000 */
[----:B-1----:R-:W-:-:S05]  /*1ab30*/  FMUL.FTZ R2, R63, R0 ;  /* 0x000000003f027220 */ /* 0x002fca0000410000 */
[----:B------:R1:W4:Y:S03]  /*1ab40*/  MUFU.TANH R27, R2 ;  /* 0x00000002001b7308 */ /* 0x0003260000002400 */
[-C--:B------:R-:W-:Y:S02]  /*1ab50*/  FMUL.FTZ R8, R8, R0.reuse ;  /* 0x0000000008087220 */ /* 0x080fe40000410000 */
[-C--:B------:R-:W-:Y:S02]  /*1ab60*/  FMUL.FTZ R30, R30, R0.reuse ;  /* 0x000000001e1e7220 */ /* 0x080fe40000410000 */
[----:B-1----:R-:W-:-:S04]  /*1ab70*/  FMUL.FTZ R2, R54, R0 ;  /* 0x0000000036027220 */ /* 0x002fc80000410000 */
[----:B------:R1:W-:Y:S01]  /*1ab80*/  MUFU.TANH R26, R2 ;  /* 0x00000002001a7308 */ /* 0x0003e20000002400 */
[----:B------:R-:W-:Y:S01]  /*1ab90*/  FMUL.FTZ R21, R21, R0 ;  /* 0x0000000015157220 */ /* 0x000fe20000410000 */
[----:B------:R-:W-:Y:S01]  /*1aba0*/  ISETP.GE.AND P5, PT, R143, R158, PT ;  /* 0x0000009e8f00720c */ /* 0x000fe20003fa6270 */
[----:B------:R-:W-:Y:S02]  /*1abb0*/  FFMA.FTZ R4, -R133, R154, R77 ;  /* 0x0000009a85047223 */ /* 0x000fe4000001014d */
[----:B-1----:R-:W-:-:S04]  /*1abc0*/  FMUL.FTZ R2, R38, R0 ;  /* 0x0000000026027220 */ /* 0x002fc80000410000 */
[----:B------:R1:W5:Y:S01]  /*1abd0*/  MUFU.TANH R17, R2 ;  /* 0x0000000200117308 */ /* 0x0003620000002400 */
[----:B------:R-:W-:Y:S01]  /*1abe0*/  FMUL.FTZ R52, R52, R0 ;  /* 0x0000000034347220 */ /* 0x000fe20000410000 */
[----:B------:R-:W-:-:S06]  /*1abf0*/  ISETP.GE.AND P6, PT, R137, R158, PT ;  /* 0x0000009e8900720c */ /* 0x000fcc0003fc6270 */
[----:B------:R-:W2:Y:S01]  /*1ac00*/  MUFU.TANH R55, R55 ;  /* 0x0000003700377308 */ /* 0x000ea20000002400 */
[----:B-1----:R-:W-:Y:S01]  /*1ac10*/  FMUL.FTZ R2, R39, R0 ;  /* 0x0000000027027220 */ /* 0x002fe20000410000 */
[----:B------:R-:W-:Y:S01]  /*1ac20*/  FSEL R39, R3, -INF , !P1 ;  /* 0xff80000003277808 */ /* 0x000fe20004800000 */
[----:B------:R-:W-:-:S05]  /*1ac30*/  FFMA.FTZ R3, -R133, R122, R86 ;  /* 0x0000007a85037223 */ /* 0x000fca0000010156 */
[----:B------:R-:W-:Y:S01]  /*1ac40*/  MUFU.TANH R8, R8 ;  /* 0x0000000800087308 */ /* 0x000fe20000002400 */
[----:B------:R-:W-:Y:S01]  /*1ac50*/  FMUL.FTZ R20, R20, R0 ;  /* 0x0000000014147220 */ /* 0x000fe20000410000 */
[----:B------:R-:W-:Y:S01]  /*1ac60*/  FSEL R42, R3, -INF , !P0 ;  /* 0xff800000032a7808 */ /* 0x000fe20004000000 */
[----:B--2---:R-:W-:-:S05]  /*1ac70*/  FFMA.FTZ R3, -R133, R119, R64 ;  /* 0x0000007785037223 */ /* 0x004fca0000010140 */
[----:B------:R1:W2:Y:S01]  /*1ac80*/  MUFU.TANH R18, R2 ;  /* 0x0000000200127308 */ /* 0x0002a20000002400 */
[----:B------:R-:W-:Y:S01]  /*1ac90*/  FSEL R41, R4, -INF , !P5 ;  /* 0xff80000004297808 */ /* 0x000fe20006800000 */
[C---:B------:R-:W-:Y:S02]  /*1aca0*/  FFMA.FTZ R5, -R133.reuse, R156, R87 ;  /* 0x0000009c85057223 */ /* 0x040fe40000010157 */
[----:B---3--:R-:W-:-:S04]  /*1acb0*/  FFMA.FTZ R4, -R133, R152, R45 ;  /* 0x0000009885047223 */ /* 0x008fc8000001012d */
[----:B------:R-:W-:Y:S01]  /*1acc0*/  MUFU.TANH R30, R30 ;  /* 0x0000001e001e7308 */ /* 0x000fe20000002400 */
[----:B------:R-:W-:Y:S01]  /*1acd0*/  FSEL R45, R3, -INF , !P6 ;  /* 0xff800000032d7808 */ /* 0x000fe20007000000 */
[----:B-1----:R-:W-:-:S06]  /*1ace0*/  FMUL.FTZ R2, R31, R0 ;  /* 0x000000001f027220 */ /* 0x002fcc0000410000 */
[----:B------:R-:W1:Y:S01]  /*1acf0*/  MUFU.TANH R62, R62 ;  /* 0x0000003e003e7308 */ /* 0x000e620000002400 */
[----:B------:R-:W-:Y:S01]  /*1ad00*/  FMUL.FTZ R23, R23, R0 ;  /* 0x0000000017177220 */ /* 0x000fe20000410000 */
[----:B------:R-:W-:Y:S01]  /*1ad10*/  ISETP.GE.AND P3, PT, R135, R158, PT ;  /* 0x0000009e8700720c */ /* 0x000fe20003f66270 */
[----:B----4-:R-:W-:-:S05]  /*1ad20*/  FFMA.FTZ R3, -R133, R117, R27 ;  /* 0x0000007585037223 */ /* 0x010fca000001011b */
[----:B------:R3:W-:Y:S01]  /*1ad30*/  MUFU.TANH R16, R2 ;  /* 0x0000000200107308 */ /* 0x0007e20000002400 */
[-C--:B------:R-:W-:Y:S01]  /*1ad40*/  FMUL.FTZ R36, R36, R0.reuse ;  /* 0x0000000024247220 */ /* 0x080fe20000410000 */
[----:B------:R-:W-:Y:S01]  /*1ad50*/  FSEL R38, R5, -INF , !P0 ;  /* 0xff80000005267808 */ /* 0x000fe20004000000 */
[----:B------:R-:W-:-:S05]  /*1ad60*/  FMUL.FTZ R53, R53, R0 ;  /* 0x0000000035357220 */ /* 0x000fca0000410000 */
[----:B------:R-:W-:Y:S01]  /*1ad70*/  MUFU.TANH R21, R21 ;  /* 0x0000001500157308 */ /* 0x000fe20000002400 */
[-C--:B------:R-:W-:Y:S02]  /*1ad80*/  FMUL.FTZ R37, R37, R0.reuse ;  /* 0x0000000025257220 */ /* 0x080fe40000410000 */
[----:B------:R-:W-:Y:S02]  /*1ad90*/  FMUL.FTZ R28, R28, R0 ;  /* 0x000000001c1c7220 */ /* 0x000fe40000410000 */
[----:B---3--:R-:W-:-:S03]  /*1ada0*/  FFMA.FTZ R2, -R133, R121, R85 ;  /* 0x0000007985027223 */ /* 0x008fc60000010155 */
[----:B------:R-:W3:Y:S01]  /*1adb0*/  MUFU.TANH R12, R20 ;  /* 0x00000014000c7308 */ /* 0x000ee20000002400 */
[-C--:B------:R-:W-:Y:S02]  /*1adc0*/  FMUL.FTZ R29, R29, R0.reuse ;  /* 0x000000001d1d7220 */ /* 0x080fe40000410000 */
[-C--:B------:R-:W-:Y:S01]  /*1add0*/  FMUL.FTZ R22, R22, R0.reuse ;  /* 0x0000000016167220 */ /* 0x080fe20000410000 */
[----:B------:R-:W-:Y:S01]  /*1ade0*/  FSEL R43, R2, -INF , !P1 ;  /* 0xff800000022b7808 */ /* 0x000fe20004800000 */
[-C--:B------:R-:W-:Y:S02]  /*1adf0*/  FMUL.FTZ R9, R9, R0.reuse ;  /* 0x0000000009097220 */ /* 0x080fe40000410000 */
[-C--:B------:R-:W-:Y:S01]  /*1ae00*/  FMUL.FTZ R10, R10, R0.reuse ;  /* 0x000000000a0a7220 */ /* 0x080fe20000410000 */
[----:B------:R-:W4:Y:S01]  /*1ae10*/  MUFU.TANH R52, R52 ;  /* 0x0000003400347308 */ /* 0x000f220000002400 */
[----:B------:R-:W-:Y:S01]  /*1ae20*/  FMUL.FTZ R11, R11, R0 ;  /* 0x000000000b0b7220 */ /* 0x000fe20000410000 */
[-C--:B------:R-:W-:Y:S01]  /*1ae30*/  ISETP.GE.AND P4, PT, R136, R158.reuse, PT ;  /* 0x0000009e8800720c */ /* 0x080fe20003f86270 */
[C---:B-----5:R-:W-:Y:S01]  /*1ae40*/  FFMA.FTZ R0, -R133.reuse, R109, R17 ;  /* 0x0000006d85007223 */ /* 0x060fe20000010111 */
[----:B------:R-:W-:Y:S01]  /*1ae50*/  ISETP.GE.AND P0, PT, R130, R158, PT ;  /* 0x0000009e8200720c */ /* 0x000fe20003f06270 */
[----:B------:R-:W-:Y:S01]  /*1ae60*/  FFMA.FTZ R2, -R133, R120, R44 ;  /* 0x0000007885027223 */ /* 0x000fe2000001012c */
[----:B------:R-:W-:Y:S01]  /*1ae70*/  FSEL R136, R3, -INF , !P3 ;  /* 0xff80000003887808 */ /* 0x000fe20005800000 */
[C---:B------:R-:W-:Y:S01]  /*1ae80*/  FFMA.FTZ R5, -R133.reuse, R153, R76 ;  /* 0x0000009985057223 */ /* 0x040fe2000001014c */
[----:B------:R-:W5:Y:S01]  /*1ae90*/  MUFU.TANH R23, R23 ;  /* 0x0000001700177308 */ /* 0x000f620000002400 */
[----:B------:R-:W-:Y:S01]  /*1aea0*/  FFMA.FTZ R3, -R133, R111, R55 ;  /* 0x0000006f85037223 */ /* 0x000fe20000010137 */
[----:B------:R-:W-:-:S02]  /*1aeb0*/  ISETP.GE.AND P1, PT, R131, R158, PT ;  /* 0x0000009e8300720c */ /* 0x000fc40003f26270 */
[----:B------:R-:W-:Y:S01]  /*1aec0*/  FSEL R164, R0, -INF , !P0 ;  /* 0xff80000000a47808 */ /* 0x000fe20004000000 */
[----:B--2---:R-:W-:Y:S01]  /*1aed0*/  FFMA.FTZ R0, -R133, R110, R18 ;  /* 0x0000006e85007223 */ /* 0x004fe20000010112 */
[----:B------:R-:W-:Y:S02]  /*1aee0*/  FSEL R44, R2, -INF , !P5 ;  /* 0xff800000022c7808 */ /* 0x000fe40006800000 */
[----:B------:R-:W2:Y:S01]  /*1aef0*/  MUFU.TANH R36, R36 ;  /* 0x0000002400247308 */ /* 0x000ea20000002400 */
[----:B------:R-:W-:Y:S01]  /*1af00*/  ISETP.GE.AND P5, PT, R129, R158, PT ;  /* 0x0000009e8100720c */ /* 0x000fe20003fa6270 */
[----:B-1----:R-:W-:Y:S01]  /*1af10*/  FFMA.FTZ R2, -R133, R118, R62 ;  /* 0x0000007685027223 */ /* 0x002fe2000001013e */
[----:B------:R-:W-:Y:S01]  /*1af20*/  FSEL R40, R5, -INF , !P6 ;  /* 0xff80000005287808 */ /* 0x000fe20007000000 */
[----:B------:R-:W-:Y:S01]  /*1af30*/  FFMA.FTZ R5, -R133, R151, R49 ;  /* 0x0000009785057223 */ /* 0x000fe20000010131 */
[----:B------:R-:W-:-:S03]  /*1af40*/  ISETP.GE.AND P6, PT, R124, R158, PT ;  /* 0x0000009e7c00720c */ /* 0x000fc60003fc6270 */
[----:B------:R1:W-:Y:S01]  /*1af50*/  MUFU.TANH R15, R10 ;  /* 0x0000000a000f7308 */ /* 0x0003e20000002400 */
[----:B------:R-:W-:Y:S01]  /*1af60*/  FSEL R131, R3, -INF , !P1 ;  /* 0xff80000003837808 */ /* 0x000fe20004800000 */
[----:B---3--:R-:W-:Y:S01]  /*1af70*/  FFMA.FTZ R12, -R133, R140, R12 ;  /* 0x0000008c850c7223 */ /* 0x008fe2000001010c */
[----:B------:R-:W-:-:S05]  /*1af80*/  FSEL R124, R4, -INF , !P4 ;  /* 0xff800000047c7808 */ /* 0x000fca0006000000 */
[----:B------:R3:W2:Y:S01]  /*1af90*/  MUFU.TANH R3, R11 ;  /* 0x0000000b00037308 */ /* 0x0006a20000002400 */
[----:B------:R-:W-:Y:S01]  /*1afa0*/  FSEL R137, R2, -INF , !P4 ;  /* 0xff80000002897808 */ /* 0x000fe20006000000 */
[C---:B-1----:R-:W-:Y:S02]  /*1afb0*/  FFMA.FTZ R10, -R133.reuse, R138, R8 ;  /* 0x0000008a850a7223 */ /* 0x042fe40000010108 */
[----:B------:R-:W-:Y:S01]  /*1afc0*/  FFMA.FTZ R8, -R133, R108, R30 ;  /* 0x0000006c85087223 */ /* 0x000fe2000001011e */
[----:B------:R-:W-:Y:S01]  /*1afd0*/  FSEL R129, R5, -INF , !P3 ;  /* 0xff80000005817808 */ /* 0x000fe20005800000 */
[C---:B----4-:R-:W-:Y:S02]  /*1afe0*/  FFMA.FTZ R4, -R133.reuse, R150, R52 ;  /* 0x0000009685047223 */ /* 0x050fe40000010134 */
[C---:B---3--:R-:W-:Y:S01]  /*1aff0*/  FFMA.FTZ R11, -R133.reuse, R139, R21 ;  /* 0x0000008b850b7223 */ /* 0x048fe20000010115 */
[----:B------:R-:W-:Y:S02]  /*1b000*/  FSEL R139, R0, -INF , !P5 ;  /* 0xff800000008b7808 */ /* 0x000fe40006800000 */
[----:B------:R-:W-:Y:S01]  /*1b010*/  FSEL R0, R8, -INF , !P6 ;  /* 0xff80000008007808 */ /* 0x000fe20007000000 */
[----:B------:R-:W-:Y:S01]  /*1b020*/  FFMA.FTZ R2, -R133, R116, R26 ;  /* 0x0000007485027223 */ /* 0x000fe2000001011a */
[----:B------:R-:W-:-:S02]  /*1b030*/  ISETP.GE.AND P3, PT, R127, R158, PT ;  /* 0x0000009e7f00720c */ /* 0x000fc40003f66270 */
[----:B------:R-:W-:Y:S01]  /*1b040*/  ISETP.GE.AND P2, PT, R132, R158, PT ;  /* 0x0000009e8400720c */ /* 0x000fe20003f46270 */
[----:B------:R1:W-:Y:S01]  /*1b050*/  STL [R1+0x8], R0 ;  /* 0x0000080001007387 */ /* 0x0003e20000100800 */
[----:B------:R-:W3:Y:S01]  /*1b060*/  MUFU.TANH R37, R37 ;  /* 0x0000002500257308 */ /* 0x000ee20000002400 */
[C---:B-----5:R-:W-:Y:S01]  /*1b070*/  FFMA.FTZ R5, -R133.reuse, R84, R23 ;  /* 0x0000005485057223 */ /* 0x060fe20000010117 */
[----:B------:R-:W-:Y:S02]  /*1b080*/  FSEL R130, R4, -INF , !P2 ;  /* 0xff80000004827808 */ /* 0x000fe40005000000 */
[----:B------:R-:W-:Y:S01]  /*1b090*/  FSEL R132, R2, -INF , !P2 ;  /* 0xff80000002847808 */ /* 0x000fe20005000000 */
[C---:B--2---:R-:W-:Y:S01]  /*1b0a0*/  FFMA.FTZ R2, -R133.reuse, R148, R36 ;  /* 0x0000009485027223 */ /* 0x044fe20000010124 */
[----:B------:R-:W-:Y:S01]  /*1b0b0*/  ISETP.GE.AND P2, PT, R126, R158, PT ;  /* 0x0000009e7e00720c */ /* 0x000fe20003f46270 */
[----:B------:R-:W-:-:S03]  /*1b0c0*/  FFMA.FTZ R3, -R133, R50, R3 ;  /* 0x0000003285037223 */ /* 0x000fc60000010103 */
[----:B------:R-:W-:Y:S02]  /*1b0d0*/  FSEL R155, R2, -INF , !P0 ;  /* 0xff800000029b7808 */ /* 0x000fe40004000000 */
[----:B------:R-:W-:Y:S01]  /*1b0e0*/  ISETP.GE.AND P0, PT, R123, R158, PT ;  /* 0x0000009e7b00720c */ /* 0x000fe20003f06270 */
[----:B------:R-:W2:Y:S01]  /*1b0f0*/  MUFU.TANH R53, R53 ;  /* 0x0000003500357308 */ /* 0x000ea20000002400 */
[----:B-1----:R-:W-:-:S05]  /*1b100*/  FSEL R0, R12, -INF , !P3 ;  /* 0xff8000000c007808 */ /* 0x002fca0005800000 */
[----:B------:R1:W-:Y:S02]  /*1b110*/  STL [R1+0xc], R0 ;  /* 0x00000c0001007387 */ /* 0x0003e40000100800 */
[----:B------:R-:W4:Y:S01]  /*1b120*/  MUFU.TANH R28, R28 ;  /* 0x0000001c001c7308 */ /* 0x000f220000002400 */
[----:B---3--:R-:W-:-:S07]  /*1b130*/  FFMA.FTZ R2, -R133, R147, R37 ;  /* 0x0000009385027223 */ /* 0x008fce0000010125 */
[----:B------:R-:W3:Y:S01]  /*1b140*/  MUFU.TANH R29, R29 ;  /* 0x0000001d001d7308 */ /* 0x000ee20000002400 */
[----:B------:R-:W-:Y:S02]  /*1b150*/  FSEL R248, R2, -INF , !P5 ;  /* 0xff80000002f87808 */ /* 0x000fe40006800000 */
[----:B-1----:R-:W-:-:S05]  /*1b160*/  FSEL R0, R5, -INF , !P2 ;  /* 0xff80000005007808 */ /* 0x002fca0005000000 */
[----:B------:R1:W-:Y:S01]  /*1b170*/  STL [R1+0x10], R0 ;  /* 0x0000100001007387 */ /* 0x0003e20000100800 */
[----:B------:R-:W-:Y:S01]  /*1b180*/  MUFU.TANH R6, R22 ;  /* 0x0000001600067308 */ /* 0x000fe20000002400 */
[----:B------:R-:W-:-:S07]  /*1b190*/  ISETP.GE.AND P5, PT, R157, 0x2, PT ;  /* 0x000000029d00780c */ /* 0x000fce0003fa6270 */
[----:B------:R-:W5:Y:S01]  /*1b1a0*/  MUFU.TANH R9, R9 ;  /* 0x0000000900097308 */ /* 0x000f620000002400 */
[----:B--2---:R-:W-:Y:S01]  /*1b1b0*/  FFMA.FTZ R4, -R133, R149, R53 ;  /* 0x0000009585047223 */ /* 0x004fe20000010135 */
[----:B-1----:R-:W-:-:S05]  /*1b1c0*/  FSEL R0, R3, -INF , !P0 ;  /* 0xff80000003007808 */ /* 0x002fca0004000000 */
[----:B------:R1:W-:Y:S01]  /*1b1d0*/  STL [R1+0x14], R0 ;  /* 0x0000140001007387 */ /* 0x0003e20000100800 */
[----:B------:R-:W-:Y:S01]  /*1b1e0*/  ISETP.GE.AND P4, PT, R128, R158, PT ;  /* 0x0000009e8000720c */ /* 0x000fe20003f86270 */
[C---:B----4-:R-:W-:Y:S01]  /*1b1f0*/  FFMA.FTZ R14, -R133.reuse, R145, R28 ;  /* 0x00000091850e7223 */ /* 0x050fe2000001011c */
[----:B------:R-:W-:Y:S01]  /*1b200*/  FSEL R128, R4, -INF , !P1 ;  /* 0xff80000004807808 */ /* 0x000fe20004800000 */
[----:B---3--:R-:W-:Y:S01]  /*1b210*/  FFMA.FTZ R13, -R133, R142, R29 ;  /* 0x0000008e850d7223 */ /* 0x008fe2000001011d */
[----:B------:R-:W-:Y:S01]  /*1b220*/  ISETP.GE.AND P1, PT, R125, R158, PT ;  /* 0x0000009e7d00720c */ /* 0x000fe20003f26270 */
[C---:B-----5:R-:W-:Y:S02]  /*1b230*/  FFMA.FTZ R9, -R133.reuse, R134, R9 ;  /* 0x0000008685097223 */ /* 0x060fe40000010109 */
[C---:B------:R-:W-:Y:S02]  /*1b240*/  FFMA.FTZ R7, -R133.reuse, R101, R16 ;  /* 0x0000006585077223 */ /* 0x040fe40000010110 */
[----:B------:R-:W-:-:S02]  /*1b250*/  FFMA.FTZ R6, -R133, R100, R6 ;  /* 0x0000006485067223 */ /* 0x000fc40000010106 */
[----:B------:R-:W-:Y:S01]  /*1b260*/  FFMA.FTZ R4, -R133, R51, R15 ;  /* 0x0000003385047223 */ /* 0x000fe2000001010f */
[----:B------:R-:W-:Y:S01]  /*1b270*/  BSSY B1, `(.L_x_5089) ;  /* 0x00000dd000017945 */ /* 0x000fe20003800000 */
        /* <DEDUP_REMOVED lines=14> */
[----:B------:R-:W-:Y:S02]  /*1b360*/  IADD3 R220, R219, 0x7800, RZ ;  /* 0x00007800dbdc7810 */ /* 0x000fe40007ffe0ff */
        /* <DEDUP_REMOVED lines=10> */
[----:B-1----:R-:W-:Y:S01]  /*1b410*/  ISETP.NE.U32.AND P0, PT, R240, RZ, PT ;  /* 0x000000fff000720c */ /* 0x002fe20003f05070 */
[----:B------:R-:W-:Y:S03]  /*1b420*/  BSSY B0, `(.L_x_5091) ;  /* 0x0000042000007945 */ /* 0x000fe60003800000 */
[----:B------:R-:W-:-:S13]  /*1b430*/  ISETP.NE.AND.EX P0, PT, R241, RZ, PT, P0 ;  /* 0x000000fff100720c */ /* 0x000fda0003f05300 */
[----:B------:R-:W-:Y:S05]  /*1b440*/  @!P0 BRA `(.L_x_5092) ;  /* 0x000003c000008947 */ /* 0x000fea0003800000 */
[----:B------:R-:W2:Y:S01]  /*1b450*/  LD.E R2, [R24.64+0x170] ;  /* 0x0001700618027980 */ /* 0x000ea2000c101900 */
[----:B------:R-:W-:Y:S02]  /*1b460*/  IADD3 R8, R141, -0x40, RZ ;  /* 0xffffffc08d087810 */ /* 0x000fe40007ffe0ff */
[----:B------:R-:W-:Y:S02]  /*1b470*/  IABS R6, R141 ;  /* 0x0000008d00067213 */ /* 0x000fe40000000000 */
        /* <DEDUP_REMOVED lines=10> */
[----:B-1----:R-:W-:Y:S02]  /*1b520*/  IMAD.MOV R3, RZ, RZ, -R5 ;  /* 0x000000ffff037224 */ /* 0x002fe400078e0a05 */
[----:B------:R-:W-:Y:S02]  /*1b530*/  IMAD.MOV.U32 R4, RZ, RZ, RZ ;  /* 0x000000ffff047224 */ /* 0x000fe400078e00ff */
[----:B------:R-:W-:-:S04]  /*1b540*/  IMAD R3, R3, R0, RZ ;  /* 0x0000000003037224 */ /* 0x000fc800078e02ff */
[----:B------:R-:W-:-:S04]  /*1b550*/  IMAD.HI.U32 R3, R5, R3, R4 ;  /* 0x0000000305037227 */ /* 0x000fc800078e0004 */
[----:B------:R-:W-:Y:S02]  /*1b560*/  IMAD.MOV.U32 R5, RZ, RZ, R9 ;  /* 0x000000ffff057224 */ /* 0x000fe400078e0009 */
        /* <DEDUP_REMOVED lines=14> */
[----:B------:R-:W-:Y:S02]  /*1b650*/  ISETP.NE.AND P1, PT, R2, RZ, PT ;  /* 0x000000ff0200720c */ /* 0x000fe40003f25270 */
[----:B------:R-:W-:Y:S02]  /*1b660*/  LOP3.LUT R5, RZ, R2, RZ, 0x33, !PT ;  /* 0x00000002ff057212 */ /* 0x000fe400078e33ff */
[----:B------:R-:W-:Y:S02]  /*1b670*/  @P4 IADD3 R3, R3, 0x1, RZ ;  /* 0x0000000103034810 */ /* 0x000fe40007ffe0ff */
[----:B------:R-:W-:Y:S02]  /*1b680*/  @P6 IADD3 R4, R4, 0x1, RZ ;  /* 0x0000000104046810 */ /* 0x000fe40007ffe0ff */
[----:B------:R-:W-:-:S03]  /*1b690*/  @!P0 IADD3 R3, -R3, RZ, RZ ;  /* 0x000000ff03038210 */ /* 0x000fc60007ffe1ff */
[----:B------:R-:W-:Y:S01]  /*1b6a0*/  @!P2 IMAD.MOV R4, RZ, RZ, -R4 ;  /* 0x000000ffff04a224 */ /* 0x000fe200078e0a04 */
[----:B------:R-:W-:-:S04]  /*1b6b0*/  SEL R3, R5, R3, !P1 ;  /* 0x0000000305037207 */ /* 0x000fc80004800000 */
[----:B------:R-:W-:Y:S01]  /*1b6c0*/  SEL R0, R5, R4, !P1 ;  /* 0x0000000405007207 */ /* 0x000fe20004800000 */
[--C-:B------:R-:W-:Y:S01]  /*1b6d0*/  IMAD.WIDE R8, R3, 0x4, R240.reuse ;  /* 0x0000000403087825 */ /* 0x100fe200078e02f0 */
[----:B------:R-:W2:Y:S03]  /*1b6e0*/  LD.E.64 R4, [R24.64+0x38] ;  /* 0x0000380618047980 */ /* 0x000ea6000c101b00 */
[C---:B------:R-:W-:Y:S02]  /*1b6f0*/  IMAD.WIDE R6, R0.reuse, 0x4, R240 ;  /* 0x0000000400067825 */ /* 0x040fe400078e02f0 */
[----:B------:R1:W3:Y:S04]  /*1b700*/  LD.E R9, [R8.64] ;  /* 0x0000000608097980 */ /* 0x0002e8000c101900 */
[----:B------:R4:W3:Y:S04]  /*1b710*/  LD.E R10, [R6.64] ;  /* 0x00000006060a7980 */ /* 0x0008e8000c101900 */
[----:B----4-:R-:W4:Y:S01]  /*1b720*/  LD.E.64 R6, [R24.64+0x20] ;  /* 0x0000200618067980 */ /* 0x010f22000c101b00 */
[----:B------:R-:W-:-:S04]  /*1b730*/  IMAD.IADD R0, R0, 0x1, -R3 ;  /* 0x0000000100007824 */ /* 0x000fc800078e0a03 */
[----:B------:R-:W-:-:S05]  /*1b740*/  IMAD R2, R2, R0, -0x40 ;  /* 0xffffffc002027424 */ /* 0x000fca00078e0200 */
[----:B-1----:R-:W-:Y:S01]  /*1b750*/  SHF.R.S32.HI R8, RZ, 0x1f, R2 ;  /* 0x0000001fff087819 */ /* 0x002fe20000011402 */
[-C--:B--2---:R-:W-:Y:S02]  /*1b760*/  IMAD R0, R5, R2.reuse, RZ ;  /* 0x0000000205007224 */ /* 0x084fe400078e02ff */
[----:B------:R-:W-:-:S04]  /*1b770*/  IMAD.WIDE.U32 R2, R4, R2, RZ ;  /* 0x0000000204027225 */ /* 0x000fc800078e00ff */
[----:B------:R-:W-:Y:S02]  /*1b780*/  IMAD R4, R4, R8, R0 ;  /* 0x0000000804047224 */ /* 0x000fe400078e0200 */
[----:B---3--:R-:W-:-:S03]  /*1b790*/  IMAD.IADD R9, R9, 0x1, -R10 ;  /* 0x0000000109097824 */ /* 0x008fc600078e0a0a */
[----:B------:R-:W-:Y:S02]  /*1b7a0*/  IADD3 R3, R3, R4, RZ ;  /* 0x0000000403037210 */ /* 0x000fe40007ffe0ff */
[----:B------:R-:W-:Y:S01]  /*1b7b0*/  SHF.R.S32.HI R5, RZ, 0x1f, R9 ;  /* 0x0000001fff057819 */ /* 0x000fe20000011409 */
[----:B----4-:R-:W-:Y:S02]  /*1b7c0*/  IMAD R0, R7, R9, RZ ;  /* 0x0000000907007224 */ /* 0x010fe400078e02ff */
[----:B------:R-:W-:-:S04]  /*1b7d0*/  IMAD.WIDE.U32 R2, R9, R6, R2 ;  /* 0x0000000609027225 */ /* 0x000fc800078e0002 */
[----:B------:R-:W-:-:S04]  /*1b7e0*/  IMAD R0, R6, R5, R0 ;  /* 0x0000000506007224 */ /* 0x000fc800078e0200 */
[----:B------:R-:W-:Y:S01]  /*1b7f0*/  IMAD.IADD R3, R3, 0x1, R0 ;  /* 0x0000000103037824 */ /* 0x000fe200078e0200 */
[----:B------:R-:W-:Y:S05]  /*1b800*/  BRA `(.L_x_5093) ;  /* 0x0000003000007947 */ /* 0x000fea0003800000 */
.L_x_5092:
[----:B------:R-:W2:Y:S02]  /*1b810*/  LD.E R2, [R24.64+0x38] ;  /* 0x0000380618027980 */ /* 0x000ea4000c101900 */
[----:B--2---:R-:W-:-:S04]  /*1b820*/  LEA R2, -R2, RZ, 0x6 ;  /* 0x000000ff02027211 */ /* 0x004fc800078e31ff */
[----:B------:R-:W-:Y:S02]  /*1b830*/  SHF.R.S32.HI R3, RZ, 0x1f, R2 ;  /* 0x0000001fff037819 */ /* 0x000fe40000011402 */
.L_x_5093:
[----:B------:R-:W-:Y:S05]  /*1b840*/  BSYNC B0 ;  /* 0x0000000000007941 */ /* 0x000fea0003800000 */
.L_x_5091:
        /* <DEDUP_REMOVED lines=9> */
[----:B------:R-:W-:Y:S02]  /*1b8e0*/  @P3 LEA.HI.X R35, R0, R161, R6, 0x1, P1 ;  /* 0x000000a100233211 */ /* 0x000fe400008f0c06 */
        /* <DEDUP_REMOVED lines=10> */
[----:B------:R-:W-:Y:S01]  /*1b990*/  @P6 LEA R30, P1, R2, R245, 0x1 ;  /* 0x000000f5021e6211 */ /* 0x000fe200078208ff */
        /* <DEDUP_REMOVED lines=106> */
.L_x_5090:
[----:B-1----:R-:W-:Y:S05]  /*1c040*/  BSYNC B1 ;  /* 0x0000000000017941 */ /* 0x002fea0003800000 */
.L_x_5089:
[----:B------:R-:W-:Y:S04]  /*1c050*/  STL [R1+0x48], R219 ;  /* 0x000048db01007387 */ /* 0x000fe80000100800 */
[----:B------:R1:W-:Y:S04]  /*1c060*/  STL [R1+0x44], R218 ;  /* 0x000044da01007387 */ /* 0x0003e80000100800 */
[----:B------:R2:W3:Y:S04]  /*1c070*/  LD.E R0, [R24.64+0xdc] ;  /* 0x0000dc0618007980 */ /* 0x0004e8000c101900 */
[----:B-1----:R-:W4:Y:S04]  /*1c080*/  LDL.LU R218, [R1+0x8] ;  /* 0x0000080001da7983 */ /* 0x002f280000300800 */
[----:B------:R1:W-:Y:S04]  /*1c090*/  STL [R1+0x40], R217 ;  /* 0x000040d901007387 */ /* 0x0003e80000100800 */
[----:B-1----:R-:W3:Y:S04]  /*1c0a0*/  LDL.LU R217, [R1+0x14] ;  /* 0x0000140001d97983 */ /* 0x002ee80000300800 */
[----:B------:R1:W-:Y:S04]  /*1c0b0*/  STL [R1+0x3c], R216 ;  /* 0x00003cd801007387 */ /* 0x0003e80000100800 */
[----:B-1----:R-:W3:Y:S04]  /*1c0c0*/  LDL.LU R216, [R1+0xc] ;  /* 0x00000c0001d87983 */ /* 0x002ee80000300800 */
[----:B------:R-:W-:Y:S04]  /*1c0d0*/  STL [R1+0x38], R215 ;  /* 0x000038d701007387 */ /* 0x000fe80000100800 */
[----:B------:R-:W-:Y:S04]  /*1c0e0*/  STL [R1+0x34], R214 ;  /* 0x000034d601007387 */ /* 0x000fe80000100800 */
[----:B------:R-:W-:Y:S04]  /*1c0f0*/  STL [R1+0x30], R213 ;  /* 0x000030d501007387 */ /* 0x000fe80000100800 */
[----:B------:R-:W-:Y:S04]  /*1c100*/  STL [R1+0x2c], R208 ;  /* 0x00002cd001007387 */ /* 0x000fe80000100800 */
[----:B------:R1:W-:Y:S04]  /*1c110*/  STL [R1+0x28], R133 ;  /* 0x0000288501007387 */ /* 0x0003e80000100800 */
[----:B-1----:R-:W3:Y:S01]  /*1c120*/  LDL.LU R133, [R1+0x10] ;  /* 0x0000100001857983 */ /* 0x002ee20000300800 */
[----:B------:R-:W-:-:S04]  /*1c130*/  FMNMX.FTZ R2, R39, R38, !PT ;  /* 0x0000002627027209 */ /* 0x000fc80007810000 */
[----:B------:R-:W-:-:S04]  /*1c140*/  FMNMX.FTZ R2, R41, R2, !PT ;  /* 0x0000000229027209 */ /* 0x000fc80007810000 */
[----:B------:R-:W-:-:S04]  /*1c150*/  FMNMX.FTZ R2, R40, R2, !PT ;  /* 0x0000000228027209 */ /* 0x000fc80007810000 */
        /* <DEDUP_REMOVED lines=14> */
[----:B------:R-:W-:-:S04]  /*1c240*/  FMNMX.FTZ R2, R131, R2, !PT ;  /* 0x0000000283027209 */ /* 0x000fc80007810000 */
[----:B------:R-:W-:-:S04]  /*1c250*/  FMNMX.FTZ R2, R164, R2, !PT ;  /* 0x00000002a4027209 */ /* 0x000fc80007810000 */
[----:B------:R-:W-:Y:S02]  /*1c260*/  FMNMX.FTZ R2, R139, R2, !PT ;  /* 0x000000028b027209 */ /* 0x000fe40007810000 */
[----:B------:R-:W-:-:S04]  /*1c270*/  SHF.L.U32 R209, R47, 0x1, RZ ;  /* 0x000000012fd17819 */ /* 0x000fc800000006ff */
[----:B------:R-:W-:Y:S01]  /*1c280*/  LEA R212, R46, R209, 0x1 ;  /* 0x000000d12ed47211 */ /* 0x000fe200078e08ff */
[----:B------:R-:W-:Y:S04]  /*1c290*/  LDSM.16.MT88.4 R16, [R209+0x10000] ;  /* 0x01000000d110783b */ /* 0x000fe80000004200 */
[----:B------:R-:W-:Y:S01]  /*1c2a0*/  LDSM.16.MT88.4 R8, [R212+0x10000] ;  /* 0x01000000d408783b */ /* 0x000fe20000004200 */
[----:B------:R-:W-:-:S03]  /*1c2b0*/  IMAD R210, R48, 0x2, R209 ;  /* 0x0000000230d27824 */ /* 0x000fc600078e02d1 */
[----:B------:R-:W-:Y:S01]  /*1c2c0*/  LDSM.16.MT88.4 R32, [R209+0x12000] ;  /* 0x01200000d120783b */ /* 0x000fe20000004200 */
[----:B------:R-:W-:-:S03]  /*1c2d0*/  IMAD R211, R46, 0x2, R210 ;  /* 0x000000022ed37824 */ /* 0x000fc600078e02d2 */
[----:B------:R-:W-:Y:S04]  /*1c2e0*/  LDSM.16.MT88.4 R12, [R210+0x10000] ;  /* 0x01000000d20c783b */ /* 0x000fe80000004200 */
[----:B------:R-:W-:Y:S04]  /*1c2f0*/  LDSM.16.MT88.4 R20, [R211+0x10000] ;  /* 0x01000000d314783b */ /* 0x000fe80000004200 */
[----:B------:R-:W-:Y:S04]  /*1c300*/  LDSM.16.MT88.4 R28, [R212+0x12000] ;  /* 0x01200000d41c783b */ /* 0x000fe80000004200 */
[----:B--2---:R-:W-:Y:S01]  /*1c310*/  LDSM.16.MT88.4 R24, [R211+0x12000] ;  /* 0x01200000d318783b */ /* 0x004fe20000004200 */
[----:B----4-:R-:W-:-:S04]  /*1c320*/  FMNMX.FTZ R2, R218, R2, !PT ;  /* 0x00000002da027209 */ /* 0x010fc80007810000 */
[----:B------:R-:W-:-:S04]  /*1c330*/  FMNMX.FTZ R2, R179, R2, !PT ;  /* 0x00000002b3027209 */ /* 0x000fc80007810000 */
[----:B------:R-:W-:Y:S02]  /*1c340*/  FMNMX.FTZ R2, R138, R2, !PT ;  /* 0x000000028a027209 */ /* 0x000fe40007810000 */
[----:B---3--:R-:W-:-:S04]  /*1c350*/  FMNMX.FTZ R135, R216, R135, !PT ;  /* 0x00000087d8877209 */ /* 0x008fc80007810000 */
[----:B------:R-:W-:-:S04]  /*1c360*/  FMNMX.FTZ R135, R178, R135, !PT ;  /* 0x00000087b2877209 */ /* 0x000fc80007810000 */
[----:B------:R-:W-:-:S04]  /*1c370*/  FMNMX.FTZ R135, R186, R135, !PT ;  /* 0x00000087ba877209 */ /* 0x000fc80007810000 */
[----:B------:R-:W-:-:S05]  /*1c380*/  FMNMX.FTZ R135, R185, R135, !PT ;  /* 0x00000087b9877209 */ /* 0x000fca0007810000 */
[----:B------:R-:W1:Y:S01]  /*1c390*/  SHFL.BFLY PT, R4, R135, 0x2, 0x1f ;  /* 0x0c401f0087047f89 */ /* 0x000e6200000e0000 */
[----:B------:R-:W-:-:S04]  /*1c3a0*/  FMNMX.FTZ R2, R133, R2, !PT ;  /* 0x0000000285027209 */ /* 0x000fc80007810000 */
        /* <DEDUP_REMOVED lines=8> */
[----:B------:R-:W-:Y:S01]  /*1c430*/  FSETP.NEU.FTZ.AND P0, PT, R135, -INF , PT ;  /* 0xff8000008700780b */ /* 0x000fe20003f1d000 */
[----:B------:R-:W-:-:S05]  /*1c440*/  FMUL.FTZ R3, R0, R135 ;  /* 0x0000008700037220 */ /* 0x000fca0000410000 */
[----:B------:R-:W-:-:S05]  /*1c450*/  FSEL R3, R3, RZ, P0 ;  /* 0x000000ff03037208 */ /* 0x000fca0000000000 */
[--C-:B------:R-:W-:Y:S01]  /*1c460*/  FFMA.FTZ R4, R39, R0, -R3.reuse ;  /* 0x0000000027047223 */ /* 0x100fe20000010803 */
[----:B--2---:R-:W-:Y:S01]  /*1c470*/  FMNMX.FTZ R134, R2, R134, !PT ;  /* 0x0000008602867209 */ /* 0x004fe20007810000 */
[----:B------:R-:W-:Y:S02]  /*1c480*/  FFMA.FTZ R2, R38, R0, -R3 ;  /* 0x0000000026027223 */ /* 0x000fe40000010803 */
[----:B------:R1:W-:Y:S01]  /*1c490*/  MUFU.EX2 R177, R4 ;  /* 0x0000000400b17308 */ /* 0x0003e20000000800 */
[----:B------:R-:W-:Y:S01]  /*1c4a0*/  LDSM.16.MT88.4 R36, [R210+0x12000] ;  /* 0x01200000d224783b */ /* 0x000fe20000004200 */
[----:B------:R-:W-:-:S06]  /*1c4b0*/  FSETP.NEU.FTZ.AND P0, PT, R134, -INF , PT ;  /* 0xff8000008600780b */ /* 0x000fcc0003f1d000 */
[----:B------:R2:W-:Y:S01]  /*1c4c0*/  MUFU.EX2 R167, R2 ;  /* 0x0000000200a77308 */ /* 0x0005e20000000800 */
[----:B-1----:R-:W-:-:S07]  /*1c4d0*/  FFMA.FTZ R4, R41, R0, -R3 ;  /* 0x0000000029047223 */ /* 0x002fce0000010803 */
[----:B------:R1:W-:Y:S01]  /*1c4e0*/  MUFU.EX2 R176, R4 ;  /* 0x0000000400b07308 */ /* 0x0003e20000000800 */
[----:B--2---:R-:W-:-:S05]  /*1c4f0*/  FMUL.FTZ R2, R0, R134 ;  /* 0x0000008600027220 */ /* 0x004fca0000410000 */
[----:B------:R-:W-:Y:S01]  /*1c500*/  FSEL R2, R2, RZ, P0 ;  /* 0x000000ff02027208 */ /* 0x000fe20000000000 */
[----:B-1----:R-:W-:-:S04]  /*1c510*/  FFMA.FTZ R4, R40, R0, -R3 ;  /* 0x0000000028047223 */ /* 0x002fc80000010803 */
[----:B------:R1:W2:Y:S02]  /*1c520*/  MUFU.EX2 R166, R4 ;  /* 0x0000000400a67308 */ /* 0x0002a40000000800 */
[----:B-1----:R-:W-:-:S06]  /*1c530*/  FFMA.FTZ R4, R43, R0, -R2 ;  /* 0x000000002b047223 */ /* 0x002fcc0000010802 */
[----:B------:R1:W-:Y:S02]  /*1c540*/  MUFU.EX2 R144, R4 ;  /* 0x0000000400907308 */ /* 0x0003e40000000800 */
[----:B-1----:R-:W-:-:S06]  /*1c550*/  FFMA.FTZ R4, R42, R0, -R2 ;  /* 0x000000002a047223 */ /* 0x002fcc0000010802 */
[----:B------:R1:W3:Y:S02]  /*1c560*/  MUFU.EX2 R154, R4 ;  /* 0x00000004009a7308 */ /* 0x0002e40000000800 */
[----:B-1----:R-:W-:-:S06]  /*1c570*/  FFMA.FTZ R4, R44, R0, -R2 ;  /* 0x000000002c047223 */ /* 0x002fcc0000010802 */
[----:B------:R1:W-:Y:S02]  /*1c580*/  MUFU.EX2 R145, R4 ;  /* 0x0000000400917308 */ /* 0x0003e40000000800 */
[----:B-1----:R-:W-:-:S06]  /*1c590*/  FFMA.FTZ R4, R45, R0, -R2 ;  /* 0x000000002d047223 */ /* 0x002fcc0000010802 */
[----:B------:R1:W4:Y:S01]  /*1c5a0*/  MUFU.EX2 R146, R4 ;  /* 0x0000000400927308 */ /* 0x0003220000000800 */
[----:B--2---:R-:W-:Y:S02]  /*1c5b0*/  F2FP.BF16.PACK_AB R6, R166, R176 ;  /* 0x000000b0a606723e */ /* 0x004fe400000010ff */
[----:B---3--:R-:W-:Y:S02]  /*1c5c0*/  F2FP.BF16.PACK_AB R5, R154, R144 ;  /* 0x000000909a05723e */ /* 0x008fe400000010ff */
[----:B-1----:R-:W-:Y:S02]  /*1c5d0*/  F2FP.BF16.PACK_AB R4, R167, R177 ;  /* 0x000000b1a704723e */ /* 0x002fe400000010ff */
[----:B----4-:R-:W-:-:S07]  /*1c5e0*/  F2FP.BF16.PACK_AB R7, R146, R145 ;  /* 0x000000919207723e */ /* 0x010fce00000010ff */
[C---:B------:R-:W-:Y:S08]  /*1c5f0*/  HMMA.16816.F32.BF16 R80, R4.reuse, R8, RZ ;  /* 0x000000080450723c */ /* 0x040ff000000418ff */
[C---:B------:R-:W-:Y:S01]  /*1c600*/  HMMA.16816.F32.BF16 R48, R4.reuse, R10, RZ ;  /* 0x0000000a0430723c */ /* 0x040fe200000418ff */
[----:B------:R-:W1:Y:S07]  /*1c610*/  LDSM.16.MT88.4 R8, [R212+0x14000] ;  /* 0x01400000d408783b */ /* 0x000e6e0000004200 */
[C---:B------:R-:W-:Y:S08]  /*1c620*/  HMMA.16816.F32.BF16 R88, R4.reuse, R16, RZ ;  /* 0x000000100458723c */ /* 0x040ff000000418ff */
[C---:B------:R-:W-:Y:S01]  /*1c630*/  HMMA.16816.F32.BF16 R56, R4.reuse, R18, RZ ;  /* 0x000000120438723c */ /* 0x040fe200000418ff */
[----:B------:R-:W2:Y:S07]  /*1c640*/  LDSM.16.MT88.4 R16, [R209+0x14000] ;  /* 0x01400000d110783b */ /* 0x000eae0000004200 */
[C---:B------:R-:W-:Y:S08]  /*1c650*/  HMMA.16816.F32.BF16 R84, R4.reuse, R12, RZ ;  /* 0x0000000c0454723c */ /* 0x040ff000000418ff */
[C---:B------:R-:W-:Y:S01]  /*1c660*/  HMMA.16816.F32.BF16 R52, R4.reuse, R14, RZ ;  /* 0x0000000e0434723c */ /* 0x040fe200000418ff */
[----:B------:R-:W3:Y:S07]  /*1c670*/  LDSM.16.MT88.4 R12, [R210+0x14000] ;  /* 0x01400000d20c783b */ /* 0x000eee0000004200 */
[C---:B------:R-:W-:Y:S08]  /*1c680*/  HMMA.16816.F32.BF16 R76, R4.reuse, R20, RZ ;  /* 0x00000014044c723c */ /* 0x040ff000000418ff */
[C---:B------:R-:W-:Y:S01]  /*1c690*/  HMMA.16816.F32.BF16 R96, R4.reuse, R22, RZ ;  /* 0x000000160460723c */ /* 0x040fe200000418ff */
[----:B------:R-:W4:Y:S07]  /*1c6a0*/  LDSM.16.MT88.4 R20, [R211+0x14000] ;  /* 0x01400000d314783b */ /* 0x000f2e0000004200 */
[C---:B-1----:R-:W-:Y:S07]  /*1c6b0*/  HMMA.16816.F32.BF16 R116, R4.reuse, R8, RZ ;  /* 0x000000080474723c */ /* 0x042fee00000418ff */
[-CC-:B------:R-:W-:Y:S01]  /*1c6c0*/  FFMA.FTZ R8, R124, R0.reuse, -R3.reuse ;  /* 0x000000007c087223 */ /* 0x180fe20000010803 */
[C---:B--2---:R-:W-:Y:S03]  /*1c6d0*/  HMMA.16816.F32.BF16 R100, R4.reuse, R16, RZ ;  /* 0x000000100464723c */ /* 0x044fe600000418ff */
[----:B------:R1:W-:Y:S05]  /*1c6e0*/  MUFU.EX2 R147, R8 ;  /* 0x0000000800937308 */ /* 0x0003ea0000000800 */
[----:B------:R-:W-:Y:S01]  /*1c6f0*/  HMMA.16816.F32.BF16 R104, R4, R18, RZ ;  /* 0x000000120468723c */ /* 0x000fe200000418ff */
[----:B------:R-:W2:Y:S01]  /*1c700*/  LDSM.16.MT88.4 R16, [R212+0x16000] ;  /* 0x01600000d410783b */ /* 0x000ea20000004200 */
[----:B-1----:R-:W-:-:S06]  /*1c710*/  FFMA.FTZ R8, R129, R0, -R3 ;  /* 0x0000000081087223 */ /* 0x002fcc0000010803 */
[C---:B------:R-:W-:Y:S01]  /*1c720*/  HMMA.16816.F32.BF16 R68, R4.reuse, R36, RZ ;  /* 0x000000240444723c */ /* 0x040fe200000418ff */
[----:B------:R1:W1:Y:S07]  /*1c730*/  MUFU.EX2 R153, R8 ;  /* 0x0000000800997308 */ /* 0x00026e0000000800 */
[C---:B------:R-:W-:Y:S08]  /*1c740*/  HMMA.16816.F32.BF16 R40, R4.reuse, R38, RZ ;  /* 0x000000260428723c */ /* 0x040ff000000418ff */
[----:B------:R-:W-:Y:S01]  /*1c750*/  HMMA.16816.F32.BF16 R72, R4, R32, RZ ;  /* 0x000000200448723c */ /* 0x000fe200000418ff */
[----:B-1----:R-:W-:-:S04]  /*1c760*/  FFMA.FTZ R8, R130, R0, -R3 ;  /* 0x0000000082087223 */ /* 0x002fc80000010803 */
[----:B------:R1:W-:Y:S03]  /*1c770*/  MUFU.EX2 R213, R8 ;  /* 0x0000000800d57308 */ /* 0x0003e60000000800 */
[C---:B------:R-:W-:Y:S01]  /*1c780*/  HMMA.16816.F32.BF16 R44, R4.reuse, R34, RZ ;  /* 0x00000022042c723c */ /* 0x040fe200000418ff */
[----:B------:R-:W2:Y:S07]  /*1c790*/  LDSM.16.MT88.4 R32, [R209+0x16000] ;  /* 0x01600000d120783b */ /* 0x000eae0000004200 */
[C---:B------:R-:W-:Y:S08]  /*1c7a0*/  HMMA.16816.F32.BF16 R64, R4.reuse, R28, RZ ;  /* 0x0000001c0440723c */ /* 0x040ff000000418ff */
[----:B------:R-:W-:Y:S01]  /*1c7b0*/  HMMA.16816.F32.BF16 R36, R4, R30, RZ ;  /* 0x0000001e0424723c */ /* 0x000fe200000418ff */
[----:B------:R-:W2:Y:S01]  /*1c7c0*/  LDSM.16.MT88.4 R28, [R210+0x16000] ;  /* 0x01600000d21c783b */ /* 0x000ea20000004200 */
[----:B-1----:R-:W-:-:S06]  /*1c7d0*/  FFMA.FTZ R8, R128, R0, -R3 ;  /* 0x0000000080087223 */ /* 0x002fcc0000010803 */
[C---:B---3--:R-:W-:Y:S01]  /*1c7e0*/  HMMA.16816.F32.BF16 R108, R4.reuse, R12, RZ ;  /* 0x0000000c046c723c */ /* 0x048fe200000418ff */
[----:B------:R1:W-:Y:S07]  /*1c7f0*/  MUFU.EX2 R215, R8 ;  /* 0x0000000800d77308 */ /* 0x0003ee0000000800 */
[C---:B------:R-:W-:Y:S01]  /*1c800*/  HMMA.16816.F32.BF16 R112, R4.reuse, R14, RZ ;  /* 0x0000000e0470723c */ /* 0x040fe200000418ff */
[----:B------:R-:W3:Y:S07]  /*1c810*/  LDSM.16.MT88.4 R12, [R211+0x16000] ;  /* 0x01600000d30c783b */ /* 0x000eee0000004200 */
[----:B----4-:R-:W-:Y:S01]  /*1c820*/  HMMA.16816.F32.BF16 R124, R4, R20, RZ ;  /* 0x00000014047c723c */ /* 0x010fe200000418ff */
[----:B-1----:R-:W-:-:S04]  /*1c830*/  FFMA.FTZ R8, R137, R0, -R2 ;  /* 0x0000000089087223 */ /* 0x002fc80000010802 */
[----:B------:R1:W-:Y:S03]  /*1c840*/  MUFU.EX2 R152, R8 ;  /* 0x0000000800987308 */ /* 0x0003e60000000800 */
[----:B------:R-:W-:Y:S01]  /*1c850*/  HMMA.16816.F32.BF16 R140, R4, R22, RZ ;  /* 0x00000016048c723c */ /* 0x000fe200000418ff */
[----:B------:R-:W4:Y:S01]  /*1c860*/  LDSM.16.MT88.4 R20, [R210+0x10800] ;  /* 0x01080000d214783b */ /* 0x000f220000004200 */
[----:B-1----:R-:W-:-:S04]  /*1c870*/  FFMA.FTZ R8, R136, R0, -R2 ;  /* 0x0000000088087223 */ /* 0x002fc80000010802 */
[----:B------:R1:W1:Y:S02]  /*1c880*/  MUFU.EX2 R208, R8 ;  /* 0x0000000800d07308 */ /* 0x0002640000000800 */
[----:B------:R-:W-:Y:S01]  /*1c890*/  HMMA.16816.F32.BF16 R60, R4, R24, RZ ;  /* 0x00000018043c723c */ /* 0x000fe200000418ff */
[----:B-1----:R-:W-:-:S05]  /*1c8a0*/  FFMA.FTZ R8, R132, R0, -R2 ;  /* 0x0000000084087223 */ /* 0x002fca0000010802 */
[----:B------:R1:W-:Y:S02]  /*1c8b0*/  MUFU.EX2 R214, R8 ;  /* 0x0000000800d67308 */ /* 0x0003e40000000800 */
[----:B------:R-:W-:Y:S01]  /*1c8c0*/  HMMA.16816.F32.BF16 R92, R4, R26, RZ ;  /* 0x0000001a045c723c */ /* 0x000fe200000418ff */
[----:B------:R-:W3:Y:S01]  /*1c8d0*/  LDSM.16.MT88.4 R24, [R209+0x10800] ;  /* 0x01080000d118783b */ /* 0x000ee20000004200 */
[----:B-1----:R-:W-:-:S04]  /*1c8e0*/  FFMA.FTZ R8, R131, R0, -R2 ;  /* 0x0000000083087223 */ /* 0x002fc80000010802 */
[----:B------:R1:W1:Y:S02]  /*1c8f0*/  MUFU.EX2 R128, R8 ;  /* 0x0000000800807308 */ /* 0x0002640000000800 */
[C---:B--2---:R-:W-:Y:S08]  /*1c900*/  HMMA.16816.F32.BF16 R172, R4.reuse, R16, RZ ;  /* 0x0000001004ac723c */ /* 0x044ff000000418ff */
[C---:B------:R-:W-:Y:S01]  /*1c910*/  HMMA.16816.F32.BF16 R180, R4.reuse, R18, RZ ;  /* 0x0000001204b4723c */ /* 0x040fe200000418ff */
[----:B------:R-:W2:Y:S07]  /*1c920*/  LDSM.16.MT88.4 R16, [R212+0x10800] ;  /* 0x01080000d410783b */ /* 0x000eae0000004200 */
[C---:B------:R-:W-:Y:S01]  /*1c930*/  HMMA.16816.F32.BF16 R120, R4.reuse, R10, RZ ;  /* 0x0000000a0478723c */ /* 0x040fe200000418ff */
[----:B-1----:R-:W-:Y:S07]  /*1c940*/  LDSM.16.MT88.4 R8, [R209+0x12800] ;  /* 0x01280000d108783b */ /* 0x002fee0000004200 */
[C---:B------:R-:W-:Y:S08]  /*1c950*/  HMMA.16816.F32.BF16 R148, R4.reuse, R32, RZ ;  /* 0x000000200494723c */ /* 0x040ff000000418ff */
[C---:B------:R-:W-:Y:S08]  /*1c960*/  HMMA.16816.F32.BF16 R156, R4.reuse, R34, RZ ;  /* 0x00000022049c723c */ /* 0x040ff000000418ff */
[C---:B------:R-:W-:Y:S08]  /*1c970*/  HMMA.16816.F32.BF16 R160, R4.reuse, R28, RZ ;  /* 0x0000001c04a0723c */ /* 0x040ff000000418ff */
[C---:B------:R-:W-:Y:S08]  /*1c980*/  HMMA.16816.F32.BF16 R168, R4.reuse, R30, RZ ;  /* 0x0000001e04a8723c */ /* 0x040ff000000418ff */
[C---:B---3--:R-:W-:Y:S08]  /*1c990*/  HMMA.16816.F32.BF16 R192, R4.reuse, R12, RZ ;  /* 0x0000000c04c0723c */ /* 0x048ff000000418ff */
[----:B------:R-:W-:Y:S01]  /*1c9a0*/  HMMA.16816.F32.BF16 R188, R4, R14, RZ ;  /* 0x0000000e04bc723c */ /* 0x000fe200000418ff */
[----:B------:R-:W1:Y:S06]  /*1c9b0*/  LDSM.16.MT88.4 R12, [R211+0x10800] ;  /* 0x01080000d30c783b */ /* 0x000e6c0000004200 */
[----:B------:R-:W-:-:S02]  /*1c9c0*/  F2FP.BF16.PACK_AB R4, R153, R147 ;  /* 0x000000939904723e */ /* 0x000fc400000010ff */
[----:B------:R-:W-:Y:S02]  /*1c9d0*/  F2FP.BF16.PACK_AB R5, R208, R152 ;  /* 0x00000098d005723e */ /* 0x000fe400000010ff */
[----:B------:R-:W-:Y:S02]  /*1c9e0*/  F2FP.BF16.PACK_AB R6, R215, R213 ;  /* 0x000000d5d706723e */ /* 0x000fe400000010ff */
[----:B------:R-:W-:-:S07]  /*1c9f0*/  F2FP.BF16.PACK_AB R7, R128, R214 ;  /* 0x000000d68007723e */ /* 0x000fce00000010ff */
[C---:B----4-:R-:W-:Y:S08]  /*1ca00*/  HMMA.16816.F32.BF16 R28, R4.reuse, R20, R84 ;  /* 0x00000014041c723c */ /* 0x050ff00000041854 */
[C---:B------:R-:W-:Y:S08]  /*1ca10*/  HMMA.16816.F32.BF16 R196, R4.reuse, R24, R88 ;  /* 0x0000001804c4723c */ /* 0x040ff00000041858 */
[----:B------:R-:W-:Y:S08]  /*1ca20*/  HMMA.16816.F32.BF16 R204, R4, R26, R56 ;  /* 0x0000001a04cc723c */ /* 0x000ff00000041838 */
[----:B------:R-:W-:Y:S01]  /*1ca30*/  MOV R26, R29 ;  /* 0x0000001d001a7202 */ /* 0x000fe20000000f00 */
[----:B------:R-:W-:Y:S01]  /*1ca40*/  IMAD.MOV.U32 R25, RZ, RZ, R30 ;  /* 0x000000ffff197224 */ /* 0x000fe200078e001e */
[----:B------:R-:W-:Y:S01]  /*1ca50*/  MOV R24, R28 ;  /* 0x0000001c00187202 */ /* 0x000fe20000000f00 */
[----:B------:R-:W-:-:S02]  /*1ca60*/  IMAD.MOV.U32 R87, RZ, RZ, R31 ;  /* 0x000000ffff577224 */ /* 0x000fc400078e001f */
[C---:B--2---:R-:W-:Y:S08]  /*1ca70*/  HMMA.16816.F32.BF16 R28, R4.reuse, R16, R80 ;  /* 0x00000010041c723c */ /* 0x044ff00000041850 */
[C---:B------:R-:W-:Y:S08]  /*1ca80*/  HMMA.16816.F32.BF16 R16, R4.reuse, R18, R48 ;  /* 0x000000120410723c */ /* 0x040ff00000041830 */
[C---:B------:R-:W-:Y:S01]  /*1ca90*/  HMMA.16816.F32.BF16 R200, R4.reuse, R22, R52 ;  /* 0x0000001604c8723c */ /* 0x040fe20000041834 */
[----:B------:R-:W2:Y:S11]  /*1caa0*/  LDSM.16.MT88.4 R20, [R210+0x12800] ;  /* 0x01280000d214783b */ /* 0x000eb60000004200 */
[----:B------:R-:W-:Y:S04]  /*1cab0*/  @!UPT UIADD3 URZ, URZ, URZ, URZ ;  /* 0x0000003f3f3ff290 */ /* 0x000fe8000fffe03f */
[----:B------:R-:W-:Y:S01]  /*1cac0*/  IMAD.MOV.U32 R83, RZ, RZ, R16 ;  /* 0x000000ffff537224 */ /* 0x000fe200078e0010 */
[----:B------:R-:W-:Y:S01]  /*1cad0*/  MOV R82, R17 ;  /* 0x0000001100527202 */ /* 0x000fe20000000f00 */
[----:B------:R-:W-:Y:S01]  /*1cae0*/  IMAD.MOV.U32 R81, RZ, RZ, R18 ;  /* 0x000000ffff517224 */ /* 0x000fe200078e0012 */
[----:B------:R-:W-:Y:S02]  /*1caf0*/  MOV R80, R19 ;  /* 0x0000001300507202 */ /* 0x000fe40000000f00 */
[----:B------:R-:W3:Y:S01]  /*1cb00*/  LDSM.16.MT88.4 R16, [R212+0x12800] ;  /* 0x01280000d410783b */ /* 0x000ee20000004200 */
[----:B------:R-:W-:Y:S01]  /*1cb10*/  MOV R86, R29 ;  /* 0x0000001d00567202 */ /* 0x000fe20000000f00 */
[----:B------:R-:W-:Y:S01]  /*1cb20*/  IMAD.MOV.U32 R85, RZ, RZ, R30 ;  /* 0x000000ffff557224 */ /* 0x000fe200078e001e */
[----:B------:R-:W-:Y:S01]  /*1cb30*/  MOV R84, R28 ;  /* 0x0000001c00547202 */ /* 0x000fe20000000f00 */
[----:B------:R-:W-:Y:S01]  /*1cb40*/  IMAD.MOV.U32 R219, RZ, RZ, R31 ;  /* 0x000000ffffdb7224 */ /* 0x000fe200078e001f */
[----:B------:R-:W-:Y:S01]  /*1cb50*/  MOV R35, R197 ;  /* 0x000000c500237202 */ /* 0x000fe20000000f00 */
[----:B------:R-:W-:Y:S01]  /*1cb60*/  LDSM.16.MT88.4 R28, [R211+0x12800] ;  /* 0x01280000d31c783b */ /* 0x000fe20000004200 */
[----:B------:R-:W-:Y:S01]  /*1cb70*/  IMAD.MOV.U32 R34, RZ, RZ, R198 ;  /* 0x000000ffff227224 */ /* 0x000fe200078e00c6 */
[----:B------:R-:W-:Y:S01]  /*1cb80*/  MOV R33, R199 ;  /* 0x000000c700217202 */ /* 0x000fe20000000f00 */
[----:B------:R-:W-:Y:S01]  /*1cb90*/  IMAD.MOV.U32 R32, RZ, RZ, R196 ;  /* 0x000000ffff207224 */ /* 0x000fe200078e00c4 */
[C---:B-1----:R-:W-:Y:S08]  /*1cba0*/  HMMA.16816.F32.BF16 R236, R4.reuse, R12, R76 ;  /* 0x0000000c04ec723c */ /* 0x042ff0000004184c */
[C---:B------:R-:W-:Y:S01]  /*1cbb0*/  HMMA.16816.F32.BF16 R196, R4.reuse, R14, R96 ;  /* 0x0000000e04c4723c */ /* 0x040fe20000041860 */
[----:B------:R-:W1:Y:S01]  /*1cbc0*/  LDSM.16.MT88.4 R12, [R209+0x14800] ;  /* 0x01480000d10c783b */ /* 0x000e620000004200 */
[----:B------:R-:W-:Y:S01]  /*1cbd0*/  MOV R59, R186 ;  /* 0x000000ba003b7202 */ /* 0x000fe20000000f00 */
[----:B------:R-:W-:Y:S01]  /*1cbe0*/  IMAD.MOV.U32 R58, RZ, RZ, R185 ;  /* 0x000000ffff3a7224 */ /* 0x000fe200078e00b9 */
        /* <DEDUP_REMOVED lines=8> */
[----:B------:R-:W-:Y:S01]  /*1cc70*/  HMMA.16816.F32.BF16 R184, R4, R8, R72 ;  /* 0x0000000804b8723c */ /* 0x000fe20000041848 */
[----:B------:R-:W-:Y:S01]  /*1cc80*/  IMAD.MOV.U32 R130, RZ, RZ, R164 ;  /* 0x000000ffff827224 */ /* 0x000fe200078e00a4 */
[----:B------:R-:W-:Y:S01]  /*1cc90*/  MOV R91, R146 ;  /* 0x00000092005b7202 */ /* 0x000fe20000000f00 */
[----:B------:R-:W-:Y:S01]  /*1cca0*/  IMAD.MOV.U32 R90, RZ, RZ, R147 ;  /* 0x000000ffff5a7224 */ /* 0x000fe200078e0093 */
[----:B------:R-:W-:-:S04]  /*1ccb0*/  MOV R98, R26 ;  /* 0x0000001a00627202 */ /* 0x000fc80000000f00 */
[----:B------:R-:W-:Y:S01]  /*1ccc0*/  HMMA.16816.F32.BF16 R176, R4, R10, R44 ;  /* 0x0000000a04b0723c */ /* 0x000fe2000004182c */
[----:B------:R-:W4:Y:S01]  /*1ccd0*/  LDSM.16.MT88.4 R8, [R210+0x14800] ;  /* 0x01480000d208783b */ /* 0x000f220000004200 */
[----:B------:R-:W-:Y:S01]  /*1cce0*/  IMAD.MOV.U32 R99, RZ, RZ, R25 ;  /* 0x000000ffff637224 */ /* 0x000fe200078e0019 */
[----:B------:R-:W-:-:S05]  /*1ccf0*/  MOV R97, R24 ;  /* 0x0000001800617202 */ /* 0x000fca0000000f00 */
[C---:B--2---:R-:W-:Y:S07]  /*1cd00*/  HMMA.16816.F32.BF16 R164, R4.reuse, R20, R68 ;  /* 0x0000001404a4723c */ /* 0x044fee0000041844 */
[----:B------:R-:W-:Y:S01]  /*1cd10*/  IMAD.MOV.U32 R69, RZ, RZ, R145 ;  /* 0x000000ffff457224 */ /* 0x000fe200078e0091 */
[----:B------:R-:W-:Y:S02]  /*1cd20*/  MOV R68, R144 ;  /* 0x0000009000447202 */ /* 0x000fe40000000f00 */
[----:B---3--:R-:W-:Y:S07]  /*1cd30*/  HMMA.16816.F32.BF16 R144, R4, R16, R64 ;  /* 0x000000100490723c */ /* 0x008fee0000041840 */
[----:B------:R-:W-:-:S02]  /*1cd40*/  IMAD.MOV.U32 R67, RZ, RZ, R27 ;  /* 0x000000ffff437224 */ /* 0x000fc400078e001b */
[----:B------:R-:W2:Y:S01]  /*1cd50*/  LDSM.16.MT88.4 R24, [R211+0x14800] ;  /* 0x01480000d318783b */ /* 0x000ea20000004200 */
[----:B------:R-:W-:Y:S01]  /*1cd60*/  MOV R129, R154 ;  /* 0x0000009a00817202 */ /* 0x000fe20000000f00 */
[----:B------:R-:W-:Y:S01]  /*1cd70*/  IMAD.MOV.U32 R88, RZ, RZ, R155 ;  /* 0x000000ffff587224 */ /* 0x000fe200078e009b */
[----:B------:R-:W-:Y:S01]  /*1cd80*/  MOV R70, R153 ;  /* 0x0000009900467202 */ /* 0x000fe20000000f00 */
[----:B------:R-:W-:Y:S01]  /*1cd90*/  IMAD.MOV.U32 R71, RZ, RZ, R136 ;  /* 0x000000ffff477224 */ /* 0x000fe200078e0088 */
[----:B------:R-:W-:Y:S01]  /*1cda0*/  MOV R89, R152 ;  /* 0x0000009800597202 */ /* 0x000fe20000000f00 */
[----:B------:R-:W-:Y:S01]  /*1cdb0*/  IMAD.MOV.U32 R65, RZ, RZ, R139 ;  /* 0x000000ffff417224 */ /* 0x000fe200078e008b */
[----:B------:R-:W-:Y:S01]  /*1cdc0*/  MOV R64, R137 ;  /* 0x0000008900407202 */ /* 0x000fe20000000f00 */
[C---:B------:R-:W-:Y:S01]  /*1cdd0*/  HMMA.16816.F32.BF16 R152, R4.reuse, R22, R40 ;  /* 0x000000160498723c */ /* 0x040fe20000041828 */
[----:B------:R-:W-:Y:S01]  /*1cde0*/  MOV R49, R138 ;  /* 0x0000008a00317202 */ /* 0x000fe20000000f00 */
[----:B------:R-:W3:Y:S06]  /*1cdf0*/  LDSM.16.MT88.4 R20, [R212+0x14800] ;  /* 0x01480000d414783b */ /* 0x000eec0000004200 */
[C---:B------:R-:W-:Y:S08]  /*1ce00*/  HMMA.16816.F32.BF16 R136, R4.reuse, R18, R36 ;  /* 0x000000120488723c */ /* 0x040ff00000041824 */
[----:B-1----:R-:W-:Y:S01]  /*1ce10*/  HMMA.16816.F32.BF16 R76, R4, R12, R100 ;  /* 0x0000000c044c723c */ /* 0x002fe20000041864 */
[----:B------:R-:W-:Y:S01]  /*1ce20*/  IMAD.MOV.U32 R36, RZ, RZ, R131 ;  /* 0x000000ffff247224 */ /* 0x000fe200078e0083 */
[----:B------:R-:W-:Y:S01]  /*1ce30*/  MOV R37, R128 ;  /* 0x0000008000257202 */ /* 0x000fe20000000f00 */
[----:B------:R-:W-:Y:S01]  /*1ce40*/  IMAD.MOV.U32 R38, RZ, RZ, R130 ;  /* 0x000000ffff267224 */ /* 0x000fe200078e0082 */
[----:B------:R-:W-:Y:S01]  /*1ce50*/  MOV R39, R129 ;  /* 0x0000008100277202 */ /* 0x000fe20000000f00 */
[----:B------:R-:W-:-:S03]  /*1ce60*/  IMAD.MOV.U32 R50, RZ, RZ, R57 ;  /* 0x000000ffff327224 */ /* 0x000fc600078e0039 */
[C---:B----4-:R-:W-:Y:S01]  /*1ce70*/  HMMA.16816.F32.BF16 R72, R4.reuse, R8, R108 ;  /* 0x000000080448723c */ /* 0x050fe2000004186c */
[----:B------:R-:W-:Y:S01]  /*1ce80*/  MOV R66, R56 ;  /* 0x0000003800427202 */ /* 0x000fe20000000f00 */
[----:B------:R-:W-:Y:S01]  /*1ce90*/  IMAD.MOV.U32 R48, RZ, RZ, R59 ;  /* 0x000000ffff307224 */ /* 0x000fe200078e003b */
[----:B------:R-:W-:Y:S01]  /*1cea0*/  MOV R51, R58 ;  /* 0x0000003a00337202 */ /* 0x000fe20000000f00 */
[----:B------:R-:W-:Y:S04]  /*1ceb0*/  LDSM.16.MT88.4 R16, [R209+0x16800] ;  /* 0x01680000d110783b */ /* 0x000fe80000004200 */
[C---:B------:R-:W-:Y:S08]  /*1cec0*/  HMMA.16816.F32.BF16 R128, R4.reuse, R28, R60 ;  /* 0x0000001c0480723c */ /* 0x040ff0000004183c */
[----:B------:R-:W-:Y:S01]  /*1ced0*/  HMMA.16816.F32.BF16 R60, R4, R30, R92 ;  /* 0x0000001e043c723c */ /* 0x000fe2000004185c */
[----:B------:R-:W-:Y:S06]  /*1cee0*/  LDSM.16.MT88.4 R28, [R212+0x16800] ;  /* 0x01680000d41c783b */ /* 0x000fec0000004200 */
[----:B------:R-:W-:Y:S01]  /*1cef0*/  IMAD.MOV.U32 R92, RZ, RZ, R88 ;  /* 0x000000ffff5c7224 */ /* 0x000fe200078e0058 */
[----:B------:R-:W-:Y:S01]  /*1cf00*/  MOV R95, R89 ;  /* 0x00000059005f7202 */ /* 0x000fe20000000f00 */
[----:B------:R-:W-:Y:S01]  /*1cf10*/  IMAD.MOV.U32 R94, RZ, RZ, R90 ;  /* 0x000000ffff5e7224 */ /* 0x000fe200078e005a */
[----:B------:R-:W-:-:S02]  /*1cf20*/  MOV R93, R91 ;  /* 0x0000005b005d7202 */ /* 0x000fc40000000f00 */
[----:B------:R-:W-:Y:S01]  /*1cf30*/  HMMA.16816.F32.BF16 R88, R4, R14, R104 ;  /* 0x0000000e0458723c */ /* 0x000fe20000041868 */
[----:B------:R-:W1:Y:S01]  /*1cf40*/  LDSM.16.MT88.4 R12, [R210+0x16800] ;  /* 0x01680000d20c783b */ /* 0x000e620000004200 */
[----:B------:R-:W-:-:S06]  /*1cf50*/  FFMA.FTZ R8, R92, R0, -R3 ;  /* 0x000000005c087223 */ /* 0x000fcc0000010803 */
[----:B--2---:R-:W-:Y:S01]  /*1cf60*/  HMMA.16816.F32.BF16 R44, R4, R24, R124 ;  /* 0x00000018042c723c */ /* 0x004fe2000004187c */
[----:B------:R2:W-:Y:S01]  /*1cf70*/  MUFU.EX2 R124, R8 ;  /* 0x00000008007c7308 */ /* 0x0005e20000000800 */
[----:B------:R-:W-:Y:S01]  /*1cf80*/  IMAD.MOV.U32 R108, RZ, RZ, R36 ;  /* 0x000000ffff6c7224 */ /* 0x000fe200078e0024 */
[----:B------:R-:W-:Y:S01]  /*1cf90*/  MOV R110, R65 ;  /* 0x00000041006e7202 */ /* 0x000fe20000000f00 */
[----:B------:R-:W-:-:S04]  /*1cfa0*/  IMAD.MOV.U32 R109, RZ, RZ, R38 ;  /* 0x000000ffff6d7224 */ /* 0x000fc800078e0026 */
[----:B------:R-:W-:Y:S01]  /*1cfb0*/  HMMA.16816.F32.BF16 R56, R4, R10, R112 ;  /* 0x0000000a0438723c */ /* 0x000fe20000041870 */
[----:B------:R-:W-:Y:S02]  /*1cfc0*/  IMAD.MOV.U32 R111, RZ, RZ, R66 ;  /* 0x000000ffff6f7224 */ /* 0x000fe400078e0042 */
[----:B--2---:R-:W-:-:S04]  /*1cfd0*/  FFMA.FTZ R8, R248, R0, -R3 ;  /* 0x00000000f8087223 */ /* 0x004fc80000010803 */
[----:B------:R2:W4:Y:S01]  /*1cfe0*/  MUFU.EX2 R10, R8 ;  /* 0x00000008000a7308 */ /* 0x0005220000000800 */
        /* <DEDUP_REMOVED lines=9> */
[----:B--2---:R-:W-:Y:S01]  /*1d080*/  FFMA.FTZ R8, R249, R0, -R3 ;  /* 0x00000000f9087223 */ /* 0x004fe20000010803 */
[----:B------:R-:W-:-:S03]  /*1d090*/  MOV R115, R110 ;  /* 0x0000006e00737202 */ /* 0x000fc60000000f00 */
[----:B------:R2:W-:Y:S01]  /*1d0a0*/  MUFU.EX2 R104, R8 ;  /* 0x0000000800687308 */ /* 0x0005e20000000800 */
[----:B------:R-:W-:Y:S01]  /*1d0b0*/  IMAD.MOV.U32 R96, RZ, RZ, R33 ;  /* 0x000000ffff607224 */ /* 0x000fe200078e0021 */
[C---:B---3--:R-:W-:Y:S01]  /*1d0c0*/  HMMA.16816.F32.BF16 R52, R4.reuse, R22, R120 ;  /* 0x000000160434723c */ /* 0x048fe20000041878 */
[----:B------:R-:W-:Y:S01]  /*1d0d0*/  IMAD.MOV.U32 R9, RZ, RZ, R111 ;  /* 0x000000ffff097224 */ /* 0x000fe200078e006f */
[----:B------:R-:W-:Y:S01]  /*1d0e0*/  MOV R109, R105 ;  /* 0x00000069006d7202 */ /* 0x000fe20000000f00 */
[----:B------:R-:W-:Y:S01]  /*1d0f0*/  IMAD.MOV.U32 R111, RZ, RZ, R100 ;  /* 0x000000ffff6f7224 */ /* 0x000fe200078e0064 */
[----:B------:R-:W-:Y:S01]  /*1d100*/  MOV R110, R107 ;  /* 0x0000006b006e7202 */ /* 0x000fe20000000f00 */
[----:B------:R-:W-:Y:S01]  /*1d110*/  IMAD.MOV.U32 R100, RZ, RZ, R95 ;  /* 0x000000ffff647224 */ /* 0x000fe200078e005f */
[----:B------:R-:W-:Y:S02]  /*1d120*/  MOV R105, R92 ;  /* 0x0000005c00697202 */ /* 0x000fe40000000f00 */
[----:B------:R-:W-:Y:S01]  /*1d130*/  MOV R107, R94 ;  /* 0x0000005e006b7202 */ /* 0x000fe20000000f00 */
[C---:B------:R-:W-:Y:S01]  /*1d140*/  HMMA.16816.F32.BF16 R40, R4.reuse, R20, R116 ;  /* 0x000000140428723c */ /* 0x040fe20000041874 */
[----:B--2---:R-:W-:Y:S01]  /*1d150*/  FFMA.FTZ R8, R108, R0, -R3 ;  /* 0x000000006c087223 */ /* 0x004fe20000010803 */
[----:B------:R-:W-:Y:S01]  /*1d160*/  MOV R92, R68 ;  /* 0x00000044005c7202 */ /* 0x000fe20000000f00 */
[----:B------:R-:W-:Y:S01]  /*1d170*/  IMAD.MOV.U32 R108, RZ, RZ, R106 ;  /* 0x000000ffff6c7224 */ /* 0x000fe200078e006a */
[----:B------:R-:W-:Y:S01]  /*1d180*/  MOV R94, R70 ;  /* 0x00000046005e7202 */ /* 0x000fe20000000f00 */
[----:B------:R-:W-:Y:S01]  /*1d190*/  IMAD.MOV.U32 R106, RZ, RZ, R93 ;  /* 0x000000ffff6a7224 */ /* 0x000fe200078e005d */
[----:B------:R2:W-:Y:S01]  /*1d1a0*/  MUFU.EX2 R120, R8 ;  /* 0x0000000800787308 */ /* 0x0005e20000000800 */
        /* <DEDUP_REMOVED lines=12> */
[----:B-1----:R-:W-:Y:S01]  /*1d270*/  HMMA.16816.F32.BF16 R84, R4, R12, R160 ;  /* 0x0000000c0454723c */ /* 0x002fe200000418a0 */
[----:B------:R-:W-:Y:S01]  /*1d280*/  MOV R103, R37 ;  /* 0x0000002500677202 */ /* 0x000fe20000000f00 */
[----:B------:R-:W-:Y:S01]  /*1d290*/  IMAD.MOV.U32 R101, RZ, RZ, R64 ;  /* 0x000000ffff657224 */ /* 0x000fe200078e0040 */
[----:B------:R-:W-:Y:S01]  /*1d2a0*/  MOV R102, R39 ;  /* 0x0000002700667202 */ /* 0x000fe20000000f00 */
        /* <DEDUP_REMOVED lines=10> */
[----:B------:R-:W-:-:S02]  /*1d350*/  IMAD.MOV.U32 R107, RZ, RZ, R94 ;  /* 0x000000ffff6b7224 */ /* 0x000fc400078e005e */
[----:B------:R-:W-:Y:S01]  /*1d360*/  IMAD.MOV.U32 R113, RZ, RZ, R111 ;  /* 0x000000ffff717224 */ /* 0x000fe200078e006f */
[----:B------:R-:W-:Y:S01]  /*1d370*/  MOV R111, R103 ;  /* 0x00000067006f7202 */ /* 0x000fe20000000f00 */
[----:B------:R-:W-:Y:S01]  /*1d380*/  IMAD.MOV.U32 R248, RZ, RZ, R50 ;  /* 0x000000fffff87224 */ /* 0x000fe200078e0032 */
[----:B------:R-:W2:Y:S01]  /*1d390*/  LDSM.16.MT88.4 R20, [R211+0x16800] ;  /* 0x01680000d314783b */ /* 0x000ea20000004200 */
[----:B-1----:R-:W-:Y:S02]  /*1d3a0*/  FFMA.FTZ R8, R119, R0, -R2 ;  /* 0x0000000077087223 */ /* 0x002fe40000010802 */
[----:B------:R-:W-:Y:S01]  /*1d3b0*/  HMMA.16816.F32.BF16 R116, R4, R28, R172 ;  /* 0x0000001c0474723c */ /* 0x000fe200000418ac */
[----:B------:R-:W-:-:S06]  /*1d3c0*/  IMAD.MOV.U32 R103, RZ, RZ, R68 ;  /* 0x000000ffff677224 */ /* 0x000fcc00078e0044 */
[----:B----4-:R-:W-:Y:S01]  /*1d3d0*/  IMAD.MOV.U32 R175, RZ, RZ, R10 ;  /* 0x000000ffffaf7224 */ /* 0x010fe200078e000a */
        /* <DEDUP_REMOVED lines=20> */
[----:B------:R-:W-:-:S02]  /*1d520*/  MOV R70, R219 ;  /* 0x000000db00467202 */ /* 0x000fc40000000f00 */
[----:B------:R-:W-:Y:S01]  /*1d530*/  MOV R95, R68 ;  /* 0x00000044005f7202 */ /* 0x000fe20000000f00 */
[----:B------:R-:W-:Y:S01]  /*1d540*/  IMAD.MOV.U32 R68, RZ, RZ, R69 ;  /* 0x000000ffff447224 */ /* 0x000fe200078e0045 */
[----:B------:R-:W-:Y:S01]  /*1d550*/  MOV R69, R70 ;  /* 0x0000004600457202 */ /* 0x000fe20000000f00 */
[----:B------:R-:W-:Y:S01]  /*1d560*/  IMAD.MOV.U32 R249, RZ, RZ, R94 ;  /* 0x000000fffff97224 */ /* 0x000fe200078e005e */
[----:B------:R1:W3:Y:S01]  /*1d570*/  MUFU.EX2 R160, R8 ;  /* 0x0000000800a07308 */ /* 0x0002e20000000800 */
[----:B------:R-:W-:Y:S01]  /*1d580*/  IMAD.MOV.U32 R70, RZ, RZ, R71 ;  /* 0x000000ffff467224 */ /* 0x000fe200078e0047 */
[----:B------:R-:W-:Y:S01]  /*1d590*/  MOV R71, R48 ;  /* 0x0000003000477202 */ /* 0x000fe20000000f00 */
[----:B------:R-:W-:Y:S01]  /*1d5a0*/  IMAD.MOV.U32 R127, RZ, RZ, R115 ;  /* 0x000000ffff7f7224 */ /* 0x000fe200078e0073 */
[----:B------:R-:W-:Y:S01]  /*1d5b0*/  HMMA.16816.F32.BF16 R36, R4, R26, R140 ;  /* 0x0000001a0424723c */ /* 0x000fe2000004188c */
[----:B------:R4:W5:Y:S01]  /*1d5c0*/  LDL.LU R219, [R1+0x48] ;  /* 0x0000480001db7983 */ /* 0x0009620000300800 */
[----:B------:R-:W-:Y:S01]  /*1d5d0*/  IMAD.MOV.U32 R48, RZ, RZ, R49 ;  /* 0x000000ffff307224 */ /* 0x000fe200078e0031 */
[----:B------:R-:W-:-:S02]  /*1d5e0*/  MOV R126, R108 ;  /* 0x0000006c007e7202 */ /* 0x000fc40000000f00 */
[----:B------:R-:W-:Y:S01]  /*1d5f0*/  MOV R49, R217 ;  /* 0x000000d900317202 */ /* 0x000fe20000000f00 */
[----:B------:R-:W-:Y:S01]  /*1d600*/  LDSM.16.MT88.4 R24, [R211+0x11000] ;  /* 0x01100000d318783b */ /* 0x000fe20000004200 */
[----:B------:R-:W-:Y:S01]  /*1d610*/  MOV R143, R107 ;  /* 0x0000006b008f7202 */ /* 0x000fe20000000f00 */
[C---:B------:R-:W-:Y:S01]  /*1d620*/  HMMA.16816.F32.BF16 R64, R4.reuse, R18, R156 ;  /* 0x000000120440723c */ /* 0x040fe2000004189c */
[----:B------:R-:W-:Y:S02]  /*1d630*/  IMAD.MOV.U32 R140, RZ, RZ, R110 ;  /* 0x000000ffff8c7224 */ /* 0x000fe400078e006e */
[----:B-1----:R-:W-:Y:S02]  /*1d640*/  FFMA.FTZ R8, R218, R0, -R2 ;  /* 0x00000000da087223 */ /* 0x002fe40000010802 */
[----:B------:R4:W5:Y:S01]  /*1d650*/  LDL.LU R218, [R1+0x44] ;  /* 0x0000440001da7983 */ /* 0x0009620000300800 */
[----:B------:R-:W-:Y:S01]  /*1d660*/  IMAD.MOV.U32 R107, RZ, RZ, R216 ;  /* 0x000000ffff6b7224 */ /* 0x000fe200078e00d8 */
[----:B------:R-:W-:Y:S01]  /*1d670*/  MOV R156, R249 ;  /* 0x000000f9009c7202 */ /* 0x000fe20000000f00 */
[----:B------:R-:W-:Y:S01]  /*1d680*/  HMMA.16816.F32.BF16 R96, R4, R14, R168 ;  /* 0x0000000e0460723c */ /* 0x000fe200000418a8 */
[----:B------:R4:W5:Y:S01]  /*1d690*/  LDL.LU R217, [R1+0x40] ;  /* 0x0000400001d97983 */ /* 0x0009620000300800 */
[----:B------:R-:W-:Y:S01]  /*1d6a0*/  MOV R110, R215 ;  /* 0x000000d7006e7202 */ /* 0x000fe20000000f00 */
[----:B------:R-:W-:Y:S01]  /*1d6b0*/  IMAD.MOV.U32 R108, RZ, RZ, R214 ;  /* 0x000000ffff6c7224 */ /* 0x000fe200078e00d6 */
[----:B------:R-:W-:Y:S01]  /*1d6c0*/  MOV R249, R127 ;  /* 0x0000007f00f97202 */ /* 0x000fe20000000f00 */
[----:B------:R4:W5:Y:S01]  /*1d6d0*/  LDL.LU R216, [R1+0x3c] ;  /* 0x00003c0001d87983 */ /* 0x0009620000300800 */
[----:B------:R-:W-:Y:S01]  /*1d6e0*/  IMAD.MOV.U32 R127, RZ, RZ, R113 ;  /* 0x000000ffff7f7224 */ /* 0x000fe200078e0071 */
[----:B------:R-:W-:Y:S01]  /*1d6f0*/  MOV R161, R114 ;  /* 0x0000007200a17202 */ /* 0x000fe20000000f00 */
[----:B------:R-:W-:Y:S01]  /*1d700*/  IMAD.MOV.U32 R169, RZ, RZ, R248 ;  /* 0x000000ffffa97224 */ /* 0x000fe200078e00f8 */
[----:B------:R4:W5:Y:S01]  /*1d710*/  LDL.LU R215, [R1+0x38] ;  /* 0x0000380001d77983 */ /* 0x0009620000300800 */
[----:B------:R-:W-:Y:S01]  /*1d720*/  IMAD.MOV.U32 R248, RZ, RZ, R126 ;  /* 0x000000fffff87224 */ /* 0x000fe200078e007e */
[----:B------:R-:W-:Y:S01]  /*1d730*/  MOV R126, R109 ;  /* 0x0000006d007e7202 */ /* 0x000fe20000000f00 */
[----:B------:R-:W-:Y:S01]  /*1d740*/  IMAD.MOV.U32 R113, RZ, RZ, R213 ;  /* 0x000000ffff717224 */ /* 0x000fe200078e00d5 */
[----:B------:R4:W5:Y:S01]  /*1d750*/  LDL.LU R214, [R1+0x34] ;  /* 0x0000340001d67983 */ /* 0x0009620000300800 */
[----:B------:R-:W-:Y:S01]  /*1d760*/  MOV R114, R208 ;  /* 0x000000d000727202 */ /* 0x000fe20000000f00 */
[----:B------:R-:W-:-:S02]  /*1d770*/  IMAD.MOV.U32 R109, RZ, RZ, R133 ;  /* 0x000000ffff6d7224 */ /* 0x000fc400078e0085 */
[----:B------:R4:W5:Y:S04]  /*1d780*/  LDL.LU R213, [R1+0x30] ;  /* 0x0000300001d57983 */ /* 0x0009680000300800 */
[----:B------:R4:W5:Y:S04]  /*1d790*/  LDL.LU R208, [R1+0x2c] ;  /* 0x00002c0001d07983 */ /* 0x0009680000300800 */
[----:B------:R4:W5:Y:S01]  /*1d7a0*/  LDL.LU R133, [R1+0x28] ;  /* 0x0000280001857983 */ /* 0x0009620000300800 */
[----:B------:R-:W-:Y:S03]  /*1d7b0*/  HMMA.16816.F32.BF16 R32, R4, R16, R148 ;  /* 0x000000100420723c */ /* 0x000fe60000041894 */
[----:B------:R-:W1:Y:S04]  /*1d7c0*/  LDSM.16.MT88.4 R12, [R209+0x11000] ;  /* 0x01100000d10c783b */ /* 0x000e680000004200 */
[----:B------:R-:W1:Y:S01]  /*1d7d0*/  LDSM.16.MT88.4 R16, [R210+0x11000] ;  /* 0x01100000d210783b */ /* 0x000e620000004200 */
[----:B------:R-:W-:Y:S01]  /*1d7e0*/  MOV R123, R11 ;  /* 0x0000000b007b7202 */ /* 0x000fe20000000f00 */
[----:B------:R-:W-:-:S02]  /*1d7f0*/  IMAD.MOV.U32 R11, RZ, RZ, R112 ;  /* 0x000000ffff0b7224 */ /* 0x000fc400078e0070 */
[----:B------:R2:W-:Y:S01]  /*1d800*/  MUFU.EX2 R112, R8 ;  /* 0x0000000800707308 */ /* 0x0005e20000000800 */
[----:B------:R-:W-:Y:S01]  /*1d810*/  MOV R125, R51 ;  /* 0x00000033007d7202 */ /* 0x000fe20000000f00 */
[----:B--2---:R-:W-:-:S06]  /*1d820*/  FFMA.FTZ R8, R123, R0, -R2 ;  /* 0x000000007b087223 */ /* 0x004fcc0000010802 */
[----:B------:R2:W1:Y:S01]  /*1d830*/  MUFU.EX2 R121, R8 ;  /* 0x0000000800797308 */ /* 0x0004620000000800 */
        /* <DEDUP_REMOVED lines=16> */
[----:B------:R-:W-:Y:S01]  /*1d940*/  IMAD.MOV.U32 R163, RZ, RZ, R10 ;  /* 0x000000ffffa37224 */ /* 0x000fe200078e000a */
[----:B------:R-:W-:Y:S01]  /*1d950*/  MOV R170, R125 ;  /* 0x0000007d00aa7202 */ /* 0x000fe20000000f00 */
[----:B------:R-:W-:Y:S01]  /*1d960*/  IMAD.MOV.U32 R125, RZ, RZ, R9 ;  /* 0x000000ffff7d7224 */ /* 0x000fe200078e0009 */
[----:B------:R-:W-:Y:S01]  /*1d970*/  MOV R171, R11 ;  /* 0x0000000b00ab7202 */ /* 0x000fe20000000f00 */
[----:B------:R-:W-:Y:S02]  /*1d980*/  LDSM.16.MT88.4 R28, [R212+0x11000] ;  /* 0x01100000d41c783b */ /* 0x000fe40000004200 */
[C---:B------:R-:W-:Y:S02]  /*1d990*/  HMMA.16816.F32.BF16 R68, R4.reuse, R20, R192 ;  /* 0x000000140444723c */ /* 0x040fe400000418c0 */
[----:B--2---:R-:W2:Y:S06]  /*1d9a0*/  LDSM.16.MT88.4 R8, [R210+0x13000] ;  /* 0x01300000d208783b */ /* 0x004eac0000004200 */
[----:B------:R-:W-:Y:S01]  /*1d9b0*/  HMMA.16816.F32.BF16 R48, R4, R22, R188 ;  /* 0x000000160430723c */ /* 0x000fe200000418bc */
[----:B------:R-:W-:-:S06]  /*1d9c0*/  IMAD.MOV.U32 R192, RZ, RZ, R83 ;  /* 0x000000ffffc07224 */ /* 0x000fcc00078e0053 */
[----:B------:R-:W-:Y:S02]  /*1d9d0*/  F2FP.BF16.PACK_AB R4, R175, R124 ;  /* 0x0000007caf04723e */ /* 0x000fe400000010ff */
[----:B---3--:R-:W-:Y:S02]  /*1d9e0*/  F2FP.BF16.PACK_AB R5, R160, R162 ;  /* 0x000000a2a005723e */ /* 0x008fe400000010ff */
[----:B------:R-:W-:Y:S02]  /*1d9f0*/  F2FP.BF16.PACK_AB R6, R120, R104 ;  /* 0x000000687806723e */ /* 0x000fe400000010ff */
[----:B-1----:R-:W-:Y:S01]  /*1da00*/  F2FP.BF16.PACK_AB R7, R121, R112 ;  /* 0x000000707907723e */ /* 0x002fe200000010ff */
[----:B------:R-:W-:Y:S01]  /*1da10*/  IMAD.MOV.U32 R194, RZ, RZ, R81 ;  /* 0x000000ffffc27224 */ /* 0x000fe200078e0051 */
[----:B------:R-:W-:Y:S01]  /*1da20*/  MOV R193, R82 ;  /* 0x0000005200c17202 */ /* 0x000fe20000000f00 */
[----:B------:R-:W-:Y:S01]  /*1da30*/  IMAD.MOV.U32 R157, RZ, RZ, R148 ;  /* 0x000000ffff9d7224 */ /* 0x000fe200078e0094 */
[----:B------:R-:W-:Y:S01]  /*1da40*/  MOV R195, R80 ;  /* 0x0000005000c37202 */ /* 0x000fe20000000f00 */
[----:B------:R-:W-:Y:S01]  /*1da50*/  IMAD.MOV.U32 R159, RZ, RZ, R150 ;  /* 0x000000ffff9f7224 */ /* 0x000fe200078e0096 */
[----:B------:R-:W-:Y:S01]  /*1da60*/  MOV R158, R149 ;  /* 0x00000095009e7202 */ /* 0x000fe20000000f00 */
[----:B------:R-:W-:Y:S01]  /*1da70*/  HMMA.16816.F32.BF16 R140, R4, R12, R140 ;  /* 0x0000000c048c723c */ /* 0x000fe2000004188c */
[----:B------:R-:W-:-:S07]  /*1da80*/  MOV R168, R151 ;  /* 0x0000009700a87202 */ /* 0x000fce0000000f00 */
[C---:B------:R-:W-:Y:S01]  /*1da90*/  HMMA.16816.F32.BF16 R80, R4.reuse, R14, R204 ;  /* 0x0000000e0450723c */ /* 0x040fe200000418cc */
[----:B------:R-:W1:Y:S07]  /*1daa0*/  LDSM.16.MT88.4 R12, [R209+0x13000] ;  /* 0x01300000d10c783b */ /* 0x000e6e0000004200 */
[C---:B------:R-:W-:Y:S08]  /*1dab0*/  HMMA.16816.F32.BF16 R148, R4.reuse, R16, R100 ;  /* 0x000000100494723c */ /* 0x040ff00000041864 */
[C---:B------:R-:W-:Y:S01]  /*1dac0*/  HMMA.16816.F32.BF16 R100, R4.reuse, R18, R200 ;  /* 0x000000120464723c */ /* 0x040fe200000418c8 */
[----:B------:R-:W3:Y:S07]  /*1dad0*/  LDSM.16.MT88.4 R16, [R212+0x13000] ;  /* 0x01300000d410783b */ /* 0x000eee0000004200 */
[C---:B------:R-:W-:Y:S08]  /*1dae0*/  HMMA.16816.F32.BF16 R20, R4.reuse, R24, R236 ;  /* 0x000000180414723c */ /* 0x040ff000000418ec */
        /* <DEDUP_REMOVED lines=10> */
[C---:B--2---:R-:W-:Y:S06]  /*1db90*/  HMMA.16816.F32.BF16 R188, R4.reuse, R10, R152 ;  /* 0x0000000a04bc723c */ /* 0x044fec0000041898 */
[----:B------:R-:W-:Y:S01]  /*1dba0*/  MOV R170, R20 ;  /* 0x0000001400aa7202 */ /* 0x000fe20000000f00 */
[----:B------:R-:W-:Y:S01]  /*1dbb0*/  IMAD.MOV.U32 R169, RZ, RZ, R21 ;  /* 0x000000ffffa97224 */ /* 0x000fe200078e0015 */
[----:B------:R-:W-:Y:S01]  /*1dbc0*/  MOV R168, R22 ;  /* 0x0000001600a87202 */ /* 0x000fe20000000f00 */
[----:B------:R-:W-:Y:S01]  /*1dbd0*/  IMAD.MOV.U32 R161, RZ, RZ, R23 ;  /* 0x000000ffffa17224 */ /* 0x000fe200078e0017 */
[C---:B------:R-:W-:Y:S01]  /*1dbe0*/  HMMA.16816.F32.BF16 R120, R4.reuse, R8, R164 ;  /* 0x000000080478723c */ /* 0x040fe200000418a4 */
[----:B------:R-:W2:Y:S04]  /*1dbf0*/  LDSM.16.MT88.4 R20, [R211+0x13000] ;  /* 0x01300000d314783b */ /* 0x000ea80000004200 */
[----:B------:R-:W2:Y:S01]  /*1dc00*/  LDSM.16.MT88.4 R8, [R212+0x15000] ;  /* 0x01500000d408783b */ /* 0x000ea20000004200 */
[----:B------:R-:W-:Y:S01]  /*1dc10*/  MOV R182, R172 ;  /* 0x000000ac00b67202 */ /* 0x000fe20000000f00 */
[----:B------:R-:W-:Y:S01]  /*1dc20*/  IMAD.MOV.U32 R181, RZ, RZ, R173 ;  /* 0x000000ffffb57224 */ /* 0x000fe200078e00ad */
[----:B------:R-:W-:Y:S01]  /*1dc30*/  HMMA.16816.F32.BF16 R156, R4, R28, R156 ;  /* 0x0000001c049c723c */ /* 0x000fe2000004189c */
[----:B------:R-:W-:Y:S01]  /*1dc40*/  MOV R173, R125 ;  /* 0x0000007d00ad7202 */ /* 0x000fe20000000f00 */
[----:B------:R-:W-:Y:S01]  /*1dc50*/  IMAD.MOV.U32 R172, RZ, RZ, R126 ;  /* 0x000000ffffac7224 */ /* 0x000fe200078e007e */
[----:B------:R-:W-:Y:S01]  /*1dc60*/  MOV R125, R113 ;  /* 0x00000071007d7202 */ /* 0x000fe20000000f00 */
[----:B------:R-:W-:Y:S01]  /*1dc70*/  IMAD.MOV.U32 R126, RZ, RZ, R114 ;  /* 0x000000ffff7e7224 */ /* 0x000fe200078e0072 */
[----:B------:R-:W-:-:S03]  /*1dc80*/  MOV R200, R112 ;  /* 0x0000007000c87202 */ /* 0x000fc60000000f00 */
[C---:B------:R-:W-:Y:S08]  /*1dc90*/  HMMA.16816.F32.BF16 R28, R4.reuse, R30, R192 ;  /* 0x0000001e041c723c */ /* 0x040ff000000418c0 */
[C---:B-1----:R-:W-:Y:S07]  /*1dca0*/  HMMA.16816.F32.BF16 R192, R4.reuse, R14, R176 ;  /* 0x0000000e04c0723c */ /* 0x042fee00000418b0 */
[----:B------:R-:W-:Y:S01]  /*1dcb0*/  IMAD.MOV.U32 R176, RZ, RZ, R115 ;  /* 0x000000ffffb07224 */ /* 0x000fe200078e0073 */
[C---:B---3--:R-:W-:Y:S08]  /*1dcc0*/  HMMA.16816.F32.BF16 R136, R4.reuse, R18, R136 ;  /* 0x000000120488723c */ /* 0x048ff00000041888 */
[C---:B------:R-:W-:Y:S01]  /*1dcd0*/  HMMA.16816.F32.BF16 R112, R4.reuse, R16, R144 ;  /* 0x000000100470723c */ /* 0x040fe20000041890 */
[----:B------:R-:W1:Y:S07]  /*1dce0*/  LDSM.16.MT88.4 R16, [R211+0x15000] ;  /* 0x01500000d310783b */ /* 0x000e6e0000004200 */
[----:B------:R-:W-:Y:S01]  /*1dcf0*/  HMMA.16816.F32.BF16 R236, R4, R12, R184 ;  /* 0x0000000c04ec723c */ /* 0x000fe200000418b8 */
[----:B------:R-:W3:Y:S01]  /*1dd00*/  LDSM.16.MT88.4 R12, [R210+0x15000] ;  /* 0x01500000d20c783b */ /* 0x000ee20000004200 */
[----:B------:R-:W-:-:S06]  /*1dd10*/  IMAD.MOV.U32 R167, RZ, RZ, R107 ;  /* 0x000000ffffa77224 */ /* 0x000fcc00078e006b */
        /* <DEDUP_REMOVED lines=10> */
[----:B--2---:R-:W-:Y:S01]  /*1ddc0*/  HMMA.16816.F32.BF16 R104, R4, R20, R128 ;  /* 0x000000140468723c */ /* 0x004fe20000041880 */
[----:B------:R-:W-:Y:S01]  /*1ddd0*/  MOV R166, R203 ;  /* 0x000000cb00a67202 */ /* 0x000fe20000000f00 */
[----:B------:R-:W-:Y:S01]  /*1dde0*/  IMAD.MOV.U32 R147, RZ, RZ, R176 ;  /* 0x000000ffff937224 */ /* 0x000fe200078e00b0 */
[----:B------:R-:W-:Y:S01]  /*1ddf0*/  MOV R152, R177 ;  /* 0x000000b100987202 */ /* 0x000fe20000000f00 */
[----:B------:R-:W-:Y:S01]  /*1de00*/  IMAD.MOV.U32 R153, RZ, RZ, R178 ;  /* 0x000000ffff997224 */ /* 0x000fe200078e00b2 */
[----:B------:R-:W-:-:S02]  /*1de10*/  MOV R154, R179 ;  /* 0x000000b3009a7202 */ /* 0x000fc40000000f00 */
[----:B------:R-:W-:Y:S01]  /*1de20*/  MOV R128, R183 ;  /* 0x000000b700807202 */ /* 0x000fe20000000f00 */
[----:B------:R-:W-:Y:S01]  /*1de30*/  HMMA.16816.F32.BF16 R200, R4, R8, R40 ;  /* 0x0000000804c8723c */ /* 0x000fe20000041828 */
[----:B------:R-:W-:Y:S01]  /*1de40*/  IMAD.MOV.U32 R167, RZ, RZ, R180 ;  /* 0x000000ffffa77224 */ /* 0x000fe200078e00b4 */
[----:B------:R-:W-:Y:S01]  /*1de50*/  MOV R144, R152 ;  /* 0x0000009800907202 */ /* 0x000fe20000000f00 */
[----:B------:R-:W-:-:S04]  /*1de60*/  IMAD.MOV.U32 R129, RZ, RZ, R147 ;  /* 0x000000ffff817224 */ /* 0x000fc800078e0093 */
[----:B------:R-:W-:Y:S01]  /*1de70*/  FFMA.FTZ R8, R146, R0, -R3 ;  /* 0x0000000092087223 */ /* 0x000fe20000010803 */
[C---:B------:R-:W-:Y:S01]  /*1de80*/  HMMA.16816.F32.BF16 R176, R4.reuse, R10, R52 ;  /* 0x0000000a04b0723c */ /* 0x040fe20000041834 */
[----:B------:R-:W-:Y:S01]  /*1de90*/  IMAD.MOV.U32 R145, RZ, RZ, R153 ;  /* 0x000000ffff917224 */ /* 0x000fe200078e0099 */
[----:B------:R-:W-:Y:S01]  /*1dea0*/  MOV R146, R154 ;  /* 0x0000009a00927202 */ /* 0x000fe20000000f00 */
        /* <DEDUP_REMOVED lines=11> */
[----:B------:R-:W-:Y:S01]  /*1df60*/  HMMA.16816.F32.BF16 R184, R4, R22, R60 ;  /* 0x0000001604b8723c */ /* 0x000fe2000004183c */
[----:B------:R-:W4:Y:S01]  /*1df70*/  LDSM.16.MT88.4 R20, [R209+0x17000] ;  /* 0x01700000d114783b */ /* 0x000f220000004200 */
[----:B--2---:R-:W-:-:S03]  /*1df80*/  FFMA.FTZ R8, R128, R0, -R3 ;  /* 0x0000000080087223 */ /* 0x004fc60000010803 */
[----:B------:R-:W-:Y:S03]  /*1df90*/  LDSM.16.MT88.4 R40, [R209+0x13800] ;  /* 0x01380000d128783b */ /* 0x000fe60000004200 */
[----:B-1----:R-:W-:Y:S01]  /*1dfa0*/  HMMA.16816.F32.BF16 R172, R4, R16, R44 ;  /* 0x0000001004ac723c */ /* 0x002fe2000004182c */
[----:B------:R1:W2:Y:S01]  /*1dfb0*/  MUFU.EX2 R44, R8 ;  /* 0x00000008002c7308 */ /* 0x0002a20000000800 */
[----:B------:R-:W-:-:S06]  /*1dfc0*/  IMAD.MOV.U32 R131, RZ, RZ, R182 ;  /* 0x000000ffff837224 */ /* 0x000fcc00078e00b6 */
[----:B------:R-:W-:Y:S01]  /*1dfd0*/  HMMA.16816.F32.BF16 R16, R4, R18, R36 ;  /* 0x000000120410723c */ /* 0x000fe20000041824 */
[-CC-:B-1----:R-:W-:Y:S02]  /*1dfe0*/  FFMA.FTZ R8, R129, R0.reuse, -R3.reuse ;  /* 0x0000000081087223 */ /* 0x182fe40000010803 */
[----:B------:R-:W-:Y:S01]  /*1dff0*/  FFMA.FTZ R3, R130, R0, -R3 ;  /* 0x0000000082037223 */ /* 0x000fe20000010803 */
        /* <DEDUP_REMOVED lines=9> */
[----:B------:R3:W-:Y:S01]  /*1e090*/  MUFU.EX2 R37, R8 ;  /* 0x0000000800257308 */ /* 0x0007e20000000800 */
[----:B------:R-:W-:Y:S01]  /*1e0a0*/  MOV R59, R131 ;  /* 0x00000083003b7202 */ /* 0x000fe20000000f00 */
[----:B------:R-:W-:Y:S01]  /*1e0b0*/  HMMA.16816.F32.BF16 R76, R4, R12, R72 ;  /* 0x0000000c044c723c */ /* 0x000fe20000041848 */
[----:B-1----:R-:W-:Y:S01]  /*1e0c0*/  FFMA.FTZ R3, R144, R0, -R2 ;  /* 0x0000000090037223 */ /* 0x002fe20000010802 */
[----:B------:R-:W-:Y:S01]  /*1e0d0*/  MOV R131, R171 ;  /* 0x000000ab00837202 */ /* 0x000fe20000000f00 */
[----:B------:R-:W-:Y:S01]  /*1e0e0*/  IMAD.MOV.U32 R164, RZ, RZ, R163 ;  /* 0x000000ffffa47224 */ /* 0x000fe200078e00a3 */
[----:B------:R-:W-:-:S02]  /*1e0f0*/  MOV R167, R162 ;  /* 0x000000a200a77202 */ /* 0x000fc40000000f00 */
[----:B------:R1:W-:Y:S01]  /*1e100*/  MUFU.EX2 R248, R3 ;  /* 0x0000000300f87308 */ /* 0x0003e20000000800 */
[----:B------:R-:W-:Y:S01]  /*1e110*/  IMAD.MOV.U32 R72, RZ, RZ, R145 ;  /* 0x000000ffff487224 */ /* 0x000fe200078e0091 */
[----:B------:R-:W-:Y:S01]  /*1e120*/  MOV R165, R249 ;  /* 0x000000f900a57202 */ /* 0x000fe20000000f00 */
[----:B------:R-:W-:Y:S01]  /*1e130*/  IMAD.MOV.U32 R90, RZ, RZ, R155 ;  /* 0x000000ffff5a7224 */ /* 0x000fe200078e009b */
[----:B---3--:R-:W3:Y:S01]  /*1e140*/  LDSM.16.MT88.4 R8, [R211+0x17000] ;  /* 0x01700000d308783b */ /* 0x008ee20000004200 */
[----:B------:R-:W-:Y:S01]  /*1e150*/  IMAD.MOV.U32 R171, RZ, RZ, R108 ;  /* 0x000000ffffab7224 */ /* 0x000fe200078e006c */
[----:B------:R-:W-:Y:S01]  /*1e160*/  MOV R162, R132 ;  /* 0x0000008400a27202 */ /* 0x000fe20000000f00 */
[----:B------:R-:W-:Y:S01]  /*1e170*/  IMAD.MOV.U32 R163, RZ, RZ, R111 ;  /* 0x000000ffffa37224 */ /* 0x000fe200078e006f */
[----:B------:R-:W-:Y:S01]  /*1e180*/  MOV R249, R110 ;  /* 0x0000006e00f97202 */ /* 0x000fe20000000f00 */
[----:B------:R-:W-:Y:S01]  /*1e190*/  IMAD.MOV.U32 R45, RZ, RZ, R164 ;  /* 0x000000ffff2d7224 */ /* 0x000fe200078e00a4 */
[----:B------:R-:W-:Y:S01]  /*1e1a0*/  MOV R55, R91 ;  /* 0x0000005b00377202 */ /* 0x000fe20000000f00 */
[----:B------:R-:W-:Y:S01]  /*1e1b0*/  IMAD.MOV.U32 R38, RZ, RZ, R166 ;  /* 0x000000ffff267224 */ /* 0x000fe200078e00a6 */
[----:B------:R-:W-:Y:S01]  /*1e1c0*/  LDSM.16.MT88.4 R12, [R212+0x17000] ;  /* 0x01700000d40c783b */ /* 0x000fe20000004200 */
[----:B-1----:R-:W-:Y:S01]  /*1e1d0*/  FFMA.FTZ R3, R109, R0, -R2 ;  /* 0x000000006d037223 */ /* 0x002fe20000010802 */
[----:B------:R-:W-:-:S03]  /*1e1e0*/  MOV R39, R165 ;  /* 0x000000a500277202 */ /* 0x000fc60000000f00 */
[----:B------:R1:W1:Y:S01]  /*1e1f0*/  MUFU.EX2 R132, R3 ;  /* 0x0000000300847308 */ /* 0x0002620000000800 */
[----:B------:R-:W-:Y:S01]  /*1e200*/  HMMA.16816.F32.BF16 R108, R4, R24, R84 ;  /* 0x00000018046c723c */ /* 0x000fe20000041854 */
        /* <DEDUP_REMOVED lines=9> */
[----:B------:R-:W3:Y:S04]  /*1e2a0*/  LDSM.16.MT88.4 R152, [R210+0x11800] ;  /* 0x01180000d298783b */ /* 0x000ee80000004200 */
[----:B------:R-:W-:Y:S01]  /*1e2b0*/  LDSM.16.MT88.4 R168, [R211+0x11800] ;  /* 0x01180000d3a8783b */ /* 0x000fe20000004200 */
[----:B-1----:R-:W-:-:S02]  /*1e2c0*/  FFMA.FTZ R3, R59, R0, -R2 ;  /* 0x000000003b037223 */ /* 0x002fc40000010802 */
[----:B------:R-:W-:Y:S01]  /*1e2d0*/  FFMA.FTZ R0, R72, R0, -R2 ;  /* 0x0000000048007223 */ /* 0x000fe20000010802 */
[----:B------:R-:W-:Y:S01]  /*1e2e0*/  MOV R2, R167 ;  /* 0x000000a700027202 */ /* 0x000fe20000000f00 */
[----:B------:R-:W-:Y:S01]  /*1e2f0*/  IMAD.MOV.U32 R72, RZ, RZ, R90 ;  /* 0x000000ffff487224 */ /* 0x000fe200078e005a */
[----:B------:R-:W-:Y:S01]  /*1e300*/  MOV R90, R160 ;  /* 0x000000a0005a7202 */ /* 0x000fe20000000f00 */
[----:B------:R-:W-:Y:S01]  /*1e310*/  IMAD.MOV.U32 R167, RZ, RZ, R161 ;  /* 0x000000ffffa77224 */ /* 0x000fe200078e00a1 */
[C---:B----4-:R-:W-:Y:S01]  /*1e320*/  HMMA.16816.F32.BF16 R32, R4.reuse, R20, R32 ;  /* 0x000000140420723c */ /* 0x050fe20000041820 */
[----:B------:R-:W1:Y:S01]  /*1e330*/  LDSM.16.MT88.4 R160, [R212+0x11800] ;  /* 0x01180000d4a0783b */ /* 0x000e620000004200 */
[----:B------:R-:W-:Y:S01]  /*1e340*/  IMAD.MOV.U32 R86, RZ, RZ, R249 ;  /* 0x000000ffff567224 */ /* 0x000fe200078e00f9 */
[----:B------:R-:W-:Y:S02]  /*1e350*/  MUFU.EX2 R3, R3 ;  /* 0x0000000300037308 */ /* 0x000fe40000000800 */
[----:B------:R-:W-:Y:S06]  /*1e360*/  LDSM.16.MT88.4 R56, [R212+0x13800] ;  /* 0x01380000d438783b */ /* 0x000fec0000004200 */
[----:B------:R-:W4:Y:S01]  /*1e370*/  MUFU.EX2 R249, R0 ;  /* 0x0000000000f97308 */ /* 0x000f220000000800 */
[----:B------:R-:W-:Y:S01]  /*1e380*/  HMMA.16816.F32.BF16 R20, R4, R22, R64 ;  /* 0x000000160414723c */ /* 0x000fe20000041840 */
[----:B------:R-:W1:Y:S01]  /*1e390*/  LDSM.16.MT88.4 R64, [R211+0x13800] ;  /* 0x01380000d340783b */ /* 0x000e620000004200 */
[----:B------:R-:W-:Y:S01]  /*1e3a0*/  IMAD.MOV.U32 R54, RZ, RZ, R128 ;  /* 0x000000ffff367224 */ /* 0x000fe200078e0080 */
[----:B------:R-:W-:Y:S01]  /*1e3b0*/  MOV R53, R129 ;  /* 0x0000008100357202 */ /* 0x000fe20000000f00 */
[----:B------:R-:W-:Y:S01]  /*1e3c0*/  IMAD.MOV.U32 R47, RZ, RZ, R130 ;  /* 0x000000ffff2f7224 */ /* 0x000fe200078e0082 */
[----:B------:R-:W-:-:S02]  /*1e3d0*/  MOV R46, R131 ;  /* 0x00000083002e7202 */ /* 0x000fc40000000f00 */
[----:B------:R-:W-:Y:S01]  /*1e3e0*/  MOV R85, R124 ;  /* 0x0000007c00557202 */ /* 0x000fe20000000f00 */
[C---:B------:R-:W-:Y:S01]  /*1e3f0*/  HMMA.16816.F32.BF16 R24, R4.reuse, R26, R96 ;  /* 0x0000001a0418723c */ /* 0x040fe20000041860 */
[----:B--2---:R-:W-:Y:S02]  /*1e400*/  F2FP.BF16.PACK_AB R128, R44, R52 ;  /* 0x000000342c80723e */ /* 0x004fe400000010ff */
[----:B------:R-:W-:Y:S02]  /*1e410*/  F2FP.BF16.PACK_AB R129, R132, R248 ;  /* 0x000000f88481723e */ /* 0x000fe400000010ff */
[----:B------:R-:W-:Y:S02]  /*1e420*/  F2FP.BF16.PACK_AB R130, R36, R37 ;  /* 0x000000252482723e */ /* 0x000fe400000010ff */
[----:B------:R-:W-:Y:S01]  /*1e430*/  IMAD.MOV.U32 R97, RZ, RZ, R125 ;  /* 0x000000ffff617224 */ /* 0x000fe200078e007d */
[----:B------:R-:W-:Y:S01]  /*1e440*/  MOV R98, R126 ;  /* 0x0000007e00627202 */ /* 0x000fe20000000f00 */
[----:B------:R-:W-:Y:S01]  /*1e450*/  IMAD.MOV.U32 R99, RZ, RZ, R127 ;  /* 0x000000ffff637224 */ /* 0x000fe200078e007f */
[----:B----4-:R-:W-:Y:S01]  /*1e460*/  F2FP.BF16.PACK_AB R131, R249, R3 ;  /* 0x00000003f983723e */ /* 0x010fe200000010ff */
[----:B---3--:R-:W-:Y:S01]  /*1e470*/  HMMA.16816.F32.BF16 R124, R4, R8, R68 ;  /* 0x00000008047c723c */ /* 0x008fe20000041844 */
[----:B------:R-:W-:Y:S01]  /*1e480*/  MOV R63, R88 ;  /* 0x00000058003f7202 */ /* 0x000fe20000000f00 */
[----:B------:R-:W-:Y:S01]  /*1e490*/  IMAD.MOV.U32 R62, RZ, RZ, R89 ;  /* 0x000000ffff3e7224 */ /* 0x000fe200078e0059 */
[----:B------:R-:W-:Y:S01]  /*1e4a0*/  MOV R89, R146 ;  /* 0x0000009200597202 */ /* 0x000fe20000000f00 */
[----:B------:R-:W-:-:S02]  /*1e4b0*/  IMAD.MOV.U32 R88, RZ, RZ, R147 ;  /* 0x000000ffff587224 */ /* 0x000fc400078e0093 */
[----:B------:R-:W-:Y:S02]  /*1e4c0*/  LDSM.16.MT88.4 R144, [R209+0x11800] ;  /* 0x01180000d190783b */ /* 0x000fe40000004200 */
[----:B------:R-:W-:Y:S02]  /*1e4d0*/  HMMA.16816.F32.BF16 R8, R4, R10, R48 ;  /* 0x0000000a0408723c */ /* 0x000fe40000041830 */
[----:B------:R-:W2:Y:S06]  /*1e4e0*/  LDSM.16.MT88.4 R48, [R210+0x13800] ;  /* 0x01380000d230783b */ /* 0x000eac0000004200 */
[C---:B------:R-:W-:Y:S08]  /*1e4f0*/  HMMA.16816.F32.BF16 R148, R128.reuse, R152, R148 ;  /* 0x000000988094723c */ /* 0x040ff00000041894 */
[C---:B-1----:R-:W-:Y:S08]  /*1e500*/  HMMA.16816.F32.BF16 R156, R128.reuse, R160, R156 ;  /* 0x000000a0809c723c */ /* 0x042ff0000004189c */
[C---:B------:R-:W-:Y:S08]  /*1e510*/  HMMA.16816.F32.BF16 R164, R128.reuse, R168, R164 ;  /* 0x000000a880a4723c */ /* 0x040ff000000418a4 */
[C---:B------:R-:W-:Y:S07]  /*1e520*/  HMMA.16816.F32.BF16 R152, R128.reuse, R154, R100 ;  /* 0x0000009a8098723c */ /* 0x040fee0000041864 */
[----:B------:R-:W-:Y:S01]  /*1e530*/  MOV R100, R73 ;  /* 0x0000004900647202 */ /* 0x000fe20000000f00 */
[C---:B------:R-:W-:Y:S07]  /*1e540*/  HMMA.16816.F32.BF16 R160, R128.reuse, R162, R28 ;  /* 0x000000a280a0723c */ /* 0x040fee000004181c */
[----:B------:R-:W-:Y:S01]  /*1e550*/  MOV R30, R72 ;  /* 0x00000048001e7202 */ /* 0x000fe20000000f00 */
[----:B------:R-:W-:Y:S07]  /*1e560*/  HMMA.16816.F32.BF16 R168, R128, R170, R196 ;  /* 0x000000aa80a8723c */ /* 0x000fee00000418c4 */
[----:B------:R-:W-:-:S02]  /*1e570*/  MOV R199, R74 ;  /* 0x0000004a00c77202 */ /* 0x000fc40000000f00 */
[----:B------:R-:W-:Y:S02]  /*1e580*/  MOV R198, R75 ;  /* 0x0000004b00c67202 */ /* 0x000fe40000000f00 */
[----:B------:R-:W1:Y:S01]  /*1e590*/  LDSM.16.MT88.4 R72, [R209+0x15800] ;  /* 0x01580000d148783b */ /* 0x000e620000004200 */
[----:B------:R-:W-:Y:S01]  /*1e5a0*/  HMMA.16816.F32.BF16 R116, R4, R12, R116 ;  /* 0x0000000c0474723c */ /* 0x000fe20000041874 */
[----:B------:R-:W-:Y:S02]  /*1e5b0*/  IMAD.MOV.U32 R31, RZ, RZ, R37 ;  /* 0x000000ffff1f7224 */ /* 0x000fe400078e0025 */
[----:B------:R-:W-:-:S05]  /*1e5c0*/  IMAD.MOV.U32 R101, RZ, RZ, R36 ;  /* 0x000000ffff657224 */ /* 0x000fca00078e0024 */
[----:B------:R-:W-:Y:S01]  /*1e5d0*/  HMMA.16816.F32.BF16 R12, R4, R14, R92 ;  /* 0x0000000e040c723c */ /* 0x000fe2000004185c */
[----:B------:R-:W-:-:S06]  /*1e5e0*/  IMAD.MOV.U32 R102, RZ, RZ, R53 ;  /* 0x000000ffff667224 */ /* 0x000fcc00078e0035 */
[----:B------:R-:W-:Y:S01]  /*1e5f0*/  MOV R7, R38 ;  /* 0x0000002600077202 */ /* 0x000fe20000000f00 */
[----:B------:R-:W-:Y:S02]  /*1e600*/  IMAD.MOV.U32 R6, RZ, RZ, R39 ;  /* 0x000000ffff067224 */ /* 0x000fe400078e0027 */
[----:B------:R-:W-:Y:S01]  /*1e610*/  HMMA.16816.F32.BF16 R36, R128, R40, R236 ;  /* 0x000000288024723c */ /* 0x000fe200000418ec */
[----:B------:R-:W-:Y:S01]  /*1e620*/  IMAD.MOV.U32 R92, RZ, RZ, R2 ;  /* 0x000000ffff5c7224 */ /* 0x000fe200078e0002 */
[----:B------:R-:W-:-:S05]  /*1e630*/  MOV R2, R55 ;  /* 0x0000003700027202 */ /* 0x000fca0000000f00 */
[----:B------:R-:W-:Y:S01]  /*1e640*/  IMAD.MOV.U32 R238, RZ, RZ, R91 ;  /* 0x000000ffffee7224 */ /* 0x000fe200078e005b */
[----:B------:R-:W-:Y:S01]  /*1e650*/  HMMA.16816.F32.BF16 R40, R128, R42, R192 ;  /* 0x0000002a8028723c */ /* 0x000fe200000418c0 */
[----:B------:R-:W-:Y:S01]  /*1e660*/  MOV R28, R52 ;  /* 0x00000034001c7202 */ /* 0x000fe20000000f00 */
[----:B------:R-:W-:-:S05]  /*1e670*/  IMAD.MOV.U32 R0, RZ, RZ, R54 ;  /* 0x000000ffff007224 */ /* 0x000fca00078e0036 */
[----:B------:R-:W-:Y:S01]  /*1e680*/  MOV R192, R63 ;  /* 0x0000003f00c07202 */ /* 0x000fe20000000f00 */
[----:B------:R-:W-:Y:S01]  /*1e690*/  IMAD.MOV.U32 R194, RZ, RZ, R61 ;  /* 0x000000ffffc27224 */ /* 0x000fe200078e003d */
[----:B------:R-:W-:Y:S02]  /*1e6a0*/  MOV R193, R62 ;  /* 0x0000003e00c17202 */ /* 0x000fe40000000f00 */
[----:B------:R-:W-:Y:S02]  /*1e6b0*/  MOV R195, R60 ;  /* 0x0000003c00c37202 */ /* 0x000fe40000000f00 */
[C---:B------:R-:W-:Y:S01]  /*1e6c0*/  HMMA.16816.F32.BF16 R60, R128.reuse, R64, R104 ;  /* 0x00000040803c723c */ /* 0x040fe20000041868 */
        /* <DEDUP_REMOVED lines=8> */
[----:B------:R-:W-:Y:S01]  /*1e750*/  IMAD.MOV.U32 R197, RZ, RZ, R88 ;  /* 0x000000ffffc57224 */ /* 0x000fe200078e0058 */
[----:B------:R-:W-:Y:S01]  /*1e760*/  MOV R196, R89 ;  /* 0x0000005900c47202 */ /* 0x000fe20000000f00 */
[----:B------:R-:W-:Y:S04]  /*1e770*/  LDSM.16.MT88.4 R96, [R211+0x15800] ;  /* 0x01580000d360783b */ /* 0x000fe80000004200 */
[----:B------:R-:W-:Y:S01]  /*1e780*/  MOV R186, R238 ;  /* 0x000000ee00ba7202 */ /* 0x000fe20000000f00 */
[----:B------:R-:W-:Y:S01]  /*1e790*/  IMAD.MOV.U32 R187, RZ, RZ, R30 ;  /* 0x000000ffffbb7224 */ /* 0x000fe200078e001e */
[----:B------:R-:W-:Y:S01]  /*1e7a0*/  HMMA.16816.F32.BF16 R52, R128, R56, R112 ;  /* 0x000000388034723c */ /* 0x000fe20000041870 */
[----:B------:R-:W-:Y:S01]  /*1e7b0*/  MOV R239, R90 ;  /* 0x0000005a00ef7202 */ /* 0x000fe20000000f00 */
[----:B------:R-:W-:Y:S01]  /*1e7c0*/  LDSM.16.MT88.4 R104, [R209+0x17800] ;  /* 0x01780000d168783b */ /* 0x000fe20000004200 */
[----:B------:R-:W-:-:S02]  /*1e7d0*/  FADD.FTZ R2, R2, R186 ;  /* 0x000000ba02027221 */ /* 0x000fc40000010000 */
[----:B------:R-:W-:Y:S01]  /*1e7e0*/  FADD.FTZ R0, R0, R187 ;  /* 0x000000bb00007221 */ /* 0x000fe20000010000 */
[----:B------:R-:W-:Y:S02]  /*1e7f0*/  LDSM.16.MT88.4 R88, [R212+0x15800] ;  /* 0x01580000d458783b */ /* 0x000fe40000004200 */
[----:B------:R-:W-:Y:S02]  /*1e800*/  HMMA.16816.F32.BF16 R56, R128, R58, R136 ;  /* 0x0000003a8038723c */ /* 0x000fe40000041888 */
[----:B------:R-:W-:Y:S05]  /*1e810*/  LDSM.16.MT88.4 R112, [R210+0x17800] ;  /* 0x01780000d270783b */ /* 0x000fea0000004200 */
[----:B------:R-:W-:-:S02]  /*1e820*/  MOV R136, R100 ;  /* 0x0000006400887202 */ /* 0x000fc40000000f00 */
[----:B------:R-:W-:Y:S01]  /*1e830*/  MOV R137, R102 ;  /* 0x0000006600897202 */ /* 0x000fe20000000f00 */
[----:B------:R-:W-:Y:S01]  /*1e840*/  IMAD.MOV.U32 R138, RZ, RZ, R4 ;  /* 0x000000ffff8a7224 */ /* 0x000fe200078e0004 */
[----:B------:R-:W-:Y:S01]  /*1e850*/  MOV R139, R5 ;  /* 0x00000005008b7202 */ /* 0x000fe20000000f00 */
[----:B------:R-:W-:Y:S01]  /*1e860*/  FADD.FTZ R2, R136, R2 ;  /* 0x0000000288027221 */ /* 0x000fe20000010000 */
[----:B--2---:R-:W-:Y:S01]  /*1e870*/  HMMA.16816.F32.BF16 R44, R128, R48, R120 ;  /* 0x00000030802c723c */ /* 0x004fe20000041878 */
[----:B------:R-:W-:Y:S01]  /*1e880*/  FADD.FTZ R0, R137, R0 ;  /* 0x0000000089007221 */ /* 0x000fe20000010000 */
[----:B------:R-:W-:Y:S01]  /*1e890*/  LDSM.16.MT88.4 R120, [R212+0x17800] ;  /* 0x01780000d478783b */ /* 0x000fe20000004200 */
[----:B------:R-:W-:Y:S02]  /*1e8a0*/  FADD.FTZ R2, R138, R2 ;  /* 0x000000028a027221 */ /* 0x000fe40000010000 */
[----:B------:R-:W-:-:S03]  /*1e8b0*/  FADD.FTZ R0, R139, R0 ;  /* 0x000000008b007221 */ /* 0x000fc60000010000 */
[C---:B------:R-:W-:Y:S07]  /*1e8c0*/  HMMA.16816.F32.BF16 R48, R128.reuse, R50, R188 ;  /* 0x000000328030723c */ /* 0x040fee00000418bc */
[----:B------:R-:W-:Y:S01]  /*1e8d0*/  MOV R188, R6 ;  /* 0x0000000600bc7202 */ /* 0x000fe20000000f00 */
[----:B------:R-:W-:Y:S01]  /*1e8e0*/  IMAD.MOV.U32 R189, RZ, RZ, R7 ;  /* 0x000000ffffbd7224 */ /* 0x000fe200078e0007 */
[----:B------:R-:W-:Y:S01]  /*1e8f0*/  HMMA.16816.F32.BF16 R140, R128, R144, R140 ;  /* 0x00000090808c723c */ /* 0x000fe2000004188c */
[----:B------:R-:W-:Y:S01]  /*1e900*/  MOV R190, R93 ;  /* 0x0000005d00be7202 */ /* 0x000fe20000000f00 */
[----:B------:R-:W-:Y:S01]  /*1e910*/  IMAD.MOV.U32 R191, RZ, RZ, R94 ;  /* 0x000000ffffbf7224 */ /* 0x000fe200078e005e */
[----:B------:R-:W-:Y:S01]  /*1e920*/  LDSM.16.MT88.4 R4, [R211+0x17800] ;  /* 0x01780000d304783b */ /* 0x000fe20000004200 */
[----:B------:R-:W-:-:S02]  /*1e930*/  FADD.FTZ R2, R188, R2 ;  /* 0x00000002bc027221 */ /* 0x000fc40000010000 */
[----:B------:R-:W-:Y:S02]  /*1e940*/  FADD.FTZ R0, R189, R0 ;  /* 0x00000000bd007221 */ /* 0x000fe40000010000 */
[----:B------:R-:W-:Y:S01]  /*1e950*/  HMMA.16816.F32.BF16 R144, R128, R146, R80 ;  /* 0x000000928090723c */ /* 0x000fe20000041850 */
[----:B------:R-:W2:Y:S01]  /*1e960*/  LDSM.16.MT88.4 R80, [R210+0x15800] ;  /* 0x01580000d250783b */ /* 0x000ea20000004200 */
[----:B------:R-:W-:Y:S02]  /*1e970*/  FADD.FTZ R2, R190, R2 ;  /* 0x00000002be027221 */ /* 0x000fe40000010000 */
[----:B------:R-:W-:-:S04]  /*1e980*/  FADD.FTZ R0, R191, R0 ;  /* 0x00000000bf007221 */ /* 0x000fc80000010000 */
[C---:B-1----:R-:W-:Y:S08]  /*1e990*/  HMMA.16816.F32.BF16 R68, R128.reuse, R72, R204 ;  /* 0x000000488044723c */ /* 0x042ff000000418cc */
[----:B------:R-:W-:Y:S07]  /*1e9a0*/  HMMA.16816.F32.BF16 R72, R128, R74, R192 ;  /* 0x0000004a8048723c */ /* 0x000fee00000418c0 */
[----:B------:R-:W-:-:S02]  /*1e9b0*/  MOV R192, R95 ;  /* 0x0000005f00c07202 */ /* 0x000fc40000000f00 */
[----:B------:R-:W-:Y:S02]  /*1e9c0*/  MOV R193, R84 ;  /* 0x0000005400c17202 */ /* 0x000fe40000000f00 */
[----:B------:R-:W-:Y:S01]  /*1e9d0*/  MOV R194, R86 ;  /* 0x0000005600c27202 */ /* 0x000fe20000000f00 */
[----:B------:R-:W-:Y:S01]  /*1e9e0*/  FADD.FTZ R2, R192, R2 ;  /* 0x00000002c0027221 */ /* 0x000fe20000010000 */
[----:B------:R-:W-:Y:S01]  /*1e9f0*/  MOV R195, R87 ;  /* 0x0000005700c37202 */ /* 0x000fe20000000f00 */
[----:B------:R-:W-:Y:S01]  /*1ea00*/  FADD.FTZ R0, R193, R0 ;  /* 0x00000000c1007221 */ /* 0x000fe20000010000 */
[----:B------:R-:W-:Y:S01]  /*1ea10*/  MOV R237, R92 ;  /* 0x0000005c00ed7202 */ /* 0x000fe20000000f00 */
[----:B------:R-:W-:Y:S02]  /*1ea20*/  IMAD.MOV.U32 R236, RZ, RZ, R85 ;  /* 0x000000ffffec7224 */ /* 0x000fe400078e0055 */
[----:B------:R-:W-:Y:S02]  /*1ea30*/  FADD.FTZ R2, R194, R2 ;  /* 0x00000002c2027221 */ /* 0x000fe40000010000 */
[----:B------:R-:W-:Y:S01]  /*1ea40*/  FADD.FTZ R0, R195, R0 ;  /* 0x00000000c3007221 */ /* 0x000fe20000010000 */
[----:B------:R-:W-:Y:S01]  /*1ea50*/  MOV R238, R103 ;  /* 0x0000006700ee7202 */ /* 0x000fe20000000f00 */
[----:B------:R-:W-:-:S02]  /*1ea60*/  FADD.FTZ R2, R236, R2 ;  /* 0x00000002ec027221 */ /* 0x000fc40000010000 */
[----:B------:R-:W-:Y:S02]  /*1ea70*/  FADD.FTZ R0, R237, R0 ;  /* 0x00000000ed007221 */ /* 0x000fe40000010000 */
[----:B------:R-:W-:Y:S02]  /*1ea80*/  FADD.FTZ R2, R238, R2 ;  /* 0x00000002ee027221 */ /* 0x000fe40000010000 */
[----:B------:R-:W-:Y:S02]  /*1ea90*/  FADD.FTZ R0, R239, R0 ;  /* 0x00000000ef007221 */ /* 0x000fe40000010000 */
[----:B------:R-:W-:Y:S02]  /*1eaa0*/  FADD.FTZ R2, R196, R2 ;  /* 0x00000002c4027221 */ /* 0x000fe40000010000 */
[----:B------:R-:W-:Y:S02]  /*1eab0*/  FADD.FTZ R0, R197, R0 ;  /* 0x00000000c5007221 */ /* 0x000fe40000010000 */
[----:B------:R-:W-:-:S02]  /*1eac0*/  FADD.FTZ R2, R198, R2 ;  /* 0x00000002c6027221 */ /* 0x000fc40000010000 */
[----:B------:R-:W-:Y:S02]  /*1ead0*/  FADD.FTZ R0, R199, R0 ;  /* 0x00000000c7007221 */ /* 0x000fe40000010000 */
[----:B------:R-:W-:Y:S02]  /*1eae0*/  FADD.FTZ R2, R28, R2 ;  /* 0x000000021c027221 */ /* 0x000fe40000010000 */
[----:B------:R-:W-:Y:S01]  /*1eaf0*/  FADD.FTZ R0, R248, R0 ;  /* 0x00000000f8007221 */ /* 0x000fe20000010000 */
[----:B------:R-:W-:Y:S01]  /*1eb00*/  MOV R30, R31 ;  /* 0x0000001f001e7202 */ /* 0x000fe20000000f00 */
[----:B------:R-:W-:Y:S02]  /*1eb10*/  FADD.FTZ R248, R29, R2 ;  /* 0x000000021df87221 */ /* 0x000fe40000010000 */
[----:B------:R-:W-:Y:S01]  /*1eb20*/  FADD.FTZ R0, R132, R0 ;  /* 0x0000000084007221 */ /* 0x000fe20000010000 */
[----:B--2---:R-:W-:Y:S01]  /*1eb30*/  HMMA.16816.F32.BF16 R76, R128, R80, R76 ;  /* 0x00000050804c723c */ /* 0x004fe2000004184c */
[----:B------:R-:W-:-:S02]  /*1eb40*/  IMAD.MOV.U32 R31, RZ, RZ, R101 ;  /* 0x000000ffff1f7224 */ /* 0x000fc400078e0065 */
[----:B------:R-:W-:Y:S02]  /*1eb50*/  FADD.FTZ R248, R30, R248 ;  /* 0x000000f81ef87221 */ /* 0x000fe40000010000 */
[----:B------:R-:W-:-:S03]  /*1eb60*/  FADD.FTZ R0, R3, R0 ;  /* 0x0000000003007221 */ /* 0x000fc60000010000 */
[----:B------:R-:W-:Y:S01]  /*1eb70*/  HMMA.16816.F32.BF16 R84, R128, R88, R200 ;  /* 0x000000588054723c */ /* 0x000fe200000418c8 */
[----:B------:R-:W-:Y:S02]  /*1eb80*/  FADD.FTZ R248, R31, R248 ;  /* 0x000000f81ff87221 */ /* 0x000fe40000010000 */
[----:B------:R-:W-:-:S05]  /*1eb90*/  FADD.FTZ R249, R249, R0 ;  /* 0x00000000f9f97221 */ /* 0x000fca0000010000 */
        /* <DEDUP_REMOVED lines=11> */
[----:B------:R-:W-:Y:S01]  /*1ec50*/  HMMA.16816.F32.BF16 R128, R128, R6, R8 ;  /* 0x000000068080723c */ /* 0x000fe20000041808 */
[----:B------:R-:W-:Y:S07]  /*1ec60*/  @!P5 BRA `(.L_x_5094) ;  /* 0x000050400000d947 */ /* 0x000fee0003800000 */
[----:B------:R-:W2:Y:S04]  /*1ec70*/  LDL.LU R28, [R1+0x18] ;  /* 0x00001800011c7983 */ /* 0x000ea80000300800 */
[----:B------:R-:W3:Y:S04]  /*1ec80*/  LDL.LU R29, [R1+0x20] ;  /* 0x00002000011d7983 */ /* 0x000ee80000300800 */
[----:B------:R-:W4:Y:S04]  /*1ec90*/  LDL R30, [R1+0x24] ;  /* 0x00002400011e7983 */ /* 0x000f280000100800 */
[----:B------:R-:W4:Y:S01]  /*1eca0*/  LDL.LU R31, [R1+0x4] ;  /* 0x00000400011f7983 */ /* 0x000f220000300800 */
[----:B------:R-:W-:-:S02]  /*1ecb0*/  IMAD.MOV.U32 R137, RZ, RZ, R134 ;  /* 0x000000ffff897224 */ /* 0x000fc400078e0086 */
[----:B------:R-:W-:Y:S01]  /*1ecc0*/  IMAD.MOV.U32 R136, RZ, RZ, R135 ;  /* 0x000000ffff887224 */ /* 0x000fe200078e0087 */
[----:B------:R-:W1:Y:S02]  /*1ecd0*/  S2R R0, SR_TID.X ;  /* 0x0000000000007919 */ /* 0x000e640000002100 */
[----:B-1----:R-:W-:-:S05]  /*1ece0*/  LOP3.LUT R0, R0, 0x3, RZ, 0xc0, !PT ;  /* 0x0000000300007812 */ /* 0x002fca00078ec0ff */
[----:B--2---:R-:W-:Y:S01]  /*1ecf0*/  IMAD R0, R0, -0x2, R28 ;  /* 0xfffffffe00007824 */ /* 0x004fe200078e021c */
[----:B---3--:R-:W-:-:S04]  /*1ed00*/  IADD3 R238, R29, -0x2, RZ ;  /* 0xfffffffe1dee7810 */ /* 0x008fc80007ffe0ff */
[----:B----4-:R-:W-:-:S05]  /*1ed10*/  IADD3 R0, R31, R0, -R30 ;  /* 0x000000001f007210 */ /* 0x010fca0007ffe81e */
[----:B------:R1:W-:Y:S02]  /*1ed20*/  STL [R1], R0 ;  /* 0x0000000001007387 */ /* 0x0003e40000100800 */
.L_x_5103:
        /* <DEDUP_REMOVED lines=18> */
[-C--:B-12---:R-:W-:Y:S02]  /*1ee50*/  IABS R0, R2.reuse ;  /* 0x0000000200007213 */ /* 0x086fe40000000000 */
[-C--:B------:R-:W-:Y:S02]  /*1ee60*/  IABS R7, R2.reuse ;  /* 0x0000000200077213 */ /* 0x080fe40000000000 */
[----:B------:R-:W1:Y:S01]  /*1ee70*/  I2F.RP R4, R0 ;  /* 0x0000000000047306 */ /* 0x000e620000209400 */
[-C--:B------:R-:W-:Y:S02]  /*1ee80*/  LOP3.LUT R10, R10, R2.reuse, RZ, 0x3c, !PT ;  /* 0x000000020a0a7212 */ /* 0x080fe400078e3cff */
[----:B------:R-:W-:Y:S01]  /*1ee90*/  IMAD.MOV R7, RZ, RZ, -R7 ;  /* 0x000000ffff077224 */ /* 0x000fe200078e0a07 */
[----:B------:R-:W-:Y:S02]  /*1eea0*/  LOP3.LUT R8, R8, R2, RZ, 0x3c, !PT ;  /* 0x0000000208087212 */ /* 0x000fe400078e3cff */
[----:B------:R-:W-:Y:S02]  /*1eeb0*/  ISETP.GE.AND P2, PT, R10, RZ, PT ;  /* 0x000000ff0a00720c */ /* 0x000fe40003f46270 */
[----:B------:R-:W-:Y:S02]  /*1eec0*/  ISETP.GE.AND P0, PT, R8, RZ, PT ;  /* 0x000000ff0800720c */ /* 0x000fe40003f06270 */
        /* <DEDUP_REMOVED lines=33> */
[----:B------:R1:W3:Y:S02]  /*1f0e0*/  LD.E R10, [R8.64] ;  /* 0x00000004080a7980 */ /* 0x0002e4000c101900 */
[----:B------:R-:W-:Y:S02]  /*1f0f0*/  IMAD R2, R2, R0, -0x40 ;  /* 0xffffffc002027424 */ /* 0x000fe400078e0200 */
[----:B-1----:R1:W3:Y:S03]  /*1f100*/  LD.E R9, [R6.64] ;  /* 0x0000000406097980 */ /* 0x0022e6000c101900 */
[----:B------:R-:W-:Y:S01]  /*1f110*/  SHF.R.S32.HI R8, RZ, 0x1f, R2 ;  /* 0x0000001fff087819 */ /* 0x000fe20000011402 */
[----:B-1----:R-:W4:Y:S01]  /*1f120*/  LD.E.64 R6, [R134.64+0x28] ;  /* 0x0000280486067980 */ /* 0x002f22000c101b00 */
[-C--:B--2---:R-:W-:Y:S02]  /*1f130*/  IMAD R0, R5, R2.reuse, RZ ;  /* 0x0000000205007224 */ /* 0x084fe400078e02ff */
[C---:B------:R-:W-:Y:S04]  /*1f140*/  IMAD.WIDE.U32 R2, R4.reuse, R2, RZ ;  /* 0x0000000204027225 */ /* 0x040fe800078e00ff */
[----:B------:R-:W-:Y:S04]  /*1f150*/  IMAD R4, R4, R8, R0 ;  /* 0x0000000804047224 */ /* 0x000fe800078e0200 */
[----:B------:R-:W-:Y:S02]  /*1f160*/  IMAD.IADD R3, R3, 0x1, R4 ;  /* 0x0000000103037824 */ /* 0x000fe400078e0204 */
[----:B---3--:R-:W-:Y:S05]  /*1f170*/  IMAD.IADD R9, R10, 0x1, -R9 ;  /* 0x000000010a097824 */ /* 0x008fea00078e0a09 */
[----:B------:R-:W-:Y:S01]  /*1f180*/  SHF.R.S32.HI R0, RZ, 0x1f, R9 ;  /* 0x0000001fff007819 */ /* 0x000fe20000011409 */
[----:B----4-:R-:W-:Y:S02]  /*1f190*/  IMAD R4, R7, R9, RZ ;  /* 0x0000000907047224 */ /* 0x010fe400078e02ff */
[----:B------:R-:W-:Y:S04]  /*1f1a0*/  IMAD.WIDE.U32 R2, R9, R6, R2 ;  /* 0x0000000609027225 */ /* 0x000fe800078e0002 */
[----:B------:R-:W-:Y:S04]  /*1f1b0*/  IMAD R4, R6, R0, R4 ;  /* 0x0000000006047224 */ /* 0x000fe800078e0204 */
[----:B------:R-:W-:Y:S02]  /*1f1c0*/  IMAD.IADD R4, R3, 0x1, R4 ;  /* 0x0000000103047824 */ /* 0x000fe400078e0204 */
[----:B------:R-:W-:Y:S01]  /*1f1d0*/  IMAD.MOV.U32 R3, RZ, RZ, R2 ;  /* 0x000000ffff037224 */ /* 0x000fe200078e0002 */
[----:B------:R-:W-:-:S05]  /*1f1e0*/  BRA `(.L_x_5097) ;  /* 0x0000004000007947 */ /* 0x000fca0003800000 */
.L_x_5096:
[----:B------:R-:W-:Y:S02]  /*1f1f0*/  ULDC.64 UR4, c[0x0][0x118] ;  /* 0x0000460000047ab9 */ /* 0x000fe40000000a00 */
[----:B------:R-:W2:Y:S02]  /*1f200*/  LD.E R3, [R134.64+0x40] ;  /* 0x0000400486037980 */ /* 0x000ea4000c101900 */
[----:B--2---:R-:W-:Y:S04]  /*1f210*/  LEA R3, -R3, RZ, 0x6 ;  /* 0x000000ff03037211 */ /* 0x004fe800078e31ff */
[----:B------:R-:W-:Y:S02]  /*1f220*/  SHF.R.S32.HI R4, RZ, 0x1f, R3 ;  /* 0x0000001fff047819 */ /* 0x000fe40000011403 */
.L_x_5097:
[----:B------:R-:W-:Y:S05]  /*1f230*/  BSYNC B0 ;  /* 0x0000000000007941 */ /* 0x000fea0003800000 */
.L_x_5095:
[C---:B------:R-:W-:Y:S01]  /*1f240*/  LOP3.LUT P6, RZ, R244.reuse, 0x1, RZ, 0xc0, !PT ;  /* 0x00000001f4ff7812 */ /* 0x040fe200078cc0ff */
[----:B------:R-:W-:Y:S01]  /*1f250*/  ULDC.64 UR4, c[0x0][0x118] ;  /* 0x0000460000047ab9 */ /* 0x000fe20000000a00 */
[C---:B------:R-:W-:Y:S01]  /*1f260*/  LOP3.LUT P4, RZ, R244.reuse, 0x4, RZ, 0xc0, !PT ;  /* 0x00000004f4ff7812 */ /* 0x040fe2000788c0ff */
[----:B------:R-:W-:Y:S01]  /*1f270*/  BSSY B1, `(.L_x_5098) ;  /* 0x000024f000017945 */ /* 0x000fe20003800000 */
[C---:B------:R-:W-:Y:S02]  /*1f280*/  LOP3.LUT P5, RZ, R244.reuse, 0x2, RZ, 0xc0, !PT ;  /* 0x00000002f4ff7812 */ /* 0x040fe400078ac0ff */
[C---:B------:R-:W-:Y:S02]  /*1f290*/  IADD3 R2, P1, R3.reuse, R251, RZ ;  /* 0x000000fb03027210 */ /* 0x040fe40007f3e0ff */
[----:B------:R-:W-:Y:S02]  /*1f2a0*/  LOP3.LUT P3, RZ, R244, 0x8, RZ, 0xc0, !PT ;  /* 0x00000008f4ff7812 */ /* 0x000fe4000786c0ff */
[C---:B------:R-:W-:Y:S01]  /*1f2b0*/  LEA R236, P0, R3.reuse, R243, 0x1 ;  /* 0x000000f303ec7211 */ /* 0x040fe200078008ff */
[----:B------:R-:W-:Y:S01]  /*1f2c0*/  IMAD.X R5, R4, 0x1, R252, P1 ;  /* 0x0000000104057824 */ /* 0x000fe200008e06fc */
[C---:B-1----:R-:W-:Y:S02]  /*1f2d0*/  IADD3 R0, P2, R2.reuse, R251, RZ ;  /* 0x000000fb02007210 */ /* 0x042fe40007f5e0ff */
        /* <DEDUP_REMOVED lines=34> */
[-C--:B------:R-:W-:Y:S01]  /*1f500*/  @P5 MOV R2, R236.reuse ;  /* 0x000000ec00025202 */ /* 0x080fe20000000f00 */
[--C-:B------:R-:W-:Y:S01]  /*1f510*/  IMAD.MOV.U32 R242, RZ, RZ, R237.reuse ;  /* 0x000000fffff27224 */ /* 0x100fe200078e00ed */
[----:B------:R-:W-:Y:S02]  /*1f520*/  ISETP.GE.AND P0, PT, R238, 0x1, PT ;  /* 0x00000001ee00780c */ /* 0x000fe40003f06270 */
[-C--:B------:R-:W-:Y:S01]  /*1f530*/  MOV R243, R236.reuse ;  /* 0x000000ec00f37202 */ /* 0x080fe20000000f00 */
        /* <DEDUP_REMOVED lines=12> */
[----:B--2---:R-:W-:Y:S01]  /*1f600*/  @P3 MOV R2, R236 ;  /* 0x000000ec00023202 */ /* 0x004fe20000000f00 */
[----:B------:R-:W-:Y:S05]  /*1f610*/  @P3 IMAD.MOV.U32 R3, RZ, RZ, R237 ;  /* 0x000000ffff033224 */ /* 0x000fea00078e00ed */
        /* <DEDUP_REMOVED lines=65> */
[----:B-----5:R-:W-:Y:S05]  /*1fa30*/  LDSM.16.M88.4 R32, [R215] ;  /* 0x00000000d720783b */ /* 0x020fea0000000200 */
[----:B-1----:R-:W2:Y:S05]  /*1fa40*/  LDSM.16.M88.4 R8, [R208+0x8000] ;  /* 0x00800000d008783b */ /* 0x002eaa0000000200 */
[----:B------:R-:W1:Y:S05]  /*1fa50*/  LDSM.16.M88.4 R16, [R208+0x8800] ;  /* 0x00880000d010783b */ /* 0x000e6a0000000200 */
[----:B---3--:R-:W4:Y:S05]  /*1fa60*/  LDSM.16.M88.4 R24, [R208+0x9000] ;  /* 0x00900000d018783b */ /* 0x008f2a0000000200 */
[----:B------:R-:W0:Y:S05]  /*1fa70*/  LDGDEPBAR ;  /* 0x00000000000079af */ /* 0x000e2a0000000000 */
[----:B------:R-:W3:Y:S05]  /*1fa80*/  LDSM.16.M88.4 R172, [R208+0x9800] ;  /* 0x00980000d0ac783b */ /* 0x000eea0000000200 */
[----:B------:R-:W-:Y:S05]  /*1fa90*/  LDSM.16.M88.4 R176, [R216] ;  /* 0x00000000d8b0783b */ /* 0x000fea0000000200 */
[----:B------:R-:W3:Y:S05]  /*1faa0*/  LDSM.16.M88.4 R180, [R219] ;  /* 0x00000000dbb4783b */ /* 0x000eea0000000200 */
[----:B------:R-:W3:Y:S01]  /*1fab0*/  LDSM.16.M88.4 R184, [R234] ;  /* 0x00000000eab8783b */ /* 0x000ee20000000200 */
[C---:B--2---:R-:W-:Y:S04]  /*1fac0*/  HMMA.16816.F32.BF16 R4, R32.reuse, R8, RZ ;  /* 0x000000082004723c */ /* 0x044fe800000418ff */
[----:B------:R-:W3:Y:S05]  /*1fad0*/  LDSM.16.M88.4 R188, [R233] ;  /* 0x00000000e9bc783b */ /* 0x000eea0000000200 */
[----:B------:R-:W3:Y:S01]  /*1fae0*/  LDSM.16.M88.4 R192, [R232] ;  /* 0x00000000e8c0783b */ /* 0x000ee20000000200 */
[C---:B------:R-:W-:Y:S04]  /*1faf0*/  HMMA.16816.F32.BF16 R8, R32.reuse, R10, RZ ;  /* 0x0000000a2008723c */ /* 0x040fe800000418ff */
[----:B------:R-:W-:Y:S04]  /*1fb00*/  LDSM.16.M88.4 R196, [R218] ;  /* 0x00000000dac4783b */ /* 0x000fe80000000200 */
[C---:B-1----:R-:W-:Y:S01]  /*1fb10*/  HMMA.16816.F32.BF16 R12, R32.reuse, R16, RZ ;  /* 0x00000010200c723c */ /* 0x042fe200000418ff */
[----:B------:R-:W1:Y:S05]  /*1fb20*/  LDSM.16.M88.4 R200, [R214+0x8000] ;  /* 0x00800000d6c8783b */ /* 0x000e6a0000000200 */
[----:B------:R-:W1:Y:S02]  /*1fb30*/  LDSM.16.M88.4 R204, [R214+0x8800] ;  /* 0x00880000d6cc783b */ /* 0x000e640000000200 */
[C---:B------:R-:W-:Y:S03]  /*1fb40*/  HMMA.16816.F32.BF16 R16, R32.reuse, R18, RZ ;  /* 0x000000122010723c */ /* 0x040fe600000418ff */
[----:B------:R-:W2:Y:S05]  /*1fb50*/  LD.E R0, [R134.64+0x18c] ;  /* 0x00018c0486007980 */ /* 0x000eaa000c101900 */
[C---:B----4-:R-:W-:Y:S08]  /*1fb60*/  HMMA.16816.F32.BF16 R20, R32.reuse, R24, RZ ;  /* 0x000000182014723c */ /* 0x050ff000000418ff */
[C---:B------:R-:W-:Y:S08]  /*1fb70*/  HMMA.16816.F32.BF16 R24, R32.reuse, R26, RZ ;  /* 0x0000001a2018723c */ /* 0x040ff000000418ff */
[C---:B---3--:R-:W-:Y:S08]  /*1fb80*/  HMMA.16816.F32.BF16 R28, R32.reuse, R172, RZ ;  /* 0x000000ac201c723c */ /* 0x048ff000000418ff */
[----:B------:R-:W-:Y:S01]  /*1fb90*/  HMMA.16816.F32.BF16 R32, R32, R174, RZ ;  /* 0x000000ae2020723c */ /* 0x000fe200000418ff */
[----:B------:R-:W3:Y:S07]  /*1fba0*/  LDSM.16.M88.4 R172, [R214+0x9000] ;  /* 0x00900000d6ac783b */ /* 0x000eee0000000200 */
[C---:B------:R-:W-:Y:S08]  /*1fbb0*/  HMMA.16816.F32.BF16 R4, R176.reuse, R180, R4 ;  /* 0x000000b4b004723c */ /* 0x040ff00000041804 */
[C---:B------:R-:W-:Y:S01]  /*1fbc0*/  HMMA.16816.F32.BF16 R8, R176.reuse, R182, R8 ;  /* 0x000000b6b008723c */ /* 0x040fe20000041808 */
[----:B------:R-:W4:Y:S07]  /*1fbd0*/  LDSM.16.M88.4 R180, [R214+0x9800] ;  /* 0x00980000d6b4783b */ /* 0x000f2e0000000200 */
        /* <DEDUP_REMOVED lines=8> */
[----:B------:R-:W4:Y:S05]  /*1fc60*/  LDSM.16.M88.4 R176, [R213+0x800] ;  /* 0x00080000d5b0783b */ /* 0x000f2a0000000200 */
[----:B------:R-:W4:Y:S02]  /*1fc70*/  LDSM.16.M88.4 R192, [R213+0x1000] ;  /* 0x00100000d5c0783b */ /* 0x000f240000000200 */
        /* <DEDUP_REMOVED lines=10> */
[----:B------:R-:W-:Y:S01]  /*1fd20*/  HMMA.16816.F32.BF16 R32, R196, R182, R32 ;  /* 0x000000b6c420723c */ /* 0x000fe20000041820 */
[----:B------:R-:W3:Y:S05]  /*1fd30*/  LDSM.16.M88.4 R180, [R208+0xa800] ;  /* 0x00a80000d0b4783b */ /* 0x000eea0000000200 */
[----:B------:R-:W4:Y:S02]  /*1fd40*/  LDSM.16.M88.4 R196, [R208+0xb000] ;  /* 0x00b00000d0c4783b */ /* 0x000f240000000200 */
[C---:B------:R-:W-:Y:S08]  /*1fd50*/  HMMA.16816.F32.BF16 R4, R184.reuse, R188, R4 ;  /* 0x000000bcb804723c */ /* 0x040ff00000041804 */
[C---:B------:R-:W-:Y:S01]  /*1fd60*/  HMMA.16816.F32.BF16 R8, R184.reuse, R190, R8 ;  /* 0x000000beb808723c */ /* 0x040fe20000041808 */
[----:B------:R-:W3:Y:S07]  /*1fd70*/  LDSM.16.M88.4 R188, [R208+0xb800] ;  /* 0x00b80000d0bc783b */ /* 0x000eee0000000200 */
[C---:B------:R-:W-:Y:S08]  /*1fd80*/  HMMA.16816.F32.BF16 R12, R184.reuse, R176, R12 ;  /* 0x000000b0b80c723c */ /* 0x040ff0000004180c */
[C---:B------:R-:W-:Y:S01]  /*1fd90*/  HMMA.16816.F32.BF16 R16, R184.reuse, R178, R16 ;  /* 0x000000b2b810723c */ /* 0x040fe20000041810 */
[----:B------:R-:W-:Y:S07]  /*1fda0*/  LDSM.16.M88.4 R176, [R231] ;  /* 0x00000000e7b0783b */ /* 0x000fee0000000200 */
[C---:B------:R-:W-:Y:S08]  /*1fdb0*/  HMMA.16816.F32.BF16 R20, R184.reuse, R192, R20 ;  /* 0x000000c0b814723c */ /* 0x040ff00000041814 */
[C---:B------:R-:W-:Y:S01]  /*1fdc0*/  HMMA.16816.F32.BF16 R24, R184.reuse, R194, R24 ;  /* 0x000000c2b818723c */ /* 0x040fe20000041818 */
[----:B------:R-:W-:Y:S07]  /*1fdd0*/  LDSM.16.M88.4 R192, [R229] ;  /* 0x00000000e5c0783b */ /* 0x000fee0000000200 */
[C---:B-1----:R-:W-:Y:S08]  /*1fde0*/  HMMA.16816.F32.BF16 R28, R184.reuse, R172, R28 ;  /* 0x000000acb81c723c */ /* 0x042ff0000004181c */
[----:B------:R-:W-:Y:S01]  /*1fdf0*/  HMMA.16816.F32.BF16 R32, R184, R174, R32 ;  /* 0x000000aeb820723c */ /* 0x000fe20000041820 */
[----:B------:R-:W1:Y:S05]  /*1fe00*/  LDSM.16.M88.4 R172, [R216+0x2000] ;  /* 0x00200000d8ac783b */ /* 0x000e6a0000000200 */
[----:B------:R-:W1:Y:S02]  /*1fe10*/  LDSM.16.M88.4 R184, [R230] ;  /* 0x00000000e6b8783b */ /* 0x000e640000000200 */
[C---:B------:R-:W-:Y:S08]  /*1fe20*/  HMMA.16816.F32.BF16 R4, R200.reuse, R204, R4 ;  /* 0x000000ccc804723c */ /* 0x040ff00000041804 */
[C---:B------:R-:W-:Y:S01]  /*1fe30*/  HMMA.16816.F32.BF16 R8, R200.reuse, R206, R8 ;  /* 0x000000cec808723c */ /* 0x040fe20000041808 */
[----:B------:R-:W1:Y:S07]  /*1fe40*/  LDSM.16.M88.4 R204, [R228] ;  /* 0x00000000e4cc783b */ /* 0x000e6e0000000200 */
[C---:B---3--:R-:W-:Y:S08]  /*1fe50*/  HMMA.16816.F32.BF16 R12, R200.reuse, R180, R12 ;  /* 0x000000b4c80c723c */ /* 0x048ff0000004180c */
[C---:B------:R-:W-:Y:S01]  /*1fe60*/  HMMA.16816.F32.BF16 R16, R200.reuse, R182, R16 ;  /* 0x000000b6c810723c */ /* 0x040fe20000041810 */
[----:B------:R-:W-:Y:S07]  /*1fe70*/  LDSM.16.M88.4 R180, [R218+0x2000] ;  /* 0x00200000dab4783b */ /* 0x000fee0000000200 */
[C---:B----4-:R-:W-:Y:S08]  /*1fe80*/  HMMA.16816.F32.BF16 R20, R200.reuse, R196, R20 ;  /* 0x000000c4c814723c */ /* 0x050ff00000041814 */
[C---:B------:R-:W-:Y:S01]  /*1fe90*/  HMMA.16816.F32.BF16 R24, R200.reuse, R198, R24 ;  /* 0x000000c6c818723c */ /* 0x040fe20000041818 */
[----:B------:R-:W3:Y:S07]  /*1fea0*/  LDSM.16.M88.4 R196, [R214+0xa000] ;  /* 0x00a00000d6c4783b */ /* 0x000eee0000000200 */
[C---:B------:R-:W-:Y:S08]  /*1feb0*/  HMMA.16816.F32.BF16 R28, R200.reuse, R188, R28 ;  /* 0x000000bcc81c723c */ /* 0x040ff0000004181c */
[----:B------:R-:W-:Y:S01]  /*1fec0*/  HMMA.16816.F32.BF16 R32, R200, R190, R32 ;  /* 0x000000bec820723c */ /* 0x000fe20000041820 */
[----:B------:R-:W4:Y:S05]  /*1fed0*/  LDSM.16.M88.4 R188, [R214+0xa800] ;  /* 0x00a80000d6bc783b */ /* 0x000f2a0000000200 */
[----:B------:R-:W-:Y:S02]  /*1fee0*/  LDSM.16.M88.4 R200, [R213+0x3000] ;  /* 0x00300000d5c8783b */ /* 0x000fe40000000200 */
[C---:B-1----:R-:W-:Y:S08]  /*1fef0*/  HMMA.16816.F32.BF16 R4, R172.reuse, R176, R4 ;  /* 0x000000b0ac04723c */ /* 0x042ff00000041804 */
[C---:B------:R-:W-:Y:S01]  /*1ff00*/  HMMA.16816.F32.BF16 R8, R172.reuse, R178, R8 ;  /* 0x000000b2ac08723c */ /* 0x040fe20000041808 */
[----:B------:R-:W1:Y:S07]  /*1ff10*/  LDSM.16.M88.4 R176, [R214+0xb000] ;  /* 0x00b00000d6b0783b */ /* 0x000e6e0000000200 */
[C---:B------:R-:W-:Y:S08]  /*1ff20*/  HMMA.16816.F32.BF16 R12, R172.reuse, R184, R12 ;  /* 0x000000b8ac0c723c */ /* 0x040ff0000004180c */
[C---:B------:R-:W-:Y:S01]  /*1ff30*/  HMMA.16816.F32.BF16 R16, R172.reuse, R186, R16 ;  /* 0x000000baac10723c */ /* 0x040fe20000041810 */
[----:B------:R-:W1:Y:S07]  /*1ff40*/  LDSM.16.M88.4 R184, [R214+0xb800] ;  /* 0x00b80000d6b8783b */ /* 0x000e6e0000000200 */
[C---:B------:R-:W-:Y:S08]  /*1ff50*/  HMMA.16816.F32.BF16 R20, R172.reuse, R192, R20 ;  /* 0x000000c0ac14723c */ /* 0x040ff00000041814 */
[C---:B------:R-:W-:Y:S01]  /*1ff60*/  HMMA.16816.F32.BF16 R24, R172.reuse, R194, R24 ;  /* 0x000000c2ac18723c */ /* 0x040fe20000041818 */
[----:B------:R-:W-:Y:S07]  /*1ff70*/  LDSM.16.M88.4 R192, [R213+0x2000] ;  /* 0x00200000d5c0783b */ /* 0x000fee0000000200 */
[C---:B------:R-:W-:Y:S08]  /*1ff80*/  HMMA.16816.F32.BF16 R28, R172.reuse, R204, R28 ;  /* 0x000000ccac1c723c */ /* 0x040ff0000004181c */
[----:B------:R-:W-:Y:S01]  /*1ff90*/  HMMA.16816.F32.BF16 R32, R172, R206, R32 ;  /* 0x000000ceac20723c */ /* 0x000fe20000041820 */
[----:B------:R-:W2:Y:S05]  /*1ffa0*/  LDSM.16.M88.4 R172, [R217+0x2000] ;  /* 0x00200000d9ac783b */ /* 0x000eaa0000000200 */
[----:B------:R-:W-:Y:S02]  /*1ffb0*/  LDSM.16.M88.4 R204, [R213+0x3800] ;  /* 0x00380000d5cc783b */ /* 0x000fe40000000200 */
        /* <DEDUP_REMOVED lines=8> */
[----:B------:R-:W-:Y:S07]  /*20040*/  LDSM.16.M88.4 R176, [R215+0x4000] ;  /* 0x00400000d7b0783b */ /* 0x000fee0000000200 */
[C---:B------:R-:W-:Y:S08]  /*20050*/  HMMA.16816.F32.BF16 R28, R180.reuse, R184, R28 ;  /* 0x000000b8b41c723c */ /* 0x040ff0000004181c */
[----:B------:R-:W-:Y:S01]  /*20060*/  HMMA.16816.F32.BF16 R32, R180, R186, R32 ;  /* 0x000000bab420723c */ /* 0x000fe20000041820 */
[----:B------:R-:W1:Y:S05]  /*20070*/  LDSM.16.M88.4 R180, [R208+0xc000] ;  /* 0x00c00000d0b4783b */ /* 0x000e6a0000000200 */
[----:B------:R-:W4:Y:S02]  /*20080*/  LDSM.16.M88.4 R184, [R208+0xc800] ;  /* 0x00c80000d0b8783b */ /* 0x000f240000000200 */
        /* <DEDUP_REMOVED lines=8> */
[----:B------:R-:W3:Y:S07]  /*20110*/  LDSM.16.M88.4 R200, [R227] ;  /* 0x00000000e3c8783b */ /* 0x000eee0000000200 */
[C---:B------:R-:W-:Y:S08]  /*20120*/  HMMA.16816.F32.BF16 R28, R172.reuse, R204, R28 ;  /* 0x000000ccac1c723c */ /* 0x040ff0000004181c */
[----:B------:R-:W-:Y:S01]  /*20130*/  HMMA.16816.F32.BF16 R32, R172, R206, R32 ;  /* 0x000000ceac20723c */ /* 0x000fe20000041820 */
[----:B------:R-:W2:Y:S05]  /*20140*/  LDSM.16.M88.4 R172, [R226] ;  /* 0x00000000e2ac783b */ /* 0x000eaa0000000200 */
[----:B------:R-:W-:Y:S02]  /*20150*/  LDSM.16.M88.4 R204, [R224] ;  /* 0x00000000e0cc783b */ /* 0x000fe40000000200 */
[C---:B-1----:R-:W-:Y:S08]  /*20160*/  HMMA.16816.F32.BF16 R4, R176.reuse, R180, R4 ;  /* 0x000000b4b004723c */ /* 0x042ff00000041804 */
[C---:B------:R-:W-:Y:S01]  /*20170*/  HMMA.16816.F32.BF16 R8, R176.reuse, R182, R8 ;  /* 0x000000b6b008723c */ /* 0x040fe20000041808 */
[----:B------:R-:W1:Y:S07]  /*20180*/  LDSM.16.M88.4 R180, [R225] ;  /* 0x00000000e1b4783b */ /* 0x000e6e0000000200 */
[C---:B----4-:R-:W-:Y:S08]  /*20190*/  HMMA.16816.F32.BF16 R12, R176.reuse, R184, R12 ;  /* 0x000000b8b00c723c */ /* 0x050ff0000004180c */
[C---:B------:R-:W-:Y:S01]  /*201a0*/  HMMA.16816.F32.BF16 R16, R176.reuse, R186, R16 ;  /* 0x000000bab010723c */ /* 0x040fe20000041810 */
[----:B------:R-:W-:Y:S07]  /*201b0*/  LDSM.16.M88.4 R184, [R214+0xc000] ;  /* 0x00c00000d6b8783b */ /* 0x000fee0000000200 */
[C---:B------:R-:W-:Y:S08]  /*201c0*/  HMMA.16816.F32.BF16 R20, R176.reuse, R188, R20 ;  /* 0x000000bcb014723c */ /* 0x040ff00000041814 */
[C---:B------:R-:W-:Y:S01]  /*201d0*/  HMMA.16816.F32.BF16 R24, R176.reuse, R190, R24 ;  /* 0x000000beb018723c */ /* 0x040fe20000041818 */
[----:B------:R-:W-:Y:S07]  /*201e0*/  LDSM.16.M88.4 R188, [R214+0xc800] ;  /* 0x00c80000d6bc783b */ /* 0x000fee0000000200 */
[C---:B--2---:R-:W-:Y:S08]  /*201f0*/  HMMA.16816.F32.BF16 R28, R176.reuse, R192, R28 ;  /* 0x000000c0b01c723c */ /* 0x044ff0000004181c */
[----:B------:R-:W-:Y:S01]  /*20200*/  HMMA.16816.F32.BF16 R32, R176, R194, R32 ;  /* 0x000000c2b020723c */ /* 0x000fe20000041820 */
[----:B------:R-:W2:Y:S05]  /*20210*/  LDSM.16.M88.4 R176, [R218+0x4000] ;  /* 0x00400000dab0783b */ /* 0x000eaa0000000200 */
[----:B------:R-:W4:Y:S02]  /*20220*/  LDSM.16.M88.4 R192, [R214+0xd000] ;  /* 0x00d00000d6c0783b */ /* 0x000f240000000200 */
[C---:B---3--:R-:W-:Y:S08]  /*20230*/  HMMA.16816.F32.BF16 R4, R196.reuse, R200, R4 ;  /* 0x000000c8c404723c */ /* 0x048ff00000041804 */
        /* <DEDUP_REMOVED lines=10> */
[----:B------:R-:W1:Y:S05]  /*202e0*/  LDSM.16.M88.4 R196, [R213+0x4800] ;  /* 0x00480000d5c4783b */ /* 0x000e6a0000000200 */
[----:B------:R-:W-:Y:S02]  /*202f0*/  LDSM.16.M88.4 R204, [R208+0xe000] ;  /* 0x00e00000d0cc783b */ /* 0x000fe40000000200 */
        /* <DEDUP_REMOVED lines=11> */
[----:B------:R-:W3:Y:S05]  /*203b0*/  LDSM.16.M88.4 R176, [R208+0xe800] ;  /* 0x00e80000d0b0783b */ /* 0x000eea0000000200 */
[----:B------:R-:W-:Y:S02]  /*203c0*/  LDSM.16.M88.4 R200, [R221] ;  /* 0x00000000ddc8783b */ /* 0x000fe40000000200 */
[C---:B-1----:R-:W-:Y:S08]  /*203d0*/  HMMA.16816.F32.BF16 R4, R172.reuse, R180, R4 ;  /* 0x000000b4ac04723c */ /* 0x042ff00000041804 */
[C---:B------:R-:W-:Y:S01]  /*203e0*/  HMMA.16816.F32.BF16 R8, R172.reuse, R182, R8 ;  /* 0x000000b6ac08723c */ /* 0x040fe20000041808 */
[----:B------:R-:W1:Y:S07]  /*203f0*/  LDSM.16.M88.4 R180, [R208+0xf000] ;  /* 0x00f00000d0b4783b */ /* 0x000e6e0000000200 */
[C---:B------:R-:W-:Y:S08]  /*20400*/  HMMA.16816.F32.BF16 R12, R172.reuse, R196, R12 ;  /* 0x000000c4ac0c723c */ /* 0x040ff0000004180c */
[C---:B------:R-:W-:Y:S01]  /*20410*/  HMMA.16816.F32.BF16 R16, R172.reuse, R198, R16 ;  /* 0x000000c6ac10723c */ /* 0x040fe20000041810 */
[----:B------:R-:W1:Y:S07]  /*20420*/  LDSM.16.M88.4 R196, [R208+0xf800] ;  /* 0x00f80000d0c4783b */ /* 0x000e6e0000000200 */
[C---:B--2---:R-:W-:Y:S08]  /*20430*/  HMMA.16816.F32.BF16 R20, R172.reuse, R184, R20 ;  /* 0x000000b8ac14723c */ /* 0x044ff00000041814 */
[C---:B------:R-:W-:Y:S01]  /*20440*/  HMMA.16816.F32.BF16 R24, R172.reuse, R186, R24 ;  /* 0x000000baac18723c */ /* 0x040fe20000041818 */
[----:B------:R-:W-:Y:S07]  /*20450*/  LDSM.16.M88.4 R184, [R223] ;  /* 0x00000000dfb8783b */ /* 0x000fee0000000200 */
[C---:B------:R-:W-:Y:S08]  /*20460*/  HMMA.16816.F32.BF16 R28, R172.reuse, R188, R28 ;  /* 0x000000bcac1c723c */ /* 0x040ff0000004181c */
[----:B------:R-:W-:Y:S01]  /*20470*/  HMMA.16816.F32.BF16 R32, R172, R190, R32 ;  /* 0x000000beac20723c */ /* 0x000fe20000041820 */
[----:B------:R-:W2:Y:S05]  /*20480*/  LDSM.16.M88.4 R172, [R216+0x6000] ;  /* 0x00600000d8ac783b */ /* 0x000eaa0000000200 */
[----:B------:R-:W2:Y:S02]  /*20490*/  LDSM.16.M88.4 R188, [R222] ;  /* 0x00000000debc783b */ /* 0x000ea40000000200 */
[C---:B----4-:R-:W-:Y:S08]  /*204a0*/  HMMA.16816.F32.BF16 R4, R192.reuse, R204, R4 ;  /* 0x000000ccc004723c */ /* 0x050ff00000041804 */
[C---:B------:R-:W-:Y:S01]  /*204b0*/  HMMA.16816.F32.BF16 R8, R192.reuse, R206, R8 ;  /* 0x000000cec008723c */ /* 0x040fe20000041808 */
[----:B------:R-:W4:Y:S07]  /*204c0*/  LDSM.16.M88.4 R204, [R220] ;  /* 0x00000000dccc783b */ /* 0x000f2e0000000200 */
[C---:B---3--:R-:W-:Y:S08]  /*204d0*/  HMMA.16816.F32.BF16 R12, R192.reuse, R176, R12 ;  /* 0x000000b0c00c723c */ /* 0x048ff0000004180c */
[C---:B------:R-:W-:Y:S01]  /*204e0*/  HMMA.16816.F32.BF16 R16, R192.reuse, R178, R16 ;  /* 0x000000b2c010723c */ /* 0x040fe20000041810 */
[----:B------:R-:W-:Y:S07]  /*204f0*/  LDSM.16.M88.4 R176, [R218+0x6000] ;  /* 0x00600000dab0783b */ /* 0x000fee0000000200 */
[C---:B-1----:R-:W-:Y:S08]  /*20500*/  HMMA.16816.F32.BF16 R20, R192.reuse, R180, R20 ;  /* 0x000000b4c014723c */ /* 0x042ff00000041814 */
[C---:B------:R-:W-:Y:S01]  /*20510*/  HMMA.16816.F32.BF16 R24, R192.reuse, R182, R24 ;  /* 0x000000b6c018723c */ /* 0x040fe20000041818 */
[----:B------:R-:W1:Y:S07]  /*20520*/  LDSM.16.M88.4 R180, [R214+0xe000] ;  /* 0x00e00000d6b4783b */ /* 0x000e6e0000000200 */
[C---:B------:R-:W-:Y:S08]  /*20530*/  HMMA.16816.F32.BF16 R28, R192.reuse, R196, R28 ;  /* 0x000000c4c01c723c */ /* 0x040ff0000004181c */
[----:B------:R-:W-:Y:S01]  /*20540*/  HMMA.16816.F32.BF16 R32, R192, R198, R32 ;  /* 0x000000c6c020723c */ /* 0x000fe20000041820 */
[----:B------:R-:W-:Y:S05]  /*20550*/  LDSM.16.M88.4 R192, [R214+0xf800] ;  /* 0x00f80000d6c0783b */ /* 0x000fea0000000200 */
[----:B------:R-:W-:Y:S02]  /*20560*/  LDSM.16.M88.4 R196, [R217+0x6000] ;  /* 0x00600000d9c4783b */ /* 0x000fe40000000200 */
        /* <DEDUP_REMOVED lines=8> */
[----:B------:R-:W3:Y:S07]  /*205f0*/  LDSM.16.M88.4 R200, [R213+0x6000] ;  /* 0x00600000d5c8783b */ /* 0x000eee0000000200 */
[C---:B----4-:R-:W-:Y:S08]  /*20600*/  HMMA.16816.F32.BF16 R28, R172.reuse, R204, R28 ;  /* 0x000000ccac1c723c */ /* 0x050ff0000004181c */
[----:B------:R-:W-:Y:S01]  /*20610*/  HMMA.16816.F32.BF16 R32, R172, R206, R32 ;  /* 0x000000ceac20723c */ /* 0x000fe20000041820 */
[----:B------:R-:W4:Y:S07]  /*20620*/  LDSM.16.M88.4 R172, [R213+0x6800] ;  /* 0x00680000d5ac783b */ /* 0x000f2e0000000200 */
[C---:B-1----:R-:W-:Y:S08]  /*20630*/  HMMA.16816.F32.BF16 R4, R176.reuse, R180, R4 ;  /* 0x000000b4b004723c */ /* 0x042ff00000041804 */
[C---:B------:R-:W-:Y:S08]  /*20640*/  HMMA.16816.F32.BF16 R8, R176.reuse, R182, R8 ;  /* 0x000000b6b008723c */ /* 0x040ff00000041808 */
[C---:B--2---:R-:W-:Y:S08]  /*20650*/  HMMA.16816.F32.BF16 R12, R176.reuse, R184, R12 ;  /* 0x000000b8b00c723c */ /* 0x044ff0000004180c */
[C---:B------:R-:W-:Y:S08]  /*20660*/  HMMA.16816.F32.BF16 R16, R176.reuse, R186, R16 ;  /* 0x000000bab010723c */ /* 0x040ff00000041810 */
[C---:B---3--:R-:W-:Y:S08]  /*20670*/  HMMA.16816.F32.BF16 R20, R176.reuse, R188, R20 ;  /* 0x000000bcb014723c */ /* 0x048ff00000041814 */
[C---:B------:R-:W-:Y:S08]  /*20680*/  HMMA.16816.F32.BF16 R24, R176.reuse, R190, R24 ;  /* 0x000000beb018723c */ /* 0x040ff00000041818 */
[C---:B------:R-:W-:Y:S08]  /*20690*/  HMMA.16816.F32.BF16 R28, R176.reuse, R192, R28 ;  /* 0x000000c0b01c723c */ /* 0x040ff0000004181c */
[----:B------:R-:W-:Y:S08]  /*206a0*/  HMMA.16816.F32.BF16 R32, R176, R194, R32 ;  /* 0x000000c2b020723c */ /* 0x000ff00000041820 */
[C---:B------:R-:W-:Y:S08]  /*206b0*/  HMMA.16816.F32.BF16 R4, R196.reuse, R200, R4 ;  /* 0x000000c8c404723c */ /* 0x040ff00000041804 */
[C---:B------:R-:W-:Y:S08]  /*206c0*/  HMMA.16816.F32.BF16 R8, R196.reuse, R202, R8 ;  /* 0x000000cac408723c */ /* 0x040ff00000041808 */
[C---:B----4-:R-:W-:Y:S08]  /*206d0*/  HMMA.16816.F32.BF16 R12, R196.reuse, R172, R12 ;  /* 0x000000acc40c723c */ /* 0x050ff0000004180c */
[-C--:B------:R-:W-:Y:S01]  /*206e0*/  FMUL.FTZ R4, R4, R0.reuse ;  /* 0x0000000004047220 */ /* 0x080fe20000410000 */
[C---:B------:R-:W-:Y:S03]  /*206f0*/  HMMA.16816.F32.BF16 R16, R196.reuse, R174, R16 ;  /* 0x000000aec410723c */ /* 0x040fe60000041810 */
[----:B------:R-:W1:Y:S01]  /*20700*/  MUFU.TANH R201, R4 ;  /* 0x0000000400c97308 */ /* 0x000e620000002400 */
[-C--:B------:R-:W-:Y:S02]  /*20710*/  FMUL.FTZ R5, R5, R0.reuse ;  /* 0x0000000005057220 */ /* 0x080fe40000410000 */
[-C--:B------:R-:W-:Y:S02]  /*20720*/  FMUL.FTZ R6, R6, R0.reuse ;  /* 0x0000000006067220 */ /* 0x080fe40000410000 */
[-C--:B------:R-:W-:Y:S04]  /*20730*/  FMUL.FTZ R7, R7, R0.reuse ;  /* 0x0000000007077220 */ /* 0x080fe80000410000 */
[-C--:B------:R-:W-:Y:S01]  /*20740*/  FMUL.FTZ R8, R8, R0.reuse ;  /* 0x0000000008087220 */ /* 0x080fe20000410000 */
[----:B------:R-:W2:Y:S01]  /*20750*/  MUFU.TANH R202, R5 ;  /* 0x0000000500ca7308 */ /* 0x000ea20000002400 */
[-C--:B------:R-:W-:Y:S02]  /*20760*/  FMUL.FTZ R9, R9, R0.reuse ;  /* 0x0000000009097220 */ /* 0x080fe40000410000 */
[-C--:B------:R-:W-:Y:S02]  /*20770*/  FMUL.FTZ R10, R10, R0.reuse ;  /* 0x000000000a0a7220 */ /* 0x080fe40000410000 */
[-C--:B------:R-:W-:Y:S02]  /*20780*/  FMUL.FTZ R11, R11, R0.reuse ;  /* 0x000000000b0b7220 */ /* 0x080fe40000410000 */
[-C--:B------:R-:W-:Y:S02]  /*20790*/  FMUL.FTZ R12, R12, R0.reuse ;  /* 0x000000000c0c7220 */ /* 0x080fe40000410000 */
[-C--:B------:R-:W-:Y:S01]  /*207a0*/  FMUL.FTZ R13, R13, R0.reuse ;  /* 0x000000000d0d7220 */ /* 0x080fe20000410000 */
[----:B------:R-:W3:Y:S01]  /*207b0*/  MUFU.TANH R194, R6 ;  /* 0x0000000600c27308 */ /* 0x000ee20000002400 */
        /* <DEDUP_REMOVED lines=9> */
[----:B----4-:R-:W4:Y:S09]  /*20850*/  LDSM.16.M88.4 R4, [R213+0x7000] ;  /* 0x00700000d504783b */ /* 0x010f320000000200 */
[----:B------:R-:W1:Y:S10]  /*20860*/  MUFU.TANH R191, R10 ;  /* 0x0000000a00bf7308 */ /* 0x000e740000002400 */
[----:B------:R1:W1:Y:S10]  /*20870*/  MUFU.TANH R192, R11 ;  /* 0x0000000b00c07308 */ /* 0x0002740000002400 */
[----:B------:R2:W2:Y:S10]  /*20880*/  MUFU.TANH R139, R12 ;  /* 0x0000000c008b7308 */ /* 0x0004b40000002400 */
[----:B------:R2:W2:Y:S01]  /*20890*/  MUFU.TANH R172, R13 ;  /* 0x0000000d00ac7308 */ /* 0x0004a20000002400 */
[----:B-1----:R-:W1:Y:S01]  /*208a0*/  LDSM.16.M88.4 R8, [R213+0x7800] ;  /* 0x00780000d508783b */ /* 0x002e620000000200 */
[----:B------:R-:W-:Y:S08]  /*208b0*/  DEPBAR.LE SB0, 0x0 ;  /* 0x000080000000791a */ /* 0x000ff00000000000 */
[----:B------:R1:W1:Y:S01]  /*208c0*/  MUFU.TANH R178, R14 ;  /* 0x0000000e00b27308 */ /* 0x0002620000002400 */
[----:B------:R-:W-:Y:S01]  /*208d0*/  BAR.SYNC.DEFER_BLOCKING 0x0 ;  /* 0x0000000000007b1d */ /* 0x000fe20000010000 */
[C---:B----4-:R-:W-:Y:S08]  /*208e0*/  HMMA.16816.F32.BF16 R20, R196.reuse, R4, R20 ;  /* 0x00000004c414723c */ /* 0x050ff00000041814 */
[----:B------:R4:W1:Y:S01]  /*208f0*/  MUFU.TANH R181, R15 ;  /* 0x0000000f00b57308 */ /* 0x0008620000002400 */
[C---:B------:R-:W-:Y:S09]  /*20900*/  HMMA.16816.F32.BF16 R24, R196.reuse, R6, R24 ;  /* 0x00000006c418723c */ /* 0x040ff20000041818 */
[----:B------:R4:W2:Y:S06]  /*20910*/  MUFU.TANH R173, R16 ;  /* 0x0000001000ad7308 */ /* 0x0008ac0000002400 */
[-C--:B------:R-:W-:Y:S02]  /*20920*/  FMUL.FTZ R20, R20, R0.reuse ;  /* 0x0000000014147220 */ /* 0x080fe40000410000 */
[-C--:B------:R-:W-:Y:S02]  /*20930*/  FMUL.FTZ R21, R21, R0.reuse ;  /* 0x0000000015157220 */ /* 0x080fe40000410000 */
[----:B------:R4:W2:Y:S01]  /*20940*/  MUFU.TANH R174, R17 ;  /* 0x0000001100ae7308 */ /* 0x0008a20000002400 */
[-C--:B------:R-:W-:Y:S02]  /*20950*/  FMUL.FTZ R22, R22, R0.reuse ;  /* 0x0000000016167220 */ /* 0x080fe40000410000 */
[-C--:B------:R-:W-:Y:S01]  /*20960*/  FMUL.FTZ R23, R23, R0.reuse ;  /* 0x0000000017177220 */ /* 0x080fe20000410000 */
[C---:B-1----:R-:W-:Y:S03]  /*20970*/  HMMA.16816.F32.BF16 R28, R196.reuse, R8, R28 ;  /* 0x00000008c41c723c */ /* 0x042fe6000004181c */
[-C--:B------:R-:W-:Y:S02]  /*20980*/  FMUL.FTZ R24, R24, R0.reuse ;  /* 0x0000000018187220 */ /* 0x080fe40000410000 */
[-C--:B------:R-:W-:Y:S01]  /*20990*/  FMUL.FTZ R25, R25, R0.reuse ;  /* 0x0000000019197220 */ /* 0x080fe20000410000 */
[----:B------:R4:W1:Y:S01]  /*209a0*/  MUFU.TANH R180, R18 ;  /* 0x0000001200b47308 */ /* 0x0008620000002400 */
[-C--:B------:R-:W-:Y:S01]  /*209b0*/  FMUL.FTZ R26, R26, R0.reuse ;  /* 0x000000001a1a7220 */ /* 0x080fe20000410000 */
[----:B------:R-:W-:Y:S04]  /*209c0*/  HMMA.16816.F32.BF16 R32, R196, R10, R32 ;  /* 0x0000000ac420723c */ /* 0x000fe80000041820 */
[-C--:B------:R-:W-:Y:S04]  /*209d0*/  FMUL.FTZ R27, R27, R0.reuse ;  /* 0x000000001b1b7220 */ /* 0x080fe80000410000 */
[----:B------:R4:W1:Y:S08]  /*209e0*/  MUFU.TANH R186, R19 ;  /* 0x0000001300ba7308 */ /* 0x0008700000002400 */
[-C--:B------:R-:W-:Y:S02]  /*209f0*/  FMUL.FTZ R28, R28, R0.reuse ;  /* 0x000000001c1c7220 */ /* 0x080fe40000410000 */
[----:B------:R4:W1:Y:S01]  /*20a00*/  MUFU.TANH R190, R20 ;  /* 0x0000001400be7308 */ /* 0x0008620000002400 */
        /* <DEDUP_REMOVED lines=19> */
[----:B------:R-:W1:Y:S10]  /*20b40*/  MUFU.TANH R33, R33 ;  /* 0x0000002100217308 */ /* 0x000e740000002400 */
[----:B------:R4:W1:Y:S10]  /*20b50*/  MUFU.TANH R138, R34 ;  /* 0x00000022008a7308 */ /* 0x0008740000002400 */
[----:B------:R-:W1:Y:S01]  /*20b60*/  MUFU.TANH R2, R2 ;  /* 0x0000000200027308 */ /* 0x000e620000002400 */
[----:B------:R-:W-:-:S05]  /*20b70*/  @!P0 BRA `(.L_x_5099) ;  /* 0x00000be000008947 */ /* 0x000fca0003800000 */
[----:B--23--:R-:W-:Y:S01]  /*20b80*/  ISETP.NE.U32.AND P0, PT, R240, RZ, PT ;  /* 0x000000fff000720c */ /* 0x00cfe20003f05070 */
[----:B------:R-:W-:Y:S03]  /*20b90*/  BSSY B0, `(.L_x_5100) ;  /* 0x0000048000007945 */ /* 0x000fe60003800000 */
[----:B------:R-:W-:Y:S11]  /*20ba0*/  ISETP.NE.AND.EX P0, PT, R241, RZ, PT, P0 ;  /* 0x000000fff100720c */ /* 0x000ff60003f05300 */
[----:B------:R-:W-:Y:S02]  /*20bb0*/  @!UPT UIADD3 URZ, URZ, URZ, URZ ;  /* 0x0000003f3f3ff290 */ /* 0x000fe4000fffe03f */
[----:B------:R-:W-:-:S05]  /*20bc0*/  @!P0 BRA `(.L_x_5101) ;  /* 0x0000040000008947 */ /* 0x000fca0003800000 */
[----:B------:R-:W-:Y:S01]  /*20bd0*/  IMAD.SHL.U32 R9, R238, 0x40, RZ ;  /* 0x00000040ee097824 */ /* 0x000fe200078e00ff */
[----:B------:R-:W-:Y:S02]  /*20be0*/  ULDC.64 UR4, c[0x0][0x118] ;  /* 0x0000460000047ab9 */ /* 0x000fe40000000a00 */
[----:B------:R-:W2:Y:S02]  /*20bf0*/  LD.E R3, [R134.64+0x170] ;  /* 0x0001700486037980 */ /* 0x000ea4000c101900 */
[----:B------:R-:W-:Y:S04]  /*20c00*/  IADD3 R10, R9, -0x40, RZ ;  /* 0xffffffc0090a7810 */ /* 0x000fe80007ffe0ff */
        /* <DEDUP_REMOVED lines=9> */
[--C-:B--2---:R-:W-:Y:S04]  /*20ca0*/  IMAD.MOV R4, RZ, RZ, -R5.reuse ;  /* 0x000000ffff047224 */ /* 0x104fe800078e0a05 */
[----:B------:R-:W-:Y:S02]  /*20cb0*/  IMAD R7, R4, R0, RZ ;  /* 0x0000000004077224 */ /* 0x000fe400078e02ff */
[----:B------:R-:W-:Y:S04]  /*20cc0*/  IMAD.MOV.U32 R4, RZ, RZ, RZ ;  /* 0x000000ffff047224 */ /* 0x000fe800078e00ff */
[----:B------:R-:W-:Y:S01]  /*20cd0*/  IMAD.HI.U32 R5, R5, R7, R4 ;  /* 0x0000000705057227 */ /* 0x000fe200078e0004 */
[----:B------:R-:W-:Y:S02]  /*20ce0*/  IABS R7, R9 ;  /* 0x0000000900077213 */ /* 0x000fe40000000000 */
[----:B------:R-:W-:Y:S03]  /*20cf0*/  LOP3.LUT R9, R9, R3, RZ, 0x3c, !PT ;  /* 0x0000000309097212 */ /* 0x000fe600078e3cff */
[C---:B------:R-:W-:Y:S04]  /*20d00*/  IMAD.HI.U32 R4, R5.reuse, R6, RZ ;  /* 0x0000000605047227 */ /* 0x040fe800078e00ff */
        /* <DEDUP_REMOVED lines=12> */
[----:B------:R-:W-:Y:S01]  /*20dd0*/  LOP3.LUT R0, RZ, R3, RZ, 0x33, !PT ;  /* 0x00000003ff007212 */ /* 0x000fe200078e33ff */
[----:B------:R-:W2:Y:S04]  /*20de0*/  LD.E.64 R6, [R134.64+0x38] ;  /* 0x0000380486067980 */ /* 0x000ea8000c101b00 */
[----:B------:R-:W-:Y:S02]  /*20df0*/  @P1 IADD3 R4, R4, 0x1, RZ ;  /* 0x0000000104041810 */ /* 0x000fe40007ffe0ff */
[----:B------:R-:W-:Y:S03]  /*20e00*/  ISETP.GE.AND P1, PT, R9, RZ, PT ;  /* 0x000000ff0900720c */ /* 0x000fe60003f26270 */
[----:B------:R-:W-:Y:S01]  /*20e10*/  @!P0 IMAD.MOV R4, RZ, RZ, -R4 ;  /* 0x000000ffff048224 */ /* 0x000fe200078e0a04 */
[----:B------:R-:W-:Y:S02]  /*20e20*/  @P2 IADD3 R5, R5, 0x1, RZ ;  /* 0x0000000105052810 */ /* 0x000fe40007ffe0ff */
[----:B------:R-:W-:Y:S04]  /*20e30*/  ISETP.NE.AND P2, PT, R3, RZ, PT ;  /* 0x000000ff0300720c */ /* 0x000fe80003f45270 */
[----:B------:R-:W-:Y:S03]  /*20e40*/  SEL R4, R0, R4, !P2 ;  /* 0x0000000400047207 */ /* 0x000fe60005000000 */
[----:B------:R-:W-:Y:S01]  /*20e50*/  @!P1 IMAD.MOV R5, RZ, RZ, -R5 ;  /* 0x000000ffff059224 */ /* 0x000fe200078e0a05 */
[CC--:B------:R-:W-:Y:S04]  /*20e60*/  LEA R10, P1, R4.reuse, R240.reuse, 0x2 ;  /* 0x000000f0040a7211 */ /* 0x0c0fe800078210ff */
[----:B------:R-:W-:Y:S02]  /*20e70*/  LEA.HI.X.SX32 R11, R4, R241, 0x2, P1 ;  /* 0x000000f1040b7211 */ /* 0x000fe400008f16ff */
[----:B------:R-:W-:Y:S03]  /*20e80*/  SEL R5, R0, R5, !P2 ;  /* 0x0000000500057207 */ /* 0x000fe60005000000 */
[----:B------:R3:W5:Y:S01]  /*20e90*/  LD.E R12, [R10.64] ;  /* 0x000000040a0c7980 */ /* 0x000762000c101900 */
[C---:B------:R-:W-:Y:S01]  /*20ea0*/  LEA R8, P0, R5.reuse, R240, 0x2 ;  /* 0x000000f005087211 */ /* 0x040fe200078010ff */
[C---:B------:R-:W-:Y:S03]  /*20eb0*/  IMAD.IADD R4, R5.reuse, 0x1, -R4 ;  /* 0x0000000105047824 */ /* 0x040fe600078e0a04 */
[----:B------:R-:W-:Y:S01]  /*20ec0*/  LEA.HI.X.SX32 R9, R5, R241, 0x2, P0 ;  /* 0x000000f105097211 */ /* 0x000fe200000f16ff */
[----:B------:R-:W-:Y:S04]  /*20ed0*/  IMAD R3, R3, R4, -0x40 ;  /* 0xffffffc003037424 */ /* 0x000fe800078e0204 */
[----:B---3--:R3:W5:Y:S01]  /*20ee0*/  LD.E R11, [R8.64] ;  /* 0x00000004080b7980 */ /* 0x008762000c101900 */
[----:B------:R-:W-:Y:S03]  /*20ef0*/  SHF.R.S32.HI R10, RZ, 0x1f, R3 ;  /* 0x0000001fff0a7819 */ /* 0x000fe60000011403 */
[----:B---3--:R-:W3:Y:S01]  /*20f00*/  LD.E.64 R8, [R134.64+0x20] ;  /* 0x0000200486087980 */ /* 0x008ee2000c101b00 */
[-C--:B--2---:R-:W-:Y:S02]  /*20f10*/  IMAD R0, R7, R3.reuse, RZ ;  /* 0x0000000307007224 */ /* 0x084fe400078e02ff */
[C---:B------:R-:W-:Y:S04]  /*20f20*/  IMAD.WIDE.U32 R4, R6.reuse, R3, RZ ;  /* 0x0000000306047225 */ /* 0x040fe800078e00ff */
[----:B------:R-:W-:Y:S04]  /*20f30*/  IMAD R6, R6, R10, R0 ;  /* 0x0000000a06067224 */ /* 0x000fe800078e0200 */
[----:B------:R-:W-:Y:S02]  /*20f40*/  IMAD.IADD R5, R5, 0x1, R6 ;  /* 0x0000000105057824 */ /* 0x000fe400078e0206 */
[----:B-----5:R-:W-:Y:S05]  /*20f50*/  IMAD.IADD R11, R12, 0x1, -R11 ;  /* 0x000000010c0b7824 */ /* 0x020fea00078e0a0b */
[----:B------:R-:W-:Y:S01]  /*20f60*/  SHF.R.S32.HI R0, RZ, 0x1f, R11 ;  /* 0x0000001fff007819 */ /* 0x000fe2000001140b */
[----:B---3--:R-:W-:Y:S02]  /*20f70*/  IMAD R6, R9, R11, RZ ;  /* 0x0000000b09067224 */ /* 0x008fe400078e02ff */
[----:B------:R-:W-:Y:S04]  /*20f80*/  IMAD.WIDE.U32 R4, R11, R8, R4 ;  /* 0x000000080b047225 */ /* 0x000fe800078e0004 */
[----:B------:R-:W-:Y:S04]  /*20f90*/  IMAD R6, R8, R0, R6 ;  /* 0x0000000008067224 */ /* 0x000fe800078e0206 */
[----:B------:R-:W-:Y:S02]  /*20fa0*/  IMAD.IADD R6, R5, 0x1, R6 ;  /* 0x0000000105067824 */ /* 0x000fe400078e0206 */
[----:B------:R-:W-:Y:S01]  /*20fb0*/  IMAD.MOV.U32 R5, RZ, RZ, R4 ;  /* 0x000000ffff057224 */ /* 0x000fe200078e0004 */
[----:B------:R-:W-:-:S05]  /*20fc0*/  BRA `(.L_x_5102) ;  /* 0x0000004000007947 */ /* 0x000fca0003800000 */
.L_x_5101:
[----:B------:R-:W-:Y:S02]  /*20fd0*/  ULDC.64 UR4, c[0x0][0x118] ;  /* 0x0000460000047ab9 */ /* 0x000fe40000000a00 */
[----:B------:R-:W2:Y:S02]  /*20fe0*/  LD.E R5, [R134.64+0x38] ;  /* 0x0000380486057980 */ /* 0x000ea4000c101900 */
[----:B--2---:R-:W-:Y:S04]  /*20ff0*/  LEA R5, -R5, RZ, 0x6 ;  /* 0x000000ff05057211 */ /* 0x004fe800078e31ff */
[----:B------:R-:W-:Y:S02]  /*21000*/  SHF.R.S32.HI R6, RZ, 0x1f, R5 ;  /* 0x0000001fff067819 */ /* 0x000fe40000011405 */
.L_x_5102:
[----:B------:R-:W-:Y:S05]  /*21010*/  BSYNC B0 ;  /* 0x0000000000007941 */ /* 0x000fea0003800000 */
.L_x_5100:
[C---:B------:R-:W-:Y:S01]  /*21020*/  LEA R4, P0, R5.reuse, R245, 0x1 ;  /* 0x000000f505047211 */ /* 0x040fe200078008ff */
[----:B------:R-:W-:Y:S01]  /*21030*/  ULDC.64 UR4, c[0x0][0x118] ;  /* 0x0000460000047ab9 */ /* 0x000fe20000000a00 */
[C---:B------:R-:W-:Y:S02]  /*21040*/  IADD3 R3, P1, R5.reuse, R247, RZ ;  /* 0x000000f705037210 */ /* 0x040fe40007f3e0ff */
[-C--:B------:R-:W-:Y:S02]  /*21050*/  LEA.HI.X R5, R5, R246.reuse, R6, 0x1, P0 ;  /* 0x000000f605057211 */ /* 0x080fe400000f0c06 */
[CC--:B----4-:R-:W-:Y:S01]  /*21060*/  @P5 LEA R26, P0, R3.reuse, R245.reuse, 0x1 ;  /* 0x000000f5031a5211 */ /* 0x0d0fe200078008ff */
        /* <DEDUP_REMOVED lines=9> */
[-CC-:B------:R-:W-:Y:S01]  /*21100*/  @P5 LEA.HI.X R27, R3, R246.reuse, R7.reuse, 0x1, P0 ;  /* 0x000000f6031b5211 */ /* 0x180fe200000f0c07 */
        /* <DEDUP_REMOVED lines=101> */
.L_x_5099:
[----:B--23--:R-:W-:Y:S05]  /*21760*/  BSYNC B1 ;  /* 0x0000000000017941 */ /* 0x00cfea0003800000 */
.L_x_5098:
[----:B------:R-:W2:Y:S01]  /*21770*/  LDL R0, [R1] ;  /* 0x0000000001007983 */ /* 0x000ea20000100800 */
[----:B------:R-:W-:Y:S03]  /*21780*/  ULDC.64 UR4, c[0x0][0x118] ;  /* 0x0000460000047ab9 */ /* 0x000fe60000000a00 */
[----:B------:R3:W5:Y:S04]  /*21790*/  LD.E R132, [R134.64+0xdc] ;  /* 0x0000dc0486847980 */ /* 0x000768000c101900 */
[----:B----4-:R-:W-:Y:S01]  /*217a0*/  LDSM.16.MT88.4 R28, [R212+0x10000] ;  /* 0x01000000d41c783b */ /* 0x010fe20000004200 */
[----:B--2---:R-:W-:Y:S05]  /*217b0*/  IMAD R0, R238, -0x40, R0 ;  /* 0xffffffc0ee007824 */ /* 0x004fea00078e0200 */
[C---:B------:R-:W-:Y:S02]  /*217c0*/  IADD3 R3, R0.reuse, 0x8, RZ ;  /* 0x0000000800037810 */ /* 0x040fe40007ffe0ff */
[----:B------:R-:W-:Y:S02]  /*217d0*/  IADD3 R4, R0, -0x1, RZ ;  /* 0xffffffff00047810 */ /* 0x000fe40007ffe0ff */
[----:B------:R-:W-:Y:S02]  /*217e0*/  ISETP.GE.AND P1, PT, R3, RZ, PT ;  /* 0x000000ff0300720c */ /* 0x000fe40003f26270 */
[----:B------:R-:W-:Y:S02]  /*217f0*/  ISETP.GE.AND P0, PT, R4, RZ, PT ;  /* 0x000000ff0400720c */ /* 0x000fe40003f06270 */
[C---:B------:R-:W-:Y:S02]  /*21800*/  IADD3 R5, R0.reuse, 0x7, RZ ;  /* 0x0000000700057810 */ /* 0x040fe40007ffe0ff */
[C---:B------:R-:W-:Y:S02]  /*21810*/  IADD3 R6, R0.reuse, -0x8, RZ ;  /* 0xfffffff800067810 */ /* 0x040fe40007ffe0ff */
[C---:B------:R-:W-:Y:S02]  /*21820*/  IADD3 R7, R0.reuse, -0x11, RZ ;  /* 0xffffffef00077810 */ /* 0x040fe40007ffe0ff */
[----:B------:R-:W-:Y:S02]  /*21830*/  IABS R22, R0 ;  /* 0x0000000000167213 */ /* 0x000fe40000000000 */
[C---:B------:R-:W-:Y:S02]  /*21840*/  IADD3 R8, R0.reuse, -0x28, RZ ;  /* 0xffffffd800087810 */ /* 0x040fe40007ffe0ff */
[C---:B------:R-:W-:Y:S02]  /*21850*/  @!P1 IADD3 R3, -R0.reuse, -0x8, RZ ;  /* 0xfffffff800039810 */ /* 0x040fe40007ffe1ff */
[----:B------:R-:W-:Y:S01]  /*21860*/  @!P0 IADD3 R4, -R0, 0x1, RZ ;  /* 0x0000000100048810 */ /* 0x000fe20007ffe1ff */
[----:B------:R-:W2:Y:S01]  /*21870*/  I2F R22, R22 ;  /* 0x0000001600167306 */ /* 0x000ea20000201400 */
[----:B------:R-:W-:Y:S02]  /*21880*/  ISETP.GE.AND P1, PT, R5, RZ, PT ;  /* 0x000000ff0500720c */ /* 0x000fe40003f26270 */
[----:B------:R-:W-:Y:S07]  /*21890*/  ISETP.GE.AND P0, PT, R6, RZ, PT ;  /* 0x000000ff0600720c */ /* 0x000fee0003f06270 */
[----:B------:R4:W1:Y:S04]  /*218a0*/  I2F R17, R4 ;  /* 0x0000000400117306 */ /* 0x0008680000201400 */
[C---:B------:R-:W-:Y:S02]  /*218b0*/  @!P1 IADD3 R5, -R0.reuse, -0x7, RZ ;  /* 0xfffffff900059810 */ /* 0x040fe40007ffe1ff */
[C---:B------:R-:W-:Y:S04]  /*218c0*/  @!P0 IADD3 R6, -R0.reuse, 0x8, RZ ;  /* 0x0000000800068810 */ /* 0x040fe80007ffe1ff */
[----:B------:R3:W3:Y:S01]  /*218d0*/  I2F R18, R3 ;  /* 0x0000000300127306 */ /* 0x0006e20000201400 */
[CC--:B--2---:R-:W-:Y:S02]  /*218e0*/  FFMA.FTZ R19, -R133.reuse, R22.reuse, R201 ;  /* 0x0000001685137223 */ /* 0x0c4fe400000101c9 */
[C---:B------:R-:W-:Y:S07]  /*218f0*/  FFMA.FTZ R22, -R133.reuse, R22, R191 ;  /* 0x0000001685167223 */ /* 0x040fee00000101bf */
[----:B------:R-:W2:Y:S01]  /*21900*/  I2F R16, R6 ;  /* 0x0000000600107306 */ /* 0x000ea20000201400 */
[----:B----4-:R-:W-:Y:S01]  /*21910*/  IADD3 R4, R0, -0x9, RZ ;  /* 0xfffffff700047810 */ /* 0x010fe20007ffe0ff */
[CC--:B-1----:R-:W-:Y:S02]  /*21920*/  FFMA.FTZ R21, -R133.reuse, R17.reuse, R202 ;  /* 0x0000001185157223 */ /* 0x0c2fe400000101ca */
[C---:B------:R-:W-:Y:S01]  /*21930*/  FFMA.FTZ R24, -R133.reuse, R17, R192 ;  /* 0x0000001185187223 */ /* 0x040fe200000101c0 */
[----:B------:R-:W-:Y:S05]  /*21940*/  ISETP.GE.AND P1, PT, R4, RZ, PT ;  /* 0x000000ff0400720c */ /* 0x000fea0003f26270 */
[----:B------:R-:W1:Y:S01]  /*21950*/  I2F R23, R5 ;  /* 0x0000000500177306 */ /* 0x000e620000201400 */
[C---:B---3--:R-:W-:Y:S01]  /*21960*/  IADD3 R3, R0.reuse, -0x10, RZ ;  /* 0xfffffff000037810 */ /* 0x048fe20007ffe0ff */
[----:B------:R-:W-:Y:S03]  /*21970*/  FFMA.FTZ R18, -R133, R18, R194 ;  /* 0x0000001285127223 */ /* 0x000fe600000101c2 */
[----:B------:R-:W-:Y:S03]  /*21980*/  ISETP.GE.AND P0, PT, R3, RZ, PT ;  /* 0x000000ff0300720c */ /* 0x000fe60003f06270 */
[C---:B------:R-:W-:Y:S02]  /*21990*/  @!P1 IADD3 R4, -R0.reuse, 0x9, RZ ;  /* 0x0000000900049810 */ /* 0x040fe40007ffe1ff */
[----:B------:R-:W-:Y:S01]  /*219a0*/  ISETP.GE.AND P1, PT, R7, RZ, PT ;  /* 0x000000ff0700720c */ /* 0x000fe20003f26270 */
[CC--:B--2---:R-:W-:Y:S01]  /*219b0*/  FFMA.FTZ R20, -R133.reuse, R16.reuse, R195 ;  /* 0x0000001085147223 */ /* 0x0c4fe200000101c3 */
[----:B------:R2:W3:Y:S01]  /*219c0*/  I2F R15, R4 ;  /* 0x00000004000f7306 */ /* 0x0004e20000201400 */
[C---:B------:R-:W-:Y:S01]  /*219d0*/  IADD3 R6, R0.reuse, -0x18, RZ ;  /* 0xffffffe800067810 */ /* 0x040fe20007ffe0ff */
[C---:B------:R-:W-:Y:S04]  /*219e0*/  FFMA.FTZ R178, -R133.reuse, R16, R178 ;  /* 0x0000001085b27223 */ /* 0x040fe800000101b2 */
[----:B------:R-:W-:Y:S02]  /*219f0*/  @!P0 IADD3 R3, -R0, 0x10, RZ ;  /* 0x0000001000038810 */ /* 0x000fe40007ffe1ff */
[----:B------:R-:W-:Y:S01]  /*21a00*/  ISETP.GE.AND P0, PT, R6, RZ, PT ;  /* 0x000000ff0600720c */ /* 0x000fe20003f06270 */
[----:B-1----:R-:W-:Y:S01]  /*21a10*/  FFMA.FTZ R23, -R133, R23, R200 ;  /* 0x0000001785177223 */ /* 0x002fe200000101c8 */
[----:B------:R1:W4:Y:S01]  /*21a20*/  I2F R14, R3 ;  /* 0x00000003000e7306 */ /* 0x0003220000201400 */
[C---:B------:R-:W-:Y:S02]  /*21a30*/  IADD3 R5, R0.reuse, -0x19, RZ ;  /* 0xffffffe700057810 */ /* 0x040fe40007ffe0ff */
[C---:B------:R-:W-:Y:S02]  /*21a40*/  @!P1 IADD3 R7, -R0.reuse, 0x11, RZ ;  /* 0x0000001100079810 */ /* 0x040fe40007ffe1ff */
[----:B------:R-:W-:Y:S05]  /*21a50*/  ISETP.GE.AND P1, PT, R5, RZ, PT ;  /* 0x000000ff0500720c */ /* 0x000fea0003f26270 */
[----:B------:R-:W5:Y:S01]  /*21a60*/  I2F R13, R7 ;  /* 0x00000007000d7306 */ /* 0x000f620000201400 */
[C---:B------:R-:W-:Y:S02]  /*21a70*/  @!P0 IADD3 R6, -R0.reuse, 0x18, RZ ;  /* 0x0000001800068810 */ /* 0x040fe40007ffe1ff */
[C---:B--2---:R-:W-:Y:S01]  /*21a80*/  IADD3 R4, R0.reuse, -0x20, RZ ;  /* 0xffffffe000047810 */ /* 0x044fe20007ffe0ff */
[CC--:B---3--:R-:W-:Y:S02]  /*21a90*/  FFMA.FTZ R17, -R133.reuse, R15.reuse, R193 ;  /* 0x0000000f85117223 */ /* 0x0c8fe400000101c1 */
[C---:B------:R-:W-:Y:S02]  /*21aa0*/  FFMA.FTZ R181, -R133.reuse, R15, R181 ;  /* 0x0000000f85b57223 */ /* 0x040fe400000101b5 */
[----:B------:R-:W-:Y:S02]  /*21ab0*/  @!P1 IADD3 R5, -R0, 0x19, RZ ;  /* 0x0000001900059810 */ /* 0x000fe40007ffe1ff */
[----:B------:R-:W-:Y:S01]  /*21ac0*/  ISETP.GE.AND P0, PT, R4, RZ, PT ;  /* 0x000000ff0400720c */ /* 0x000fe20003f06270 */
[----:B------:R2:W3:Y:S01]  /*21ad0*/  I2F R12, R6 ;  /* 0x00000006000c7306 */ /* 0x0004e20000201400 */
[C---:B-1----:R-:W-:Y:S01]  /*21ae0*/  IADD3 R3, R0.reuse, -0x21, RZ ;  /* 0xffffffdf00037810 */ /* 0x042fe20007ffe0ff */
[CC--:B----4-:R-:W-:Y:S02]  /*21af0*/  FFMA.FTZ R139, -R133.reuse, R14.reuse, R139 ;  /* 0x0000000e858b7223 */ /* 0x0d0fe4000001018b */
[----:B------:R-:W-:Y:S01]  /*21b00*/  FFMA.FTZ R180, -R133, R14, R180 ;  /* 0x0000000e85b47223 */ /* 0x000fe200000101b4 */
[----:B------:R-:W-:Y:S05]  /*21b10*/  ISETP.GE.AND P1, PT, R3, RZ, PT ;  /* 0x000000ff0300720c */ /* 0x000fea0003f26270 */
[----:B------:R1:W4:Y:S02]  /*21b20*/  I2F R11, R5 ;  /* 0x00000005000b7306 */ /* 0x0003240000201400 */
[----:B------:R-:W-:Y:S01]  /*21b30*/  @!P0 IADD3 R4, -R0, 0x20, RZ ;  /* 0x0000002000048810 */ /* 0x000fe20007ffe1ff */
[CC--:B-----5:R-:W-:Y:S01]  /*21b40*/  FFMA.FTZ R172, -R133.reuse, R13.reuse, R172 ;  /* 0x0000000d85ac7223 */ /* 0x0e0fe200000101ac */
[----:B------:R-:W-:Y:S01]  /*21b50*/  ISETP.GE.AND P0, PT, R8, RZ, PT ;  /* 0x000000ff0800720c */ /* 0x000fe20003f06270 */
[----:B------:R-:W-:Y:S01]  /*21b60*/  FFMA.FTZ R186, -R133, R13, R186 ;  /* 0x0000000d85ba7223 */ /* 0x000fe200000101ba */
[C---:B------:R-:W-:Y:S02]  /*21b70*/  IADD3 R7, R0.reuse, -0x29, RZ ;  /* 0xffffffd700077810 */ /* 0x040fe40007ffe0ff */
[C---:B------:R-:W-:Y:S02]  /*21b80*/  @!P1 IADD3 R3, -R0.reuse, 0x21, RZ ;  /* 0x0000002100039810 */ /* 0x040fe40007ffe1ff */
[----:B------:R5:W5:Y:S01]  /*21b90*/  I2F R10, R4 ;  /* 0x00000004000a7306 */ /* 0x000b620000201400 */
[----:B------:R-:W-:Y:S02]  /*21ba0*/  ISETP.GE.AND P4, PT, R7, RZ, PT ;  /* 0x000000ff0700720c */ /* 0x000fe40003f86270 */
[C---:B--2---:R-:W-:Y:S01]  /*21bb0*/  IADD3 R6, R0.reuse, -0x30, RZ ;  /* 0xffffffd000067810 */ /* 0x044fe20007ffe0ff */
[CC--:B---3--:R-:W-:Y:S03]  /*21bc0*/  FFMA.FTZ R173, -R133.reuse, R12.reuse, R173 ;  /* 0x0000000c85ad7223 */ /* 0x0c8fe600000101ad */
[----:B------:R-:W-:Y:S01]  /*21bd0*/  @!P0 IADD3 R8, -R0, 0x28, RZ ;  /* 0x0000002800088810 */ /* 0x000fe20007ffe1ff */
[C---:B------:R-:W-:Y:S01]  /*21be0*/  FFMA.FTZ R188, -R133.reuse, R12, R188 ;  /* 0x0000000c85bc7223 */ /* 0x040fe200000101bc */
[----:B------:R-:W-:Y:S01]  /*21bf0*/  ISETP.GE.AND P3, PT, R6, RZ, PT ;  /* 0x000000ff0600720c */ /* 0x000fe20003f66270 */
[----:B------:R-:W-:Y:S01]  /*21c00*/  LDSM.16.MT88.4 R12, [R209+0x10000] ;  /* 0x01000000d10c783b */ /* 0x000fe20000004200 */
[----:B------:R2:W3:Y:S01]  /*21c10*/  I2F R9, R3 ;  /* 0x0000000300097306 */ /* 0x0004e20000201400 */
[C---:B-1----:R-:W-:Y:S01]  /*21c20*/  IADD3 R5, R0.reuse, -0x38, RZ ;  /* 0xffffffc800057810 */ /* 0x042fe20007ffe0ff */
[CC--:B----4-:R-:W-:Y:S01]  /*21c30*/  FFMA.FTZ R174, -R133.reuse, R11.reuse, R174 ;  /* 0x0000000b85ae7223 */ /* 0x0d0fe200000101ae */
[C---:B------:R-:W-:Y:S01]  /*21c40*/  @!P4 IADD3 R7, -R0.reuse, 0x29, RZ ;  /* 0x000000290007c810 */ /* 0x040fe20007ffe1ff */
[----:B------:R-:W-:Y:S01]  /*21c50*/  FFMA.FTZ R187, -R133, R11, R187 ;  /* 0x0000000b85bb7223 */ /* 0x000fe200000101bb */
[----:B------:R-:W-:Y:S05]  /*21c60*/  ISETP.GE.AND P1, PT, R5, RZ, PT ;  /* 0x000000ff0500720c */ /* 0x000fea0003f26270 */
[----:B------:R-:W1:Y:S01]  /*21c70*/  I2F R8, R8 ;  /* 0x0000000800087306 */ /* 0x000e620000201400 */
[C---:B------:R-:W-:Y:S02]  /*21c80*/  @!P3 IADD3 R6, -R0.reuse, 0x30, RZ ;  /* 0x000000300006b810 */ /* 0x040fe40007ffe1ff */
[----:B-----5:R-:W-:Y:S01]  /*21c90*/  IADD3 R4, R0, -0x39, RZ ;  /* 0xffffffc700047810 */ /* 0x020fe20007ffe0ff */
[CC--:B------:R-:W-:Y:S02]  /*21ca0*/  FFMA.FTZ R190, -R133.reuse, R10.reuse, R190 ;  /* 0x0000000a85be7223 */ /* 0x0c0fe400000101be */
[C---:B------:R-:W-:Y:S01]  /*21cb0*/  FFMA.FTZ R183, -R133.reuse, R10, R183 ;  /* 0x0000000a85b77223 */ /* 0x040fe200000101b7 */
[----:B------:R-:W-:Y:S02]  /*21cc0*/  ISETP.GE.AND P0, PT, R4, RZ, PT ;  /* 0x000000ff0400720c */ /* 0x000fe40003f06270 */
[C---:B------:R-:W-:Y:S01]  /*21cd0*/  @!P1 IADD3 R5, -R0.reuse, 0x38, RZ ;  /* 0x0000003800059810 */ /* 0x040fe20007ffe1ff */
[----:B------:R-:W4:Y:S01]  /*21ce0*/  I2F R7, R7 ;  /* 0x0000000700077306 */ /* 0x000f220000201400 */
[C---:B--2---:R-:W-:Y:S01]  /*21cf0*/  IADD3 R3, R0.reuse, -0x31, RZ ;  /* 0xffffffcf00037810 */ /* 0x044fe20007ffe0ff */
[CC--:B---3--:R-:W-:Y:S02]  /*21d00*/  FFMA.FTZ R189, -R133.reuse, R9.reuse, R189 ;  /* 0x0000000985bd7223 */ /* 0x0c8fe400000101bd */
[----:B------:R-:W-:Y:S01]  /*21d10*/  FFMA.FTZ R182, -R133, R9, R182 ;  /* 0x0000000985b67223 */ /* 0x000fe200000101b6 */
[----:B------:R-:W-:Y:S05]  /*21d20*/  ISETP.GE.AND P2, PT, R3, RZ, PT ;  /* 0x000000ff0300720c */ /* 0x000fea0003f46270 */
[C---:B------:R-:W-:Y:S01]  /*21d30*/  @!P0 IADD3 R4, -R0.reuse, 0x39, RZ ;  /* 0x0000003900048810 */ /* 0x040fe20007ffe1ff */
[----:B------:R-:W2:Y:S01]  /*21d40*/  I2F R6, R6 ;  /* 0x0000000600067306 */ /* 0x000ea20000201400 */
[CC--:B-1----:R-:W-:Y:S02]  /*21d50*/  FFMA.FTZ R185, -R133.reuse, R8.reuse, R185 ;  /* 0x0000000885b97223 */ /* 0x0c2fe400000101b9 */
[----:B------:R-:W-:Y:S04]  /*21d60*/  FFMA.FTZ R176, -R133, R8, R176 ;  /* 0x0000000885b07223 */ /* 0x000fe800000101b0 */
[----:B------:R-:W-:Y:S03]  /*21d70*/  @!P2 IADD3 R3, -R0, 0x31, RZ ;  /* 0x000000310003a810 */ /* 0x000fe60007ffe1ff */
[----:B------:R-:W1:Y:S01]  /*21d80*/  I2F R5, R5 ;  /* 0x0000000500057306 */ /* 0x000e620000201400 */
[----:B------:R-:W-:Y:S01]  /*21d90*/  FMNMX.FTZ R0, R19, R136, !PT ;  /* 0x0000008813007209 */ /* 0x000fe20007810000 */
[-C--:B----4-:R-:W-:Y:S03]  /*21da0*/  FFMA.FTZ R184, -R133, R7.reuse, R184 ;  /* 0x0000000785b87223 */ /* 0x090fe600000101b8 */
[----:B------:R-:W-:Y:S01]  /*21db0*/  FMNMX.FTZ R135, R21, R0, !PT ;  /* 0x0000000015877209 */ /* 0x000fe20007810000 */
[----:B------:R-:W-:Y:S03]  /*21dc0*/  FFMA.FTZ R175, -R133, R7, R175 ;  /* 0x0000000785af7223 */ /* 0x000fe600000101af */
[----:B------:R-:W-:Y:S01]  /*21dd0*/  FMNMX.FTZ R135, R20, R135, !PT ;  /* 0x0000008714877209 */ /* 0x000fe20007810000 */
[----:B------:R-:W3:Y:S03]  /*21de0*/  I2F R0, R3 ;  /* 0x0000000300007306 */ /* 0x000ee60000201400 */
[----:B------:R-:W-:Y:S01]  /*21df0*/  FMNMX.FTZ R135, R17, R135, !PT ;  /* 0x0000008711877209 */ /* 0x000fe20007810000 */
[CC--:B--2---:R-:W-:Y:S02]  /*21e00*/  FFMA.FTZ R179, -R133.reuse, R6.reuse, R179 ;  /* 0x0000000685b37223 */ /* 0x0c4fe400000101b3 */
[----:B------:R-:W-:Y:S01]  /*21e10*/  FFMA.FTZ R138, -R133, R6, R138 ;  /* 0x00000006858a7223 */ /* 0x000fe2000001018a */
[----:B------:R-:W-:Y:S03]  /*21e20*/  FMNMX.FTZ R135, R139, R135, !PT ;  /* 0x000000878b877209 */ /* 0x000fe60007810000 */
[----:B------:R-:W2:Y:S01]  /*21e30*/  I2F R4, R4 ;  /* 0x0000000400047306 */ /* 0x000ea20000201400 */
[----:B------:R-:W-:Y:S01]  /*21e40*/  FMNMX.FTZ R135, R172, R135, !PT ;  /* 0x00000087ac877209 */ /* 0x000fe20007810000 */
[----:B-1----:R-:W-:Y:S03]  /*21e50*/  FFMA.FTZ R201, -R133, R5, R32 ;  /* 0x0000000585c97223 */ /* 0x002fe60000010120 */
[----:B------:R-:W-:Y:S04]  /*21e60*/  FMNMX.FTZ R135, R173, R135, !PT ;  /* 0x00000087ad877209 */ /* 0x000fe80007810000 */
[----:B------:R-:W-:Y:S04]  /*21e70*/  FMNMX.FTZ R135, R174, R135, !PT ;  /* 0x00000087ae877209 */ /* 0x000fe80007810000 */
[----:B------:R-:W-:Y:S01]  /*21e80*/  FMNMX.FTZ R135, R190, R135, !PT ;  /* 0x00000087be877209 */ /* 0x000fe20007810000 */
[CC--:B---3--:R-:W-:Y:S01]  /*21e90*/  FFMA.FTZ R177, -R133.reuse, R0.reuse, R177 ;  /* 0x0000000085b17223 */ /* 0x0c8fe200000101b1 */
[----:B------:R-:W-:Y:S01]  /*21ea0*/  FMNMX.FTZ R3, R18, R137, !PT ;  /* 0x0000008912037209 */ /* 0x000fe20007810000 */
[----:B------:R-:W-:Y:S01]  /*21eb0*/  FFMA.FTZ R2, -R133, R0, R2 ;  /* 0x0000000085027223 */ /* 0x000fe20000010102 */
[----:B------:R-:W-:Y:S02]  /*21ec0*/  FMNMX.FTZ R135, R189, R135, !PT ;  /* 0x00000087bd877209 */ /* 0x000fe40007810000 */
[----:B------:R-:W-:Y:S02]  /*21ed0*/  FMNMX.FTZ R3, R23, R3, !PT ;  /* 0x0000000317037209 */ /* 0x000fe40007810000 */
[----:B------:R-:W-:Y:S02]  /*21ee0*/  FMNMX.FTZ R135, R185, R135, !PT ;  /* 0x00000087b9877209 */ /* 0x000fe40007810000 */
[----:B------:R-:W-:Y:S01]  /*21ef0*/  FMNMX.FTZ R3, R22, R3, !PT ;  /* 0x0000000316037209 */ /* 0x000fe20007810000 */
[----:B--2---:R-:W-:Y:S01]  /*21f00*/  FFMA.FTZ R202, -R133, R4, R33 ;  /* 0x0000000485ca7223 */ /* 0x004fe20000010121 */
        /* <DEDUP_REMOVED lines=11> */
[----:B------:R-:W-:Y:S04]  /*21fc0*/  FMNMX.FTZ R3, R188, R3, !PT ;  /* 0x00000003bc037209 */ /* 0x000fe80007810000 */
[----:B------:R-:W-:Y:S04]  /*21fd0*/  FMNMX.FTZ R3, R187, R3, !PT ;  /* 0x00000003bb037209 */ /* 0x000fe80007810000 */
[----:B------:R-:W-:Y:S04]  /*21fe0*/  FMNMX.FTZ R3, R183, R3, !PT ;  /* 0x00000003b7037209 */ /* 0x000fe80007810000 */
[----:B------:R-:W-:Y:S04]  /*21ff0*/  FMNMX.FTZ R3, R182, R3, !PT ;  /* 0x00000003b6037209 */ /* 0x000fe80007810000 */
[----:B------:R-:W-:Y:S04]  /*22000*/  FMNMX.FTZ R3, R176, R3, !PT ;  /* 0x00000003b0037209 */ /* 0x000fe80007810000 */
[----:B------:R-:W-:Y:S02]  /*22010*/  FMNMX.FTZ R3, R175, R3, !PT ;  /* 0x00000003af037209 */ /* 0x000fe40007810000 */
[----:B-1----:R-:W-:Y:S02]  /*22020*/  FMNMX.FTZ R135, R135, R4, !PT ;  /* 0x0000000487877209 */ /* 0x002fe40007810000 */
[----:B------:R-:W-:Y:S03]  /*22030*/  FMNMX.FTZ R0, R138, R3, !PT ;  /* 0x000000038a007209 */ /* 0x000fe60007810000 */
[----:B------:R-:W1:Y:S01]  /*22040*/  SHFL.BFLY PT, R5, R135, 0x1, 0x1f ;  /* 0x0c201f0087057f89 */ /* 0x000e6200000e0000 */
[----:B------:R-:W-:Y:S07]  /*22050*/  FMNMX.FTZ R0, R2, R0, !PT ;  /* 0x0000000002007209 */ /* 0x000fee0007810000 */
[----:B------:R-:W2:Y:S01]  /*22060*/  SHFL.BFLY PT, R3, R0, 0x2, 0x1f ;  /* 0x0c401f0000037f89 */ /* 0x000ea200000e0000 */
[----:B-1----:R-:W-:Y:S04]  /*22070*/  FMNMX.FTZ R135, R135, R5, !PT ;  /* 0x0000000587877209 */ /* 0x002fe80007810000 */
[C---:B------:R-:W-:Y:S02]  /*22080*/  FSETP.NEU.FTZ.AND P0, PT, R135.reuse, -INF , PT ;  /* 0xff8000008700780b */ /* 0x040fe40003f1d000 */
[----:B--2---:R-:W-:Y:S01]  /*22090*/  FMNMX.FTZ R0, R0, R3, !PT ;  /* 0x0000000300007209 */ /* 0x004fe20007810000 */
[----:B------:R-:W-:Y:S02]  /*220a0*/  FADD.FTZ R3, -R135, R136 ;  /* 0x0000008887037221 */ /* 0x000fe40000010100 */
[----:B------:R-:W-:Y:S02]  /*220b0*/  FMUL.FTZ R136, R132, R135 ;  /* 0x0000008784887220 */ /* 0x000fe40000410000 */
[----:B------:R-:W1:Y:S03]  /*220c0*/  SHFL.BFLY PT, R4, R0, 0x1, 0x1f ;  /* 0x0c201f0000047f89 */ /* 0x000e6600000e0000 */
[----:B------:R-:W-:Y:S05]  /*220d0*/  FSEL R136, R136, RZ, P0 ;  /* 0x000000ff88887208 */ /* 0x000fea0000000000 */
[-CC-:B------:R-:W-:Y:S02]  /*220e0*/  FFMA.FTZ R21, R21, R132.reuse, -R136.reuse ;  /* 0x0000008415157223 */ /* 0x180fe40000010888 */
[-CC-:B------:R-:W-:Y:S02]  /*220f0*/  FFMA.FTZ R20, R20, R132.reuse, -R136.reuse ;  /* 0x0000008414147223 */ /* 0x180fe40000010888 */
[----:B------:R-:W-:Y:S01]  /*22100*/  MUFU.EX2 R239, R21 ;  /* 0x0000001500ef7308 */ /* 0x000fe20000000800 */
[-CC-:B------:R-:W-:Y:S02]  /*22110*/  FFMA.FTZ R19, R19, R132.reuse, -R136.reuse ;  /* 0x0000008413137223 */ /* 0x180fe40000010888 */
[-CC-:B------:R-:W-:Y:S02]  /*22120*/  FFMA.FTZ R17, R17, R132.reuse, -R136.reuse ;  /* 0x0000008411117223 */ /* 0x180fe40000010888 */
[--C-:B------:R-:W-:Y:S05]  /*22130*/  FFMA.FTZ R139, R139, R132, -R136.reuse ;  /* 0x000000848b8b7223 */ /* 0x100fea0000010888 */
[----:B------:R-:W-:Y:S01]  /*22140*/  MUFU.EX2 R237, R20 ;  /* 0x0000001400ed7308 */ /* 0x000fe20000000800 */
[----:B-1----:R-:W-:Y:S01]  /*22150*/  FMNMX.FTZ R134, R0, R4, !PT ;  /* 0x0000000400867209 */ /* 0x002fe20007810000 */
[----:B------:R-:W-:Y:S03]  /*22160*/  FMUL.FTZ R0, R132, R3 ;  /* 0x0000000384007220 */ /* 0x000fe60000410000 */
[C---:B------:R-:W-:Y:S05]  /*22170*/  FSETP.NEU.FTZ.AND P0, PT, R134.reuse, -INF , PT ;  /* 0xff8000008600780b */ /* 0x040fea0003f1d000 */
[----:B------:R1:W2:Y:S10]  /*22180*/  MUFU.EX2 R3, R0 ;  /* 0x0000000000037308 */ /* 0x0002b40000000800 */
[----:B------:R-:W3:Y:S10]  /*22190*/  MUFU.EX2 R207, R19 ;  /* 0x0000001300cf7308 */ /* 0x000ef40000000800 */
[----:B------:R4:W-:Y:S01]  /*221a0*/  MUFU.EX2 R236, R17 ;  /* 0x0000001100ec7308 */ /* 0x0009e20000000800 */
[----:B-1----:R-:W-:Y:S02]  /*221b0*/  FADD.FTZ R0, -R134, R137 ;  /* 0x0000008986007221 */ /* 0x002fe40000010100 */
[C---:B------:R-:W-:Y:S02]  /*221c0*/  FMUL.FTZ R137, R132.reuse, R134 ;  /* 0x0000008684897220 */ /* 0x040fe40000410000 */
[----:B------:R-:W-:Y:S02]  /*221d0*/  FMUL.FTZ R0, R132, R0 ;  /* 0x0000000084007220 */ /* 0x000fe40000410000 */
[----:B--2---:R-:W-:Y:S01]  /*221e0*/  FMUL.FTZ R4, R3, R140 ;  /* 0x0000008c03047220 */ /* 0x004fe20000410000 */
[----:B------:R-:W-:Y:S01]  /*221f0*/  FSEL R137, R137, RZ, P0 ;  /* 0x000000ff89897208 */ /* 0x000fe20000000000 */
[----:B------:R-:W-:Y:S01]  /*22200*/  FMUL.FTZ R5, R3, R141 ;  /* 0x0000008d03057220 */ /* 0x000fe20000410000 */
[----:B------:R1:W-:Y:S01]  /*22210*/  MUFU.EX2 R200, R139 ;  /* 0x0000008b00c87308 */ /* 0x0003e20000000800 */
[----:B---3--:R-:W-:Y:S01]  /*22220*/  F2FP.BF16.PACK_AB R140, R239, R207 ;  /* 0x000000cfef8c723e */ /* 0x008fe200000010ff */
[----:B------:R-:W-:Y:S01]  /*22230*/  FMUL.FTZ R8, R3, R144 ;  /* 0x0000009003087220 */ /* 0x000fe20000410000 */
[----:B------:R-:W-:Y:S01]  /*22240*/  ISETP.GT.AND P0, PT, R238, RZ, PT ;  /* 0x000000ffee00720c */ /* 0x000fe20003f04270 */
[-CC-:B------:R-:W-:Y:S02]  /*22250*/  FFMA.FTZ R23, R23, R132.reuse, -R137.reuse ;  /* 0x0000008417177223 */ /* 0x180fe40000010889 */
[-CC-:B------:R-:W-:Y:S02]  /*22260*/  FFMA.FTZ R22, R22, R132.reuse, -R137.reuse ;  /* 0x0000008416167223 */ /* 0x180fe40000010889 */
[-CC-:B------:R-:W-:Y:S02]  /*22270*/  FFMA.FTZ R18, R18, R132.reuse, -R137.reuse ;  /* 0x0000008412127223 */ /* 0x180fe40000010889 */
[----:B------:R-:W-:Y:S01]  /*22280*/  MUFU.EX2 R205, R23 ;  /* 0x0000001700cd7308 */ /* 0x000fe20000000800 */
[--C-:B------:R-:W-:Y:S02]  /*22290*/  FFMA.FTZ R24, R24, R132, -R137.reuse ;  /* 0x0000008418187223 */ /* 0x100fe40000010889 */
[C---:B------:R-:W-:Y:S02]  /*222a0*/  FMUL.FTZ R9, R3.reuse, R145 ;  /* 0x0000009103097220 */ /* 0x040fe40000410000 */
[C---:B------:R-:W-:Y:S02]  /*222b0*/  FMUL.FTZ R16, R3.reuse, R152 ;  /* 0x0000009803107220 */ /* 0x040fe40000410000 */
[C---:B----4-:R-:W-:Y:S02]  /*222c0*/  FMUL.FTZ R17, R3.reuse, R153 ;  /* 0x0000009903117220 */ /* 0x050fe40000410000 */
[C---:B------:R-:W-:Y:S01]  /*222d0*/  FMUL.FTZ R25, R3.reuse, R161 ;  /* 0x000000a103197220 */ /* 0x040fe20000410000 */
[----:B------:R2:W-:Y:S01]  /*222e0*/  MUFU.EX2 R204, R22 ;  /* 0x0000001600cc7308 */ /* 0x0005e20000000800 */
[C---:B------:R-:W-:Y:S02]  /*222f0*/  FMUL.FTZ R32, R3.reuse, R168 ;  /* 0x000000a803207220 */ /* 0x040fe40000410000 */
[C---:B------:R-:W-:Y:S02]  /*22300*/  FMUL.FTZ R33, R3.reuse, R169 ;  /* 0x000000a903217220 */ /* 0x040fe40000410000 */
[--C-:B-1----:R-:W-:Y:S02]  /*22310*/  FFMA.FTZ R139, R172, R132, -R136.reuse ;  /* 0x00000084ac8b7223 */ /* 0x102fe40000010888 */
        /* <DEDUP_REMOVED lines=8> */
[----:B------:R-:W3:Y:S01]  /*223a0*/  MUFU.EX2 R206, R18 ;  /* 0x0000001200ce7308 */ /* 0x000ee20000000800 */
[C---:B------:R-:W-:Y:S02]  /*223b0*/  FMUL.FTZ R49, R3.reuse, R49 ;  /* 0x0000003103317220 */ /* 0x040fe40000410000 */
[C---:B------:R-:W-:Y:S01]  /*223c0*/  FMUL.FTZ R52, R3.reuse, R52 ;  /* 0x0000003403347220 */ /* 0x040fe20000410000 */
[----:B--2---:R-:W2:Y:S01]  /*223d0*/  LDSM.16.MT88.4 R20, [R210+0x10000] ;  /* 0x01000000d214783b */ /* 0x004ea20000004200 */
[C---:B------:R-:W-:Y:S02]  /*223e0*/  FMUL.FTZ R53, R3.reuse, R53 ;  /* 0x0000003503357220 */ /* 0x040fe40000410000 */
[C---:B------:R-:W-:Y:S02]  /*223f0*/  FMUL.FTZ R56, R3.reuse, R56 ;  /* 0x0000003803387220 */ /* 0x040fe40000410000 */
[C---:B------:R-:W-:Y:S01]  /*22400*/  FMUL.FTZ R57, R3.reuse, R57 ;  /* 0x0000003903397220 */ /* 0x040fe20000410000 */
[----:B------:R-:W4:Y:S01]  /*22410*/  MUFU.EX2 R203, R24 ;  /* 0x0000001800cb7308 */ /* 0x000f220000000800 */
[C---:B------:R-:W-:Y:S02]  /*22420*/  FMUL.FTZ R60, R3.reuse, R60 ;  /* 0x0000003c033c7220 */ /* 0x040fe40000410000 */
[----:B------:R-:W-:Y:S02]  /*22430*/  FMUL.FTZ R61, R3, R61 ;  /* 0x0000003d033d7220 */ /* 0x000fe40000410000 */
[----:B-1----:R-:W-:Y:S01]  /*22440*/  FMUL.FTZ R6, R0, R142 ;  /* 0x0000008e00067220 */ /* 0x002fe20000410000 */
[----:B------:R-:W-:Y:S01]  /*22450*/  F2FP.BF16.PACK_AB R142, R236, R237 ;  /* 0x000000edec8e723e */ /* 0x000fe200000010ff */
[C---:B------:R-:W-:Y:S02]  /*22460*/  FMUL.FTZ R7, R0.reuse, R143 ;  /* 0x0000008f00077220 */ /* 0x040fe40000410000 */
[C---:B------:R-:W-:Y:S01]  /*22470*/  FMUL.FTZ R10, R0.reuse, R146 ;  /* 0x00000092000a7220 */ /* 0x040fe20000410000 */
[----:B------:R1:W5:Y:S01]  /*22480*/  MUFU.EX2 R199, R139 ;  /* 0x0000008b00c77308 */ /* 0x0003620000000800 */
[C---:B------:R-:W-:Y:S02]  /*22490*/  FMUL.FTZ R11, R0.reuse, R147 ;  /* 0x00000093000b7220 */ /* 0x040fe40000410000 */
[C---:B------:R-:W-:Y:S01]  /*224a0*/  FMUL.FTZ R19, R0.reuse, R155 ;  /* 0x0000009b00137220 */ /* 0x040fe20000410000 */
[----:B---3--:R-:W-:Y:S01]  /*224b0*/  F2FP.BF16.PACK_AB R141, R205, R206 ;  /* 0x000000cecd8d723e */ /* 0x008fe200000010ff */
[C---:B------:R-:W-:Y:S01]  /*224c0*/  FMUL.FTZ R18, R0.reuse, R154 ;  /* 0x0000009a00127220 */ /* 0x040fe20000410000 */
[----:B------:R-:W3:Y:S01]  /*224d0*/  LDSM.16.MT88.4 R144, [R211+0x10000] ;  /* 0x01000000d390783b */ /* 0x000ee20000004200 */
[C---:B------:R-:W-:Y:S02]  /*224e0*/  FMUL.FTZ R26, R0.reuse, R162 ;  /* 0x000000a2001a7220 */ /* 0x040fe40000410000 */
[C---:B------:R-:W-:Y:S02]  /*224f0*/  FMUL.FTZ R27, R0.reuse, R163 ;  /* 0x000000a3001b7220 */ /* 0x040fe40000410000 */
[C---:B------:R-:W-:Y:S02]  /*22500*/  FMUL.FTZ R34, R0.reuse, R170 ;  /* 0x000000aa00227220 */ /* 0x040fe40000410000 */
[C---:B------:R-:W-:Y:S01]  /*22510*/  FMUL.FTZ R35, R0.reuse, R171 ;  /* 0x000000ab00237220 */ /* 0x040fe20000410000 */
[----:B----4-:R-:W-:Y:S01]  /*22520*/  F2FP.BF16.PACK_AB R143, R203, R204 ;  /* 0x000000cccb8f723e */ /* 0x010fe200000010ff */
[----:B------:R-:W-:Y:S01]  /*22530*/  LDSM.16.MT88.4 R152, [R210+0x12000] ;  /* 0x01200000d298783b */ /* 0x000fe20000004200 */
[----:B------:R-:W-:Y:S02]  /*22540*/  FMUL.FTZ R24, R3, R160 ;  /* 0x000000a003187220 */ /* 0x000fe40000410000 */
[C---:B------:R-:W-:Y:S02]  /*22550*/  FMUL.FTZ R38, R0.reuse, R38 ;  /* 0x0000002600267220 */ /* 0x040fe40000410000 */
[C---:B------:R-:W-:Y:S01]  /*22560*/  FMUL.FTZ R39, R0.reuse, R39 ;  /* 0x0000002700277220 */ /* 0x040fe20000410000 */
[C---:B------:R-:W-:Y:S02]  /*22570*/  HMMA.16816.F32.BF16 R4, R140.reuse, R12, R4 ;  /* 0x0000000c8c04723c */ /* 0x040fe40000041804 */
[----:B------:R-:W-:Y:S03]  /*22580*/  LDSM.16.MT88.4 R160, [R210+0x12800] ;  /* 0x01280000d2a0783b */ /* 0x000fe60000004200 */
[--C-:B-1----:R-:W-:Y:S02]  /*22590*/  FFMA.FTZ R139, R173, R132, -R136.reuse ;  /* 0x00000084ad8b7223 */ /* 0x102fe40000010888 */
[C---:B------:R-:W-:Y:S01]  /*225a0*/  FMUL.FTZ R12, R3.reuse, R148 ;  /* 0x00000094030c7220 */ /* 0x040fe20000410000 */
[C---:B------:R-:W-:Y:S01]  /*225b0*/  HMMA.16816.F32.BF16 R8, R140.reuse, R14, R8 ;  /* 0x0000000e8c08723c */ /* 0x040fe20000041808 */
[----:B------:R1:W-:Y:S01]  /*225c0*/  MUFU.EX2 R198, R139 ;  /* 0x0000008b00c67308 */ /* 0x0003e20000000800 */
[----:B------:R-:W-:Y:S02]  /*225d0*/  LDSM.16.MT88.4 R168, [R209+0x14800] ;  /* 0x01480000d1a8783b */ /* 0x000fe40000004200 */
[C---:B------:R-:W-:Y:S02]  /*225e0*/  FMUL.FTZ R13, R3.reuse, R149 ;  /* 0x00000095030d7220 */ /* 0x040fe40000410000 */
[C---:B------:R-:W-:Y:S02]  /*225f0*/  FMUL.FTZ R42, R0.reuse, R42 ;  /* 0x0000002a002a7220 */ /* 0x040fe40000410000 */
[C---:B------:R-:W-:Y:S04]  /*22600*/  FMUL.FTZ R14, R0.reuse, R150 ;  /* 0x00000096000e7220 */ /* 0x040fe80000410000 */
[C---:B------:R-:W-:Y:S02]  /*22610*/  FMUL.FTZ R15, R0.reuse, R151 ;  /* 0x00000097000f7220 */ /* 0x040fe40000410000 */
[----:B------:R-:W4:Y:S01]  /*22620*/  LDSM.16.MT88.4 R148, [R209+0x12000] ;  /* 0x01200000d194783b */ /* 0x000f220000004200 */
[C---:B------:R-:W-:Y:S02]  /*22630*/  FMUL.FTZ R43, R0.reuse, R43 ;  /* 0x0000002b002b7220 */ /* 0x040fe40000410000 */
[C---:B------:R-:W-:Y:S02]  /*22640*/  FMUL.FTZ R46, R0.reuse, R46 ;  /* 0x0000002e002e7220 */ /* 0x040fe40000410000 */
[C---:B--2---:R-:W-:Y:S03]  /*22650*/  HMMA.16816.F32.BF16 R12, R140.reuse, R20, R12 ;  /* 0x000000148c0c723c */ /* 0x044fe6000004180c */
[C---:B------:R-:W-:Y:S02]  /*22660*/  FMUL.FTZ R47, R0.reuse, R47 ;  /* 0x0000002f002f7220 */ /* 0x040fe40000410000 */
[----:B------:R-:W-:Y:S02]  /*22670*/  FMUL.FTZ R50, R0, R50 ;  /* 0x0000003200327220 */ /* 0x000fe40000410000 */
[C---:B------:R-:W-:Y:S01]  /*22680*/  FMUL.FTZ R20, R3.reuse, R156 ;  /* 0x0000009c03147220 */ /* 0x040fe20000410000 */
[C---:B------:R-:W-:Y:S04]  /*22690*/  HMMA.16816.F32.BF16 R16, R140.reuse, R22, R16 ;  /* 0x000000168c10723c */ /* 0x040fe80000041810 */
[C---:B------:R-:W-:Y:S02]  /*226a0*/  FMUL.FTZ R21, R3.reuse, R157 ;  /* 0x0000009d03157220 */ /* 0x040fe40000410000 */
[--C-:B-1----:R-:W-:Y:S02]  /*226b0*/  FFMA.FTZ R139, R174, R132, -R136.reuse ;  /* 0x00000084ae8b7223 */ /* 0x102fe40000010888 */
[C---:B------:R-:W-:Y:S02]  /*226c0*/  FMUL.FTZ R22, R0.reuse, R158 ;  /* 0x0000009e00167220 */ /* 0x040fe40000410000 */
[----:B------:R1:W2:Y:S02]  /*226d0*/  MUFU.EX2 R197, R139 ;  /* 0x0000008b00c57308 */ /* 0x0002a40000000800 */
[C---:B------:R-:W-:Y:S02]  /*226e0*/  FMUL.FTZ R23, R0.reuse, R159 ;  /* 0x0000009f00177220 */ /* 0x040fe40000410000 */
[----:B------:R-:W-:Y:S01]  /*226f0*/  LDSM.16.MT88.4 R156, [R210+0x10800] ;  /* 0x01080000d29c783b */ /* 0x000fe20000004200 */
[C---:B------:R-:W-:Y:S02]  /*22700*/  FMUL.FTZ R51, R0.reuse, R51 ;  /* 0x0000003300337220 */ /* 0x040fe40000410000 */
[C---:B------:R-:W-:Y:S02]  /*22710*/  FMUL.FTZ R54, R0.reuse, R54 ;  /* 0x0000003600367220 */ /* 0x040fe40000410000 */
[C---:B------:R-:W-:Y:S03]  /*22720*/  HMMA.16816.F32.BF16 R20, R140.reuse, R28, R20 ;  /* 0x0000001c8c14723c */ /* 0x040fe60000041814 */
[C---:B------:R-:W-:Y:S02]  /*22730*/  FMUL.FTZ R55, R0.reuse, R55 ;  /* 0x0000003700377220 */ /* 0x040fe40000410000 */
[C---:B------:R-:W-:Y:S02]  /*22740*/  FMUL.FTZ R58, R0.reuse, R58 ;  /* 0x0000003a003a7220 */ /* 0x040fe40000410000 */
[C---:B------:R-:W-:Y:S01]  /*22750*/  FMUL.FTZ R28, R3.reuse, R164 ;  /* 0x000000a4031c7220 */ /* 0x040fe20000410000 */
[C---:B------:R-:W-:Y:S04]  /*22760*/  HMMA.16816.F32.BF16 R24, R140.reuse, R30, R24 ;  /* 0x0000001e8c18723c */ /* 0x040fe80000041818 */
[C---:B------:R-:W-:Y:S02]  /*22770*/  FMUL.FTZ R29, R3.reuse, R165 ;  /* 0x000000a5031d7220 */ /* 0x040fe40000410000 */
[C---:B------:R-:W-:Y:S02]  /*22780*/  FMUL.FTZ R59, R0.reuse, R59 ;  /* 0x0000003b003b7220 */ /* 0x040fe40000410000 */
[C---:B------:R-:W-:Y:S04]  /*22790*/  FMUL.FTZ R30, R0.reuse, R166 ;  /* 0x000000a6001e7220 */ /* 0x040fe80000410000 */
[C---:B------:R-:W-:Y:S02]  /*227a0*/  FMUL.FTZ R31, R0.reuse, R167 ;  /* 0x000000a7001f7220 */ /* 0x040fe40000410000 */
[----:B------:R-:W-:Y:S01]  /*227b0*/  LDSM.16.MT88.4 R164, [R211+0x12800] ;  /* 0x01280000d3a4783b */ /* 0x000fe20000004200 */
[C---:B------:R-:W-:Y:S02]  /*227c0*/  FMUL.FTZ R62, R0.reuse, R62 ;  /* 0x0000003e003e7220 */ /* 0x040fe40000410000 */
[C---:B------:R-:W-:Y:S02]  /*227d0*/  FMUL.FTZ R63, R0.reuse, R63 ;  /* 0x0000003f003f7220 */ /* 0x040fe40000410000 */
[C---:B---3--:R-:W-:Y:S03]  /*227e0*/  HMMA.16816.F32.BF16 R28, R140.reuse, R144, R28 ;  /* 0x000000908c1c723c */ /* 0x048fe6000004181c */
[C---:B------:R-:W-:Y:S02]  /*227f0*/  FMUL.FTZ R64, R3.reuse, R64 ;  /* 0x0000004003407220 */ /* 0x040fe40000410000 */
[C---:B------:R-:W-:Y:S02]  /*22800*/  FMUL.FTZ R65, R3.reuse, R65 ;  /* 0x0000004103417220 */ /* 0x040fe40000410000 */
[C---:B------:R-:W-:Y:S01]  /*22810*/  FMUL.FTZ R66, R0.reuse, R66 ;  /* 0x0000004200427220 */ /* 0x040fe20000410000 */
[C---:B------:R-:W-:Y:S01]  /*22820*/  HMMA.16816.F32.BF16 R32, R140.reuse, R146, R32 ;  /* 0x000000928c20723c */ /* 0x040fe20000041820 */
[----:B------:R-:W3:Y:S03]  /*22830*/  LDSM.16.MT88.4 R144, [R212+0x12000] ;  /* 0x01200000d490783b */ /* 0x000ee60000004200 */
        /* <DEDUP_REMOVED lines=9> */
[C---:B------:R-:W-:Y:S04]  /*228d0*/  HMMA.16816.F32.BF16 R44, R140.reuse, R152, R44 ;  /* 0x000000988c2c723c */ /* 0x040fe8000004182c */
[C---:B------:R-:W-:Y:S02]  /*228e0*/  FMUL.FTZ R73, R3.reuse, R73 ;  /* 0x0000004903497220 */ /* 0x040fe40000410000 */
[C---:B------:R-:W-:Y:S02]  /*228f0*/  FMUL.FTZ R74, R0.reuse, R74 ;  /* 0x0000004a004a7220 */ /* 0x040fe40000410000 */
[C---:B------:R-:W-:Y:S01]  /*22900*/  HMMA.16816.F32.BF16 R48, R140.reuse, R154, R48 ;  /* 0x0000009a8c30723c */ /* 0x040fe20000041830 */
[----:B------:R-:W1:Y:S03]  /*22910*/  LDSM.16.MT88.4 R152, [R209+0x14000] ;  /* 0x01400000d198783b */ /* 0x000e660000004200 */
[C---:B------:R-:W-:Y:S02]  /*22920*/  FMUL.FTZ R75, R0.reuse, R75 ;  /* 0x0000004b004b7220 */ /* 0x040fe40000410000 */
[C---:B------:R-:W-:Y:S02]  /*22930*/  FMUL.FTZ R76, R3.reuse, R76 ;  /* 0x0000004c034c7220 */ /* 0x040fe40000410000 */
[C---:B------:R-:W-:Y:S01]  /*22940*/  FMUL.FTZ R77, R3.reuse, R77 ;  /* 0x0000004d034d7220 */ /* 0x040fe20000410000 */
        /* <DEDUP_REMOVED lines=16> */
[----:B------:R-:W-:Y:S02]  /*22a50*/  FMUL.FTZ R87, R0, R87 ;  /* 0x0000005700577220 */ /* 0x000fe40000410000 */
[C---:B------:R-:W-:Y:S02]  /*22a60*/  FMUL.FTZ R88, R3.reuse, R88 ;  /* 0x0000005803587220 */ /* 0x040fe40000410000 */
[C---:B------:R-:W-:Y:S01]  /*22a70*/  HMMA.16816.F32.BF16 R72, R140.reuse, R154, R72 ;  /* 0x0000009a8c48723c */ /* 0x040fe20000041848 */
[----:B------:R-:W1:Y:S03]  /*22a80*/  LDSM.16.MT88.4 R152, [R211+0x14000] ;  /* 0x01400000d398783b */ /* 0x000e660000004200 */
[--C-:B------:R-:W-:Y:S02]  /*22a90*/  FFMA.FTZ R139, R178, R132, -R137.reuse ;  /* 0x00000084b28b7223 */ /* 0x100fe40000010889 */
[C---:B------:R-:W-:Y:S02]  /*22aa0*/  FMUL.FTZ R89, R3.reuse, R89 ;  /* 0x0000005903597220 */ /* 0x040fe40000410000 */
[C---:B------:R-:W-:Y:S01]  /*22ab0*/  FMUL.FTZ R90, R0.reuse, R90 ;  /* 0x0000005a005a7220 */ /* 0x040fe20000410000 */
[C---:B---3--:R-:W-:Y:S01]  /*22ac0*/  HMMA.16816.F32.BF16 R76, R140.reuse, R144, R76 ;  /* 0x000000908c4c723c */ /* 0x048fe2000004184c */
[----:B------:R3:W-:Y:S02]  /*22ad0*/  MUFU.EX2 R196, R139 ;  /* 0x0000008b00c47308 */ /* 0x0007e40000000800 */
[C---:B------:R-:W-:Y:S02]  /*22ae0*/  FMUL.FTZ R91, R0.reuse, R91 ;  /* 0x0000005b005b7220 */ /* 0x040fe40000410000 */
[C---:B------:R-:W-:Y:S02]  /*22af0*/  FMUL.FTZ R92, R3.reuse, R92 ;  /* 0x0000005c035c7220 */ /* 0x040fe40000410000 */
[C---:B------:R-:W-:Y:S01]  /*22b00*/  FMUL.FTZ R93, R3.reuse, R93 ;  /* 0x0000005d035d7220 */ /* 0x040fe20000410000 */
[C---:B------:R-:W-:Y:S01]  /*22b10*/  HMMA.16816.F32.BF16 R80, R140.reuse, R146, R80 ;  /* 0x000000928c50723c */ /* 0x040fe20000041850 */
[----:B------:R-:W2:Y:S03]  /*22b20*/  LDSM.16.MT88.4 R144, [R209+0x16000] ;  /* 0x01600000d190783b */ /* 0x000ea60000004200 */
[C---:B------:R-:W-:Y:S02]  /*22b30*/  FMUL.FTZ R94, R0.reuse, R94 ;  /* 0x0000005e005e7220 */ /* 0x040fe40000410000 */
[C---:B------:R-:W-:Y:S02]  /*22b40*/  FMUL.FTZ R95, R0.reuse, R95 ;  /* 0x0000005f005f7220 */ /* 0x040fe40000410000 */
[C---:B----4-:R-:W-:Y:S04]  /*22b50*/  HMMA.16816.F32.BF16 R84, R140.reuse, R148, R84 ;  /* 0x000000948c54723c */ /* 0x050fe80000041854 */
[C---:B------:R-:W-:Y:S02]  /*22b60*/  FMUL.FTZ R96, R3.reuse, R96 ;  /* 0x0000006003607220 */ /* 0x040fe40000410000 */
[----:B------:R-:W-:Y:S02]  /*22b70*/  FMUL.FTZ R97, R3, R97 ;  /* 0x0000006103617220 */ /* 0x000fe40000410000 */
[C---:B------:R-:W-:Y:S01]  /*22b80*/  HMMA.16816.F32.BF16 R88, R140.reuse, R150, R88 ;  /* 0x000000968c58723c */ /* 0x040fe20000041858 */
[----:B------:R-:W4:Y:S03]  /*22b90*/  LDSM.16.MT88.4 R148, [R210+0x16000] ;  /* 0x01600000d294783b */ /* 0x000f260000004200 */
[--C-:B---3--:R-:W-:Y:S02]  /*22ba0*/  FFMA.FTZ R139, R181, R132, -R137.reuse ;  /* 0x00000084b58b7223 */ /* 0x108fe40000010889 */
[C---:B------:R-:W-:Y:S02]  /*22bb0*/  FMUL.FTZ R98, R0.reuse, R98 ;  /* 0x0000006200627220 */ /* 0x040fe40000410000 */
[C---:B-1----:R-:W-:Y:S01]  /*22bc0*/  HMMA.16816.F32.BF16 R92, R140.reuse, R152, R92 ;  /* 0x000000988c5c723c */ /* 0x042fe2000004185c */
[----:B------:R1:W3:Y:S03]  /*22bd0*/  MUFU.EX2 R195, R139 ;  /* 0x0000008b00c37308 */ /* 0x0002e60000000800 */
        /* <DEDUP_REMOVED lines=9> */
[C---:B--2---:R-:W-:Y:S03]  /*22c70*/  HMMA.16816.F32.BF16 R100, R140.reuse, R144, R100 ;  /* 0x000000908c64723c */ /* 0x044fe60000041864 */
[C---:B------:R-:W-:Y:S02]  /*22c80*/  FMUL.FTZ R106, R0.reuse, R106 ;  /* 0x0000006a006a7220 */ /* 0x040fe40000410000 */
[----:B------:R-:W-:Y:S02]  /*22c90*/  FMUL.FTZ R107, R0, R107 ;  /* 0x0000006b006b7220 */ /* 0x000fe40000410000 */
[--C-:B-1----:R-:W-:Y:S02]  /*22ca0*/  FFMA.FTZ R139, R180, R132, -R137.reuse ;  /* 0x00000084b48b7223 */ /* 0x102fe40000010889 */
[C---:B------:R-:W-:Y:S02]  /*22cb0*/  FMUL.FTZ R108, R3.reuse, R108 ;  /* 0x0000006c036c7220 */ /* 0x040fe40000410000 */
[----:B------:R1:W-:Y:S01]  /*22cc0*/  MUFU.EX2 R194, R139 ;  /* 0x0000008b00c27308 */ /* 0x0003e20000000800 */
[C---:B------:R-:W-:Y:S01]  /*22cd0*/  HMMA.16816.F32.BF16 R104, R140.reuse, R146, R104 ;  /* 0x000000928c68723c */ /* 0x040fe20000041868 */
[----:B------:R-:W2:Y:S02]  /*22ce0*/  LDSM.16.MT88.4 R144, [R211+0x16000] ;  /* 0x01600000d390783b */ /* 0x000ea40000004200 */
[C---:B------:R-:W-:Y:S02]  /*22cf0*/  FMUL.FTZ R109, R3.reuse, R109 ;  /* 0x0000006d036d7220 */ /* 0x040fe40000410000 */
[C---:B------:R-:W-:Y:S02]  /*22d00*/  FMUL.FTZ R110, R0.reuse, R110 ;  /* 0x0000006e006e7220 */ /* 0x040fe40000410000 */
[C---:B------:R-:W-:Y:S02]  /*22d10*/  FMUL.FTZ R111, R0.reuse, R111 ;  /* 0x0000006f006f7220 */ /* 0x040fe40000410000 */
[C---:B------:R-:W-:Y:S03]  /*22d20*/  FMUL.FTZ R112, R3.reuse, R112 ;  /* 0x0000007003707220 */ /* 0x040fe60000410000 */
[C---:B------:R-:W-:Y:S02]  /*22d30*/  FMUL.FTZ R113, R3.reuse, R113 ;  /* 0x0000007103717220 */ /* 0x040fe40000410000 */
        /* <DEDUP_REMOVED lines=10> */
[C---:B------:R-:W-:Y:S03]  /*22de0*/  FMUL.FTZ R121, R3.reuse, R121 ;  /* 0x0000007903797220 */ /* 0x040fe60000410000 */
[C---:B---3--:R-:W-:Y:S03]  /*22df0*/  HMMA.16816.F32.BF16 R116, R140.reuse, R152, R116 ;  /* 0x000000988c74723c */ /* 0x048fe60000041874 */
[C---:B------:R-:W-:Y:S02]  /*22e00*/  FMUL.FTZ R122, R0.reuse, R122 ;  /* 0x0000007a007a7220 */ /* 0x040fe40000410000 */
[----:B------:R-:W-:Y:S02]  /*22e10*/  FMUL.FTZ R123, R0, R123 ;  /* 0x0000007b007b7220 */ /* 0x000fe40000410000 */
[--C-:B-1----:R-:W-:Y:S02]  /*22e20*/  FFMA.FTZ R139, R186, R132, -R137.reuse ;  /* 0x00000084ba8b7223 */ /* 0x102fe40000010889 */
[C---:B------:R-:W-:Y:S02]  /*22e30*/  FMUL.FTZ R124, R3.reuse, R124 ;  /* 0x0000007c037c7220 */ /* 0x040fe40000410000 */
[----:B------:R1:W3:Y:S01]  /*22e40*/  MUFU.EX2 R193, R139 ;  /* 0x0000008b00c17308 */ /* 0x0002e20000000800 */
[C---:B------:R-:W-:Y:S01]  /*22e50*/  HMMA.16816.F32.BF16 R120, R140.reuse, R154, R120 ;  /* 0x0000009a8c78723c */ /* 0x040fe20000041878 */
[----:B------:R-:W4:Y:S02]  /*22e60*/  LDSM.16.MT88.4 R152, [R212+0x10800] ;  /* 0x01080000d498783b */ /* 0x000f240000004200 */
[C---:B------:R-:W-:Y:S02]  /*22e70*/  FMUL.FTZ R125, R3.reuse, R125 ;  /* 0x0000007d037d7220 */ /* 0x040fe40000410000 */
[C---:B------:R-:W-:Y:S02]  /*22e80*/  FMUL.FTZ R126, R0.reuse, R126 ;  /* 0x0000007e007e7220 */ /* 0x040fe40000410000 */
[C---:B------:R-:W-:Y:S02]  /*22e90*/  FMUL.FTZ R127, R0.reuse, R127 ;  /* 0x0000007f007f7220 */ /* 0x040fe40000410000 */
[C---:B------:R-:W-:Y:S03]  /*22ea0*/  FMUL.FTZ R128, R3.reuse, R128 ;  /* 0x0000008003807220 */ /* 0x040fe60000410000 */
[----:B------:R-:W-:Y:S02]  /*22eb0*/  FMUL.FTZ R129, R3, R129 ;  /* 0x0000008103817220 */ /* 0x000fe40000410000 */
[C---:B--2---:R-:W-:Y:S03]  /*22ec0*/  HMMA.16816.F32.BF16 R124, R140.reuse, R144, R124 ;  /* 0x000000908c7c723c */ /* 0x044fe6000004187c */
[C---:B------:R-:W-:Y:S02]  /*22ed0*/  FMUL.FTZ R130, R0.reuse, R130 ;  /* 0x0000008200827220 */ /* 0x040fe40000410000 */
[----:B------:R-:W-:Y:S02]  /*22ee0*/  FMUL.FTZ R131, R0, R131 ;  /* 0x0000008300837220 */ /* 0x000fe40000410000 */
[-CC-:B------:R-:W-:Y:S02]  /*22ef0*/  FFMA.FTZ R138, R138, R132.reuse, -R137.reuse ;  /* 0x000000848a8a7223 */ /* 0x180fe40000010889 */
[----:B-1----:R-:W-:Y:S03]  /*22f00*/  FFMA.FTZ R139, R190, R132, -R136 ;  /* 0x00000084be8b7223 */ /* 0x002fe60000010888 */
[----:B------:R-:W-:Y:S01]  /*22f10*/  HMMA.16816.F32.BF16 R128, R140, R146, R128 ;  /* 0x000000928c80723c */ /* 0x000fe20000041880 */
[----:B------:R-:W1:Y:S01]  /*22f20*/  LDSM.16.MT88.4 R144, [R211+0x10800] ;  /* 0x01080000d390783b */ /* 0x000e620000004200 */
[----:B------:R2:W-:Y:S01]  /*22f30*/  MUFU.EX2 R192, R139 ;  /* 0x0000008b00c07308 */ /* 0x0005e20000000800 */
[----:B------:R-:W-:Y:S04]  /*22f40*/  FFMA.FTZ R0, R0, R249, R206 ;  /* 0x000000f900007223 */ /* 0x000fe800000100ce */
[----:B-----5:R-:W-:Y:S01]  /*22f50*/  F2FP.BF16.PACK_AB R140, R199, R200 ;  /* 0x000000c8c78c723e */ /* 0x020fe200000010ff */
[----:B------:R-:W-:Y:S01]  /*22f60*/  FADD.FTZ R0, R205, R0 ;  /* 0x00000000cd007221 */ /* 0x000fe20000010000 */
[----:B------:R-:W-:Y:S03]  /*22f70*/  F2FP.BF16.PACK_AB R142, R197, R198 ;  /* 0x000000c6c58e723e */ /* 0x000fe600000010ff */
[----:B------:R-:W-:Y:S01]  /*22f80*/  F2FP.BF16.PACK_AB R141, R195, R196 ;  /* 0x000000c4c38d723e */ /* 0x000fe200000010ff */
[----:B------:R-:W-:Y:S01]  /*22f90*/  FADD.FTZ R0, R204, R0 ;  /* 0x00000000cc007221 */ /* 0x000fe20000010000 */
[----:B---3--:R-:W-:Y:S03]  /*22fa0*/  F2FP.BF16.PACK_AB R143, R193, R194 ;  /* 0x000000c2c18f723e */ /* 0x008fe600000010ff */
[----:B------:R-:W-:Y:S04]  /*22fb0*/  FADD.FTZ R0, R203, R0 ;  /* 0x00000000cb007221 */ /* 0x000fe80000010000 */
[C---:B----4-:R-:W-:Y:S03]  /*22fc0*/  HMMA.16816.F32.BF16 R4, R140.reuse, R148, R4 ;  /* 0x000000948c04723c */ /* 0x050fe60000041804 */
[----:B------:R-:W-:Y:S02]  /*22fd0*/  FADD.FTZ R0, R196, R0 ;  /* 0x00000000c4007221 */ /* 0x000fe40000010000 */
[-C--:B--2---:R-:W-:Y:S02]  /*22fe0*/  FFMA.FTZ R139, R189, R132.reuse, -R136 ;  /* 0x00000084bd8b7223 */ /* 0x084fe40000010888 */
[----:B------:R-:W-:Y:S01]  /*22ff0*/  FADD.FTZ R0, R195, R0 ;  /* 0x00000000c3007221 */ /* 0x000fe20000010000 */
[C---:B------:R-:W-:Y:S01]  /*23000*/  HMMA.16816.F32.BF16 R8, R140.reuse, R150, R8 ;  /* 0x000000968c08723c */ /* 0x040fe20000041808 */
[----:B------:R-:W2:Y:S01]  /*23010*/  LDSM.16.MT88.4 R148, [R209+0x12800] ;  /* 0x01280000d194783b */ /* 0x000ea20000004200 */
[----:B------:R3:W-:Y:S02]  /*23020*/  MUFU.EX2 R191, R139 ;  /* 0x0000008b00bf7308 */ /* 0x0007e40000000800 */
[----:B------:R-:W-:Y:S04]  /*23030*/  FADD.FTZ R0, R194, R0 ;  /* 0x00000000c2007221 */ /* 0x000fe80000010000 */
[C---:B------:R-:W-:Y:S04]  /*23040*/  HMMA.16816.F32.BF16 R12, R140.reuse, R156, R12 ;  /* 0x0000009c8c0c723c */ /* 0x040fe8000004180c */
[----:B------:R-:W-:Y:S04]  /*23050*/  FADD.FTZ R0, R193, R0 ;  /* 0x00000000c1007221 */ /* 0x000fe80000010000 */
[C---:B------:R-:W-:Y:S01]  /*23060*/  HMMA.16816.F32.BF16 R16, R140.reuse, R158, R16 ;  /* 0x0000009e8c10723c */ /* 0x040fe20000041810 */
[----:B------:R-:W4:Y:S07]  /*23070*/  LDSM.16.MT88.4 R156, [R212+0x12800] ;  /* 0x01280000d49c783b */ /* 0x000f2e0000004200 */
[C---:B------:R-:W-:Y:S04]  /*23080*/  HMMA.16816.F32.BF16 R20, R140.reuse, R152, R20 ;  /* 0x000000988c14723c */ /* 0x040fe80000041814 */
[-CC-:B---3--:R-:W-:Y:S04]  /*23090*/  FFMA.FTZ R139, R185, R132.reuse, -R136.reuse ;  /* 0x00000084b98b7223 */ /* 0x188fe80000010888 */
[C---:B------:R-:W-:Y:S01]  /*230a0*/  HMMA.16816.F32.BF16 R24, R140.reuse, R154, R24 ;  /* 0x0000009a8c18723c */ /* 0x040fe20000041818 */
[----:B------:R-:W3:Y:S01]  /*230b0*/  LDSM.16.MT88.4 R152, [R210+0x14800] ;  /* 0x01480000d298783b */ /* 0x000ee20000004200 */
[----:B------:R5:W-:Y:S06]  /*230c0*/  MUFU.EX2 R190, R139 ;  /* 0x0000008b00be7308 */ /* 0x000bec0000000800 */
[C---:B-1----:R-:W-:Y:S08]  /*230d0*/  HMMA.16816.F32.BF16 R28, R140.reuse, R144, R28 ;  /* 0x000000908c1c723c */ /* 0x042ff0000004181c */
[C---:B------:R-:W-:Y:S01]  /*230e0*/  HMMA.16816.F32.BF16 R32, R140.reuse, R146, R32 ;  /* 0x000000928c20723c */ /* 0x040fe20000041820 */
[----:B------:R-:W1:Y:S07]  /*230f0*/  LDSM.16.MT88.4 R144, [R212+0x14800] ;  /* 0x01480000d490783b */ /* 0x000e6e0000004200 */
[C---:B--2---:R-:W-:Y:S04]  /*23100*/  HMMA.16816.F32.BF16 R36, R140.reuse, R148, R36 ;  /* 0x000000948c24723c */ /* 0x044fe80000041824 */
[-C--:B-----5:R-:W-:Y:S04]  /*23110*/  FFMA.FTZ R139, R184, R132.reuse, -R136 ;  /* 0x00000084b88b7223 */ /* 0x0a0fe80000010888 */
[C---:B------:R-:W-:Y:S01]  /*23120*/  HMMA.16816.F32.BF16 R40, R140.reuse, R150, R40 ;  /* 0x000000968c28723c */ /* 0x040fe20000041828 */
[----:B------:R-:W2:Y:S01]  /*23130*/  LDSM.16.MT88.4 R148, [R211+0x14800] ;  /* 0x01480000d394783b */ /* 0x000ea20000004200 */
[----:B------:R5:W-:Y:S06]  /*23140*/  MUFU.EX2 R189, R139 ;  /* 0x0000008b00bd7308 */ /* 0x000bec0000000800 */
[C---:B------:R-:W-:Y:S08]  /*23150*/  HMMA.16816.F32.BF16 R44, R140.reuse, R160, R44 ;  /* 0x000000a08c2c723c */ /* 0x040ff0000004182c */
[C---:B------:R-:W-:Y:S01]  /*23160*/  HMMA.16816.F32.BF16 R48, R140.reuse, R162, R48 ;  /* 0x000000a28c30723c */ /* 0x040fe20000041830 */
[----:B------:R-:W-:Y:S07]  /*23170*/  LDSM.16.MT88.4 R160, [R210+0x11000] ;  /* 0x01100000d2a0783b */ /* 0x000fee0000004200 */
[C---:B----4-:R-:W-:Y:S04]  /*23180*/  HMMA.16816.F32.BF16 R52, R140.reuse, R156, R52 ;  /* 0x0000009c8c34723c */ /* 0x050fe80000041834 */
[-CC-:B-----5:R-:W-:Y:S04]  /*23190*/  FFMA.FTZ R139, R188, R132.reuse, -R137.reuse ;  /* 0x00000084bc8b7223 */ /* 0x1a0fe80000010889 */
[C---:B------:R-:W-:Y:S01]  /*231a0*/  HMMA.16816.F32.BF16 R56, R140.reuse, R158, R56 ;  /* 0x0000009e8c38723c */ /* 0x040fe20000041838 */
[----:B------:R-:W4:Y:S01]  /*231b0*/  LDSM.16.MT88.4 R156, [R209+0x16800] ;  /* 0x01680000d19c783b */ /* 0x000f220000004200 */
[----:B------:R5:W1:Y:S06]  /*231c0*/  MUFU.EX2 R186, R139 ;  /* 0x0000008b00ba7308 */ /* 0x000a6c0000000800 */
[C---:B------:R-:W-:Y:S08]  /*231d0*/  HMMA.16816.F32.BF16 R60, R140.reuse, R164, R60 ;  /* 0x000000a48c3c723c */ /* 0x040ff0000004183c */
[C---:B------:R-:W-:Y:S01]  /*231e0*/  HMMA.16816.F32.BF16 R64, R140.reuse, R166, R64 ;  /* 0x000000a68c40723c */ /* 0x040fe20000041840 */
[----:B------:R-:W-:Y:S07]  /*231f0*/  LDSM.16.MT88.4 R164, [R212+0x13000] ;  /* 0x01300000d4a4783b */ /* 0x000fee0000004200 */
[C---:B------:R-:W-:Y:S04]  /*23200*/  HMMA.16816.F32.BF16 R68, R140.reuse, R168, R68 ;  /* 0x000000a88c44723c */ /* 0x040fe80000041844 */
[-CC-:B-----5:R-:W-:Y:S02]  /*23210*/  FFMA.FTZ R139, R187, R132.reuse, -R137.reuse ;  /* 0x00000084bb8b7223 */ /* 0x1a0fe40000010889 */
[----:B-1----:R-:W-:Y:S02]  /*23220*/  FADD.FTZ R0, R186, R0 ;  /* 0x00000000ba007221 */ /* 0x002fe40000010000 */
[C---:B------:R-:W-:Y:S01]  /*23230*/  HMMA.16816.F32.BF16 R72, R140.reuse, R170, R72 ;  /* 0x000000aa8c48723c */ /* 0x040fe20000041848 */
[----:B------:R-:W-:Y:S01]  /*23240*/  LDSM.16.MT88.4 R168, [R211+0x13000] ;  /* 0x01300000d3a8783b */ /* 0x000fe20000004200 */
[----:B------:R1:W5:Y:S06]  /*23250*/  MUFU.EX2 R185, R139 ;  /* 0x0000008b00b97308 */ /* 0x00036c0000000800 */
[C---:B---3--:R-:W-:Y:S08]  /*23260*/  HMMA.16816.F32.BF16 R76, R140.reuse, R152, R76 ;  /* 0x000000988c4c723c */ /* 0x048ff0000004184c */
[C---:B------:R-:W-:Y:S01]  /*23270*/  HMMA.16816.F32.BF16 R80, R140.reuse, R154, R80 ;  /* 0x0000009a8c50723c */ /* 0x040fe20000041850 */
[----:B------:R-:W3:Y:S07]  /*23280*/  LDSM.16.MT88.4 R152, [R210+0x16800] ;  /* 0x01680000d298783b */ /* 0x000eee0000004200 */
[C---:B------:R-:W-:Y:S04]  /*23290*/  HMMA.16816.F32.BF16 R84, R140.reuse, R144, R84 ;  /* 0x000000908c54723c */ /* 0x040fe80000041854 */
[-CC-:B-1----:R-:W-:Y:S02]  /*232a0*/  FFMA.FTZ R139, R183, R132.reuse, -R137.reuse ;  /* 0x00000084b78b7223 */ /* 0x182fe40000010889 */
[----:B-----5:R-:W-:Y:S02]  /*232b0*/  FADD.FTZ R0, R185, R0 ;  /* 0x00000000b9007221 */ /* 0x020fe40000010000 */
[C---:B------:R-:W-:Y:S01]  /*232c0*/  HMMA.16816.F32.BF16 R88, R140.reuse, R146, R88 ;  /* 0x000000928c58723c */ /* 0x040fe20000041858 */
[----:B------:R-:W1:Y:S01]  /*232d0*/  LDSM.16.MT88.4 R144, [R212+0x16800] ;  /* 0x01680000d490783b */ /* 0x000e620000004200 */
[----:B------:R5:W3:Y:S06]  /*232e0*/  MUFU.EX2 R184, R139 ;  /* 0x0000008b00b87308 */ /* 0x000aec0000000800 */
[C---:B--2---:R-:W-:Y:S08]  /*232f0*/  HMMA.16816.F32.BF16 R92, R140.reuse, R148, R92 ;  /* 0x000000948c5c723c */ /* 0x044ff0000004185c */
[C---:B------:R-:W-:Y:S01]  /*23300*/  HMMA.16816.F32.BF16 R96, R140.reuse, R150, R96 ;  /* 0x000000968c60723c */ /* 0x040fe20000041860 */
[----:B------:R-:W2:Y:S07]  /*23310*/  LDSM.16.MT88.4 R148, [R211+0x16800] ;  /* 0x01680000d394783b */ /* 0x000eae0000004200 */
[C---:B----4-:R-:W-:Y:S04]  /*23320*/  HMMA.16816.F32.BF16 R100, R140.reuse, R156, R100 ;  /* 0x0000009c8c64723c */ /* 0x050fe80000041864 */
[-CC-:B-----5:R-:W-:Y:S02]  /*23330*/  FFMA.FTZ R139, R182, R132.reuse, -R137.reuse ;  /* 0x00000084b68b7223 */ /* 0x1a0fe40000010889 */
[----:B---3--:R-:W-:Y:S02]  /*23340*/  FADD.FTZ R0, R184, R0 ;  /* 0x00000000b8007221 */ /* 0x008fe40000010000 */
[C---:B------:R-:W-:Y:S01]  /*23350*/  HMMA.16816.F32.BF16 R104, R140.reuse, R158, R104 ;  /* 0x0000009e8c68723c */ /* 0x040fe20000041868 */
[----:B------:R-:W3:Y:S01]  /*23360*/  LDSM.16.MT88.4 R156, [R209+0x11000] ;  /* 0x01100000d19c783b */ /* 0x000ee20000004200 */
[----:B------:R4:W5:Y:S06]  /*23370*/  MUFU.EX2 R183, R139 ;  /* 0x0000008b00b77308 */ /* 0x00096c0000000800 */
[C---:B------:R-:W-:Y:S08]  /*23380*/  HMMA.16816.F32.BF16 R108, R140.reuse, R152, R108 ;  /* 0x000000988c6c723c */ /* 0x040ff0000004186c */
[C---:B------:R-:W-:Y:S01]  /*23390*/  HMMA.16816.F32.BF16 R112, R140.reuse, R154, R112 ;  /* 0x0000009a8c70723c */ /* 0x040fe20000041870 */
[----:B------:R-:W3:Y:S07]  /*233a0*/  LDSM.16.MT88.4 R152, [R212+0x11000] ;  /* 0x01100000d498783b */ /* 0x000eee0000004200 */
[C---:B-1----:R-:W-:Y:S04]  /*233b0*/  HMMA.16816.F32.BF16 R116, R140.reuse, R144, R116 ;  /* 0x000000908c74723c */ /* 0x042fe80000041874 */
[----:B----4-:R-:W-:Y:S02]  /*233c0*/  FFMA.FTZ R139, R179, R132, -R136 ;  /* 0x00000084b38b7223 */ /* 0x010fe40000010888 */
[----:B-----5:R-:W-:Y:S02]  /*233d0*/  FADD.FTZ R0, R183, R0 ;  /* 0x00000000b7007221 */ /* 0x020fe40000010000 */
[C---:B------:R-:W-:Y:S01]  /*233e0*/  HMMA.16816.F32.BF16 R120, R140.reuse, R146, R120 ;  /* 0x000000928c78723c */ /* 0x040fe20000041878 */
[----:B------:R-:W1:Y:S01]  /*233f0*/  LDSM.16.MT88.4 R144, [R211+0x11000] ;  /* 0x01100000d390783b */ /* 0x000e620000004200 */
[----:B------:R4:W-:Y:S06]  /*23400*/  MUFU.EX2 R182, R139 ;  /* 0x0000008b00b67308 */ /* 0x0009ec0000000800 */
[C---:B--2---:R-:W-:Y:S08]  /*23410*/  HMMA.16816.F32.BF16 R124, R140.reuse, R148, R124 ;  /* 0x000000948c7c723c */ /* 0x044ff0000004187c */
[----:B------:R-:W-:Y:S01]  /*23420*/  HMMA.16816.F32.BF16 R128, R140, R150, R128 ;  /* 0x000000968c80723c */ /* 0x000fe20000041880 */
[----:B------:R-:W2:Y:S06]  /*23430*/  LDSM.16.MT88.4 R148, [R209+0x13000] ;  /* 0x01300000d194783b */ /* 0x000eac0000004200 */
[----:B------:R-:W-:Y:S02]  /*23440*/  F2FP.BF16.PACK_AB R140, R191, R192 ;  /* 0x000000c0bf8c723e */ /* 0x000fe400000010ff */
[----:B------:R-:W-:Y:S03]  /*23450*/  F2FP.BF16.PACK_AB R142, R189, R190 ;  /* 0x000000bebd8e723e */ /* 0x000fe600000010ff */
[----:B------:R-:W-:Y:S01]  /*23460*/  F2FP.BF16.PACK_AB R141, R185, R186 ;  /* 0x000000bab98d723e */ /* 0x000fe200000010ff */
[--C-:B----4-:R-:W-:Y:S01]  /*23470*/  FFMA.FTZ R139, R177, R132, -R136.reuse ;  /* 0x00000084b18b7223 */ /* 0x110fe20000010888 */
[----:B------:R-:W-:Y:S03]  /*23480*/  F2FP.BF16.PACK_AB R143, R183, R184 ;  /* 0x000000b8b78f723e */ /* 0x000fe600000010ff */
[----:B------:R4:W-:Y:S04]  /*23490*/  MUFU.EX2 R181, R139 ;  /* 0x0000008b00b57308 */ /* 0x0009e80000000800 */
[C---:B---3--:R-:W-:Y:S08]  /*234a0*/  HMMA.16816.F32.BF16 R4, R140.reuse, R156, R4 ;  /* 0x0000009c8c04723c */ /* 0x048ff00000041804 */
[C---:B------:R-:W-:Y:S01]  /*234b0*/  HMMA.16816.F32.BF16 R8, R140.reuse, R158, R8 ;  /* 0x0000009e8c08723c */ /* 0x040fe20000041808 */
[----:B------:R-:W3:Y:S07]  /*234c0*/  LDSM.16.MT88.4 R156, [R210+0x13000] ;  /* 0x01300000d29c783b */ /* 0x000eee0000004200 */
[C---:B------:R-:W-:Y:S04]  /*234d0*/  HMMA.16816.F32.BF16 R12, R140.reuse, R160, R12 ;  /* 0x000000a08c0c723c */ /* 0x040fe8000004180c */
[-CC-:B----4-:R-:W-:Y:S02]  /*234e0*/  FFMA.FTZ R139, R201, R132.reuse, -R136.reuse ;  /* 0x00000084c98b7223 */ /* 0x190fe40000010888 */
[-C--:B------:R-:W-:Y:S02]  /*234f0*/  FFMA.FTZ R136, R202, R132.reuse, -R136 ;  /* 0x00000084ca887223 */ /* 0x080fe40000010888 */
[C---:B------:R-:W-:Y:S01]  /*23500*/  HMMA.16816.F32.BF16 R16, R140.reuse, R162, R16 ;  /* 0x000000a28c10723c */ /* 0x040fe20000041810 */
[----:B------:R-:W4:Y:S01]  /*23510*/  LDSM.16.MT88.4 R160, [R209+0x15000] ;  /* 0x01500000d1a0783b */ /* 0x000f220000004200 */
[----:B------:R5:W-:Y:S06]  /*23520*/  MUFU.EX2 R179, R136 ;  /* 0x0000008800b37308 */ /* 0x000bec0000000800 */
[C---:B------:R-:W-:Y:S04]  /*23530*/  HMMA.16816.F32.BF16 R20, R140.reuse, R152, R20 ;  /* 0x000000988c14723c */ /* 0x040fe80000041814 */
[----:B------:R-:W2:Y:S04]  /*23540*/  MUFU.EX2 R180, R139 ;  /* 0x0000008b00b47308 */ /* 0x000ea80000000800 */
[C---:B------:R-:W-:Y:S01]  /*23550*/  HMMA.16816.F32.BF16 R24, R140.reuse, R154, R24 ;  /* 0x0000009a8c18723c */ /* 0x040fe20000041818 */
[----:B------:R-:W4:Y:S07]  /*23560*/  LDSM.16.MT88.4 R152, [R210+0x15000] ;  /* 0x01500000d298783b */ /* 0x000f2e0000004200 */
[C---:B-1----:R-:W-:Y:S04]  /*23570*/  HMMA.16816.F32.BF16 R28, R140.reuse, R144, R28 ;  /* 0x000000908c1c723c */ /* 0x042fe8000004181c */
[--C-:B-----5:R-:W-:Y:S02]  /*23580*/  FFMA.FTZ R136, R176, R132, -R137.reuse ;  /* 0x00000084b0887223 */ /* 0x120fe40000010889 */
[----:B------:R1:W-:Y:S02]  /*23590*/  MUFU.EX2 R176, R138 ;  /* 0x0000008a00b07308 */ /* 0x0003e40000000800 */
[C---:B------:R-:W-:Y:S01]  /*235a0*/  HMMA.16816.F32.BF16 R32, R140.reuse, R146, R32 ;  /* 0x000000928c20723c */ /* 0x040fe20000041820 */
[----:B------:R-:W5:Y:S07]  /*235b0*/  LDSM.16.MT88.4 R144, [R212+0x15000] ;  /* 0x01500000d490783b */ /* 0x000f6e0000004200 */
[C---:B--2---:R-:W-:Y:S01]  /*235c0*/  HMMA.16816.F32.BF16 R36, R140.reuse, R148, R36 ;  /* 0x000000948c24723c */ /* 0x044fe20000041824 */
[----:B------:R2:W2:Y:S07]  /*235d0*/  MUFU.EX2 R178, R136 ;  /* 0x0000008800b27308 */ /* 0x0004ae0000000800 */
[C---:B------:R-:W-:Y:S01]  /*235e0*/  HMMA.16816.F32.BF16 R40, R140.reuse, R150, R40 ;  /* 0x000000968c28723c */ /* 0x040fe20000041828 */
[----:B------:R-:W4:Y:S03]  /*235f0*/  LDSM.16.MT88.4 R148, [R211+0x15000] ;  /* 0x01500000d394783b */ /* 0x000f260000004200 */
[----:B-1----:R-:W-:Y:S04]  /*23600*/  F2FP.BF16.PACK_AB R138, R179, R180 ;  /* 0x000000b4b38a723e */ /* 0x002fe800000010ff */
[C---:B---3--:R-:W-:Y:S08]  /*23610*/  HMMA.16816.F32.BF16 R44, R140.reuse, R156, R44 ;  /* 0x0000009c8c2c723c */ /* 0x048ff0000004182c */
[C---:B------:R-:W-:Y:S01]  /*23620*/  HMMA.16816.F32.BF16 R48, R140.reuse, R158, R48 ;  /* 0x0000009e8c30723c */ /* 0x040fe20000041830 */
[----:B------:R-:W1:Y:S03]  /*23630*/  LDSM.16.MT88.4 R156, [R209+0x17000] ;  /* 0x01700000d19c783b */ /* 0x000e660000004200 */
[-CC-:B--2---:R-:W-:Y:S02]  /*23640*/  FFMA.FTZ R136, R175, R132.reuse, -R137.reuse ;  /* 0x00000084af887223 */ /* 0x184fe40000010889 */
[----:B------:R-:W-:Y:S02]  /*23650*/  FFMA.FTZ R137, R2, R132, -R137 ;  /* 0x0000008402897223 */ /* 0x000fe40000010889 */
[C---:B------:R-:W-:Y:S01]  /*23660*/  HMMA.16816.F32.BF16 R52, R140.reuse, R164, R52 ;  /* 0x000000a48c34723c */ /* 0x040fe20000041834 */
[----:B------:R-:W-:Y:S01]  /*23670*/  LDSM.16.MT88.4 R172, [R209+0x13800] ;  /* 0x01380000d1ac783b */ /* 0x000fe20000004200 */
[----:B------:R2:W3:Y:S02]  /*23680*/  MUFU.EX2 R177, R136 ;  /* 0x0000008800b17308 */ /* 0x0004e40000000800 */
[----:B------:R-:W-:Y:S02]  /*23690*/  FFMA.FTZ R2, R3, R248, R207 ;  /* 0x000000f803027223 */ /* 0x000fe400000100cf */
[----:B------:R-:W-:Y:S02]  /*236a0*/  FADD.FTZ R0, R178, R0 ;  /* 0x00000000b2007221 */ /* 0x000fe40000010000 */
[C---:B------:R-:W-:Y:S01]  /*236b0*/  HMMA.16816.F32.BF16 R56, R140.reuse, R166, R56 ;  /* 0x000000a68c38723c */ /* 0x040fe20000041838 */
[----:B------:R-:W-:Y:S03]  /*236c0*/  LDSM.16.MT88.4 R164, [R212+0x11800] ;  /* 0x01180000d4a4783b */ /* 0x000fe60000004200 */
[----:B------:R1:W1:Y:S01]  /*236d0*/  MUFU.EX2 R132, R137 ;  /* 0x0000008900847308 */ /* 0x0002620000000800 */
[----:B------:R-:W-:Y:S03]  /*236e0*/  FADD.FTZ R2, R239, R2 ;  /* 0x00000002ef027221 */ /* 0x000fe60000010000 */
[C---:B------:R-:W-:Y:S04]  /*236f0*/  HMMA.16816.F32.BF16 R60, R140.reuse, R168, R60 ;  /* 0x000000a88c3c723c */ /* 0x040fe8000004183c */
[----:B------:R-:W-:Y:S04]  /*23700*/  FADD.FTZ R2, R237, R2 ;  /* 0x00000002ed027221 */ /* 0x000fe80000010000 */
[C---:B------:R-:W-:Y:S01]  /*23710*/  HMMA.16816.F32.BF16 R64, R140.reuse, R170, R64 ;  /* 0x000000aa8c40723c */ /* 0x040fe20000041840 */
[----:B------:R-:W-:Y:S03]  /*23720*/  LDSM.16.MT88.4 R168, [R211+0x11800] ;  /* 0x01180000d3a8783b */ /* 0x000fe60000004200 */
[----:B--2---:R-:W-:Y:S01]  /*23730*/  F2FP.BF16.PACK_AB R136, R181, R182 ;  /* 0x000000b6b588723e */ /* 0x004fe200000010ff */
[----:B------:R-:W-:Y:S02]  /*23740*/  FADD.FTZ R2, R236, R2 ;  /* 0x00000002ec027221 */ /* 0x000fe40000010000 */
[C---:B---3--:R-:W-:Y:S01]  /*23750*/  FADD.FTZ R0, R177.reuse, R0 ;  /* 0x00000000b1007221 */ /* 0x048fe20000010000 */
[C---:B----4-:R-:W-:Y:S04]  /*23760*/  HMMA.16816.F32.BF16 R68, R140.reuse, R160, R68 ;  /* 0x000000a08c44723c */ /* 0x050fe80000041844 */
[----:B-1----:R-:W-:Y:S01]  /*23770*/  F2FP.BF16.PACK_AB R137, R177, R178 ;  /* 0x000000b2b189723e */ /* 0x002fe200000010ff */
[----:B------:R-:W-:Y:S01]  /*23780*/  FADD.FTZ R2, R200, R2 ;  /* 0x00000002c8027221 */ /* 0x000fe20000010000 */
[----:B------:R-:W-:Y:S02]  /*23790*/  F2FP.BF16.PACK_AB R139, R132, R176 ;  /* 0x000000b0848b723e */ /* 0x000fe400000010ff */
[C---:B------:R-:W-:Y:S01]  /*237a0*/  HMMA.16816.F32.BF16 R72, R140.reuse, R162, R72 ;  /* 0x000000a28c48723c */ /* 0x040fe20000041848 */
[----:B------:R-:W-:Y:S03]  /*237b0*/  LDSM.16.MT88.4 R160, [R210+0x11800] ;  /* 0x01180000d2a0783b */ /* 0x000fe60000004200 */
[----:B------:R-:W-:Y:S04]  /*237c0*/  FADD.FTZ R2, R199, R2 ;  /* 0x00000002c7027221 */ /* 0x000fe80000010000 */
[C---:B------:R-:W-:Y:S04]  /*237d0*/  HMMA.16816.F32.BF16 R76, R140.reuse, R152, R76 ;  /* 0x000000988c4c723c */ /* 0x040fe8000004184c */
[----:B------:R-:W-:Y:S04]  /*237e0*/  FADD.FTZ R2, R198, R2 ;  /* 0x00000002c6027221 */ /* 0x000fe80000010000 */
[C---:B------:R-:W-:Y:S01]  /*237f0*/  HMMA.16816.F32.BF16 R80, R140.reuse, R154, R80 ;  /* 0x0000009a8c50723c */ /* 0x040fe20000041850 */
[----:B------:R-:W1:Y:S03]  /*23800*/  LDSM.16.MT88.4 R152, [R210+0x17000] ;  /* 0x01700000d298783b */ /* 0x000e660000004200 */
[----:B------:R-:W-:Y:S04]  /*23810*/  FADD.FTZ R2, R197, R2 ;  /* 0x00000002c5027221 */ /* 0x000fe80000010000 */
[C---:B-----5:R-:W-:Y:S04]  /*23820*/  HMMA.16816.F32.BF16 R84, R140.reuse, R144, R84 ;  /* 0x000000908c54723c */ /* 0x060fe80000041854 */
[----:B------:R-:W-:Y:S04]  /*23830*/  FADD.FTZ R2, R192, R2 ;  /* 0x00000002c0027221 */ /* 0x000fe80000010000 */
[C---:B------:R-:W-:Y:S01]  /*23840*/  HMMA.16816.F32.BF16 R88, R140.reuse, R146, R88 ;  /* 0x000000928c58723c */ /* 0x040fe20000041858 */
[----:B------:R-:W2:Y:S03]  /*23850*/  LDSM.16.MT88.4 R144, [R212+0x17000] ;  /* 0x01700000d490783b */ /* 0x000ea60000004200 */
[----:B------:R-:W-:Y:S04]  /*23860*/  FADD.FTZ R2, R191, R2 ;  /* 0x00000002bf027221 */ /* 0x000fe80000010000 */
[C---:B------:R-:W-:Y:S04]  /*23870*/  HMMA.16816.F32.BF16 R92, R140.reuse, R148, R92 ;  /* 0x000000948c5c723c */ /* 0x040fe8000004185c */
[----:B------:R-:W-:Y:S04]  /*23880*/  FADD.FTZ R2, R190, R2 ;  /* 0x00000002be027221 */ /* 0x000fe80000010000 */
[C---:B------:R-:W-:Y:S01]  /*23890*/  HMMA.16816.F32.BF16 R96, R140.reuse, R150, R96 ;  /* 0x000000968c60723c */ /* 0x040fe20000041860 */
[----:B------:R-:W3:Y:S03]  /*238a0*/  LDSM.16.MT88.4 R148, [R211+0x17000] ;  /* 0x01700000d394783b */ /* 0x000ee60000004200 */
[----:B------:R-:W-:Y:S04]  /*238b0*/  FADD.FTZ R2, R189, R2 ;  /* 0x00000002bd027221 */ /* 0x000fe80000010000 */
[C---:B------:R-:W-:Y:S04]  /*238c0*/  HMMA.16816.F32.BF16 R100, R140.reuse, R156, R100 ;  /* 0x0000009c8c64723c */ /* 0x040fe80000041864 */
[----:B------:R-:W-:Y:S04]  /*238d0*/  FADD.FTZ R2, R182, R2 ;  /* 0x00000002b6027221 */ /* 0x000fe80000010000 */
[C---:B------:R-:W-:Y:S01]  /*238e0*/  HMMA.16816.F32.BF16 R104, R140.reuse, R158, R104 ;  /* 0x0000009e8c68723c */ /* 0x040fe20000041868 */
[----:B------:R-:W4:Y:S03]  /*238f0*/  LDSM.16.MT88.4 R156, [R209+0x11800] ;  /* 0x01180000d19c783b */ /* 0x000f260000004200 */
[----:B------:R-:W-:Y:S04]  /*23900*/  FADD.FTZ R2, R181, R2 ;  /* 0x00000002b5027221 */ /* 0x000fe80000010000 */
[C---:B-1----:R-:W-:Y:S04]  /*23910*/  HMMA.16816.F32.BF16 R108, R140.reuse, R152, R108 ;  /* 0x000000988c6c723c */ /* 0x042fe8000004186c */
[----:B------:R-:W-:Y:S02]  /*23920*/  FADD.FTZ R3, R180, R2 ;  /* 0x00000002b4037221 */ /* 0x000fe40000010000 */
[----:B------:R-:W-:Y:S01]  /*23930*/  FADD.FTZ R2, R176, R0 ;  /* 0x00000000b0027221 */ /* 0x000fe20000010000 */
[----:B------:R-:W-:Y:S01]  /*23940*/  IADD3 R0, R238, -0x1, RZ ;  /* 0xffffffffee007810 */ /* 0x000fe20007ffe0ff */
[C---:B------:R-:W-:Y:S04]  /*23950*/  HMMA.16816.F32.BF16 R112, R140.reuse, R154, R112 ;  /* 0x0000009a8c70723c */ /* 0x040fe80000041870 */
[----:B------:R-:W-:Y:S01]  /*23960*/  FADD.FTZ R248, R179, R3 ;  /* 0x00000003b3f87221 */ /* 0x000fe20000010000 */
[----:B------:R-:W-:Y:S01]  /*23970*/  MOV R238, R0 ;  /* 0x0000000000ee7202 */ /* 0x000fe20000000f00 */
[----:B------:R-:W-:Y:S02]  /*23980*/  FADD.FTZ R249, R132, R2 ;  /* 0x0000000284f97221 */ /* 0x000fe40000010000 */
[C---:B--2---:R-:W-:Y:S08]  /*23990*/  HMMA.16816.F32.BF16 R116, R140.reuse, R144, R116 ;  /* 0x000000908c74723c */ /* 0x044ff00000041874 */
[C---:B------:R-:W-:Y:S08]  /*239a0*/  HMMA.16816.F32.BF16 R120, R140.reuse, R146, R120 ;  /* 0x000000928c78723c */ /* 0x040ff00000041878 */
[C---:B---3--:R-:W-:Y:S08]  /*239b0*/  HMMA.16816.F32.BF16 R124, R140.reuse, R148, R124 ;  /* 0x000000948c7c723c */ /* 0x048ff0000004187c */
[----:B------:R-:W-:Y:S08]  /*239c0*/  HMMA.16816.F32.BF16 R128, R140, R150, R128 ;  /* 0x000000968c80723c */ /* 0x000ff00000041880 */
[C---:B----4-:R-:W-:Y:S01]  /*239d0*/  HMMA.16816.F32.BF16 R140, R136.reuse, R156, R4 ;  /* 0x0000009c888c723c */ /* 0x050fe20000041804 */
[----:B------:R-:W1:Y:S07]  /*239e0*/  LDSM.16.MT88.4 R4, [R210+0x13800] ;  /* 0x01380000d204783b */ /* 0x000e6e0000004200 */
[C---:B------:R-:W-:Y:S01]  /*239f0*/  HMMA.16816.F32.BF16 R144, R136.reuse, R158, R8 ;  /* 0x0000009e8890723c */ /* 0x040fe20000041808 */
[----:B------:R-:W2:Y:S07]  /*23a00*/  LDSM.16.MT88.4 R8, [R212+0x13800] ;  /* 0x01380000d408783b */ /* 0x000eae0000004200 */
[C---:B------:R-:W-:Y:S01]  /*23a10*/  HMMA.16816.F32.BF16 R148, R136.reuse, R160, R12 ;  /* 0x000000a08894723c */ /* 0x040fe2000004180c */
[----:B------:R-:W3:Y:S07]  /*23a20*/  LDSM.16.MT88.4 R12, [R211+0x13800] ;  /* 0x01380000d30c783b */ /* 0x000eee0000004200 */
[C---:B------:R-:W-:Y:S01]  /*23a30*/  HMMA.16816.F32.BF16 R152, R136.reuse, R162, R16 ;  /* 0x000000a28898723c */ /* 0x040fe20000041810 */
[----:B------:R-:W4:Y:S07]  /*23a40*/  LDSM.16.MT88.4 R16, [R209+0x15800] ;  /* 0x01580000d110783b */ /* 0x000f2e0000004200 */
[C---:B------:R-:W-:Y:S01]  /*23a50*/  HMMA.16816.F32.BF16 R156, R136.reuse, R164, R20 ;  /* 0x000000a4889c723c */ /* 0x040fe20000041814 */
[----:B------:R-:W5:Y:S07]  /*23a60*/  LDSM.16.MT88.4 R20, [R210+0x15800] ;  /* 0x01580000d214783b */ /* 0x000f6e0000004200 */
[C---:B------:R-:W-:Y:S01]  /*23a70*/  HMMA.16816.F32.BF16 R160, R136.reuse, R166, R24 ;  /* 0x000000a688a0723c */ /* 0x040fe20000041818 */
[----:B------:R-:W2:Y:S07]  /*23a80*/  LDSM.16.MT88.4 R24, [R212+0x15800] ;  /* 0x01580000d418783b */ /* 0x000eae0000004200 */
[C---:B------:R-:W-:Y:S01]  /*23a90*/  HMMA.16816.F32.BF16 R164, R136.reuse, R168, R28 ;  /* 0x000000a888a4723c */ /* 0x040fe2000004181c */
[----:B------:R-:W2:Y:S07]  /*23aa0*/  LDSM.16.MT88.4 R28, [R211+0x15800] ;  /* 0x01580000d31c783b */ /* 0x000eae0000004200 */
[C---:B------:R-:W-:Y:S01]  /*23ab0*/  HMMA.16816.F32.BF16 R168, R136.reuse, R170, R32 ;  /* 0x000000aa88a8723c */ /* 0x040fe20000041820 */
[----:B------:R-:W3:Y:S07]  /*23ac0*/  LDSM.16.MT88.4 R32, [R209+0x17800] ;  /* 0x01780000d120783b */ /* 0x000eee0000004200 */
[C---:B------:R-:W-:Y:S08]  /*23ad0*/  HMMA.16816.F32.BF16 R36, R136.reuse, R172, R36 ;  /* 0x000000ac8824723c */ /* 0x040ff00000041824 */
        /* <DEDUP_REMOVED lines=25> */
[----:B------:R-:W-:Y:S07]  /*23c70*/  HMMA.16816.F32.BF16 R128, R136, R14, R128 ;  /* 0x0000000e8880723c */ /* 0x000fee0000041880 */
[----:B------:R-:W-:Y:S02]  /*23c80*/  MOV R136, R135 ;  /* 0x0000008700887202 */ /* 0x000fe40000000f00 */
[----:B------:R-:W-:Y:S01]  /*23c90*/  MOV R137, R134 ;  /* 0x0000008600897202 */ /* 0x000fe20000000f00 */
[----:B------:R-:W-:-:S05]  /*23ca0*/  @P0 BRA `(.L_x_5103) ;  /* 0xffffb08000000947 */ /* 0x000fca000383ffff */
.L_x_5094:
        /* <DEDUP_REMOVED lines=11> */
.L_x_5117:
[----:B---3--:R-:W-:Y:S01]  /*23d60*/  FADD.FTZ R0, R0, R248 ;  /* 0x000000f800007221 */ /* 0x008fe20000010000 */
[----:B------:R-:W-:Y:S05]  /*23d70*/  BRA.DIV ~URZ, `(.L_x_5105) ;  /* 0x000021827f007947 */ /* 0x000fea000b800000 */
[----:B------:R-:W3:Y:S04]  /*23d80*/  SHFL.BFLY PT, R4, R249, 0x2, 0x1f ;  /* 0x0c401f00f9047f89 */ /* 0x000ee800000e0000 */
[----:B------:R-:W4:Y:S01]  /*23d90*/  SHFL.BFLY PT, R3, R0, 0x1, 0x1f ;  /* 0x0c201f0000037f89 */ /* 0x000f2200000e0000 */
[----:B---3--:R-:W-:Y:S02]  /*23da0*/  FADD.FTZ R4, R4, R249 ;  /* 0x000000f904047221 */ /* 0x008fe40000010000 */
[----:B----45:R-:W-:-:S03]  /*23db0*/  FADD.FTZ R133, R0, R3 ;  /* 0x0000000300857221 */ /* 0x030fc60000010000 */
[----:B------:R3:W4:Y:S04]  /*23dc0*/  SHFL.BFLY PT, R2, R4, 0x1, 0x1f ;  /* 0x0c201f0004027f89 */ /* 0x00072800000e0000 */
.L_x_5118:
[----:B--2---:R-:W2:Y:S01]  /*23dd0*/  LDL R175, [R1+0x1c] ;  /* 0x00001c0001af7983 */ /* 0x004ea20000100800 */
[----:B------:R-:W-:Y:S01]  /*23de0*/  FSETP.NE.FTZ.AND P4, PT, R133, RZ, PT ;  /* 0x000000ff8500720b */ /* 0x000fe20003f95000 */
[----:B----4-:R-:W-:Y:S01]  /*23df0*/  FADD.FTZ R132, R2, R4 ;  /* 0x0000000402847221 */ /* 0x010fe20000010000 */
[----:B------:R-:W-:Y:S01]  /*23e00*/  MOV R0, 0x3f800000 ;  /* 0x3f80000000007802 */ /* 0x000fe20000000f00 */
[----:B------:R-:W-:-:S03]  /*23e10*/  ULDC.64 UR4, c[0x0][0x118] ;  /* 0x0000460000047ab9 */ /* 0x000fc60000000a00 */
[----:B------:R-:W-:-:S07]  /*23e20*/  FSETP.NE.FTZ.AND P3, PT, R132, RZ, PT ;  /* 0x000000ff8400720b */ /* 0x000fce0003f75000 */
[----:B------:R-:W4:Y:S02]  /*23e30*/  @P4 MUFU.RCP R0, R133 ;  /* 0x0000008500004308 */ /* 0x000f240000001000 */
[C---:B----4-:R-:W-:Y:S02]  /*23e40*/  FMUL.FTZ R96, R0.reuse, R96 ;  /* 0x0000006000607220 */ /* 0x050fe40000410000 */
[C---:B------:R-:W-:Y:S02]  /*23e50*/  FMUL.FTZ R97, R0.reuse, R97 ;  /* 0x0000006100617220 */ /* 0x040fe40000410000 */
[C---:B------:R-:W-:Y:S02]  /*23e60*/  FMUL.FTZ R2, R0.reuse, R140 ;  /* 0x0000008c00027220 */ /* 0x040fe40000410000 */
[C---:B------:R-:W-:Y:S01]  /*23e70*/  FMUL.FTZ R7, R0.reuse, R141 ;  /* 0x0000008d00077220 */ /* 0x040fe20000410000 */
[----:B------:R-:W-:Y:S01]  /*23e80*/  F2FP.BF16.PACK_AB R96, R97, R96 ;  /* 0x000000606160723e */ /* 0x000fe200000010ff */
[C---:B------:R-:W-:Y:S01]  /*23e90*/  FMUL.FTZ R144, R0.reuse, R144 ;  /* 0x0000009000907220 */ /* 0x040fe20000410000 */
[----:B------:R-:W4:Y:S01]  /*23ea0*/  S2R R97, SR_TID.X ;  /* 0x0000000000617919 */ /* 0x000f220000002100 */
[C---:B------:R-:W-:Y:S01]  /*23eb0*/  FMUL.FTZ R136, R0.reuse, R145 ;  /* 0x0000009100887220 */ /* 0x040fe20000410000 */
        /* <DEDUP_REMOVED lines=8> */
[C---:B------:R-:W-:Y:S01]  /*23f40*/  FMUL.FTZ R140, R0.reuse, R157 ;  /* 0x0000009d008c7220 */ /* 0x040fe20000410000 */
[----:B------:R-:W-:Y:S01]  /*23f50*/  F2FP.BF16.PACK_AB R139, R139, R152 ;  /* 0x000000988b8b723e */ /* 0x000fe200000010ff */
[----:B------:R-:W-:-:S02]  /*23f60*/  FMUL.FTZ R160, R0, R160 ;  /* 0x000000a000a07220 */ /* 0x000fc40000410000 */
[----:B------:R-:W-:Y:S01]  /*23f70*/  FMUL.FTZ R161, R0, R161 ;  /* 0x000000a100a17220 */ /* 0x000fe20000410000 */
        /* <DEDUP_REMOVED lines=75> */
[----:B------:R-:W-:Y:S02]  /*24430*/  MOV R0, 0x3f800000 ;  /* 0x3f80000000007802 */ /* 0x000fe40000000f00 */
[----:B------:R-:W-:Y:S02]  /*24440*/  F2FP.BF16.PACK_AB R124, R125, R124 ;  /* 0x0000007c7d7c723e */ /* 0x000fe400000010ff */
[----:B------:R-:W-:Y:S02]  /*24450*/  F2FP.BF16.PACK_AB R128, R129, R128 ;  /* 0x000000808180723e */ /* 0x000fe400000010ff */
[----:B------:R-:W1:Y:S02]  /*24460*/  @P3 MUFU.RCP R0, R132 ;  /* 0x0000008400003308 */ /* 0x000e640000001000 */
[C---:B-1----:R-:W-:Y:S01]  /*24470*/  FMUL.FTZ R17, R0.reuse, R98 ;  /* 0x0000006200117220 */ /* 0x042fe20000410000 */
[----:B----4-:R-:W-:Y:S01]  /*24480*/  SHF.R.S32.HI R98, RZ, 0x1f, R97 ;  /* 0x0000001fff627819 */ /* 0x010fe20000011461 */
[----:B------:R-:W-:-:S02]  /*24490*/  FMUL.FTZ R2, R0, R39 ;  /* 0x0000002700027220 */ /* 0x000fc40000410000 */
[----:B------:R-:W-:Y:S01]  /*244a0*/  FMUL.FTZ R36, R0, R38 ;  /* 0x0000002600247220 */ /* 0x000fe20000410000 */
[----:B------:R-:W-:Y:S01]  /*244b0*/  LEA.HI R3, R98, R97, RZ, 0x2 ;  /* 0x0000006162037211 */ /* 0x000fe200078f10ff */
[C---:B------:R-:W-:Y:S02]  /*244c0*/  FMUL.FTZ R143, R0.reuse, R143 ;  /* 0x0000008f008f7220 */ /* 0x040fe40000410000 */
[----:B------:R-:W-:Y:S01]  /*244d0*/  FMUL.FTZ R5, R0, R142 ;  /* 0x0000008e00057220 */ /* 0x000fe20000410000 */
        /* <DEDUP_REMOVED lines=71> */
[C---:B------:R-:W-:Y:S01]  /*24950*/  FMUL.FTZ R107, R0.reuse, R107 ;  /* 0x0000006b006b7220 */ /* 0x040fe20000410000 */
[----:B------:R-:W-:Y:S01]  /*24960*/  F2FP.BF16.PACK_AB R17, R99, R17 ;  /* 0x000000116311723e */ /* 0x000fe200000010ff */
        /* <DEDUP_REMOVED lines=19> */
[----:B------:R-:W-:Y:S02]  /*24aa0*/  SHF.R.S32.HI R0, RZ, 0x1f, R3 ;  /* 0x0000001fff007819 */ /* 0x000fe40000011403 */
[----:B------:R-:W-:-:S02]  /*24ab0*/  F2FP.BF16.PACK_AB R10, R127, R10 ;  /* 0x0000000a7f0a723e */ /* 0x000fc400000010ff */
[----:B------:R-:W-:Y:S02]  /*24ac0*/  LEA.HI R0, R0, R2, RZ, 0x3 ;  /* 0x0000000200007211 */ /* 0x000fe400078f18ff */
[----:B------:R-:W-:Y:S02]  /*24ad0*/  F2FP.BF16.PACK_AB R9, R131, R9 ;  /* 0x000000098309723e */ /* 0x000fe400000010ff */
[----:B------:R-:W-:-:S04]  /*24ae0*/  LOP3.LUT R0, R0, 0xfffffff8, RZ, 0xc0, !PT ;  /* 0xfffffff800007812 */ /* 0x000fc800078ec0ff */
[----:B------:R-:W-:Y:S02]  /*24af0*/  IADD3 R2, R2, -R0, RZ ;  /* 0x8000000002027210 */ /* 0x000fe40007ffe0ff */
[----:B------:R-:W-:Y:S02]  /*24b00*/  LOP3.LUT R0, R3, 0x3ffffffc, RZ, 0xc0, !PT ;  /* 0x3ffffffc03007812 */ /* 0x000fe400078ec0ff */
[----:B------:R-:W-:Y:S02]  /*24b10*/  SHF.L.U32 R3, R2, 0x6, RZ ;  /* 0x0000000602037819 */ /* 0x000fe400000006ff */
[----:B------:R-:W-:Y:S02]  /*24b20*/  IADD3 R0, -R0, R97, RZ ;  /* 0x0000006100007210 */ /* 0x000fe40007ffe1ff */
[----:B------:R-:W-:Y:S02]  /*24b30*/  LOP3.LUT R3, R3, 0x1c0, RZ, 0xc0, !PT ;  /* 0x000001c003037812 */ /* 0x000fe400078ec0ff */
[----:B---3--:R-:W-:-:S02]  /*24b40*/  LOP3.LUT R4, R2, 0x1, RZ, 0xc0, !PT ;  /* 0x0000000102047812 */ /* 0x008fc400078ec0ff */
[----:B------:R-:W-:Y:S02]  /*24b50*/  LEA R0, R93, R0, 0x9 ;  /* 0x000000005d007211 */ /* 0x000fe400078e48ff */
[----:B------:R-:W-:Y:S02]  /*24b60*/  LEA.HI R3, R3, R3, RZ, 0x1d ;  /* 0x0000000303037211 */ /* 0x000fe400078fe8ff */
[----:B------:R-:W-:Y:S02]  /*24b70*/  ISETP.NE.U32.AND P0, PT, R4, 0x1, PT ;  /* 0x000000010400780c */ /* 0x000fe40003f05070 */
[----:B------:R-:W-:Y:S02]  /*24b80*/  LEA R0, R0, R3, 0x1 ;  /* 0x0000000300007211 */ /* 0x000fe400078e08ff */
[----:B------:R-:W-:Y:S02]  /*24b90*/  R2P PR, R2, 0x6 ;  /* 0x0000000602007804 */ /* 0x000fe40000000000 */
[----:B------:R-:W-:-:S02]  /*24ba0*/  SHF.L.U32 R0, R0, 0x1, RZ ;  /* 0x0000000100007819 */ /* 0x000fc400000006ff */
[----:B------:R-:W-:Y:S02]  /*24bb0*/  MOV R3, 0x20 ;  /* 0x0000002000037802 */ /* 0x000fe40000000f00 */
[C---:B------:R-:W-:Y:S01]  /*24bc0*/  IADD3 R2, R0.reuse, -0x10, RZ ;  /* 0xfffffff000027810 */ /* 0x040fe20007ffe0ff */
[----:B------:R1:W-:Y:S01]  /*24bd0*/  STS [R0], R7 ;  /* 0x0000000700007388 */ /* 0x0003e20000000800 */
[----:B------:R-:W-:Y:S02]  /*24be0*/  SEL R3, R3, 0xffffffe0, !P1 ;  /* 0xffffffe003037807 */ /* 0x000fe40004800000 */
[C---:B------:R-:W-:Y:S01]  /*24bf0*/  @P0 IADD3 R2, R0.reuse, 0x10, RZ ;  /* 0x0000001000020810 */ /* 0x040fe20007ffe0ff */
[----:B------:R3:W-:Y:S01]  /*24c00*/  STS [R0+0x400], R5 ;  /* 0x0004000500007388 */ /* 0x0007e20000000800 */
[----:B------:R-:W-:Y:S02]  /*24c10*/  IADD3 R4, R0, R3, RZ ;  /* 0x0000000300047210 */ /* 0x000fe40007ffe0ff */
[----:B------:R-:W-:Y:S01]  /*24c20*/  IADD3 R3, R3, R2, RZ ;  /* 0x0000000203037210 */ /* 0x000fe20007ffe0ff */
[----:B------:R-:W-:Y:S01]  /*24c30*/  STS [R2], R136 ;  /* 0x0000008802007388 */ /* 0x000fe20000000800 */
[----:B--2---:R-:W-:-:S03]  /*24c40*/  ISETP.NE.AND P0, PT, R175, -0x1, PT ;  /* 0xffffffffaf00780c */ /* 0x004fc60003f05270 */
[----:B------:R2:W-:Y:S04]  /*24c50*/  STS [R2+0x400], R6 ;  /* 0x0004000602007388 */ /* 0x0005e80000000800 */
[----:B------:R-:W-:Y:S04]  /*24c60*/  STS [R4], R138 ;  /* 0x0000008a04007388 */ /* 0x000fe80000000800 */
[----:B------:R-:W-:Y:S04]  /*24c70*/  STS [R4+0x400], R20 ;  /* 0x0004001404007388 */ /* 0x000fe80000000800 */
[----:B------:R4:W-:Y:S01]  /*24c80*/  STS [R3+0x400], R8 ;  /* 0x0004000803007388 */ /* 0x0009e20000000800 */
[----:B-1----:R-:W-:-:S03]  /*24c90*/  MOV R7, 0x40 ;  /* 0x0000004000077802 */ /* 0x002fc60000000f00 */
[----:B------:R-:W-:Y:S01]  /*24ca0*/  STS [R3], R139 ;  /* 0x0000008b03007388 */ /* 0x000fe20000000800 */
[----:B---3--:R-:W-:-:S04]  /*24cb0*/  SEL R5, R7, 0xffffffc0, !P2 ;  /* 0xffffffc007057807 */ /* 0x008fc80005000000 */
[-C--:B------:R-:W-:Y:S02]  /*24cc0*/  IADD3 R7, R0, R5.reuse, RZ ;  /* 0x0000000500077210 */ /* 0x080fe40007ffe0ff */
[----:B--2---:R-:W-:-:S03]  /*24cd0*/  IADD3 R6, R4, R5, RZ ;  /* 0x0000000504067210 */ /* 0x004fc60007ffe0ff */
[----:B------:R-:W-:Y:S04]  /*24ce0*/  STS [R7], R140 ;  /* 0x0000008c07007388 */ /* 0x000fe80000000800 */
[----:B------:R-:W-:Y:S01]  /*24cf0*/  STS [R7+0x400], R24 ;  /* 0x0004001807007388 */ /* 0x000fe20000000800 */
[----:B----4-:R-:W-:Y:S02]  /*24d00*/  IADD3 R8, R5, R2, RZ ;  /* 0x0000000205087210 */ /* 0x010fe40007ffe0ff */
[----:B------:R-:W-:-:S03]  /*24d10*/  IADD3 R5, R3, R5, RZ ;  /* 0x0000000503057210 */ /* 0x000fc60007ffe0ff */
        /* <DEDUP_REMOVED lines=54> */
[----:B-1----:R-:W4:Y:S04]  /*25080*/  LD.E.U8 R0, [R26.64+0x1c8] ;  /* 0x0001c8041a007980 */ /* 0x002f28000c101100 */
[----:B--2---:R-:W2:Y:S04]  /*25090*/  LD.E.64 R2, [R26.64+0x88] ;  /* 0x000088041a027980 */ /* 0x004ea8000c101b00 */
[----:B------:R-:W1:Y:S01]  /*250a0*/  S2R R174, SR_CTAID.Y ;  /* 0x0000000000ae7919 */ /* 0x000e620000002600 */
[----:B---3--:R-:W3:Y:S03]  /*250b0*/  @P4 MUFU.LG2 R8, R133 ;  /* 0x0000008500084308 */ /* 0x008ee60000000c00 */
[----:B------:R-:W2:Y:S01]  /*250c0*/  S2R R173, SR_CTAID.Z ;  /* 0x0000000000ad7919 */ /* 0x000ea20000002700 */
[----:B------:R-:W-:Y:S01]  /*250d0*/  BSSY B0, `(.L_x_5106) ;  /* 0x0000023000007945 */ /* 0x000fe20003800000 */
[----:B------:R-:W-:-:S02]  /*250e0*/  MOV R11, 0x7f800000 ;  /* 0x7f800000000b7802 */ /* 0x000fc40000000f00 */
[----:B------:R2:W5:Y:S04]  /*250f0*/  LD.E.64 R12, [R26.64+0x90] ;  /* 0x000090041a0c7980 */ /* 0x000568000c101b00 */
[----:B------:R-:W2:Y:S01]  /*25100*/  @!P0 LD.E.64 R4, [R26.64+0x80] ;  /* 0x000080041a048980 */ /* 0x000ea2000c101b00 */
[----:B------:R-:W1:Y:S01]  /*25110*/  @P3 MUFU.LG2 R10, R132 ;  /* 0x00000084000a3308 */ /* 0x000e620000000c00 */
[----:B---3--:R-:W-:Y:S01]  /*25120*/  @P4 FMUL.FTZ R8, R8, 0.69314718246459960938 ;  /* 0x3f31721808084820 */ /* 0x008fe20000410000 */
[----:B-1----:R-:W-:-:S03]  /*25130*/  @!P0 SHF.R.S32.HI R9, RZ, 0x1f, R174 ;  /* 0x0000001fff098819 */ /* 0x002fc600000114ae */
[----:B------:R-:W-:Y:S01]  /*25140*/  @P4 FFMA.FTZ R11, R135, R172, R8 ;  /* 0x000000ac870b4223 */ /* 0x000fe20000010008 */
[----:B------:R-:W-:Y:S01]  /*25150*/  MOV R14, 0x7f800000 ;  /* 0x7f800000000e7802 */ /* 0x000fe20000000f00 */
[----:B------:R-:W-:-:S04]  /*25160*/  @P3 FMUL.FTZ R10, R10, 0.69314718246459960938 ;  /* 0x3f3172180a0a3820 */ /* 0x000fc80000410000 */
[----:B------:R-:W-:Y:S01]  /*25170*/  @P3 FFMA.FTZ R14, R134, R172, R10 ;  /* 0x000000ac860e3223 */ /* 0x000fe2000001000a */
[----:B----4-:R-:W-:Y:S01]  /*25180*/  ISETP.NE.AND P1, PT, R0, RZ, PT ;  /* 0x000000ff0000720c */ /* 0x010fe20003f25270 */
[-C--:B--2---:R-:W-:Y:S02]  /*25190*/  @P0 IMAD R0, R3, R175.reuse, RZ ;  /* 0x000000af03000224 */ /* 0x084fe400078e02ff */
[----:B------:R-:W-:-:S05]  /*251a0*/  @P0 IMAD.WIDE.U32 R6, R2, R175, RZ ;  /* 0x000000af02060225 */ /* 0x000fca00078e00ff */
[----:B------:R-:W-:Y:S01]  /*251b0*/  @P0 IADD3 R18, R7, R0, RZ ;  /* 0x0000000007120210 */ /* 0x000fe20007ffe0ff */
[----:B------:R-:W-:-:S04]  /*251c0*/  @!P0 IMAD R5, R5, R174, RZ ;  /* 0x000000ae05058224 */ /* 0x000fc800078e02ff */
[C---:B------:R-:W-:Y:S02]  /*251d0*/  @!P0 IMAD R9, R4.reuse, R9, R5 ;  /* 0x0000000904098224 */ /* 0x040fe400078e0205 */
[----:B------:R-:W-:Y:S01]  /*251e0*/  @!P0 IMAD.WIDE.U32 R4, R4, R174, RZ ;  /* 0x000000ae04048225 */ /* 0x000fe200078e00ff */
[----:B------:R-:W-:-:S04]  /*251f0*/  @P0 MOV R15, R6 ;  /* 0x00000006000f0202 */ /* 0x000fc80000000f00 */
[----:B------:R-:W-:Y:S02]  /*25200*/  @!P0 IADD3 R18, R5, R9, RZ ;  /* 0x0000000905128210 */ /* 0x000fe40007ffe0ff */
[----:B------:R-:W-:Y:S01]  /*25210*/  @!P0 MOV R15, R4 ;  /* 0x00000004000f8202 */ /* 0x000fe20000000f00 */
[----:B------:R-:W-:Y:S05]  /*25220*/  @!P1 BRA `(.L_x_5107) ;  /* 0x0000008000009947 */ /* 0x000fea0003800000 */
[----:B------:R-:W-:Y:S01]  /*25230*/  ISETP.NE.AND P0, PT, R175, -0x1, PT ;  /* 0xffffffffaf00780c */ /* 0x000fe20003f05270 */
[----:B------:R-:W-:Y:S02]  /*25240*/  ULDC.64 UR4, c[0x0][0x118] ;  /* 0x0000460000047ab9 */ /* 0x000fe40000000a00 */
[----:B------:R-:W2:Y:S10]  /*25250*/  LD.E R4, [R26.64+0xd4] ;  /* 0x0000d4041a047980 */ /* 0x000eb4000c101900 */
[----:B------:R-:W3:Y:S02]  /*25260*/  @!P0 LD.E R0, [R26.64+0xb4] ;  /* 0x0000b4041a008980 */ /* 0x000ee4000c101900 */
[----:B---3--:R-:W-:-:S05]  /*25270*/  @!P0 IMAD R175, R0, R174, RZ ;  /* 0x000000ae00af8224 */ /* 0x008fca00078e02ff */
[----:B------:R1:W-:Y:S01]  /*25280*/  @!P0 STL [R1+0x1c], R175 ;  /* 0x00001caf01008387 */ /* 0x0003e20000100800 */
[----:B--2---:R-:W-:Y:S01]  /*25290*/  IMAD R6, R4, R173, R175 ;  /* 0x000000ad04067224 */ /* 0x004fe200078e02af */
[----:B------:R-:W-:Y:S05]  /*252a0*/  BRA `(.L_x_5108) ;  /* 0x0000005000007947 */ /* 0x000fea0003800000 */
.L_x_5107:
[----:B------:R-:W-:Y:S02]  /*252b0*/  ULDC.64 UR4, c[0x0][0x118] ;  /* 0x0000460000047ab9 */ /* 0x000fe40000000a00 */
[----:B------:R-:W2:Y:S04]  /*252c0*/  LD.E R0, [R26.64+0x60] ;  /* 0x000060041a007980 */ /* 0x000ea8000c101900 */
[----:B------:R-:W3:Y:S01]  /*252d0*/  LD.E R4, [R26.64+0xb4] ;  /* 0x0000b4041a047980 */ /* 0x000ee2000c101900 */
[----:B--2---:R-:W-:-:S04]  /*252e0*/  IMAD R0, R0, R174, R173 ;  /* 0x000000ae00007224 */ /* 0x004fc800078e02ad */
[----:B---3--:R-:W-:Y:S02]  /*252f0*/  IMAD R6, R4, R0, RZ ;  /* 0x0000000004067224 */ /* 0x008fe400078e02ff */
.L_x_5108:
[----:B------:R-:W-:Y:S05]  /*25300*/  BSYNC B0 ;  /* 0x0000000000007941 */ /* 0x000fea0003800000 */
.L_x_5106:
[----:B------:R2:W5:Y:S01]  /*25310*/  LDL R20, [R1+0x24] ;  /* 0x0000240001147983 */ /* 0x0005620000100800 */
[----:B------:R-:W-:-:S03]  /*25320*/  ULDC.64 UR4, c[0x0][0x118] ;  /* 0x0000460000047ab9 */ /* 0x000fc60000000a00 */
[----:B------:R2:W5:Y:S04]  /*25330*/  LD.E.64 R16, [R26.64+0x70] ;  /* 0x000070041a107980 */ /* 0x000568000c101b00 */
[----:B------:R2:W5:Y:S01]  /*25340*/  LD.E.64 R8, [R26.64+0xa0] ;  /* 0x0000a0041a087980 */ /* 0x000562000c101b00 */
[----:B------:R-:W-:Y:S01]  /*25350*/  WARPSYNC 0xffffffff ;  /* 0xffffffff00007948 */ /* 0x000fe20003800000 */
[----:B------:R-:W-:Y:S01]  /*25360*/  LOP3.LUT R5, R94, 0xffffffe0, RZ, 0xc0, !PT ;  /* 0xffffffe05e057812 */ /* 0x000fe200078ec0ff */
[----:B------:R-:W-:Y:S01]  /*25370*/  BSSY B0, `(.L_x_5109) ;  /* 0x0000030000007945 */ /* 0x000fe20003800000 */
[----:B------:R-:W-:Y:S01]  /*25380*/  BAR.SYNC.DEFER_BLOCKING 0x0 ;  /* 0x0000000000007b1d */ /* 0x000fe20000010000 */
[----:B------:R-:W-:Y:S02]  /*25390*/  SHF.R.S32.HI R4, RZ, 0x1f, R93 ;  /* 0x0000001fff047819 */ /* 0x000fe4000001145d */
[----:B------:R-:W-:-:S02]  /*253a0*/  IMAD.IADD R5, R97, 0x1, -R5 ;  /* 0x0000000161057824 */ /* 0x000fc400078e0a05 */
[----:B------:R-:W-:Y:S01]  /*253b0*/  LEA.HI R4, R4, R93, RZ, 0x2 ;  /* 0x0000005d04047211 */ /* 0x000fe200078f10ff */
[----:B------:R-:W3:Y:S02]  /*253c0*/  S2R R19, SR_TID.X ;  /* 0x0000000000137919 */ /* 0x000ee40000002100 */
[----:B------:R-:W-:Y:S02]  /*253d0*/  LOP3.LUT P0, RZ, R5, 0x3, RZ, 0xc0, !PT ;  /* 0x0000000305ff7812 */ /* 0x000fe4000780c0ff */
[----:B------:R-:W4:Y:S01]  /*253e0*/  S2R R21, SR_CTAID.X ;  /* 0x0000000000157919 */ /* 0x000f220000002500 */
[----:B------:R-:W-:-:S05]  /*253f0*/  LOP3.LUT R4, R4, 0xffffffc, RZ, 0xc0, !PT ;  /* 0x0ffffffc04047812 */ /* 0x000fca00078ec0ff */
[----:B------:R-:W-:Y:S01]  /*25400*/  IMAD.IADD R4, R93, 0x1, -R4 ;  /* 0x000000015d047824 */ /* 0x000fe200078e0a04 */
[----:B------:R2:W1:Y:S04]  /*25410*/  LDS.128 R40, [R235] ;  /* 0x00000000eb287984 */ /* 0x0004680000000c00 */
[----:B------:R2:W1:Y:S01]  /*25420*/  LDS.128 R56, [R235+0x800] ;  /* 0x00080000eb387984 */ /* 0x0004620000000c00 */
[----:B---3--:R-:W-:-:S03]  /*25430*/  SHF.R.S32.HI R0, RZ, 0x1f, R19 ;  /* 0x0000001fff007819 */ /* 0x008fc60000011413 */
[----:B------:R2:W3:Y:S01]  /*25440*/  LDS.128 R72, [R235+0x1000] ;  /* 0x00100000eb487984 */ /* 0x0004e20000000c00 */
        /* <DEDUP_REMOVED lines=21> */
[C---:B---34-:R-:W-:Y:S01]  /*255a0*/  IMAD R5, R21.reuse, 0x40, R6 ;  /* 0x0000004015057824 */ /* 0x058fe200078e0206 */
[----:B------:R-:W-:Y:S01]  /*255b0*/  IADD3 R6, R0, 0x8, RZ ;  /* 0x0000000800067810 */ /* 0x000fe20007ffe0ff */
[----:B-----5:R-:W-:Y:S01]  /*255c0*/  IMAD R4, R21, -0x40, R20 ;  /* 0xffffffc015047824 */ /* 0x020fe200078e0214 */
[----:B------:R-:W-:-:S02]  /*255d0*/  ULDC.64 UR4, c[0x0][0x118] ;  /* 0x0000460000047ab9 */ /* 0x000fc40000000a00 */
[----:B------:R-:W-:Y:S02]  /*255e0*/  SHF.R.S32.HI R7, RZ, 0x1f, R5 ;  /* 0x0000001fff077819 */ /* 0x000fe40000011405 */
[C---:B------:R-:W-:Y:S02]  /*255f0*/  IADD3 R5, P0, R0.reuse, R5, RZ ;  /* 0x0000000500057210 */ /* 0x040fe40007f1e0ff */
[-C--:B------:R-:W-:Y:S02]  /*25600*/  ISETP.GE.AND P2, PT, R0, R4.reuse, PT ;  /* 0x000000040000720c */ /* 0x080fe40003f46270 */
[----:B------:R-:W-:Y:S02]  /*25610*/  ISETP.GE.AND P1, PT, R6, R4, PT ;  /* 0x000000040600720c */ /* 0x000fe40003f26270 */
[----:B------:R-:W-:Y:S02]  /*25620*/  LEA.HI.X.SX32 R0, R0, R7, 0x1, P0 ;  /* 0x0000000700007211 */ /* 0x000fe400000f0eff */
[----:B------:R-:W-:-:S04]  /*25630*/  LEA R4, P0, R5, R8, 0x2 ;  /* 0x0000000805047211 */ /* 0x000fc800078010ff */
[----:B------:R-:W-:-:S05]  /*25640*/  LEA.HI.X R5, R5, R9, R0, 0x2, P0 ;  /* 0x0000000905057211 */ /* 0x000fca00000f1400 */
[----:B------:R3:W-:Y:S04]  /*25650*/  @!P2 ST.E [R4.64], R11 ;  /* 0x0000000b0400a985 */ /* 0x0007e8000c101904 */
[----:B------:R3:W-:Y:S02]  /*25660*/  @!P1 ST.E [R4.64+0x20], R14 ;  /* 0x0000200e04009985 */ /* 0x0007e4000c101904 */
.L_x_5110:
[----:B---34-:R-:W-:Y:S05]  /*25670*/  BSYNC B0 ;  /* 0x0000000000007941 */ /* 0x018fea0003800000 */
.L_x_5109:
[----:B------:R-:W-:Y:S01]  /*25680*/  LEA.HI R6, R98, R97, RZ, 0x3 ;  /* 0x0000006162067211 */ /* 0x000fe200078f18ff */
[----:B------:R-:W-:Y:S01]  /*25690*/  ULDC.64 UR4, c[0x0][0x118] ;  /* 0x0000460000047ab9 */ /* 0x000fe20000000a00 */
[----:B------:R-:W-:Y:S01]  /*256a0*/  IMAD.SHL.U32 R21, R21, 0x40, RZ ;  /* 0x0000004015157824 */ /* 0x000fe200078e00ff */
[----:B------:R-:W-:Y:S01]  /*256b0*/  SHF.R.S32.HI R10, RZ, 0x1f, R19 ;  /* 0x0000001fff0a7819 */ /* 0x000fe20000011413 */
[----:B------:R3:W5:Y:S01]  /*256c0*/  LD.E R0, [R26.64+0xc0] ;  /* 0x0000c0041a007980 */ /* 0x000762000c101900 */
[----:B------:R-:W-:Y:S01]  /*256d0*/  LOP3.LUT R6, R6, 0xfffffff8, RZ, 0xc0, !PT ;  /* 0xfffffff806067812 */ /* 0x000fe200078ec0ff */
[----:B-----5:R-:W-:Y:S01]  /*256e0*/  IMAD R9, R3, R21, RZ ;  /* 0x0000001503097224 */ /* 0x020fe200078e02ff */
[----:B------:R-:W-:Y:S01]  /*256f0*/  SHF.R.S32.HI R11, RZ, 0x1f, R21 ;  /* 0x0000001fff0b7819 */ /* 0x000fe20000011415 */
[----:B------:R-:W-:Y:S01]  /*25700*/  BSSY B0, `(.L_x_5111) ;  /* 0x0000029000007945 */ /* 0x000fe20003800000 */
[----:B------:R-:W-:Y:S01]  /*25710*/  LEA.HI R10, R10, R19, RZ, 0x3 ;  /* 0x000000130a0a7211 */ /* 0x000fe200078f18ff */
[----:B------:R-:W-:Y:S01]  /*25720*/  IMAD.IADD R6, R97, 0x1, -R6 ;  /* 0x0000000161067824 */ /* 0x000fe200078e0a06 */
[----:B------:R-:W-:Y:S01]  /*25730*/  SHF.R.S32.HI R14, RZ, 0x1f, R173 ;  /* 0x0000001fff0e7819 */ /* 0x000fe200000114ad */
[----:B------:R-:W-:Y:S01]  /*25740*/  IMAD R9, R2, R11, R9 ;  /* 0x0000000b02097224 */ /* 0x000fe200078e0209 */
[----:B------:R-:W-:Y:S01]  /*25750*/  LOP3.LUT R8, R10, 0xfffffff8, RZ, 0xc0, !PT ;  /* 0xfffffff80a087812 */ /* 0x000fe200078ec0ff */
[----:B------:R-:W-:Y:S01]  /*25760*/  IMAD.SHL.U32 R6, R6, 0x8, RZ ;  /* 0x0000000806067824 */ /* 0x000fe200078e00ff */
[----:B------:R-:W-:Y:S01]  /*25770*/  SHF.R.S32.HI R10, RZ, 0x3, R10 ;  /* 0x00000003ff0a7819 */ /* 0x000fe2000001140a */
[----:B------:R-:W-:-:S02]  /*25780*/  IMAD R11, R13, R173, RZ ;  /* 0x000000ad0d0b7224 */ /* 0x000fc400078e02ff */
[----:B------:R-:W-:Y:S01]  /*25790*/  IMAD.IADD R8, R19, 0x1, -R8 ;  /* 0x0000000113087824 */ /* 0x000fe200078e0a08 */
[----:B------:R-:W-:Y:S02]  /*257a0*/  SHF.R.S32.HI R7, RZ, 0x1f, R6 ;  /* 0x0000001fff077819 */ /* 0x000fe40000011406 */
[----:B------:R-:W-:Y:S01]  /*257b0*/  SHF.R.S32.HI R23, RZ, 0x1f, R10 ;  /* 0x0000001fff177819 */ /* 0x000fe2000001140a */
[----:B------:R-:W-:Y:S02]  /*257c0*/  IMAD.SHL.U32 R8, R8, 0x8, RZ ;  /* 0x0000000808087824 */ /* 0x000fe400078e00ff */
[----:B------:R-:W-:-:S03]  /*257d0*/  IMAD.WIDE.U32 R4, R2, R21, R6 ;  /* 0x0000001502047225 */ /* 0x000fc600078e0006 */
[----:B------:R-:W-:Y:S01]  /*257e0*/  IADD3 R19, R8, 0xc0, RZ ;  /* 0x000000c008137810 */ /* 0x000fe20007ffe0ff */
[----:B------:R-:W-:Y:S01]  /*257f0*/  IMAD.IADD R21, R20, 0x1, -R21 ;  /* 0x0000000114157824 */ /* 0x000fe200078e0a15 */
[----:B------:R-:W-:-:S04]  /*25800*/  IADD3 R4, P0, R15, R4, RZ ;  /* 0x000000040f047210 */ /* 0x000fc80007f1e0ff */
[----:B------:R-:W-:Y:S01]  /*25810*/  IADD3.X R5, R18, R5, R9, P0, !PT ;  /* 0x0000000512057210 */ /* 0x000fe200007fe409 */
[----:B------:R-:W-:Y:S01]  /*25820*/  IMAD R9, R12, R14, R11 ;  /* 0x0000000e0c097224 */ /* 0x000fe200078e020b */
[----:B------:R-:W-:Y:S02]  /*25830*/  ISETP.GE.AND P0, PT, R10, R21, PT ;  /* 0x000000150a00720c */ /* 0x000fe40003f06270 */
[----:B------:R-:W-:Y:S01]  /*25840*/  IADD3 R18, R8, 0x40, RZ ;  /* 0x0000004008127810 */ /* 0x000fe20007ffe0ff */
[----:B------:R-:W-:Y:S01]  /*25850*/  IMAD.WIDE.U32 R12, R12, R173, R4 ;  /* 0x000000ad0c0c7225 */ /* 0x000fe200078e0004 */
[----:B------:R-:W-:-:S03]  /*25860*/  IADD3 R11, R8, 0x80, RZ ;  /* 0x00000080080b7810 */ /* 0x000fc60007ffe0ff */
[----:B------:R-:W-:-:S06]  /*25870*/  IMAD.IADD R9, R13, 0x1, R9 ;  /* 0x000000010d097824 */ /* 0x000fcc00078e0209 */
[----:B------:R-:W-:Y:S05]  /*25880*/  @P0 BRA `(.L_x_5112) ;  /* 0x0000010000000947 */ /* 0x000fea0003800000 */
[----:B---3--:R-:W-:Y:S01]  /*25890*/  IMAD R4, R3, R10, RZ ;  /* 0x0000000a03047224 */ /* 0x008fe200078e02ff */
[-C--:B------:R-:W-:Y:S01]  /*258a0*/  ISETP.GE.AND P4, PT, R6, R0.reuse, PT ;  /* 0x000000000600720c */ /* 0x080fe20003f86270 */
        /* <DEDUP_REMOVED lines=10> */
[----:B-1----:R1:W-:Y:S04]  /*25950*/  @!P4 ST.E.128 [R4.64], R40 ;  /* 0x000000280400c985 */ /* 0x0023e8000c101d04 */
[----:B------:R1:W-:Y:S04]  /*25960*/  @!P3 ST.E.128 [R4.64+0x80], R36 ;  /* 0x000080240400b985 */ /* 0x0003e8000c101d04 */
[----:B------:R1:W-:Y:S04]  /*25970*/  @!P2 ST.E.128 [R4.64+0x100], R32 ;  /* 0x000100200400a985 */ /* 0x0003e8000c101d04 */
[----:B------:R1:W-:Y:S02]  /*25980*/  @!P1 ST.E.128 [R4.64+0x180], R28 ;  /* 0x0001801c04009985 */ /* 0x0003e4000c101d04 */
.L_x_5112:
[----:B---3--:R-:W-:Y:S05]  /*25990*/  BSYNC B0 ;  /* 0x0000000000007941 */ /* 0x008fea0003800000 */
.L_x_5111:
[----:B-1----:R-:W-:Y:S01]  /*259a0*/  IADD3 R4, R10, 0x10, RZ ;  /* 0x000000100a047810 */ /* 0x002fe20007ffe0ff */
[----:B------:R-:W-:Y:S03]  /*259b0*/  BSSY B0, `(.L_x_5113) ;  /* 0x0000016000007945 */ /* 0x000fe60003800000 */
[----:B------:R-:W-:-:S13]  /*259c0*/  ISETP.GE.AND P0, PT, R4, R21, PT ;  /* 0x000000150400720c */ /* 0x000fda0003f06270 */
[----:B------:R-:W-:Y:S05]  /*259d0*/  @P0 BRA `(.L_x_5114) ;  /* 0x0000013000000947 */ /* 0x000fea0003800000 */
[----:B------:R-:W-:Y:S01]  /*259e0*/  IADD3 R20, P0, R10, 0x10, RZ ;  /* 0x000000100a147810 */ /* 0x000fe20007f1e0ff */
[----:B------:R-:W-:Y:S01]  /*259f0*/  IMAD.MOV.U32 R5, RZ, RZ, R9 ;  /* 0x000000ffff057224 */ /* 0x000fe200078e0009 */
[-C--:B------:R-:W-:Y:S01]  /*25a00*/  ISETP.GE.AND P3, PT, R6, R0.reuse, PT ;  /* 0x000000000600720c */ /* 0x080fe20003f66270 */
[----:B------:R-:W-:Y:S01]  /*25a10*/  ULDC.64 UR4, c[0x0][0x118] ;  /* 0x0000460000047ab9 */ /* 0x000fe20000000a00 */
[-C--:B------:R-:W-:Y:S01]  /*25a20*/  ISETP.GE.AND P2, PT, R18, R0.reuse, PT ;  /* 0x000000001200720c */ /* 0x080fe20003f46270 */
[----:B------:R-:W-:Y:S01]  /*25a30*/  IMAD.X R4, RZ, RZ, R23, P0 ;  /* 0x000000ffff047224 */ /* 0x000fe200000e0617 */
[-C--:B------:R-:W-:Y:S02]  /*25a40*/  ISETP.GE.AND P1, PT, R11, R0.reuse, PT ;  /* 0x000000000b00720c */ /* 0x080fe40003f26270 */
[----:B------:R-:W-:Y:S01]  /*25a50*/  ISETP.GE.AND P0, PT, R19, R0, PT ;  /* 0x000000001300720c */ /* 0x000fe20003f06270 */
[----:B------:R-:W-:Y:S02]  /*25a60*/  IMAD R22, R4, R2, RZ ;  /* 0x0000000204167224 */ /* 0x000fe400078e02ff */
[----:B------:R-:W-:-:S04]  /*25a70*/  IMAD.MOV.U32 R4, RZ, RZ, R12 ;  /* 0x000000ffff047224 */ /* 0x000fc800078e000c */
[----:B------:R-:W-:-:S04]  /*25a80*/  IMAD.WIDE.U32 R14, R2, R20, R4 ;  /* 0x00000014020e7225 */ /* 0x000fc800078e0004 */
        /* <DEDUP_REMOVED lines=8> */
.L_x_5114:
[----:B------:R-:W-:Y:S05]  /*25b10*/  BSYNC B0 ;  /* 0x0000000000007941 */ /* 0x000fea0003800000 */
.L_x_5113:
        /* <DEDUP_REMOVED lines=23> */
.L_x_5116:
[----:B------:R-:W-:Y:S05]  /*25c90*/  BSYNC B0 ;  /* 0x0000000000007941 */ /* 0x000fea0003800000 */
.L_x_5115:
[----:B-1----:R-:W-:Y:S01]  /*25ca0*/  IADD3 R4, R10, 0x30, RZ ;  /* 0x000000300a047810 */ /* 0x002fe20007ffe0ff */
[----:B------:R-:W-:Y:S01]  /*25cb0*/  IMAD.MOV.U32 R5, RZ, RZ, 0x0 ;  /* 0x00000000ff057424 */ /* 0x000fe200078e00ff */
[----:B------:R-:W-:-:S02]  /*25cc0*/  MOV R14, 0x70 ;  /* 0x00000070000e7802 */ /* 0x000fc40000000f00 */
[----:B------:R-:W-:-:S03]  /*25cd0*/  ISETP.GE.AND P0, PT, R4, R21, PT ;  /* 0x000000150400720c */ /* 0x000fc60003f06270 */
[----:B------:R-:W-:-:S10]  /*25ce0*/  IMAD.MOV.U32 R4, RZ, RZ, R14 ;  /* 0x000000ffff047224 */ /* 0x000fd400078e000e */
[----:B------:R-:W-:Y:S05]  /*25cf0*/  @P0 RET.REL.NODEC R4 `(_ZN5flash24flash_fwd_splitkv_kernelI23Flash_fwd_kernel_traitsILi256ELi64ELi64ELi4ELb0ELb0EN7cutlass10bfloat16_tE19Flash_kernel_traitsILi256ELi64ELi64ELi4ES3_EELb0ELb0ELb1ELb0ELb0ELb1ELb0ELb1EEEvNS_16Flash_fwd_paramsE) ;  /* 0xfffda30004000950 */ /* 0x000fea0003c3ffff */
[----:B------:R-:W-:Y:S01]  /*25d00*/  IADD3 R7, P0, R10, 0x30, RZ ;  /* 0x000000300a077810 */ /* 0x000fe20007f1e0ff */
[----:B------:R-:W-:Y:S01]  /*25d10*/  IMAD.MOV.U32 R5, RZ, RZ, R9 ;  /* 0x000000ffff057224 */ /* 0x000fe200078e0009 */
[----:B------:R-:W-:Y:S01]  /*25d20*/  ULDC.64 UR4, c[0x0][0x118] ;  /* 0x0000460000047ab9 */ /* 0x000fe20000000a00 */
[-C--:B------:R-:W-:Y:S02]  /*25d30*/  ISETP.GE.AND P2, PT, R6, R0.reuse, PT ;  /* 0x000000000600720c */ /* 0x080fe40003f46270 */
[----:B------:R-:W-:Y:S01]  /*25d40*/  IMAD.X R4, RZ, RZ, R23, P0 ;  /* 0x000000ffff047224 */ /* 0x000fe200000e0617 */
[-C--:B------:R-:W-:Y:S02]  /*25d50*/  ISETP.GE.AND P0, PT, R11, R0.reuse, PT ;  /* 0x000000000b00720c */ /* 0x080fe40003f06270 */
[----:B------:R-:W-:Y:S01]  /*25d60*/  ISETP.GE.AND P1, PT, R18, R0, PT ;  /* 0x000000001200720c */ /* 0x000fe20003f26270 */
[----:B------:R-:W-:Y:S02]  /*25d70*/  IMAD R8, R4, R2, RZ ;  /* 0x0000000204087224 */ /* 0x000fe400078e02ff */
[----:B------:R-:W-:-:S02]  /*25d80*/  IMAD.MOV.U32 R4, RZ, RZ, R12 ;  /* 0x000000ffff047224 */ /* 0x000fc400078e000c */
[-C--:B------:R-:W-:Y:S02]  /*25d90*/  IMAD R3, R3, R7.reuse, R8 ;  /* 0x0000000703037224 */ /* 0x080fe400078e0208 */
[----:B------:R-:W-:-:S05]  /*25da0*/  IMAD.WIDE.U32 R4, R2, R7, R4 ;  /* 0x0000000702047225 */ /* 0x000fca00078e0004 */
[C---:B------:R-:W-:Y:S02]  /*25db0*/  LEA R2, P3, R4.reuse, R16, 0x1 ;  /* 0x0000001004027211 */ /* 0x040fe400078608ff */
[----:B------:R-:W-:Y:S02]  /*25dc0*/  IADD3 R3, R5, R3, RZ ;  /* 0x0000000305037210 */ /* 0x000fe40007ffe0ff */
[----:B------:R-:W-:Y:S02]  /*25dd0*/  MOV R5, 0x0 ;  /* 0x0000000000057802 */ /* 0x000fe40000000f00 */
[----:B------:R-:W-:Y:S01]  /*25de0*/  LEA.HI.X R3, R4, R17, R3, 0x1, P3 ;  /* 0x0000001104037211 */ /* 0x000fe200018f0c03 */
[----:B------:R-:W-:-:S04]  /*25df0*/  IMAD.MOV.U32 R4, RZ, RZ, R14 ;  /* 0x000000ffff047224 */ /* 0x000fc800078e000e */
[----:B------:R1:W-:Y:S01]  /*25e00*/  @!P0 ST.E.128 [R2.64+0x100], R80 ;  /* 0x0001005002008985 */ /* 0x0003e2000c101d04 */
[----:B------:R-:W-:-:S03]  /*25e10*/  ISETP.GE.AND P0, PT, R19, R0, PT ;  /* 0x000000001300720c */ /* 0x000fc60003f06270 */
[----:B------:R1:W-:Y:S04]  /*25e20*/  @!P2 ST.E.128 [R2.64], R88 ;  /* 0x000000580200a985 */ /* 0x0003e8000c101d04 */
[----:B------:R1:W-:Y:S06]  /*25e30*/  @!P1 ST.E.128 [R2.64+0x80], R84 ;  /* 0x0000805402009985 */ /* 0x0003ec000c101d04 */
[----:B------:R-:W-:Y:S05]  /*25e40*/  @P0 RET.REL.NODEC R4 `(_ZN5flash24flash_fwd_splitkv_kernelI23Flash_fwd_kernel_traitsILi256ELi64ELi64ELi4ELb0ELb0EN7cutlass10bfloat16_tE19Flash_kernel_traitsILi256ELi64ELi64ELi4ES3_EELb0ELb0ELb1ELb0ELb0ELb1ELb0ELb1EEEvNS_16Flash_fwd_paramsE) ;  /* 0xfffda1b004000950 */ /* 0x000fea0003c3ffff */
[----:B------:R-:W-:Y:S02]  /*25e50*/  ULDC.64 UR4, c[0x0][0x118] ;  /* 0x0000460000047ab9 */ /* 0x000fe40000000a00 */
[----:B------:R3:W-:Y:S02]  /*25e60*/  ST.E.128 [R2.64+0x180], R76 ;  /* 0x0001804c02007985 */ /* 0x0007e4000c101d04 */
[----:B-1-3--:R-:W-:-:S02]  /*25e70*/  MOV R2, R14 ;  /* 0x0000000e00027202 */ /* 0x00afc40000000f00 */
[----:B------:R-:W-:-:S04]  /*25e80*/  MOV R3, 0x0 ;  /* 0x0000000000037802 */ /* 0x000fc80000000f00 */
[----:B------:R-:W-:Y:S05]  /*25e90*/  RET.REL.NODEC R2 `(_ZN5flash24flash_fwd_splitkv_kernelI23Flash_fwd_kernel_traitsILi256ELi64ELi64ELi4ELb0ELb0EN7cutlass10bfloat16_tE19Flash_kernel_traitsILi256ELi64ELi64ELi4ES3_EELb0ELb0ELb1ELb0ELb0ELb1ELb0ELb1EEEvNS_16Flash_fwd_paramsE) ;  /* 0xfffda16002007950 */ /* 0x000fea0003c3ffff */
.L_x_5104:
[----:B------:R-:W-:Y:S01]  /*25ea0*/  IMAD.MOV.U32 R0, RZ, RZ, R248 ;  /* 0x000000ffff007224 */ /* 0x000fe200078e00f8 */
[----:B------:R-:W-:Y:S02]  /*25eb0*/  MOV R3, 0x2 ;  /* 0x0000000200037802 */ /* 0x000fe40000000f00 */
[----:B------:R-:W-:Y:S02]  /*25ec0*/  MOV R2, 0x25ee0 ;  /* 0x00025ee000027802 */ /* 0x000fe40000000f00 */
[----:B-1---5:R-:W-:Y:S05]  /*25ed0*/  CALL.REL.NOINC `($__internal_25_$__cuda_sm70_shflsync_bfly_p) ;  /* 0x0000011000007944 */ /* 0x022fea0003c00000 */
[----:B------:R-:W-:Y:S01]  /*25ee0*/  MOV R0, R5 ;  /* 0x0000000500007202 */ /* 0x000fe20000000f00 */
[----:B------:R-:W-:Y:S05]  /*25ef0*/  BRA `(.L_x_5117) ;  /* 0xffffde6000007947 */ /* 0x000fea000383ffff */
.L_x_5105:
[----:B------:R-:W-:Y:S02]  /*25f00*/  MOV R3, 0x1 ;  /* 0x0000000100037802 */ /* 0x000fe40000000f00 */
[----:B------:R-:W-:Y:S02]  /*25f10*/  MOV R2, 0x25f30 ;  /* 0x00025f3000027802 */ /* 0x000fe40000000f00 */
[----:B-12--5:R-:W-:Y:S05]  /*25f20*/  CALL.REL.NOINC `($__internal_25_$__cuda_sm70_shflsync_bfly_p) ;  /* 0x000000c000007944 */ /* 0x026fea0003c00000 */
[----:B------:R-:W-:Y:S01]  /*25f30*/  FADD.FTZ R133, R0, R5 ;  /* 0x0000000500857221 */ /* 0x000fe20000010000 */
[----:B------:R-:W-:Y:S02]  /*25f40*/  MOV R0, R249 ;  /* 0x000000f900007202 */ /* 0x000fe40000000f00 */
[----:B------:R-:W-:Y:S02]  /*25f50*/  MOV R3, 0x2 ;  /* 0x0000000200037802 */ /* 0x000fe40000000f00 */
[----:B------:R-:W-:-:S02]  /*25f60*/  MOV R2, 0x25f80 ;  /* 0x00025f8000027802 */ /* 0x000fc40000000f00 */
[----:B------:R-:W-:Y:S05]  /*25f70*/  CALL.REL.NOINC `($__internal_25_$__cuda_sm70_shflsync_bfly_p) ;  /* 0x0000007000007944 */ /* 0x000fea0003c00000 */
[----:B------:R-:W-:Y:S01]  /*25f80*/  FADD.FTZ R4, R249, R5 ;  /* 0x00000005f9047221 */ /* 0x000fe20000010000 */
[----:B------:R-:W-:-:S02]  /*25f90*/  MOV R3, 0x1 ;  /* 0x0000000100037802 */ /* 0x000fc40000000f00 */
[----:B------:R-:W-:Y:S02]  /*25fa0*/  MOV R2, 0x25fd0 ;  /* 0x00025fd000027802 */ /* 0x000fe40000000f00 */
[----:B------:R-:W-:Y:S02]  /*25fb0*/  MOV R0, R4 ;  /* 0x0000000400007202 */ /* 0x000fe40000000f00 */
[----:B------:R-:W-:Y:S05]  /*25fc0*/  CALL.REL.NOINC `($__internal_25_$__cuda_sm70_shflsync_bfly_p) ;  /* 0x0000002000007944 */ /* 0x000fea0003c00000 */
[----:B------:R-:W-:Y:S01]  /*25fd0*/  MOV R2, R5 ;  /* 0x0000000500027202 */ /* 0x000fe20000000f00 */
[----:B------:R-:W-:Y:S05]  /*25fe0*/  BRA `(.L_x_5118) ;  /* 0xffffdde000007947 */ /* 0x000fea000383ffff */
        .weak           $__internal_25_$__cuda_sm70_shflsync_bfly_p
        .type           $__internal_25_$__cuda_sm70_shflsync_bfly_p,@function
        .size           $__internal_25_$__cuda_sm70_shflsync_bfly_p,(.L_x_8895 - $__internal_25_$__cuda_sm70_shflsync_bfly_p)
$__internal_25_$__cuda_sm70_shflsync_bfly_p:
[----:B------:R-:W-:Y:S04]  /*25ff0*/  WARPSYNC R6 ;  /* 0x0000000600007348 */ /* 0x000fe80003800000 */
[----:B------:R1:W2:Y:S02]  /*26000*/  SHFL.BFLY PT, R5, R0, R3, R7 ;  /* 0x0c00000300057389 */ /* 0x0002a400000e0007 */
[----:B-1----:R-:W-:-:S04]  /*26010*/  MOV R3, 0x0 ;  /* 0x0000000000037802 */ /* 0x002fc80000000f00 */
[----:B--2---:R-:W-:Y:S05]  /*26020*/  RET.REL.NODEC R2 `(_ZN5flash24flash_fwd_splitkv_kernelI23Flash_fwd_kernel_traitsILi256ELi64ELi64ELi4ELb0ELb0EN7cutlass10bfloat16_tE19Flash_kernel_traitsILi256ELi64ELi64ELi4ES3_EELb0ELb0ELb1ELb0ELb0ELb1ELb0ELb1EEEvNS_16Flash_fwd_paramsE) ;  /* 0xfffd9fd002007950 */ /* 0x004fea0003c3ffff */
.L_x_5119:
        /* <DEDUP_REMOVED lines=13> */
.L_x_8895:


//--------------------- .text._ZN5flash24flash_fwd_splitkv_kernelI23Flash_fwd_kernel_traitsILi256ELi64ELi64ELi4ELb0ELb0EN7cutlass10bfloat16_tE19Flash_kernel_traitsILi256ELi64ELi64ELi4ES3_EELb0ELb0ELb0ELb0ELb1ELb0ELb1ELb0EEEvNS_16Flash_fwd_paramsE --------------------------
	.section	.text._ZN5flash24flash_fwd_splitkv_kernelI23Flash_fwd_kernel_traitsILi256ELi64ELi64ELi4ELb0ELb0EN7cutlass10bfloat16_tE19Flash_kernel_traitsILi256ELi64ELi64ELi4ES3_EELb0ELb0ELb0ELb0ELb1ELb0ELb1ELb0EEEvNS_16Flash_fwd_paramsE,"ax",@progbits
	.sectioninfo	@"SHI_REGISTERS=254"
	.align	128
        .global         _ZN5flash24flash_fwd_splitkv_kernelI23Flash_fwd_kernel_traitsILi256ELi64ELi64ELi4ELb0ELb0EN7cutlass10bfloat16_tE19Flash_kernel_traitsILi256ELi64ELi64ELi4ES3_EELb0ELb0ELb0ELb0ELb1ELb0ELb1ELb0EEEvNS_16Flash_fwd_paramsE
        .type           _ZN5flash24flash_fwd_splitkv_kernelI23Flash_fwd_kernel_traitsILi256ELi64ELi64ELi4ELb0ELb0EN7cutlass10bfloat16_tE19Flash_kernel_traitsILi256ELi64ELi64ELi4ES3_EELb0ELb0ELb0ELb0ELb1ELb0ELb1ELb0EEEvNS_16Flash_fwd_paramsE,@function
        .size           _ZN5flash24flash_fwd_splitkv_kernelI23Flash_fwd_kernel_traitsILi256ELi64ELi64ELi4ELb0ELb0EN7cutlass10bfloat16_tE19Flash_kernel_traitsILi256ELi64ELi64ELi4ES3_EELb0ELb0ELb0ELb0ELb1ELb0ELb1ELb0EEEvNS_16Flash_fwd_paramsE,(.L_x_8958 - _ZN5flash24flash_fwd_splitkv_kernelI23Flash_fwd_kernel_traitsILi256ELi64ELi64ELi4ELb0ELb0EN7cutlass10bfloat16_tE19Flash_kernel_traitsILi256ELi64ELi64ELi4ES3_EELb0ELb0ELb0ELb0ELb1ELb0ELb1ELb0EEEvNS_16Flash_fwd_paramsE)
        .other          _ZN5flash24flash_fwd_splitkv_kernelI23Flash_fwd_kernel_traitsILi256ELi64ELi64ELi4ELb0ELb0EN7cutlass10bfloat16_tE19Flash_kernel_traitsILi256ELi64ELi64ELi4ES3_EELb0ELb0ELb0ELb0ELb1ELb0ELb1ELb0EEEvNS_16Flash_fwd_paramsE,@"STO_CUDA_ENTRY STV_DEFAULT"
_ZN5flash24flash_fwd_splitkv_kernelI23Flash_fwd_kernel_traitsILi256ELi64ELi64ELi4ELb0ELb0EN7cutlass10bfloat16_tE19Flash_kernel_traitsILi256ELi64ELi64ELi4ES3_EELb0ELb0ELb0ELb0ELb1ELb0ELb1ELb0EEEvNS_16Flash_fwd_paramsE:
.text._ZN5flash24flash_fwd_splitkv_kernelI23Flash_fwd_kernel_traitsILi256ELi64ELi64ELi4ELb0ELb0EN7cutlass10bfloat16_tE19Flash_kernel_traitsILi256ELi64ELi64ELi4ES3_EELb0ELb0ELb0ELb0ELb1ELb0ELb1ELb0EEEvNS_16Flash_fwd_paramsE:
[----:B------:R-:W-:Y:S02]  /*0000*/  MOV R1, c[0x0][0x28] ;  /* 0x00000a0000017a02 */ /* 0x000fe40000000f00 */
[----:B------:R-:W1:Y:S01]  /*0010*/  I2F.U32.RP R4, c[0x0][0x1c0] ;  /* 0x0000700000047b06 */ /* 0x000e620000209000 */
[----:B------:R-:W2:Y:S01]  /*0020*/  S2R R11, SR_CTAID.Z ;  /* 0x00000000000b7919 */ /* 0x000ea20000002700 */
[----:B------:R-:W-:Y:S01]  /*0030*/  IMAD.MOV.U32 R2, RZ, RZ, RZ ;  /* 0x000000ffff027224 */ /* 0x000fe200078e00ff */
[----:B------:R-:W-:Y:S01]  /*0040*/  ISETP.NE.U32.AND P1, PT, RZ, c[0x0][0x1c0], PT ;  /* 0x00007000ff007a0c */ /* 0x000fe20003f25070 */
[----:B------:R-:W-:Y:S01]  /*0050*/  IMAD.MOV.U32 R15, RZ, RZ, -0x1 ;  /* 0xffffffffff0f7424 */ /* 0x000fe200078e00ff */
[----:B------:R-:W-:-:S03]  /*0060*/  ULDC.64 UR12, c[0x0][0x118] ;  /* 0x00004600000c7ab9 */ /* 0x000fc60000000a00 */
[----:B-1----:R-:W1:Y:S02]  /*0070*/  MUFU.RCP R3, R4 ;  /* 0x0000000400037308 */ /* 0x002e640000001000 */
[----:B-1----:R-:W-:-:S06]  /*0080*/  IADD3 R3, R3, 0xffffffe, RZ ;  /* 0x0ffffffe03037810 */ /* 0x002fcc0007ffe0ff */
[----:B------:R-:W1:Y:S02]  /*0090*/  F2I.FTZ.U32.TRUNC.NTZ R3, R3 ;  /* 0x0000000300037305 */ /* 0x000e64000021f000 */
[----:B-1----:R-:W-:-:S04]  /*00a0*/  IMAD.MOV R0, RZ, RZ, -R3 ;  /* 0x000000ffff007224 */ /* 0x002fc800078e0a03 */
[----:B------:R-:W-:Y:S02]  /*00b0*/  IMAD R5, R0, c[0x0][0x1c0], RZ ;  /* 0x0000700000057a24 */ /* 0x000fe400078e02ff */
[----:B------:R-:W1:Y:S02]  /*00c0*/  LDC.U8 R0, c[0x0][0x312] ;  /* 0x0000c480ff007b82 */ /* 0x000e640000000000 */
[----:B------:R-:W-:-:S04]  /*00d0*/  IMAD.HI.U32 R2, R3, R5, R2 ;  /* 0x0000000503027227 */ /* 0x000fc800078e0002 */
[----:B------:R-:W-:Y:S02]  /*00e0*/  IMAD.MOV.U32 R5, RZ, RZ, 0x4 ;  /* 0x00000004ff057424 */ /* 0x000fe400078e00ff */
[----:B--2---:R-:W-:-:S04]  /*00f0*/  IMAD.HI.U32 R238, R2, R11, RZ ;  /* 0x0000000b02ee7227 */ /* 0x004fc800078e00ff */
[----:B------:R-:W-:-:S04]  /*0100*/  IMAD.MOV R2, RZ, RZ, -R238 ;  /* 0x000000ffff027224 */ /* 0x000fc800078e0aee */
[----:B------:R-:W-:-:S05]  /*0110*/  IMAD R2, R2, c[0x0][0x1c0], R11 ;  /* 0x0000700002027a24 */ /* 0x000fca00078e020b */
[----:B------:R-:W-:Y:S02]  /*0120*/  ISETP.GE.U32.AND P2, PT, R2, c[0x0][0x1c0], PT ;  /* 0x0000700002007a0c */ /* 0x000fe40003f46070 */
[----:B-1----:R-:W-:-:S11]  /*0130*/  ISETP.NE.AND P3, PT, R0, RZ, PT ;  /* 0x000000ff0000720c */ /* 0x002fd60003f65270 */
[----:B------:R-:W-:Y:S02]  /*0140*/  @P2 IADD3 R2, R2, -c[0x0][0x1c0], RZ ;  /* 0x8000700002022a10 */ /* 0x000fe40007ffe0ff */
[----:B------:R-:W-:Y:S02]  /*0150*/  @P2 IADD3 R238, R238, 0x1, RZ ;  /* 0x00000001eeee2810 */ /* 0x000fe40007ffe0ff */
[----:B------:R-:W-:Y:S02]  /*0160*/  ISETP.GE.U32.AND P0, PT, R2, c[0x0][0x1c0], PT ;  /* 0x0000700002007a0c */ /* 0x000fe40003f06070 */
[----:B------:R-:W-:-:S04]  /*0170*/  ISETP.NE.U32.AND P2, PT, RZ, c[0x0][0x240], PT ;  /* 0x00009000ff007a0c */ /* 0x000fc80003f45070 */
[----:B------:R-:W-:-:S07]  /*0180*/  ISETP.NE.AND.EX P2, PT, RZ, c[0x0][0x244], PT, P2 ;  /* 0x00009100ff007a0c */ /* 0x000fce0003f45320 */
[----:B------:R-:W-:Y:S02]  /*0190*/  @P0 IADD3 R238, R238, 0x1, RZ ;  /* 0x00000001eeee0810 */ /* 0x000fe40007ffe0ff */
[----:B------:R-:W-:Y:S02]  /*01a0*/  @!P1 LOP3.LUT R238, RZ, c[0x0][0x1c0], RZ, 0x33, !PT ;  /* 0x00007000ffee9a12 */ /* 0x000fe400078e33ff */
[----:B------:R-:W-:Y:S01]  /*01b0*/  ISETP.EQ.U32.AND P1, PT, RZ, c[0x0][0x248], PT ;  /* 0x00009200ff007a0c */ /* 0x000fe20003f22070 */
[----:B------:R-:W-:Y:S01]  /*01c0*/  IMAD.MOV.U32 R19, RZ, RZ, -0x1 ;  /* 0xffffffffff137424 */ /* 0x000fe200078e00ff */
[----:B------:R-:W-:Y:S01]  /*01d0*/  ISETP.NE.U32.AND P0, PT, RZ, c[0x0][0x250], PT ;  /* 0x00009400ff007a0c */ /* 0x000fe20003f05070 */
[CC--:B------:R-:W-:Y:S01]  /*01e0*/  IMAD.WIDE R16, R238.reuse, R5.reuse, c[0x0][0x240] ;  /* 0x00009000ee107625 */ /* 0x0c0fe200078e0205 */
[----:B------:R-:W-:Y:S02]  /*01f0*/  ISETP.EQ.OR.EX P1, PT, RZ, c[0x0][0x24c], !P3, P1 ;  /* 0x00009300ff007a0c */ /* 0x000fe40005f22710 */
[----:B------:R-:W-:Y:S01]  /*0200*/  ISETP.NE.AND.EX P0, PT, RZ, c[0x0][0x254], PT, P0 ;  /* 0x00009500ff007a0c */ /* 0x000fe20003f05300 */
[----:B------:R-:W-:Y:S01]  /*0210*/  IMAD.WIDE R8, R238, R5, c[0x0][0x248] ;  /* 0x00009200ee087625 */ /* 0x000fe200078e0205 */
[----:B------:R-:W2:Y:S04]  /*0220*/  @P2 LDG.E R15, [R16.64] ;  /* 0x0000000c100f2981 */ /* 0x000ea8000c1e1900 */
[----:B------:R-:W2:Y:S01]  /*0230*/  @P2 LDG.E R2, [R16.64+0x4] ;  /* 0x0000040c10022981 */ /* 0x000ea2000c1e1900 */
[----:B------:R-:W-:-:S04]  /*0240*/  MOV R6, RZ ;  /* 0x000000ff00067202 */ /* 0x000fc80000000f00 */
[----:B------:R1:W5:Y:S02]  /*0250*/  @!P1 LDG.E R19, [R8.64] ;  /* 0x0000000c08139981 */ /* 0x000364000c1e1900 */
[----:B------:R-:W-:Y:S02]  /*0260*/  @P0 IMAD.WIDE R12, R238, R5, c[0x0][0x250] ;  /* 0x00009400ee0c0625 */ /* 0x000fe400078e0205 */
[----:B------:R-:W3:Y:S04]  /*0270*/  S2R R3, SR_CTAID.X ;  /* 0x0000000000037919 */ /* 0x000ee80000002500 */
[----:B------:R1:W5:Y:S01]  /*0280*/  @P0 LDG.E R6, [R12.64] ;  /* 0x0000000c0c060981 */ /* 0x000362000c1e1900 */
[----:B------:R-:W-:-:S03]  /*0290*/  ISETP.NE.U32.AND P0, PT, RZ, c[0x0][0x248], PT ;  /* 0x00009200ff007a0c */ /* 0x000fc60003f05070 */
[----:B------:R-:W4:Y:S04]  /*02a0*/  S2R R7, SR_CTAID.Y ;  /* 0x0000000000077919 */ /* 0x000f280000002600 */
[----:B------:R-:W1:Y:S01]  /*02b0*/  S2R R88, SR_TID.X ;  /* 0x0000000000587919 */ /* 0x000e620000002100 */
[----:B------:R-:W-:Y:S01]  /*02c0*/  ISETP.NE.AND.EX P0, PT, RZ, c[0x0][0x24c], PT, P0 ;  /* 0x00009300ff007a0c */ /* 0x000fe20003f05300 */
[----:B------:R-:W-:-:S04]  /*02d0*/  IMAD.MOV R18, RZ, RZ, -R238 ;  /* 0x000000ffff127224 */ /* 0x000fc800078e0aee */
[----:B------:R-:W-:Y:S01]  /*02e0*/  IMAD R18, R18, c[0x0][0x1c0], R11 ;  /* 0x0000700012127a24 */ /* 0x000fe200078e020b */
[----:B--2---:R-:W-:Y:S01]  /*02f0*/  @P2 IADD3 R2, R2, -R15, RZ ;  /* 0x8000000f02022210 */ /* 0x004fe20007ffe0ff */
[----:B------:R-:W-:-:S06]  /*0300*/  @!P2 IMAD.MOV.U32 R2, RZ, RZ, c[0x0][0x214] ;  /* 0x00008500ff02a624 */ /* 0x000fcc00078e00ff */
[----:B------:R-:W-:Y:S05]  /*0310*/  @!P0 BRA `(.L_x_5120) ;  /* 0x0000004000008947 */ /* 0x000fea0003800000 */
[----:B-1-34-:R-:W2:Y:S02]  /*0320*/  @P3 LDG.E R0, [R8.64+0x4] ;  /* 0x0000040c08003981 */ /* 0x01aea4000c1e1900 */
[----:B--2--5:R-:W-:-:S06]  /*0330*/  @P3 IADD3 R0, R0, -R19, RZ ;  /* 0x8000001300003210 */ /* 0x024fcc0007ffe0ff */
[----:B------:R1:W5:Y:S01]  /*0340*/  @!P3 LDG.E R0, [R8.64] ;  /* 0x0000000c0800b981 */ /* 0x000362000c1e1900 */
[----:B------:R-:W-:Y:S05]  /*0350*/  BRA `(.L_x_5121) ;  /* 0x0000001000007947 */ /* 0x000fea0003800000 */
.L_x_5120:
[----:B-1-34-:R-:W-:Y:S02]  /*0360*/  MOV R0, c[0x0][0x218] ;  /* 0x0000860000007a02 */ /* 0x01afe40000000f00 */
.L_x_5121:
[----:B------:R-:W-:-:S04]  /*0370*/  ISETP.NE.U32.AND P2, PT, RZ, c[0x0][0x258], PT ;  /* 0x00009600ff007a0c */ /* 0x000fc80003f45070 */
[----:B------:R-:W-:-:S13]  /*0380*/  ISETP.NE.AND.EX P2, PT, RZ, c[0x0][0x25c], PT, P2 ;  /* 0x00009700ff007a0c */ /* 0x000fda0003f45320 */
[----:B------:R-:W-:-:S05]  /*0390*/  @P2 IMAD.WIDE R10, R238, R5, c[0x0][0x258] ;  /* 0x00009600ee0a2625 */ /* 0x000fca00078e0205 */
[----:B------:R-:W2:Y:S01]  /*03a0*/  @P2 LDG.E R91, [R10.64] ;  /* 0x0000000c0a5b2981 */ /* 0x000ea2000c1e1900 */
[----:B------:R-:W-:Y:S01]  /*03b0*/  IMAD.SHL.U32 R235, R3, 0x40, RZ ;  /* 0x0000004003eb7824 */ /* 0x000fe200078e00ff */
[----:B------:R-:W-:-:S04]  /*03c0*/  @!P2 ISETP.NE.U32.AND P1, PT, RZ, c[0x0][0x268], PT ;  /* 0x00009a00ff00aa0c */ /* 0x000fc80003f25070 */
[----:B------:R-:W-:Y:S02]  /*03d0*/  ISETP.GT.AND P0, PT, R2, R235, PT ;  /* 0x000000eb0200720c */ /* 0x000fe40003f04270 */
[----:B------:R-:W-:-:S04]  /*03e0*/  @!P2 ISETP.NE.AND.EX P1, PT, RZ, c[0x0][0x26c], PT, P1 ;  /* 0x00009b00ff00aa0c */ /* 0x000fc80003f25310 */
[----:B-1----:R-:W-:Y:S01]  /*03f0*/  @!P2 SEL R9, RZ, c[0x0][0x21c], !P1 ;  /* 0x00008700ff09aa07 */ /* 0x002fe20004800000 */
[----:B--2--5:R-:W-:-:S03]  /*0400*/  @P2 IMAD.IADD R91, R91, 0x1, -R6 ;  /* 0x000000015b5b2824 */ /* 0x024fc600078e0a06 */
[----:B------:R-:W-:-:S03]  /*0410*/  @!P2 IADD3 R91, R9, R0, -R6 ;  /* 0x00000000095ba210 */ /* 0x000fc60007ffe806 */
[----:B------:R-:W-:Y:S05]  /*0420*/  @!P0 EXIT ;  /* 0x000000000000894d */ /* 0x000fea0003800000 */
[----:B------:R-:W-:Y:S01]  /*0430*/  IABS R8, c[0x0][0x10] ;  /* 0x0000040000087a13 */ /* 0x000fe20000000000 */
[----:B------:R-:W-:-:S03]  /*0440*/  IMAD.MOV.U32 R0, RZ, RZ, c[0x0][0x218] ;  /* 0x00008600ff007624 */ /* 0x000fc600078e00ff */
[----:B------:R-:W1:Y:S02]  /*0450*/  I2F.RP R4, R8 ;  /* 0x0000000800047306 */ /* 0x000e640000209400 */
[----:B------:R-:W-:-:S04]  /*0460*/  IADD3 R0, R0, 0x3f, RZ ;  /* 0x0000003f00007810 */ /* 0x000fc80007ffe0ff */
[----:B------:R-:W-:-:S04]  /*0470*/  SHF.R.S32.HI R9, RZ, 0x1f, R0 ;  /* 0x0000001fff097819 */ /* 0x000fc80000011400 */
[----:B------:R-:W-:-:S04]  /*0480*/  LEA.HI R9, R9, R0, RZ, 0x6 ;  /* 0x0000000009097211 */ /* 0x000fc800078f30ff */
[----:B------:R-:W-:Y:S01]  /*0490*/  LEA.HI.SX32 R9, R9, c[0x0][0x10], 0x1a ;  /* 0x0000040009097a11 */ /* 0x000fe200078fd2ff */
[----:B-1----:R-:W1:Y:S03]  /*04a0*/  MUFU.RCP R10, R4 ;  /* 0x00000004000a7308 */ /* 0x002e660000001000 */
[----:B------:R-:W-:-:S04]  /*04b0*/  IADD3 R9, R9, -0x1, RZ ;  /* 0xffffffff09097810 */ /* 0x000fc80007ffe0ff */
[----:B------:R-:W-:Y:S02]  /*04c0*/  IABS R0, R9 ;  /* 0x0000000900007213 */ /* 0x000fe40000000000 */
[----:B------:R-:W-:-:S04]  /*04d0*/  LOP3.LUT R9, R9, c[0x0][0x10], RZ, 0x3c, !PT ;  /* 0x0000040009097a12 */ /* 0x000fc800078e3cff */
[----:B------:R-:W-:Y:S02]  /*04e0*/  ISETP.GE.AND P0, PT, R9, RZ, PT ;  /* 0x000000ff0900720c */ /* 0x000fe40003f06270 */
[----:B------:R-:W-:Y:S02]  /*04f0*/  IADD3 R9, R91, 0x3f, RZ ;  /* 0x0000003f5b097810 */ /* 0x000fe40007ffe0ff */
[----:B-1----:R-:W-:-:S04]  /*0500*/  IADD3 R10, R10, 0xffffffe, RZ ;  /* 0x0ffffffe0a0a7810 */ /* 0x002fc80007ffe0ff */
[----:B------:R-:W1:Y:S02]  /*0510*/  F2I.FTZ.U32.TRUNC.NTZ R11, R10 ;  /* 0x0000000a000b7305 */ /* 0x000e64000021f000 */
[----:B-1----:R-:W-:Y:S02]  /*0520*/  IMAD.MOV R13, RZ, RZ, -R11 ;  /* 0x000000ffff0d7224 */ /* 0x002fe400078e0a0b */
[----:B------:R-:W-:Y:S02]  /*0530*/  IMAD.MOV.U32 R10, RZ, RZ, RZ ;  /* 0x000000ffff0a7224 */ /* 0x000fe400078e00ff */
[----:B------:R-:W-:-:S04]  /*0540*/  IMAD R4, R13, R8, RZ ;  /* 0x000000080d047224 */ /* 0x000fc800078e02ff */
[----:B------:R-:W-:-:S06]  /*0550*/  IMAD.HI.U32 R11, R11, R4, R10 ;  /* 0x000000040b0b7227 */ /* 0x000fcc00078e000a */
[----:B------:R-:W-:-:S04]  /*0560*/  IMAD.HI.U32 R4, R11, R0, RZ ;  /* 0x000000000b047227 */ /* 0x000fc800078e00ff */
[----:B------:R-:W-:-:S04]  /*0570*/  IMAD.MOV R11, RZ, RZ, -R4 ;  /* 0x000000ffff0b7224 */ /* 0x000fc800078e0a04 */
[----:B------:R-:W-:Y:S01]  /*0580*/  IMAD R11, R8, R11, R0 ;  /* 0x0000000b080b7224 */ /* 0x000fe200078e0200 */
[----:B------:R-:W-:-:S04]  /*0590*/  SHF.R.S32.HI R0, RZ, 0x1f, R9 ;  /* 0x0000001fff007819 */ /* 0x000fc80000011409 */
[----:B------:R-:W-:Y:S02]  /*05a0*/  ISETP.GT.U32.AND P1, PT, R8, R11, PT ;  /* 0x0000000b0800720c */ /* 0x000fe40003f24070 */
[----:B------:R-:W-:-:S04]  /*05b0*/  LEA.HI R0, R0, R9, RZ, 0x6 ;  /* 0x0000000900007211 */ /* 0x000fc800078f30ff */
[----:B------:R-:W-:-:S07]  /*05c0*/  SHF.R.S32.HI R0, RZ, 0x6, R0 ;  /* 0x00000006ff007819 */ /* 0x000fce0000011400 */
[----:B------:R-:W-:Y:S01]  /*05d0*/  @!P1 IMAD.IADD R11, R11, 0x1, -R8 ;  /* 0x000000010b0b9824 */ /* 0x000fe200078e0a08 */
[----:B------:R-:W-:Y:S02]  /*05e0*/  @!P1 IADD3 R4, R4, 0x1, RZ ;  /* 0x0000000104049810 */ /* 0x000fe40007ffe0ff */
[----:B------:R-:W-:Y:S02]  /*05f0*/  ISETP.NE.AND P1, PT, RZ, c[0x0][0x10], PT ;  /* 0x00000400ff007a0c */ /* 0x000fe40003f25270 */
[----:B------:R-:W-:-:S13]  /*0600*/  ISETP.GE.U32.AND P2, PT, R11, R8, PT ;  /* 0x000000080b00720c */ /* 0x000fda0003f46070 */
[----:B------:R-:W-:-:S05]  /*0610*/  @P2 IADD3 R4, R4, 0x1, RZ ;  /* 0x0000000104042810 */ /* 0x000fca0007ffe0ff */
[----:B------:R-:W-:Y:S01]  /*0620*/  @!P0 IMAD.MOV R4, RZ, RZ, -R4 ;  /* 0x000000ffff048224 */ /* 0x000fe200078e0a04 */
[----:B------:R-:W-:-:S05]  /*0630*/  @!P1 LOP3.LUT R4, RZ, c[0x0][0x10], RZ, 0x33, !PT ;  /* 0x00000400ff049a12 */ /* 0x000fca00078e33ff */
[----:B------:R-:W-:-:S04]  /*0640*/  IMAD R236, R4, R7, RZ ;  /* 0x0000000704ec7224 */ /* 0x000fc800078e02ff */
[----:B------:R-:W-:-:S05]  /*0650*/  IMAD.IADD R165, R4, 0x1, R236 ;  /* 0x0000000104a57824 */ /* 0x000fca00078e02ec */
[----:B------:R-:W-:-:S04]  /*0660*/  IMNMX R165, R0, R165, PT ;  /* 0x000000a500a57217 */ /* 0x000fc80003800200 */
[----:B------:R-:W-:-:S13]  /*0670*/  ISETP.GE.AND P0, PT, R236, R165, PT ;  /* 0x000000a5ec00720c */ /* 0x000fda0003f06270 */
[----:B------:R-:W-:Y:S05]  /*0680*/  @!P0 BRA `(.L_x_5122) ;  /* 0x0000060000008947 */ /* 0x000fea0003800000 */
[----:B------:R-:W-:Y:S01]  /*0690*/  SHF.R.S32.HI R3, RZ, 0x1f, R88 ;  /* 0x0000001fff037819 */ /* 0x000fe20000011458 */
[----:B------:R-:W-:Y:S01]  /*06a0*/  IMAD R7, R7, c[0x0][0x210], R238 ;  /* 0x0000840007077a24 */ /* 0x000fe200078e02ee */
[----:B------:R-:W-:Y:S02]  /*06b0*/  LOP3.LUT P6, RZ, R88, 0xf, RZ, 0xc0, !PT ;  /* 0x0000000f58ff7812 */ /* 0x000fe400078cc0ff */
[----:B------:R-:W-:Y:S01]  /*06c0*/  LEA.HI R0, R3, R88, RZ, 0x4 ;  /* 0x0000005803007211 */ /* 0x000fe200078f20ff */
[----:B------:R-:W-:-:S03]  /*06d0*/  IMAD R18, R7, c[0x0][0x1c0], R18 ;  /* 0x0000700007127a24 */ /* 0x000fc600078e0212 */
[----:B------:R-:W-:Y:S02]  /*06e0*/  LOP3.LUT R3, R0, 0x3ffffff0, RZ, 0xc0, !PT ;  /* 0x3ffffff000037812 */ /* 0x000fe400078ec0ff */
[----:B------:R-:W-:-:S03]  /*06f0*/  SHF.R.S32.HI R0, RZ, 0x4, R0 ;  /* 0x00000004ff007819 */ /* 0x000fc60000011400 */
[----:B------:R-:W-:Y:S01]  /*0700*/  IMAD.IADD R3, R88, 0x1, -R3 ;  /* 0x0000000158037824 */ /* 0x000fe200078e0a03 */
[C---:B------:R-:W-:Y:S02]  /*0710*/  IADD3 R12, R0.reuse, 0x18, RZ ;  /* 0x00000018000c7810 */ /* 0x040fe40007ffe0ff */
[C---:B------:R-:W-:Y:S01]  /*0720*/  IADD3 R10, R0.reuse, 0x20, RZ ;  /* 0x00000020000a7810 */ /* 0x040fe20007ffe0ff */
[----:B------:R-:W-:Y:S01]  /*0730*/  IMAD.SHL.U32 R6, R3, 0x4, RZ ;  /* 0x0000000403067824 */ /* 0x000fe200078e00ff */
[----:B------:R-:W-:Y:S01]  /*0740*/  IADD3 R8, R0, 0x28, RZ ;  /* 0x0000002800087810 */ /* 0x000fe20007ffe0ff */
[--C-:B------:R-:W-:Y:S02]  /*0750*/  IMAD R3, R18, c[0x0][0x214], R235.reuse ;  /* 0x0000850012037a24 */ /* 0x100fe400078e02eb */
[----:B------:R-:W-:Y:S01]  /*0760*/  IMAD.IADD R235, R2, 0x1, -R235 ;  /* 0x0000000102eb7824 */ /* 0x000fe200078e0aeb */
[----:B------:R-:W-:Y:S01]  /*0770*/  SHF.R.S32.HI R7, RZ, 0x1f, R6 ;  /* 0x0000001fff077819 */ /* 0x000fe20000011406 */
[----:B------:R-:W-:Y:S01]  /*0780*/  IMAD R5, R3, c[0x0][0x22c], RZ ;  /* 0x00008b0003057a24 */ /* 0x000fe200078e02ff */
[----:B------:R-:W-:-:S02]  /*0790*/  IADD3 R2, R0, 0x8, RZ ;  /* 0x0000000800027810 */ /* 0x000fc40007ffe0ff */
[CC--:B------:R-:W-:Y:S01]  /*07a0*/  ISETP.GE.AND P3, PT, R0.reuse, R235.reuse, PT ;  /* 0x000000eb0000720c */ /* 0x0c0fe20003f66270 */
[----:B------:R-:W-:Y:S01]  /*07b0*/  IMAD.WIDE R6, R0, 0x100, R6 ;  /* 0x0000010000067825 */ /* 0x000fe200078e0206 */
[CC--:B------:R-:W-:Y:S02]  /*07c0*/  ISETP.GE.AND P2, PT, R2.reuse, R235.reuse, PT ;  /* 0x000000eb0200720c */ /* 0x0c0fe40003f46270 */
[----:B------:R-:W-:Y:S02]  /*07d0*/  ISETP.GE.OR P5, PT, R2, R235, P6 ;  /* 0x000000eb0200720c */ /* 0x000fe400037a6670 */
[C---:B------:R-:W-:Y:S02]  /*07e0*/  IADD3 R4, P0, R5.reuse, R6, RZ ;  /* 0x0000000605047210 */ /* 0x040fe40007f1e0ff */
[----:B------:R-:W-:Y:S02]  /*07f0*/  IADD3 R6, R0, 0x10, RZ ;  /* 0x0000001000067810 */ /* 0x000fe40007ffe0ff */
[----:B------:R-:W-:-:S02]  /*0800*/  LEA.HI.X.SX32 R5, R5, R7, 0x1, P0 ;  /* 0x0000000705057211 */ /* 0x000fc400000f0eff */
[----:B------:R-:W-:Y:S02]  /*0810*/  LEA R14, P0, R4, c[0x0][0x1d8], 0x2 ;  /* 0x00007600040e7a11 */ /* 0x000fe400078010ff */
[-C--:B------:R-:W-:Y:S02]  /*0820*/  ISETP.GE.AND P1, PT, R6, R235.reuse, PT ;  /* 0x000000eb0600720c */ /* 0x080fe40003f26270 */
[----:B------:R-:W-:Y:S02]  /*0830*/  LEA.HI.X R15, R4, c[0x0][0x1dc], R5, 0x2, P0 ;  /* 0x00007700040f7a11 */ /* 0x000fe400000f1405 */
[----:B------:R-:W-:Y:S02]  /*0840*/  ISETP.GE.OR P4, PT, R6, R235, P6 ;  /* 0x000000eb0600720c */ /* 0x000fe40003786670 */
[C---:B------:R-:W-:Y:S01]  /*0850*/  IADD3 R6, R0.reuse, 0x30, RZ ;  /* 0x0000003000067810 */ /* 0x040fe20007ffe0ff */
[----:B------:R1:W-:Y:S01]  /*0860*/  @!P3 STG.E.128 [R14.64], RZ ;  /* 0x000000ff0e00b986 */ /* 0x0003e2000c101d0c */
[----:B------:R-:W-:-:S02]  /*0870*/  IADD3 R4, R0, 0x38, RZ ;  /* 0x0000003800047810 */ /* 0x000fc40007ffe0ff */
[----:B------:R-:W-:Y:S01]  /*0880*/  SHF.R.S32.HI R5, RZ, 0x1f, R3 ;  /* 0x0000001fff057819 */ /* 0x000fe20000011403 */
[----:B------:R1:W-:Y:S01]  /*0890*/  @!P3 STG.E.128 [R14.64+0x100], RZ ;  /* 0x000100ff0e00b986 */ /* 0x0003e2000c101d0c */
[----:B------:R-:W-:-:S03]  /*08a0*/  IADD3 R3, P0, R3, R0, RZ ;  /* 0x0000000003037210 */ /* 0x000fc60007f1e0ff */
[----:B------:R1:W-:Y:S01]  /*08b0*/  @!P3 STG.E.128 [R14.64+0x200], RZ ;  /* 0x000200ff0e00b986 */ /* 0x0003e2000c101d0c */
[----:B------:R-:W-:Y:S01]  /*08c0*/  LEA.HI.X.SX32 R2, R0, R5, 0x1, P0 ;  /* 0x0000000500027211 */ /* 0x000fe200000f0eff */
[----:B------:R-:W-:Y:S01]  /*08d0*/  @!P4 IMAD.MOV.U32 R19, RZ, RZ, -0x800000 ;  /* 0xff800000ff13c424 */ /* 0x000fe200078e00ff */
[C---:B------:R-:W-:Y:S01]  /*08e0*/  LEA R16, P0, R3.reuse, c[0x0][0x208], 0x2 ;  /* 0x0000820003107a11 */ /* 0x040fe200078010ff */
[----:B------:R1:W-:Y:S01]  /*08f0*/  @!P3 STG.E.128 [R14.64+0x300], RZ ;  /* 0x000300ff0e00b986 */ /* 0x0003e2000c101d0c */
[-C--:B------:R-:W-:Y:S02]  /*0900*/  ISETP.GE.AND P3, PT, R12, R235.reuse, PT ;  /* 0x000000eb0c00720c */ /* 0x080fe40003f66270 */
[----:B------:R-:W-:Y:S01]  /*0910*/  LEA.HI.X R17, R3, c[0x0][0x20c], R2, 0x2, P0 ;  /* 0x0000830003117a11 */ /* 0x000fe200000f1402 */
[----:B------:R1:W-:Y:S01]  /*0920*/  @!P2 STG.E.128 [R14.64+0x2000], RZ ;  /* 0x002000ff0e00a986 */ /* 0x0003e2000c101d0c */
[----:B------:R-:W-:Y:S01]  /*0930*/  @!P5 IMAD.MOV.U32 R3, RZ, RZ, -0x800000 ;  /* 0xff800000ff03d424 */ /* 0x000fe200078e00ff */
[----:B------:R-:W-:-:S02]  /*0940*/  ISETP.GE.OR P0, PT, R6, R235, P6 ;  /* 0x000000eb0600720c */ /* 0x000fc40003706670 */
[----:B------:R1:W-:Y:S04]  /*0950*/  @!P2 STG.E.128 [R14.64+0x2100], RZ ;  /* 0x002100ff0e00a986 */ /* 0x0003e8000c101d0c */
[----:B------:R1:W-:Y:S04]  /*0960*/  @!P2 STG.E.128 [R14.64+0x2200], RZ ;  /* 0x002200ff0e00a986 */ /* 0x0003e8000c101d0c */
[----:B------:R1:W-:Y:S01]  /*0970*/  @!P2 STG.E.128 [R14.64+0x2300], RZ ;  /* 0x002300ff0e00a986 */ /* 0x0003e2000c101d0c */
[-C--:B------:R-:W-:Y:S02]  /*0980*/  ISETP.GE.AND P2, PT, R10, R235.reuse, PT ;  /* 0x000000eb0a00720c */ /* 0x080fe40003f46270 */
[----:B------:R-:W-:Y:S01]  /*0990*/  @!P0 IMAD.MOV.U32 R5, RZ, RZ, -0x800000 ;  /* 0xff800000ff058424 */ /* 0x000fe200078e00ff */
[----:B------:R1:W-:Y:S04]  /*09a0*/  @!P1 STG.E.128 [R14.64+0x4000], RZ ;  /* 0x004000ff0e009986 */ /* 0x0003e8000c101d0c */
[----:B------:R1:W-:Y:S04]  /*09b0*/  @!P1 STG.E.128 [R14.64+0x4100], RZ ;  /* 0x004100ff0e009986 */ /* 0x0003e8000c101d0c */
[----:B------:R1:W-:Y:S04]  /*09c0*/  @!P1 STG.E.128 [R14.64+0x4200], RZ ;  /* 0x004200ff0e009986 */ /* 0x0003e8000c101d0c */
[----:B------:R1:W-:Y:S01]  /*09d0*/  @!P1 STG.E.128 [R14.64+0x4300], RZ ;  /* 0x004300ff0e009986 */ /* 0x0003e2000c101d0c */
[----:B------:R-:W-:-:S03]  /*09e0*/  ISETP.GE.AND P1, PT, R8, R235, PT ;  /* 0x000000eb0800720c */ /* 0x000fc60003f26270 */
        /* <DEDUP_REMOVED lines=14> */
[----:B------:R-:W-:-:S03]  /*0ad0*/  ISETP.GE.OR P1, PT, R10, R235, P6 ;  /* 0x000000eb0a00720c */ /* 0x000fc60003726670 */
[----:B------:R1:W-:Y:S04]  /*0ae0*/  @!P3 STG.E.128 [R14.64+0xc000], RZ ;  /* 0x00c000ff0e00b986 */ /* 0x0003e8000c101d0c */
[----:B------:R1:W-:Y:S04]  /*0af0*/  @!P3 STG.E.128 [R14.64+0xc100], RZ ;  /* 0x00c100ff0e00b986 */ /* 0x0003e8000c101d0c */
[----:B------:R1:W-:Y:S02]  /*0b00*/  @!P3 STG.E.128 [R14.64+0xc200], RZ ;  /* 0x00c200ff0e00b986 */ /* 0x0003e4000c101d0c */
[----:B------:R-:W-:-:S02]  /*0b10*/  @!P1 IMAD.MOV.U32 R9, RZ, RZ, -0x800000 ;  /* 0xff800000ff099424 */ /* 0x000fc400078e00ff */
        /* <DEDUP_REMOVED lines=8> */
[----:B------:R1:W-:Y:S01]  /*0ba0*/  @!P5 STG.E [R16.64+0x20], R3 ;  /* 0x000020031000d986 */ /* 0x0003e2000c10190c */
[-C--:B------:R-:W-:Y:S02]  /*0bb0*/  ISETP.GE.OR P5, PT, R0, R235.reuse, P6 ;  /* 0x000000eb0000720c */ /* 0x080fe400037a6670 */
[----:B------:R-:W-:Y:S01]  /*0bc0*/  ISETP.GE.OR P6, PT, R4, R235, P6 ;  /* 0x000000eb0400720c */ /* 0x000fe200037c6670 */
[----:B------:R1:W-:Y:S04]  /*0bd0*/  @!P4 STG.E [R16.64+0x40], R19 ;  /* 0x000040131000c986 */ /* 0x0003e8000c10190c */
[----:B------:R1:W-:Y:S02]  /*0be0*/  @!P3 STG.E [R16.64+0x60], R11 ;  /* 0x0000600b1000b986 */ /* 0x0003e4000c10190c */
[----:B------:R-:W-:-:S02]  /*0bf0*/  @!P2 IMAD.MOV.U32 R7, RZ, RZ, -0x800000 ;  /* 0xff800000ff07a424 */ /* 0x000fc400078e00ff */
[----:B------:R1:W-:Y:S02]  /*0c00*/  @!P1 STG.E [R16.64+0x80], R9 ;  /* 0x0000800910009986 */ /* 0x0003e4000c10190c */
[----:B------:R-:W-:Y:S02]  /*0c10*/  @!P5 IMAD.MOV.U32 R13, RZ, RZ, -0x800000 ;  /* 0xff800000ff0dd424 */ /* 0x000fe400078e00ff */
[----:B------:R1:W-:Y:S04]  /*0c20*/  @!P2 STG.E [R16.64+0xa0], R7 ;  /* 0x0000a0071000a986 */ /* 0x0003e8000c10190c */
[----:B------:R1:W-:Y:S04]  /*0c30*/  @!P0 STG.E [R16.64+0xc0], R5 ;  /* 0x0000c00510008986 */ /* 0x0003e8000c10190c */
[----:B------:R1:W-:Y:S01]  /*0c40*/  @!P5 STG.E [R16.64], R13 ;  /* 0x0000000d1000d986 */ /* 0x0003e2000c10190c */
[----:B------:R-:W-:Y:S05]  /*0c50*/  @P6 EXIT ;  /* 0x000000000000694d */ /* 0x000fea0003800000 */
[----:B-1----:R-:W-:-:S05]  /*0c60*/  MOV R3, 0xff800000 ;  /* 0xff80000000037802 */ /* 0x002fca0000000f00 */
[----:B------:R-:W-:Y:S01]  /*0c70*/  STG.E [R16.64+0xe0], R3 ;  /* 0x0000e00310007986 */ /* 0x000fe2000c10190c */
[----:B------:R-:W-:Y:S05]  /*0c80*/  EXIT ;  /* 0x000000000000794d */ /* 0x000fea0003800000 */
.L_x_5122:
        /* <DEDUP_REMOVED lines=12> */
[----:B------:R-:W-:-:S03]  /*0d50*/  @P1 LEA R240, P0, R8, c[0x0][0x2c0], 0x2 ;  /* 0x0000b00008f01a11 */ /* 0x000fc600078010ff */
[----:B------:R-:W-:-:S04]  /*0d60*/  @P1 IMAD R4, R238, c[0x0][0x2cc], R5 ;  /* 0x0000b300ee041a24 */ /* 0x000fc800078e0205 */
[----:B------:R-:W-:Y:S01]  /*0d70*/  @P1 IMAD.IADD R5, R9, 0x1, R4 ;  /* 0x0000000109051824 */ /* 0x000fe200078e0204 */
[----:B------:R-:W-:-:S04]  /*0d80*/  IABS R4, c[0x0][0x2d0] ;  /* 0x0000b40000047a13 */ /* 0x000fc80000000000 */
        /* <DEDUP_REMOVED lines=57> */
[----:B------:R-:W-:-:S04]  /*1120*/  @!P1 LOP3.LUT R20, RZ, c[0x0][0x1c8], RZ, 0x33, !PT ;  /* 0x00007200ff149a12 */ /* 0x000fc800078e33ff */
[----:B------:R-:W-:Y:S02]  /*1130*/  SHF.R.S32.HI R17, RZ, 0x1f, R20 ;  /* 0x0000001fff117819 */ /* 0x000fe40000011414 */
        /* <DEDUP_REMOVED lines=8> */
[----:B------:R-:W-:Y:S01]  /*11c0*/  IMAD R5, R11, c[0x0][0x19c], R0 ;  /* 0x000067000b057a24 */ /* 0x000fe200078e0200 */
[----:B------:R-:W-:Y:S01]  /*11d0*/  IADD3 R19, R25, R19, RZ ;  /* 0x0000001319137210 */ /* 0x000fe20007ffe0ff */
[----:B------:R-:W-:-:S04]  /*11e0*/  IMAD.WIDE.U32 R84, R11, c[0x0][0x198], R6 ;  /* 0x000066000b547a25 */ /* 0x000fc800078e0006 */
[----:B------:R-:W-:Y:S02]  /*11f0*/  IMAD.IADD R85, R85, 0x1, R5 ;  /* 0x0000000155557824 */ /* 0x000fe400078e0205 */
[----:B------:R-:W-:Y:S02]  /*1200*/  IMAD R5, R17, c[0x0][0x1b0], RZ ;  /* 0x00006c0011057a24 */ /* 0x000fe400078e02ff */
[----:B------:R-:W-:-:S04]  /*1210*/  IMAD.WIDE.U32 R84, R20, c[0x0][0x1b0], R84 ;  /* 0x00006c0014547a25 */ /* 0x000fc800078e0054 */
[----:B------:R-:W-:-:S04]  /*1220*/  IMAD R5, R20, c[0x0][0x1b4], R5 ;  /* 0x00006d0014057a24 */ /* 0x000fc800078e0205 */
[----:B------:R-:W-:Y:S01]  /*1230*/  IMAD.IADD R5, R85, 0x1, R5 ;  /* 0x0000000155057824 */ /* 0x000fe200078e0205 */
[----:B------:R-:W-:Y:S05]  /*1240*/  BRA `(.L_x_5124) ;  /* 0x0000041000007947 */ /* 0x000fea0003800000 */
.L_x_5123:
[----:B-1----:R-:W-:-:S13]  /*1250*/  ISETP.NE.AND P3, PT, R19, -0x1, PT ;  /* 0xffffffff1300780c */ /* 0x002fda0003f65270 */
        /* <DEDUP_REMOVED lines=14> */
.L_x_5125:
[----:B------:R-:W-:Y:S01]  /*1340*/  IABS R9, c[0x0][0x1c8] ;  /* 0x0000720000097a13 */ /* 0x000fe20000000000 */
[----:B------:R-:W-:-:S03]  /*1350*/  @P3 IMAD.IADD R19, R6, 0x1, R19 ;  /* 0x0000000106133824 */ /* 0x000fc600078e0213 */
[----:B------:R-:W1:Y:S01]  /*1360*/  I2F.RP R11, R9 ;  /* 0x00000009000b7306 */ /* 0x000e620000209400 */
[----:B------:R-:W-:-:S04]  /*1370*/  @P3 IMAD.WIDE.U32 R24, R19, c[0x0][0x1a0], RZ ;  /* 0x0000680013183a25 */ /* 0x000fc800078e00ff */
[----:B------:R-:W-:-:S03]  /*1380*/  @P3 IMAD R19, R19, c[0x0][0x1a4], R25 ;  /* 0x0000690013133a24 */ /* 0x000fc600078e0219 */
[----:B-1----:R-:W1:Y:S02]  /*1390*/  MUFU.RCP R12, R11 ;  /* 0x0000000b000c7308 */ /* 0x002e640000001000 */
[----:B-1----:R-:W-:Y:S02]  /*13a0*/  IADD3 R12, R12, 0xffffffe, RZ ;  /* 0x0ffffffe0c0c7810 */ /* 0x002fe40007ffe0ff */
[----:B------:R-:W-:-:S04]  /*13b0*/  LEA R11, R165, 0xffffffc0, 0x6 ;  /* 0xffffffc0a50b7811 */ /* 0x000fc800078e30ff */
[----:B------:R-:W1:Y:S02]  /*13c0*/  F2I.FTZ.U32.TRUNC.NTZ R13, R12 ;  /* 0x0000000c000d7305 */ /* 0x000e64000021f000 */
[----:B-1----:R-:W-:Y:S02]  /*13d0*/  IMAD.MOV R7, RZ, RZ, -R13 ;  /* 0x000000ffff077224 */ /* 0x002fe400078e0a0d */
[----:B------:R-:W-:Y:S02]  /*13e0*/  IMAD.MOV.U32 R12, RZ, RZ, RZ ;  /* 0x000000ffff0c7224 */ /* 0x000fe400078e00ff */
[----:B------:R-:W-:Y:S01]  /*13f0*/  IMAD R8, R7, R9, RZ ;  /* 0x0000000907087224 */ /* 0x000fe200078e02ff */
[----:B------:R-:W-:-:S03]  /*1400*/  IABS R7, R18 ;  /* 0x0000001200077213 */ /* 0x000fc60000000000 */
[----:B------:R-:W-:Y:S01]  /*1410*/  IMAD.HI.U32 R8, R13, R8, R12 ;  /* 0x000000080d087227 */ /* 0x000fe200078e000c */
[----:B------:R-:W-:-:S03]  /*1420*/  MOV R13, R5 ;  /* 0x00000005000d7202 */ /* 0x000fc60000000f00 */
[----:B------:R-:W-:Y:S02]  /*1430*/  IMAD.MOV.U32 R12, RZ, RZ, R10 ;  /* 0x000000ffff0c7224 */ /* 0x000fe400078e000a */
[----:B------:R-:W-:-:S04]  /*1440*/  IMAD.HI.U32 R20, R8, R7, RZ ;  /* 0x0000000708147227 */ /* 0x000fc800078e00ff */
[----:B------:R-:W-:Y:S01]  /*1450*/  IMAD.WIDE.U32 R12, R11, c[0x0][0x198], R12 ;  /* 0x000066000b0c7a25 */ /* 0x000fe200078e000c */
        /* <DEDUP_REMOVED lines=8> */
[----:B------:R-:W-:Y:S02]  /*14e0*/  ISETP.GE.U32.AND P2, PT, R8, R9, PT ;  /* 0x000000090800720c */ /* 0x000fe40003f46070 */
[----:B------:R-:W-:-:S05]  /*14f0*/  SHF.R.S32.HI R9, RZ, 0x1f, R11 ;  /* 0x0000001fff097819 */ /* 0x000fca000001140b */
[----:B------:R-:W-:-:S04]  /*1500*/  IMAD R8, R9, c[0x0][0x198], RZ ;  /* 0x0000660009087a24 */ /* 0x000fc800078e02ff */
[----:B------:R-:W-:Y:S02]  /*1510*/  IMAD R5, R11, c[0x0][0x19c], R8 ;  /* 0x000067000b057a24 */ /* 0x000fe400078e0208 */
[----:B------:R-:W-:-:S03]  /*1520*/  @P2 IADD3 R20, R20, 0x1, RZ ;  /* 0x0000000114142810 */ /* 0x000fc60007ffe0ff */
[----:B------:R-:W-:Y:S02]  /*1530*/  IADD3 R13, R13, R5, RZ ;  /* 0x000000050d0d7210 */ /* 0x000fe40007ffe0ff */
[----:B------:R-:W-:Y:S02]  /*1540*/  @!P1 IADD3 R20, -R20, RZ, RZ ;  /* 0x000000ff14149210 */ /* 0x000fe40007ffe1ff */
[----:B------:R-:W-:-:S04]  /*1550*/  @!P0 LOP3.LUT R20, RZ, c[0x0][0x1c8], RZ, 0x33, !PT ;  /* 0x00007200ff148a12 */ /* 0x000fc800078e33ff */
[----:B------:R-:W-:Y:S01]  /*1560*/  SHF.R.S32.HI R17, RZ, 0x1f, R20 ;  /* 0x0000001fff117819 */ /* 0x000fe20000011414 */
[----:B------:R-:W-:-:S04]  /*1570*/  IMAD.WIDE.U32 R84, R20, c[0x0][0x1b0], R12 ;  /* 0x00006c0014547a25 */ /* 0x000fc800078e000c */
[----:B------:R-:W-:-:S04]  /*1580*/  IMAD R5, R17, c[0x0][0x1b0], RZ ;  /* 0x00006c0011057a24 */ /* 0x000fc800078e02ff */
        /* <DEDUP_REMOVED lines=13> */
.L_x_5124:
[----:B------:R-:W-:Y:S01]  /*1660*/  ISETP.NE.AND P0, PT, R15, -0x1, PT ;  /* 0xffffffff0f00780c */ /* 0x000fe20003f05270 */
[----:B------:R-:W-:Y:S01]  /*1670*/  IMAD.IADD R235, R2, 0x1, -R235 ;  /* 0x0000000102eb7824 */ /* 0x000fe200078e0aeb */
[----:B------:R-:W-:Y:S01]  /*1680*/  SHF.R.S32.HI R7, RZ, 0x1f, R88 ;  /* 0x0000001fff077819 */ /* 0x000fe20000011458 */
[----:B------:R-:W-:Y:S01]  /*1690*/  IMAD R17, R17, c[0x0][0x1b8], RZ ;  /* 0x00006e0011117a24 */ /* 0x000fe200078e02ff */
[----:B------:R-:W-:Y:S01]  /*16a0*/  IADD3 R167, R165, -0x1, RZ ;  /* 0xffffffffa5a77810 */ /* 0x000fe20007ffe0ff */
[----:B------:R-:W-:Y:S01]  /*16b0*/  IMAD.MOV.U32 R86, RZ, RZ, c[0x0][0x19c] ;  /* 0x00006700ff567624 */ /* 0x000fe200078e00ff */
[----:B------:R-:W-:Y:S01]  /*16c0*/  LEA.HI R12, R7, R88, RZ, 0x3 ;  /* 0x00000058070c7211 */ /* 0x000fe200078f18ff */
[----:B------:R-:W-:-:S03]  /*16d0*/  IMAD R30, R20, c[0x0][0x1bc], R17 ;  /* 0x00006f00141e7a24 */ /* 0x000fc600078e0211 */
[----:B------:R-:W-:Y:S02]  /*16e0*/  LOP3.LUT R21, R12, 0xfffffff8, RZ, 0xc0, !PT ;  /* 0xfffffff80c157812 */ /* 0x000fe400078ec0ff */
[----:B------:R-:W-:Y:S01]  /*16f0*/  SHF.R.S32.HI R12, RZ, 0x3, R12 ;  /* 0x00000003ff0c7819 */ /* 0x000fe2000001140c */
[----:B------:R-:W-:Y:S01]  /*1700*/  @!P0 IMAD.WIDE.U32 R26, R238, c[0x0][0x178], RZ ;  /* 0x00005e00ee1a8a25 */ /* 0x000fe200078e00ff */
[----:B------:R-:W-:Y:S02]  /*1710*/  @!P0 SHF.R.S32.HI R13, RZ, 0x1f, R238 ;  /* 0x0000001fff0d8819 */ /* 0x000fe400000114ee */
[----:B------:R-:W-:Y:S01]  /*1720*/  IADD3 R10, R12, 0x10, RZ ;  /* 0x000000100c0a7810 */ /* 0x000fe20007ffe0ff */
[----:B-----5:R-:W-:Y:S01]  /*1730*/  IMAD.IADD R0, R88, 0x1, -R21 ;  /* 0x0000000158007824 */ /* 0x020fe200078e0a15 */
[----:B------:R-:W-:Y:S01]  /*1740*/  IADD3 R8, R12, 0x20, RZ ;  /* 0x000000200c087810 */ /* 0x000fe20007ffe0ff */
[----:B------:R-:W-:Y:S01]  /*1750*/  @!P0 IMAD R13, R13, c[0x0][0x178], RZ ;  /* 0x00005e000d0d8a24 */ /* 0x000fe200078e02ff */
[-C--:B------:R-:W-:Y:S01]  /*1760*/  ISETP.GE.AND P3, PT, R10, R235.reuse, PT ;  /* 0x000000eb0a00720c */ /* 0x080fe20003f66270 */
[----:B------:R-:W-:Y:S01]  /*1770*/  @P0 IMAD.WIDE.U32 R22, R15, c[0x0][0x190], RZ ;  /* 0x000064000f160a25 */ /* 0x000fe200078e00ff */
[----:B------:R-:W-:-:S03]  /*1780*/  ISETP.GE.AND P4, PT, R12, R235, PT ;  /* 0x000000eb0c00720c */ /* 0x000fc60003f86270 */
[----:B------:R-:W-:Y:S01]  /*1790*/  @!P0 IMAD R6, R238, c[0x0][0x17c], R13 ;  /* 0x00005f00ee068a24 */ /* 0x000fe200078e020d */
[----:B------:R-:W-:Y:S01]  /*17a0*/  SHF.R.S32.HI R13, RZ, 0x1f, R18 ;  /* 0x0000001fff0d7819 */ /* 0x000fe20000011412 */
[----:B------:R-:W-:Y:S02]  /*17b0*/  IMAD.SHL.U32 R16, R0, 0x8, RZ ;  /* 0x0000000800107824 */ /* 0x000fe400078e00ff */
[----:B------:R-:W-:Y:S02]  /*17c0*/  @!P0 IMAD.MOV.U32 R22, RZ, RZ, R26 ;  /* 0x000000ffff168224 */ /* 0x000fe400078e001a */
[----:B------:R-:W-:Y:S01]  /*17d0*/  @P0 IMAD R15, R15, c[0x0][0x194], R23 ;  /* 0x000065000f0f0a24 */ /* 0x000fe200078e0217 */
[----:B------:R-:W-:Y:S01]  /*17e0*/  SHF.R.S32.HI R14, RZ, 0x1f, R16 ;  /* 0x0000001fff0e7819 */ /* 0x000fe20000011410 */
[----:B------:R-:W-:Y:S01]  /*17f0*/  @!P0 IMAD.IADD R15, R27, 0x1, R6 ;  /* 0x000000011b0f8824 */ /* 0x000fe200078e0206 */
[C---:B------:R-:W-:Y:S01]  /*1800*/  IADD3 R22, P0, R16.reuse, R22, RZ ;  /* 0x0000001610167210 */ /* 0x040fe20007f1e0ff */
[----:B------:R-:W-:Y:S01]  /*1810*/  IMAD R13, R13, c[0x0][0x1a8], RZ ;  /* 0x00006a000d0d7a24 */ /* 0x000fe200078e02ff */
[----:B------:R-:W-:-:S02]  /*1820*/  IADD3 R24, P1, R16, R24, RZ ;  /* 0x0000001810187210 */ /* 0x000fc40007f3e0ff */
[----:B------:R-:W-:Y:S01]  /*1830*/  IADD3 R6, R12, 0x30, RZ ;  /* 0x000000300c067810 */ /* 0x000fe20007ffe0ff */
[----:B------:R-:W-:Y:S01]  /*1840*/  IMAD.X R23, R14, 0x1, R15, P0 ;  /* 0x000000010e177824 */ /* 0x000fe200000e060f */
[-C--:B------:R-:W-:Y:S01]  /*1850*/  ISETP.GE.AND P0, PT, R8, R235.reuse, PT ;  /* 0x000000eb0800720c */ /* 0x080fe20003f06270 */
[----:B------:R-:W-:Y:S01]  /*1860*/  IMAD R26, R18, c[0x0][0x1ac], R13 ;  /* 0x00006b00121a7a24 */ /* 0x000fe200078e020d */
[----:B------:R-:W-:Y:S01]  /*1870*/  SHF.R.S32.HI R13, RZ, 0x1f, R12 ;  /* 0x0000001fff0d7819 */ /* 0x000fe2000001140c */
[----:B------:R-:W-:Y:S01]  /*1880*/  IMAD.X R25, R14, 0x1, R19, P1 ;  /* 0x000000010e197824 */ /* 0x000fe200008e0613 */
[----:B------:R-:W-:Y:S01]  /*1890*/  ISETP.GE.AND P5, PT, R6, R235, PT ;  /* 0x000000eb0600720c */ /* 0x000fe20003fa6270 */
[----:B------:R-:W-:Y:S01]  /*18a0*/  IMAD.WIDE.U32 R18, R18, c[0x0][0x1a8], R22 ;  /* 0x00006a0012127a25 */ /* 0x000fe200078e0016 */
[----:B------:R-:W-:Y:S02]  /*18b0*/  IADD3 R22, P1, R12, R11, RZ ;  /* 0x0000000b0c167210 */ /* 0x000fe40007f3e0ff */
[----:B------:R-:W-:Y:S01]  /*18c0*/  IADD3 R84, P2, R16, R84, RZ ;  /* 0x0000005410547210 */ /* 0x000fe20007f5e0ff */
[----:B------:R-:W-:-:S02]  /*18d0*/  IMAD.SHL.U32 R15, R12, 0x40, RZ ;  /* 0x000000400c0f7824 */ /* 0x000fc400078e00ff */
[----:B------:R-:W-:-:S03]  /*18e0*/  IMAD.WIDE R2, R3, 0x40, R12 ;  /* 0x0000004003027825 */ /* 0x000fc600078e020c */
[----:B------:R-:W-:Y:S01]  /*18f0*/  LOP3.LUT R15, R15, 0x1c0, RZ, 0xc0, !PT ;  /* 0x000001c00f0f7812 */ /* 0x000fe200078ec0ff */
[----:B------:R-:W-:Y:S01]  /*1900*/  IMAD.X R9, R13, 0x1, R9, P1 ;  /* 0x000000010d097824 */ /* 0x000fe200008e0609 */
[----:B------:R-:W-:Y:S01]  /*1910*/  @!P3 IADD3 R17, P1, R2, 0x10, RZ ;  /* 0x000000100211b810 */ /* 0x000fe20007f3e0ff */
[----:B------:R-:W-:Y:S01]  /*1920*/  IMAD.WIDE.U32 R20, R20, c[0x0][0x1b8], R24 ;  /* 0x00006e0014147a25 */ /* 0x000fe200078e0018 */
[----:B------:R-:W-:Y:S02]  /*1930*/  LOP3.LUT R16, R15, 0x38, R16, 0xf8, !PT ;  /* 0x000000380f107812 */ /* 0x000fe400078ef810 */
[----:B------:R-:W-:Y:S01]  /*1940*/  SHF.R.U32.HI R15, RZ, 0x3, R15 ;  /* 0x00000003ff0f7819 */ /* 0x000fe2000001160f */
[----:B------:R-:W-:Y:S02]  /*1950*/  IMAD.IADD R27, R19, 0x1, R26 ;  /* 0x00000001131b7824 */ /* 0x000fe400078e021a */
[----:B------:R-:W-:Y:S01]  /*1960*/  @!P4 IMAD.MOV.U32 R26, RZ, RZ, R18 ;  /* 0x000000ffff1ac224 */ /* 0x000fe200078e0012 */
[----:B------:R-:W-:Y:S01]  /*1970*/  LOP3.LUT R15, R16, R15, RZ, 0x3c, !PT ;  /* 0x0000000f100f7212 */ /* 0x000fe200078e3cff */
[----:B------:R-:W-:-:S02]  /*1980*/  @!P4 IMAD R11, R3, c[0x0][0x190], RZ ;  /* 0x00006400030bca24 */ /* 0x000fc400078e02ff */
[----:B------:R-:W-:Y:S02]  /*1990*/  IMAD.IADD R31, R21, 0x1, R30 ;  /* 0x00000001151f7824 */ /* 0x000fe400078e021e */
[----:B------:R-:W-:Y:S01]  /*19a0*/  @!P3 IMAD.X R24, RZ, RZ, R3, P1 ;  /* 0x000000ffff18b224 */ /* 0x000fe200008e0603 */
[----:B------:R-:W-:Y:S01]  /*19b0*/  @!P5 IADD3 R16, P1, R2, 0x30, RZ ;  /* 0x000000300210d810 */ /* 0x000fe20007f3e0ff */
[----:B------:R-:W-:Y:S02]  /*19c0*/  IMAD R9, R9, c[0x0][0x1a0], RZ ;  /* 0x0000680009097a24 */ /* 0x000fe400078e02ff */
[----:B------:R-:W-:Y:S02]  /*19d0*/  IMAD.MOV.U32 R30, RZ, RZ, R20 ;  /* 0x000000ffff1e7224 */ /* 0x000fe400078e0014 */
[----:B------:R-:W-:Y:S01]  /*19e0*/  IMAD.X R85, R14, 0x1, R5, P2 ;  /* 0x000000010e557824 */ /* 0x000fe200010e0605 */
[----:B------:R-:W-:Y:S01]  /*19f0*/  @!P0 IADD3 R14, P2, R2, 0x20, RZ ;  /* 0x00000020020e8810 */ /* 0x000fe20007f5e0ff */
[----:B------:R-:W-:-:S02]  /*1a00*/  @!P3 IMAD.MOV.U32 R29, RZ, RZ, R27 ;  /* 0x000000ffff1db224 */ /* 0x000fc400078e001b */
[--C-:B------:R-:W-:Y:S02]  /*1a10*/  @!P0 IMAD.MOV.U32 R21, RZ, RZ, R27.reuse ;  /* 0x000000ffff158224 */ /* 0x100fe400078e001b */
[----:B------:R-:W-:Y:S02]  /*1a20*/  @!P5 IMAD.MOV.U32 R19, RZ, RZ, R27 ;  /* 0x000000ffff13d224 */ /* 0x000fe400078e001b */
[C---:B------:R-:W-:Y:S02]  /*1a30*/  @!P4 IMAD R11, R2.reuse, c[0x0][0x194], R11 ;  /* 0x00006500020bca24 */ /* 0x040fe400078e020b */
[----:B------:R-:W-:-:S04]  /*1a40*/  @!P4 IMAD.WIDE.U32 R26, R2, c[0x0][0x190], R26 ;  /* 0x00006400021aca25 */ /* 0x000fc800078e001a */
[----:B------:R-:W-:Y:S02]  /*1a50*/  @!P3 IMAD R24, R24, c[0x0][0x190], RZ ;  /* 0x000064001818ba24 */ /* 0x000fe400078e02ff */
[C---:B------:R-:W-:Y:S02]  /*1a60*/  IMAD R2, R22.reuse, c[0x0][0x1a4], R9 ;  /* 0x0000690016027a24 */ /* 0x040fe400078e0209 */
[----:B------:R-:W-:Y:S02]  /*1a70*/  @!P3 IMAD.MOV.U32 R28, RZ, RZ, R18 ;  /* 0x000000ffff1cb224 */ /* 0x000fe400078e0012 */
[----:B------:R-:W-:-:S04]  /*1a80*/  IMAD.WIDE.U32 R22, R22, c[0x0][0x1a0], R30 ;  /* 0x0000680016167a25 */ /* 0x000fc800078e001e */
[--C-:B------:R-:W-:Y:S02]  /*1a90*/  @!P0 IMAD.X R5, RZ, RZ, R3.reuse, P2 ;  /* 0x000000ffff058224 */ /* 0x100fe400010e0603 */
[C---:B------:R-:W-:Y:S02]  /*1aa0*/  @!P3 IMAD R9, R17.reuse, c[0x0][0x194], R24 ;  /* 0x000065001109ba24 */ /* 0x040fe400078e0218 */
[----:B------:R-:W-:Y:S01]  /*1ab0*/  @!P5 IMAD.X R3, RZ, RZ, R3, P1 ;  /* 0x000000ffff03d224 */ /* 0x000fe200008e0603 */
[----:B------:R-:W-:Y:S01]  /*1ac0*/  LEA R242, P1, R22, c[0x0][0x170], 0x1 ;  /* 0x00005c0016f27a11 */ /* 0x000fe200078208ff */
[----:B------:R-:W-:Y:S01]  /*1ad0*/  @!P3 IMAD.WIDE.U32 R24, R17, c[0x0][0x190], R28 ;  /* 0x000064001118ba25 */ /* 0x000fe200078e001c */
[----:B------:R-:W-:-:S03]  /*1ae0*/  LEA.HI R17, R7, R88, RZ, 0x6 ;  /* 0x0000005807117211 */ /* 0x000fc600078f30ff */
[----:B------:R-:W-:Y:S02]  /*1af0*/  IMAD.IADD R2, R23, 0x1, R2 ;  /* 0x0000000117027824 */ /* 0x000fe400078e0202 */
[----:B------:R-:W-:Y:S02]  /*1b00*/  @!P0 IMAD.MOV.U32 R20, RZ, RZ, R18 ;  /* 0x000000ffff148224 */ /* 0x000fe400078e0012 */
[----:B------:R-:W-:Y:S01]  /*1b10*/  @!P0 IMAD R5, R5, c[0x0][0x190], RZ ;  /* 0x0000640005058a24 */ /* 0x000fe200078e02ff */
[----:B------:R-:W-:Y:S01]  /*1b20*/  LEA.HI.X R243, R22, c[0x0][0x174], R2, 0x1, P1 ;  /* 0x00005d0016f37a11 */ /* 0x000fe200008f0c02 */
[----:B------:R-:W-:Y:S01]  /*1b30*/  IMAD.SHL.U32 R2, R17, 0x8, RZ ;  /* 0x0000000811027824 */ /* 0x000fe200078e00ff */
[----:B------:R-:W-:Y:S01]  /*1b40*/  @!P4 LEA R22, P2, R26, c[0x0][0x160], 0x1 ;  /* 0x000058001a16ca11 */ /* 0x000fe200078408ff */
[C---:B------:R-:W-:Y:S02]  /*1b50*/  @!P0 IMAD R5, R14.reuse, c[0x0][0x194], R5 ;  /* 0x000065000e058a24 */ /* 0x040fe400078e0205 */
[----:B------:R-:W-:Y:S01]  /*1b60*/  @!P0 IMAD.WIDE.U32 R20, R14, c[0x0][0x190], R20 ;  /* 0x000064000e148a25 */ /* 0x000fe200078e0014 */
[----:B------:R-:W-:-:S02]  /*1b70*/  LOP3.LUT R2, R15, 0xfffffe00, R2, 0xf8, !PT ;  /* 0xfffffe000f027812 */ /* 0x000fc400078ef802 */
[----:B------:R-:W-:Y:S01]  /*1b80*/  @!P3 LEA R14, P1, R24, c[0x0][0x160], 0x1 ;  /* 0x00005800180eba11 */ /* 0x000fe200078208ff */
[----:B------:R-:W-:Y:S02]  /*1b90*/  @!P4 IMAD.IADD R11, R27, 0x1, R11 ;  /* 0x000000011b0bc824 */ /* 0x000fe400078e020b */
[----:B------:R-:W-:Y:S02]  /*1ba0*/  @!P3 IMAD.IADD R9, R25, 0x1, R9 ;  /* 0x000000011909b824 */ /* 0x000fe400078e0209 */
[----:B------:R-:W-:Y:S01]  /*1bb0*/  @!P0 IMAD.IADD R5, R21, 0x1, R5 ;  /* 0x0000000115058824 */ /* 0x000fe200078e0205 */
[----:B------:R-:W-:Y:S01]  /*1bc0*/  @!P4 LEA.HI.X R23, R26, c[0x0][0x164], R11, 0x1, P2 ;  /* 0x000059001a17ca11 */ /* 0x000fe200010f0c0b */
[----:B------:R-:W-:Y:S01]  /*1bd0*/  IMAD.SHL.U32 R237, R2, 0x2, RZ ;  /* 0x0000000202ed7824 */ /* 0x000fe200078e00ff */
[----:B------:R-:W-:Y:S01]  /*1be0*/  @!P3 LEA.HI.X R15, R24, c[0x0][0x164], R9, 0x1, P1 ;  /* 0x00005900180fba11 */ /* 0x000fe200008f0c09 */
[----:B------:R-:W-:Y:S01]  /*1bf0*/  IMAD.SHL.U32 R2, R167, 0x40, RZ ;  /* 0x00000040a7027824 */ /* 0x000fe200078e00ff */
[----:B------:R-:W-:Y:S01]  /*1c00*/  @!P0 LEA R24, P2, R20, c[0x0][0x160], 0x1 ;  /* 0x0000580014188a11 */ /* 0x000fe200078408ff */
[----:B------:R-:W-:Y:S01]  /*1c10*/  @!P5 IMAD R3, R3, c[0x0][0x190], RZ ;  /* 0x000064000303da24 */ /* 0x000fe200078e02ff */
[----:B------:R-:W-:Y:S01]  /*1c20*/  @!PT LDS RZ, [RZ] ;  /* 0x00000000fffff984 */ /* 0x000fe20000000800 */
[----:B------:R-:W-:Y:S01]  /*1c30*/  @!PT LDS RZ, [RZ] ;  /* 0x00000000fffff984 */ /* 0x000fe20000000800 */
[----:B------:R-:W-:Y:S01]  /*1c40*/  @!PT LDS RZ, [RZ] ;  /* 0x00000000fffff984 */ /* 0x000fe20000000800 */
[----:B------:R1:W-:Y:S01]  /*1c50*/  @!P4 LDGSTS.E.BYPASS.LTC128B.128 [R237], [R22.64] ;  /* 0x0000000016edcfae */ /* 0x0003e2000b901d4c */
[----:B------:R-:W-:Y:S01]  /*1c60*/  @!P5 IMAD.WIDE.U32 R18, R16, c[0x0][0x190], R18 ;  /* 0x000064001012da25 */ /* 0x000fe200078e0012 */
[----:B------:R-:W-:-:S02]  /*1c70*/  @!P0 LEA.HI.X R25, R20, c[0x0][0x164], R5, 0x1, P2 ;  /* 0x0000590014198a11 */ /* 0x000fc400010f0c05 */
[----:B------:R1:W-:Y:S01]  /*1c80*/  @!P4 LDGSTS.E.BYPASS.LTC128B.128 [R237+0x2000], [R22.64+0x80] ;  /* 0x0200008016edcfae */ /* 0x0003e2000b901d4c */
[----:B------:R-:W-:Y:S02]  /*1c90*/  IMAD.IADD R5, R91, 0x1, -R2 ;  /* 0x000000015b057824 */ /* 0x000fe400078e0a02 */
[----:B------:R-:W-:Y:S01]  /*1ca0*/  @!P5 IMAD R3, R16, c[0x0][0x194], R3 ;  /* 0x000065001003da24 */ /* 0x000fe200078e0203 */
[----:B------:R1:W-:Y:S01]  /*1cb0*/  @!P4 LDGSTS.E.BYPASS.LTC128B.128 [R237+0x4000], [R22.64+0x100] ;  /* 0x0400010016edcfae */ /* 0x0003e2000b901d4c */
[----:B------:R-:W-:Y:S01]  /*1cc0*/  IMAD R87, R13, c[0x0][0x198], RZ ;  /* 0x000066000d577a24 */ /* 0x000fe200078e02ff */
[----:B------:R-:W-:Y:S01]  /*1cd0*/  @!P5 LEA R16, P1, R18, c[0x0][0x160], 0x1 ;  /* 0x000058001210da11 */ /* 0x000fe200078208ff */
[----:B------:R-:W-:Y:S01]  /*1ce0*/  @!P5 IMAD.IADD R3, R19, 0x1, R3 ;  /* 0x000000011303d824 */ /* 0x000fe200078e0203 */
[----:B------:R1:W-:Y:S01]  /*1cf0*/  @!P4 LDGSTS.E.BYPASS.LTC128B.128 [R237+0x6000], [R22.64+0x180] ;  /* 0x0600018016edcfae */ /* 0x0003e2000b901d4c */
[CC--:B------:R-:W-:Y:S01]  /*1d00*/  ISETP.GE.AND P4, PT, R12.reuse, R5.reuse, PT ;  /* 0x000000050c00720c */ /* 0x0c0fe20003f86270 */
[----:B------:R-:W-:Y:S01]  /*1d10*/  IMAD R87, R12, c[0x0][0x19c], R87 ;  /* 0x000067000c577a24 */ /* 0x000fe200078e0257 */
[----:B------:R-:W-:Y:S01]  /*1d20*/  ISETP.GE.AND P2, PT, R8, R5, PT ;  /* 0x000000050800720c */ /* 0x000fe20003f46270 */
[----:B------:R2:W-:Y:S01]  /*1d30*/  @!P3 LDGSTS.E.BYPASS.LTC128B.128 [R237+0x800], [R14.64] ;  /* 0x008000000eedbfae */ /* 0x0005e2000b901d4c */
[----:B------:R-:W-:Y:S01]  /*1d40*/  IMAD.WIDE.U32 R84, R12, c[0x0][0x198], R84 ;  /* 0x000066000c547a25 */ /* 0x000fe200078e0054 */
[----:B------:R-:W-:-:S02]  /*1d50*/  @!P5 LEA.HI.X R17, R18, c[0x0][0x164], R3, 0x1, P1 ;  /* 0x000059001211da11 */ /* 0x000fc400008f0c03 */
[----:B------:R2:W-:Y:S01]  /*1d60*/  @!P3 LDGSTS.E.BYPASS.LTC128B.128 [R237+0x2800], [R14.64+0x80] ;  /* 0x028000800eedbfae */ /* 0x0005e2000b901d4c */
[----:B------:R-:W-:Y:S02]  /*1d70*/  IMAD.MOV.U32 R3, RZ, RZ, c[0x0][0x198] ;  /* 0x00006600ff037624 */ /* 0x000fe400078e00ff */
[----:B------:R-:W-:Y:S01]  /*1d80*/  IMAD.IADD R87, R85, 0x1, R87 ;  /* 0x0000000155577824 */ /* 0x000fe200078e0257 */
[----:B------:R2:W-:Y:S02]  /*1d90*/  @!P3 LDGSTS.E.BYPASS.LTC128B.128 [R237+0x4800], [R14.64+0x100] ;  /* 0x048001000eedbfae */ /* 0x0005e4000b901d4c */
[----:B------:R-:W-:Y:S02]  /*1da0*/  @!P4 LEA R20, P1, R84, c[0x0][0x168], 0x1 ;  /* 0x00005a005414ca11 */ /* 0x000fe400078208ff */
[----:B------:R2:W-:Y:S01]  /*1db0*/  @!P3 LDGSTS.E.BYPASS.LTC128B.128 [R237+0x6800], [R14.64+0x180] ;  /* 0x068001800eedbfae */ /* 0x0005e2000b901d4c */
[-C--:B------:R-:W-:Y:S02]  /*1dc0*/  ISETP.GE.AND P3, PT, R10, R5.reuse, PT ;  /* 0x000000050a00720c */ /* 0x080fe40003f66270 */
[----:B------:R-:W-:Y:S01]  /*1dd0*/  @!P4 LEA.HI.X R21, R84, c[0x0][0x16c], R87, 0x1, P1 ;  /* 0x00005b005415ca11 */ /* 0x000fe200008f0c57 */
[----:B------:R3:W-:Y:S01]  /*1de0*/  @!P0 LDGSTS.E.BYPASS.LTC128B.128 [R237+0x1000], [R24.64] ;  /* 0x0100000018ed8fae */ /* 0x0007e2000b901d4c */
[----:B------:R-:W-:-:S03]  /*1df0*/  ISETP.GE.AND P1, PT, R6, R5, PT ;  /* 0x000000050600720c */ /* 0x000fc60003f26270 */
[----:B------:R3:W-:Y:S01]  /*1e00*/  @!P0 LDGSTS.E.BYPASS.LTC128B.128 [R237+0x3000], [R24.64+0x80] ;  /* 0x0300008018ed8fae */ /* 0x0007e2000b901d4c */
[----:B-1----:R-:W-:-:S03]  /*1e10*/  IMAD.WIDE.U32 R22, R3, 0x20, RZ ;  /* 0x0000002003167825 */ /* 0x002fc600078e00ff */
[----:B------:R3:W-:Y:S04]  /*1e20*/  @!P0 LDGSTS.E.BYPASS.LTC128B.128 [R237+0x5000], [R24.64+0x100] ;  /* 0x0500010018ed8fae */ /* 0x0007e8000b901d4c */
[----:B------:R3:W-:Y:S04]  /*1e30*/  @!P0 LDGSTS.E.BYPASS.LTC128B.128 [R237+0x7000], [R24.64+0x180] ;  /* 0x0700018018ed8fae */ /* 0x0007e8000b901d4c */
[----:B------:R1:W-:Y:S04]  /*1e40*/  @!P5 LDGSTS.E.BYPASS.LTC128B.128 [R237+0x1800], [R16.64] ;  /* 0x0180000010eddfae */ /* 0x0003e8000b901d4c */
[----:B------:R1:W-:Y:S01]  /*1e50*/  @!P5 LDGSTS.E.BYPASS.LTC128B.128 [R237+0x3800], [R16.64+0x80] ;  /* 0x0380008010eddfae */ /* 0x0003e2000b901d4c */
[----:B--2---:R-:W-:-:S03]  /*1e60*/  @!P3 LEA R14, P0, R3, R84, 0x4 ;  /* 0x00000054030eb211 */ /* 0x004fc600078020ff */
[----:B------:R1:W-:Y:S01]  /*1e70*/  @!P5 LDGSTS.E.BYPASS.LTC128B.128 [R237+0x5800], [R16.64+0x100] ;  /* 0x0580010010eddfae */ /* 0x0003e2000b901d4c */
[----:B------:R-:W-:-:S03]  /*1e80*/  @!P3 LEA.HI.X R9, R3, R87, R86, 0x4, P0 ;  /* 0x000000570309b211 */ /* 0x000fc600000f2456 */
[----:B------:R1:W-:Y:S01]  /*1e90*/  @!P5 LDGSTS.E.BYPASS.LTC128B.128 [R237+0x7800], [R16.64+0x180] ;  /* 0x0780018010eddfae */ /* 0x0003e2000b901d4c */
[----:B------:R-:W-:Y:S02]  /*1ea0*/  @!P3 LEA R18, P0, R14, c[0x0][0x168], 0x1 ;  /* 0x00005a000e12ba11 */ /* 0x000fe400078008ff */
[----:B------:R-:W-:Y:S01]  /*1eb0*/  ISETP.GE.AND P5, PT, R10, R5, PT ;  /* 0x000000050a00720c */ /* 0x000fe20003fa6270 */
[----:B------:R2:W-:Y:S01]  /*1ec0*/  @!P4 LDGSTS.E.BYPASS.LTC128B.128 [R237+0x8000], [R20.64] ;  /* 0x0800000014edcfae */ /* 0x0005e2000b901d4c */
[----:B------:R-:W-:Y:S01]  /*1ed0*/  @!P3 LEA.HI.X R19, R14, c[0x0][0x16c], R9, 0x1, P0 ;  /* 0x00005b000e13ba11 */ /* 0x000fe200000f0c09 */
[----:B------:R-:W-:Y:S01]  /*1ee0*/  IMAD.SHL.U32 R9, R86, 0x20, RZ ;  /* 0x0000002056097824 */ /* 0x000fe200078e00ff */
[----:B------:R-:W-:Y:S01]  /*1ef0*/  @!P2 IADD3 R11, P0, R84, R22, RZ ;  /* 0x00000016540ba210 */ /* 0x000fe20007f1e0ff */
[----:B------:R2:W-:Y:S01]  /*1f00*/  @!P4 LDGSTS.E.BYPASS.LTC128B.128 [R237+0xa000], [R20.64+0x80] ;  /* 0x0a00008014edcfae */ /* 0x0005e2000b901d4c */
[----:B------:R-:W-:Y:S02]  /*1f10*/  IMAD.SHL.U32 R10, R0, 0x40, RZ ;  /* 0x00000040000a7824 */ /* 0x000fe400078e00ff */
[----:B------:R-:W-:Y:S01]  /*1f20*/  @!P2 IADD3.X R14, R87, R23, R9, P0, !PT ;  /* 0x00000017570ea210 */ /* 0x000fe200007fe409 */
[----:B------:R-:W-:Y:S01]  /*1f30*/  @!P1 IMAD R9, R86, 0x30, RZ ;  /* 0x0000003056099824 */ /* 0x000fe200078e02ff */
[----:B------:R2:W-:Y:S01]  /*1f40*/  @!P4 LDGSTS.E.BYPASS.LTC128B.128 [R237+0xc000], [R20.64+0x100] ;  /* 0x0c00010014edcfae */ /* 0x0005e2000b901d4c */
[----:B------:R-:W-:-:S03]  /*1f50*/  @!P1 IMAD.MOV.U32 R86, RZ, RZ, R84 ;  /* 0x000000ffff569224 */ /* 0x000fc600078e0054 */
[----:B------:R2:W-:Y:S01]  /*1f60*/  @!P4 LDGSTS.E.BYPASS.LTC128B.128 [R237+0xe000], [R20.64+0x180] ;  /* 0x0e00018014edcfae */ /* 0x0005e2000b901d4c */
[----:B------:R-:W-:Y:S01]  /*1f70*/  @!P1 IMAD.WIDE.U32 R22, R3, 0x30, R86 ;  /* 0x0000003003169825 */ /* 0x000fe200078e0056 */
[----:B------:R-:W-:Y:S02]  /*1f80*/  @!P2 LEA R26, P4, R11, c[0x0][0x168], 0x1 ;  /* 0x00005a000b1aaa11 */ /* 0x000fe400078808ff */
[----:B------:R4:W-:Y:S01]  /*1f90*/  @!P3 LDGSTS.E.BYPASS.LTC128B.128 [R237+0x8800], [R18.64] ;  /* 0x0880000012edbfae */ /* 0x0009e2000b901d4c */
[----:B------:R-:W-:Y:S01]  /*1fa0*/  @!P1 IMAD.IADD R9, R23, 0x1, R9 ;  /* 0x0000000117099824 */ /* 0x000fe200078e0209 */
[C---:B---3--:R-:W-:Y:S02]  /*1fb0*/  @!P1 LEA R24, P0, R22.reuse, c[0x0][0x168], 0x1 ;  /* 0x00005a0016189a11 */ /* 0x048fe400078008ff */
[----:B------:R-:W-:Y:S01]  /*1fc0*/  @!P2 LEA.HI.X R27, R11, c[0x0][0x16c], R14, 0x1, P4 ;  /* 0x00005b000b1baa11 */ /* 0x000fe200020f0c0e */
[----:B------:R4:W-:Y:S01]  /*1fd0*/  @!P3 LDGSTS.E.BYPASS.LTC128B.128 [R237+0xa800], [R18.64+0x80] ;  /* 0x0a80008012edbfae */ /* 0x0009e2000b901d4c */
[----:B------:R-:W-:-:S02]  /*1fe0*/  @!P1 LEA.HI.X R25, R22, c[0x0][0x16c], R9, 0x1, P0 ;  /* 0x00005b0016199a11 */ /* 0x000fc400000f0c09 */
[----:B------:R-:W-:Y:S01]  /*1ff0*/  LEA.HI R11, R7, R88, RZ, 0x4 ;  /* 0x00000058070b7211 */ /* 0x000fe200078f20ff */
[----:B------:R4:W-:Y:S01]  /*2000*/  @!P3 LDGSTS.E.BYPASS.LTC128B.128 [R237+0xc800], [R18.64+0x100] ;  /* 0x0c80010012edbfae */ /* 0x0009e2000b901d4c */
[-C--:B------:R-:W-:Y:S02]  /*2010*/  ISETP.GE.AND P4, PT, R8, R5.reuse, PT ;  /* 0x000000050800720c */ /* 0x080fe40003f86270 */
[----:B------:R-:W-:Y:S01]  /*2020*/  LOP3.LUT R13, R11, 0xfffffff0, RZ, 0xc0, !PT ;  /* 0xfffffff00b0d7812 */ /* 0x000fe200078ec0ff */
[----:B------:R4:W-:Y:S01]  /*2030*/  @!P3 LDGSTS.E.BYPASS.LTC128B.128 [R237+0xe800], [R18.64+0x180] ;  /* 0x0e80018012edbfae */ /* 0x0009e2000b901d4c */
[-C--:B------:R-:W-:Y:S02]  /*2040*/  ISETP.GE.AND P3, PT, R6, R5.reuse, PT ;  /* 0x000000050600720c */ /* 0x080fe40003f66270 */
[----:B------:R-:W-:Y:S01]  /*2050*/  ISETP.GE.AND P0, PT, R12, R5, PT ;  /* 0x000000050c00720c */ /* 0x000fe20003f06270 */
[----:B------:R3:W-:Y:S01]  /*2060*/  @!P2 LDGSTS.E.BYPASS.LTC128B.128 [R237+0x9000], [R26.64] ;  /* 0x090000001aedafae */ /* 0x0007e2000b901d4c */
[----:B------:R-:W-:Y:S01]  /*2070*/  IMAD.IADD R6, R88, 0x1, -R13 ;  /* 0x0000000158067824 */ /* 0x000fe200078e0a0d */
[----:B------:R-:W-:Y:S01]  /*2080*/  SHF.R.S32.HI R11, RZ, 0x4, R11 ;  /* 0x00000004ff0b7819 */ /* 0x000fe2000001140b */
[----:B------:R-:W-:Y:S01]  /*2090*/  IMAD.MOV.U32 R5, RZ, RZ, 0x20 ;  /* 0x00000020ff057424 */ /* 0x000fe200078e00ff */
[----:B------:R3:W-:Y:S01]  /*20a0*/  @!P2 LDGSTS.E.BYPASS.LTC128B.128 [R237+0xb000], [R26.64+0x80] ;  /* 0x0b0000801aedafae */ /* 0x0007e2000b901d4c */
[----:B------:R-:W-:Y:S01]  /*20b0*/  IMAD.SHL.U32 R13, R12, 0x8, RZ ;  /* 0x000000080c0d7824 */ /* 0x000fe200078e00ff */
[----:B------:R-:W-:Y:S01]  /*20c0*/  SHF.R.S32.HI R89, RZ, 0x1f, R6 ;  /* 0x0000001fff597819 */ /* 0x000fe20000011406 */
[----:B-1----:R-:W-:Y:S01]  /*20d0*/  IMAD.WIDE.U32 R16, R5, c[0x0][0x1a0], RZ ;  /* 0x0000680005107a25 */ /* 0x002fe200078e00ff */
[----:B------:R3:W-:Y:S01]  /*20e0*/  @!P2 LDGSTS.E.BYPASS.LTC128B.128 [R237+0xd000], [R26.64+0x100] ;  /* 0x0d0001001aedafae */ /* 0x0007e2000b901d4c */
[----:B------:R-:W-:-:S02]  /*20f0*/  LOP3.LUT R12, R10, 0x1c0, RZ, 0xc0, !PT ;  /* 0x000001c00a0c7812 */ /* 0x000fc400078ec0ff */
[----:B------:R-:W-:Y:S01]  /*2100*/  LEA.HI R89, R89, R6, RZ, 0x3 ;  /* 0x0000000659597211 */ /* 0x000fe200078f18ff */
[----:B------:R3:W-:Y:S01]  /*2110*/  @!P2 LDGSTS.E.BYPASS.LTC128B.128 [R237+0xf000], [R26.64+0x180] ;  /* 0x0f0001801aedafae */ /* 0x0007e2000b901d4c */
[----:B------:R-:W-:Y:S01]  /*2120*/  LEA.HI R8, R11, R11, RZ, 0x1 ;  /* 0x0000000b0b087211 */ /* 0x000fe200078f08ff */
[----:B------:R-:W-:Y:S01]  /*2130*/  IMAD R9, R5, c[0x0][0x1a4], RZ ;  /* 0x0000690005097a24 */ /* 0x000fe200078e02ff */
[C---:B------:R-:W-:Y:S01]  /*2140*/  LOP3.LUT R15, R89.reuse, 0xfffffff8, RZ, 0xc0, !PT ;  /* 0xfffffff8590f7812 */ /* 0x040fe200078ec0ff */
[----:B------:R3:W-:Y:S01]  /*2150*/  @!P1 LDGSTS.E.BYPASS.LTC128B.128 [R237+0x9800], [R24.64] ;  /* 0x0980000018ed9fae */ /* 0x0007e2000b901d4c */
[----:B------:R-:W-:Y:S01]  /*2160*/  LOP3.LUT R13, R12, 0x8, R13, 0xf8, !PT ;  /* 0x000000080c0d7812 */ /* 0x000fe200078ef80d */
[----:B------:R-:W-:Y:S01]  /*2170*/  IMAD.SHL.U32 R89, R89, 0x40, RZ ;  /* 0x0000004059597824 */ /* 0x000fe200078e00ff */
[----:B------:R-:W-:Y:S01]  /*2180*/  LOP3.LUT R8, R8, 0xfffffffe, RZ, 0xc0, !PT ;  /* 0xfffffffe08087812 */ /* 0x000fe200078ec0ff */
[----:B------:R3:W-:Y:S01]  /*2190*/  @!P1 LDGSTS.E.BYPASS.LTC128B.128 [R237+0xb800], [R24.64+0x80] ;  /* 0x0b80008018ed9fae */ /* 0x0007e2000b901d4c */
[----:B------:R-:W-:Y:S01]  /*21a0*/  SHF.R.U32.HI R12, RZ, 0x3, R12 ;  /* 0x00000003ff0c7819 */ /* 0x000fe2000001160c */
[----:B------:R-:W-:Y:S01]  /*21b0*/  IMAD.IADD R6, R6, 0x1, -R15 ;  /* 0x0000000106067824 */ /* 0x000fe200078e0a0f */
[----:B------:R-:W-:Y:S01]  /*21c0*/  LEA.HI R10, R7, R88, RZ, 0x5 ;  /* 0x00000058070a7211 */ /* 0x000fe200078f28ff */
[----:B------:R3:W-:Y:S01]  /*21d0*/  @!P1 LDGSTS.E.BYPASS.LTC128B.128 [R237+0xd800], [R24.64+0x100] ;  /* 0x0d80010018ed9fae */ /* 0x0007e2000b901d4c */
[----:B------:R-:W-:Y:S01]  /*21e0*/  LOP3.LUT R12, R13, R12, RZ, 0x3c, !PT ;  /* 0x0000000c0d0c7212 */ /* 0x000fe200078e3cff */
[----:B------:R-:W-:Y:S01]  /*21f0*/  IMAD.IADD R11, R11, 0x1, -R8 ;  /* 0x000000010b0b7824 */ /* 0x000fe200078e0a08 */
[----:B------:R-:W-:Y:S01]  /*2200*/  SHF.R.S32.HI R10, RZ, 0x5, R10 ;  /* 0x00000005ff0a7819 */ /* 0x000fe2000001140a */
[----:B------:R3:W-:Y:S01]  /*2210*/  @!P1 LDGSTS.E.BYPASS.LTC128B.128 [R237+0xf800], [R24.64+0x180] ;  /* 0x0f80018018ed9fae */ /* 0x0007e2000b901d4c */
[----:B------:R-:W-:Y:S01]  /*2220*/  @!P5 IADD3 R14, P1, R242, R16, RZ ;  /* 0x00000010f20ed210 */ /* 0x000fe20007f3e0ff */
[----:B------:R-:W-:Y:S01]  /*2230*/  IMAD R233, R11, 0x200, R12 ;  /* 0x000002000be97824 */ /* 0x000fe200078e020c */
[----:B------:R-:W-:Y:S01]  /*2240*/  LOP3.LUT R89, R89, 0xfffffe00, RZ, 0xc0, !PT ;  /* 0xfffffe0059597812 */ /* 0x000fe200078ec0ff */
[----:B------:R-:W0:Y:S01]  /*2250*/  LDGDEPBAR ;  /* 0x00000000000079af */ /* 0x000e220000000000 */
[----:B------:R-:W-:Y:S01]  /*2260*/  @!P5 IADD3.X R15, R243, R17, R9, P1, !PT ;  /* 0x00000011f30fd210 */ /* 0x000fe20000ffe409 */
[----:B------:R-:W-:-:S02]  /*2270*/  IMAD.SHL.U32 R11, R11, 0x8, RZ ;  /* 0x000000080b0b7824 */ /* 0x000fc400078e00ff */
[----:B------:R-:W-:Y:S02]  /*2280*/  @!P4 IMAD.MOV.U32 R9, RZ, RZ, c[0x0][0x1a0] ;  /* 0x00006800ff09c624 */ /* 0x000fe400078e00ff */
[----:B------:R-:W-:Y:S02]  /*2290*/  @!P4 IMAD.MOV.U32 R7, RZ, RZ, c[0x0][0x1a4] ;  /* 0x00006900ff07c624 */ /* 0x000fe400078e00ff */
[----:B------:R-:W-:Y:S02]  /*22a0*/  @!P3 IMAD.MOV.U32 R8, RZ, RZ, c[0x0][0x1a4] ;  /* 0x00006900ff08b624 */ /* 0x000fe400078e00ff */
[C---:B------:R-:W-:Y:S01]  /*22b0*/  R2P PR, R6.reuse, 0x6 ;  /* 0x0000000606007804 */ /* 0x040fe20000000000 */
[----:B------:R-:W-:Y:S02]  /*22c0*/  IMAD.SHL.U32 R6, R6, 0x40, RZ ;  /* 0x0000004006067824 */ /* 0x000fe400078e00ff */
[----:B------:R-:W-:Y:S02]  /*22d0*/  @!P3 IMAD.MOV.U32 R13, RZ, RZ, c[0x0][0x1a0] ;  /* 0x00006800ff0db624 */ /* 0x000fe400078e00ff */
[----:B------:R-:W-:Y:S01]  /*22e0*/  @!P3 IMAD R8, R8, 0x60, RZ ;  /* 0x000000600808b824 */ /* 0x000fe200078e02ff */
[----:B------:R-:W-:Y:S01]  /*22f0*/  LOP3.LUT R6, R6, 0x1c0, RZ, 0xc0, !PT ;  /* 0x000001c006067812 */ /* 0x000fe200078ec0ff */
[----:B------:R-:W-:Y:S01]  /*2300*/  @!P3 IMAD.WIDE.U32 R12, R13, 0x60, R242 ;  /* 0x000000600d0cb825 */ /* 0x000fe200078e00f2 */
[----:B------:R-:W-:-:S02]  /*2310*/  SEL R5, R5, 0xffffffe0, !P2 ;  /* 0xffffffe005057807 */ /* 0x000fc40005000000 */
[----:B------:R-:W-:Y:S01]  /*2320*/  LOP3.LUT R11, R6, 0x8, R11, 0xf8, !PT ;  /* 0x00000008060b7812 */ /* 0x000fe200078ef80b */
[----:B------:R-:W-:Y:S01]  /*2330*/  @!P3 IMAD.IADD R13, R13, 0x1, R8 ;  /* 0x000000010d0db824 */ /* 0x000fe200078e0208 */
[----:B------:R-:W-:Y:S01]  /*2340*/  SHF.R.U32.HI R6, RZ, 0x3, R6 ;  /* 0x00000003ff067819 */ /* 0x000fe20000011606 */
[----:B------:R-:W-:Y:S01]  /*2350*/  IMAD.SHL.U32 R233, R233, 0x2, RZ ;  /* 0x00000002e9e97824 */ /* 0x000fe200078e00ff */
[----:B------:R-:W-:-:S04]  /*2360*/  DEPBAR.LE SB0, 0x0 ;  /* 0x000080000000791a */ /* 0x000fc80000000000 */
[----:B------:R-:W-:Y:S01]  /*2370*/  BAR.SYNC.DEFER_BLOCKING 0x0 ;  /* 0x0000000000007b1d */ /* 0x000fe20000010000 */
[----:B------:R-:W-:Y:S01]  /*2380*/  LOP3.LUT R6, R11, R6, RZ, 0x3c, !PT ;  /* 0x000000060b067212 */ /* 0x000fe200078e3cff */
[----:B------:R-:W-:Y:S01]  /*2390*/  IMAD.SHL.U32 R88, R88, 0x2, RZ ;  /* 0x0000000258587824 */ /* 0x000fe200078e00ff */
        /* <DEDUP_REMOVED lines=15> */
[----:B------:R-:W-:Y:S02]  /*2490*/  IMAD R7, R10, 0x400, R89 ;  /* 0x000004000a077824 */ /* 0x000fe400078e0259 */
[----:B------:R-:W-:Y:S02]  /*24a0*/  @P5 STS.128 [R237+0x12800], RZ ;  /* 0x012800ffed005388 */ /* 0x000fe40000000c00 */
[----:B------:R-:W-:Y:S02]  /*24b0*/  IMAD.IADD R234, R6, 0x1, R7 ;  /* 0x0000000106ea7824 */ /* 0x000fe400078e0207 */
[----:B------:R-:W-:Y:S01]  /*24c0*/  @P5 STS.128 [R237+0x14800], RZ ;  /* 0x014800ffed005388 */ /* 0x000fe20000000c00 */
[----:B------:R-:W-:Y:S02]  /*24d0*/  IMAD.MOV.U32 R7, RZ, RZ, 0x10 ;  /* 0x00000010ff077424 */ /* 0x000fe400078e00ff */
[----:B------:R-:W-:Y:S01]  /*24e0*/  IMAD.SHL.U32 R234, R234, 0x2, RZ ;  /* 0x00000002eaea7824 */ /* 0x000fe200078e00ff */
[----:B------:R-:W-:Y:S02]  /*24f0*/  @P5 STS.128 [R237+0x16800], RZ ;  /* 0x016800ffed005388 */ /* 0x000fe40000000c00 */
[----:B------:R-:W-:Y:S01]  /*2500*/  SEL R7, R7, 0xfffffff0, !P1 ;  /* 0xfffffff007077807 */ /* 0x000fe20004800000 */
[----:B------:R-:W-:Y:S01]  /*2510*/  IMAD R230, R5, 0x2, R234 ;  /* 0x0000000205e67824 */ /* 0x000fe200078e02ea */
[----:B------:R-:W-:Y:S01]  /*2520*/  @!PT LDS RZ, [RZ] ;  /* 0x00000000fffff984 */ /* 0x000fe20000000800 */
[----:B------:R-:W-:Y:S01]  /*2530*/  @!PT LDS RZ, [RZ] ;  /* 0x00000000fffff984 */ /* 0x000fe20000000800 */
[----:B------:R-:W-:Y:S01]  /*2540*/  @!PT LDS RZ, [RZ] ;  /* 0x00000000fffff984 */ /* 0x000fe20000000800 */
[----:B------:R1:W-:Y:S01]  /*2550*/  @!P5 LDGSTS.E.BYPASS.LTC128B.128 [R237+0x10800], [R14.64] ;  /* 0x108000000eeddfae */ /* 0x0003e2000b901d4c */
[----:B------:R-:W-:-:S02]  /*2560*/  R2P PR, R0, 0x6 ;  /* 0x0000000600007804 */ /* 0x000fc40000000000 */
[----:B------:R-:W-:Y:S01]  /*2570*/  IADD3 R0, R233, 0x8000, RZ ;  /* 0x00008000e9007810 */ /* 0x000fe20007ffe0ff */
[----:B------:R1:W-:Y:S01]  /*2580*/  @!P5 LDGSTS.E.BYPASS.LTC128B.128 [R237+0x12800], [R14.64+0x80] ;  /* 0x128000800eeddfae */ /* 0x0003e2000b901d4c */
[----:B------:R-:W-:-:S03]  /*2590*/  IMAD R232, R7, 0x2, R234 ;  /* 0x0000000207e87824 */ /* 0x000fc600078e02ea */
[----:B------:R1:W-:Y:S01]  /*25a0*/  @!P5 LDGSTS.E.BYPASS.LTC128B.128 [R237+0x14800], [R14.64+0x100] ;  /* 0x148001000eeddfae */ /* 0x0003e2000b901d4c */
[----:B------:R-:W-:-:S03]  /*25b0*/  IMAD R229, R5, 0x2, R232 ;  /* 0x0000000205e57824 */ /* 0x000fc600078e02e8 */
[----:B------:R1:W-:Y:S02]  /*25c0*/  @!P5 LDGSTS.E.BYPASS.LTC128B.128 [R237+0x16800], [R14.64+0x180] ;  /* 0x168001800eeddfae */ /* 0x0003e4000b901d4c */
[----:B------:R-:W-:Y:S01]  /*25d0*/  @P1 IADD3 R231, R0, -0x20, RZ ;  /* 0xffffffe000e71810 */ /* 0x000fe20007ffe0ff */
[----:B------:R-:W-:Y:S01]  /*25e0*/  IMAD.MOV.U32 R0, RZ, RZ, 0x40 ;  /* 0x00000040ff007424 */ /* 0x000fe200078e00ff */
[----:B------:R-:W-:Y:S02]  /*25f0*/  @P4 STS.128 [R237+0x11000], RZ ;  /* 0x011000ffed004388 */ /* 0x000fe40000000c00 */
[C---:B------:R-:W-:Y:S02]  /*2600*/  IADD3 R223, R231.reuse, 0x800, RZ ;  /* 0x00000800e7df7810 */ /* 0x040fe40007ffe0ff */
[----:B------:R-:W-:Y:S01]  /*2610*/  @P4 STS.128 [R237+0x13000], RZ ;  /* 0x013000ffed004388 */ /* 0x000fe20000000c00 */
[----:B------:R-:W-:Y:S02]  /*2620*/  SEL R0, R0, 0xffffffc0, !P2 ;  /* 0xffffffc000007807 */ /* 0x000fe40005000000 */
[C---:B------:R-:W-:Y:S01]  /*2630*/  IADD3 R222, R231.reuse, 0x1000, RZ ;  /* 0x00001000e7de7810 */ /* 0x040fe20007ffe0ff */
[----:B------:R-:W-:Y:S01]  /*2640*/  @P4 STS.128 [R237+0x15000], RZ ;  /* 0x015000ffed004388 */ /* 0x000fe20000000c00 */
[----:B------:R-:W-:Y:S01]  /*2650*/  IADD3 R221, R231, 0x1800, RZ ;  /* 0x00001800e7dd7810 */ /* 0x000fe20007ffe0ff */
[----:B------:R-:W-:Y:S01]  /*2660*/  IMAD.IADD R227, R233, 0x1, R0 ;  /* 0x00000001e9e37824 */ /* 0x000fe200078e0200 */
[C---:B------:R-:W-:Y:S01]  /*2670*/  IADD3 R219, R231.reuse, 0x2000, RZ ;  /* 0x00002000e7db7810 */ /* 0x040fe20007ffe0ff */
[----:B------:R-:W-:Y:S01]  /*2680*/  @P4 STS.128 [R237+0x17000], RZ ;  /* 0x017000ffed004388 */ /* 0x000fe20000000c00 */
[----:B------:R-:W-:Y:S01]  /*2690*/  IMAD.IADD R220, R0, 0x1, R231 ;  /* 0x0000000100dc7824 */ /* 0x000fe200078e02e7 */
[----:B------:R-:W-:-:S02]  /*26a0*/  IADD3 R218, R231, 0x2800, RZ ;  /* 0x00002800e7da7810 */ /* 0x000fc40007ffe0ff */
        /* <DEDUP_REMOVED lines=15> */
[----:B------:R-:W-:Y:S01]  /*27a0*/  @P3 STS.128 [R237+0x11800], RZ ;  /* 0x011800ffed003388 */ /* 0x000fe20000000c00 */
[C---:B------:R-:W-:Y:S02]  /*27b0*/  IADD3 R209, R231.reuse, 0x7000, RZ ;  /* 0x00007000e7d17810 */ /* 0x040fe40007ffe0ff */
[----:B------:R-:W-:Y:S01]  /*27c0*/  IADD3 R208, R231, 0x7800, RZ ;  /* 0x00007800e7d07810 */ /* 0x000fe20007ffe0ff */
        /* <DEDUP_REMOVED lines=10> */
[----:B---3--:R-:W-:Y:S04]  /*2870*/  LDSM.16.M88.4 R24, [R234] ;  /* 0x00000000ea18783b */ /* 0x008fe80000000200 */
[----:B------:R-:W3:Y:S04]  /*2880*/  LDSM.16.M88.4 R72, [R233+0x8000] ;  /* 0x00800000e948783b */ /* 0x000ee80000000200 */
[----:B------:R-:W4:Y:S04]  /*2890*/  LDSM.16.M88.4 R40, [R233+0x8800] ;  /* 0x00880000e928783b */ /* 0x000f280000000200 */
[----:B------:R-:W4:Y:S04]  /*28a0*/  LDSM.16.M88.4 R32, [R233+0x9000] ;  /* 0x00900000e920783b */ /* 0x000f280000000200 */
[----:B------:R-:W-:Y:S04]  /*28b0*/  LDSM.16.M88.4 R60, [R232] ;  /* 0x00000000e83c783b */ /* 0x000fe80000000200 */
[----:B------:R-:W-:Y:S04]  /*28c0*/  LDSM.16.M88.4 R64, [R231] ;  /* 0x00000000e740783b */ /* 0x000fe80000000200 */
[----:B-1----:R-:W1:Y:S04]  /*28d0*/  LDSM.16.M88.4 R12, [R233+0x9800] ;  /* 0x00980000e90c783b */ /* 0x002e680000000200 */
[----:B------:R-:W1:Y:S04]  /*28e0*/  LDSM.16.M88.4 R56, [R231+0x800] ;  /* 0x00080000e738783b */ /* 0x000e680000000200 */
[----:B------:R-:W1:Y:S04]  /*28f0*/  LDSM.16.M88.4 R48, [R231+0x1800] ;  /* 0x00180000e730783b */ /* 0x000e680000000200 */
[----:B------:R-:W1:Y:S04]  /*2900*/  LDSM.16.M88.4 R52, [R231+0x1000] ;  /* 0x00100000e734783b */ /* 0x000e680000000200 */
[----:B--2---:R-:W-:Y:S01]  /*2910*/  LDSM.16.M88.4 R20, [R230] ;  /* 0x00000000e614783b */ /* 0x004fe20000000200 */
[C---:B---3--:R-:W-:Y:S03]  /*2920*/  HMMA.16816.F32.BF16 R8, R24.reuse, R72, RZ ;  /* 0x000000481808723c */ /* 0x048fe600000418ff */
[----:B----4-:R-:W2:Y:S04]  /*2930*/  LDSM.16.M88.4 R16, [R227+0x8000] ;  /* 0x00800000e310783b */ /* 0x010ea80000000200 */
[----:B------:R-:W-:Y:S01]  /*2940*/  LDSM.16.M88.4 R80, [R227+0x9000] ;  /* 0x00900000e350783b */ /* 0x000fe20000000200 */
[C---:B------:R-:W-:Y:S03]  /*2950*/  HMMA.16816.F32.BF16 R72, R24.reuse, R74, RZ ;  /* 0x0000004a1848723c */ /* 0x040fe600000418ff */
[----:B------:R-:W-:Y:S04]  /*2960*/  LDSM.16.M88.4 R76, [R227+0x9800] ;  /* 0x00980000e34c783b */ /* 0x000fe80000000200 */
[----:B------:R-:W-:Y:S01]  /*2970*/  LDSM.16.M88.4 R68, [R229] ;  /* 0x00000000e544783b */ /* 0x000fe20000000200 */
[C---:B------:R-:W-:Y:S03]  /*2980*/  HMMA.16816.F32.BF16 R44, R24.reuse, R40, RZ ;  /* 0x00000028182c723c */ /* 0x040fe600000418ff */
        /* <DEDUP_REMOVED lines=172> */
[----:B------:R-:W3:Y:S07]  /*3450*/  LDSM.16.M88.4 R12, [R220+0x6800] ;  /* 0x00680000dc0c783b */ /* 0x000eee0000000200 */
[C---:B--2---:R-:W-:Y:S08]  /*3460*/  HMMA.16816.F32.BF16 R8, R20.reuse, R16, R8 ;  /* 0x000000101408723c */ /* 0x044ff00000041808 */
[C---:B------:R-:W-:Y:S01]  /*3470*/  HMMA.16816.F32.BF16 R72, R20.reuse, R18, R72 ;  /* 0x000000121448723c */ /* 0x040fe20000041848 */
[----:B------:R-:W2:Y:S07]  /*3480*/  LDSM.16.M88.4 R16, [R220+0x7000] ;  /* 0x00700000dc10783b */ /* 0x000eae0000000200 */
[C---:B------:R-:W-:Y:S08]  /*3490*/  HMMA.16816.F32.BF16 R44, R20.reuse, R32, R44 ;  /* 0x00000020142c723c */ /* 0x040ff0000004182c */
[C---:B------:R-:W-:Y:S08]  /*34a0*/  HMMA.16816.F32.BF16 R40, R20.reuse, R34, R40 ;  /* 0x000000221428723c */ /* 0x040ff00000041828 */
[C---:B------:R-:W-:Y:S08]  /*34b0*/  HMMA.16816.F32.BF16 R36, R20.reuse, R24, R36 ;  /* 0x000000181424723c */ /* 0x040ff00000041824 */
[C---:B------:R-:W-:Y:S08]  /*34c0*/  HMMA.16816.F32.BF16 R76, R20.reuse, R26, R76 ;  /* 0x0000001a144c723c */ /* 0x040ff0000004184c */
[C---:B------:R-:W-:Y:S08]  /*34d0*/  HMMA.16816.F32.BF16 R64, R20.reuse, R52, R64 ;  /* 0x000000341440723c */ /* 0x040ff00000041840 */
[----:B------:R-:W-:Y:S07]  /*34e0*/  HMMA.16816.F32.BF16 R48, R20, R54, R48 ;  /* 0x000000361430723c */ /* 0x000fee0000041830 */
[----:B------:R-:W-:Y:S01]  /*34f0*/  LOP3.LUT R21, R88, 0x6, RZ, 0xc0, !PT ;  /* 0x0000000658157812 */ /* 0x000fe200078ec0ff */
[----:B-1----:R-:W-:Y:S04]  /*3500*/  HMMA.16816.F32.BF16 R8, R60, R56, R8 ;  /* 0x000000383c08723c */ /* 0x002fe80000041808 */
[----:B------:R-:W-:-:S02]  /*3510*/  IMAD.IADD R0, R2, 0x1, R21 ;  /* 0x0000000102007824 */ /* 0x000fc400078e0215 */
[----:B------:R-:W1:Y:S01]  /*3520*/  LDSM.16.M88.4 R20, [R220+0x7800] ;  /* 0x00780000dc14783b */ /* 0x000e620000000200 */
[----:B------:R-:W-:-:S04]  /*3530*/  DEPBAR.LE SB0, 0x0 ;  /* 0x000080000000791a */ /* 0x000fc80000000000 */
[C---:B------:R-:W-:Y:S01]  /*3540*/  HMMA.16816.F32.BF16 R72, R60.reuse, R58, R72 ;  /* 0x0000003a3c48723c */ /* 0x040fe20000041848 */
[C---:B------:R-:W-:Y:S02]  /*3550*/  IADD3 R26, R0.reuse, 0x9, RZ ;  /* 0x00000009001a7810 */ /* 0x040fe40007ffe0ff */
[CC--:B------:R-:W-:Y:S02]  /*3560*/  ISETP.GE.AND P4, PT, R0.reuse, R91.reuse, PT ;  /* 0x0000005b0000720c */ /* 0x0c0fe40003f86270 */
[C---:B------:R-:W-:Y:S02]  /*3570*/  IADD3 R24, R0.reuse, 0x1, RZ ;  /* 0x0000000100187810 */ /* 0x040fe40007ffe0ff */
[----:B------:R-:W-:Y:S01]  /*3580*/  IADD3 R28, R0, 0x8, RZ ;  /* 0x00000008001c7810 */ /* 0x000fe20007ffe0ff */
[----:B---3--:R-:W-:Y:S01]  /*3590*/  HMMA.16816.F32.BF16 R44, R60, R12, R44 ;  /* 0x0000000c3c2c723c */ /* 0x008fe2000004182c */
[-C--:B------:R-:W-:Y:S02]  /*35a0*/  ISETP.GE.AND P0, PT, R26, R91.reuse, PT ;  /* 0x0000005b1a00720c */ /* 0x080fe40003f06270 */
[----:B------:R-:W-:-:S02]  /*35b0*/  ISETP.GE.AND P3, PT, R24, R91, PT ;  /* 0x0000005b1800720c */ /* 0x000fc40003f66270 */
[----:B------:R-:W-:Y:S02]  /*35c0*/  FSEL R26, R8, -INF , !P4 ;  /* 0xff800000081a7808 */ /* 0x000fe40006000000 */
[C---:B------:R-:W-:Y:S01]  /*35d0*/  IADD3 R12, R0.reuse, 0x11, RZ ;  /* 0x00000011000c7810 */ /* 0x040fe20007ffe0ff */
[C---:B--2---:R-:W-:Y:S01]  /*35e0*/  HMMA.16816.F32.BF16 R36, R60.reuse, R16, R36 ;  /* 0x000000103c24723c */ /* 0x044fe20000041824 */
[----:B------:R-:W-:Y:S02]  /*35f0*/  IADD3 R8, R0, 0x21, RZ ;  /* 0x0000002100087810 */ /* 0x000fe40007ffe0ff */
[----:B------:R-:W-:Y:S02]  /*3600*/  FSEL R25, R10, -INF , !P4 ;  /* 0xff8000000a197808 */ /* 0x000fe40006000000 */
[----:B------:R-:W-:Y:S02]  /*3610*/  IADD3 R24, R0, 0x10, RZ ;  /* 0x0000001000187810 */ /* 0x000fe40007ffe0ff */
[----:B------:R-:W-:Y:S01]  /*3620*/  ISETP.GE.AND P2, PT, R28, R91, PT ;  /* 0x0000005b1c00720c */ /* 0x000fe20003f46270 */
[----:B------:R-:W-:Y:S01]  /*3630*/  HMMA.16816.F32.BF16 R40, R60, R14, R40 ;  /* 0x0000000e3c28723c */ /* 0x000fe20000041828 */
[----:B------:R-:W-:-:S02]  /*3640*/  IADD3 R10, R0, 0x20, RZ ;  /* 0x00000020000a7810 */ /* 0x000fc40007ffe0ff */
[----:B------:R-:W-:Y:S02]  /*3650*/  FSEL R73, R73, -INF , !P0 ;  /* 0xff80000049497808 */ /* 0x000fe40004000000 */
[-C--:B------:R-:W-:Y:S02]  /*3660*/  ISETP.GE.AND P5, PT, R12, R91.reuse, PT ;  /* 0x0000005b0c00720c */ /* 0x080fe40003fa6270 */
[----:B------:R-:W-:Y:S01]  /*3670*/  IADD3 R14, R0, 0x18, RZ ;  /* 0x00000018000e7810 */ /* 0x000fe20007ffe0ff */
[----:B------:R-:W-:Y:S01]  /*3680*/  HMMA.16816.F32.BF16 R76, R60, R18, R76 ;  /* 0x000000123c4c723c */ /* 0x000fe2000004184c */
[-C--:B------:R-:W-:Y:S02]  /*3690*/  ISETP.GE.AND P1, PT, R24, R91.reuse, PT ;  /* 0x0000005b1800720c */ /* 0x080fe40003f26270 */
[----:B------:R-:W-:Y:S02]  /*36a0*/  ISETP.GE.AND P4, PT, R14, R91, PT ;  /* 0x0000005b0e00720c */ /* 0x000fe40003f86270 */
[----:B------:R-:W-:-:S02]  /*36b0*/  FSEL R14, R75, -INF , !P0 ;  /* 0xff8000004b0e7808 */ /* 0x000fc40004000000 */
[----:B------:R-:W-:Y:S01]  /*36c0*/  ISETP.GE.AND P0, PT, R8, R91, PT ;  /* 0x0000005b0800720c */ /* 0x000fe20003f06270 */
[C---:B-1----:R-:W-:Y:S01]  /*36d0*/  HMMA.16816.F32.BF16 R64, R60.reuse, R20, R64 ;  /* 0x000000143c40723c */ /* 0x042fe20000041840 */
[C---:B------:R-:W-:Y:S02]  /*36e0*/  IADD3 R8, R0.reuse, 0x29, RZ ;  /* 0x0000002900087810 */ /* 0x040fe40007ffe0ff */
[----:B------:R-:W-:Y:S02]  /*36f0*/  IADD3 R12, R0, 0x19, RZ ;  /* 0x00000019000c7810 */ /* 0x000fe40007ffe0ff */
[----:B------:R-:W-:Y:S02]  /*3700*/  FSEL R74, R74, -INF , !P2 ;  /* 0xff8000004a4a7808 */ /* 0x000fe40005000000 */
[----:B------:R-:W-:Y:S01]  /*3710*/  FSEL R17, R72, -INF , !P2 ;  /* 0xff80000048117808 */ /* 0x000fe20005000000 */
[----:B------:R-:W-:Y:S01]  /*3720*/  HMMA.16816.F32.BF16 R48, R60, R22, R48 ;  /* 0x000000163c30723c */ /* 0x000fe20000041830 */
[----:B------:R-:W-:-:S02]  /*3730*/  FSEL R24, R11, -INF , !P3 ;  /* 0xff8000000b187808 */ /* 0x000fc40005800000 */
[----:B------:R-:W-:Y:S02]  /*3740*/  ISETP.GE.AND P2, PT, R10, R91, PT ;  /* 0x0000005b0a00720c */ /* 0x000fe40003f46270 */
[----:B------:R-:W-:Y:S02]  /*3750*/  IADD3 R10, R0, 0x28, RZ ;  /* 0x00000028000a7810 */ /* 0x000fe40007ffe0ff */
[----:B------:R-:W-:Y:S02]  /*3760*/  FSEL R16, R47, -INF , !P5 ;  /* 0xff8000002f107808 */ /* 0x000fe40006800000 */
[----:B------:R-:W-:Y:S02]  /*3770*/  FSEL R11, R45, -INF , !P5 ;  /* 0xff8000002d0b7808 */ /* 0x000fe40006800000 */
[----:B------:R-:W-:Y:S02]  /*3780*/  FSEL R198, R39, -INF , !P0 ;  /* 0xff80000027c67808 */ /* 0x000fe40004000000 */
[----:B------:R-:W-:-:S02]  /*3790*/  FSEL R189, R37, -INF , !P0 ;  /* 0xff80000025bd7808 */ /* 0x000fc40004000000 */
[----:B------:R-:W-:Y:S02]  /*37a0*/  FSEL R27, R9, -INF , !P3 ;  /* 0xff800000091b7808 */ /* 0x000fe40005800000 */
[-C--:B------:R-:W-:Y:S02]  /*37b0*/  ISETP.GE.AND P5, PT, R8, R91.reuse, PT ;  /* 0x0000005b0800720c */ /* 0x080fe40003fa6270 */
[----:B------:R-:W-:Y:S02]  /*37c0*/  ISETP.GT.AND P0, PT, R167, R236, PT ;  /* 0x000000eca700720c */ /* 0x000fe40003f04270 */
[----:B------:R-:W-:Y:S02]  /*37d0*/  ISETP.GE.AND P3, PT, R12, R91, PT ;  /* 0x0000005b0c00720c */ /* 0x000fe40003f66270 */
[----:B------:R-:W-:Y:S02]  /*37e0*/  IADD3 R8, R0, 0x30, RZ ;  /* 0x0000003000087810 */ /* 0x000fe40007ffe0ff */
[----:B------:R-:W-:-:S02]  /*37f0*/  FSEL R12, R46, -INF , !P1 ;  /* 0xff8000002e0c7808 */ /* 0x000fc40004800000 */
[----:B------:R-:W-:Y:S02]  /*3800*/  FSEL R15, R44, -INF , !P1 ;  /* 0xff8000002c0f7808 */ /* 0x000fe40004800000 */
[-C--:B------:R-:W-:Y:S02]  /*3810*/  ISETP.GE.AND P1, PT, R10, R91.reuse, PT ;  /* 0x0000005b0a00720c */ /* 0x080fe40003f26270 */
[----:B------:R-:W-:Y:S02]  /*3820*/  IADD3 R18, R0, 0x31, RZ ;  /* 0x0000003100127810 */ /* 0x000fe40007ffe0ff */
[----:B------:R-:W-:Y:S02]  /*3830*/  FSEL R10, R42, -INF , !P4 ;  /* 0xff8000002a0a7808 */ /* 0x000fe40006000000 */
[----:B------:R-:W-:Y:S02]  /*3840*/  FSEL R13, R40, -INF , !P4 ;  /* 0xff800000280d7808 */ /* 0x000fe40006000000 */
[----:B------:R-:W-:-:S02]  /*3850*/  ISETP.GE.AND P4, PT, R8, R91, PT ;  /* 0x0000005b0800720c */ /* 0x000fc40003f86270 */
[----:B------:R-:W-:Y:S02]  /*3860*/  FSEL R8, R43, -INF , !P3 ;  /* 0xff8000002b087808 */ /* 0x000fe40005800000 */
[----:B------:R-:W-:Y:S02]  /*3870*/  FSEL R9, R41, -INF , !P3 ;  /* 0xff80000029097808 */ /* 0x000fe40005800000 */
[----:B------:R-:W-:Y:S02]  /*3880*/  ISETP.GE.AND P3, PT, R18, R91, PT ;  /* 0x0000005b1200720c */ /* 0x000fe40003f66270 */
[C---:B------:R-:W-:Y:S02]  /*3890*/  IADD3 R18, R0.reuse, 0x38, RZ ;  /* 0x0000003800127810 */ /* 0x040fe40007ffe0ff */
[----:B------:R-:W-:Y:S02]  /*38a0*/  IADD3 R0, R0, 0x39, RZ ;  /* 0x0000003900007810 */ /* 0x000fe40007ffe0ff */
[----:B------:R-:W-:-:S02]  /*38b0*/  FSEL R186, R38, -INF , !P2 ;  /* 0xff80000026ba7808 */ /* 0x000fc40005000000 */
[----:B------:R-:W-:Y:S02]  /*38c0*/  FSEL R195, R36, -INF , !P2 ;  /* 0xff80000024c37808 */ /* 0x000fe40005000000 */
[----:B------:R-:W-:Y:S02]  /*38d0*/  FSEL R188, R78, -INF , !P1 ;  /* 0xff8000004ebc7808 */ /* 0x000fe40004800000 */
[----:B------:R-:W-:Y:S02]  /*38e0*/  FSEL R193, R76, -INF , !P1 ;  /* 0xff8000004cc17808 */ /* 0x000fe40004800000 */
[----:B------:R-:W-:Y:S02]  /*38f0*/  FSEL R190, R67, -INF , !P3 ;  /* 0xff80000043be7808 */ /* 0x000fe40005800000 */
[----:B------:R-:W-:Y:S01]  /*3900*/  FSEL R199, R65, -INF , !P3 ;  /* 0xff80000041c77808 */ /* 0x000fe20005800000 */
[----:B------:R-:W-:Y:S01]  /*3910*/  BAR.SYNC.DEFER_BLOCKING 0x0 ;  /* 0x0000000000007b1d */ /* 0x000fe20000010000 */
[----:B------:R-:W-:-:S02]  /*3920*/  ISETP.GE.AND P2, PT, R18, R91, PT ;  /* 0x0000005b1200720c */ /* 0x000fc40003f46270 */
[----:B------:R-:W-:Y:S02]  /*3930*/  ISETP.GE.AND P1, PT, R0, R91, PT ;  /* 0x0000005b0000720c */ /* 0x000fe40003f26270 */
[----:B------:R-:W-:Y:S02]  /*3940*/  @!P0 LEA R244, P3, R84, c[0x0][0x168], 0x1 ;  /* 0x00005a0054f48a11 */ /* 0x000fe400078608ff */
[----:B------:R-:W-:Y:S02]  /*3950*/  LOP3.LUT R0, R6, R89, RZ, 0xfc, !PT ;  /* 0x0000005906007212 */ /* 0x000fe400078efcff */
        /* <DEDUP_REMOVED lines=8> */
[----:B------:R-:W-:Y:S01]  /*39e0*/  @!P0 LEA.HI.X R239, R84, c[0x0][0x16c], R87, 0x1, P3 ;  /* 0x00005b0054ef8a11 */ /* 0x000fe200018f0c57 */
        /* <DEDUP_REMOVED lines=9> */
[----:B------:R-:W-:-:S02]  /*3a80*/  ISETP.GE.AND P0, PT, R22, RZ, PT ;  /* 0x000000ff1600720c */ /* 0x000fc40003f06270 */
[----:B------:R-:W-:Y:S01]  /*3a90*/  LOP3.LUT R2, RZ, c[0x0][0x2d0], RZ, 0x33, !PT ;  /* 0x0000b400ff027a12 */ /* 0x000fe200078e33ff */
        /* <DEDUP_REMOVED lines=11> */
[C---:B------:R-:W-:Y:S02]  /*3b50*/  IMAD R21, R4.reuse, R21, R18 ;  /* 0x0000001504157224 */ /* 0x040fe400078e0212 */
        /* <DEDUP_REMOVED lines=22> */
[----:B------:R-:W-:-:S05]  /*3cc0*/  IMAD R19, R2, c[0x0][0x2d0], -R19 ;  /* 0x0000b40002137a24 */ /* 0x000fca00078e0a13 */
[----:B------:R-:W-:-:S05]  /*3cd0*/  SHF.R.S32.HI R2, RZ, 0x1f, R19 ;  /* 0x0000001fff027819 */ /* 0x000fca0000011413 */
[----:B------:R-:W-:-:S04]  /*3ce0*/  IMAD R2, R2, c[0x0][0x198], RZ ;  /* 0x0000660002027a24 */ /* 0x000fc800078e02ff */
[C---:B------:R-:W-:Y:S02]  /*3cf0*/  IMAD R2, R19.reuse, c[0x0][0x19c], R2 ;  /* 0x0000670013027a24 */ /* 0x040fe400078e0202 */
[----:B--2---:R-:W-:Y:S02]  /*3d00*/  IMAD.IADD R6, R6, 0x1, -R21 ;  /* 0x0000000106067824 */ /* 0x004fe400078e0a15 */
[----:B------:R-:W-:-:S03]  /*3d10*/  IMAD.WIDE.U32 R20, R19, c[0x0][0x198], RZ ;  /* 0x0000660013147a25 */ /* 0x000fc600078e00ff */
[----:B------:R-:W-:Y:S02]  /*3d20*/  SHF.R.S32.HI R4, RZ, 0x1f, R6 ;  /* 0x0000001fff047819 */ /* 0x000fe40000011406 */
[----:B------:R-:W-:-:S03]  /*3d30*/  IADD3 R21, R21, R2, RZ ;  /* 0x0000000215157210 */ /* 0x000fc60007ffe0ff */
[----:B------:R-:W-:Y:S02]  /*3d40*/  IMAD R19, R4, c[0x0][0x180], RZ ;  /* 0x0000600004137a24 */ /* 0x000fe400078e02ff */
[----:B------:R-:W-:-:S04]  /*3d50*/  IMAD.WIDE.U32 R20, R6, c[0x0][0x180], R20 ;  /* 0x0000600006147a25 */ /* 0x000fc800078e0014 */
[----:B------:R-:W-:Y:S01]  /*3d60*/  IMAD R19, R6, c[0x0][0x184], R19 ;  /* 0x0000610006137a24 */ /* 0x000fe200078e0213 */
[----:B------:R-:W-:-:S03]  /*3d70*/  MOV R2, R20 ;  /* 0x0000001400027202 */ /* 0x000fc60000000f00 */
[----:B------:R-:W-:Y:S01]  /*3d80*/  IMAD.IADD R19, R21, 0x1, R19 ;  /* 0x0000000115137824 */ /* 0x000fe200078e0213 */
[----:B------:R-:W-:Y:S05]  /*3d90*/  BRA `(.L_x_5128) ;  /* 0x0000002000007947 */ /* 0x000fea0003800000 */
.L_x_5127:
[----:B------:R-:W-:-:S04]  /*3da0*/  LEA R2, -R3, RZ, 0x6 ;  /* 0x000000ff03027211 */ /* 0x000fc800078e31ff */
[----:B------:R-:W-:Y:S02]  /*3db0*/  SHF.R.S32.HI R19, RZ, 0x1f, R2 ;  /* 0x0000001fff137819 */ /* 0x000fe40000011402 */
.L_x_5128:
[----:B------:R-:W-:Y:S01]  /*3dc0*/  IADD3 R84, P0, R2, R84, RZ ;  /* 0x0000005402547210 */ /* 0x000fe20007f1e0ff */
[----:B------:R-:W-:Y:S02]  /*3dd0*/  IMAD.MOV.U32 R2, RZ, RZ, 0x5 ;  /* 0x00000005ff027424 */ /* 0x000fe400078e00ff */
[----:B------:R-:W-:Y:S01]  /*3de0*/  IMAD.SHL.U32 R21, R3, 0x20, RZ ;  /* 0x0000002003157824 */ /* 0x000fe200078e00ff */
[C---:B------:R-:W-:Y:S01]  /*3df0*/  LEA R244, P1, R84.reuse, c[0x0][0x168], 0x1 ;  /* 0x00005a0054f47a11 */ /* 0x040fe200078208ff */
[----:B------:R-:W-:Y:S01]  /*3e00*/  IMAD.X R19, R19, 0x1, R87, P0 ;  /* 0x0000000113137824 */ /* 0x000fe200000e0657 */
[----:B------:R-:W-:Y:S02]  /*3e10*/  SHF.L.U64.HI R2, R3, R2, c[0x0][0x19c] ;  /* 0x0000670003027619 */ /* 0x000fe40000010202 */
[----:B------:R-:W-:Y:S02]  /*3e20*/  IADD3 R18, P0, R21, R244, RZ ;  /* 0x000000f415127210 */ /* 0x000fe40007f1e0ff */
        /* <DEDUP_REMOVED lines=8> */
[----:B------:R1:W-:Y:S01]  /*3eb0*/  LDGSTS.E.BYPASS.LTC128B.128 [R237+0x8000], [R244.64] ;  /* 0x08000000f4ed7fae */ /* 0x0003e2000b901d4c */
[----:B------:R-:W-:-:S03]  /*3ec0*/  IMAD.X R21, R2, 0x1, R19, P1 ;  /* 0x0000000102157824 */ /* 0x000fc600008e0613 */
[----:B------:R1:W-:Y:S01]  /*3ed0*/  LDGSTS.E.BYPASS.LTC128B.128 [R237+0xa000], [R244.64+0x80] ;  /* 0x0a000080f4ed7fae */ /* 0x0003e2000b901d4c */
[----:B------:R-:W-:-:S03]  /*3ee0*/  IMAD.X R23, R2, 0x1, R21, P0 ;  /* 0x0000000102177824 */ /* 0x000fc600000e0615 */
        /* <DEDUP_REMOVED lines=15> */
.L_x_5126:
        /* <DEDUP_REMOVED lines=55> */
[C---:B------:R-:W-:Y:S01]  /*4350*/  FMUL.FTZ R169, R3.reuse, c[0x0][0x23c] ;  /* 0x00008f0003a97a20 */ /* 0x040fe20000410000 */
        /* <DEDUP_REMOVED lines=8> */
[----:B------:R-:W-:Y:S01]  /*43e0*/  ISETP.GT.AND P0, PT, R167, R236, PT ;  /* 0x000000eca700720c */ /* 0x000fe20003f04270 */
        /* <DEDUP_REMOVED lines=14> */
[----:B------:R-:W-:Y:S01]  /*44d0*/  FFMA.FTZ R2, R9, c[0x0][0x23c], -R194 ;  /* 0x00008f0009027a23 */ /* 0x000fe200000108c2 */
[----:B------:R-:W-:Y:S01]  /*44e0*/  LDSM.16.MT88.4 R28, [R226+0x10800] ;  /* 0x01080000e21c783b */ /* 0x000fe20000004200 */
        /* <DEDUP_REMOVED lines=8> */
[----:B------:R-:W3:Y:S01]  /*4570*/  MUFU.EX2 R174, R174 ;  /* 0x000000ae00ae7308 */ /* 0x000ee20000000800 */
[----:B--2---:R-:W-:Y:S01]  /*4580*/  F2FP.BF16.PACK_AB R148, R178, R183 ;  /* 0x000000b7b294723e */ /* 0x004fe200000010ff */
[----:B------:R-:W-:Y:S01]  /*4590*/  LDSM.16.MT88.4 R24, [R225+0x10800] ;  /* 0x01080000e118783b */ /* 0x000fe20000004200 */
        /* <DEDUP_REMOVED lines=9> */
[--C-:B------:R-:W-:Y:S01]  /*4630*/  FFMA.FTZ R195, R196, c[0x0][0x23c], -R169.reuse ;  /* 0x00008f00c4c37a23 */ /* 0x100fe200000108a9 */
[----:B------:R-:W2:Y:S01]  /*4640*/  MUFU.EX2 R180, R180 ;  /* 0x000000b400b47308 */ /* 0x000ea20000000800 */
[----:B---3--:R-:W-:Y:S01]  /*4650*/  F2FP.BF16.PACK_AB R150, R174, R181 ;  /* 0x000000b5ae96723e */ /* 0x008fe200000010ff */
[--C-:B------:R-:W-:Y:S02]  /*4660*/  FFMA.FTZ R196, R201, c[0x0][0x23c], -R194.reuse ;  /* 0x00008f00c9c47a23 */ /* 0x100fe400000108c2 */
[----:B------:R-:W-:Y:S02]  /*4670*/  FFMA.FTZ R201, R190, c[0x0][0x23c], -R169 ;  /* 0x00008f00bec97a23 */ /* 0x000fe400000108a9 */
[--C-:B------:R-:W-:Y:S02]  /*4680*/  FFMA.FTZ R199, R199, c[0x0][0x23c], -R194.reuse ;  /* 0x00008f00c7c77a23 */ /* 0x100fe400000108c2 */
[----:B------:R-:W-:Y:S01]  /*4690*/  MUFU.EX2 R187, R187 ;  /* 0x000000bb00bb7308 */ /* 0x000fe20000000800 */
[----:B------:R-:W-:-:S02]  /*46a0*/  FFMA.FTZ R197, R197, c[0x0][0x23c], -R194 ;  /* 0x00008f00c5c57a23 */ /* 0x000fc400000108c2 */
[----:B------:R-:W-:Y:S02]  /*46b0*/  FFMA.FTZ R248, R171, c[0x0][0x23c], -R194 ;  /* 0x00008f00abf87a23 */ /* 0x000fe400000108c2 */
[--C-:B------:R-:W-:Y:S02]  /*46c0*/  FFMA.FTZ R192, R192, c[0x0][0x23c], -R169.reuse ;  /* 0x00008f00c0c07a23 */ /* 0x100fe400000108a9 */
[--C-:B------:R-:W-:Y:S01]  /*46d0*/  FFMA.FTZ R190, R170, c[0x0][0x23c], -R169.reuse ;  /* 0x00008f00aabe7a23 */ /* 0x100fe200000108a9 */
[----:B------:R-:W3:Y:S01]  /*46e0*/  MUFU.EX2 R176, R176 ;  /* 0x000000b000b07308 */ /* 0x000ee20000000800 */
[----:B--2---:R-:W-:Y:S01]  /*46f0*/  F2FP.BF16.PACK_AB R149, R180, R185 ;  /* 0x000000b9b495723e */ /* 0x004fe200000010ff */
[----:B------:R-:W-:Y:S02]  /*4700*/  FFMA.FTZ R251, R168, c[0x0][0x23c], -R169 ;  /* 0x00008f00a8fb7a23 */ /* 0x000fe400000108a9 */
[----:B------:R-:W-:Y:S01]  /*4710*/  FADD.FTZ R178, R183, R178 ;  /* 0x000000b2b7b27221 */ /* 0x000fe20000010000 */
[----:B------:R-:W-:Y:S01]  /*4720*/  LDSM.16.MT88.4 R168, [R225+0x13800] ;  /* 0x01380000e1a8783b */ /* 0x000fe20000004200 */
[----:B------:R-:W-:-:S02]  /*4730*/  FADD.FTZ R180, R185, R180 ;  /* 0x000000b4b9b47221 */ /* 0x000fc40000010000 */
[----:B------:R-:W-:Y:S01]  /*4740*/  MUFU.EX2 R179, R179 ;  /* 0x000000b300b37308 */ /* 0x000fe20000000800 */
[----:B------:R-:W-:-:S04]  /*4750*/  FADD.FTZ R181, R181, R178 ;  /* 0x000000b2b5b57221 */ /* 0x000fc80000010000 */
[----:B------:R-:W-:Y:S01]  /*4760*/  FADD.FTZ R174, R174, R181 ;  /* 0x000000b5aeae7221 */ /* 0x000fe20000010000 */
[----:B---3--:R-:W-:Y:S02]  /*4770*/  F2FP.BF16.PACK_AB R151, R176, R187 ;  /* 0x000000bbb097723e */ /* 0x008fe400000010ff */
        /* <DEDUP_REMOVED lines=19> */
[C---:B----4-:R-:W-:Y:S02]  /*48b0*/  HMMA.16816.F32.BF16 R80, R148.reuse, R84, RZ ;  /* 0x000000549450723c */ /* 0x050fe400000418ff */
        /* <DEDUP_REMOVED lines=148> */
[C---:B------:R-:W-:Y:S08]  /*5200*/  HMMA.16816.F32.BF16 R120, R4.reuse, R20, R120 ;  /* 0x000000140478723c */ /* 0x040ff00000041878 */
[C---:B------:R-:W-:Y:S01]  /*5210*/  HMMA.16816.F32.BF16 R124, R4.reuse, R22, R124 ;  /* 0x00000016047c723c */ /* 0x040fe2000004187c */
[----:B------:R-:W1:Y:S07]  /*5220*/  LDSM.16.MT88.4 R20, [R225+0x11800] ;  /* 0x01180000e114783b */ /* 0x000e6e0000004200 */
[C---:B---3--:R-:W-:Y:S08]  /*5230*/  HMMA.16816.F32.BF16 R128, R4.reuse, R16, R128 ;  /* 0x000000100480723c */ /* 0x048ff00000041880 */
[C---:B------:R-:W-:Y:S01]  /*5240*/  HMMA.16816.F32.BF16 R132, R4.reuse, R18, R132 ;  /* 0x000000120484723c */ /* 0x040fe20000041884 */
[----:B------:R-:W3:Y:S07]  /*5250*/  LDSM.16.MT88.4 R16, [R228+0x13800] ;  /* 0x01380000e410783b */ /* 0x000eee0000004200 */
[C---:B------:R-:W-:Y:S08]  /*5260*/  HMMA.16816.F32.BF16 R152, R4.reuse, R32, R152 ;  /* 0x000000200498723c */ /* 0x040ff00000041898 */
[----:B------:R-:W-:Y:S01]  /*5270*/  HMMA.16816.F32.BF16 R148, R4, R34, R148 ;  /* 0x000000220494723c */ /* 0x000fe20000041894 */
[----:B------:R-:W-:Y:S06]  /*5280*/  LDSM.16.MT88.4 R32, [R224+0x13800] ;  /* 0x01380000e020783b */ /* 0x000fec0000004200 */
[----:B-----5:R-:W-:Y:S01]  /*5290*/  F2FP.BF16.PACK_AB R4, R199, R196 ;  /* 0x000000c4c704723e */ /* 0x020fe200000010ff */
        /* <DEDUP_REMOVED lines=20> */
[C---:B----4-:R-:W-:Y:S08]  /*53e0*/  HMMA.16816.F32.BF16 R40, R4.reuse, R24, R40 ;  /* 0x000000180428723c */ /* 0x050ff00000041828 */
[C---:B------:R-:W-:Y:S01]  /*53f0*/  HMMA.16816.F32.BF16 R44, R4.reuse, R26, R44 ;  /* 0x0000001a042c723c */ /* 0x040fe2000004182c */
[----:B------:R-:W4:Y:S07]  /*5400*/  LDSM.16.MT88.4 R24, [R225+0x15800] ;  /* 0x01580000e118783b */ /* 0x000f2e0000004200 */
        /* <DEDUP_REMOVED lines=42> */
.L_x_5133:
        /* <DEDUP_REMOVED lines=64> */
.L_x_5130:
        /* <DEDUP_REMOVED lines=15> */
[----:B------:R-:W-:Y:S01]  /*5ba0*/  ISETP.GT.AND P0, PT, R249, R236, PT ;  /* 0x000000ecf900720c */ /* 0x000fe20003f04270 */
        /* <DEDUP_REMOVED lines=14> */
[----:B------:R-:W4:Y:S04]  /*5c90*/  LDSM.16.M88.4 R176, [R233+0x8800] ;  /* 0x00880000e9b0783b */ /* 0x000f280000000200 */
[----:B------:R-:W2:Y:S04]  /*5ca0*/  LDSM.16.M88.4 R180, [R233+0x9000] ;  /* 0x00900000e9b4783b */ /* 0x000ea80000000200 */
[----:B------:R-:W0:Y:S04]  /*5cb0*/  LDGDEPBAR ;  /* 0x00000000000079af */ /* 0x000e280000000000 */
[----:B------:R-:W5:Y:S04]  /*5cc0*/  LDSM.16.M88.4 R184, [R233+0x9800] ;  /* 0x00980000e9b8783b */ /* 0x000f680000000200 */
[----:B------:R-:W-:Y:S04]  /*5cd0*/  LDSM.16.M88.4 R188, [R232] ;  /* 0x00000000e8bc783b */ /* 0x000fe80000000200 */
[----:B------:R-:W1:Y:S04]  /*5ce0*/  LDSM.16.M88.4 R192, [R231] ;  /* 0x00000000e7c0783b */ /* 0x000e680000000200 */
[----:B------:R-:W1:Y:S04]  /*5cf0*/  LDSM.16.M88.4 R196, [R223] ;  /* 0x00000000dfc4783b */ /* 0x000e680000000200 */
[----:B------:R-:W1:Y:S04]  /*5d00*/  LDSM.16.M88.4 R200, [R222] ;  /* 0x00000000dec8783b */ /* 0x000e680000000200 */
[----:B------:R-:W1:Y:S01]  /*5d10*/  LDSM.16.M88.4 R204, [R221] ;  /* 0x00000000ddcc783b */ /* 0x000e620000000200 */
[C---:B---3--:R-:W-:Y:S08]  /*5d20*/  HMMA.16816.F32.BF16 R4, R168.reuse, R172, RZ ;  /* 0x000000aca804723c */ /* 0x048ff000000418ff */
[C---:B------:R-:W-:Y:S01]  /*5d30*/  HMMA.16816.F32.BF16 R8, R168.reuse, R174, RZ ;  /* 0x000000aea808723c */ /* 0x040fe200000418ff */
[----:B------:R-:W-:Y:S07]  /*5d40*/  LDSM.16.M88.4 R172, [R230] ;  /* 0x00000000e6ac783b */ /* 0x000fee0000000200 */
[C---:B----4-:R-:W-:Y:S08]  /*5d50*/  HMMA.16816.F32.BF16 R12, R168.reuse, R176, RZ ;  /* 0x000000b0a80c723c */ /* 0x050ff000000418ff */
[C---:B------:R-:W-:Y:S01]  /*5d60*/  HMMA.16816.F32.BF16 R16, R168.reuse, R178, RZ ;  /* 0x000000b2a810723c */ /* 0x040fe200000418ff */
[----:B------:R-:W3:Y:S07]  /*5d70*/  LDSM.16.M88.4 R176, [R227+0x8000] ;  /* 0x00800000e3b0783b */ /* 0x000eee0000000200 */
[C---:B--2---:R-:W-:Y:S08]  /*5d80*/  HMMA.16816.F32.BF16 R20, R168.reuse, R180, RZ ;  /* 0x000000b4a814723c */ /* 0x044ff000000418ff */
[C---:B------:R-:W-:Y:S01]  /*5d90*/  HMMA.16816.F32.BF16 R24, R168.reuse, R182, RZ ;  /* 0x000000b6a818723c */ /* 0x040fe200000418ff */
[----:B------:R-:W2:Y:S07]  /*5da0*/  LDSM.16.M88.4 R180, [R227+0x8800] ;  /* 0x00880000e3b4783b */ /* 0x000eae0000000200 */
        /* <DEDUP_REMOVED lines=17> */
[C---:B---3--:R-:W-:Y:S08]  /*5ec0*/  HMMA.16816.F32.BF16 R4, R172.reuse, R176, R4 ;  /* 0x000000b0ac04723c */ /* 0x048ff00000041804 */
[C---:B------:R-:W-:Y:S01]  /*5ed0*/  HMMA.16816.F32.BF16 R8, R172.reuse, R178, R8 ;  /* 0x000000b2ac08723c */ /* 0x040fe20000041808 */
[----:B------:R-:W-:Y:S07]  /*5ee0*/  LDSM.16.M88.4 R176, [R233+0xa000] ;  /* 0x00a00000e9b0783b */ /* 0x000fee0000000200 */
[C---:B--2---:R-:W-:Y:S08]  /*5ef0*/  HMMA.16816.F32.BF16 R12, R172.reuse, R180, R12 ;  /* 0x000000b4ac0c723c */ /* 0x044ff0000004180c */
        /* <DEDUP_REMOVED lines=236> */
.L_x_5132:
[C---:B------:R-:W-:Y:S01]  /*6dc0*/  LEA R244, P0, R168.reuse, R244, 0x1 ;  /* 0x000000f4a8f47211 */ /* 0x040fe200078008ff */
[----:B------:R-:W-:Y:S02]  /*6dd0*/  USHF.L.U32 UR5, UR7, 0x5, URZ ;  /* 0x0000000507057899 */ /* 0x000fe4000800063f */
[----:B------:R-:W-:Y:S01]  /*6de0*/  USHF.L.U64.HI UR7, UR7, UR8, UR4 ;  /* 0x0000000807077299 */ /* 0x000fe20008010204 */
[----:B------:R-:W-:Y:S03]  /*6df0*/  LEA.HI.X R239, R168, R239, R3, 0x1, P0 ;  /* 0x000000efa8ef7211 */ /* 0x000fe600000f0c03 */
        /* <DEDUP_REMOVED lines=27> */
.L_x_5131:
        /* <DEDUP_REMOVED lines=61> */
[----:B------:R-:W-:Y:S01]  /*7380*/  ISETP.GT.AND P0, PT, R249, R236, PT ;  /* 0x000000ecf900720c */ /* 0x000fe20003f04270 */
[----:B------:R-:W-:Y:S02]  /*7390*/  FFMA.FTZ R166, R8, c[0x0][0x23c], -R200 ;  /* 0x00008f0008a67a23 */ /* 0x000fe400000108c8 */
[--C-:B------:R-:W-:Y:S01]  /*73a0*/  FFMA.FTZ R6, R6, c[0x0][0x23c], -R198.reuse ;  /* 0x00008f0006067a23 */ /* 0x100fe200000108c6 */
[----:B------:R-:W4:Y:S01]  /*73b0*/  MUFU.EX2 R0, R0 ;  /* 0x0000000000007308 */ /* 0x000f220000000800 */
[--C-:B------:R-:W-:Y:S02]  /*73c0*/  FFMA.FTZ R7, R7, c[0x0][0x23c], -R198.reuse ;  /* 0x00008f0007077a23 */ /* 0x100fe400000108c6 */
[--C-:B------:R-:W-:Y:S02]  /*73d0*/  FFMA.FTZ R196, R10, c[0x0][0x23c], -R198.reuse ;  /* 0x00008f000ac47a23 */ /* 0x100fe400000108c6 */
[----:B------:R-:W-:Y:S02]  /*73e0*/  FFMA.FTZ R199, R11, c[0x0][0x23c], -R198 ;  /* 0x00008f000bc77a23 */ /* 0x000fe400000108c6 */
[--C-:B------:R-:W-:Y:S02]  /*73f0*/  FFMA.FTZ R201, R12, c[0x0][0x23c], -R200.reuse ;  /* 0x00008f000cc97a23 */ /* 0x100fe400000108c8 */
[----:B------:R-:W-:Y:S01]  /*7400*/  FFMA.FTZ R202, R13, c[0x0][0x23c], -R200 ;  /* 0x00008f000dca7a23 */ /* 0x000fe200000108c8 */
[----:B------:R-:W-:Y:S01]  /*7410*/  MUFU.EX2 R197, R197 ;  /* 0x000000c500c57308 */ /* 0x000fe20000000800 */
[----:B------:R-:W-:Y:S02]  /*7420*/  FFMA.FTZ R203, R14, c[0x0][0x23c], -R198 ;  /* 0x00008f000ecb7a23 */ /* 0x000fe400000108c6 */
[----:B--2---:R-:W-:Y:S02]  /*7430*/  FFMA.FTZ R167, R9, c[0x0][0x23c], -R200 ;  /* 0x00008f0009a77a23 */ /* 0x004fe400000108c8 */
        /* <DEDUP_REMOVED lines=158> */
[----:B------:R-:W-:Y:S02]  /*7e20*/  FFMA.FTZ R204, R15, c[0x0][0x23c], -R198 ;  /* 0x00008f000fcc7a23 */ /* 0x000fe400000108c6 */
        /* <DEDUP_REMOVED lines=47> */
[----:B------:R-:W-:Y:S02]  /*8120*/  FADD.FTZ R197, R5, R197 ;  /* 0x000000c505c57221 */ /* 0x000fe40000010000 */
[----:B------:R-:W-:Y:S01]  /*8130*/  FADD.FTZ R7, R7, R6 ;  /* 0x0000000607077221 */ /* 0x000fe20000010000 */
[----:B-----5:R-:W-:Y:S01]  /*8140*/  F2FP.BF16.PACK_AB R155, R250, R207 ;  /* 0x000000cffa9b723e */ /* 0x020fe200000010ff */
[----:B------:R-:W-:Y:S02]  /*8150*/  FADD.FTZ R166, R166, R197 ;  /* 0x000000c5a6a67221 */ /* 0x000fe40000010000 */
        /* <DEDUP_REMOVED lines=8> */
[----:B------:R-:W-:Y:S01]  /*81e0*/  FADD.FTZ R203, R203, R0 ;  /* 0x00000000cbcb7221 */ /* 0x000fe20000010000 */
[----:B------:R-:W-:Y:S01]  /*81f0*/  IADD3 R0, R249, -0x1, RZ ;  /* 0xfffffffff9007810 */ /* 0x000fe20007ffe0ff */
[C---:B---3--:R-:W-:Y:S04]  /*8200*/  HMMA.16816.F32.BF16 R40, R152.reuse, R172, R40 ;  /* 0x000000ac9828723c */ /* 0x048fe80000041828 */
[----:B------:R-:W-:Y:S01]  /*8210*/  FADD.FTZ R202, R202, R201 ;  /* 0x000000c9caca7221 */ /* 0x000fe20000010000 */
[----:B------:R-:W-:Y:S01]  /*8220*/  MOV R249, R0 ;  /* 0x0000000000f97202 */ /* 0x000fe20000000f00 */
[----:B------:R-:W-:Y:S01]  /*8230*/  FADD.FTZ R204, R204, R203 ;  /* 0x000000cbcccc7221 */ /* 0x000fe20000010000 */
[----:B------:R-:W-:Y:S01]  /*8240*/  MOV R0, R3 ;  /* 0x0000000300007202 */ /* 0x000fe20000000f00 */
        /* <DEDUP_REMOVED lines=8> */
[----:B------:R-:W-:Y:S07]  /*82d0*/  LDSM.16.MT88.4 R176, [R226+0x15000] ;  /* 0x01500000e2b0783b */ /* 0x000fee0000004200 */
[C---:B------:R-:W-:Y:S07]  /*82e0*/  HMMA.16816.F32.BF16 R56, R152.reuse, R180, R56 ;  /* 0x000000b49838723c */ /* 0x040fee0000041838 */
[--C-:B------:R-:W-:Y:S01]  /*82f0*/  FFMA.FTZ R180, R20, c[0x0][0x23c], -R200.reuse ;  /* 0x00008f0014b47a23 */ /* 0x100fe200000108c8 */
[C---:B------:R-:W-:Y:S04]  /*8300*/  HMMA.16816.F32.BF16 R60, R152.reuse, R182, R60 ;  /* 0x000000b6983c723c */ /* 0x040fe8000004183c */
[----:B------:R-:W-:Y:S01]  /*8310*/  FFMA.FTZ R181, R21, c[0x0][0x23c], -R200 ;  /* 0x00008f0015b57a23 */ /* 0x000fe200000108c8 */
[----:B------:R-:W-:Y:S02]  /*8320*/  MUFU.EX2 R180, R180 ;  /* 0x000000b400b47308 */ /* 0x000fe40000000800 */
[--C-:B------:R-:W-:Y:S01]  /*8330*/  FFMA.FTZ R182, R22, c[0x0][0x23c], -R198.reuse ;  /* 0x00008f0016b67a23 */ /* 0x100fe200000108c6 */
[C---:B-1----:R-:W-:Y:S04]  /*8340*/  HMMA.16816.F32.BF16 R64, R152.reuse, R156, R64 ;  /* 0x0000009c9840723c */ /* 0x042fe80000041840 */
[----:B------:R-:W-:Y:S02]  /*8350*/  FFMA.FTZ R183, R23, c[0x0][0x23c], -R198 ;  /* 0x00008f0017b77a23 */ /* 0x000fe400000108c6 */
        /* <DEDUP_REMOVED lines=12> */
[----:B------:R-:W-:Y:S01]  /*8420*/  FFMA.FTZ R185, R25, c[0x0][0x23c], -R200 ;  /* 0x00008f0019b97a23 */ /* 0x000fe200000108c8 */
[----:B------:R-:W-:Y:S02]  /*8430*/  MUFU.EX2 R184, R184 ;  /* 0x000000b800b87308 */ /* 0x000fe40000000800 */
[--C-:B------:R-:W-:Y:S01]  /*8440*/  FFMA.FTZ R186, R26, c[0x0][0x23c], -R198.reuse ;  /* 0x00008f001aba7a23 */ /* 0x100fe200000108c6 */
[C---:B------:R-:W-:Y:S04]  /*8450*/  HMMA.16816.F32.BF16 R88, R152.reuse, R188, R88 ;  /* 0x000000bc9858723c */ /* 0x040fe80000041858 */
[----:B------:R-:W-:Y:S02]  /*8460*/  FFMA.FTZ R187, R27, c[0x0][0x23c], -R198 ;  /* 0x00008f001bbb7a23 */ /* 0x000fe400000108c6 */
[----:B------:R-:W-:Y:S01]  /*8470*/  LDSM.16.MT88.4 R24, [R226+0x11000] ;  /* 0x01100000e218783b */ /* 0x000fe20000004200 */
[--C-:B------:R-:W-:Y:S01]  /*8480*/  FFMA.FTZ R188, R28, c[0x0][0x23c], -R200.reuse ;  /* 0x00008f001cbc7a23 */ /* 0x100fe200000108c8 */
[C---:B------:R-:W-:Y:S01]  /*8490*/  HMMA.16816.F32.BF16 R92, R152.reuse, R190, R92 ;  /* 0x000000be985c723c */ /* 0x040fe2000004185c */
[----:B------:R-:W1:Y:S03]  /*84a0*/  MUFU.EX2 R185, R185 ;  /* 0x000000b900b97308 */ /* 0x000e660000000800 */
[----:B------:R-:W-:Y:S03]  /*84b0*/  FFMA.FTZ R189, R29, c[0x0][0x23c], -R200 ;  /* 0x00008f001dbd7a23 */ /* 0x000fe600000108c8 */
[--C-:B------:R-:W-:Y:S01]  /*84c0*/  FFMA.FTZ R190, R30, c[0x0][0x23c], -R198.reuse ;  /* 0x00008f001ebe7a23 */ /* 0x100fe200000108c6 */
[C---:B------:R-:W-:Y:S03]  /*84d0*/  HMMA.16816.F32.BF16 R96, R152.reuse, R192, R96 ;  /* 0x000000c09860723c */ /* 0x040fe60000041860 */
[----:B------:R-:W-:Y:S01]  /*84e0*/  MUFU.EX2 R186, R186 ;  /* 0x000000ba00ba7308 */ /* 0x000fe20000000800 */
[----:B------:R-:W-:Y:S02]  /*84f0*/  FFMA.FTZ R191, R31, c[0x0][0x23c], -R198 ;  /* 0x00008f001fbf7a23 */ /* 0x000fe400000108c6 */
        /* <DEDUP_REMOVED lines=149> */
.L_x_5129:
[----:B------:R-:W1:Y:S01]  /*8e50*/  SHFL.BFLY PT, R2, R251, 0x2, 0x1f ;  /* 0x0c401f00fb027f89 */ /* 0x000e6200000e0000 */
[----:B------:R-:W-:Y:S01]  /*8e60*/  MOV R8, 0x3f800000 ;  /* 0x3f80000000087802 */ /* 0x000fe20000000f00 */
[----:B------:R-:W-:Y:S02]  /*8e70*/  BSSY B0, `(.L_x_5134) ;  /* 0x0000147000007945 */ /* 0x000fe40003800000 */
[----:B------:R-:W2:Y:S04]  /*8e80*/  SHFL.BFLY PT, R5, R248, 0x2, 0x1f ;  /* 0x0c401f00f8057f89 */ /* 0x000ea800000e0000 */
[----:B------:R-:W3:Y:S04]  /*8e90*/  S2R R15, SR_TID.X ;  /* 0x00000000000f7919 */ /* 0x000ee80000002100 */
[----:B------:R-:W-:Y:S01]  /*8ea0*/  BAR.SYNC.DEFER_BLOCKING 0x0 ;  /* 0x0000000000007b1d */ /* 0x000fe20000010000 */
[----:B-1----:R-:W-:-:S05]  /*8eb0*/  FADD.FTZ R7, R2, R251 ;  /* 0x000000fb02077221 */ /* 0x002fca0000010000 */
[----:B------:R-:W1:Y:S01]  /*8ec0*/  S2R R2, SR_TID.X ;  /* 0x0000000000027919 */ /* 0x000e620000002100 */
[----:B--2---:R-:W-:-:S03]  /*8ed0*/  FADD.FTZ R0, R5, R248 ;  /* 0x000000f805007221 */ /* 0x004fc60000010000 */
[----:B------:R-:W2:Y:S04]  /*8ee0*/  SHFL.BFLY PT, R4, R7, 0x1, 0x1f ;  /* 0x0c201f0007047f89 */ /* 0x000ea800000e0000 */
[----:B------:R-:W4:Y:S01]  /*8ef0*/  SHFL.BFLY PT, R5, R0, 0x1, 0x1f ;  /* 0x0c201f0000057f89 */ /* 0x000f2200000e0000 */
[----:B-1----:R-:W-:-:S04]  /*8f00*/  SHF.R.S32.HI R11, RZ, 0x1f, R2 ;  /* 0x0000001fff0b7819 */ /* 0x002fc80000011402 */
[----:B------:R-:W-:Y:S01]  /*8f10*/  LEA.HI R10, R11, R2, RZ, 0x2 ;  /* 0x000000020b0a7211 */ /* 0x000fe200078f10ff */
[----:B--2---:R-:W-:Y:S01]  /*8f20*/  FADD.FTZ R4, R7, R4 ;  /* 0x0000000407047221 */ /* 0x004fe20000010000 */
[----:B------:R-:W-:Y:S01]  /*8f30*/  MOV R7, 0x3f800000 ;  /* 0x3f80000000077802 */ /* 0x000fe20000000f00 */
[----:B----4-:R-:W-:Y:S01]  /*8f40*/  FADD.FTZ R5, R0, R5 ;  /* 0x0000000500057221 */ /* 0x010fe20000010000 */
[--C-:B------:R-:W-:Y:S02]  /*8f50*/  SHF.R.S32.HI R13, RZ, 0x2, R10.reuse ;  /* 0x00000002ff0d7819 */ /* 0x100fe4000001140a */
[----:B------:R-:W-:Y:S02]  /*8f60*/  SHF.R.S32.HI R6, RZ, 0x1f, R10 ;  /* 0x0000001fff067819 */ /* 0x000fe4000001140a */
[----:B---3--:R-:W-:Y:S02]  /*8f70*/  SHF.R.S32.HI R0, RZ, 0x1f, R15 ;  /* 0x0000001fff007819 */ /* 0x008fe4000001140f */
[----:B------:R-:W-:-:S02]  /*8f80*/  LEA.HI R6, R6, R13, RZ, 0x3 ;  /* 0x0000000d06067211 */ /* 0x000fc400078f18ff */
[----:B------:R-:W-:Y:S02]  /*8f90*/  FSETP.NE.FTZ.AND P4, PT, R5, RZ, PT ;  /* 0x000000ff0500720b */ /* 0x000fe40003f95000 */
[----:B------:R-:W-:Y:S02]  /*8fa0*/  FSETP.NE.FTZ.AND P3, PT, R4, RZ, PT ;  /* 0x000000ff0400720b */ /* 0x000fe40003f75000 */
[----:B------:R-:W-:Y:S02]  /*8fb0*/  LEA.HI R9, R0, R15, RZ, 0x4 ;  /* 0x0000000f00097211 */ /* 0x000fe400078f20ff */
[----:B------:R-:W-:Y:S02]  /*8fc0*/  LOP3.LUT R6, R6, 0xfffffff8, RZ, 0xc0, !PT ;  /* 0xfffffff806067812 */ /* 0x000fe400078ec0ff */
[----:B------:R-:W-:Y:S02]  /*8fd0*/  LOP3.LUT R0, R9, 0xfffffff0, RZ, 0xc0, !PT ;  /* 0xfffffff009007812 */ /* 0x000fe400078ec0ff */
[----:B------:R-:W-:-:S02]  /*8fe0*/  IADD3 R6, R13, -R6, RZ ;  /* 0x800000060d067210 */ /* 0x000fc40007ffe0ff */
[----:B------:R-:W-:Y:S01]  /*8ff0*/  LOP3.LUT R13, R10, 0x1ffffffc, RZ, 0xc0, !PT ;  /* 0x1ffffffc0a0d7812 */ /* 0x000fe200078ec0ff */
[----:B------:R-:W1:Y:S01]  /*9000*/  @P4 MUFU.RCP R8, R5 ;  /* 0x0000000500084308 */ /* 0x000e620000001000 */
[----:B------:R-:W-:Y:S02]  /*9010*/  IADD3 R0, -R0, R15, RZ ;  /* 0x0000000f00007210 */ /* 0x000fe40007ffe1ff */
[----:B------:R-:W-:Y:S02]  /*9020*/  SHF.R.S32.HI R10, RZ, 0x4, R9 ;  /* 0x00000004ff0a7819 */ /* 0x000fe40000011409 */
[----:B------:R-:W-:Y:S02]  /*9030*/  IADD3 R12, -R13, R2, RZ ;  /* 0x000000020d0c7210 */ /* 0x000fe40007ffe1ff */
[----:B------:R-:W-:Y:S01]  /*9040*/  LOP3.LUT R14, R6, 0x1, RZ, 0xc0, !PT ;  /* 0x00000001060e7812 */ /* 0x000fe200078ec0ff */
[----:B------:R-:W2:Y:S01]  /*9050*/  @P3 MUFU.RCP R7, R4 ;  /* 0x0000000400073308 */ /* 0x000ea20000001000 */
[----:B------:R-:W-:-:S02]  /*9060*/  SHF.L.U32 R13, R10, 0x6, RZ ;  /* 0x000000060a0d7819 */ /* 0x000fc400000006ff */
[----:B------:R-:W-:Y:S02]  /*9070*/  LEA.HI R15, R0, R0, RZ, 0x1 ;  /* 0x00000000000f7211 */ /* 0x000fe400078f08ff */
[----:B------:R-:W-:Y:S02]  /*9080*/  LEA.HI R11, R11, R2, RZ, 0x5 ;  /* 0x000000020b0b7211 */ /* 0x000fe400078f28ff */
[----:B------:R-:W-:Y:S01]  /*9090*/  SHF.L.U32 R17, R6, 0x6, RZ ;  /* 0x0000000606117819 */ /* 0x000fe200000006ff */
[----:B-1----:R-:W-:Y:S01]  /*90a0*/  FMUL.FTZ R160, R8, R160 ;  /* 0x000000a008a07220 */ /* 0x002fe20000410000 */
[----:B------:R-:W-:Y:S01]  /*90b0*/  ISETP.NE.U32.AND P0, PT, R14, 0x1, PT ;  /* 0x000000010e00780c */ /* 0x000fe20003f05070 */
[C---:B------:R-:W-:Y:S01]  /*90c0*/  FMUL.FTZ R161, R8.reuse, R161 ;  /* 0x000000a108a17220 */ /* 0x040fe20000410000 */
[----:B------:R-:W-:Y:S01]  /*90d0*/  LOP3.LUT R13, R13, 0x1c0, RZ, 0xc0, !PT ;  /* 0x000001c00d0d7812 */ /* 0x000fe200078ec0ff */
[C---:B------:R-:W-:Y:S01]  /*90e0*/  FMUL.FTZ R36, R8.reuse, R36 ;  /* 0x0000002408247220 */ /* 0x040fe20000410000 */
[----:B------:R-:W-:Y:S01]  /*90f0*/  SHF.L.U32 R14, R15, 0x2, RZ ;  /* 0x000000020f0e7819 */ /* 0x000fe200000006ff */
[C---:B------:R-:W-:Y:S01]  /*9100*/  FMUL.FTZ R37, R8.reuse, R37 ;  /* 0x0000002508257220 */ /* 0x040fe20000410000 */
[----:B------:R-:W-:Y:S01]  /*9110*/  SHF.R.S32.HI R9, RZ, 0x5, R11 ;  /* 0x00000005ff097819 */ /* 0x000fe2000001140b */
[----:B--2---:R-:W-:Y:S01]  /*9120*/  FMUL.FTZ R163, R7, R163 ;  /* 0x000000a307a37220 */ /* 0x004fe20000410000 */
[----:B------:R-:W-:Y:S01]  /*9130*/  LOP3.LUT R17, R17, 0x1c0, RZ, 0xc0, !PT ;  /* 0x000001c011117812 */ /* 0x000fe200078ec0ff */
[----:B------:R-:W-:Y:S01]  /*9140*/  FMUL.FTZ R162, R7, R162 ;  /* 0x000000a207a27220 */ /* 0x000fe20000410000 */
[----:B------:R-:W-:Y:S01]  /*9150*/  LOP3.LUT R14, R13, 0x38, R14, 0xf8, !PT ;  /* 0x000000380d0e7812 */ /* 0x000fe200078ef80e */
[----:B------:R-:W-:Y:S01]  /*9160*/  FMUL.FTZ R39, R7, R39 ;  /* 0x0000002707277220 */ /* 0x000fe20000410000 */
[----:B------:R-:W-:Y:S01]  /*9170*/  LEA R12, R9, R12, 0x9 ;  /* 0x0000000c090c7211 */ /* 0x000fe200078e48ff */
[----:B------:R-:W-:Y:S01]  /*9180*/  FMUL.FTZ R38, R7, R38 ;  /* 0x0000002607267220 */ /* 0x000fe20000410000 */
[----:B------:R-:W-:Y:S01]  /*9190*/  LEA.HI R17, R17, R17, RZ, 0x1d ;  /* 0x0000001111117211 */ /* 0x000fe200078fe8ff */
[C---:B------:R-:W-:Y:S01]  /*91a0*/  FMUL.FTZ R40, R8.reuse, R40 ;  /* 0x0000002808287220 */ /* 0x040fe20000410000 */
[----:B------:R-:W-:Y:S01]  /*91b0*/  SHF.R.U32.HI R13, RZ, 0x3, R13 ;  /* 0x00000003ff0d7819 */ /* 0x000fe2000001160d */
[----:B------:R-:W-:Y:S01]  /*91c0*/  FMUL.FTZ R41, R8, R41 ;  /* 0x0000002908297220 */ /* 0x000fe20000410000 */
[----:B------:R-:W-:Y:S01]  /*91d0*/  LOP3.LUT R15, R15, 0xffffffe, RZ, 0xc0, !PT ;  /* 0x0ffffffe0f0f7812 */ /* 0x000fe200078ec0ff */
[C---:B------:R-:W-:Y:S01]  /*91e0*/  FMUL.FTZ R43, R7.reuse, R43 ;  /* 0x0000002b072b7220 */ /* 0x040fe20000410000 */
[----:B------:R-:W-:Y:S01]  /*91f0*/  LEA R12, R12, R17, 0x1 ;  /* 0x000000110c0c7211 */ /* 0x000fe200078e08ff */
[C---:B------:R-:W-:Y:S01]  /*9200*/  FMUL.FTZ R42, R7.reuse, R42 ;  /* 0x0000002a072a7220 */ /* 0x040fe20000410000 */
[----:B------:R-:W-:Y:S01]  /*9210*/  LOP3.LUT R13, R14, R13, RZ, 0x3c, !PT ;  /* 0x0000000d0e0d7212 */ /* 0x000fe200078e3cff */
[----:B------:R-:W-:Y:S01]  /*9220*/  FMUL.FTZ R44, R8, R44 ;  /* 0x0000002c082c7220 */ /* 0x000fe20000410000 */
[----:B------:R-:W-:Y:S01]  /*9230*/  IADD3 R14, R0, -R15, RZ ;  /* 0x8000000f000e7210 */ /* 0x000fe20007ffe0ff */
[----:B------:R-:W-:Y:S01]  /*9240*/  FMUL.FTZ R45, R8, R45 ;  /* 0x0000002d082d7220 */ /* 0x000fe20000410000 */
[----:B------:R-:W-:Y:S01]  /*9250*/  R2P PR, R6, 0x6 ;  /* 0x0000000606007804 */ /* 0x000fe20000000000 */
[C---:B------:R-:W-:Y:S01]  /*9260*/  FMUL.FTZ R47, R7.reuse, R47 ;  /* 0x0000002f072f7220 */ /* 0x040fe20000410000 */
[----:B------:R-:W-:Y:S01]  /*9270*/  LEA R6, R14, R13, 0x2 ;  /* 0x0000000d0e067211 */ /* 0x000fe200078e10ff */
[----:B------:R-:W-:Y:S01]  /*9280*/  FMUL.FTZ R46, R7, R46 ;  /* 0x0000002e072e7220 */ /* 0x000fe20000410000 */
[----:B------:R-:W-:Y:S01]  /*9290*/  MOV R13, 0x80 ;  /* 0x00000080000d7802 */ /* 0x000fe20000000f00 */
[C---:B------:R-:W-:Y:S01]  /*92a0*/  FMUL.FTZ R48, R8.reuse, R48 ;  /* 0x0000003008307220 */ /* 0x040fe20000410000 */
[----:B------:R-:W-:Y:S01]  /*92b0*/  STS.64 [R12.X4], R160 ;  /* 0x000000a00c007388 */ /* 0x000fe20000004a00 */
[C---:B------:R-:W-:Y:S01]  /*92c0*/  FMUL.FTZ R49, R8.reuse, R49 ;  /* 0x0000003108317220 */ /* 0x040fe20000410000 */
[----:B------:R-:W-:Y:S01]  /*92d0*/  SEL R16, R13, 0xffffff80, !P2 ;  /* 0xffffff800d107807 */ /* 0x000fe20005000000 */
[C---:B------:R-:W-:Y:S01]  /*92e0*/  FMUL.FTZ R51, R7.reuse, R51 ;  /* 0x0000003307337220 */ /* 0x040fe20000410000 */
[----:B------:R-:W-:Y:S01]  /*92f0*/  STS.64 [R12.X4+0x800], R162 ;  /* 0x000800a20c007388 */ /* 0x000fe20000004a00 */
[----:B------:R-:W-:Y:S01]  /*9300*/  FMUL.FTZ R50, R7, R50 ;  /* 0x0000003207327220 */ /* 0x000fe20000410000 */
[----:B------:R-:W-:Y:S01]  /*9310*/  LOP3.LUT R11, R11, 0xffffffe0, RZ, 0xc0, !PT ;  /* 0xffffffe00b0b7812 */ /* 0x000fe200078ec0ff */
[C---:B------:R-:W-:Y:S01]  /*9320*/  FMUL.FTZ R52, R8.reuse, R52 ;  /* 0x0000003408347220 */ /* 0x040fe20000410000 */
[----:B------:R-:W1:Y:S01]  /*9330*/  @P4 MUFU.LG2 R5, R5 ;  /* 0x0000000500054308 */ /* 0x000e620000000c00 */
[----:B------:R-:W-:Y:S01]  /*9340*/  FMUL.FTZ R53, R8, R53 ;  /* 0x0000003508357220 */ /* 0x000fe20000410000 */
[----:B------:R-:W-:Y:S01]  /*9350*/  IADD3 R11, -R11, R2, RZ ;  /* 0x000000020b0b7210 */ /* 0x000fe20007ffe1ff */
[----:B------:R-:W-:-:S02]  /*9360*/  FMUL.FTZ R55, R7, R55 ;  /* 0x0000003707377220 */ /* 0x000fc40000410000 */
[C---:B------:R-:W-:Y:S01]  /*9370*/  FMUL.FTZ R54, R7.reuse, R54 ;  /* 0x0000003607367220 */ /* 0x040fe20000410000 */
[----:B------:R-:W-:Y:S01]  /*9380*/  SHF.R.S32.HI R2, RZ, 0x1f, R11 ;  /* 0x0000001fff027819 */ /* 0x000fe2000001140b */
[C---:B------:R-:W-:Y:S01]  /*9390*/  FMUL.FTZ R56, R8.reuse, R56 ;  /* 0x0000003808387220 */ /* 0x040fe20000410000 */
[----:B------:R-:W2:Y:S01]  /*93a0*/  @P3 MUFU.LG2 R4, R4 ;  /* 0x0000000400043308 */ /* 0x000ea20000000c00 */
[----:B------:R-:W-:Y:S01]  /*93b0*/  FMUL.FTZ R57, R8, R57 ;  /* 0x0000003908397220 */ /* 0x000fe20000410000 */
[----:B------:R-:W-:Y:S01]  /*93c0*/  LEA.HI R2, R2, R11, RZ, 0x2 ;  /* 0x0000000b02027211 */ /* 0x000fe200078f10ff */
        /* <DEDUP_REMOVED lines=107> */
[C---:B------:R-:W-:Y:S02]  /*9a80*/  IADD3 R15, R7.reuse, -0x20, RZ ;  /* 0xffffffe0070f7810 */ /* 0x040fe40007ffe0ff */
[----:B------:R-:W-:-:S02]  /*9a90*/  @P0 IADD3 R15, R7, 0x20, RZ ;  /* 0x00000020070f0810 */ /* 0x000fc40007ffe0ff */
[C---:B------:R-:W-:Y:S02]  /*9aa0*/  IADD3 R14, R7.reuse, R8, RZ ;  /* 0x00000008070e7210 */ /* 0x040fe40007ffe0ff */
[-C--:B------:R-:W-:Y:S01]  /*9ab0*/  IADD3 R13, R8, R15.reuse, RZ ;  /* 0x0000000f080d7210 */ /* 0x080fe20007ffe0ff */
[----:B------:R-:W-:Y:S01]  /*9ac0*/  STS.64 [R15], R36 ;  /* 0x000000240f007388 */ /* 0x000fe20000000a00 */
[-C--:B------:R-:W-:Y:S02]  /*9ad0*/  IADD3 R17, R7, R16.reuse, RZ ;  /* 0x0000001007117210 */ /* 0x080fe40007ffe0ff */
        /* <DEDUP_REMOVED lines=55> */
[----:B------:R-:W1:Y:S04]  /*9e50*/  S2R R8, SR_CTAID.Z ;  /* 0x0000000000087919 */ /* 0x000e680000002700 */
[----:B------:R-:W2:Y:S04]  /*9e60*/  S2R R7, SR_CTAID.Y ;  /* 0x0000000000077919 */ /* 0x000ea80000002600 */
[----:B------:R-:W-:Y:S04]  /*9e70*/  STS.64 [R13+0xc000], R156 ;  /* 0x00c0009c0d007388 */ /* 0x000fe80000000a00 */
[----:B------:R-:W-:Y:S04]  /*9e80*/  STS.64 [R13+0xc800], R158 ;  /* 0x00c8009e0d007388 */ /* 0x000fe80000000a00 */
[----:B------:R3:W-:Y:S04]  /*9e90*/  STS.64 [R17+0xc000], R140 ;  /* 0x00c0008c11007388 */ /* 0x0007e80000000a00 */
[----:B------:R4:W-:Y:S04]  /*9ea0*/  STS.64 [R17+0xc800], R142 ;  /* 0x00c8008e11007388 */ /* 0x0009e80000000a00 */
[----:B------:R-:W-:Y:S04]  /*9eb0*/  STS.64 [R18+0xc000], R144 ;  /* 0x00c0009012007388 */ /* 0x000fe80000000a00 */
[----:B------:R-:W-:Y:S01]  /*9ec0*/  STS.64 [R18+0xc800], R146 ;  /* 0x00c8009212007388 */ /* 0x000fe20000000a00 */
[----:B--2---:R-:W-:-:S03]  /*9ed0*/  IMAD R7, R7, c[0x0][0x210], R238 ;  /* 0x0000840007077a24 */ /* 0x004fc600078e02ee */
[----:B------:R-:W-:Y:S04]  /*9ee0*/  STS.64 [R19+0xc000], R152 ;  /* 0x00c0009813007388 */ /* 0x000fe80000000a00 */
[----:B------:R-:W-:Y:S04]  /*9ef0*/  STS.64 [R19+0xc800], R154 ;  /* 0x00c8009a13007388 */ /* 0x000fe80000000a00 */
[----:B------:R-:W-:Y:S01]  /*9f00*/  STS.64 [R16+0xc000], R148 ;  /* 0x00c0009410007388 */ /* 0x000fe20000000a00 */
[----:B---3--:R-:W-:-:S03]  /*9f10*/  IADD3 R141, -R238, RZ, RZ ;  /* 0x000000ffee8d7210 */ /* 0x008fc60007ffe1ff */
[----:B------:R-:W2:Y:S01]  /*9f20*/  S2R R140, SR_CTAID.X ;  /* 0x00000000008c7919 */ /* 0x000ea20000002500 */
[----:B----4-:R-:W-:-:S03]  /*9f30*/  SHF.R.S32.HI R142, RZ, 0x1f, R9 ;  /* 0x0000001fff8e7819 */ /* 0x010fc60000011409 */
[----:B------:R-:W-:Y:S01]  /*9f40*/  STS.64 [R16+0xc800], R150 ;  /* 0x00c8009610007388 */ /* 0x000fe20000000a00 */
[----:B-1----:R-:W-:Y:S01]  /*9f50*/  IMAD R8, R141, c[0x0][0x1c0], R8 ;  /* 0x000070008d087a24 */ /* 0x002fe200078e0208 */
[----:B------:R-:W-:Y:S02]  /*9f60*/  LEA.HI R142, R142, R9, RZ, 0x2 ;  /* 0x000000098e8e7211 */ /* 0x000fe400078f10ff */
[----:B------:R-:W-:Y:S01]  /*9f70*/  BAR.SYNC.DEFER_BLOCKING 0x0 ;  /* 0x0000000000007b1d */ /* 0x000fe20000010000 */
[----:B------:R-:W-:Y:S01]  /*9f80*/  IMAD R7, R7, c[0x0][0x1c0], R8 ;  /* 0x0000700007077a24 */ /* 0x000fe200078e0208 */
[----:B------:R-:W-:Y:S01]  /*9f90*/  MOV R8, 0xff800000 ;  /* 0xff80000000087802 */ /* 0x000fe20000000f00 */
[----:B------:R-:W-:Y:S01]  /*9fa0*/  @P3 FFMA.FTZ R8, R3, c[0x0][0x238], R4 ;  /* 0x00008e0003083a23 */ /* 0x000fe20000010004 */
[----:B------:R-:W-:-:S04]  /*9fb0*/  LOP3.LUT R142, R142, 0xffffffc, RZ, 0xc0, !PT ;  /* 0x0ffffffc8e8e7812 */ /* 0x000fc800078ec0ff */
[----:B------:R-:W-:Y:S02]  /*9fc0*/  IADD3 R142, -R142, R9, RZ ;  /* 0x000000098e8e7210 */ /* 0x000fe40007ffe1ff */
[----:B------:R-:W-:-:S04]  /*9fd0*/  SHF.R.S32.HI R9, RZ, 0x2, R2 ;  /* 0x00000002ff097819 */ /* 0x000fc80000011402 */
[----:B------:R-:W-:Y:S02]  /*9fe0*/  LEA R142, R142, R9, 0x4 ;  /* 0x000000098e8e7211 */ /* 0x000fe400078e20ff */
[----:B--2---:R-:W-:-:S05]  /*9ff0*/  SHF.L.U32 R140, R140, 0x6, RZ ;  /* 0x000000068c8c7819 */ /* 0x004fca00000006ff */
[----:B------:R-:W-:Y:S01]  /*a000*/  IMAD R7, R7, c[0x0][0x214], R140 ;  /* 0x0000850007077a24 */ /* 0x000fe200078e028c */
        /* <DEDUP_REMOVED lines=35> */
[----:B--234-:R-:W-:Y:S02]  /*a240*/  IADD3 R140, R142, 0x8, RZ ;  /* 0x000000088e8c7810 */ /* 0x01cfe40007ffe0ff */
[----:B------:R-:W-:-:S02]  /*a250*/  SHF.R.S32.HI R4, RZ, 0x1f, R142 ;  /* 0x0000001fff047819 */ /* 0x000fc4000001148e */
[C---:B------:R-:W-:Y:S02]  /*a260*/  IADD3 R2, P0, R7.reuse, R142, RZ ;  /* 0x0000008e07027210 */ /* 0x040fe40007f1e0ff */
[-C--:B------:R-:W-:Y:S02]  /*a270*/  ISETP.GE.AND P2, PT, R142, R235.reuse, PT ;  /* 0x000000eb8e00720c */ /* 0x080fe40003f46270 */
[----:B------:R-:W-:Y:S02]  /*a280*/  ISETP.GE.AND P1, PT, R140, R235, PT ;  /* 0x000000eb8c00720c */ /* 0x000fe40003f26270 */
[----:B------:R-:W-:Y:S02]  /*a290*/  LEA.HI.X.SX32 R3, R7, R4, 0x1, P0 ;  /* 0x0000000407037211 */ /* 0x000fe400000f0eff */
[----:B------:R-:W-:-:S04]  /*a2a0*/  LEA R4, P0, R2, c[0x0][0x208], 0x2 ;  /* 0x0000820002047a11 */ /* 0x000fc800078010ff */
[----:B------:R-:W-:-:S05]  /*a2b0*/  LEA.HI.X R5, R2, c[0x0][0x20c], R3, 0x2, P0 ;  /* 0x0000830002057a11 */ /* 0x000fca00000f1403 */
[----:B------:R2:W-:Y:S04]  /*a2c0*/  @!P2 STG.E [R4.64], R6 ;  /* 0x000000060400a986 */ /* 0x0005e8000c10190c */
[----:B------:R2:W-:Y:S02]  /*a2d0*/  @!P1 STG.E [R4.64+0x20], R8 ;  /* 0x0000200804009986 */ /* 0x0005e4000c10190c */
.L_x_5135:
[----:B--234-:R-:W-:Y:S05]  /*a2e0*/  BSYNC B0 ;  /* 0x0000000000007941 */ /* 0x01cfea0003800000 */
.L_x_5134:
[----:B------:R-:W-:Y:S01]  /*a2f0*/  IMAD.SHL.U32 R4, R0, 0x4, RZ ;  /* 0x0000000400047824 */ /* 0x000fe200078e00ff */
[C---:B------:R-:W-:Y:S01]  /*a300*/  IADD3 R0, R10.reuse, 0x10, RZ ;  /* 0x000000100a007810 */ /* 0x040fe20007ffe0ff */
[----:B------:R-:W-:Y:S01]  /*a310*/  IMAD R7, R7, c[0x0][0x22c], RZ ;  /* 0x00008b0007077a24 */ /* 0x000fe200078e02ff */
[----:B------:R-:W-:Y:S02]  /*a320*/  IADD3 R2, R10, 0x8, RZ ;  /* 0x000000080a027810 */ /* 0x000fe40007ffe0ff */
[----:B------:R-:W-:Y:S02]  /*a330*/  SHF.R.S32.HI R5, RZ, 0x1f, R4 ;  /* 0x0000001fff057819 */ /* 0x000fe40000011404 */
[----:B------:R-:W-:-:S02]  /*a340*/  ISETP.GE.AND P4, PT, R0, R235, PT ;  /* 0x000000eb0000720c */ /* 0x000fc40003f86270 */
[C---:B------:R-:W-:Y:S01]  /*a350*/  IADD3 R0, R10.reuse, 0x30, RZ ;  /* 0x000000300a007810 */ /* 0x040fe20007ffe0ff */
[----:B------:R-:W-:Y:S01]  /*a360*/  IMAD.WIDE R4, R10, 0x100, R4 ;  /* 0x000001000a047825 */ /* 0x000fe200078e0204 */
[-C--:B------:R-:W-:Y:S02]  /*a370*/  ISETP.GE.AND P5, PT, R2, R235.reuse, PT ;  /* 0x000000eb0200720c */ /* 0x080fe40003fa6270 */
[C---:B------:R-:W-:Y:S02]  /*a380*/  ISETP.GE.AND P6, PT, R10.reuse, R235, PT ;  /* 0x000000eb0a00720c */ /* 0x040fe40003fc6270 */
[C---:B------:R-:W-:Y:S02]  /*a390*/  IADD3 R3, P0, R7.reuse, R4, RZ ;  /* 0x0000000407037210 */ /* 0x040fe40007f1e0ff */
[----:B------:R-:W-:Y:S02]  /*a3a0*/  IADD3 R6, R10, 0x18, RZ ;  /* 0x000000180a067810 */ /* 0x000fe40007ffe0ff */
[----:B------:R-:W-:-:S02]  /*a3b0*/  LEA.HI.X.SX32 R4, R7, R5, 0x1, P0 ;  /* 0x0000000507047211 */ /* 0x000fc400000f0eff */
[C---:B------:R-:W-:Y:S02]  /*a3c0*/  LEA R8, P0, R3.reuse, c[0x0][0x1d8], 0x2 ;  /* 0x0000760003087a11 */ /* 0x040fe400078010ff */
[----:B------:R-:W-:Y:S02]  /*a3d0*/  IADD3 R2, R10, 0x28, RZ ;  /* 0x000000280a027810 */ /* 0x000fe40007ffe0ff */
[----:B------:R-:W-:Y:S02]  /*a3e0*/  LEA.HI.X R9, R3, c[0x0][0x1dc], R4, 0x2, P0 ;  /* 0x0000770003097a11 */ /* 0x000fe400000f1404 */
[----:B------:R-:W-:Y:S02]  /*a3f0*/  ISETP.GE.AND P0, PT, R0, R235, PT ;  /* 0x000000eb0000720c */ /* 0x000fe40003f06270 */
[C---:B------:R-:W-:Y:S01]  /*a400*/  IADD3 R4, R10.reuse, 0x20, RZ ;  /* 0x000000200a047810 */ /* 0x040fe20007ffe0ff */
[----:B-1----:R1:W-:Y:S01]  /*a410*/  @!P6 STG.E.128 [R8.64+0x100], R100 ;  /* 0x000100640800e986 */ /* 0x0023e2000c101d0c */
[----:B------:R-:W-:-:S02]  /*a420*/  IADD3 R10, R10, 0x38, RZ ;  /* 0x000000380a0a7810 */ /* 0x000fc40007ffe0ff */
[-C--:B------:R-:W-:Y:S01]  /*a430*/  ISETP.GE.AND P3, PT, R6, R235.reuse, PT ;  /* 0x000000eb0600720c */ /* 0x080fe20003f66270 */
[----:B------:R1:W-:Y:S01]  /*a440*/  @!P6 STG.E.128 [R8.64+0x200], R68 ;  /* 0x000200440800e986 */ /* 0x0003e2000c101d0c */
[-C--:B------:R-:W-:Y:S02]  /*a450*/  ISETP.GE.AND P2, PT, R4, R235.reuse, PT ;  /* 0x000000eb0400720c */ /* 0x080fe40003f46270 */
[-C--:B------:R-:W-:Y:S01]  /*a460*/  ISETP.GE.AND P1, PT, R2, R235.reuse, PT ;  /* 0x000000eb0200720c */ /* 0x080fe20003f26270 */
[----:B------:R1:W-:Y:S04]  /*a470*/  @!P6 STG.E.128 [R8.64+0x300], R36 ;  /* 0x000300240800e986 */ /* 0x0003e8000c101d0c */
[----:B------:R1:W-:Y:S04]  /*a480*/  @!P0 STG.E.128 [R8.64+0xc000], R108 ;  /* 0x00c0006c08008986 */ /* 0x0003e8000c101d0c */
[----:B------:R1:W-:Y:S04]  /*a490*/  @!P0 STG.E.128 [R8.64+0xc100], R76 ;  /* 0x00c1004c08008986 */ /* 0x0003e8000c101d0c */
[----:B------:R1:W-:Y:S04]  /*a4a0*/  @!P0 STG.E.128 [R8.64+0xc200], R44 ;  /* 0x00c2002c08008986 */ /* 0x0003e8000c101d0c */
[----:B------:R1:W-:Y:S01]  /*a4b0*/  @!P0 STG.E.128 [R8.64+0xc300], R12 ;  /* 0x00c3000c08008986 */ /* 0x0003e2000c101d0c */
[----:B------:R-:W-:-:S03]  /*a4c0*/  ISETP.GE.AND P0, PT, R10, R235, PT ;  /* 0x000000eb0a00720c */ /* 0x000fc60003f06270 */
[----:B------:R1:W-:Y:S04]  /*a4d0*/  @!P5 STG.E.128 [R8.64+0x2000], R128 ;  /* 0x002000800800d986 */ /* 0x0003e8000c101d0c */
        /* <DEDUP_REMOVED lines=19> */
[----:B------:R1:W-:Y:S04]  /*a610*/  @!P6 STG.E.64 [R8.64], R132 ;  /* 0x000000840800e986 */ /* 0x0003e8000c101b0c */
[----:B------:R1:W-:Y:S01]  /*a620*/  @!P6 STG.E.64 [R8.64+0x8], R134 ;  /* 0x000008860800e986 */ /* 0x0003e2000c101b0c */
[----:B------:R-:W-:Y:S05]  /*a630*/  @P0 EXIT ;  /* 0x000000000000094d */ /* 0x000fea0003800000 */
[----:B------:R-:W-:Y:S04]  /*a640*/  STG.E.128 [R8.64+0xe000], R104 ;  /* 0x00e0006808007986 */ /* 0x000fe8000c101d0c */
[----:B------:R-:W-:Y:S04]  /*a650*/  STG.E.128 [R8.64+0xe100], R72 ;  /* 0x00e1004808007986 */ /* 0x000fe8000c101d0c */
[----:B------:R-:W-:Y:S04]  /*a660*/  STG.E.128 [R8.64+0xe200], R40 ;  /* 0x00e2002808007986 */ /* 0x000fe8000c101d0c */
[----:B------:R-:W-:Y:S01]  /*a670*/  STG.E.128 [R8.64+0xe300], R136 ;  /* 0x00e3008808007986 */ /* 0x000fe2000c101d0c */
[----:B------:R-:W-:Y:S05]  /*a680*/  EXIT ;  /* 0x000000000000794d */ /* 0x000fea0003800000 */
.L_x_5136:
        /* <DEDUP_REMOVED lines=15> */
.L_x_8958:


//--------------------- .text._ZN5flash24flash_fwd_splitkv_kernelI23Flash_fwd_kernel_traitsILi256ELi64ELi64ELi4ELb0ELb0EN7cutlass10bfloat16_tE19Flash_kernel_traitsILi256ELi64ELi64ELi4ES3_EELb0ELb0ELb0ELb0ELb1ELb1ELb1ELb0EEEvNS_16Flash_fwd_paramsE --------------------------
	.section	.text._ZN5flash24flash_fwd_splitkv_kernelI23Flash_fwd_kernel_traitsILi256ELi64ELi64ELi4ELb0ELb0EN7cutlass10bfloat16_tE19Flash_kernel_traitsILi256ELi64ELi64ELi4ES3_EELb0ELb0ELb0ELb0ELb1ELb1ELb1ELb0EEEvNS_16Flash_fwd_paramsE,"ax",@progbits
	.sectioninfo	@"SHI_REGISTERS=253"
	.align	128
        .global         _ZN5flash24flash_fwd_splitkv_kernelI23Flash_fwd_kernel_traitsILi256ELi64ELi64ELi4ELb0ELb0EN7cutlass10bfloat16_tE19Flash_kernel_traitsILi256ELi64ELi64ELi4ES3_EELb0ELb0ELb0ELb0ELb1ELb1ELb1ELb0EEEvNS_16Flash_fwd_paramsE
        .type           _ZN5flash24flash_fwd_splitkv_kernelI23Flash_fwd_kernel_traitsILi256ELi64ELi64ELi4ELb0ELb0EN7cutlass10bfloat16_tE19Flash_kernel_traitsILi256ELi64ELi64ELi4ES3_EELb0ELb0ELb0ELb0ELb1ELb1ELb1ELb0EEEvNS_16Flash_fwd_paramsE,@function
        .size           _ZN5flash24flash_fwd_splitkv_kernelI23Flash_fwd_kernel_traitsILi256ELi64ELi64ELi4ELb0ELb0EN7cutlass10bfloat16_tE19Flash_kernel_traitsILi256ELi64ELi64ELi4ES3_EELb0ELb0ELb0ELb0ELb1ELb1ELb1ELb0EEEvNS_16Flash_fwd_paramsE,(.L_x_8959 - _ZN5flash24flash_fwd_splitkv_kernelI23Flash_fwd_kernel_traitsILi256ELi64ELi64ELi4ELb0ELb0EN7cutlass10bfloat16_tE19Flash_kernel_traitsILi256ELi64ELi64ELi4ES3_EELb0ELb0ELb0ELb0ELb1ELb1ELb1ELb0EEEvNS_16Flash_fwd_paramsE)
        .other          _ZN5flash24flash_fwd_splitkv_kernelI23Flash_fwd_kernel_traitsILi256ELi64ELi64ELi4ELb0ELb0EN7cutlass10bfloat16_tE19Flash_kernel_traitsILi256ELi64ELi64ELi4ES3_EELb0ELb0ELb0ELb0ELb1ELb1ELb1ELb0EEEvNS_16Flash_fwd_paramsE,@"STO_CUDA_ENTRY STV_DEFAULT"
_ZN5flash24flash_fwd_splitkv_kernelI23Flash_fwd_kernel_traitsILi256ELi64ELi64ELi4ELb0ELb0EN7cutlass10bfloat16_tE19Flash_kernel_traitsILi256ELi64ELi64ELi4ES3_EELb0ELb0ELb0ELb0ELb1ELb1ELb1ELb0EEEvNS_16Flash_fwd_paramsE:
.text._ZN5flash24flash_fwd_splitkv_kernelI23Flash_fwd_kernel_traitsILi256ELi64ELi64ELi4ELb0ELb0EN7cutlass10bfloat16_tE19Flash_kernel_traitsILi256ELi64ELi64ELi4ES3_EELb0ELb0ELb0ELb0ELb1ELb1ELb1ELb0EEEvNS_16Flash_fwd_paramsE:
[----:B------:R-:W-:Y:S02]  /*0000*/  MOV R1, c[0x0][0x28] ;  /* 0x00000a0000017a02 */ /* 0x000fe40000000f00 */
[----:B------:R-:W1:Y:S01]  /*0010*/  I2F.U32.RP R4, c[0x0][0x1c0] ;  /* 0x0000700000047b06 */ /* 0x000e620000209000 */
[----:B------:R-:W2:Y:S01]  /*0020*/  S2R R3, SR_CTAID.Z ;  /* 0x0000000000037919 */ /* 0x000ea20000002700 */
[----:B------:R-:W3:Y:S01]  /*0030*/  LDC.U8 R2, c[0x0][0x312] ;  /* 0x0000c480ff027b82 */ /* 0x000ee20000000000 */
[----:B------:R-:W-:Y:S01]  /*0040*/  ISETP.NE.U32.AND P1, PT, RZ, c[0x0][0x1c0], PT ;  /* 0x00007000ff007a0c */ /* 0x000fe20003f25070 */
[----:B------:R-:W-:-:S04]  /*0050*/  ULDC.64 UR12, c[0x0][0x118] ;  /* 0x00004600000c7ab9 */ /* 0x000fc80000000a00 */
[----:B-1----:R-:W1:Y:S01]  /*0060*/  MUFU.RCP R4, R4 ;  /* 0x0000000400047308 */ /* 0x002e620000001000 */
[----:B---3--:R-:W-:Y:S02]  /*0070*/  ISETP.NE.AND P3, PT, R2, RZ, PT ;  /* 0x000000ff0200720c */ /* 0x008fe40003f65270 */
[----:B-1----:R-:W-:-:S05]  /*0080*/  IADD3 R4, R4, 0xffffffe, RZ ;  /* 0x0ffffffe04047810 */ /* 0x002fca0007ffe0ff */
[----:B------:R-:W1:Y:S02]  /*0090*/  F2I.FTZ.U32.TRUNC.NTZ R5, R4 ;  /* 0x0000000400057305 */ /* 0x000e64000021f000 */
[----:B-1----:R-:W-:Y:S02]  /*00a0*/  IMAD.MOV R0, RZ, RZ, -R5 ;  /* 0x000000ffff007224 */ /* 0x002fe400078e0a05 */
[----:B------:R-:W-:Y:S02]  /*00b0*/  IMAD.MOV.U32 R4, RZ, RZ, RZ ;  /* 0x000000ffff047224 */ /* 0x000fe400078e00ff */
[----:B------:R-:W-:-:S04]  /*00c0*/  IMAD R0, R0, c[0x0][0x1c0], RZ ;  /* 0x0000700000007a24 */ /* 0x000fc800078e02ff */
[----:B------:R-:W-:-:S04]  /*00d0*/  IMAD.HI.U32 R0, R5, R0, R4 ;  /* 0x0000000005007227 */ /* 0x000fc800078e0004 */
[----:B------:R-:W-:Y:S02]  /*00e0*/  IMAD.MOV.U32 R5, RZ, RZ, -0x1 ;  /* 0xffffffffff057424 */ /* 0x000fe400078e00ff */
[----:B--2---:R-:W-:-:S04]  /*00f0*/  IMAD.HI.U32 R238, R0, R3, RZ ;  /* 0x0000000300ee7227 */ /* 0x004fc800078e00ff */
[----:B------:R-:W-:-:S04]  /*0100*/  IMAD.MOV R0, RZ, RZ, -R238 ;  /* 0x000000ffff007224 */ /* 0x000fc800078e0aee */
[----:B------:R-:W-:-:S05]  /*0110*/  IMAD R0, R0, c[0x0][0x1c0], R3 ;  /* 0x0000700000007a24 */ /* 0x000fca00078e0203 */
[----:B------:R-:W-:-:S13]  /*0120*/  ISETP.GE.U32.AND P2, PT, R0, c[0x0][0x1c0], PT ;  /* 0x0000700000007a0c */ /* 0x000fda0003f46070 */
[----:B------:R-:W-:Y:S02]  /*0130*/  @P2 IADD3 R0, R0, -c[0x0][0x1c0], RZ ;  /* 0x8000700000002a10 */ /* 0x000fe40007ffe0ff */
[----:B------:R-:W-:Y:S02]  /*0140*/  @P2 IADD3 R238, R238, 0x1, RZ ;  /* 0x00000001eeee2810 */ /* 0x000fe40007ffe0ff */
[----:B------:R-:W-:Y:S01]  /*0150*/  ISETP.GE.U32.AND P0, PT, R0, c[0x0][0x1c0], PT ;  /* 0x0000700000007a0c */ /* 0x000fe20003f06070 */
[----:B------:R-:W-:Y:S01]  /*0160*/  IMAD.MOV.U32 R0, RZ, RZ, 0x4 ;  /* 0x00000004ff007424 */ /* 0x000fe200078e00ff */
[----:B------:R-:W-:-:S04]  /*0170*/  ISETP.NE.U32.AND P2, PT, RZ, c[0x0][0x240], PT ;  /* 0x00009000ff007a0c */ /* 0x000fc80003f45070 */
[----:B------:R-:W-:-:S07]  /*0180*/  ISETP.NE.AND.EX P2, PT, RZ, c[0x0][0x244], PT, P2 ;  /* 0x00009100ff007a0c */ /* 0x000fce0003f45320 */
[----:B------:R-:W-:Y:S02]  /*0190*/  @P0 IADD3 R238, R238, 0x1, RZ ;  /* 0x00000001eeee0810 */ /* 0x000fe40007ffe0ff */
[----:B------:R-:W-:Y:S02]  /*01a0*/  @!P1 LOP3.LUT R238, RZ, c[0x0][0x1c0], RZ, 0x33, !PT ;  /* 0x00007000ffee9a12 */ /* 0x000fe400078e33ff */
[----:B------:R-:W-:Y:S02]  /*01b0*/  ISETP.EQ.U32.AND P1, PT, RZ, c[0x0][0x248], PT ;  /* 0x00009200ff007a0c */ /* 0x000fe40003f22070 */
[----:B------:R-:W-:Y:S01]  /*01c0*/  ISETP.NE.U32.AND P0, PT, RZ, c[0x0][0x250], PT ;  /* 0x00009400ff007a0c */ /* 0x000fe20003f05070 */
[----:B------:R-:W-:Y:S01]  /*01d0*/  IMAD.WIDE R6, R238, R0, c[0x0][0x240] ;  /* 0x00009000ee067625 */ /* 0x000fe200078e0200 */
[----:B------:R-:W-:Y:S02]  /*01e0*/  ISETP.EQ.OR.EX P1, PT, RZ, c[0x0][0x24c], !P3, P1 ;  /* 0x00009300ff007a0c */ /* 0x000fe40005f22710 */
[----:B------:R-:W-:-:S02]  /*01f0*/  ISETP.NE.AND.EX P0, PT, RZ, c[0x0][0x254], PT, P0 ;  /* 0x00009500ff007a0c */ /* 0x000fc40003f05300 */
[----:B------:R1:W2:Y:S01]  /*0200*/  @P2 LDG.E R5, [R6.64] ;  /* 0x0000000c06052981 */ /* 0x0002a2000c1e1900 */
[----:B------:R-:W-:-:S03]  /*0210*/  IMAD.WIDE R10, R238, R0, c[0x0][0x248] ;  /* 0x00009200ee0a7625 */ /* 0x000fc600078e0200 */
[----:B------:R1:W2:Y:S07]  /*0220*/  @P2 LDG.E R9, [R6.64+0x4] ;  /* 0x0000040c06092981 */ /* 0x0002ae000c1e1900 */
[----:B------:R-:W-:Y:S01]  /*0230*/  @P0 IMAD.WIDE R12, R238, R0, c[0x0][0x250] ;  /* 0x00009400ee0c0625 */ /* 0x000fe200078e0200 */
[----:B------:R-:W3:Y:S04]  /*0240*/  S2R R32, SR_CTAID.X ;  /* 0x0000000000207919 */ /* 0x000ee80000002500 */
[----:B------:R4:W5:Y:S01]  /*0250*/  @P0 LDG.E R4, [R12.64] ;  /* 0x0000000c0c040981 */ /* 0x000962000c1e1900 */
[----:B-1----:R-:W-:-:S06]  /*0260*/  IMAD.MOV.U32 R7, RZ, RZ, -0x1 ;  /* 0xffffffffff077424 */ /* 0x002fcc00078e00ff */
[----:B------:R4:W5:Y:S01]  /*0270*/  @!P1 LDG.E R7, [R10.64] ;  /* 0x0000000c0a079981 */ /* 0x000962000c1e1900 */
[----:B------:R-:W-:-:S03]  /*0280*/  ISETP.NE.U32.AND P0, PT, RZ, c[0x0][0x248], PT ;  /* 0x00009200ff007a0c */ /* 0x000fc60003f05070 */
[----:B------:R-:W1:Y:S04]  /*0290*/  S2R R2, SR_CTAID.Y ;  /* 0x0000000000027919 */ /* 0x000e680000002600 */
[----:B------:R-:W1:Y:S01]  /*02a0*/  S2R R102, SR_TID.X ;  /* 0x0000000000667919 */ /* 0x000e620000002100 */
[----:B------:R-:W-:Y:S01]  /*02b0*/  ISETP.NE.AND.EX P0, PT, RZ, c[0x0][0x24c], PT, P0 ;  /* 0x00009300ff007a0c */ /* 0x000fe20003f05300 */
[----:B------:R-:W-:-:S04]  /*02c0*/  IMAD.MOV R16, RZ, RZ, -R238 ;  /* 0x000000ffff107224 */ /* 0x000fc800078e0aee */
[----:B------:R-:W-:Y:S02]  /*02d0*/  IMAD R16, R16, c[0x0][0x1c0], R3 ;  /* 0x0000700010107a24 */ /* 0x000fe400078e0203 */
[----:B--2---:R-:W-:Y:S02]  /*02e0*/  @P2 IMAD.IADD R9, R9, 0x1, -R5 ;  /* 0x0000000109092824 */ /* 0x004fe400078e0a05 */
[----:B------:R-:W-:-:S04]  /*02f0*/  @!P2 IMAD.MOV.U32 R9, RZ, RZ, c[0x0][0x214] ;  /* 0x00008500ff09a624 */ /* 0x000fc800078e00ff */
[----:B------:R-:W-:Y:S05]  /*0300*/  @!P0 BRA `(.L_x_5137) ;  /* 0x0000004000008947 */ /* 0x000fea0003800000 */
[----:B-1-34-:R-:W2:Y:S02]  /*0310*/  @P3 LDG.E R6, [R10.64+0x4] ;  /* 0x0000040c0a063981 */ /* 0x01aea4000c1e1900 */
[----:B--2--5:R-:W-:-:S06]  /*0320*/  @P3 IADD3 R6, R6, -R7, RZ ;  /* 0x8000000706063210 */ /* 0x024fcc0007ffe0ff */
[----:B------:R1:W5:Y:S01]  /*0330*/  @!P3 LDG.E R6, [R10.64] ;  /* 0x0000000c0a06b981 */ /* 0x000362000c1e1900 */
[----:B------:R-:W-:Y:S05]  /*0340*/  BRA `(.L_x_5138) ;  /* 0x0000001000007947 */ /* 0x000fea0003800000 */
.L_x_5137:
[----:B-1-34-:R-:W-:Y:S02]  /*0350*/  MOV R6, c[0x0][0x218] ;  /* 0x0000860000067a02 */ /* 0x01afe40000000f00 */
.L_x_5138:
        /* <DEDUP_REMOVED lines=24> */
[----:B-1----:R-:W-:-:S04]  /*04e0*/  IADD3 R12, R12, 0xffffffe, RZ ;  /* 0x0ffffffe0c0c7810 */ /* 0x002fc80007ffe0ff */
[----:B------:R-:W1:Y:S02]  /*04f0*/  F2I.FTZ.U32.TRUNC.NTZ R13, R12 ;  /* 0x0000000c000d7305 */ /* 0x000e64000021f000 */
[----:B-1----:R-:W-:Y:S02]  /*0500*/  IMAD.MOV R6, RZ, RZ, -R13 ;  /* 0x000000ffff067224 */ /* 0x002fe400078e0a0d */
[----:B------:R-:W-:Y:S02]  /*0510*/  IMAD.MOV.U32 R12, RZ, RZ, RZ ;  /* 0x000000ffff0c7224 */ /* 0x000fe400078e00ff */
[----:B------:R-:W-:-:S04]  /*0520*/  IMAD R6, R6, R8, RZ ;  /* 0x0000000806067224 */ /* 0x000fc800078e02ff */
[----:B------:R-:W-:-:S04]  /*0530*/  IMAD.HI.U32 R11, R13, R6, R12 ;  /* 0x000000060d0b7227 */ /* 0x000fc800078e000c */
[----:B------:R-:W-:-:S04]  /*0540*/  IMAD.MOV.U32 R6, RZ, RZ, R3 ;  /* 0x000000ffff067224 */ /* 0x000fc800078e0003 */
[----:B------:R-:W-:-:S04]  /*0550*/  IMAD.HI.U32 R11, R11, R6, RZ ;  /* 0x000000060b0b7227 */ /* 0x000fc800078e00ff */
[----:B------:R-:W-:-:S04]  /*0560*/  IMAD.MOV R3, RZ, RZ, -R11 ;  /* 0x000000ffff037224 */ /* 0x000fc800078e0a0b */
[----:B------:R-:W-:Y:S01]  /*0570*/  IMAD R3, R8, R3, R6 ;  /* 0x0000000308037224 */ /* 0x000fe200078e0206 */
[----:B------:R-:W-:-:S04]  /*0580*/  IADD3 R6, R101, 0x3f, RZ ;  /* 0x0000003f65067810 */ /* 0x000fc80007ffe0ff */
[----:B------:R-:W-:-:S13]  /*0590*/  ISETP.GT.U32.AND P1, PT, R8, R3, PT ;  /* 0x000000030800720c */ /* 0x000fda0003f24070 */
[----:B------:R-:W-:Y:S01]  /*05a0*/  @!P1 IMAD.IADD R3, R3, 0x1, -R8 ;  /* 0x0000000103039824 */ /* 0x000fe200078e0a08 */
[----:B------:R-:W-:Y:S02]  /*05b0*/  @!P1 IADD3 R11, R11, 0x1, RZ ;  /* 0x000000010b0b9810 */ /* 0x000fe40007ffe0ff */
[----:B------:R-:W-:Y:S02]  /*05c0*/  ISETP.NE.AND P1, PT, RZ, c[0x0][0x10], PT ;  /* 0x00000400ff007a0c */ /* 0x000fe40003f25270 */
[----:B------:R-:W-:Y:S02]  /*05d0*/  ISETP.GE.U32.AND P2, PT, R3, R8, PT ;  /* 0x000000080300720c */ /* 0x000fe40003f46070 */
[----:B------:R-:W-:-:S04]  /*05e0*/  SHF.R.S32.HI R3, RZ, 0x1f, R6 ;  /* 0x0000001fff037819 */ /* 0x000fc80000011406 */
[----:B------:R-:W-:-:S04]  /*05f0*/  LEA.HI R3, R3, R6, RZ, 0x6 ;  /* 0x0000000603037211 */ /* 0x000fc800078f30ff */
[----:B------:R-:W-:-:S03]  /*0600*/  SHF.R.S32.HI R3, RZ, 0x6, R3 ;  /* 0x00000006ff037819 */ /* 0x000fc60000011403 */
        /* <DEDUP_REMOVED lines=10> */
[----:B------:R-:W-:Y:S01]  /*06b0*/  LOP3.LUT P6, RZ, R102, 0xf, RZ, 0xc0, !PT ;  /* 0x0000000f66ff7812 */ /* 0x000fe200078cc0ff */
[----:B------:R-:W-:Y:S01]  /*06c0*/  IMAD.IADD R9, R9, 0x1, -R235 ;  /* 0x0000000109097824 */ /* 0x000fe200078e0aeb */
[----:B------:R-:W-:-:S04]  /*06d0*/  LEA.HI R0, R0, R102, RZ, 0x4 ;  /* 0x0000006600007211 */ /* 0x000fc800078f20ff */
[----:B------:R-:W-:Y:S02]  /*06e0*/  LOP3.LUT R3, R0, 0x3ffffff0, RZ, 0xc0, !PT ;  /* 0x3ffffff000037812 */ /* 0x000fe400078ec0ff */
[----:B------:R-:W-:-:S03]  /*06f0*/  SHF.R.S32.HI R0, RZ, 0x4, R0 ;  /* 0x00000004ff007819 */ /* 0x000fc60000011400 */
[----:B------:R-:W-:Y:S01]  /*0700*/  IMAD.IADD R6, R102, 0x1, -R3 ;  /* 0x0000000166067824 */ /* 0x000fe200078e0a03 */
[----:B------:R-:W-:Y:S01]  /*0710*/  IADD3 R5, R0, 0x8, RZ ;  /* 0x0000000800057810 */ /* 0x000fe20007ffe0ff */
[----:B------:R-:W-:Y:S01]  /*0720*/  IMAD R3, R2, c[0x0][0x1c0], R16 ;  /* 0x0000700002037a24 */ /* 0x000fe200078e0210 */
[-C--:B------:R-:W-:Y:S01]  /*0730*/  ISETP.GE.AND P3, PT, R0, R9.reuse, PT ;  /* 0x000000090000720c */ /* 0x080fe20003f66270 */
[----:B------:R-:W-:Y:S01]  /*0740*/  IMAD.SHL.U32 R6, R6, 0x4, RZ ;  /* 0x0000000406067824 */ /* 0x000fe200078e00ff */
[-C--:B------:R-:W-:Y:S01]  /*0750*/  ISETP.GE.AND P2, PT, R5, R9.reuse, PT ;  /* 0x000000090500720c */ /* 0x080fe20003f46270 */
[----:B------:R-:W-:Y:S01]  /*0760*/  IMAD R3, R3, c[0x0][0x214], R235 ;  /* 0x0000850003037a24 */ /* 0x000fe200078e02eb */
[----:B------:R-:W-:Y:S02]  /*0770*/  IADD3 R8, R0, 0x18, RZ ;  /* 0x0000001800087810 */ /* 0x000fe40007ffe0ff */
[----:B------:R-:W-:Y:S01]  /*0780*/  SHF.R.S32.HI R7, RZ, 0x1f, R6 ;  /* 0x0000001fff077819 */ /* 0x000fe20000011406 */
[----:B------:R-:W-:Y:S01]  /*0790*/  IMAD R4, R3, c[0x0][0x22c], RZ ;  /* 0x00008b0003047a24 */ /* 0x000fe200078e02ff */
[----:B------:R-:W-:-:S02]  /*07a0*/  ISETP.GE.OR P5, PT, R5, R9, P6 ;  /* 0x000000090500720c */ /* 0x000fc400037a6670 */
[C---:B------:R-:W-:Y:S01]  /*07b0*/  IADD3 R5, R0.reuse, 0x30, RZ ;  /* 0x0000003000057810 */ /* 0x040fe20007ffe0ff */
[----:B------:R-:W-:-:S05]  /*07c0*/  IMAD.WIDE R6, R0, 0x100, R6 ;  /* 0x0000010000067825 */ /* 0x000fca00078e0206 */
[----:B------:R-:W-:Y:S02]  /*07d0*/  IADD3 R2, P0, R4, R6, RZ ;  /* 0x0000000604027210 */ /* 0x000fe40007f1e0ff */
[----:B------:R-:W-:Y:S02]  /*07e0*/  IADD3 R6, R0, 0x10, RZ ;  /* 0x0000001000067810 */ /* 0x000fe40007ffe0ff */
[----:B------:R-:W-:Y:S02]  /*07f0*/  LEA.HI.X.SX32 R4, R4, R7, 0x1, P0 ;  /* 0x0000000704047211 */ /* 0x000fe400000f0eff */
[----:B------:R-:W-:Y:S02]  /*0800*/  LEA R10, P0, R2, c[0x0][0x1d8], 0x2 ;  /* 0x00007600020a7a11 */ /* 0x000fe400078010ff */
[----:B------:R-:W-:Y:S02]  /*0810*/  IADD3 R7, R0, 0x20, RZ ;  /* 0x0000002000077810 */ /* 0x000fe40007ffe0ff */
[----:B------:R-:W-:-:S02]  /*0820*/  LEA.HI.X R11, R2, c[0x0][0x1dc], R4, 0x2, P0 ;  /* 0x00007700020b7a11 */ /* 0x000fc400000f1404 */
[CC--:B------:R-:W-:Y:S02]  /*0830*/  ISETP.GE.AND P1, PT, R6.reuse, R9.reuse, PT ;  /* 0x000000090600720c */ /* 0x0c0fe40003f26270 */
[-C--:B------:R-:W-:Y:S01]  /*0840*/  ISETP.GE.OR P4, PT, R6, R9.reuse, P6 ;  /* 0x000000090600720c */ /* 0x080fe20003786670 */
[----:B------:R-:W-:Y:S01]  /*0850*/  @!P3 STG.E.128 [R10.64], RZ ;  /* 0x000000ff0a00b986 */ /* 0x000fe2000c101d0c */
[C---:B------:R-:W-:Y:S02]  /*0860*/  IADD3 R6, R0.reuse, 0x28, RZ ;  /* 0x0000002800067810 */ /* 0x040fe40007ffe0ff */
[C---:B------:R-:W-:Y:S01]  /*0870*/  IADD3 R4, R0.reuse, 0x38, RZ ;  /* 0x0000003800047810 */ /* 0x040fe20007ffe0ff */
[----:B------:R-:W-:Y:S01]  /*0880*/  @!P3 STG.E.128 [R10.64+0x100], RZ ;  /* 0x000100ff0a00b986 */ /* 0x000fe2000c101d0c */
[----:B------:R-:W-:Y:S02]  /*0890*/  SHF.R.S32.HI R2, RZ, 0x1f, R3 ;  /* 0x0000001fff027819 */ /* 0x000fe40000011403 */
[----:B------:R-:W-:Y:S01]  /*08a0*/  IADD3 R3, P0, R3, R0, RZ ;  /* 0x0000000003037210 */ /* 0x000fe20007f1e0ff */
[----:B------:R-:W-:Y:S03]  /*08b0*/  @!P3 STG.E.128 [R10.64+0x200], RZ ;  /* 0x000200ff0a00b986 */ /* 0x000fe6000c101d0c */
[----:B------:R-:W-:Y:S01]  /*08c0*/  LEA.HI.X.SX32 R2, R0, R2, 0x1, P0 ;  /* 0x0000000200027211 */ /* 0x000fe200000f0eff */
[----:B------:R-:W-:Y:S01]  /*08d0*/  @!P3 STG.E.128 [R10.64+0x300], RZ ;  /* 0x000300ff0a00b986 */ /* 0x000fe2000c101d0c */
[----:B------:R-:W-:-:S02]  /*08e0*/  ISETP.GE.AND P3, PT, R8, R9, PT ;  /* 0x000000090800720c */ /* 0x000fc40003f66270 */
[C---:B------:R-:W-:Y:S01]  /*08f0*/  LEA R12, P0, R3.reuse, c[0x0][0x208], 0x2 ;  /* 0x00008200030c7a11 */ /* 0x040fe200078010ff */
[----:B------:R-:W-:Y:S03]  /*0900*/  @!P2 STG.E.128 [R10.64+0x2000], RZ ;  /* 0x002000ff0a00a986 */ /* 0x000fe6000c101d0c */
[----:B------:R-:W-:Y:S01]  /*0910*/  LEA.HI.X R13, R3, c[0x0][0x20c], R2, 0x2, P0 ;  /* 0x00008300030d7a11 */ /* 0x000fe200000f1402 */
[----:B------:R-:W-:Y:S01]  /*0920*/  @!P2 STG.E.128 [R10.64+0x2100], RZ ;  /* 0x002100ff0a00a986 */ /* 0x000fe2000c101d0c */
[----:B------:R-:W-:Y:S01]  /*0930*/  @!P5 IMAD.MOV.U32 R2, RZ, RZ, -0x800000 ;  /* 0xff800000ff02d424 */ /* 0x000fe200078e00ff */
[-C--:B------:R-:W-:Y:S02]  /*0940*/  ISETP.GE.OR P0, PT, R5, R9.reuse, P6 ;  /* 0x000000090500720c */ /* 0x080fe40003706670 */
[----:B------:R-:W-:Y:S04]  /*0950*/  @!P2 STG.E.128 [R10.64+0x2200], RZ ;  /* 0x002200ff0a00a986 */ /* 0x000fe8000c101d0c */
[----:B------:R-:W-:Y:S01]  /*0960*/  @!P2 STG.E.128 [R10.64+0x2300], RZ ;  /* 0x002300ff0a00a986 */ /* 0x000fe2000c101d0c */
[----:B------:R-:W-:-:S03]  /*0970*/  ISETP.GE.AND P2, PT, R7, R9, PT ;  /* 0x000000090700720c */ /* 0x000fc60003f46270 */
[----:B------:R-:W-:Y:S04]  /*0980*/  @!P1 STG.E.128 [R10.64+0x4000], RZ ;  /* 0x004000ff0a009986 */ /* 0x000fe8000c101d0c */
[----:B------:R-:W-:Y:S04]  /*0990*/  @!P1 STG.E.128 [R10.64+0x4100], RZ ;  /* 0x004100ff0a009986 */ /* 0x000fe8000c101d0c */
        /* <DEDUP_REMOVED lines=17> */
[----:B------:R-:W-:-:S03]  /*0ab0*/  ISETP.GE.OR P1, PT, R7, R9, P6 ;  /* 0x000000090700720c */ /* 0x000fc60003726670 */
[----:B------:R-:W-:Y:S04]  /*0ac0*/  @!P3 STG.E.128 [R10.64+0xc000], RZ ;  /* 0x00c000ff0a00b986 */ /* 0x000fe8000c101d0c */
[----:B------:R-:W-:Y:S04]  /*0ad0*/  @!P3 STG.E.128 [R10.64+0xc100], RZ ;  /* 0x00c100ff0a00b986 */ /* 0x000fe8000c101d0c */
[----:B------:R-:W-:Y:S02]  /*0ae0*/  @!P3 STG.E.128 [R10.64+0xc200], RZ ;  /* 0x00c200ff0a00b986 */ /* 0x000fe4000c101d0c */
[----:B------:R-:W-:-:S02]  /*0af0*/  @!P1 IMAD.MOV.U32 R3, RZ, RZ, -0x800000 ;  /* 0xff800000ff039424 */ /* 0x000fc400078e00ff */
        /* <DEDUP_REMOVED lines=8> */
[----:B------:R1:W-:Y:S01]  /*0b80*/  @!P5 STG.E [R12.64+0x20], R2 ;  /* 0x000020020c00d986 */ /* 0x0003e2000c10190c */
[-C--:B------:R-:W-:Y:S01]  /*0b90*/  ISETP.GE.OR P5, PT, R0, R9.reuse, P6 ;  /* 0x000000090000720c */ /* 0x080fe200037a6670 */
[----:B------:R-:W-:Y:S01]  /*0ba0*/  @!P4 IMAD.MOV.U32 R0, RZ, RZ, -0x800000 ;  /* 0xff800000ff00c424 */ /* 0x000fe200078e00ff */
[----:B------:R-:W-:Y:S01]  /*0bb0*/  ISETP.GE.OR P6, PT, R4, R9, P6 ;  /* 0x000000090400720c */ /* 0x000fe200037c6670 */
[----:B------:R-:W-:Y:S04]  /*0bc0*/  @!P3 STG.E [R12.64+0x60], R5 ;  /* 0x000060050c00b986 */ /* 0x000fe8000c10190c */
[----:B------:R2:W-:Y:S04]  /*0bd0*/  @!P4 STG.E [R12.64+0x40], R0 ;  /* 0x000040000c00c986 */ /* 0x0005e8000c10190c */
[----:B------:R3:W-:Y:S02]  /*0be0*/  @!P1 STG.E [R12.64+0x80], R3 ;  /* 0x000080030c009986 */ /* 0x0007e4000c10190c */
[----:B------:R-:W-:-:S05]  /*0bf0*/  @!P5 IMAD.MOV.U32 R6, RZ, RZ, -0x800000 ;  /* 0xff800000ff06d424 */ /* 0x000fca00078e00ff */
[----:B------:R3:W-:Y:S01]  /*0c00*/  @!P5 STG.E [R12.64], R6 ;  /* 0x000000060c00d986 */ /* 0x0007e2000c10190c */
[----:B-1----:R-:W-:-:S05]  /*0c10*/  @!P2 IMAD.MOV.U32 R2, RZ, RZ, -0x800000 ;  /* 0xff800000ff02a424 */ /* 0x002fca00078e00ff */
[----:B------:R3:W-:Y:S01]  /*0c20*/  @!P2 STG.E [R12.64+0xa0], R2 ;  /* 0x0000a0020c00a986 */ /* 0x0007e2000c10190c */
[----:B--2---:R-:W-:-:S05]  /*0c30*/  @!P0 IMAD.MOV.U32 R0, RZ, RZ, -0x800000 ;  /* 0xff800000ff008424 */ /* 0x004fca00078e00ff */
[----:B------:R3:W-:Y:S01]  /*0c40*/  @!P0 STG.E [R12.64+0xc0], R0 ;  /* 0x0000c0000c008986 */ /* 0x0007e2000c10190c */
[----:B------:R-:W-:Y:S05]  /*0c50*/  @P6 EXIT ;  /* 0x000000000000694d */ /* 0x000fea0003800000 */
[----:B---3--:R-:W-:-:S05]  /*0c60*/  MOV R0, 0xff800000 ;  /* 0xff80000000007802 */ /* 0x008fca0000000f00 */
[----:B------:R-:W-:Y:S01]  /*0c70*/  STG.E [R12.64+0xe0], R0 ;  /* 0x0000e0000c007986 */ /* 0x000fe2000c10190c */
[----:B------:R-:W-:Y:S05]  /*0c80*/  EXIT ;  /* 0x000000000000794d */ /* 0x000fea0003800000 */
.L_x_5139:
[----:B------:R-:W-:Y:S01]  /*0c90*/  ISETP.NE.U32.AND P0, PT, RZ, c[0x0][0x2b8], PT ;  /* 0x0000ae00ff007a0c */ /* 0x000fe20003f05070 */
[----:B------:R-:W-:Y:S01]  /*0ca0*/  IMAD.MOV.U32 R3, RZ, RZ, R238 ;  /* 0x000000ffff037224 */ /* 0x000fe200078e00ee */
[----:B------:R-:W-:Y:S02]  /*0cb0*/  ISETP.NE.U32.AND P2, PT, RZ, c[0x0][0x2c0], PT ;  /* 0x0000b000ff007a0c */ /* 0x000fe40003f45070 */
[----:B------:R-:W-:Y:S02]  /*0cc0*/  ISETP.NE.AND.EX P0, PT, RZ, c[0x0][0x2bc], PT, P0 ;  /* 0x0000af00ff007a0c */ /* 0x000fe40003f05300 */
[----:B------:R-:W-:-:S11]  /*0cd0*/  ISETP.NE.AND.EX P2, PT, RZ, c[0x0][0x2c4], PT, P2 ;  /* 0x0000b100ff007a0c */ /* 0x000fd60003f45320 */
[----:B------:R-:W-:Y:S02]  /*0ce0*/  @P0 IMAD.WIDE R10, R238, R0, c[0x0][0x2b8] ;  /* 0x0000ae00ee0a0625 */ /* 0x000fe400078e0200 */
[----:B------:R-:W-:-:S03]  /*0cf0*/  @P2 SHF.R.S32.HI R0, RZ, 0x1f, R238 ;  /* 0x0000001fff002819 */ /* 0x000fc600000114ee */
[----:B------:R1:W5:Y:S01]  /*0d00*/  @P0 LDG.E R3, [R10.64] ;  /* 0x0000000c0a030981 */ /* 0x000362000c1e1900 */
[----:B------:R-:W-:Y:S01]  /*0d10*/  CS2R R240, SRZ ;  /* 0x0000000000f07805 */ /* 0x000fe2000001ff00 */
[----:B------:R-:W-:Y:S01]  /*0d20*/  @P2 IMAD R0, R0, c[0x0][0x2c8], RZ ;  /* 0x0000b20000002a24 */ /* 0x000fe200078e02ff */
[----:B------:R-:W-:Y:S02]  /*0d30*/  PLOP3.LUT P0, PT, PT, PT, PT, 0x8, 0x0 ;  /* 0x000000000000781c */ /* 0x000fe40003f0e170 */
[----:B------:R-:W-:Y:S01]  /*0d40*/  IABS R94, c[0x0][0x2d0] ;  /* 0x0000b400005e7a13 */ /* 0x000fe20000000000 */
[C---:B------:R-:W-:Y:S02]  /*0d50*/  @P2 IMAD R0, R238.reuse, c[0x0][0x2cc], R0 ;  /* 0x0000b300ee002a24 */ /* 0x040fe400078e0200 */
[----:B-1----:R-:W-:-:S04]  /*0d60*/  @P2 IMAD.WIDE.U32 R10, R238, c[0x0][0x2c8], RZ ;  /* 0x0000b200ee0a2a25 */ /* 0x002fc800078e00ff */
[----:B------:R-:W-:Y:S01]  /*0d70*/  @P2 IMAD.IADD R0, R11, 0x1, R0 ;  /* 0x000000010b002824 */ /* 0x000fe200078e0200 */
[----:B------:R-:W-:-:S04]  /*0d80*/  @P2 LEA R240, P1, R10, c[0x0][0x2c0], 0x2 ;  /* 0x0000b0000af02a11 */ /* 0x000fc800078210ff */
[----:B------:R-:W-:-:S04]  /*0d90*/  @P2 SHF.L.U64.HI R0, R10, 0x2, R0 ;  /* 0x000000020a002819 */ /* 0x000fc80000010200 */
[----:B------:R-:W-:Y:S02]  /*0da0*/  @P2 IADD3.X R241, R0, c[0x0][0x2c4], RZ, P1, !PT ;  /* 0x0000b10000f12a10 */ /* 0x000fe40000ffe4ff */
[----:B------:R-:W-:-:S04]  /*0db0*/  @P2 ISETP.NE.U32.AND P1, PT, R240, RZ, PT ;  /* 0x000000fff000220c */ /* 0x000fc80003f25070 */
[----:B------:R-:W-:-:S13]  /*0dc0*/  @P2 ISETP.NE.AND.EX P0, PT, R241, RZ, PT, P1 ;  /* 0x000000fff100220c */ /* 0x000fda0003f05310 */
[----:B------:R-:W-:Y:S05]  /*0dd0*/  @!P0 BRA `(.L_x_5140) ;  /* 0x000004a000008947 */ /* 0x000fea0003800000 */
[----:B------:R-:W1:Y:S01]  /*0de0*/  I2F.RP R6, R94 ;  /* 0x0000005e00067306 */ /* 0x000e620000209400 */
[----:B------:R-:W-:-:S04]  /*0df0*/  LEA R14, R165, 0xffffffc0, 0x6 ;  /* 0xffffffc0a50e7811 */ /* 0x000fc800078e30ff */
[----:B------:R-:W-:-:S03]  /*0e00*/  IABS R0, R14 ;  /* 0x0000000e00007213 */ /* 0x000fc60000000000 */
[----:B-1----:R-:W1:Y:S02]  /*0e10*/  MUFU.RCP R6, R6 ;  /* 0x0000000600067308 */ /* 0x002e640000001000 */
[----:B-1----:R-:W-:-:S06]  /*0e20*/  IADD3 R6, R6, 0xffffffe, RZ ;  /* 0x0ffffffe06067810 */ /* 0x002fcc0007ffe0ff */
[----:B------:R-:W1:Y:S02]  /*0e30*/  F2I.FTZ.U32.TRUNC.NTZ R7, R6 ;  /* 0x0000000600077305 */ /* 0x000e64000021f000 */
[----:B-1----:R-:W-:Y:S02]  /*0e40*/  IMAD.MOV R2, RZ, RZ, -R7 ;  /* 0x000000ffff027224 */ /* 0x002fe400078e0a07 */
[----:B------:R-:W-:Y:S02]  /*0e50*/  IMAD.MOV.U32 R6, RZ, RZ, RZ ;  /* 0x000000ffff067224 */ /* 0x000fe400078e00ff */
[----:B------:R-:W-:-:S04]  /*0e60*/  IMAD R2, R2, R94, RZ ;  /* 0x0000005e02027224 */ /* 0x000fc800078e02ff */
[----:B-----5:R-:W-:Y:S01]  /*0e70*/  IMAD.HI.U32 R3, R7, R2, R6 ;  /* 0x0000000207037227 */ /* 0x020fe200078e0006 */
        /* <DEDUP_REMOVED lines=17> */
[----:B------:R-:W-:Y:S02]  /*0f90*/  IABS R0, c[0x0][0x1c8] ;  /* 0x0000720000007a13 */ /* 0x000fe40000000000 */
[----:B------:R-:W-:Y:S02]  /*0fa0*/  IADD3 R2, -R2, RZ, RZ ;  /* 0x000000ff02027210 */ /* 0x000fe40007ffe1ff */
[----:B------:R-:W1:Y:S03]  /*0fb0*/  I2F.RP R6, R0 ;  /* 0x0000000000067306 */ /* 0x000e660000209400 */
[----:B------:R-:W-:-:S05]  /*0fc0*/  IMAD R14, R2, c[0x0][0x2d0], R14 ;  /* 0x0000b400020e7a24 */ /* 0x000fca00078e020e */
[----:B------:R-:W-:Y:S01]  /*0fd0*/  SHF.R.S32.HI R2, RZ, 0x1f, R14 ;  /* 0x0000001fff027819 */ /* 0x000fe2000001140e */
        /* <DEDUP_REMOVED lines=16> */
[----:B------:R-:W-:-:S04]  /*10e0*/  LOP3.LUT R0, R16, c[0x0][0x1c8], RZ, 0x3c, !PT ;  /* 0x0000720010007a12 */ /* 0x000fc800078e3cff */
[----:B------:R-:W-:Y:S01]  /*10f0*/  ISETP.GE.AND P1, PT, R0, RZ, PT ;  /* 0x000000ff0000720c */ /* 0x000fe20003f26270 */
[----:B------:R-:W-:-:S04]  /*1100*/  IMAD R0, R2, c[0x0][0x198], RZ ;  /* 0x0000660002007a24 */ /* 0x000fc800078e02ff */
[----:B------:R-:W-:Y:S02]  /*1110*/  IMAD R0, R14, c[0x0][0x19c], R0 ;  /* 0x000067000e007a24 */ /* 0x000fe400078e0200 */
[----:B------:R-:W-:Y:S02]  /*1120*/  @P2 IADD3 R12, R12, 0x1, RZ ;  /* 0x000000010c0c2810 */ /* 0x000fe40007ffe0ff */
[----:B------:R-:W-:-:S04]  /*1130*/  ISETP.NE.AND P2, PT, RZ, c[0x0][0x1c8], PT ;  /* 0x00007200ff007a0c */ /* 0x000fc80003f45270 */
[----:B------:R-:W-:-:S09]  /*1140*/  @!P1 IMAD.MOV R12, RZ, RZ, -R12 ;  /* 0x000000ffff0c9224 */ /* 0x000fd200078e0a0c */
        /* <DEDUP_REMOVED lines=10> */
[----:B------:R-:W-:Y:S02]  /*11f0*/  IMAD.IADD R7, R11, 0x1, R7 ;  /* 0x000000010b077824 */ /* 0x000fe400078e0207 */
[----:B------:R-:W-:Y:S01]  /*1200*/  IMAD.WIDE.U32 R96, R14, c[0x0][0x198], R18 ;  /* 0x000066000e607a25 */ /* 0x000fe200078e0012 */
[----:B------:R-:W-:-:S03]  /*1210*/  MOV R18, R10 ;  /* 0x0000000a00127202 */ /* 0x000fc60000000f00 */
[----:B------:R-:W-:Y:S02]  /*1220*/  IMAD.IADD R97, R97, 0x1, R0 ;  /* 0x0000000161617824 */ /* 0x000fe400078e0200 */
[----:B------:R-:W-:Y:S02]  /*1230*/  IMAD R0, R30, c[0x0][0x1b0], RZ ;  /* 0x00006c001e007a24 */ /* 0x000fe400078e02ff */
[----:B------:R-:W-:-:S04]  /*1240*/  IMAD.WIDE.U32 R96, R12, c[0x0][0x1b0], R96 ;  /* 0x00006c000c607a25 */ /* 0x000fc800078e0060 */
[----:B------:R-:W-:-:S05]  /*1250*/  IMAD R0, R12, c[0x0][0x1b4], R0 ;  /* 0x00006d000c007a24 */ /* 0x000fca00078e0200 */
[----:B------:R-:W-:Y:S01]  /*1260*/  IADD3 R0, R97, R0, RZ ;  /* 0x0000000061007210 */ /* 0x000fe20007ffe0ff */
[----:B------:R-:W-:Y:S05]  /*1270*/  BRA `(.L_x_5141) ;  /* 0x0000046000007947 */ /* 0x000fea0003800000 */
.L_x_5140:
[----:B------:R-:W-:-:S13]  /*1280*/  ISETP.NE.AND P4, PT, R7, -0x1, PT ;  /* 0xffffffff0700780c */ /* 0x000fda0003f85270 */
        /* <DEDUP_REMOVED lines=16> */
.L_x_5142:
[----:B------:R-:W-:Y:S01]  /*1390*/  IABS R10, c[0x0][0x1c8] ;  /* 0x00007200000a7a13 */ /* 0x000fe20000000000 */
[----:B------:R-:W-:Y:S01]  /*13a0*/  IMAD.MOV.U32 R11, RZ, RZ, R6 ;  /* 0x000000ffff0b7224 */ /* 0x000fe200078e0006 */
        /* <DEDUP_REMOVED lines=8> */
[----:B-1----:R-:W-:Y:S02]  /*1430*/  IMAD.MOV R0, RZ, RZ, -R13 ;  /* 0x000000ffff007224 */ /* 0x002fe400078e0a0d */
[----:B------:R-:W-:Y:S02]  /*1440*/  IMAD.MOV.U32 R12, RZ, RZ, RZ ;  /* 0x000000ffff0c7224 */ /* 0x000fe400078e00ff */
[----:B------:R-:W-:Y:S01]  /*1450*/  IMAD R2, R0, R10, RZ ;  /* 0x0000000a00027224 */ /* 0x000fe200078e02ff */
[----:B------:R-:W-:-:S03]  /*1460*/  IABS R0, R16 ;  /* 0x0000001000007213 */ /* 0x000fc60000000000 */
[----:B------:R-:W-:Y:S01]  /*1470*/  IMAD.HI.U32 R12, R13, R2, R12 ;  /* 0x000000020d0c7227 */ /* 0x000fe200078e000c */
[----:B------:R-:W-:-:S05]  /*1480*/  MOV R2, R0 ;  /* 0x0000000000027202 */ /* 0x000fca0000000f00 */
[----:B------:R-:W-:-:S04]  /*1490*/  IMAD.HI.U32 R12, R12, R2, RZ ;  /* 0x000000020c0c7227 */ /* 0x000fc800078e00ff */
[----:B------:R-:W-:-:S04]  /*14a0*/  IMAD.MOV R0, RZ, RZ, -R12 ;  /* 0x000000ffff007224 */ /* 0x000fc800078e0a0c */
[----:B------:R-:W-:Y:S01]  /*14b0*/  IMAD R0, R10, R0, R2 ;  /* 0x000000000a007224 */ /* 0x000fe200078e0202 */
[----:B------:R-:W-:-:S04]  /*14c0*/  SHF.R.S32.HI R2, RZ, 0x1f, R14 ;  /* 0x0000001fff027819 */ /* 0x000fc8000001140e */
[----:B------:R-:W-:-:S13]  /*14d0*/  ISETP.GT.U32.AND P1, PT, R10, R0, PT ;  /* 0x000000000a00720c */ /* 0x000fda0003f24070 */
[-C--:B------:R-:W-:Y:S02]  /*14e0*/  @!P1 IADD3 R0, R0, -R10.reuse, RZ ;  /* 0x8000000a00009210 */ /* 0x080fe40007ffe0ff */
[----:B------:R-:W-:Y:S02]  /*14f0*/  @!P1 IADD3 R12, R12, 0x1, RZ ;  /* 0x000000010c0c9810 */ /* 0x000fe40007ffe0ff */
[----:B------:R-:W-:Y:S02]  /*1500*/  ISETP.GE.U32.AND P3, PT, R0, R10, PT ;  /* 0x0000000a0000720c */ /* 0x000fe40003f66070 */
[----:B------:R-:W-:Y:S02]  /*1510*/  LOP3.LUT R0, R16, c[0x0][0x1c8], RZ, 0x3c, !PT ;  /* 0x0000720010007a12 */ /* 0x000fe400078e3cff */
[----:B------:R-:W-:Y:S02]  /*1520*/  ISETP.NE.AND P1, PT, RZ, c[0x0][0x1c8], PT ;  /* 0x00007200ff007a0c */ /* 0x000fe40003f25270 */
[----:B------:R-:W-:Y:S01]  /*1530*/  ISETP.GE.AND P2, PT, R0, RZ, PT ;  /* 0x000000ff0000720c */ /* 0x000fe20003f46270 */
[----:B------:R-:W-:Y:S01]  /*1540*/  IMAD R0, R2, c[0x0][0x198], RZ ;  /* 0x0000660002007a24 */ /* 0x000fe200078e02ff */
[----:B------:R-:W-:-:S03]  /*1550*/  MOV R10, R8 ;  /* 0x00000008000a7202 */ /* 0x000fc60000000f00 */
[----:B------:R-:W-:Y:S02]  /*1560*/  IMAD R0, R14, c[0x0][0x19c], R0 ;  /* 0x000067000e007a24 */ /* 0x000fe400078e0200 */
[----:B------:R-:W-:Y:S01]  /*1570*/  @P3 IADD3 R12, R12, 0x1, RZ ;  /* 0x000000010c0c3810 */ /* 0x000fe20007ffe0ff */
[----:B------:R-:W-:-:S04]  /*1580*/  IMAD.WIDE.U32 R10, R14, c[0x0][0x198], R10 ;  /* 0x000066000e0a7a25 */ /* 0x000fc800078e000a */
[----:B------:R-:W-:Y:S02]  /*1590*/  IMAD.IADD R11, R11, 0x1, R0 ;  /* 0x000000010b0b7824 */ /* 0x000fe400078e0200 */
[----:B------:R-:W-:Y:S01]  /*15a0*/  @!P2 IMAD.MOV R12, RZ, RZ, -R12 ;  /* 0x000000ffff0ca224 */ /* 0x000fe200078e0a0c */
        /* <DEDUP_REMOVED lines=19> */
.L_x_5141:
[----:B------:R-:W-:Y:S01]  /*16e0*/  ISETP.NE.AND P1, PT, R5, -0x1, PT ;  /* 0xffffffff0500780c */ /* 0x000fe20003f25270 */
[----:B------:R-:W-:Y:S01]  /*16f0*/  IMAD.IADD R235, R9, 0x1, -R235 ;  /* 0x0000000109eb7824 */ /* 0x000fe200078e0aeb */
[----:B------:R-:W-:Y:S01]  /*1700*/  SHF.R.S32.HI R4, RZ, 0x1f, R102 ;  /* 0x0000001fff047819 */ /* 0x000fe20000011466 */
[----:B------:R-:W-:Y:S01]  /*1710*/  IMAD R30, R30, c[0x0][0x1b8], RZ ;  /* 0x00006e001e1e7a24 */ /* 0x000fe200078e02ff */
[----:B------:R-:W-:Y:S01]  /*1720*/  SHF.R.S32.HI R24, RZ, 0x1f, R16 ;  /* 0x0000001fff187819 */ /* 0x000fe20000011410 */
[----:B------:R-:W-:Y:S01]  /*1730*/  IMAD.MOV.U32 R93, RZ, RZ, c[0x0][0x198] ;  /* 0x00006600ff5d7624 */ /* 0x000fe200078e00ff */
[----:B------:R-:W-:Y:S01]  /*1740*/  LEA.HI R8, R4, R102, RZ, 0x3 ;  /* 0x0000006604087211 */ /* 0x000fe200078f18ff */
[----:B------:R-:W-:Y:S01]  /*1750*/  IMAD R30, R12, c[0x0][0x1bc], R30 ;  /* 0x00006f000c1e7a24 */ /* 0x000fe200078e021e */
[----:B------:R-:W-:Y:S01]  /*1760*/  IADD3 R166, R165, -0x1, RZ ;  /* 0xffffffffa5a67810 */ /* 0x000fe20007ffe0ff */
[----:B------:R-:W-:Y:S01]  /*1770*/  IMAD R24, R24, c[0x0][0x1a8], RZ ;  /* 0x00006a0018187a24 */ /* 0x000fe200078e02ff */
[----:B-----5:R-:W-:-:S02]  /*1780*/  LOP3.LUT R3, R8, 0xfffffff8, RZ, 0xc0, !PT ;  /* 0xfffffff808037812 */ /* 0x020fc400078ec0ff */
[----:B------:R-:W-:Y:S01]  /*1790*/  SHF.R.S32.HI R8, RZ, 0x3, R8 ;  /* 0x00000003ff087819 */ /* 0x000fe20000011408 */
[C---:B------:R-:W-:Y:S01]  /*17a0*/  @P1 IMAD.WIDE.U32 R20, R5.reuse, c[0x0][0x190], RZ ;  /* 0x0000640005141a25 */ /* 0x040fe200078e00ff */
[----:B------:R-:W-:Y:S02]  /*17b0*/  @!P1 SHF.R.S32.HI R10, RZ, 0x1f, R238 ;  /* 0x0000001fff0a9819 */ /* 0x000fe400000114ee */
[----:B------:R-:W-:Y:S01]  /*17c0*/  SHF.R.S32.HI R9, RZ, 0x1f, R8 ;  /* 0x0000001fff097819 */ /* 0x000fe20000011408 */
[----:B------:R-:W-:Y:S01]  /*17d0*/  @P1 IMAD R5, R5, c[0x0][0x194], R21 ;  /* 0x0000650005051a24 */ /* 0x000fe200078e0215 */
[----:B------:R-:W-:Y:S01]  /*17e0*/  IADD3 R14, P3, R8, R14, RZ ;  /* 0x0000000e080e7210 */ /* 0x000fe20007f7e0ff */
[----:B------:R-:W-:Y:S02]  /*17f0*/  @!P1 IMAD R10, R10, c[0x0][0x178], RZ ;  /* 0x00005e000a0a9a24 */ /* 0x000fe400078e02ff */
[----:B------:R-:W-:Y:S02]  /*1800*/  @P1 IMAD.MOV.U32 R6, RZ, RZ, R20 ;  /* 0x000000ffff061224 */ /* 0x000fe400078e0014 */
[----:B------:R-:W-:-:S02]  /*1810*/  IMAD.IADD R3, R102, 0x1, -R3 ;  /* 0x0000000166037824 */ /* 0x000fc400078e0a03 */
[----:B------:R-:W-:-:S04]  /*1820*/  @!P1 IMAD.WIDE.U32 R20, R238, c[0x0][0x178], RZ ;  /* 0x00005e00ee149a25 */ /* 0x000fc800078e00ff */
[----:B------:R-:W-:Y:S02]  /*1830*/  @!P1 IMAD R10, R238, c[0x0][0x17c], R10 ;  /* 0x00005f00ee0a9a24 */ /* 0x000fe400078e020a */
[----:B------:R-:W-:Y:S02]  /*1840*/  IMAD.SHL.U32 R11, R3, 0x8, RZ ;  /* 0x00000008030b7824 */ /* 0x000fe400078e00ff */
[----:B------:R-:W-:Y:S02]  /*1850*/  @!P1 IMAD.MOV.U32 R6, RZ, RZ, R20 ;  /* 0x000000ffff069224 */ /* 0x000fe400078e0014 */
[----:B------:R-:W-:Y:S01]  /*1860*/  @!P1 IMAD.IADD R5, R21, 0x1, R10 ;  /* 0x0000000115059824 */ /* 0x000fe200078e020a */
[C---:B------:R-:W-:Y:S01]  /*1870*/  IADD3 R18, P2, R11.reuse, R18, RZ ;  /* 0x000000120b127210 */ /* 0x040fe20007f5e0ff */
[----:B------:R-:W-:Y:S01]  /*1880*/  IMAD R24, R16, c[0x0][0x1ac], R24 ;  /* 0x00006b0010187a24 */ /* 0x000fe200078e0218 */
[----:B------:R-:W-:Y:S01]  /*1890*/  SHF.R.S32.HI R10, RZ, 0x1f, R11 ;  /* 0x0000001fff0a7819 */ /* 0x000fe2000001140b */
[----:B------:R-:W-:Y:S01]  /*18a0*/  IMAD.WIDE R32, R32, 0x40, R8 ;  /* 0x0000004020207825 */ /* 0x000fe200078e0208 */
[----:B------:R-:W-:-:S02]  /*18b0*/  IADD3 R6, P1, R11, R6, RZ ;  /* 0x000000060b067210 */ /* 0x000fc40007f3e0ff */
[----:B------:R-:W-:Y:S01]  /*18c0*/  IADD3 R96, P5, R11, R96, RZ ;  /* 0x000000600b607210 */ /* 0x000fe20007fbe0ff */
[C---:B------:R-:W-:Y:S02]  /*18d0*/  IMAD.X R19, R10.reuse, 0x1, R7, P2 ;  /* 0x000000010a137824 */ /* 0x040fe400010e0607 */
[----:B------:R-:W-:Y:S01]  /*18e0*/  IMAD.X R7, R10, 0x1, R5, P1 ;  /* 0x000000010a077824 */ /* 0x000fe200008e0605 */
[C---:B------:R-:W-:Y:S01]  /*18f0*/  IADD3 R5, R8.reuse, 0x30, RZ ;  /* 0x0000003008057810 */ /* 0x040fe20007ffe0ff */
[C---:B------:R-:W-:Y:S01]  /*1900*/  IMAD.SHL.U32 R237, R8.reuse, 0x40, RZ ;  /* 0x0000004008ed7824 */ /* 0x040fe200078e00ff */
[-C--:B------:R-:W-:Y:S01]  /*1910*/  ISETP.GE.AND P1, PT, R8, R235.reuse, PT ;  /* 0x000000eb0800720c */ /* 0x080fe20003f26270 */
[----:B------:R-:W-:Y:S01]  /*1920*/  IMAD.WIDE.U32 R16, R16, c[0x0][0x1a8], R6 ;  /* 0x00006a0010107a25 */ /* 0x000fe200078e0006 */
[C---:B------:R-:W-:Y:S02]  /*1930*/  IADD3 R7, R8.reuse, 0x10, RZ ;  /* 0x0000001008077810 */ /* 0x040fe40007ffe0ff */
[----:B------:R-:W-:Y:S01]  /*1940*/  IADD3 R6, R8, 0x20, RZ ;  /* 0x0000002008067810 */ /* 0x000fe20007ffe0ff */
[----:B------:R-:W-:Y:S01]  /*1950*/  IMAD.WIDE.U32 R12, R12, c[0x0][0x1b8], R18 ;  /* 0x00006e000c0c7a25 */ /* 0x000fe200078e0012 */
[----:B------:R-:W-:-:S02]  /*1960*/  ISETP.GE.AND P2, PT, R7, R235, PT ;  /* 0x000000eb0700720c */ /* 0x000fc40003f46270 */
[-C--:B------:R-:W-:Y:S01]  /*1970*/  ISETP.GE.AND P4, PT, R5, R235.reuse, PT ;  /* 0x000000eb0500720c */ /* 0x080fe20003f86270 */
[----:B------:R-:W-:Y:S01]  /*1980*/  IMAD.X R2, R9, 0x1, R2, P3 ;  /* 0x0000000109027824 */ /* 0x000fe200018e0602 */
[----:B------:R-:W-:Y:S01]  /*1990*/  ISETP.GE.AND P6, PT, R6, R235, PT ;  /* 0x000000eb0600720c */ /* 0x000fe20003fc6270 */
[----:B------:R-:W-:Y:S01]  /*19a0*/  IMAD.IADD R31, R13, 0x1, R30 ;  /* 0x000000010d1f7824 */ /* 0x000fe200078e021e */
[----:B------:R-:W-:Y:S01]  /*19b0*/  LOP3.LUT R237, R237, 0x1c0, RZ, 0xc0, !PT ;  /* 0x000001c0eded7812 */ /* 0x000fe200078ec0ff */
[----:B------:R-:W-:Y:S02]  /*19c0*/  IMAD R2, R2, c[0x0][0x1a0], RZ ;  /* 0x0000680002027a24 */ /* 0x000fe400078e02ff */
[----:B------:R-:W-:Y:S01]  /*19d0*/  IMAD.MOV.U32 R30, RZ, RZ, R12 ;  /* 0x000000ffff1e7224 */ /* 0x000fe200078e000c */
[----:B------:R-:W-:Y:S01]  /*19e0*/  LOP3.LUT R11, R237, 0x38, R11, 0xf8, !PT ;  /* 0x00000038ed0b7812 */ /* 0x000fe200078ef80b */
[C---:B------:R-:W-:Y:S01]  /*19f0*/  IMAD R2, R14.reuse, c[0x0][0x1a4], R2 ;  /* 0x000069000e027a24 */ /* 0x040fe200078e0202 */
[----:B------:R-:W-:Y:S01]  /*1a00*/  SHF.R.U32.HI R237, RZ, 0x3, R237 ;  /* 0x00000003ffed7819 */ /* 0x000fe200000116ed */
[----:B------:R-:W-:Y:S01]  /*1a10*/  IMAD.WIDE.U32 R14, R14, c[0x0][0x1a0], R30 ;  /* 0x000068000e0e7a25 */ /* 0x000fe200078e001e */
[----:B------:R-:W-:-:S02]  /*1a20*/  @!P2 IADD3 R22, P3, R32, 0x10, RZ ;  /* 0x000000102016a810 */ /* 0x000fc40007f7e0ff */
[----:B------:R-:W-:Y:S01]  /*1a30*/  LOP3.LUT R237, R11, R237, RZ, 0x3c, !PT ;  /* 0x000000ed0bed7212 */ /* 0x000fe200078e3cff */
[----:B------:R-:W-:Y:S01]  /*1a40*/  IMAD.X R97, R10, 0x1, R0, P5 ;  /* 0x000000010a617824 */ /* 0x000fe200028e0600 */
[C---:B------:R-:W-:Y:S01]  /*1a50*/  @!P6 IADD3 R20, P5, R32.reuse, 0x20, RZ ;  /* 0x000000202014e810 */ /* 0x040fe20007fbe0ff */
[--C-:B------:R-:W-:Y:S01]  /*1a60*/  @!P2 IMAD.X R12, RZ, RZ, R33.reuse, P3 ;  /* 0x000000ffff0ca224 */ /* 0x100fe200018e0621 */
[----:B------:R-:W-:Y:S01]  /*1a70*/  @!P4 IADD3 R18, P3, R32, 0x30, RZ ;  /* 0x000000302012c810 */ /* 0x000fe20007f7e0ff */
[----:B------:R-:W-:Y:S02]  /*1a80*/  IMAD.IADD R25, R17, 0x1, R24 ;  /* 0x0000000111197824 */ /* 0x000fe400078e0218 */
[----:B------:R-:W-:Y:S02]  /*1a90*/  IMAD.IADD R2, R15, 0x1, R2 ;  /* 0x000000010f027824 */ /* 0x000fe400078e0202 */
[----:B------:R-:W-:Y:S01]  /*1aa0*/  @!P4 IMAD.X R11, RZ, RZ, R33, P3 ;  /* 0x000000ffff0bc224 */ /* 0x000fe200018e0621 */
[----:B------:R-:W-:Y:S01]  /*1ab0*/  LEA R242, P3, R14, c[0x0][0x170], 0x1 ;  /* 0x00005c000ef27a11 */ /* 0x000fe200078608ff */
[----:B------:R-:W-:-:S02]  /*1ac0*/  @!P2 IMAD R12, R12, c[0x0][0x190], RZ ;  /* 0x000064000c0caa24 */ /* 0x000fc400078e02ff */
[----:B------:R-:W-:Y:S01]  /*1ad0*/  @!P1 IMAD.MOV.U32 R24, RZ, RZ, R16 ;  /* 0x000000ffff189224 */ /* 0x000fe200078e0010 */
[----:B------:R-:W-:Y:S01]  /*1ae0*/  LEA.HI.X R243, R14, c[0x0][0x174], R2, 0x1, P3 ;  /* 0x00005d000ef37a11 */ /* 0x000fe200018f0c02 */
[----:B------:R-:W-:Y:S01]  /*1af0*/  @!P2 IMAD.MOV.U32 R28, RZ, RZ, R16 ;  /* 0x000000ffff1ca224 */ /* 0x000fe200078e0010 */
[----:B------:R-:W-:Y:S01]  /*1b00*/  LEA.HI R2, R4, R102, RZ, 0x6 ;  /* 0x0000006604027211 */ /* 0x000fe200078f30ff */
[----:B------:R-:W-:Y:S02]  /*1b10*/  @!P2 IMAD.MOV.U32 R29, RZ, RZ, R25 ;  /* 0x000000ffff1da224 */ /* 0x000fe400078e0019 */
[----:B------:R-:W-:Y:S02]  /*1b20*/  @!P1 IMAD R10, R33, c[0x0][0x190], RZ ;  /* 0x00006400210a9a24 */ /* 0x000fe400078e02ff */
[----:B------:R-:W-:Y:S02]  /*1b30*/  @!P6 IMAD.X R0, RZ, RZ, R33, P5 ;  /* 0x000000ffff00e224 */ /* 0x000fe400028e0621 */
[----:B------:R-:W-:-:S02]  /*1b40*/  @!P6 IMAD.MOV.U32 R27, RZ, RZ, R25 ;  /* 0x000000ffff1be224 */ /* 0x000fc400078e0019 */
[--C-:B------:R-:W-:Y:S02]  /*1b50*/  @!P4 IMAD.MOV.U32 R17, RZ, RZ, R25.reuse ;  /* 0x000000ffff11c224 */ /* 0x100fe400078e0019 */
[----:B------:R-:W-:Y:S02]  /*1b60*/  @!P2 IMAD R12, R22, c[0x0][0x194], R12 ;  /* 0x00006500160caa24 */ /* 0x000fe400078e020c */
[----:B------:R-:W-:Y:S02]  /*1b70*/  @!P4 IMAD R11, R11, c[0x0][0x190], RZ ;  /* 0x000064000b0bca24 */ /* 0x000fe400078e02ff */
[C---:B------:R-:W-:Y:S02]  /*1b80*/  @!P1 IMAD R10, R32.reuse, c[0x0][0x194], R10 ;  /* 0x00006500200a9a24 */ /* 0x040fe400078e020a */
[----:B------:R-:W-:-:S04]  /*1b90*/  @!P1 IMAD.WIDE.U32 R24, R32, c[0x0][0x190], R24 ;  /* 0x0000640020189a25 */ /* 0x000fc800078e0018 */
[----:B------:R-:W-:Y:S02]  /*1ba0*/  @!P6 IMAD R0, R0, c[0x0][0x190], RZ ;  /* 0x000064000000ea24 */ /* 0x000fe400078e02ff */
[----:B------:R-:W-:-:S04]  /*1bb0*/  @!P2 IMAD.WIDE.U32 R22, R22, c[0x0][0x190], R28 ;  /* 0x000064001616aa25 */ /* 0x000fc800078e001c */
[----:B------:R-:W-:Y:S01]  /*1bc0*/  @!P6 IMAD.MOV.U32 R26, RZ, RZ, R16 ;  /* 0x000000ffff1ae224 */ /* 0x000fe200078e0010 */
        /* <DEDUP_REMOVED lines=12> */
[----:B------:R-:W-:Y:S01]  /*1c90*/  IMAD.SHL.U32 R92, R166, 0x40, RZ ;  /* 0x00000040a65c7824 */ /* 0x000fe200078e00ff */
[----:B------:R-:W-:Y:S01]  /*1ca0*/  @!P6 LEA R12, P5, R20, c[0x0][0x160], 0x1 ;  /* 0x00005800140cea11 */ /* 0x000fe200078a08ff */
[----:B------:R-:W-:Y:S01]  /*1cb0*/  @!P6 IMAD.IADD R0, R21, 0x1, R0 ;  /* 0x000000011500e824 */ /* 0x000fe200078e0200 */
[----:B------:R-:W-:Y:S01]  /*1cc0*/  @!P4 LEA R10, P3, R18, c[0x0][0x160], 0x1 ;  /* 0x00005800120aca11 */ /* 0x000fe200078608ff */
[----:B------:R-:W-:-:S02]  /*1cd0*/  IMAD.IADD R2, R101, 0x1, -R92 ;  /* 0x0000000165027824 */ /* 0x000fc400078e0a5c */
        /* <DEDUP_REMOVED lines=38> */
[----:B------:R-:W-:Y:S02]  /*1f40*/  ISETP.GE.AND P4, PT, R7, R2, PT ;  /* 0x000000020700720c */ /* 0x000fe40003f86270 */
[----:B------:R-:W-:Y:S01]  /*1f50*/  LEA.HI R7, R4, R102, RZ, 0x4 ;  /* 0x0000006604077211 */ /* 0x000fe200078f20ff */
[----:B------:R-:W-:Y:S01]  /*1f60*/  IMAD.SHL.U32 R9, R0, 0x20, RZ ;  /* 0x0000002000097824 */ /* 0x000fe200078e00ff */
[C---:B---3--:R-:W-:Y:S02]  /*1f70*/  @!P2 IADD3 R12, P1, R96.reuse, R14, RZ ;  /* 0x0000000e600ca210 */ /* 0x048fe40007f3e0ff */
[----:B------:R-:W-:Y:S02]  /*1f80*/  @!P3 LEA R14, P6, R96, c[0x0][0x168], 0x1 ;  /* 0x00005a00600eba11 */ /* 0x000fe400078c08ff */
[----:B------:R-:W-:-:S02]  /*1f90*/  @!P2 IADD3.X R9, R99, R15, R9, P1, !PT ;  /* 0x0000000f6309a210 */ /* 0x000fc40000ffe409 */
[----:B------:R-:W-:Y:S02]  /*1fa0*/  @!P3 LEA.HI.X R15, R96, c[0x0][0x16c], R99, 0x1, P6 ;  /* 0x00005b00600fba11 */ /* 0x000fe400030f0c63 */
[----:B------:R-:W-:-:S03]  /*1fb0*/  ISETP.GE.AND P6, PT, R5, R2, PT ;  /* 0x000000020500720c */ /* 0x000fc60003fc6270 */
[----:B------:R1:W-:Y:S04]  /*1fc0*/  @!P3 LDGSTS.E.BYPASS.LTC128B.128 [R237+0x8000], [R14.64] ;  /* 0x080000000eedbfae */ /* 0x0003e8000b901d4c */
[----:B------:R1:W-:Y:S01]  /*1fd0*/  @!P3 LDGSTS.E.BYPASS.LTC128B.128 [R237+0xa000], [R14.64+0x80] ;  /* 0x0a0000800eedbfae */ /* 0x0003e2000b901d4c */
[----:B----4-:R-:W-:-:S03]  /*1fe0*/  @!P2 LEA R10, P1, R12, c[0x0][0x168], 0x1 ;  /* 0x00005a000c0aaa11 */ /* 0x010fc600078208ff */
[----:B------:R1:W-:Y:S01]  /*1ff0*/  @!P3 LDGSTS.E.BYPASS.LTC128B.128 [R237+0xc000], [R14.64+0x100] ;  /* 0x0c0001000eedbfae */ /* 0x0003e2000b901d4c */
[----:B------:R-:W-:Y:S01]  /*2000*/  @!P2 LEA.HI.X R11, R12, c[0x0][0x16c], R9, 0x1, P1 ;  /* 0x00005b000c0baa11 */ /* 0x000fe200008f0c09 */
[----:B------:R-:W-:Y:S02]  /*2010*/  @!P6 IMAD.MOV.U32 R98, RZ, RZ, R96 ;  /* 0x000000ffff62e224 */ /* 0x000fe400078e0060 */
[----:B------:R1:W-:Y:S01]  /*2020*/  @!P3 LDGSTS.E.BYPASS.LTC128B.128 [R237+0xe000], [R14.64+0x180] ;  /* 0x0e0001800eedbfae */ /* 0x0003e2000b901d4c */
[----:B------:R-:W-:Y:S01]  /*2030*/  @!P6 IMAD R9, R0, 0x30, RZ ;  /* 0x000000300009e824 */ /* 0x000fe200078e02ff */
[-C--:B------:R-:W-:Y:S01]  /*2040*/  ISETP.GE.AND P3, PT, R6, R2.reuse, PT ;  /* 0x000000020600720c */ /* 0x080fe20003f66270 */
[----:B------:R-:W-:Y:S01]  /*2050*/  IMAD.MOV.U32 R0, RZ, RZ, 0x20 ;  /* 0x00000020ff007424 */ /* 0x000fe200078e00ff */
[----:B------:R2:W-:Y:S01]  /*2060*/  @!P5 LDGSTS.E.BYPASS.LTC128B.128 [R237+0x8800], [R16.64] ;  /* 0x0880000010eddfae */ /* 0x0005e2000b901d4c */
[----:B------:R-:W-:Y:S02]  /*2070*/  LOP3.LUT R6, R7, 0xfffffff0, RZ, 0xc0, !PT ;  /* 0xfffffff007067812 */ /* 0x000fe400078ec0ff */
[----:B------:R-:W-:Y:S01]  /*2080*/  SHF.R.S32.HI R7, RZ, 0x4, R7 ;  /* 0x00000004ff077819 */ /* 0x000fe20000011407 */
        /* <DEDUP_REMOVED lines=15> */
[----:B------:R-:W-:Y:S01]  /*2180*/  LEA.HI R9, R7, R7, RZ, 0x1 ;  /* 0x0000000707097211 */ /* 0x000fe200078f08ff */
[----:B------:R-:W-:Y:S01]  /*2190*/  IMAD R5, R0, c[0x0][0x1a4], RZ ;  /* 0x0000690000057a24 */ /* 0x000fe200078e02ff */
[----:B------:R-:W-:Y:S01]  /*21a0*/  SHF.R.S32.HI R100, RZ, 0x1f, R2 ;  /* 0x0000001fff647819 */ /* 0x000fe20000011402 */
[----:B------:R1:W-:Y:S01]  /*21b0*/  @!P6 LDGSTS.E.BYPASS.LTC128B.128 [R237+0x9800], [R12.64] ;  /* 0x098000000cedefae */ /* 0x0003e2000b901d4c */
[----:B------:R-:W-:-:S02]  /*21c0*/  LOP3.LUT R6, R233, 0x8, R6, 0xf8, !PT ;  /* 0x00000008e9067812 */ /* 0x000fc400078ef806 */
[----:B------:R-:W-:Y:S01]  /*21d0*/  LEA.HI R100, R100, R2, RZ, 0x3 ;  /* 0x0000000264647211 */ /* 0x000fe200078f18ff */
[----:B------:R1:W-:Y:S01]  /*21e0*/  @!P6 LDGSTS.E.BYPASS.LTC128B.128 [R237+0xb800], [R12.64+0x80] ;  /* 0x0b8000800cedefae */ /* 0x0003e2000b901d4c */
[----:B------:R-:W-:Y:S02]  /*21f0*/  LOP3.LUT R9, R9, 0xfffffffe, RZ, 0xc0, !PT ;  /* 0xfffffffe09097812 */ /* 0x000fe400078ec0ff */
[----:B------:R-:W-:Y:S01]  /*2200*/  LOP3.LUT R8, R100, 0xfffffff8, RZ, 0xc0, !PT ;  /* 0xfffffff864087812 */ /* 0x000fe200078ec0ff */
[----:B------:R1:W-:Y:S01]  /*2210*/  @!P6 LDGSTS.E.BYPASS.LTC128B.128 [R237+0xd800], [R12.64+0x100] ;  /* 0x0d8001000cedefae */ /* 0x0003e2000b901d4c */
[----:B------:R-:W-:Y:S01]  /*2220*/  SHF.R.U32.HI R233, RZ, 0x3, R233 ;  /* 0x00000003ffe97819 */ /* 0x000fe200000116e9 */
[----:B------:R-:W-:Y:S02]  /*2230*/  IMAD.IADD R7, R7, 0x1, -R9 ;  /* 0x0000000107077824 */ /* 0x000fe400078e0a09 */
[----:B------:R1:W-:Y:S01]  /*2240*/  @!P6 LDGSTS.E.BYPASS.LTC128B.128 [R237+0xf800], [R12.64+0x180] ;  /* 0x0f8001800cedefae */ /* 0x0003e2000b901d4c */
[----:B------:R-:W-:Y:S01]  /*2250*/  IMAD.IADD R2, R2, 0x1, -R8 ;  /* 0x0000000102027824 */ /* 0x000fe200078e0a08 */
[----:B------:R-:W-:Y:S01]  /*2260*/  LOP3.LUT R233, R6, R233, RZ, 0x3c, !PT ;  /* 0x000000e906e97212 */ /* 0x000fe200078e3cff */
[----:B------:R-:W-:Y:S01]  /*2270*/  @!P2 IMAD.MOV.U32 R6, RZ, RZ, c[0x0][0x1a4] ;  /* 0x00006900ff06a624 */ /* 0x000fe200078e00ff */
[----:B------:R-:W0:Y:S01]  /*2280*/  LDGDEPBAR ;  /* 0x00000000000079af */ /* 0x000e220000000000 */
[----:B------:R-:W-:Y:S01]  /*2290*/  IMAD.SHL.U32 R95, R2, 0x40, RZ ;  /* 0x00000040025f7824 */ /* 0x000fe200078e00ff */
[----:B------:R-:W-:Y:S01]  /*22a0*/  LEA.HI R8, R4, R102, RZ, 0x5 ;  /* 0x0000006604087211 */ /* 0x000fe200078f28ff */
[----:B---3--:R-:W-:-:S03]  /*22b0*/  IMAD.WIDE.U32 R10, R0, c[0x0][0x1a0], RZ ;  /* 0x00006800000a7a25 */ /* 0x008fc600078e00ff */
[----:B------:R-:W-:Y:S01]  /*22c0*/  LOP3.LUT R95, R95, 0x1c0, RZ, 0xc0, !PT ;  /* 0x000001c05f5f7812 */ /* 0x000fe200078ec0ff */
[C---:B------:R-:W-:Y:S01]  /*22d0*/  IMAD R233, R7.reuse, 0x200, R233 ;  /* 0x0000020007e97824 */ /* 0x040fe200078e02e9 */
[----:B------:R-:W-:Y:S01]  /*22e0*/  @!P4 IADD3 R10, P1, R242, R10, RZ ;  /* 0x0000000af20ac210 */ /* 0x000fe20007f3e0ff */
[----:B------:R-:W-:Y:S02]  /*22f0*/  IMAD.SHL.U32 R7, R7, 0x8, RZ ;  /* 0x0000000807077824 */ /* 0x000fe400078e00ff */
[----:B------:R-:W-:Y:S01]  /*2300*/  @!P2 IMAD R6, R6, 0x60, RZ ;  /* 0x000000600606a824 */ /* 0x000fe200078e02ff */
[----:B------:R-:W-:Y:S01]  /*2310*/  @!P4 IADD3.X R11, R243, R11, R5, P1, !PT ;  /* 0x0000000bf30bc210 */ /* 0x000fe20000ffe405 */
[----:B------:R-:W-:Y:S01]  /*2320*/  @!P3 IMAD.MOV.U32 R5, RZ, RZ, c[0x0][0x1a0] ;  /* 0x00006800ff05b624 */ /* 0x000fe200078e00ff */
[----:B------:R-:W-:Y:S01]  /*2330*/  LOP3.LUT R7, R95, 0x8, R7, 0xf8, !PT ;  /* 0x000000085f077812 */ /* 0x000fe200078ef807 */
[----:B------:R-:W-:Y:S01]  /*2340*/  IMAD.SHL.U32 R100, R100, 0x40, RZ ;  /* 0x0000004064647824 */ /* 0x000fe200078e00ff */
[----:B------:R-:W-:Y:S01]  /*2350*/  SHF.R.U32.HI R95, RZ, 0x3, R95 ;  /* 0x00000003ff5f7819 */ /* 0x000fe2000001165f */
[----:B------:R-:W-:Y:S01]  /*2360*/  @!P3 IMAD.MOV.U32 R4, RZ, RZ, c[0x0][0x1a4] ;  /* 0x00006900ff04b624 */ /* 0x000fe200078e00ff */
[----:B------:R-:W-:Y:S01]  /*2370*/  @!P3 LEA R14, P1, R5, R242, 0x6 ;  /* 0x000000f2050eb211 */ /* 0x000fe200078230ff */
[----:B------:R-:W-:Y:S01]  /*2380*/  IMAD.SHL.U32 R233, R233, 0x2, RZ ;  /* 0x00000002e9e97824 */ /* 0x000fe200078e00ff */
[----:B------:R-:W-:Y:S01]  /*2390*/  LOP3.LUT R100, R100, 0xfffffe00, RZ, 0xc0, !PT ;  /* 0xfffffe0064647812 */ /* 0x000fe200078ec0ff */
[----:B------:R-:W-:Y:S01]  /*23a0*/  IMAD.SHL.U32 R102, R102, 0x2, RZ ;  /* 0x0000000266667824 */ /* 0x000fe200078e00ff */
[----:B------:R-:W-:Y:S01]  /*23b0*/  LOP3.LUT R95, R7, R95, RZ, 0x3c, !PT ;  /* 0x0000005f075f7212 */ /* 0x000fe200078e3cff */
[----:B-1----:R-:W-:Y:S01]  /*23c0*/  @!P2 IMAD.MOV.U32 R12, RZ, RZ, c[0x0][0x1a0] ;  /* 0x00006800ff0ca624 */ /* 0x002fe200078e00ff */
[----:B------:R-:W-:-:S04]  /*23d0*/  DEPBAR.LE SB0, 0x0 ;  /* 0x000080000000791a */ /* 0x000fc80000000000 */
[----:B------:R-:W-:Y:S01]  /*23e0*/  BAR.SYNC.DEFER_BLOCKING 0x0 ;  /* 0x0000000000007b1d */ /* 0x000fe20000010000 */
[----:B------:R-:W-:Y:S01]  /*23f0*/  @!P2 IMAD.WIDE.U32 R12, R12, 0x60, R242 ;  /* 0x000000600c0ca825 */ /* 0x000fe200078e00f2 */
[----:B------:R-:W-:Y:S02]  /*2400*/  @!P3 LEA.HI.X R15, R5, R243, R4, 0x6, P1 ;  /* 0x000000f3050fb211 */ /* 0x000fe400008f3404 */
[----:B------:R-:W-:Y:S01]  /*2410*/  IADD3 R231, R233, 0x8020, RZ ;  /* 0x00008020e9e77810 */ /* 0x000fe20007ffe0ff */
[----:B------:R-:W-:Y:S01]  /*2420*/  @!P2 IMAD.IADD R13, R13, 0x1, R6 ;  /* 0x000000010d0da824 */ /* 0x000fe200078e0206 */
[----:B------:R-:W-:Y:S02]  /*2430*/  SHF.R.S32.HI R6, RZ, 0x5, R8 ;  /* 0x00000005ff067819 */ /* 0x000fe40000011408 */
[----:B------:R-:W-:-:S03]  /*2440*/  LOP3.LUT R228, R95, R100, RZ, 0xfc, !PT ;  /* 0x000000645fe47212 */ /* 0x000fc600078efcff */
        /* <DEDUP_REMOVED lines=300> */
[----:B------:R-:W-:Y:S01]  /*3710*/  MUFU.TANH R30, R30 ;  /* 0x0000001e001e7308 */ /* 0x000fe20000002400 */
[----:B-1----:R-:W-:Y:S07]  /*3720*/  HMMA.16816.F32.BF16 R52, R24, R12, R52 ;  /* 0x0000000c1834723c */ /* 0x002fee0000041834 */
[----:B------:R-:W1:Y:S01]  /*3730*/  MUFU.TANH R29, R29 ;  /* 0x0000001d001d7308 */ /* 0x000e620000002400 */
[----:B------:R-:W-:-:S06]  /*3740*/  LOP3.LUT R13, R102, 0x6, RZ, 0xc0, !PT ;  /* 0x00000006660d7812 */ /* 0x000fcc00078ec0ff */
[----:B------:R-:W-:Y:S01]  /*3750*/  HMMA.16816.F32.BF16 R40, R8, R58, R40 ;  /* 0x0000003a0828723c */ /* 0x000fe20000041828 */
[----:B------:R-:W-:Y:S01]  /*3760*/  MUFU.TANH R31, R31 ;  /* 0x0000001f001f7308 */ /* 0x000fe20000002400 */
[----:B------:R-:W-:-:S05]  /*3770*/  IMAD.IADD R13, R92, 0x1, R13 ;  /* 0x000000015c0d7824 */ /* 0x000fca00078e020d */
[CC--:B------:R-:W-:Y:S02]  /*3780*/  ISETP.GE.AND P6, PT, R13.reuse, R101.reuse, PT ;  /* 0x000000650d00720c */ /* 0x0c0fe40003fc6270 */
[----:B------:R-:W-:Y:S02]  /*3790*/  IADD3 R12, R13, 0x1, RZ ;  /* 0x000000010d0c7810 */ /* 0x000fe40007ffe0ff */
[----:B--2---:R-:W-:Y:S02]  /*37a0*/  FSEL R45, R45, -INF , !P6 ;  /* 0xff8000002d2d7808 */ /* 0x004fe40007000000 */
[----:B------:R-:W-:Y:S01]  /*37b0*/  FSEL R3, R3, -INF , !P6 ;  /* 0xff80000003037808 */ /* 0x000fe20007000000 */
[----:B----4-:R-:W-:Y:S01]  /*37c0*/  HMMA.16816.F32.BF16 R52, R8, R4, R52 ;  /* 0x000000040834723c */ /* 0x010fe20000041834 */
[----:B------:R-:W-:Y:S02]  /*37d0*/  ISETP.GE.AND P5, PT, R12, R101, PT ;  /* 0x000000650c00720c */ /* 0x000fe40003fa6270 */
[----:B------:R-:W-:-:S02]  /*37e0*/  IADD3 R12, R13, 0x8, RZ ;  /* 0x000000080d0c7810 */ /* 0x000fc40007ffe0ff */
[----:B------:R-:W-:Y:S02]  /*37f0*/  FSEL R46, R46, -INF , !P5 ;  /* 0xff8000002e2e7808 */ /* 0x000fe40006800000 */
[C---:B------:R-:W-:Y:S01]  /*3800*/  IADD3 R4, R13.reuse, 0x10, RZ ;  /* 0x000000100d047810 */ /* 0x040fe20007ffe0ff */
[C---:B---3--:R-:W-:Y:S01]  /*3810*/  HMMA.16816.F32.BF16 R60, R8.reuse, R16, R60 ;  /* 0x00000010083c723c */ /* 0x048fe2000004183c */
[----:B------:R-:W-:Y:S01]  /*3820*/  FSEL R44, R44, -INF , !P5 ;  /* 0xff8000002c2c7808 */ /* 0x000fe20006800000 */
[----:B------:R-:W-:Y:S01]  /*3830*/  FMUL.FTZ R32, R40, c[0x0][0x2ec] ;  /* 0x0000bb0028207a20 */ /* 0x000fe20000410000 */
[-C--:B------:R-:W-:Y:S01]  /*3840*/  ISETP.GE.AND P3, PT, R4, R101.reuse, PT ;  /* 0x000000650400720c */ /* 0x080fe20003f66270 */
[----:B------:R-:W-:Y:S01]  /*3850*/  FMUL.FTZ R33, R42, c[0x0][0x2ec] ;  /* 0x0000bb002a217a20 */ /* 0x000fe20000410000 */
[----:B------:R-:W-:Y:S01]  /*3860*/  IADD3 R4, R13, 0x11, RZ ;  /* 0x000000110d047810 */ /* 0x000fe20007ffe0ff */
[----:B------:R-:W-:Y:S01]  /*3870*/  FMUL.FTZ R20, R41, c[0x0][0x2ec] ;  /* 0x0000bb0029147a20 */ /* 0x000fe20000410000 */
[-C--:B------:R-:W-:Y:S01]  /*3880*/  ISETP.GE.AND P2, PT, R12, R101.reuse, PT ;  /* 0x000000650c00720c */ /* 0x080fe20003f46270 */
[----:B------:R-:W-:Y:S01]  /*3890*/  HMMA.16816.F32.BF16 R64, R8, R18, R64 ;  /* 0x000000120840723c */ /* 0x000fe20000041840 */
[----:B------:R-:W-:Y:S01]  /*38a0*/  ISETP.GE.AND P1, PT, R4, R101, PT ;  /* 0x000000650400720c */ /* 0x000fe20003f26270 */
[----:B------:R-:W-:Y:S01]  /*38b0*/  FMUL.FTZ R21, R43, c[0x0][0x2ec] ;  /* 0x0000bb002b157a20 */ /* 0x000fe20000410000 */
[C---:B------:R-:W-:Y:S01]  /*38c0*/  IADD3 R4, R13.reuse, 0x18, RZ ;  /* 0x000000180d047810 */ /* 0x040fe20007ffe0ff */
[----:B------:R-:W-:Y:S01]  /*38d0*/  MUFU.TANH R32, R32 ;  /* 0x0000002000207308 */ /* 0x000fe20000002400 */
[----:B------:R-:W-:-:S02]  /*38e0*/  IADD3 R5, R13, 0x9, RZ ;  /* 0x000000090d057810 */ /* 0x000fc40007ffe0ff */
[-C--:B------:R-:W-:Y:S01]  /*38f0*/  ISETP.GE.AND P6, PT, R4, R101.reuse, PT ;  /* 0x000000650400720c */ /* 0x080fe20003fc6270 */
[----:B------:R-:W-:Y:S01]  /*3900*/  HMMA.16816.F32.BF16 R16, R24, R14, R76 ;  /* 0x0000000e1810723c */ /* 0x000fe2000004184c */
[----:B------:R-:W-:Y:S01]  /*3910*/  IADD3 R4, R13, 0x19, RZ ;  /* 0x000000190d047810 */ /* 0x000fe20007ffe0ff */
[----:B------:R-:W-:Y:S01]  /*3920*/  FMUL.FTZ R52, R52, c[0x0][0x2ec] ;  /* 0x0000bb0034347a20 */ /* 0x000fe20000410000 */
[----:B------:R-:W-:Y:S01]  /*3930*/  FSEL R57, R57, -INF , !P2 ;  /* 0xff80000039397808 */ /* 0x000fe20005000000 */
[----:B------:R-:W-:Y:S01]  /*3940*/  MUFU.TANH R33, R33 ;  /* 0x0000002100217308 */ /* 0x000fe20000002400 */
[-C--:B------:R-:W-:Y:S01]  /*3950*/  ISETP.GE.AND P5, PT, R4, R101.reuse, PT ;  /* 0x000000650400720c */ /* 0x080fe20003fa6270 */
[----:B------:R-:W-:Y:S01]  /*3960*/  FMUL.FTZ R53, R53, c[0x0][0x2ec] ;  /* 0x0000bb0035357a20 */ /* 0x000fe20000410000 */
[----:B------:R-:W-:Y:S01]  /*3970*/  IADD3 R4, R13, 0x20, RZ ;  /* 0x000000200d047810 */ /* 0x000fe20007ffe0ff */
[----:B------:R-:W-:Y:S01]  /*3980*/  FMUL.FTZ R60, R60, c[0x0][0x2ec] ;  /* 0x0000bb003c3c7a20 */ /* 0x000fe20000410000 */
[----:B------:R-:W-:Y:S01]  /*3990*/  FSEL R47, R47, -INF , !P2 ;  /* 0xff8000002f2f7808 */ /* 0x000fe20005000000 */
[----:B------:R-:W-:Y:S01]  /*39a0*/  FMUL.FTZ R62, R62, c[0x0][0x2ec] ;  /* 0x0000bb003e3e7a20 */ /* 0x000fe20000410000 */
[-C--:B------:R-:W-:Y:S01]  /*39b0*/  ISETP.GE.AND P4, PT, R5, R101.reuse, PT ;  /* 0x000000650500720c */ /* 0x080fe20003f86270 */
[----:B------:R-:W2:Y:S01]  /*39c0*/  MUFU.TANH R185, R60 ;  /* 0x0000003c00b97308 */ /* 0x000ea20000002400 */
[-C--:B------:R-:W-:Y:S01]  /*39d0*/  ISETP.GE.AND P2, PT, R4, R101.reuse, PT ;  /* 0x000000650400720c */ /* 0x080fe20003f46270 */
[----:B------:R-:W-:Y:S01]  /*39e0*/  FMUL.FTZ R61, R61, c[0x0][0x2ec] ;  /* 0x0000bb003d3d7a20 */ /* 0x000fe20000410000 */
[----:B------:R-:W-:Y:S01]  /*39f0*/  IADD3 R4, R13, 0x21, RZ ;  /* 0x000000210d047810 */ /* 0x000fe20007ffe0ff */
[----:B------:R-:W-:Y:S01]  /*3a00*/  FMUL.FTZ R63, R63, c[0x0][0x2ec] ;  /* 0x0000bb003f3f7a20 */ /* 0x000fe20000410000 */
[----:B------:R-:W-:Y:S01]  /*3a10*/  FSEL R72, R72, -INF , !P4 ;  /* 0xff80000048487808 */ /* 0x000fe20006000000 */
[----:B------:R-:W-:Y:S01]  /*3a20*/  FMUL.FTZ R64, R64, c[0x0][0x2ec] ;  /* 0x0000bb0040407a20 */ /* 0x000fe20000410000 */
[----:B------:R-:W-:Y:S01]  /*3a30*/  FSEL R56, R56, -INF , !P4 ;  /* 0xff80000038387808 */ /* 0x000fe20006000000 */
[----:B------:R-:W3:Y:S01]  /*3a40*/  MUFU.TANH R189, R62 ;  /* 0x0000003e00bd7308 */ /* 0x000ee20000002400 */
[----:B------:R-:W-:Y:S01]  /*3a50*/  ISETP.GE.AND P4, PT, R4, R101, PT ;  /* 0x000000650400720c */ /* 0x000fe20003f86270 */
[----:B------:R-:W-:Y:S01]  /*3a60*/  FMUL.FTZ R65, R65, c[0x0][0x2ec] ;  /* 0x0000bb0041417a20 */ /* 0x000fe20000410000 */
[----:B------:R-:W-:Y:S01]  /*3a70*/  IADD3 R4, R13, 0x28, RZ ;  /* 0x000000280d047810 */ /* 0x000fe20007ffe0ff */
[----:B------:R-:W-:Y:S01]  /*3a80*/  HMMA.16816.F32.BF16 R16, R8, R6, R16 ;  /* 0x000000060810723c */ /* 0x000fe20000041810 */
[----:B------:R-:W-:Y:S01]  /*3a90*/  FMUL.FTZ R66, R66, c[0x0][0x2ec] ;  /* 0x0000bb0042427a20 */ /* 0x000fe20000410000 */
[----:B-1----:R-:W-:Y:S01]  /*3aa0*/  FSEL R5, R29, -INF , !P1 ;  /* 0xff8000001d057808 */ /* 0x002fe20004800000 */
[----:B------:R-:W-:Y:S01]  /*3ab0*/  FMUL.FTZ R67, R67, c[0x0][0x2ec] ;  /* 0x0000bb0043437a20 */ /* 0x000fe20000410000 */
[----:B------:R-:W-:Y:S01]  /*3ac0*/  MUFU.TANH R20, R20 ;  /* 0x0000001400147308 */ /* 0x000fe20000002400 */
[----:B------:R-:W-:Y:S01]  /*3ad0*/  FMUL.FTZ R54, R54, c[0x0][0x2ec] ;  /* 0x0000bb0036367a20 */ /* 0x000fe20000410000 */
[----:B--2---:R-:W-:Y:S01]  /*3ae0*/  FSEL R185, R185, -INF , !P2 ;  /* 0xff800000b9b97808 */ /* 0x004fe20005000000 */
[----:B------:R-:W-:Y:S01]  /*3af0*/  FMUL.FTZ R55, R55, c[0x0][0x2ec] ;  /* 0x0000bb0037377a20 */ /* 0x000fe20000410000 */
[----:B------:R-:W-:-:S02]  /*3b00*/  FSEL R11, R30, -INF , !P3 ;  /* 0xff8000001e0b7808 */ /* 0x000fc40005800000 */
[----:B------:R-:W-:Y:S02]  /*3b10*/  FSEL R6, R28, -INF , !P3 ;  /* 0xff8000001c067808 */ /* 0x000fe40005800000 */
[----:B------:R-:W1:Y:S01]  /*3b20*/  MUFU.TANH R21, R21 ;  /* 0x0000001500157308 */ /* 0x000e620000002400 */
[----:B------:R-:W-:Y:S02]  /*3b30*/  ISETP.GE.AND P3, PT, R4, R101, PT ;  /* 0x000000650400720c */ /* 0x000fe40003f66270 */
[C---:B------:R-:W-:Y:S02]  /*3b40*/  IADD3 R4, R13.reuse, 0x29, RZ ;  /* 0x000000290d047810 */ /* 0x040fe40007ffe0ff */
[----:B------:R-:W-:Y:S02]  /*3b50*/  IADD3 R7, R13, 0x30, RZ ;  /* 0x000000300d077810 */ /* 0x000fe40007ffe0ff */
[----:B------:R-:W-:Y:S01]  /*3b60*/  FSEL R10, R31, -INF , !P1 ;  /* 0xff8000001f0a7808 */ /* 0x000fe20004800000 */
[----:B------:R-:W-:Y:S01]  /*3b70*/  MUFU.TANH R186, R61 ;  /* 0x0000003d00ba7308 */ /* 0x000fe20000002400 */
[----:B---3--:R-:W-:-:S02]  /*3b80*/  FSEL R189, R189, -INF , !P2 ;  /* 0xff800000bdbd7808 */ /* 0x008fc40005000000 */
[-C--:B------:R-:W-:Y:S01]  /*3b90*/  ISETP.GE.AND P1, PT, R4, R101.reuse, PT ;  /* 0x000000650400720c */ /* 0x080fe20003f26270 */
[----:B------:R-:W-:Y:S01]  /*3ba0*/  FMUL.FTZ R16, R16, c[0x0][0x2ec] ;  /* 0x0000bb0010107a20 */ /* 0x000fe20000410000 */
[----:B------:R-:W-:Y:S01]  /*3bb0*/  ISETP.GT.AND P2, PT, R166, R236, PT ;  /* 0x000000eca600720c */ /* 0x000fe20003f44270 */
[----:B------:R-:W-:Y:S01]  /*3bc0*/  FMUL.FTZ R18, R18, c[0x0][0x2ec] ;  /* 0x0000bb0012127a20 */ /* 0x000fe20000410000 */
[----:B------:R-:W-:Y:S01]  /*3bd0*/  FSEL R9, R33, -INF , !P6 ;  /* 0xff80000021097808 */ /* 0x000fe20007000000 */
[----:B------:R-:W2:Y:S01]  /*3be0*/  MUFU.TANH R190, R63 ;  /* 0x0000003f00be7308 */ /* 0x000ea20000002400 */
[----:B------:R-:W-:Y:S01]  /*3bf0*/  FMUL.FTZ R17, R17, c[0x0][0x2ec] ;  /* 0x0000bb0011117a20 */ /* 0x000fe20000410000 */
[----:B------:R-:W-:Y:S01]  /*3c00*/  FSEL R4, R32, -INF , !P6 ;  /* 0xff80000020047808 */ /* 0x000fe20007000000 */
[----:B------:R-:W-:Y:S01]  /*3c10*/  FMUL.FTZ R19, R19, c[0x0][0x2ec] ;  /* 0x0000bb0013137a20 */ /* 0x000fe20000410000 */
[----:B------:R-:W-:Y:S02]  /*3c20*/  ISETP.GE.AND P6, PT, R7, R101, PT ;  /* 0x000000650700720c */ /* 0x000fe40003fc6270 */
[----:B------:R-:W-:-:S02]  /*3c30*/  IADD3 R7, R13, 0x31, RZ ;  /* 0x000000310d077810 */ /* 0x000fc40007ffe0ff */
[----:B------:R-:W3:Y:S01]  /*3c40*/  MUFU.TANH R187, R64 ;  /* 0x0000004000bb7308 */ /* 0x000ee20000002400 */
[----:B-1----:R-:W-:Y:S02]  /*3c50*/  FSEL R8, R21, -INF , !P5 ;  /* 0xff80000015087808 */ /* 0x002fe40006800000 */
[----:B------:R-:W-:Y:S02]  /*3c60*/  FSEL R12, R20, -INF , !P5 ;  /* 0xff800000140c7808 */ /* 0x000fe40006800000 */
[----:B------:R-:W-:Y:S02]  /*3c70*/  ISETP.GE.AND P5, PT, R7, R101, PT ;  /* 0x000000650700720c */ /* 0x000fe40003fa6270 */
[C---:B------:R-:W-:Y:S01]  /*3c80*/  IADD3 R7, R13.reuse, 0x38, RZ ;  /* 0x000000380d077810 */ /* 0x040fe20007ffe0ff */
[----:B------:R-:W1:Y:S01]  /*3c90*/  MUFU.TANH R188, R65 ;  /* 0x0000004100bc7308 */ /* 0x000e620000002400 */
[----:B------:R-:W-:Y:S02]  /*3ca0*/  IADD3 R13, R13, 0x39, RZ ;  /* 0x000000390d0d7810 */ /* 0x000fe40007ffe0ff */
[----:B--2---:R-:W-:-:S02]  /*3cb0*/  FSEL R190, R190, -INF , !P4 ;  /* 0xff800000bebe7808 */ /* 0x004fc40006000000 */
[----:B------:R-:W-:Y:S02]  /*3cc0*/  FSEL R186, R186, -INF , !P4 ;  /* 0xff800000baba7808 */ /* 0x000fe40006000000 */
[----:B------:R-:W-:Y:S01]  /*3cd0*/  ISETP.GE.AND P4, PT, R7, R101, PT ;  /* 0x000000650700720c */ /* 0x000fe20003f86270 */
[----:B------:R-:W2:Y:S01]  /*3ce0*/  MUFU.TANH R191, R66 ;  /* 0x0000004200bf7308 */ /* 0x000ea20000002400 */
[----:B---3--:R-:W-:-:S07]  /*3cf0*/  FSEL R187, R187, -INF , !P3 ;  /* 0xff800000bbbb7808 */ /* 0x008fce0005800000 */
[----:B------:R-:W3:Y:S01]  /*3d00*/  MUFU.TANH R192, R67 ;  /* 0x0000004300c07308 */ /* 0x000ee20000002400 */
[----:B-1----:R-:W-:-:S07]  /*3d10*/  FSEL R188, R188, -INF , !P1 ;  /* 0xff800000bcbc7808 */ /* 0x002fce0004800000 */
[----:B------:R-:W1:Y:S01]  /*3d20*/  MUFU.TANH R198, R52 ;  /* 0x0000003400c67308 */ /* 0x000e620000002400 */
[----:B--2---:R-:W-:Y:S02]  /*3d30*/  FSEL R191, R191, -INF , !P3 ;  /* 0xff800000bfbf7808 */ /* 0x004fe40005800000 */
[----:B------:R-:W-:-:S05]  /*3d40*/  ISETP.GE.AND P3, PT, R13, R101, PT ;  /* 0x000000650d00720c */ /* 0x000fca0003f66270 */
[----:B------:R-:W2:Y:S01]  /*3d50*/  MUFU.TANH R197, R53 ;  /* 0x0000003500c57308 */ /* 0x000ea20000002400 */
[----:B---3--:R-:W-:Y:S02]  /*3d60*/  FSEL R192, R192, -INF , !P1 ;  /* 0xff800000c0c07808 */ /* 0x008fe40004800000 */
[----:B------:R-:W-:-:S04]  /*3d70*/  @!P2 LEA R244, P1, R96, c[0x0][0x168], 0x1 ;  /* 0x00005a0060f4aa11 */ /* 0x000fc800078208ff */
[----:B------:R-:W-:Y:S01]  /*3d80*/  @!P2 LEA.HI.X R239, R96, c[0x0][0x16c], R99, 0x1, P1 ;  /* 0x00005b0060efaa11 */ /* 0x000fe200008f0c63 */
        /* <DEDUP_REMOVED lines=11> */
[----:B---3--:R-:W-:Y:S02]  /*3e40*/  FSEL R170, R170, -INF , !P4 ;  /* 0xff800000aaaa7808 */ /* 0x008fe40006000000 */
[----:B-1----:R-:W-:Y:S02]  /*3e50*/  FSEL R168, R168, -INF , !P3 ;  /* 0xff800000a8a87808 */ /* 0x002fe40005800000 */
[----:B--2---:R-:W-:Y:S01]  /*3e60*/  FSEL R194, R194, -INF , !P3 ;  /* 0xff800000c2c27808 */ /* 0x004fe20005800000 */
        /* <DEDUP_REMOVED lines=61> */
.L_x_5144:
[----:B------:R-:W-:-:S04]  /*4240*/  LEA R7, -R93, RZ, 0x6 ;  /* 0x000000ff5d077211 */ /* 0x000fc800078e31ff */
[----:B------:R-:W-:Y:S02]  /*4250*/  SHF.R.S32.HI R13, RZ, 0x1f, R7 ;  /* 0x0000001fff0d7819 */ /* 0x000fe40000011407 */
.L_x_5145:
[----:B------:R-:W-:Y:S01]  /*4260*/  IADD3 R96, P1, R7, R96, RZ ;  /* 0x0000006007607210 */ /* 0x000fe20007f3e0ff */
[----:B------:R-:W-:Y:S02]  /*4270*/  IMAD.MOV.U32 R14, RZ, RZ, 0x5 ;  /* 0x00000005ff0e7424 */ /* 0x000fe400078e00ff */
[----:B------:R-:W-:Y:S01]  /*4280*/  IMAD.SHL.U32 R7, R93, 0x20, RZ ;  /* 0x000000205d077824 */ /* 0x000fe200078e00ff */
[C---:B------:R-:W-:Y:S01]  /*4290*/  LEA R244, P2, R96.reuse, c[0x0][0x168], 0x1 ;  /* 0x00005a0060f47a11 */ /* 0x040fe200078408ff */
        /* <DEDUP_REMOVED lines=31> */
.L_x_5143:
        /* <DEDUP_REMOVED lines=31> */
[----:B------:R-:W2:Y:S03]  /*4680*/  SHFL.BFLY PT, R14, R15, 0x2, 0x1f ;  /* 0x0c401f000f0e7f89 */ /* 0x000ea600000e0000 */
[-C--:B------:R-:W-:Y:S01]  /*4690*/  LEA R226, R2, R228.reuse, 0x1 ;  /* 0x000000e402e27211 */ /* 0x080fe200078e08ff */
[----:B------:R-:W3:Y:S01]  /*46a0*/  SHFL.BFLY PT, R13, R7, 0x2, 0x1f ;  /* 0x0c401f00070d7f89 */ /* 0x000ee200000e0000 */
[----:B------:R-:W-:-:S02]  /*46b0*/  LEA R225, R0, R228, 0x1 ;  /* 0x000000e400e17211 */ /* 0x000fc400078e08ff */
[----:B------:R-:W-:Y:S01]  /*46c0*/  LEA R224, R0, R226, 0x1 ;  /* 0x000000e200e07211 */ /* 0x000fe200078e08ff */
[----:B------:R-:W-:Y:S04]  /*46d0*/  LDSM.16.MT88.4 R156, [R228+0x10000] ;  /* 0x01000000e49c783b */ /* 0x000fe80000004200 */
[----:B------:R-:W-:Y:S04]  /*46e0*/  LDSM.16.MT88.4 R132, [R224+0x10000] ;  /* 0x01000000e084783b */ /* 0x000fe80000004200 */
[----:B------:R-:W-:Y:S04]  /*46f0*/  LDSM.16.MT88.4 R148, [R226+0x10000] ;  /* 0x01000000e294783b */ /* 0x000fe80000004200 */
[----:B------:R-:W-:Y:S01]  /*4700*/  LDSM.16.MT88.4 R140, [R225+0x10000] ;  /* 0x01000000e18c783b */ /* 0x000fe20000004200 */
[----:B--2---:R-:W-:-:S03]  /*4710*/  FMNMX.FTZ R14, R15, R14, !PT ;  /* 0x0000000e0f0e7209 */ /* 0x004fc60007810000 */
[----:B------:R-:W-:Y:S01]  /*4720*/  LDSM.16.MT88.4 R40, [R228+0x12000] ;  /* 0x01200000e428783b */ /* 0x000fe20000004200 */
[----:B---3--:R-:W-:-:S03]  /*4730*/  FMNMX.FTZ R13, R7, R13, !PT ;  /* 0x0000000d070d7209 */ /* 0x008fc60007810000 */
[----:B------:R-:W2:Y:S04]  /*4740*/  SHFL.BFLY PT, R164, R14, 0x1, 0x1f ;  /* 0x0c201f000ea47f89 */ /* 0x000ea800000e0000 */
[----:B------:R-:W3:Y:S04]  /*4750*/  SHFL.BFLY PT, R7, R13, 0x1, 0x1f ;  /* 0x0c201f000d077f89 */ /* 0x000ee800000e0000 */
[----:B------:R-:W4:Y:S04]  /*4760*/  LDSM.16.MT88.4 R48, [R226+0x12000] ;  /* 0x01200000e230783b */ /* 0x000f280000004200 */
[----:B------:R-:W-:Y:S04]  /*4770*/  LDSM.16.MT88.4 R64, [R224+0x12000] ;  /* 0x01200000e040783b */ /* 0x000fe80000004200 */
[----:B------:R-:W-:Y:S04]  /*4780*/  LDSM.16.MT88.4 R80, [R226+0x14000] ;  /* 0x01400000e250783b */ /* 0x000fe80000004200 */
[----:B------:R-:W-:Y:S01]  /*4790*/  LDSM.16.MT88.4 R88, [R225+0x14000] ;  /* 0x01400000e158783b */ /* 0x000fe20000004200 */
[----:B--2---:R-:W-:-:S03]  /*47a0*/  FMNMX.FTZ R164, R14, R164, !PT ;  /* 0x000000a40ea47209 */ /* 0x004fc60007810000 */
[----:B------:R-:W-:Y:S01]  /*47b0*/  LDSM.16.MT88.4 R96, [R224+0x14000] ;  /* 0x01400000e060783b */ /* 0x000fe20000004200 */
[C---:B------:R-:W-:Y:S01]  /*47c0*/  FSETP.NEU.FTZ.AND P1, PT, R164.reuse, -INF , PT ;  /* 0xff800000a400780b */ /* 0x040fe20003f3d000 */
[----:B------:R-:W-:Y:S02]  /*47d0*/  FMUL.FTZ R195, R164, c[0x0][0x23c] ;  /* 0x00008f00a4c37a20 */ /* 0x000fe40000410000 */
[----:B------:R-:W-:Y:S03]  /*47e0*/  LDSM.16.MT88.4 R104, [R228+0x16000] ;  /* 0x01600000e468783b */ /* 0x000fe60000004200 */
[----:B------:R-:W-:Y:S01]  /*47f0*/  FSEL R195, R195, RZ, P1 ;  /* 0x000000ffc3c37208 */ /* 0x000fe20000800000 */
[----:B------:R-:W-:Y:S04]  /*4800*/  LDSM.16.MT88.4 R112, [R226+0x16000] ;  /* 0x01600000e270783b */ /* 0x000fe80000004200 */
[--C-:B------:R-:W-:Y:S01]  /*4810*/  FFMA.FTZ R181, R3, c[0x0][0x23c], -R195.reuse ;  /* 0x00008f0003b57a23 */ /* 0x100fe200000108c3 */
[----:B---3--:R-:W-:Y:S01]  /*4820*/  FMNMX.FTZ R3, R13, R7, !PT ;  /* 0x000000070d037209 */ /* 0x008fe20007810000 */
[--C-:B------:R-:W-:Y:S01]  /*4830*/  FFMA.FTZ R180, R44, c[0x0][0x23c], -R195.reuse ;  /* 0x00008f002cb47a23 */ /* 0x100fe200000108c3 */
[----:B------:R-:W-:Y:S01]  /*4840*/  LDSM.16.MT88.4 R120, [R225+0x16000] ;  /* 0x01600000e178783b */ /* 0x000fe20000004200 */
[--C-:B------:R-:W-:Y:S01]  /*4850*/  FFMA.FTZ R179, R47, c[0x0][0x23c], -R195.reuse ;  /* 0x00008f002fb37a23 */ /* 0x100fe200000108c3 */
[C---:B------:R-:W-:Y:S01]  /*4860*/  FSETP.NEU.FTZ.AND P1, PT, R3.reuse, -INF , PT ;  /* 0xff8000000300780b */ /* 0x040fe20003f3d000 */
[----:B------:R-:W-:Y:S01]  /*4870*/  FMUL.FTZ R169, R3, c[0x0][0x23c] ;  /* 0x00008f0003a97a20 */ /* 0x000fe20000410000 */
[----:B------:R-:W-:Y:S01]  /*4880*/  MUFU.EX2 R181, R181 ;  /* 0x000000b500b57308 */ /* 0x000fe20000000800 */
[--C-:B------:R-:W-:Y:S01]  /*4890*/  FFMA.FTZ R175, R56, c[0x0][0x23c], -R195.reuse ;  /* 0x00008f0038af7a23 */ /* 0x100fe200000108c3 */
[----:B-1----:R-:W-:Y:S01]  /*48a0*/  LDSM.16.MT88.4 R20, [R228+0x12800] ;  /* 0x01280000e414783b */ /* 0x002fe20000004200 */
        /* <DEDUP_REMOVED lines=9> */
[----:B------:R-:W-:Y:S01]  /*4940*/  ISETP.GT.AND P1, PT, R166, R236, PT ;  /* 0x000000eca600720c */ /* 0x000fe20003f24270 */
        /* <DEDUP_REMOVED lines=8> */
[----:B------:R-:W3:Y:S01]  /*49d0*/  LDSM.16.MT88.4 R72, [R228+0x14000] ;  /* 0x01400000e448783b */ /* 0x000ee20000004200 */
[--C-:B------:R-:W-:Y:S01]  /*49e0*/  FFMA.FTZ R167, R9, c[0x0][0x23c], -R169.reuse ;  /* 0x00008f0009a77a23 */ /* 0x100fe200000108a9 */
[----:B------:R-:W5:Y:S01]  /*49f0*/  MUFU.EX2 R175, R175 ;  /* 0x000000af00af7308 */ /* 0x000f620000000800 */
[----:B------:R-:W-:Y:S01]  /*4a00*/  FFMA.FTZ R0, R8, c[0x0][0x23c], -R169 ;  /* 0x00008f0008007a23 */ /* 0x000fe200000108a9 */
[----:B------:R-:W2:Y:S01]  /*4a10*/  LDSM.16.MT88.4 R12, [R228+0x10800] ;  /* 0x01080000e40c783b */ /* 0x000ea20000004200 */
[----:B-1----:R-:W-:Y:S01]  /*4a20*/  F2FP.BF16.PACK_AB R128, R180, R181 ;  /* 0x000000b5b480723e */ /* 0x002fe200000010ff */
[--C-:B------:R-:W-:Y:S02]  /*4a30*/  FFMA.FTZ R185, R185, c[0x0][0x23c], -R195.reuse ;  /* 0x00008f00b9b97a23 */ /* 0x100fe400000108c3 */
        /* <DEDUP_REMOVED lines=9> */
[----:B------:R-:W4:Y:S01]  /*4ad0*/  MUFU.EX2 R182, R182 ;  /* 0x000000b600b67308 */ /* 0x000f220000000800 */
[----:B-----5:R-:W-:Y:S01]  /*4ae0*/  F2FP.BF16.PACK_AB R130, R175, R179 ;  /* 0x000000b3af82723e */ /* 0x020fe200000010ff */
[--C-:B------:R-:W-:Y:S02]  /*4af0*/  FFMA.FTZ R191, R191, c[0x0][0x23c], -R169.reuse ;  /* 0x00008f00bfbf7a23 */ /* 0x100fe400000108a9 */
[----:B------:R-:W-:Y:S02]  /*4b00*/  FFMA.FTZ R192, R192, c[0x0][0x23c], -R169 ;  /* 0x00008f00c0c07a23 */ /* 0x000fe400000108a9 */
[--C-:B------:R-:W-:Y:S02]  /*4b10*/  FFMA.FTZ R198, R198, c[0x0][0x23c], -R195.reuse ;  /* 0x00008f00c6c67a23 */ /* 0x100fe400000108c3 */
[----:B------:R-:W-:Y:S01]  /*4b20*/  MUFU.EX2 R184, R184 ;  /* 0x000000b800b87308 */ /* 0x000fe20000000800 */
[----:B------:R-:W-:-:S02]  /*4b30*/  FFMA.FTZ R197, R197, c[0x0][0x23c], -R195 ;  /* 0x00008f00c5c57a23 */ /* 0x000fc400000108c3 */
[--C-:B------:R-:W-:Y:S02]  /*4b40*/  FFMA.FTZ R196, R196, c[0x0][0x23c], -R195.reuse ;  /* 0x00008f00c4c47a23 */ /* 0x100fe400000108c3 */
[----:B------:R-:W-:Y:S02]  /*4b50*/  FFMA.FTZ R250, R194, c[0x0][0x23c], -R195 ;  /* 0x00008f00c2fa7a23 */ /* 0x000fe400000108c3 */
[--C-:B------:R-:W-:Y:S01]  /*4b60*/  FFMA.FTZ R193, R193, c[0x0][0x23c], -R169.reuse ;  /* 0x00008f00c1c17a23 */ /* 0x100fe200000108a9 */
[----:B------:R-:W5:Y:S01]  /*4b70*/  MUFU.EX2 R177, R177 ;  /* 0x000000b100b17308 */ /* 0x000f620000000800 */
[----:B----4-:R-:W-:Y:S01]  /*4b80*/  F2FP.BF16.PACK_AB R129, R182, R183 ;  /* 0x000000b7b681723e */ /* 0x010fe200000010ff */
[--C-:B------:R-:W-:Y:S02]  /*4b90*/  FFMA.FTZ R194, R171, c[0x0][0x23c], -R169.reuse ;  /* 0x00008f00abc27a23 */ /* 0x100fe400000108a9 */
[--C-:B------:R-:W-:Y:S02]  /*4ba0*/  FFMA.FTZ R195, R170, c[0x0][0x23c], -R169.reuse ;  /* 0x00008f00aac37a23 */ /* 0x100fe400000108a9 */
[----:B------:R-:W-:-:S02]  /*4bb0*/  FFMA.FTZ R249, R168, c[0x0][0x23c], -R169 ;  /* 0x00008f00a8f97a23 */ /* 0x000fc400000108a9 */
[----:B------:R-:W-:Y:S01]  /*4bc0*/  MUFU.EX2 R178, R178 ;  /* 0x000000b200b27308 */ /* 0x000fe20000000800 */
[----:B------:R-:W-:Y:S01]  /*4bd0*/  FADD.FTZ R180, R181, R180 ;  /* 0x000000b4b5b47221 */ /* 0x000fe20000010000 */
[----:B------:R-:W-:Y:S01]  /*4be0*/  LDSM.16.MT88.4 R168, [R225+0x13800] ;  /* 0x01380000e1a8783b */ /* 0x000fe20000004200 */
[----:B------:R-:W-:Y:S02]  /*4bf0*/  FADD.FTZ R182, R183, R182 ;  /* 0x000000b6b7b67221 */ /* 0x000fe40000010000 */
[----:B------:R-:W-:Y:S01]  /*4c00*/  FADD.FTZ R179, R179, R180 ;  /* 0x000000b4b3b37221 */ /* 0x000fe20000010000 */
[----:B-----5:R-:W-:Y:S02]  /*4c10*/  F2FP.BF16.PACK_AB R131, R177, R184 ;  /* 0x000000b8b183723e */ /* 0x020fe400000010ff */
[----:B------:R-:W4:Y:S01]  /*4c20*/  MUFU.EX2 R174, R174 ;  /* 0x000000ae00ae7308 */ /* 0x000f220000000800 */
        /* <DEDUP_REMOVED lines=23> */
[C---:B---3--:R-:W-:Y:S02]  /*4da0*/  HMMA.16816.F32.BF16 R68, R128.reuse, R72, RZ ;  /* 0x000000488044723c */ /* 0x048fe400000418ff */
[----:B------:R-:W-:Y:S06]  /*4db0*/  MUFU.EX2 R189, R189 ;  /* 0x000000bd00bd7308 */ /* 0x000fec0000000800 */
[C---:B------:R-:W-:Y:S02]  /*4dc0*/  HMMA.16816.F32.BF16 R76, R128.reuse, R80, RZ ;  /* 0x00000050804c723c */ /* 0x040fe400000418ff */
[----:B------:R-:W2:Y:S06]  /*4dd0*/  MUFU.EX2 R190, R190 ;  /* 0x000000be00be7308 */ /* 0x000eac0000000800 */
[C---:B------:R-:W-:Y:S02]  /*4de0*/  HMMA.16816.F32.BF16 R84, R128.reuse, R88, RZ ;  /* 0x000000588054723c */ /* 0x040fe400000418ff */
[----:B------:R-:W-:Y:S06]  /*4df0*/  MUFU.EX2 R191, R191 ;  /* 0x000000bf00bf7308 */ /* 0x000fec0000000800 */
[C---:B------:R-:W-:Y:S02]  /*4e00*/  HMMA.16816.F32.BF16 R92, R128.reuse, R96, RZ ;  /* 0x00000060805c723c */ /* 0x040fe400000418ff */
[----:B------:R-:W3:Y:S06]  /*4e10*/  MUFU.EX2 R192, R192 ;  /* 0x000000c000c07308 */ /* 0x000eec0000000800 */
        /* <DEDUP_REMOVED lines=43> */
[----:B------:R-:W4:Y:S07]  /*50d0*/  LDSM.16.MT88.4 R8, [R225+0x14800] ;  /* 0x01480000e108783b */ /* 0x000f2e0000004200 */
[C---:B------:R-:W-:Y:S08]  /*50e0*/  HMMA.16816.F32.BF16 R36, R4.reuse, R20, R36 ;  /* 0x000000140424723c */ /* 0x040ff00000041824 */
[C---:B------:R-:W-:Y:S01]  /*50f0*/  HMMA.16816.F32.BF16 R40, R4.reuse, R22, R40 ;  /* 0x000000160428723c */ /* 0x040fe20000041828 */
[----:B------:R-:W5:Y:S07]  /*5100*/  LDSM.16.MT88.4 R20, [R224+0x14800] ;  /* 0x01480000e014783b */ /* 0x000f6e0000004200 */
[C---:B------:R-:W-:Y:S08]  /*5110*/  HMMA.16816.F32.BF16 R152, R4.reuse, R28, R152 ;  /* 0x0000001c0498723c */ /* 0x040ff00000041898 */
[C---:B-1----:R-:W-:Y:S08]  /*5120*/  HMMA.16816.F32.BF16 R52, R4.reuse, R12, R52 ;  /* 0x0000000c0434723c */ /* 0x042ff00000041834 */
[C---:B------:R-:W-:Y:S01]  /*5130*/  HMMA.16816.F32.BF16 R56, R4.reuse, R14, R56 ;  /* 0x0000000e0438723c */ /* 0x040fe20000041838 */
[----:B------:R-:W1:Y:S07]  /*5140*/  LDSM.16.MT88.4 R12, [R226+0x16800] ;  /* 0x01680000e20c783b */ /* 0x000e6e0000004200 */
[C---:B----4-:R-:W-:Y:S08]  /*5150*/  HMMA.16816.F32.BF16 R84, R4.reuse, R8, R84 ;  /* 0x000000080454723c */ /* 0x050ff00000041854 */
[C---:B------:R-:W-:Y:S01]  /*5160*/  HMMA.16816.F32.BF16 R88, R4.reuse, R10, R88 ;  /* 0x0000000a0458723c */ /* 0x040fe20000041858 */
[----:B------:R-:W4:Y:S07]  /*5170*/  LDSM.16.MT88.4 R8, [R225+0x16800] ;  /* 0x01680000e108783b */ /* 0x000f2e0000004200 */
[C---:B------:R-:W-:Y:S01]  /*5180*/  HMMA.16816.F32.BF16 R148, R4.reuse, R30, R148 ;  /* 0x0000001e0494723c */ /* 0x040fe20000041894 */
[----:B------:R-:W1:Y:S07]  /*5190*/  LDSM.16.MT88.4 R28, [R228+0x14800] ;  /* 0x01480000e41c783b */ /* 0x000e6e0000004200 */
[C---:B------:R-:W-:Y:S08]  /*51a0*/  HMMA.16816.F32.BF16 R144, R4.reuse, R24, R144 ;  /* 0x000000180490723c */ /* 0x040ff00000041890 */
[C---:B------:R-:W-:Y:S01]  /*51b0*/  HMMA.16816.F32.BF16 R140, R4.reuse, R26, R140 ;  /* 0x0000001a048c723c */ /* 0x040fe2000004188c */
[----:B------:R-:W2:Y:S07]  /*51c0*/  LDSM.16.MT88.4 R24, [R226+0x14800] ;  /* 0x01480000e218783b */ /* 0x000eae0000004200 */
[C---:B------:R-:W-:Y:S08]  /*51d0*/  HMMA.16816.F32.BF16 R44, R4.reuse, R16, R44 ;  /* 0x00000010042c723c */ /* 0x040ff0000004182c */
        /* <DEDUP_REMOVED lines=20> */
[C---:B------:R-:W-:Y:S08]  /*5320*/  HMMA.16816.F32.BF16 R100, R4.reuse, R16, R100 ;  /* 0x000000100464723c */ /* 0x040ff00000041864 */
[C---:B------:R-:W-:Y:S01]  /*5330*/  HMMA.16816.F32.BF16 R104, R4.reuse, R18, R104 ;  /* 0x000000120468723c */ /* 0x040fe20000041868 */
[----:B------:R-:W2:Y:S07]  /*5340*/  LDSM.16.MT88.4 R16, [R226+0x11000] ;  /* 0x01100000e210783b */ /* 0x000eae0000004200 */
        /* <DEDUP_REMOVED lines=9> */
[----:B---3--:R-:W-:Y:S01]  /*53e0*/  F2FP.BF16.PACK_AB R7, R192, R191 ;  /* 0x000000bfc007723e */ /* 0x008fe200000010ff */
        /* <DEDUP_REMOVED lines=119> */
.L_x_5150:
        /* <DEDUP_REMOVED lines=64> */
.L_x_5147:
        /* <DEDUP_REMOVED lines=14> */
[----:B------:R-:W-:Y:S03]  /*6040*/  ISETP.GT.AND P1, PT, R248, R236, PT ;  /* 0x000000ecf800720c */ /* 0x000fe60003f24270 */
        /* <DEDUP_REMOVED lines=32> */
[----:B------:R-:W-:Y:S01]  /*6250*/  LDSM.16.M88.4 R200, [R229] ;  /* 0x00000000e5c8783b */ /* 0x000fe20000000200 */
[C---:B------:R-:W-:Y:S05]  /*6260*/  HMMA.16816.F32.BF16 R24, R32.reuse, R26, RZ ;  /* 0x0000001a2018723c */ /* 0x040fea00000418ff */
[----:B------:R-:W-:Y:S03]  /*6270*/  LDSM.16.M88.4 R204, [R220] ;  /* 0x00000000dccc783b */ /* 0x000fe60000000200 */
[C---:B-----5:R-:W-:Y:S08]  /*6280*/  HMMA.16816.F32.BF16 R28, R32.reuse, R164, RZ ;  /* 0x000000a4201c723c */ /* 0x060ff000000418ff */
[----:B------:R-:W-:Y:S01]  /*6290*/  HMMA.16816.F32.BF16 R32, R32, R166, RZ ;  /* 0x000000a62020723c */ /* 0x000fe200000418ff */
[----:B------:R-:W4:Y:S07]  /*62a0*/  LDSM.16.M88.4 R164, [R227+0x8800] ;  /* 0x00880000e3a4783b */ /* 0x000f2e0000000200 */
[C---:B-1----:R-:W-:Y:S08]  /*62b0*/  HMMA.16816.F32.BF16 R4, R168.reuse, R172, R4 ;  /* 0x000000aca804723c */ /* 0x042ff00000041804 */
[C---:B------:R-:W-:Y:S01]  /*62c0*/  HMMA.16816.F32.BF16 R8, R168.reuse, R174, R8 ;  /* 0x000000aea808723c */ /* 0x040fe20000041808 */
[----:B------:R-:W1:Y:S07]  /*62d0*/  LDSM.16.M88.4 R172, [R227+0x9800] ;  /* 0x00980000e3ac783b */ /* 0x000e6e0000000200 */
        /* <DEDUP_REMOVED lines=8> */
[----:B------:R-:W3:Y:S06]  /*6360*/  LDSM.16.M88.4 R168, [R220+0x800] ;  /* 0x00080000dca8783b */ /* 0x000eec0000000200 */
[----:B------:R-:W-:Y:S01]  /*6370*/  LDSM.16.M88.4 R184, [R234+0x2000] ;  /* 0x00200000eab8783b */ /* 0x000fe20000000200 */
[C---:B--2---:R-:W-:Y:S08]  /*6380*/  HMMA.16816.F32.BF16 R4, R188.reuse, R192, R4 ;  /* 0x000000c0bc04723c */ /* 0x044ff00000041804 */
[C---:B------:R-:W-:Y:S01]  /*6390*/  HMMA.16816.F32.BF16 R8, R188.reuse, R194, R8 ;  /* 0x000000c2bc08723c */ /* 0x040fe20000041808 */
[----:B------:R-:W2:Y:S07]  /*63a0*/  LDSM.16.M88.4 R192, [R233+0xa000] ;  /* 0x00a00000e9c0783b */ /* 0x000eae0000000200 */
[C---:B----4-:R-:W-:Y:S08]  /*63b0*/  HMMA.16816.F32.BF16 R12, R188.reuse, R164, R12 ;  /* 0x000000a4bc0c723c */ /* 0x050ff0000004180c */
[C---:B------:R-:W-:Y:S01]  /*63c0*/  HMMA.16816.F32.BF16 R16, R188.reuse, R166, R16 ;  /* 0x000000a6bc10723c */ /* 0x040fe20000041810 */
[----:B------:R-:W4:Y:S07]  /*63d0*/  LDSM.16.M88.4 R164, [R233+0xa800] ;  /* 0x00a80000e9a4783b */ /* 0x000f2e0000000200 */
[C---:B------:R-:W-:Y:S08]  /*63e0*/  HMMA.16816.F32.BF16 R20, R188.reuse, R196, R20 ;  /* 0x000000c4bc14723c */ /* 0x040ff00000041814 */
[C---:B------:R-:W-:Y:S01]  /*63f0*/  HMMA.16816.F32.BF16 R24, R188.reuse, R198, R24 ;  /* 0x000000c6bc18723c */ /* 0x040fe20000041818 */
[----:B------:R-:W-:Y:S07]  /*6400*/  LDSM.16.M88.4 R196, [R232+0x2000] ;  /* 0x00200000e8c4783b */ /* 0x000fee0000000200 */
[C---:B-1----:R-:W-:Y:S08]  /*6410*/  HMMA.16816.F32.BF16 R28, R188.reuse, R172, R28 ;  /* 0x000000acbc1c723c */ /* 0x042ff0000004181c */
[----:B------:R-:W-:Y:S01]  /*6420*/  HMMA.16816.F32.BF16 R32, R188, R174, R32 ;  /* 0x000000aebc20723c */ /* 0x000fe20000041820 */
[----:B------:R-:W1:Y:S06]  /*6430*/  LDSM.16.M88.4 R172, [R233+0xb000] ;  /* 0x00b00000e9ac783b */ /* 0x000e6c0000000200 */
[----:B------:R-:W5:Y:S01]  /*6440*/  LDSM.16.M88.4 R188, [R233+0xb800] ;  /* 0x00b80000e9bc783b */ /* 0x000f620000000200 */
        /* <DEDUP_REMOVED lines=8> */
[----:B------:R-:W1:Y:S07]  /*64d0*/  LDSM.16.M88.4 R176, [R217] ;  /* 0x00000000d9b0783b */ /* 0x000e6e0000000200 */
[C---:B------:R-:W-:Y:S08]  /*64e0*/  HMMA.16816.F32.BF16 R28, R200.reuse, R180, R28 ;  /* 0x000000b4c81c723c */ /* 0x040ff0000004181c */
[----:B------:R-:W-:Y:S01]  /*64f0*/  HMMA.16816.F32.BF16 R32, R200, R182, R32 ;  /* 0x000000b6c820723c */ /* 0x000fe20000041820 */
[----:B------:R-:W3:Y:S06]  /*6500*/  LDSM.16.M88.4 R180, [R216] ;  /* 0x00000000d8b4783b */ /* 0x000eec0000000200 */
[----:B------:R-:W-:Y:S01]  /*6510*/  LDSM.16.M88.4 R200, [R227+0xa000] ;  /* 0x00a00000e3c8783b */ /* 0x000fe20000000200 */
        /* <DEDUP_REMOVED lines=11> */
[----:B------:R-:W5:Y:S06]  /*65d0*/  LDSM.16.M88.4 R184, [R227+0xb800] ;  /* 0x00b80000e3b8783b */ /* 0x000f6c0000000200 */
[----:B------:R-:W-:Y:S01]  /*65e0*/  LDSM.16.M88.4 R188, [R229+0x2000] ;  /* 0x00200000e5bc783b */ /* 0x000fe20000000200 */
        /* <DEDUP_REMOVED lines=8> */
[----:B------:R-:W1:Y:S07]  /*6670*/  LDSM.16.M88.4 R176, [R220+0x3000] ;  /* 0x00300000dcb0783b */ /* 0x000e6e0000000200 */
        /* <DEDUP_REMOVED lines=106> */
[C---:B----4-:R-:W-:Y:S08]  /*6d20*/  HMMA.16816.F32.BF16 R12, R196.reuse, R164, R12 ;  /* 0x000000a4c40c723c */ /* 0x050ff0000004180c */
[C---:B------:R-:W-:Y:S01]  /*6d30*/  HMMA.16816.F32.BF16 R16, R196.reuse, R166, R16 ;  /* 0x000000a6c410723c */ /* 0x040fe20000041810 */
[----:B------:R-:W2:Y:S07]  /*6d40*/  LDSM.16.M88.4 R164, [R220+0x6800] ;  /* 0x00680000dca4783b */ /* 0x000eae0000000200 */
[C---:B-1----:R-:W-:Y:S08]  /*6d50*/  HMMA.16816.F32.BF16 R20, R196.reuse, R172, R20 ;  /* 0x000000acc414723c */ /* 0x042ff00000041814 */
[C---:B------:R-:W-:Y:S08]  /*6d60*/  HMMA.16816.F32.BF16 R24, R196.reuse, R174, R24 ;  /* 0x000000aec418723c */ /* 0x040ff00000041818 */
[C---:B-----5:R-:W-:Y:S08]  /*6d70*/  HMMA.16816.F32.BF16 R28, R196.reuse, R184, R28 ;  /* 0x000000b8c41c723c */ /* 0x060ff0000004181c */
[----:B------:R-:W-:Y:S08]  /*6d80*/  HMMA.16816.F32.BF16 R32, R196, R186, R32 ;  /* 0x000000bac420723c */ /* 0x000ff00000041820 */
[C---:B------:R-:W-:Y:S08]  /*6d90*/  HMMA.16816.F32.BF16 R4, R192.reuse, R204, R4 ;  /* 0x000000ccc004723c */ /* 0x040ff00000041804 */
[C---:B------:R-:W-:Y:S08]  /*6da0*/  HMMA.16816.F32.BF16 R8, R192.reuse, R206, R8 ;  /* 0x000000cec008723c */ /* 0x040ff00000041808 */
[C---:B--2---:R-:W-:Y:S08]  /*6db0*/  HMMA.16816.F32.BF16 R12, R192.reuse, R164, R12 ;  /* 0x000000a4c00c723c */ /* 0x044ff0000004180c */
        /* <DEDUP_REMOVED lines=139> */
.L_x_5149:
        /* <DEDUP_REMOVED lines=31> */
.L_x_5148:
        /* <DEDUP_REMOVED lines=56> */
[----:B------:R-:W-:Y:S01]  /*7be0*/  ISETP.GT.AND P1, PT, R248, R236, PT ;  /* 0x000000ecf800720c */ /* 0x000fe20003f24270 */
        /* <DEDUP_REMOVED lines=50> */
[--C-:B------:R-:W-:Y:S02]  /*7f10*/  FFMA.FTZ R245, R178, c[0x0][0x23c], -R187.reuse ;  /* 0x00008f00b2f57a23 */ /* 0x100fe400000108bb */
[----:B------:R-:W-:Y:S01]  /*7f20*/  LDSM.16.MT88.4 R168, [R228+0x14800] ;  /* 0x01480000e4a8783b */ /* 0x000fe20000004200 */
[C---:B------:R-:W-:Y:S02]  /*7f30*/  FMUL.FTZ R36, R2.reuse, R36 ;  /* 0x0000002402247220 */ /* 0x040fe40000410000 */
[----:B------:R-:W-:Y:S02]  /*7f40*/  FMUL.FTZ R37, R2, R37 ;  /* 0x0000002502257220 */ /* 0x000fe40000410000 */
        /* <DEDUP_REMOVED lines=25> */
[----:B------:R-:W2:Y:S03]  /*80e0*/  MUFU.EX2 R194, R194 ;  /* 0x000000c200c27308 */ /* 0x000ea60000000800 */
[----:B------:R-:W-:Y:S02]  /*80f0*/  FMUL.FTZ R13, R2, R153 ;  /* 0x00000099020d7220 */ /* 0x000fe40000410000 */
[C---:B------:R-:W-:Y:S02]  /*8100*/  FMUL.FTZ R54, R0.reuse, R54 ;  /* 0x0000003600367220 */ /* 0x040fe40000410000 */
[C---:B------:R-:W-:Y:S03]  /*8110*/  FMUL.FTZ R14, R0.reuse, R154 ;  /* 0x0000009a000e7220 */ /* 0x040fe60000410000 */
[----:B------:R-:W-:Y:S01]  /*8120*/  MUFU.EX2 R196, R196 ;  /* 0x000000c400c47308 */ /* 0x000fe20000000800 */
[C---:B------:R-:W-:Y:S02]  /*8130*/  FMUL.FTZ R15, R0.reuse, R155 ;  /* 0x0000009b000f7220 */ /* 0x040fe40000410000 */
[----:B------:R-:W3:Y:S01]  /*8140*/  LDSM.16.MT88.4 R152, [R224+0x10000] ;  /* 0x01000000e098783b */ /* 0x000ee20000004200 */
[----:B------:R-:W-:Y:S02]  /*8150*/  FMUL.FTZ R55, R0, R55 ;  /* 0x0000003700377220 */ /* 0x000fe40000410000 */
[C---:B------:R-:W-:Y:S02]  /*8160*/  FMUL.FTZ R56, R2.reuse, R56 ;  /* 0x0000003802387220 */ /* 0x040fe40000410000 */
[C---:B------:R-:W-:Y:S02]  /*8170*/  HMMA.16816.F32.BF16 R12, R160.reuse, R20, R12 ;  /* 0x00000014a00c723c */ /* 0x040fe4000004180c */
[----:B------:R-:W4:Y:S01]  /*8180*/  MUFU.EX2 R195, R195 ;  /* 0x000000c300c37308 */ /* 0x000f220000000800 */
        /* <DEDUP_REMOVED lines=9> */
[----:B------:R-:W5:Y:S01]  /*8220*/  LDSM.16.MT88.4 R144, [R228+0x12000] ;  /* 0x01200000e490783b */ /* 0x000f620000004200 */
[C---:B------:R-:W-:Y:S01]  /*8230*/  FMUL.FTZ R60, R2.reuse, R60 ;  /* 0x0000003c023c7220 */ /* 0x040fe20000410000 */
[----:B------:R-:W1:Y:S01]  /*8240*/  MUFU.EX2 R198, R198 ;  /* 0x000000c600c67308 */ /* 0x000e620000000800 */
        /* <DEDUP_REMOVED lines=15> */
[C---:B---3--:R-:W-:Y:S03]  /*8340*/  HMMA.16816.F32.BF16 R28, R160.reuse, R152, R28 ;  /* 0x00000098a01c723c */ /* 0x048fe6000004181c */
[----:B------:R-:W-:Y:S02]  /*8350*/  FMUL.FTZ R67, R0, R67 ;  /* 0x0000004300437220 */ /* 0x000fe40000410000 */
[C---:B------:R-:W-:Y:S02]  /*8360*/  FMUL.FTZ R68, R2.reuse, R68 ;  /* 0x0000004402447220 */ /* 0x040fe40000410000 */
[----:B------:R-:W-:Y:S01]  /*8370*/  FMUL.FTZ R69, R2, R69 ;  /* 0x0000004502457220 */ /* 0x000fe20000410000 */
        /* <DEDUP_REMOVED lines=76> */
[C---:B------:R-:W-:Y:S04]  /*8840*/  FMUL.FTZ R116, R2.reuse, R116 ;  /* 0x0000007402747220 */ /* 0x040fe80000410000 */
[----:B------:R-:W-:Y:S01]  /*8850*/  FMUL.FTZ R117, R2, R117 ;  /* 0x0000007502757220 */ /* 0x000fe20000410000 */
        /* <DEDUP_REMOVED lines=27> */
[--C-:B------:R-:W-:Y:S02]  /*8a10*/  FFMA.FTZ R204, R204, c[0x0][0x23c], -R177.reuse ;  /* 0x00008f00cccc7a23 */ /* 0x100fe400000108b1 */
[----:B----4-:R-:W-:Y:S01]  /*8a20*/  F2FP.BF16.PACK_AB R134, R195, R196 ;  /* 0x000000c4c386723e */ /* 0x010fe200000010ff */
[----:B------:R-:W-:Y:S01]  /*8a30*/  FFMA.FTZ R202, R202, c[0x0][0x23c], -R177 ;  /* 0x00008f00caca7a23 */ /* 0x000fe200000108b1 */
[----:B------:R-:W-:Y:S03]  /*8a40*/  F2FP.BF16.PACK_AB R135, R198, R197 ;  /* 0x000000c5c687723e */ /* 0x000fe600000010ff */
[--C-:B------:R-:W-:Y:S01]  /*8a50*/  FFMA.FTZ R203, R203, c[0x0][0x23c], -R187.reuse ;  /* 0x00008f00cbcb7a23 */ /* 0x100fe200000108bb */
[----:B------:R-:W-:Y:S01]  /*8a60*/  MUFU.EX2 R206, R206 ;  /* 0x000000ce00ce7308 */ /* 0x000fe20000000800 */
[----:B------:R-:W-:Y:S02]  /*8a70*/  FFMA.FTZ R201, R201, c[0x0][0x23c], -R187 ;  /* 0x00008f00c9c97a23 */ /* 0x000fe400000108bb */
[C---:B-----5:R-:W-:Y:S05]  /*8a80*/  HMMA.16816.F32.BF16 R4, R132.reuse, R140, R4 ;  /* 0x0000008c8404723c */ /* 0x060fea0000041804 */
[--C-:B------:R-:W-:Y:S02]  /*8a90*/  FFMA.FTZ R200, R200, c[0x0][0x23c], -R177.reuse ;  /* 0x00008f00c8c87a23 */ /* 0x100fe400000108b1 */
[----:B------:R-:W-:Y:S01]  /*8aa0*/  FFMA.FTZ R199, R199, c[0x0][0x23c], -R177 ;  /* 0x00008f00c7c77a23 */ /* 0x000fe200000108b1 */
[C---:B------:R-:W-:Y:S01]  /*8ab0*/  HMMA.16816.F32.BF16 R8, R132.reuse, R142, R8 ;  /* 0x0000008e8408723c */ /* 0x040fe20000041808 */
[----:B------:R-:W3:Y:S01]  /*8ac0*/  LDSM.16.MT88.4 R140, [R224+0x12800] ;  /* 0x01280000e08c783b */ /* 0x000ee20000004200 */
[----:B------:R-:W4:Y:S02]  /*8ad0*/  MUFU.EX2 R204, R204 ;  /* 0x000000cc00cc7308 */ /* 0x000f240000000800 */
[--C-:B------:R-:W-:Y:S02]  /*8ae0*/  FFMA.FTZ R189, R189, c[0x0][0x23c], -R187.reuse ;  /* 0x00008f00bdbd7a23 */ /* 0x100fe400000108bb */
[--C-:B------:R-:W-:Y:S02]  /*8af0*/  FFMA.FTZ R190, R190, c[0x0][0x23c], -R187.reuse ;  /* 0x00008f00bebe7a23 */ /* 0x100fe400000108bb */
[C---:B-1----:R-:W-:Y:S04]  /*8b00*/  HMMA.16816.F32.BF16 R12, R132.reuse, R136, R12 ;  /* 0x00000088840c723c */ /* 0x042fe8000004180c */
[----:B------:R-:W-:Y:S01]  /*8b10*/  FFMA.FTZ R187, R176, c[0x0][0x23c], -R187 ;  /* 0x00008f00b0bb7a23 */ /* 0x000fe200000108bb */
[----:B------:R-:W1:Y:S01]  /*8b20*/  MUFU.EX2 R202, R202 ;  /* 0x000000ca00ca7308 */ /* 0x000e620000000800 */
[--C-:B------:R-:W-:Y:S02]  /*8b30*/  FFMA.FTZ R188, R188, c[0x0][0x23c], -R177.reuse ;  /* 0x00008f00bcbc7a23 */ /* 0x100fe400000108b1 */
[C---:B------:R-:W-:Y:S01]  /*8b40*/  HMMA.16816.F32.BF16 R16, R132.reuse, R138, R16 ;  /* 0x0000008a8410723c */ /* 0x040fe20000041810 */
[----:B------:R-:W5:Y:S03]  /*8b50*/  LDSM.16.MT88.4 R136, [R225+0x14800] ;  /* 0x01480000e188783b */ /* 0x000f660000004200 */
[--C-:B------:R-:W-:Y:S02]  /*8b60*/  FFMA.FTZ R166, R166, c[0x0][0x23c], -R177.reuse ;  /* 0x00008f00a6a67a23 */ /* 0x100fe400000108b1 */
[----:B------:R-:W-:Y:S01]  /*8b70*/  FFMA.FTZ R177, R165, c[0x0][0x23c], -R177 ;  /* 0x00008f00a5b17a23 */ /* 0x000fe200000108b1 */
[----:B------:R-:W-:Y:S01]  /*8b80*/  MUFU.EX2 R203, R203 ;  /* 0x000000cb00cb7308 */ /* 0x000fe20000000800 */
[C---:B------:R-:W-:Y:S04]  /*8b90*/  HMMA.16816.F32.BF16 R20, R132.reuse, R144, R20 ;  /* 0x000000908414723c */ /* 0x040fe80000041814 */
[----:B------:R-:W-:Y:S01]  /*8ba0*/  FFMA.FTZ R186, R2, R250, R186 ;  /* 0x000000fa02ba7223 */ /* 0x000fe200000100ba */
[----:B------:R-:W-:Y:S01]  /*8bb0*/  MOV R2, R164 ;  /* 0x000000a400027202 */ /* 0x000fe20000000f00 */
[----:B------:R-:W-:Y:S01]  /*8bc0*/  FFMA.FTZ R182, R0, R249, R182 ;  /* 0x000000f900b67223 */ /* 0x000fe200000100b6 */
[----:B------:R-:W-:Y:S01]  /*8bd0*/  IADD3 R0, R248, -0x1, RZ ;  /* 0xfffffffff8007810 */ /* 0x000fe20007ffe0ff */
[C---:B------:R-:W-:Y:S01]  /*8be0*/  HMMA.16816.F32.BF16 R24, R132.reuse, R146, R24 ;  /* 0x000000928418723c */ /* 0x040fe20000041818 */
[----:B------:R-:W1:Y:S01]  /*8bf0*/  LDSM.16.MT88.4 R144, [R224+0x14800] ;  /* 0x01480000e090783b */ /* 0x000e620000004200 */
[----:B------:R2:W-:Y:S02]  /*8c00*/  MUFU.EX2 R165, R177 ;  /* 0x000000b100a57308 */ /* 0x0005e40000000800 */
[----:B------:R-:W-:Y:S01]  /*8c10*/  FADD.FTZ R186, R185, R186 ;  /* 0x000000bab9ba7221 */ /* 0x000fe20000010000 */
[----:B------:R-:W-:Y:S01]  /*8c20*/  MOV R248, R0 ;  /* 0x0000000000f87202 */ /* 0x000fe20000000f00 */
[----:B------:R-:W-:Y:S01]  /*8c30*/  FADD.FTZ R182, R181, R182 ;  /* 0x000000b6b5b67221 */ /* 0x000fe20000010000 */
[----:B------:R-:W-:Y:S01]  /*8c40*/  MOV R0, R3 ;  /* 0x0000000300007202 */ /* 0x000fe20000000f00 */
[C---:B------:R-:W-:Y:S04]  /*8c50*/  HMMA.16816.F32.BF16 R28, R132.reuse, R148, R28 ;  /* 0x00000094841c723c */ /* 0x040fe8000004181c */
[----:B------:R-:W1:Y:S01]  /*8c60*/  MUFU.EX2 R201, R201 ;  /* 0x000000c900c97308 */ /* 0x000e620000000800 */
        /* <DEDUP_REMOVED lines=26> */
[----:B----4-:R-:W-:Y:S03]  /*8e10*/  FADD.FTZ R198, R204, R198 ;  /* 0x000000c6ccc67221 */ /* 0x010fe60000010000 */
[----:B------:R-:W4:Y:S01]  /*8e20*/  MUFU.EX2 R188, R188 ;  /* 0x000000bc00bc7308 */ /* 0x000f220000000800 */
[C---:B------:R-:W-:Y:S01]  /*8e30*/  HMMA.16816.F32.BF16 R56, R132.reuse, R162, R56 ;  /* 0x000000a28438723c */ /* 0x040fe20000041838 */
[----:B------:R-:W-:Y:S07]  /*8e40*/  LDSM.16.MT88.4 R160, [R225+0x13000] ;  /* 0x01300000e1a0783b */ /* 0x000fee0000004200 */
[C---:B---3--:R-:W-:Y:S01]  /*8e50*/  HMMA.16816.F32.BF16 R60, R132.reuse, R140, R60 ;  /* 0x0000008c843c723c */ /* 0x048fe2000004183c */
[----:B------:R-:W-:Y:S07]  /*8e60*/  MUFU.EX2 R187, R187 ;  /* 0x000000bb00bb7308 */ /* 0x000fee0000000800 */
[C---:B------:R-:W-:Y:S01]  /*8e70*/  HMMA.16816.F32.BF16 R64, R132.reuse, R142, R64 ;  /* 0x0000008e8440723c */ /* 0x040fe20000041840 */
[----:B------:R-:W3:Y:S02]  /*8e80*/  LDSM.16.MT88.4 R140, [R226+0x16800] ;  /* 0x01680000e28c783b */ /* 0x000ee40000004200 */
[----:B------:R-:W1:Y:S05]  /*8e90*/  MUFU.EX2 R166, R166 ;  /* 0x000000a600a67308 */ /* 0x000e6a0000000800 */
        /* <DEDUP_REMOVED lines=26> */
[----:B------:R-:W-:Y:S03]  /*9040*/  F2FP.BF16.PACK_AB R133, R202, R204 ;  /* 0x000000ccca85723e */ /* 0x000fe600000010ff */
        /* <DEDUP_REMOVED lines=11> */
[----:B----4-:R-:W-:Y:S04]  /*9100*/  FADD.FTZ R199, R188, R199 ;  /* 0x000000c7bcc77221 */ /* 0x010fe80000010000 */
[C---:B------:R-:W-:Y:S04]  /*9110*/  HMMA.16816.F32.BF16 R12, R132.reuse, R148, R12 ;  /* 0x00000094840c723c */ /* 0x040fe8000004180c */
[----:B------:R-:W-:Y:S04]  /*9120*/  FADD.FTZ R199, R207, R199 ;  /* 0x000000c7cfc77221 */ /* 0x000fe80000010000 */
[C---:B------:R-:W-:Y:S01]  /*9130*/  HMMA.16816.F32.BF16 R16, R132.reuse, R150, R16 ;  /* 0x000000968410723c */ /* 0x040fe20000041810 */
[----:B------:R-:W-:Y:S03]  /*9140*/  LDSM.16.MT88.4 R148, [R228+0x17000] ;  /* 0x01700000e494783b */ /* 0x000fe60000004200 */
[----:B------:R-:W-:Y:S04]  /*9150*/  FADD.FTZ R199, R166, R199 ;  /* 0x000000c7a6c77221 */ /* 0x000fe80000010000 */
        /* <DEDUP_REMOVED lines=90> */
.L_x_5146:
[----:B------:R-:W1:Y:S01]  /*9700*/  SHFL.BFLY PT, R2, R250, 0x2, 0x1f ;  /* 0x0c401f00fa027f89 */ /* 0x000e6200000e0000 */
[----:B------:R-:W-:Y:S01]  /*9710*/  MOV R8, 0x3f800000 ;  /* 0x3f80000000087802 */ /* 0x000fe20000000f00 */
[----:B------:R-:W-:Y:S01]  /*9720*/  BSSY B0, `(.L_x_5151) ;  /* 0x0000147000007945 */ /* 0x000fe20003800000 */
[----:B------:R-:W-:Y:S01]  /*9730*/  MOV R7, 0x3f800000 ;  /* 0x3f80000000077802 */ /* 0x000fe20000000f00 */
[----:B------:R-:W2:Y:S04]  /*9740*/  SHFL.BFLY PT, R0, R249, 0x2, 0x1f ;  /* 0x0c401f00f9007f89 */ /* 0x000ea800000e0000 */
[----:B------:R-:W3:Y:S04]  /*9750*/  S2R R13, SR_TID.X ;  /* 0x00000000000d7919 */ /* 0x000ee80000002100 */
[----:B------:R-:W-:Y:S01]  /*9760*/  BAR.SYNC.DEFER_BLOCKING 0x0 ;  /* 0x0000000000007b1d */ /* 0x000fe20000010000 */
[----:B-1----:R-:W-:-:S05]  /*9770*/  FADD.FTZ R250, R2, R250 ;  /* 0x000000fa02fa7221 */ /* 0x002fca0000010000 */
[----:B------:R-:W1:Y:S01]  /*9780*/  S2R R2, SR_TID.X ;  /* 0x0000000000027919 */ /* 0x000e620000002100 */
[----:B--2---:R-:W-:-:S03]  /*9790*/  FADD.FTZ R249, R0, R249 ;  /* 0x000000f900f97221 */ /* 0x004fc60000010000 */
[----:B------:R-:W2:Y:S01]  /*97a0*/  SHFL.BFLY PT, R5, R250, 0x1, 0x1f ;  /* 0x0c201f00fa057f89 */ /* 0x000ea200000e0000 */
[----:B---3--:R-:W-:-:S03]  /*97b0*/  SHF.R.S32.HI R9, RZ, 0x1f, R13 ;  /* 0x0000001fff097819 */ /* 0x008fc6000001140d */
[----:B------:R-:W3:Y:S01]  /*97c0*/  SHFL.BFLY PT, R4, R249, 0x1, 0x1f ;  /* 0x0c201f00f9047f89 */ /* 0x000ee200000e0000 */
[----:B------:R-:W-:-:S04]  /*97d0*/  LEA.HI R9, R9, R13, RZ, 0x4 ;  /* 0x0000000d09097211 */ /* 0x000fc800078f20ff */
[----:B------:R-:W-:Y:S02]  /*97e0*/  LOP3.LUT R0, R9, 0xfffffff0, RZ, 0xc0, !PT ;  /* 0xfffffff009007812 */ /* 0x000fe400078ec0ff */
[----:B------:R-:W-:Y:S02]  /*97f0*/  SHF.R.S32.HI R9, RZ, 0x4, R9 ;  /* 0x00000004ff097819 */ /* 0x000fe40000011409 */
[----:B------:R-:W-:Y:S02]  /*9800*/  IADD3 R0, -R0, R13, RZ ;  /* 0x0000000d00007210 */ /* 0x000fe40007ffe1ff */
[----:B------:R-:W-:Y:S02]  /*9810*/  SHF.L.U32 R13, R9, 0x6, RZ ;  /* 0x00000006090d7819 */ /* 0x000fe400000006ff */
[----:B------:R-:W-:Y:S02]  /*9820*/  LEA.HI R15, R0, R0, RZ, 0x1 ;  /* 0x00000000000f7211 */ /* 0x000fe400078f08ff */
[----:B-1----:R-:W-:-:S02]  /*9830*/  SHF.R.S32.HI R10, RZ, 0x1f, R2 ;  /* 0x0000001fff0a7819 */ /* 0x002fc40000011402 */
[----:B------:R-:W-:Y:S02]  /*9840*/  LOP3.LUT R13, R13, 0x1c0, RZ, 0xc0, !PT ;  /* 0x000001c00d0d7812 */ /* 0x000fe400078ec0ff */
[-C--:B------:R-:W-:Y:S01]  /*9850*/  LEA.HI R11, R10, R2.reuse, RZ, 0x2 ;  /* 0x000000020a0b7211 */ /* 0x080fe200078f10ff */
[----:B--2---:R-:W-:Y:S01]  /*9860*/  FADD.FTZ R5, R250, R5 ;  /* 0x00000005fa057221 */ /* 0x004fe20000010000 */
[----:B------:R-:W-:Y:S01]  /*9870*/  LEA.HI R10, R10, R2, RZ, 0x5 ;  /* 0x000000020a0a7211 */ /* 0x000fe200078f28ff */
[----:B---3--:R-:W-:Y:S01]  /*9880*/  FADD.FTZ R4, R249, R4 ;  /* 0x00000004f9047221 */ /* 0x008fe20000010000 */
[--C-:B------:R-:W-:Y:S02]  /*9890*/  SHF.R.S32.HI R12, RZ, 0x2, R11.reuse ;  /* 0x00000002ff0c7819 */ /* 0x100fe4000001140b */
[----:B------:R-:W-:Y:S02]  /*98a0*/  SHF.R.S32.HI R6, RZ, 0x1f, R11 ;  /* 0x0000001fff067819 */ /* 0x000fe4000001140b */
[----:B------:R-:W-:-:S02]  /*98b0*/  FSETP.NE.FTZ.AND P4, PT, R5, RZ, PT ;  /* 0x000000ff0500720b */ /* 0x000fc40003f95000 */
[----:B------:R-:W-:Y:S02]  /*98c0*/  FSETP.NE.FTZ.AND P3, PT, R4, RZ, PT ;  /* 0x000000ff0400720b */ /* 0x000fe40003f75000 */
[----:B------:R-:W-:-:S04]  /*98d0*/  LEA.HI R6, R6, R12, RZ, 0x3 ;  /* 0x0000000c06067211 */ /* 0x000fc800078f18ff */
[----:B------:R-:W-:-:S04]  /*98e0*/  LOP3.LUT R6, R6, 0xfffffff8, RZ, 0xc0, !PT ;  /* 0xfffffff806067812 */ /* 0x000fc800078ec0ff */
[----:B------:R-:W-:Y:S01]  /*98f0*/  IADD3 R6, R12, -R6, RZ ;  /* 0x800000060c067210 */ /* 0x000fe20007ffe0ff */
[----:B------:R-:W1:Y:S01]  /*9900*/  @P4 MUFU.RCP R8, R5 ;  /* 0x0000000500084308 */ /* 0x000e620000001000 */
[----:B------:R-:W-:Y:S02]  /*9910*/  LOP3.LUT R12, R11, 0x1ffffffc, RZ, 0xc0, !PT ;  /* 0x1ffffffc0b0c7812 */ /* 0x000fe400078ec0ff */
[C---:B------:R-:W-:Y:S02]  /*9920*/  LOP3.LUT R14, R6.reuse, 0x1, RZ, 0xc0, !PT ;  /* 0x00000001060e7812 */ /* 0x040fe400078ec0ff */
[----:B------:R-:W-:Y:S02]  /*9930*/  SHF.L.U32 R16, R6, 0x6, RZ ;  /* 0x0000000606107819 */ /* 0x000fe400000006ff */
[----:B------:R-:W-:Y:S01]  /*9940*/  ISETP.NE.U32.AND P0, PT, R14, 0x1, PT ;  /* 0x000000010e00780c */ /* 0x000fe20003f05070 */
[----:B------:R-:W2:Y:S01]  /*9950*/  @P3 MUFU.RCP R7, R4 ;  /* 0x0000000400073308 */ /* 0x000ea20000001000 */
[----:B------:R-:W-:-:S02]  /*9960*/  SHF.R.S32.HI R11, RZ, 0x5, R10 ;  /* 0x00000005ff0b7819 */ /* 0x000fc4000001140a */
[----:B------:R-:W-:Y:S02]  /*9970*/  IADD3 R12, -R12, R2, RZ ;  /* 0x000000020c0c7210 */ /* 0x000fe40007ffe1ff */
[----:B------:R-:W-:Y:S02]  /*9980*/  LOP3.LUT R16, R16, 0x1c0, RZ, 0xc0, !PT ;  /* 0x000001c010107812 */ /* 0x000fe400078ec0ff */
[----:B------:R-:W-:Y:S01]  /*9990*/  SHF.L.U32 R14, R15, 0x2, RZ ;  /* 0x000000020f0e7819 */ /* 0x000fe200000006ff */
[C---:B-1----:R-:W-:Y:S01]  /*99a0*/  FMUL.FTZ R160, R8.reuse, R160 ;  /* 0x000000a008a07220 */ /* 0x042fe20000410000 */
[----:B------:R-:W-:Y:S01]  /*99b0*/  LEA R12, R11, R12, 0x9 ;  /* 0x0000000c0b0c7211 */ /* 0x000fe200078e48ff */
[----:B------:R-:W-:Y:S01]  /*99c0*/  FMUL.FTZ R161, R8, R161 ;  /* 0x000000a108a17220 */ /* 0x000fe20000410000 */
[----:B------:R-:W-:Y:S01]  /*99d0*/  LEA.HI R16, R16, R16, RZ, 0x1d ;  /* 0x0000001010107211 */ /* 0x000fe200078fe8ff */
[C---:B------:R-:W-:Y:S01]  /*99e0*/  FMUL.FTZ R156, R8.reuse, R156 ;  /* 0x0000009c089c7220 */ /* 0x040fe20000410000 */
[----:B------:R-:W-:Y:S01]  /*99f0*/  LOP3.LUT R14, R13, 0x38, R14, 0xf8, !PT ;  /* 0x000000380d0e7812 */ /* 0x000fe200078ef80e */
[----:B------:R-:W-:Y:S01]  /*9a00*/  FMUL.FTZ R157, R8, R157 ;  /* 0x0000009d089d7220 */ /* 0x000fe20000410000 */
[----:B------:R-:W-:Y:S01]  /*9a10*/  SHF.R.U32.HI R13, RZ, 0x3, R13 ;  /* 0x00000003ff0d7819 */ /* 0x000fe2000001160d */
[----:B--2---:R-:W-:Y:S01]  /*9a20*/  FMUL.FTZ R163, R7, R163 ;  /* 0x000000a307a37220 */ /* 0x004fe20000410000 */
        /* <DEDUP_REMOVED lines=13> */
[----:B------:R-:W-:Y:S01]  /*9b00*/  FMUL.FTZ R154, R7, R154 ;  /* 0x0000009a079a7220 */ /* 0x000fe20000410000 */
[----:B------:R-:W-:Y:S01]  /*9b10*/  STS.64 [R12.X4], R160 ;  /* 0x000000a00c007388 */ /* 0x000fe20000004a00 */
[C---:B------:R-:W-:Y:S01]  /*9b20*/  FMUL.FTZ R148, R8.reuse, R148 ;  /* 0x0000009408947220 */ /* 0x040fe20000410000 */
[----:B------:R-:W-:Y:S01]  /*9b30*/  SEL R13, R13, 0xffffff80, !P2 ;  /* 0xffffff800d0d7807 */ /* 0x000fe20005000000 */
[----:B------:R-:W-:Y:S01]  /*9b40*/  FMUL.FTZ R149, R8, R149 ;  /* 0x0000009508957220 */ /* 0x000fe20000410000 */
[----:B------:R-:W-:Y:S01]  /*9b50*/  STS.64 [R12.X4+0x800], R162 ;  /* 0x000800a20c007388 */ /* 0x000fe20000004a00 */
[C---:B------:R-:W-:Y:S01]  /*9b60*/  FMUL.FTZ R151, R7.reuse, R151 ;  /* 0x0000009707977220 */ /* 0x040fe20000410000 */
[----:B------:R-:W1:Y:S01]  /*9b70*/  @P3 MUFU.LG2 R4, R4 ;  /* 0x0000000400043308 */ /* 0x000e620000000c00 */
        /* <DEDUP_REMOVED lines=116> */
[----:B------:R-:W-:Y:S02]  /*a2c0*/  SEL R8, R8, 0xffffffc0, !P1 ;  /* 0xffffffc008087807 */ /* 0x000fe40004800000 */
        /* <DEDUP_REMOVED lines=10> */
[----:B------:R-:W-:Y:S04]  /*a370*/  STS.64 [R15], R152 ;  /* 0x000000980f007388 */ /* 0x000fe80000000a00 */
[----:B------:R-:W-:Y:S04]  /*a380*/  STS.64 [R15+0x800], R154 ;  /* 0x0008009a0f007388 */ /* 0x000fe80000000a00 */
[----:B------:R-:W-:Y:S04]  /*a390*/  STS.64 [R8], R148 ;  /* 0x0000009408007388 */ /* 0x000fe80000000a00 */
[----:B------:R-:W-:Y:S04]  /*a3a0*/  STS.64 [R8+0x800], R150 ;  /* 0x0008009608007388 */ /* 0x000fe80000000a00 */
[----:B------:R-:W-:Y:S04]  /*a3b0*/  STS.64 [R7], R144 ;  /* 0x0000009007007388 */ /* 0x000fe80000000a00 */
[----:B------:R-:W-:Y:S04]  /*a3c0*/  STS.64 [R7+0x800], R146 ;  /* 0x0008009207007388 */ /* 0x000fe80000000a00 */
[----:B------:R1:W-:Y:S04]  /*a3d0*/  STS.64 [R16], R140 ;  /* 0x0000008c10007388 */ /* 0x0003e80000000a00 */
[----:B------:R-:W-:Y:S04]  /*a3e0*/  STS.64 [R16+0x800], R142 ;  /* 0x0008008e10007388 */ /* 0x000fe80000000a00 */
[----:B------:R-:W-:Y:S04]  /*a3f0*/  STS.64 [R17], R136 ;  /* 0x0000008811007388 */ /* 0x000fe80000000a00 */
[----:B------:R-:W-:Y:S04]  /*a400*/  STS.64 [R17+0x800], R138 ;  /* 0x0008008a11007388 */ /* 0x000fe80000000a00 */
[----:B------:R-:W-:Y:S04]  /*a410*/  STS.64 [R13], R132 ;  /* 0x000000840d007388 */ /* 0x000fe80000000a00 */
[----:B------:R-:W-:Y:S04]  /*a420*/  STS.64 [R13+0x800], R134 ;  /* 0x000800860d007388 */ /* 0x000fe80000000a00 */
[----:B------:R-:W-:Y:S01]  /*a430*/  STS.64 [R12.X4+0x4000], R36 ;  /* 0x004000240c007388 */ /* 0x000fe20000004a00 */
[----:B-1----:R-:W-:-:S03]  /*a440*/  LOP3.LUT R141, R10, 0xffffffe0, RZ, 0xc0, !PT ;  /* 0xffffffe00a8d7812 */ /* 0x002fc600078ec0ff */
[----:B------:R-:W-:Y:S01]  /*a450*/  STS.64 [R12.X4+0x4800], R38 ;  /* 0x004800260c007388 */ /* 0x000fe20000004a00 */
[----:B------:R-:W-:Y:S02]  /*a460*/  SHF.R.S32.HI R10, RZ, 0x1f, R11 ;  /* 0x0000001fff0a7819 */ /* 0x000fe4000001140b */
[----:B------:R-:W-:Y:S01]  /*a470*/  IADD3 R141, -R141, R2, RZ ;  /* 0x000000028d8d7210 */ /* 0x000fe20007ffe1ff */
[----:B------:R-:W-:Y:S01]  /*a480*/  STS.64 [R14+0x4000], R40 ;  /* 0x004000280e007388 */ /* 0x000fe20000000a00 */
[----:B------:R-:W-:Y:S02]  /*a490*/  LEA.HI R10, R10, R11, RZ, 0x2 ;  /* 0x0000000b0a0a7211 */ /* 0x000fe400078f10ff */
[----:B------:R-:W-:Y:S01]  /*a4a0*/  LOP3.LUT P0, RZ, R141, 0x3, RZ, 0xc0, !PT ;  /* 0x000000038dff7812 */ /* 0x000fe2000780c0ff */
[----:B------:R-:W-:Y:S01]  /*a4b0*/  STS.64 [R14+0x4800], R42 ;  /* 0x0048002a0e007388 */ /* 0x000fe20000000a00 */
[----:B------:R-:W-:Y:S02]  /*a4c0*/  SHF.R.S32.HI R2, RZ, 0x1f, R141 ;  /* 0x0000001fff027819 */ /* 0x000fe4000001148d */
[----:B------:R-:W-:Y:S01]  /*a4d0*/  LOP3.LUT R10, R10, 0xffffffc, RZ, 0xc0, !PT ;  /* 0x0ffffffc0a0a7812 */ /* 0x000fe200078ec0ff */
[----:B------:R-:W-:Y:S01]  /*a4e0*/  STS.64 [R15+0x4000], R44 ;  /* 0x0040002c0f007388 */ /* 0x000fe20000000a00 */
[----:B------:R-:W-:-:S02]  /*a4f0*/  LEA.HI R2, R2, R141, RZ, 0x2 ;  /* 0x0000008d02027211 */ /* 0x000fc400078f10ff */
[----:B------:R-:W-:Y:S01]  /*a500*/  IADD3 R10, -R10, R11, RZ ;  /* 0x0000000b0a0a7210 */ /* 0x000fe20007ffe1ff */
[----:B------:R-:W-:Y:S01]  /*a510*/  STS.64 [R15+0x4800], R46 ;  /* 0x0048002e0f007388 */ /* 0x000fe20000000a00 */
[----:B------:R-:W-:-:S03]  /*a520*/  SHF.R.S32.HI R2, RZ, 0x2, R2 ;  /* 0x00000002ff027819 */ /* 0x000fc60000011402 */
[----:B------:R-:W-:Y:S01]  /*a530*/  STS.64 [R8+0x4000], R48 ;  /* 0x0040003008007388 */ /* 0x000fe20000000a00 */
[----:B------:R-:W-:-:S03]  /*a540*/  LEA R10, R10, R2, 0x4 ;  /* 0x000000020a0a7211 */ /* 0x000fc600078e20ff */
        /* <DEDUP_REMOVED lines=41> */
[----:B------:R-:W-:Y:S06]  /*a7e0*/  BAR.SYNC.DEFER_BLOCKING 0x0 ;  /* 0x0000000000007b1d */ /* 0x000fec0000010000 */
[----:B-1----:R-:W1:Y:S04]  /*a7f0*/  S2R R8, SR_CTAID.Z ;  /* 0x0000000000087919 */ /* 0x002e680000002700 */
[----:B--2---:R-:W2:Y:S04]  /*a800*/  S2R R7, SR_CTAID.Y ;  /* 0x0000000000077919 */ /* 0x004ea80000002600 */
[----:B------:R-:W3:Y:S04]  /*a810*/  S2R R140, SR_CTAID.X ;  /* 0x00000000008c7919 */ /* 0x000ee80000002500 */
[----:B------:R-:W4:Y:S04]  /*a820*/  LDS.128 R132, [R6.X4] ;  /* 0x0000000006847984 */ /* 0x000f280000004c00 */
[----:B------:R-:W1:Y:S04]  /*a830*/  LDS.128 R128, [R6.X4+0x800] ;  /* 0x0008000006807984 */ /* 0x000e680000004c00 */
[----:B------:R-:W1:Y:S01]  /*a840*/  LDS.128 R124, [R6.X4+0x1000] ;  /* 0x00100000067c7984 */ /* 0x000e620000004c00 */
[----:B--2---:R-:W-:-:S03]  /*a850*/  IMAD R7, R7, c[0x0][0x210], R238 ;  /* 0x0000840007077a24 */ /* 0x004fc600078e02ee */
[----:B------:R-:W2:Y:S01]  /*a860*/  LDS.128 R120, [R6.X4+0x1800] ;  /* 0x0018000006787984 */ /* 0x000ea20000004c00 */
[----:B---3--:R-:W-:-:S03]  /*a870*/  SHF.L.U32 R140, R140, 0x6, RZ ;  /* 0x000000068c8c7819 */ /* 0x008fc600000006ff */
        /* <DEDUP_REMOVED lines=28> */
[----:B-----5:R5:W1:Y:S02]  /*aa40*/  @P4 MUFU.LG2 R6, R5 ;  /* 0x0000000500064308 */ /* 0x020a640000000c00 */
[----:B-----5:R-:W-:Y:S01]  /*aa50*/  IADD3 R5, -R238, RZ, RZ ;  /* 0x000000ffee057210 */ /* 0x020fe20007ffe1ff */
[----:B-1----:R-:W-:-:S04]  /*aa60*/  @P4 FMUL.FTZ R6, R6, 0.69314718246459960938 ;  /* 0x3f31721806064820 */ /* 0x002fc80000410000 */
[----:B------:R-:W-:Y:S01]  /*aa70*/  IMAD R5, R5, c[0x0][0x1c0], R8 ;  /* 0x0000700005057a24 */ /* 0x000fe200078e0208 */
[----:B------:R-:W-:Y:S01]  /*aa80*/  MOV R8, 0xff800000 ;  /* 0xff80000000087802 */ /* 0x000fe20000000f00 */
[----:B------:R-:W-:Y:S02]  /*aa90*/  @P3 FFMA.FTZ R8, R3, c[0x0][0x238], R4 ;  /* 0x00008e0003083a23 */ /* 0x000fe40000010004 */
[----:B------:R-:W-:Y:S01]  /*aaa0*/  IMAD R5, R7, c[0x0][0x1c0], R5 ;  /* 0x0000700007057a24 */ /* 0x000fe200078e0205 */
[----:B------:R-:W-:Y:S01]  /*aab0*/  MOV R7, 0xff800000 ;  /* 0xff80000000077802 */ /* 0x000fe20000000f00 */
[----:B------:R-:W-:Y:S02]  /*aac0*/  @P4 FFMA.FTZ R7, R164, c[0x0][0x238], R6 ;  /* 0x00008e00a4074a23 */ /* 0x000fe40000010006 */
[----:B------:R-:W-:Y:S01]  /*aad0*/  IMAD R5, R5, c[0x0][0x214], R140 ;  /* 0x0000850005057a24 */ /* 0x000fe200078e028c */
        /* <DEDUP_REMOVED lines=11> */
.L_x_5152:
[----:B--234-:R-:W-:Y:S05]  /*ab90*/  BSYNC B0 ;  /* 0x0000000000007941 */ /* 0x01cfea0003800000 */
.L_x_5151:
[----:B------:R-:W-:Y:S01]  /*aba0*/  IMAD.SHL.U32 R6, R0, 0x4, RZ ;  /* 0x0000000400067824 */ /* 0x000fe200078e00ff */
[----:B------:R-:W-:Y:S01]  /*abb0*/  IADD3 R0, R9, 0x10, RZ ;  /* 0x0000001009007810 */ /* 0x000fe20007ffe0ff */
[----:B------:R-:W-:Y:S01]  /*abc0*/  IMAD R5, R5, c[0x0][0x22c], RZ ;  /* 0x00008b0005057a24 */ /* 0x000fe200078e02ff */
[----:B------:R-:W-:Y:S02]  /*abd0*/  IADD3 R2, R9, 0x8, RZ ;  /* 0x0000000809027810 */ /* 0x000fe40007ffe0ff */
[----:B-1----:R-:W-:Y:S02]  /*abe0*/  SHF.R.S32.HI R7, RZ, 0x1f, R6 ;  /* 0x0000001fff077819 */ /* 0x002fe40000011406 */
[----:B------:R-:W-:-:S02]  /*abf0*/  ISETP.GE.AND P4, PT, R0, R235, PT ;  /* 0x000000eb0000720c */ /* 0x000fc40003f86270 */
[C---:B------:R-:W-:Y:S01]  /*ac00*/  IADD3 R0, R9.reuse, 0x30, RZ ;  /* 0x0000003009007810 */ /* 0x040fe20007ffe0ff */
[C---:B------:R-:W-:Y:S01]  /*ac10*/  IMAD.WIDE R6, R9.reuse, 0x100, R6 ;  /* 0x0000010009067825 */ /* 0x040fe200078e0206 */
[-C--:B------:R-:W-:Y:S02]  /*ac20*/  ISETP.GE.AND P5, PT, R2, R235.reuse, PT ;  /* 0x000000eb0200720c */ /* 0x080fe40003fa6270 */
[----:B------:R-:W-:Y:S02]  /*ac30*/  ISETP.GE.AND P6, PT, R9, R235, PT ;  /* 0x000000eb0900720c */ /* 0x000fe40003fc6270 */
[----:B------:R-:W-:Y:S02]  /*ac40*/  IADD3 R3, P0, R5, R6, RZ ;  /* 0x0000000605037210 */ /* 0x000fe40007f1e0ff */
[----:B------:R-:W-:Y:S02]  /*ac50*/  IADD3 R4, R9, 0x18, RZ ;  /* 0x0000001809047810 */ /* 0x000fe40007ffe0ff */
[----:B------:R-:W-:-:S02]  /*ac60*/  LEA.HI.X.SX32 R5, R5, R7, 0x1, P0 ;  /* 0x0000000705057211 */ /* 0x000fc400000f0eff */
[----:B------:R-:W-:Y:S02]  /*ac70*/  LEA R6, P0, R3, c[0x0][0x1d8], 0x2 ;  /* 0x0000760003067a11 */ /* 0x000fe400078010ff */
[----:B------:R-:W-:Y:S02]  /*ac80*/  IADD3 R2, R9, 0x28, RZ ;  /* 0x0000002809027810 */ /* 0x000fe40007ffe0ff */
[----:B------:R-:W-:Y:S02]  /*ac90*/  LEA.HI.X R7, R3, c[0x0][0x1dc], R5, 0x2, P0 ;  /* 0x0000770003077a11 */ /* 0x000fe400000f1405 */
[----:B------:R-:W-:Y:S02]  /*aca0*/  ISETP.GE.AND P0, PT, R0, R235, PT ;  /* 0x000000eb0000720c */ /* 0x000fe40003f06270 */
[C---:B------:R-:W-:Y:S01]  /*acb0*/  IADD3 R3, R9.reuse, 0x20, RZ ;  /* 0x0000002009037810 */ /* 0x040fe20007ffe0ff */
[----:B------:R1:W-:Y:S01]  /*acc0*/  @!P6 STG.E.128 [R6.64+0x100], R100 ;  /* 0x000100640600e986 */ /* 0x0003e2000c101d0c */
        /* <DEDUP_REMOVED lines=39> */
.L_x_5153:
        /* <DEDUP_REMOVED lines=12> */
.L_x_8959:


//--------------------- .text._ZN5flash24flash_fwd_splitkv_kernelI23Flash_fwd_kernel_traitsILi256ELi64ELi64ELi4ELb0ELb0EN7cutlass10bfloat16_tE19Flash_kernel_traitsILi256ELi64ELi64ELi4ES3_EELb0ELb0ELb1ELb0ELb0ELb0ELb1ELb0EEEvNS_16Flash_fwd_paramsE --------------------------
	.section	.text._ZN5flash24flash_fwd_splitkv_kernelI23Flash_fwd_kernel_traitsILi256ELi64ELi64ELi4ELb0ELb0EN7cutlass10bfloat16_tE19Flash_kernel_traitsILi256ELi64ELi64ELi4ES3_EELb0ELb0ELb1ELb0ELb0ELb0ELb1ELb0EEEvNS_16Flash_fwd_paramsE,"ax",@progbits
	.sectioninfo	@"SHI_REGISTERS=254"
	.align	128
        .global         _ZN5flash24flash_fwd_splitkv_kernelI23Flash_fwd_kernel_traitsILi256ELi64ELi64ELi4ELb0ELb0EN7cutlass10bfloat16_tE19Flash_kernel_traitsILi256ELi64ELi64ELi4ES3_EELb0ELb0ELb1ELb0ELb0ELb0ELb1ELb0EEEvNS_16Flash_fwd_paramsE
        .type           _ZN5flash24flash_fwd_splitkv_kernelI23Flash_fwd_kernel_traitsILi256ELi64ELi64ELi4ELb0ELb0EN7cutlass10bfloat16_tE19Flash_kernel_traitsILi256ELi64ELi64ELi4ES3_EELb0ELb0ELb1ELb0ELb0ELb0ELb1ELb0EEEvNS_16Flash_fwd_paramsE,@function
        .size           _ZN5flash24flash_fwd_splitkv_kernelI23Flash_fwd_kernel_traitsILi256ELi64ELi64ELi4ELb0ELb0EN7cutlass10bfloat16_tE19Flash_kernel_traitsILi256ELi64ELi64ELi4ES3_EELb0ELb0ELb1ELb0ELb0ELb0ELb1ELb0EEEvNS_16Flash_fwd_paramsE,(.L_x_8960 - _ZN5flash24flash_fwd_splitkv_kernelI23Flash_fwd_kernel_traitsILi256ELi64ELi64ELi4ELb0ELb0EN7cutlass10bfloat16_tE19Flash_kernel_traitsILi256ELi64ELi64ELi4ES3_EELb0ELb0ELb1ELb0ELb0ELb0ELb1ELb0EEEvNS_16Flash_fwd_paramsE)
        .other          _ZN5flash24flash_fwd_splitkv_kernelI23Flash_fwd_kernel_traitsILi256ELi64ELi64ELi4ELb0ELb0EN7cutlass10bfloat16_tE19Flash_kernel_traitsILi256ELi64ELi64ELi4ES3_EELb0ELb0ELb1ELb0ELb0ELb0ELb1ELb0EEEvNS_16Flash_fwd_paramsE,@"STO_CUDA_ENTRY STV_DEFAULT"
_ZN5flash24flash_fwd_splitkv_kernelI23Flash_fwd_kernel_traitsILi256ELi64ELi64ELi4ELb0ELb0EN7cutlass10bfloat16_tE19Flash_kernel_traitsILi256ELi64ELi64ELi4ES3_EELb0ELb0ELb1ELb0ELb0ELb0ELb1ELb0EEEvNS_16Flash_fwd_paramsE:
.text._ZN5flash24flash_fwd_splitkv_kernelI23Flash_fwd_kernel_traitsILi256ELi64ELi64ELi4ELb0ELb0EN7cutlass10bfloat16_tE19Flash_kernel_traitsILi256ELi64ELi64ELi4ES3_EELb0ELb0ELb1ELb0ELb0ELb0ELb1ELb0EEEvNS_16Flash_fwd_paramsE:
        /* <DEDUP_REMOVED lines=78> */
.L_x_5154:
[----:B------:R-:W-:Y:S02]  /*04e0*/  ULDC UR7, c[0x0][0x218] ;  /* 0x0000860000077ab9 */ /* 0x000fe40000000800 */
.L_x_5155:
        /* <DEDUP_REMOVED lines=101> */
.L_x_5158:
[----:B------:R-:W-:Y:S05]  /*0b40*/  BSYNC B0 ;  /* 0x0000000000007941 */ /* 0x000fea0003800000 */
.L_x_5157:
        /* <DEDUP_REMOVED lines=12> */
.L_x_5160:
[----:B------:R-:W-:Y:S05]  /*0c10*/  BSYNC B0 ;  /* 0x0000000000007941 */ /* 0x000fea0003800000 */
.L_x_5159:
        /* <DEDUP_REMOVED lines=12> */
.L_x_5162:
[----:B------:R-:W-:Y:S05]  /*0ce0*/  BSYNC B0 ;  /* 0x0000000000007941 */ /* 0x000fea0003800000 */
.L_x_5161:
        /* <DEDUP_REMOVED lines=12> */
.L_x_5164:
[----:B------:R-:W-:Y:S05]  /*0db0*/  BSYNC B0 ;  /* 0x0000000000007941 */ /* 0x000fea0003800000 */
.L_x_5163:
        /* <DEDUP_REMOVED lines=12> */
.L_x_5166:
[----:B------:R-:W-:Y:S05]  /*0e80*/  BSYNC B0 ;  /* 0x0000000000007941 */ /* 0x000fea0003800000 */
.L_x_5165:
        /* <DEDUP_REMOVED lines=12> */
.L_x_5168:
[----:B------:R-:W-:Y:S05]  /*0f50*/  BSYNC B0 ;  /* 0x0000000000007941 */ /* 0x000fea0003800000 */
.L_x_5167:
        /* <DEDUP_REMOVED lines=12> */
.L_x_5170:
[----:B------:R-:W-:Y:S05]  /*1020*/  BSYNC B0 ;  /* 0x0000000000007941 */ /* 0x000fea0003800000 */
.L_x_5169:
        /* <DEDUP_REMOVED lines=12> */
.L_x_5172:
[----:B------:R-:W-:Y:S05]  /*10f0*/  BSYNC B0 ;  /* 0x0000000000007941 */ /* 0x000fea0003800000 */
.L_x_5171:
        /* <DEDUP_REMOVED lines=32> */
.L_x_5156:
        /* <DEDUP_REMOVED lines=120> */
.L_x_5173:
        /* <DEDUP_REMOVED lines=19> */
.L_x_5175:
        /* <DEDUP_REMOVED lines=16> */
[----:B------:R-:W-:-:S06]  /*1cb0*/  UIADD3 UR4, UR23, UR4, URZ ;  /* 0x0000000417047290 */ /* 0x000fcc000fffe03f */
[----:B------:R-:W-:Y:S01]  /*1cc0*/  MOV R15, UR4 ;  /* 0x00000004000f7c02 */ /* 0x000fe20008000f00 */
[----:B------:R-:W-:Y:S02]  /*1cd0*/  ULDC.64 UR4, c[0x0][0x1a0] ;  /* 0x0000680000047ab9 */ /* 0x000fe40000000a00 */
[----:B------:R-:W-:Y:S01]  /*1ce0*/  @UP0 UIMAD.WIDE.U32 UR18, UR17, UR4, URZ ;  /* 0x00000004111202a5 */ /* 0x000fe2000f8e003f */
[----:B-1----:R-:W-:-:S03]  /*1cf0*/  IADD3 R4, R4, 0xffffffe, RZ ;  /* 0x0ffffffe04047810 */ /* 0x002fc60007ffe0ff */
[----:B------:R-:W-:Y:S01]  /*1d00*/  @UP0 UIMAD UR17, UR17, UR5, UR19 ;  /* 0x00000005111102a4 */ /* 0x000fe2000f8e0213 */
        /* <DEDUP_REMOVED lines=10> */
[----:B------:R-:W-:Y:S01]  /*1db0*/  ISETP.GT.U32.AND P1, PT, R3, R0, PT ;  /* 0x000000000300720c */ /* 0x000fe20003f24070 */
[----:B------:R-:W-:-:S12]  /*1dc0*/  IMAD.MOV.U32 R14, RZ, RZ, R2 ;  /* 0x000000ffff0e7224 */ /* 0x000fd800078e0002 */
[-C--:B------:R-:W-:Y:S02]  /*1dd0*/  @!P1 IADD3 R0, R0, -R3.reuse, RZ ;  /* 0x8000000300009210 */ /* 0x080fe40007ffe0ff */
[----:B------:R-:W-:Y:S02]  /*1de0*/  @!P1 IADD3 R10, R10, 0x1, RZ ;  /* 0x000000010a0a9810 */ /* 0x000fe40007ffe0ff */
[----:B------:R-:W-:Y:S01]  /*1df0*/  ISETP.GE.U32.AND P3, PT, R0, R3, PT ;  /* 0x000000030000720c */ /* 0x000fe20003f66070 */
[----:B------:R-:W-:Y:S01]  /*1e00*/  IMAD.U32 R3, RZ, RZ, UR23 ;  /* 0x00000017ff037e24 */ /* 0x000fe2000f8e00ff */
[----:B------:R-:W-:-:S11]  /*1e10*/  ISETP.NE.AND P1, PT, RZ, c[0x0][0x1c8], PT ;  /* 0x00007200ff007a0c */ /* 0x000fd60003f25270 */
[----:B------:R-:W-:-:S05]  /*1e20*/  @P3 IADD3 R10, R10, 0x1, RZ ;  /* 0x000000010a0a3810 */ /* 0x000fca0007ffe0ff */
[----:B------:R-:W-:Y:S01]  /*1e30*/  @!P2 IMAD.MOV R10, RZ, RZ, -R10 ;  /* 0x000000ffff0aa224 */ /* 0x000fe200078e0a0a */
        /* <DEDUP_REMOVED lines=19> */
.L_x_5174:
[----:B------:R-:W-:Y:S01]  /*1f70*/  SHF.R.S32.HI R4, RZ, 0x1f, R165 ;  /* 0x0000001fff047819 */ /* 0x000fe200000114a5 */
[----:B------:R-:W-:Y:S01]  /*1f80*/  UISETP.NE.AND UP0, UPT, UR14, -0x1, UPT ;  /* 0xffffffff0e00788c */ /* 0x000fe2000bf05270 */
[----:B------:R-:W-:Y:S01]  /*1f90*/  IMAD.U32 R20, RZ, RZ, UR12 ;  /* 0x0000000cff147e24 */ /* 0x000fe2000f8e00ff */
[----:B------:R-:W-:Y:S01]  /*1fa0*/  ULDC.64 UR4, c[0x0][0x190] ;  /* 0x0000640000047ab9 */ /* 0x000fe20000000a00 */
[CC--:B------:R-:W-:Y:S01]  /*1fb0*/  LEA.HI R0, R4.reuse, R165.reuse, RZ, 0x4 ;  /* 0x000000a504007211 */ /* 0x0c0fe200078f20ff */
[----:B------:R-:W1:Y:S01]  /*1fc0*/  S2R R25, SR_CTAID.X ;  /* 0x0000000000197919 */ /* 0x000e620000002500 */
[----:B------:R-:W-:Y:S01]  /*1fd0*/  LEA.HI R2, R4, R165, RZ, 0x3 ;  /* 0x000000a504027211 */ /* 0x000fe200078f18ff */
[----:B------:R-:W-:Y:S01]  /*1fe0*/  UIADD3 UR19, -UR11, UR8, URZ ;  /* 0x000000080b137290 */ /* 0x000fe2000fffe13f */
[----:B------:R-:W-:Y:S01]  /*1ff0*/  SHF.R.S32.HI R233, RZ, 0x4, R0 ;  /* 0x00000004ffe97819 */ /* 0x000fe20000011400 */
[----:B------:R-:W-:Y:S01]  /*2000*/  IMAD R7, R7, c[0x0][0x1b8], RZ ;  /* 0x00006e0007077a24 */ /* 0x000fe200078e02ff */
[----:B------:R-:W-:Y:S01]  /*2010*/  SHF.R.S32.HI R18, RZ, 0x3, R2 ;  /* 0x00000003ff127819 */ /* 0x000fe20000011402 */
[----:B------:R-:W-:Y:S01]  /*2020*/  BSSY B0, `(.L_x_5176) ;  /* 0x000007a000007945 */ /* 0x000fe20003800000 */
[C---:B------:R-:W-:Y:S01]  /*2030*/  LEA.HI R6, R0.reuse, R233, RZ, 0x1 ;  /* 0x000000e900067211 */ /* 0x040fe200078f08ff */
[----:B------:R-:W-:Y:S01]  /*2040*/  @UP0 UIMAD.WIDE.U32 UR22, UR14, UR4, URZ ;  /* 0x000000040e1602a5 */ /* 0x000fe2000f8e003f */
[----:B------:R-:W-:Y:S01]  /*2050*/  LOP3.LUT R0, R0, 0xfffffff0, RZ, 0xc0, !PT ;  /* 0xfffffff000007812 */ /* 0x000fe200078ec0ff */
[----:B------:R-:W-:Y:S01]  /*2060*/  IMAD.SHL.U32 R235, R18, 0x40, RZ ;  /* 0x0000004012eb7824 */ /* 0x000fe200078e00ff */
[----:B------:R-:W-:Y:S01]  /*2070*/  LOP3.LUT R2, R2, 0xfffffff8, RZ, 0xc0, !PT ;  /* 0xfffffff802027812 */ /* 0x000fe200078ec0ff */
[----:B------:R-:W-:Y:S01]  /*2080*/  @UP0 UIMAD UR15, UR14, UR5, UR23 ;  /* 0x000000050e0f02a4 */ /* 0x000fe2000f8e0217 */
[----:B------:R-:W-:Y:S01]  /*2090*/  LOP3.LUT R6, R6, 0xfffffffe, RZ, 0xc0, !PT ;  /* 0xfffffffe06067812 */ /* 0x000fe200078ec0ff */
[C---:B------:R-:W-:Y:S01]  /*20a0*/  IMAD.IADD R0, R165.reuse, 0x1, -R0 ;  /* 0x00000001a5007824 */ /* 0x040fe200078e0a00 */
[----:B------:R-:W-:Y:S01]  /*20b0*/  @!UP0 USHF.R.S32.HI UR14, URZ, 0x1f, UR29 ;  /* 0x0000001f3f0e8899 */ /* 0x000fe2000801141d */
[----:B------:R-:W-:Y:S01]  /*20c0*/  IMAD.IADD R2, R165, 0x1, -R2 ;  /* 0x00000001a5027824 */ /* 0x000fe200078e0a02 */
[----:B------:R-:W-:Y:S01]  /*20d0*/  ULDC.64 UR4, c[0x0][0x178] ;  /* 0x00005e0000047ab9 */ /* 0x000fe20000000a00 */
[----:B------:R-:W-:Y:S01]  /*20e0*/  LOP3.LUT R235, R235, 0x1c0, RZ, 0xc0, !PT ;  /* 0x000001c0ebeb7812 */ /* 0x000fe200078ec0ff */
[----:B------:R-:W-:Y:S01]  /*20f0*/  @!UP0 UIMAD UR14, UR14, UR4, URZ ;  /* 0x000000040e0e82a4 */ /* 0x000fe2000f8e023f */
[----:B------:R-:W-:Y:S01]  /*2100*/  SHF.R.S32.HI R3, RZ, 0x1f, R0 ;  /* 0x0000001fff037819 */ /* 0x000fe20000011400 */
[----:B------:R-:W-:Y:S01]  /*2110*/  IMAD.SHL.U32 R236, R2, 0x8, RZ ;  /* 0x0000000802ec7824 */ /* 0x000fe200078e00ff */
[----:B------:R-:W-:Y:S01]  /*2120*/  @!UP0 UIMAD.WIDE.U32 UR24, UR29, UR4, URZ ;  /* 0x000000041d1882a5 */ /* 0x000fe2000f8e003f */
[----:B------:R-:W-:Y:S01]  /*2130*/  IMAD.IADD R233, R233, 0x1, -R6 ;  /* 0x00000001e9e97824 */ /* 0x000fe200078e0a06 */
[----:B------:R-:W-:Y:S01]  /*2140*/  LEA.HI R3, R3, R0, RZ, 0x3 ;  /* 0x0000000003037211 */ /* 0x000fe200078f18ff */
[----:B------:R-:W-:Y:S01]  /*2150*/  @!UP0 UIMAD UR5, UR29, UR5, UR14 ;  /* 0x000000051d0582a4 */ /* 0x000fe2000f8e020e */
[----:B------:R-:W-:-:S02]  /*2160*/  IADD3 R16, P0, R236, UR18, RZ ;  /* 0x00000012ec107c10 */ /* 0x000fc4000ff1e0ff */
[----:B------:R-:W-:Y:S01]  /*2170*/  LOP3.LUT R5, R3, 0xfffffff8, RZ, 0xc0, !PT ;  /* 0xfffffff803057812 */ /* 0x000fe200078ec0ff */
[----:B------:R-:W-:Y:S01]  /*2180*/  @!UP0 UMOV UR22, UR24 ;  /* 0x0000001800168c82 */ /* 0x000fe20008000000 */
[--C-:B------:R-:W-:Y:S01]  /*2190*/  LOP3.LUT R6, R235, 0x38, R236.reuse, 0xf8, !PT ;  /* 0x00000038eb067812 */ /* 0x100fe200078ef8ec */
[----:B------:R-:W-:Y:S01]  /*21a0*/  @!UP0 UIADD3 UR15, UR25, UR5, URZ ;  /* 0x00000005190f8290 */ /* 0x000fe2000fffe03f */
[----:B------:R-:W-:Y:S01]  /*21b0*/  SHF.R.U32.HI R235, RZ, 0x3, R235 ;  /* 0x00000003ffeb7819 */ /* 0x000fe200000116eb */
[----:B------:R-:W-:Y:S01]  /*21c0*/  IMAD.IADD R0, R0, 0x1, -R5 ;  /* 0x0000000100007824 */ /* 0x000fe200078e0a05 */
[----:B------:R-:W-:Y:S01]  /*21d0*/  SHF.R.S32.HI R5, RZ, 0x1f, R236 ;  /* 0x0000001fff057819 */ /* 0x000fe200000114ec */
[----:B------:R-:W-:Y:S01]  /*21e0*/  ULDC.64 UR4, c[0x0][0x1a8] ;  /* 0x00006a0000047ab9 */ /* 0x000fe20000000a00 */
[----:B------:R-:W-:Y:S01]  /*21f0*/  SHF.R.S32.HI R19, RZ, 0x1f, R18 ;  /* 0x0000001fff137819 */ /* 0x000fe20000011412 */
[----:B------:R-:W-:Y:S01]  /*2200*/  IMAD.SHL.U32 R3, R3, 0x40, RZ ;  /* 0x0000004003037824 */ /* 0x000fe200078e00ff */
[----:B------:R-:W-:-:S02]  /*2210*/  IADD3.X R17, R5, UR17, RZ, P0, !PT ;  /* 0x0000001105117c10 */ /* 0x000fc400087fe4ff */
[C---:B------:R-:W-:Y:S01]  /*2220*/  IADD3 R14, P1, R236.reuse, R14, RZ ;  /* 0x0000000eec0e7210 */ /* 0x040fe20007f3e0ff */
[----:B------:R-:W-:Y:S01]  /*2230*/  IMAD R167, R19, c[0x0][0x198], RZ ;  /* 0x0000660013a77a24 */ /* 0x000fe200078e02ff */
[----:B------:R-:W-:Y:S01]  /*2240*/  IADD3 R8, P0, R236, UR22, RZ ;  /* 0x00000016ec087c10 */ /* 0x000fe2000ff1e0ff */
[----:B-1----:R-:W-:Y:S01]  /*2250*/  IMAD.WIDE R24, R25, 0x40, R18 ;  /* 0x0000004019187825 */ /* 0x002fe200078e0212 */
[----:B------:R-:W-:Y:S02]  /*2260*/  LOP3.LUT R235, R6, R235, RZ, 0x3c, !PT ;  /* 0x000000eb06eb7212 */ /* 0x000fe400078e3cff */
[-C--:B------:R-:W-:Y:S01]  /*2270*/  LEA.HI R6, R4, R165.reuse, RZ, 0x6 ;  /* 0x000000a504067211 */ /* 0x080fe200078f30ff */
[C---:B------:R-:W-:Y:S01]  /*2280*/  IMAD.X R15, R5.reuse, 0x1, R12, P1 ;  /* 0x00000001050f7824 */ /* 0x040fe200008e060c */
[----:B------:R-:W-:Y:S01]  /*2290*/  IADD3.X R9, R5, UR15, RZ, P0, !PT ;  /* 0x0000000f05097c10 */ /* 0x000fe200087fe4ff */
[----:B------:R-:W-:Y:S01]  /*22a0*/  IMAD R167, R18, c[0x0][0x19c], R167 ;  /* 0x0000670012a77a24 */ /* 0x000fe200078e02a7 */
[----:B------:R-:W-:Y:S01]  /*22b0*/  R2P PR, R0, 0x6 ;  /* 0x0000000600007804 */ /* 0x000fe20000000000 */
[----:B------:R-:W-:Y:S01]  /*22c0*/  IMAD.SHL.U32 R6, R6, 0x8, RZ ;  /* 0x0000000806067824 */ /* 0x000fe200078e00ff */
[----:B------:R-:W-:Y:S01]  /*22d0*/  USHF.R.S32.HI UR15, URZ, 0x1f, UR12 ;  /* 0x0000001f3f0f7899 */ /* 0x000fe2000801140c */
[----:B------:R-:W-:Y:S01]  /*22e0*/  IMAD.WIDE.U32 R14, R18, c[0x0][0x198], R14 ;  /* 0x00006600120e7a25 */ /* 0x000fe200078e000e */
[----:B------:R-:W-:-:S02]  /*22f0*/  LEA.HI R13, R4, R165, RZ, 0x5 ;  /* 0x000000a5040d7211 */ /* 0x000fc400078f28ff */
[----:B------:R-:W-:Y:S01]  /*2300*/  LOP3.LUT R235, R235, 0xfffffe00, R6, 0xf8, !PT ;  /* 0xfffffe00ebeb7812 */ /* 0x000fe200078ef806 */
[----:B------:R-:W-:Y:S01]  /*2310*/  IMAD.WIDE.U32 R20, R20, c[0x0][0x1a8], R8 ;  /* 0x00006a0014147a25 */ /* 0x000fe200078e0008 */
[----:B------:R-:W-:Y:S01]  /*2320*/  IADD3 R8, P0, R18, UR7, RZ ;  /* 0x0000000712087c10 */ /* 0x000fe2000ff1e0ff */
[----:B------:R-:W-:Y:S01]  /*2330*/  UIMAD UR4, UR15, UR4, URZ ;  /* 0x000000040f0472a4 */ /* 0x000fe2000f8e023f */
[----:B------:R-:W-:Y:S01]  /*2340*/  SHF.R.S32.HI R85, RZ, 0x5, R13 ;  /* 0x00000005ff557819 */ /* 0x000fe2000001140d */
[----:B------:R-:W-:Y:S01]  /*2350*/  IMAD.SHL.U32 R0, R0, 0x40, RZ ;  /* 0x0000004000007824 */ /* 0x000fe200078e00ff */
[----:B------:R-:W-:Y:S01]  /*2360*/  IADD3 R4, R236, 0x80, RZ ;  /* 0x00000080ec047810 */ /* 0x000fe20007ffe0ff */
[----:B------:R-:W-:Y:S01]  /*2370*/  IMAD.IADD R167, R15, 0x1, R167 ;  /* 0x000000010fa77824 */ /* 0x000fe200078e02a7 */
[----:B------:R-:W-:Y:S01]  /*2380*/  IADD3.X R15, R19, UR6, RZ, P0, !PT ;  /* 0x00000006130f7c10 */ /* 0x000fe200087fe4ff */
[----:B------:R-:W-:Y:S01]  /*2390*/  IMAD R6, R10, c[0x0][0x1bc], R7 ;  /* 0x00006f000a067a24 */ /* 0x000fe200078e0207 */
[----:B------:R-:W-:Y:S01]  /*23a0*/  LOP3.LUT R0, R0, 0x1c0, RZ, 0xc0, !PT ;  /* 0x000001c000007812 */ /* 0x000fe200078ec0ff */
[----:B------:R-:W-:Y:S01]  /*23b0*/  IMAD.SHL.U32 R5, R233, 0x8, RZ ;  /* 0x00000008e9057824 */ /* 0x000fe200078e00ff */
[----:B------:R-:W-:Y:S01]  /*23c0*/  ISETP.GE.AND P0, PT, R18, UR19, PT ;  /* 0x0000001312007c0c */ /* 0x000fe2000bf06270 */
[----:B------:R-:W-:Y:S01]  /*23d0*/  IMAD.WIDE.U32 R10, R10, c[0x0][0x1b8], R16 ;  /* 0x00006e000a0a7a25 */ /* 0x000fe200078e0010 */
[----:B------:R-:W-:-:S02]  /*23e0*/  UIMAD UR5, UR12, UR5, UR4 ;  /* 0x000000050c0572a4 */ /* 0x000fc4000f8e0204 */
[----:B------:R-:W-:Y:S01]  /*23f0*/  LOP3.LUT R5, R0, 0x8, R5, 0xf8, !PT ;  /* 0x0000000800057812 */ /* 0x000fe200078ef805 */
[----:B------:R-:W-:Y:S01]  /*2400*/  IMAD.IADD R7, R11, 0x1, R6 ;  /* 0x000000010b077824 */ /* 0x000fe200078e0206 */
[----:B------:R-:W-:Y:S01]  /*2410*/  SHF.R.U32.HI R0, RZ, 0x3, R0 ;  /* 0x00000003ff007819 */ /* 0x000fe20000011600 */
[----:B------:R-:W-:Y:S01]  /*2420*/  IMAD R15, R15, c[0x0][0x1a0], RZ ;  /* 0x000068000f0f7a24 */ /* 0x000fe200078e02ff */
[----:B------:R-:W-:Y:S01]  /*2430*/  ULDC.64 UR6, c[0x0][0x1a0] ;  /* 0x0000680000067ab9 */ /* 0x000fe20000000a00 */
[----:B------:R-:W-:Y:S01]  /*2440*/  IMAD.MOV.U32 R6, RZ, RZ, R10 ;  /* 0x000000ffff067224 */ /* 0x000fe200078e000a */
[----:B------:R-:W-:Y:S01]  /*2450*/  LOP3.LUT R0, R5, R0, RZ, 0x3c, !PT ;  /* 0x0000000005007212 */ /* 0x000fe200078e3cff */
[C---:B------:R-:W-:Y:S01]  /*2460*/  IMAD R15, R8.reuse, c[0x0][0x1a4], R15 ;  /* 0x00006900080f7a24 */ /* 0x040fe200078e020f */
[----:B------:R-:W-:Y:S01]  /*2470*/  USHF.L.U64.HI UR21, UR6, UR13, UR7 ;  /* 0x0000000d06157299 */ /* 0x000fe20008010207 */
[----:B------:R-:W-:Y:S01]  /*2480*/  IMAD.WIDE.U32 R8, R8, c[0x0][0x1a0], R6 ;  /* 0x0000680008087a25 */ /* 0x000fe200078e0006 */
[----:B------:R-:W-:Y:S01]  /*2490*/  USHF.L.U32 UR22, UR6, 0x4, URZ ;  /* 0x0000000406167899 */ /* 0x000fe2000800063f */
[----:B------:R-:W-:-:S02]  /*24a0*/  IADD3 R23, R21, UR5, RZ ;  /* 0x0000000515177c10 */ /* 0x000fc4000fffe0ff */
[----:B------:R-:W-:Y:S01]  /*24b0*/  IMAD.MOV.U32 R7, RZ, RZ, 0x10 ;  /* 0x00000010ff077424 */ /* 0x000fe200078e00ff */
[----:B------:R-:W-:Y:S01]  /*24c0*/  LOP3.LUT R0, R0, 0xfffffe00, R3, 0xf8, !PT ;  /* 0xfffffe0000007812 */ /* 0x000fe200078ef803 */
[----:B------:R-:W-:Y:S01]  /*24d0*/  IMAD.MOV.U32 R5, RZ, RZ, 0x20 ;  /* 0x00000020ff057424 */ /* 0x000fe200078e00ff */
[C---:B------:R-:W-:Y:S01]  /*24e0*/  IADD3 R6, R236.reuse, 0x40, RZ ;  /* 0x00000040ec067810 */ /* 0x040fe20007ffe0ff */
[----:B------:R-:W-:Y:S01]  /*24f0*/  IMAD.MOV.U32 R166, RZ, RZ, R14 ;  /* 0x000000ffffa67224 */ /* 0x000fe200078e000e */
        /* <DEDUP_REMOVED lines=44> */
.L_x_5177:
[----:B------:R-:W-:Y:S05]  /*27c0*/  BSYNC B0 ;  /* 0x0000000000007941 */ /* 0x000fea0003800000 */
.L_x_5176:
        /* <DEDUP_REMOVED lines=45> */
.L_x_5179:
[----:B------:R-:W-:Y:S05]  /*2aa0*/  BSYNC B0 ;  /* 0x0000000000007941 */ /* 0x000fea0003800000 */
.L_x_5178:
        /* <DEDUP_REMOVED lines=45> */
.L_x_5181:
[----:B------:R-:W-:Y:S05]  /*2d80*/  BSYNC B0 ;  /* 0x0000000000007941 */ /* 0x000fea0003800000 */
.L_x_5180:
        /* <DEDUP_REMOVED lines=44> */
.L_x_5183:
[----:B------:R-:W-:Y:S05]  /*3050*/  BSYNC B0 ;  /* 0x0000000000007941 */ /* 0x000fea0003800000 */
.L_x_5182:
        /* <DEDUP_REMOVED lines=39> */
.L_x_5185:
[----:B------:R-:W-:Y:S05]  /*32d0*/  BSYNC B0 ;  /* 0x0000000000007941 */ /* 0x000fea0003800000 */
.L_x_5184:
        /* <DEDUP_REMOVED lines=41> */
.L_x_5187:
[----:B------:R-:W-:Y:S05]  /*3570*/  BSYNC B0 ;  /* 0x0000000000007941 */ /* 0x000fea0003800000 */
.L_x_5186:
        /* <DEDUP_REMOVED lines=40> */
.L_x_5189:
[----:B------:R-:W-:Y:S05]  /*3800*/  BSYNC B0 ;  /* 0x0000000000007941 */ /* 0x000fea0003800000 */
.L_x_5188:
        /* <DEDUP_REMOVED lines=40> */
.L_x_5191:
[----:B------:R-:W-:Y:S05]  /*3a90*/  BSYNC B0 ;  /* 0x0000000000007941 */ /* 0x000fea0003800000 */
.L_x_5190:
[----:B------:R-:W-:Y:S01]  /*3aa0*/  USHF.R.S32.HI UR13, URZ, 0x1f, UR29 ;  /* 0x0000001f3f0d7899 */ /* 0x000fe2000801141d */
[----:B------:R-:W0:Y:S01]  /*3ab0*/  LDGDEPBAR ;  /* 0x00000000000079af */ /* 0x000e220000000000 */
[----:B------:R-:W-:-:S02]  /*3ac0*/  ULDC.64 UR4, c[0x0][0x320] ;  /* 0x0000c80000047ab9 */ /* 0x000fc40000000a00 */
[----:B------:R-:W-:Y:S02]  /*3ad0*/  UIMAD UR13, UR13, UR4, URZ ;  /* 0x000000040d0d72a4 */ /* 0x000fe4000f8e023f */
[----:B------:R-:W-:Y:S02]  /*3ae0*/  UMOV UR34, UR12 ;  /* 0x0000000c00227c82 */ /* 0x000fe40008000000 */
[----:B------:R-:W-:Y:S02]  /*3af0*/  UMOV UR35, UR15 ;  /* 0x0000000f00237c82 */ /* 0x000fe40008000000 */
[----:B------:R-:W-:Y:S02]  /*3b00*/  UIMAD.WIDE.U32 UR34, UR29, UR4, UR34 ;  /* 0x000000041d2272a5 */ /* 0x000fe4000f8e0022 */
[----:B------:R-:W-:-:S03]  /*3b10*/  UIMAD UR13, UR29, UR5, UR13 ;  /* 0x000000051d0d72a4 */ /* 0x000fc6000f8e020d */
[----:B------:R-:W-:Y:S02]  /*3b20*/  ULDC.64 UR4, c[0x0][0x318] ;  /* 0x0000c60000047ab9 */ /* 0x000fe40000000a00 */
[----:B------:R-:W-:Y:S02]  /*3b30*/  ULEA UR4, UP0, UR34, UR4, 0x2 ;  /* 0x0000000422047291 */ /* 0x000fe4000f80103f */
[----:B------:R-:W-:-:S04]  /*3b40*/  UIADD3 UR13, UR35, UR13, URZ ;  /* 0x0000000d230d7290 */ /* 0x000fc8000fffe03f */
[----:B------:R-:W-:Y:S01]  /*3b50*/  ULEA.HI.X UR5, UR34, UR5, UR13, 0x2, UP0 ;  /* 0x0000000522057291 */ /* 0x000fe200080f140d */
[----:B-1----:R-:W-:Y:S01]  /*3b60*/  IMAD.U32 R20, RZ, RZ, UR4 ;  /* 0x00000004ff147e24 */ /* 0x002fe2000f8e00ff */
[----:B------:R-:W-:-:S04]  /*3b70*/  DEPBAR.LE SB0, 0x0 ;  /* 0x000080000000791a */ /* 0x000fc80000000000 */
[----:B------:R-:W-:-:S05]  /*3b80*/  IMAD.U32 R21, RZ, RZ, UR5 ;  /* 0x00000005ff157e24 */ /* 0x000fca000f8e00ff */
        /* <DEDUP_REMOVED lines=41> */
.L_x_5193:
[----:B------:R-:W-:Y:S05]  /*3e20*/  BSYNC B0 ;  /* 0x0000000000007941 */ /* 0x000fea0003800000 */
.L_x_5192:
        /* <DEDUP_REMOVED lines=45> */
.L_x_5195:
[----:B------:R-:W-:Y:S05]  /*4100*/  BSYNC B0 ;  /* 0x0000000000007941 */ /* 0x000fea0003800000 */
.L_x_5194:
        /* <DEDUP_REMOVED lines=15> */
[----:B-1----:R-:W-:-:S04]  /*4200*/  IADD3 R16, P0, R8, UR13, RZ ;  /* 0x0000000d08107c10 */ /* 0x002fc8000ff1e0ff */
        /* <DEDUP_REMOVED lines=32> */
.L_x_5197:
[----:B------:R-:W-:Y:S05]  /*4410*/  BSYNC B0 ;  /* 0x0000000000007941 */ /* 0x000fea0003800000 */
.L_x_5196:
        /* <DEDUP_REMOVED lines=49> */
.L_x_5199:
[----:B------:R-:W-:Y:S05]  /*4730*/  BSYNC B0 ;  /* 0x0000000000007941 */ /* 0x000fea0003800000 */
.L_x_5198:
[C---:B-1----:R-:W-:Y:S01]  /*4740*/  IMAD.SHL.U32 R8, R2.reuse, 0x40, RZ ;  /* 0x0000004002087824 */ /* 0x042fe200078e00ff */
        /* <DEDUP_REMOVED lines=44> */
[----:B------:R-:W-:Y:S01]  /*4a10*/  LDSM.16.M88.4 R68, [R227+0x8800] ;  /* 0x00880000e344783b */ /* 0x000fe20000000200 */
[C---:B------:R-:W-:Y:S02]  /*4a20*/  IADD3 R212, R231.reuse, 0x5800, RZ ;  /* 0x00005800e7d47810 */ /* 0x040fe40007ffe0ff */
[C---:B------:R-:W-:Y:S01]  /*4a30*/  IADD3 R211, R231.reuse, 0x6000, RZ ;  /* 0x00006000e7d37810 */ /* 0x040fe20007ffe0ff */
[----:B------:R-:W-:Y:S01]  /*4a40*/  LDSM.16.M88.4 R40, [R227+0x9000] ;  /* 0x00900000e328783b */ /* 0x000fe20000000200 */
[----:B------:R-:W-:-:S02]  /*4a50*/  IADD3 R210, R231, 0x6800, RZ ;  /* 0x00006800e7d27810 */ /* 0x000fc40007ffe0ff */
[C---:B------:R-:W-:Y:S01]  /*4a60*/  IADD3 R209, R231.reuse, 0x7000, RZ ;  /* 0x00007000e7d17810 */ /* 0x040fe20007ffe0ff */
[----:B-1----:R-:W-:Y:S01]  /*4a70*/  HMMA.16816.F32.BF16 R64, R8, R60, RZ ;  /* 0x0000003c0840723c */ /* 0x002fe200000418ff */
[----:B------:R-:W-:Y:S01]  /*4a80*/  LDSM.16.M88.4 R76, [R233+0xa800] ;  /* 0x00a80000e94c783b */ /* 0x000fe20000000200 */
[----:B------:R-:W-:-:S06]  /*4a90*/  IADD3 R208, R231, 0x7800, RZ ;  /* 0x00007800e7d07810 */ /* 0x000fcc0007ffe0ff */
[C---:B------:R-:W-:Y:S08]  /*4aa0*/  HMMA.16816.F32.BF16 R60, R8.reuse, R62, RZ ;  /* 0x0000003e083c723c */ /* 0x040ff000000418ff */
        /* <DEDUP_REMOVED lines=139> */
[C---:B--2---:R-:W-:Y:S08]  /*5360*/  HMMA.16816.F32.BF16 R56, R52.reuse, R8, R56 ;  /* 0x000000083438723c */ /* 0x044ff00000041838 */
[C---:B------:R-:W-:Y:S01]  /*5370*/  HMMA.16816.F32.BF16 R72, R52.reuse, R10, R72 ;  /* 0x0000000a3448723c */ /* 0x040fe20000041848 */
[----:B------:R-:W-:Y:S07]  /*5380*/  LDSM.16.M88.4 R8, [R231+0x6000] ;  /* 0x00600000e708783b */ /* 0x000fee0000000200 */
[C---:B---3--:R-:W-:Y:S08]  /*5390*/  HMMA.16816.F32.BF16 R68, R52.reuse, R24, R68 ;  /* 0x000000183444723c */ /* 0x048ff00000041844 */
[C---:B------:R-:W-:Y:S01]  /*53a0*/  HMMA.16816.F32.BF16 R44, R52.reuse, R26, R44 ;  /* 0x0000001a342c723c */ /* 0x040fe2000004182c */
[----:B------:R-:W2:Y:S07]  /*53b0*/  LDSM.16.M88.4 R24, [R232+0x6000] ;  /* 0x00600000e818783b */ /* 0x000eae0000000200 */
[----:B------:R-:W-:Y:S07]  /*53c0*/  HMMA.16816.F32.BF16 R16, R52, R50, R16 ;  /* 0x000000323410723c */ /* 0x000fee0000041810 */
[----:B------:R-:W-:Y:S01]  /*53d0*/  IMAD.U32 R51, RZ, RZ, UR9 ;  /* 0x00000009ff337e24 */ /* 0x000fe2000f8e00ff */
[C---:B----4-:R-:W-:Y:S07]  /*53e0*/  HMMA.16816.F32.BF16 R20, R36.reuse, R32, R20 ;  /* 0x000000202414723c */ /* 0x050fee0000041814 */
[----:B------:R-:W-:Y:S01]  /*53f0*/  SHF.R.S32.HI R33, RZ, 0x1f, R84 ;  /* 0x0000001fff217819 */ /* 0x000fe20000011454 */
[----:B------:R-:W-:Y:S03]  /*5400*/  HMMA.16816.F32.BF16 R64, R36, R28, R64 ;  /* 0x0000001c2440723c */ /* 0x000fe60000041840 */
[----:B------:R-:W-:-:S04]  /*5410*/  LEA.HI R84, R33, R84, RZ, 0x2 ;  /* 0x0000005421547211 */ /* 0x000fc800078f10ff */
[----:B------:R-:W-:Y:S01]  /*5420*/  SHF.R.S32.HI R2, RZ, 0x2, R84 ;  /* 0x00000002ff027819 */ /* 0x000fe20000011454 */
[----:B------:R-:W-:Y:S01]  /*5430*/  HMMA.16816.F32.BF16 R60, R36, R30, R60 ;  /* 0x0000001e243c723c */ /* 0x000fe2000004183c */
[----:B------:R-:W3:Y:S03]  /*5440*/  LDSM.16.M88.4 R28, [R231+0x6800] ;  /* 0x00680000e71c783b */ /* 0x000ee60000000200 */
[----:B------:R-:W-:-:S04]  /*5450*/  IMAD R2, R85, 0x10, R2 ;  /* 0x0000001055027824 */ /* 0x000fc800078e0202 */
[----:B-1----:R-:W-:Y:S01]  /*5460*/  HMMA.16816.F32.BF16 R68, R36, R12, R68 ;  /* 0x0000000c2444723c */ /* 0x002fe20000041844 */
[----:B------:R-:W-:-:S04]  /*5470*/  IADD3 R2, R2, UR11, RZ ;  /* 0x0000000b02027c10 */ /* 0x000fc8000fffe0ff */
[----:B------:R-:W-:Y:S02]  /*5480*/  IADD3 R51, R51, -UR8, R2 ;  /* 0x8000000833337c10 */ /* 0x000fe4000fffe002 */
[----:B------:R-:W-:Y:S01]  /*5490*/  IMAD.SHL.U32 R12, R165, 0x2, RZ ;  /* 0x00000002a50c7824 */ /* 0x000fe200078e00ff */
[----:B------:R-:W-:Y:S01]  /*54a0*/  HMMA.16816.F32.BF16 R16, R36, R34, R16 ;  /* 0x000000222410723c */ /* 0x000fe20000041810 */
[----:B------:R-:W-:Y:S03]  /*54b0*/  LDSM.16.M88.4 R32, [R231+0x7000] ;  /* 0x00700000e720783b */ /* 0x000fe60000000200 */
[----:B------:R-:W-:-:S04]  /*54c0*/  LOP3.LUT R12, R12, 0x6, RZ, 0xc0, !PT ;  /* 0x000000060c0c7812 */ /* 0x000fc800078ec0ff */
[C---:B------:R-:W-:Y:S07]  /*54d0*/  HMMA.16816.F32.BF16 R56, R36.reuse, R40, R56 ;  /* 0x000000282438723c */ /* 0x040fee0000041838 */
[----:B------:R-:W-:Y:S01]  /*54e0*/  IADD3 R40, R12, UR14, RZ ;  /* 0x0000000e0c287c10 */ /* 0x000fe2000fffe0ff */
[----:B------:R-:W-:Y:S01]  /*54f0*/  HMMA.16816.F32.BF16 R44, R36, R14, R44 ;  /* 0x0000000e242c723c */ /* 0x000fe2000004182c */
[----:B------:R-:W1:Y:S02]  /*5500*/  LDSM.16.M88.4 R12, [R231+0x7800] ;  /* 0x00780000e70c783b */ /* 0x000e640000000200 */
[----:B------:R-:W-:-:S02]  /*5510*/  IADD3 R48, R40, 0x8, RZ ;  /* 0x0000000828307810 */ /* 0x000fc40007ffe0ff */
[C---:B------:R-:W-:Y:S02]  /*5520*/  IADD3 R78, R40.reuse, 0x18, RZ ;  /* 0x00000018284e7810 */ /* 0x040fe40007ffe0ff */
[C---:B------:R-:W-:Y:S01]  /*5530*/  IADD3 R50, R40.reuse, 0x9, RZ ;  /* 0x0000000928327810 */ /* 0x040fe20007ffe0ff */
[----:B--2---:R-:W-:Y:S01]  /*5540*/  HMMA.16816.F32.BF16 R20, R24, R8, R20 ;  /* 0x000000081814723c */ /* 0x004fe20000041814 */
[C---:B------:R-:W-:Y:S02]  /*5550*/  IADD3 R82, R40.reuse, 0x19, RZ ;  /* 0x0000001928527810 */ /* 0x040fe40007ffe0ff */
[C---:B------:R-:W-:Y:S01]  /*5560*/  IADD3 R86, R40.reuse, 0x20, RZ ;  /* 0x0000002028567810 */ /* 0x040fe20007ffe0ff */
[C---:B------:R-:W-:Y:S01]  /*5570*/  IMAD.IADD R52, R51.reuse, 0x1, -R50 ;  /* 0x0000000133347824 */ /* 0x040fe200078e0a32 */
[----:B------:R-:W-:Y:S02]  /*5580*/  IADD3 R92, R40, 0x21, RZ ;  /* 0x00000021285c7810 */ /* 0x000fe40007ffe0ff */
[----:B------:R-:W-:Y:S01]  /*5590*/  IMAD.IADD R8, R51, 0x1, -R40 ;  /* 0x0000000133087824 */ /* 0x000fe200078e0a28 */
[----:B------:R-:W-:Y:S01]  /*55a0*/  HMMA.16816.F32.BF16 R72, R36, R42, R72 ;  /* 0x0000002a2448723c */ /* 0x000fe20000041848 */
[----:B------:R-:W-:Y:S01]  /*55b0*/  LDSM.16.M88.4 R36, [R230+0x6000] ;  /* 0x00600000e624783b */ /* 0x000fe20000000200 */
[----:B------:R-:W-:-:S02]  /*55c0*/  IABS R52, R52 ;  /* 0x0000003400347213 */ /* 0x000fc40000000000 */
[----:B------:R-:W-:Y:S02]  /*55d0*/  IABS R8, R8 ;  /* 0x0000000800087213 */ /* 0x000fe40000000000 */
[C---:B------:R-:W-:Y:S02]  /*55e0*/  IADD3 R102, R40.reuse, 0x30, RZ ;  /* 0x0000003028667810 */ /* 0x040fe40007ffe0ff */
[C---:B------:R-:W-:Y:S01]  /*55f0*/  IADD3 R43, R40.reuse, 0x1, RZ ;  /* 0x00000001282b7810 */ /* 0x040fe20007ffe0ff */
[----:B------:R-:W-:Y:S01]  /*5600*/  IMAD.MOV.U32 R41, RZ, RZ, R8 ;  /* 0x000000ffff297224 */ /* 0x000fe200078e0008 */
[C---:B------:R-:W-:Y:S01]  /*5610*/  HMMA.16816.F32.BF16 R16, R24.reuse, R10, R16 ;  /* 0x0000000a1810723c */ /* 0x040fe20000041810 */
[C---:B------:R-:W-:Y:S01]  /*5620*/  IADD3 R90, R40.reuse, 0x31, RZ ;  /* 0x00000031285a7810 */ /* 0x040fe20007ffe0ff */
[C---:B------:R-:W-:Y:S01]  /*5630*/  IMAD.IADD R79, R51.reuse, 0x1, -R102 ;  /* 0x00000001334f7824 */ /* 0x040fe200078e0a66 */
[----:B------:R-:W-:Y:S01]  /*5640*/  IADD3 R54, R40, 0x10, RZ ;  /* 0x0000001028367810 */ /* 0x000fe20007ffe0ff */
[C---:B------:R-:W-:Y:S01]  /*5650*/  IMAD.IADD R9, R51.reuse, 0x1, -R43 ;  /* 0x0000000133097824 */ /* 0x040fe200078e0a2b */
[----:B------:R-:W2:Y:S01]  /*5660*/  I2F R41, R41 ;  /* 0x0000002900297306 */ /* 0x000ea20000201400 */
[----:B------:R-:W-:Y:S01]  /*5670*/  IMAD.IADD R77, R51, 0x1, -R90 ;  /* 0x00000001334d7824 */ /* 0x000fe200078e0a5a */
[----:B------:R-:W-:Y:S01]  /*5680*/  IABS R79, R79 ;  /* 0x0000004f004f7213 */ /* 0x000fe20000000000 */
[----:B---3--:R-:W-:Y:S01]  /*5690*/  HMMA.16816.F32.BF16 R64, R24, R28, R64 ;  /* 0x0000001c1840723c */ /* 0x008fe20000041840 */
[----:B------:R-:W-:-:S02]  /*56a0*/  IABS R8, R9 ;  /* 0x0000000900087213 */ /* 0x000fc40000000000 */
[----:B------:R-:W-:Y:S02]  /*56b0*/  IABS R100, R77 ;  /* 0x0000004d00647213 */ /* 0x000fe40000000000 */
[----:B------:R3:W-:Y:S01]  /*56c0*/  I2F R77, R79 ;  /* 0x0000004f004d7306 */ /* 0x0007e20000201400 */
[----:B------:R-:W-:Y:S01]  /*56d0*/  IMAD.MOV.U32 R42, RZ, RZ, R8 ;  /* 0x000000ffff2a7224 */ /* 0x000fe200078e0008 */
[C---:B------:R-:W-:Y:S01]  /*56e0*/  IADD3 R76, R40.reuse, 0x11, RZ ;  /* 0x00000011284c7810 */ /* 0x040fe20007ffe0ff */
[----:B------:R-:W4:Y:S01]  /*56f0*/  LDSM.16.M88.4 R8, [R227+0xe000] ;  /* 0x00e00000e308783b */ /* 0x000f220000000200 */
[----:B------:R-:W-:Y:S01]  /*5700*/  IMAD.IADD R28, R51, 0x1, -R48 ;  /* 0x00000001331c7824 */ /* 0x000fe200078e0a30 */
[----:B------:R-:W-:Y:S01]  /*5710*/  HMMA.16816.F32.BF16 R60, R24, R30, R60 ;  /* 0x0000001e183c723c */ /* 0x000fe2000004183c */
[----:B------:R-:W-:Y:S02]  /*5720*/  ISETP.GE.AND P2, PT, R40, UR9, PT ;  /* 0x0000000928007c0c */ /* 0x000fe4000bf46270 */
[----:B------:R-:W5:Y:S01]  /*5730*/  I2F R42, R42 ;  /* 0x0000002a002a7306 */ /* 0x000f620000201400 */
[----:B------:R-:W-:-:S02]  /*5740*/  IABS R28, R28 ;  /* 0x0000001c001c7213 */ /* 0x000fc40000000000 */
[----:B------:R-:W-:Y:S02]  /*5750*/  ISETP.GE.AND P1, PT, R43, UR9, PT ;  /* 0x000000092b007c0c */ /* 0x000fe4000bf26270 */
[C---:B-1----:R-:W-:Y:S01]  /*5760*/  HMMA.16816.F32.BF16 R68, R24.reuse, R12, R68 ;  /* 0x0000000c1844723c */ /* 0x042fe20000041844 */
[----:B------:R-:W-:Y:S02]  /*5770*/  ISETP.GE.AND P0, PT, R48, UR9, PT ;  /* 0x0000000930007c0c */ /* 0x000fe4000bf06270 */
[----:B------:R1:W-:Y:S01]  /*5780*/  I2F R49, R28 ;  /* 0x0000001c00317306 */ /* 0x0003e20000201400 */
[C---:B---3--:R-:W-:Y:S02]  /*5790*/  IADD3 R79, R51.reuse, 0x8, RZ ;  /* 0x00000008334f7810 */ /* 0x048fe40007ffe0ff */
[----:B------:R-:W-:Y:S01]  /*57a0*/  ISETP.GE.AND P3, PT, R78, UR9, PT ;  /* 0x000000094e007c0c */ /* 0x000fe2000bf66270 */
[--C-:B------:R-:W-:Y:S01]  /*57b0*/  IMAD.IADD R12, R51, 0x1, -R78.reuse ;  /* 0x00000001330c7824 */ /* 0x100fe200078e0a4e */
[C---:B------:R-:W-:Y:S01]  /*57c0*/  HMMA.16816.F32.BF16 R72, R24.reuse, R34, R72 ;  /* 0x000000221848723c */ /* 0x040fe20000041848 */
[C---:B------:R-:W-:Y:S01]  /*57d0*/  IADD3 R96, R40.reuse, 0x28, RZ ;  /* 0x0000002828607810 */ /* 0x040fe20007ffe0ff */
[----:B------:R-:W-:Y:S01]  /*57e0*/  IMAD.IADD R78, R79, 0x1, -R78 ;  /* 0x000000014f4e7824 */ /* 0x000fe200078e0a4e */
[C---:B------:R-:W-:Y:S01]  /*57f0*/  IADD3 R94, R40.reuse, 0x29, RZ ;  /* 0x00000029285e7810 */ /* 0x040fe20007ffe0ff */
[----:B------:R-:W-:Y:S01]  /*5800*/  I2F R100, R100 ;  /* 0x0000006400647306 */ /* 0x000fe20000201400 */
[----:B------:R-:W-:Y:S01]  /*5810*/  IABS R12, R12 ;  /* 0x0000000c000c7213 */ /* 0x000fe20000000000 */
[C---:B------:R-:W-:Y:S01]  /*5820*/  IMAD.IADD R55, R51.reuse, 0x1, -R96 ;  /* 0x0000000133377824 */ /* 0x040fe200078e0a60 */
[----:B------:R-:W-:Y:S01]  /*5830*/  IABS R78, R78 ;  /* 0x0000004e004e7213 */ /* 0x000fe20000000000 */
[C---:B------:R-:W-:Y:S01]  /*5840*/  HMMA.16816.F32.BF16 R44, R24.reuse, R14, R44 ;  /* 0x0000000e182c723c */ /* 0x040fe2000004182c */
[C---:B------:R-:W-:Y:S01]  /*5850*/  IMAD.IADD R34, R51.reuse, 0x1, -R76 ;  /* 0x0000000133227824 */ /* 0x040fe200078e0a4c */
[C---:B------:R-:W-:Y:S01]  /*5860*/  IADD3 R88, R40.reuse, 0x38, RZ ;  /* 0x0000003828587810 */ /* 0x040fe20007ffe0ff */
[----:B-1----:R-:W1:Y:S01]  /*5870*/  LDSM.16.M88.4 R28, [R227+0xe800] ;  /* 0x00e80000e31c783b */ /* 0x002e620000000200 */
[----:B------:R-:W-:Y:S01]  /*5880*/  IMAD.MOV.U32 R35, RZ, RZ, R12 ;  /* 0x000000ffff237224 */ /* 0x000fe200078e000c */
[----:B------:R-:W-:Y:S01]  /*5890*/  IADD3 R98, R40, 0x39, RZ ;  /* 0x0000003928627810 */ /* 0x000fe20007ffe0ff */
[C---:B------:R-:W-:Y:S01]  /*58a0*/  IMAD.IADD R84, R51.reuse, 0x1, -R94 ;  /* 0x0000000133547824 */ /* 0x040fe200078e0a5e */
[----:B------:R-:W3:Y:S01]  /*58b0*/  LDSM.16.M88.4 R12, [R227+0xf000] ;  /* 0x00f00000e30c783b */ /* 0x000ee20000000200 */
[----:B------:R-:W-:Y:S01]  /*58c0*/  HMMA.16816.F32.BF16 R56, R24, R32, R56 ;  /* 0x000000201838723c */ /* 0x000fe20000041838 */
[----:B------:R2:W-:Y:S01]  /*58d0*/  I2F R32, R52 ;  /* 0x0000003400207306 */ /* 0x0005e20000201400 */
[----:B------:R-:W-:Y:S01]  /*58e0*/  IABS R34, R34 ;  /* 0x0000002200227213 */ /* 0x000fe20000000000 */
[C---:B------:R-:W-:Y:S01]  /*58f0*/  IMAD.IADD R83, R51.reuse, 0x1, -R88 ;  /* 0x0000000133537824 */ /* 0x040fe200078e0a58 */
[----:B------:R-:W-:Y:S01]  /*5900*/  IABS R55, R55 ;  /* 0x0000003700377213 */ /* 0x000fe20000000000 */
[C---:B------:R-:W-:Y:S01]  /*5910*/  IMAD.IADD R81, R51.reuse, 0x1, -R98 ;  /* 0x0000000133517824 */ /* 0x040fe200078e0a62 */
[----:B------:R-:W-:Y:S01]  /*5920*/  IABS R84, R84 ;  /* 0x0000005400547213 */ /* 0x000fe20000000000 */
[C---:B------:R-:W-:Y:S01]  /*5930*/  IMAD.IADD R24, R51.reuse, 0x1, -R82 ;  /* 0x0000000133187824 */ /* 0x040fe200078e0a52 */
[----:B----4-:R-:W-:Y:S01]  /*5940*/  HMMA.16816.F32.BF16 R20, R36, R8, R20 ;  /* 0x000000082414723c */ /* 0x010fe20000041814 */
[----:B------:R-:W-:Y:S01]  /*5950*/  IMAD.IADD R33, R51, 0x1, -R54 ;  /* 0x0000000133217824 */ /* 0x000fe200078e0a36 */
[----:B------:R-:W-:Y:S01]  /*5960*/  I2F R34, R34 ;  /* 0x0000002200227306 */ /* 0x000fe20000201400 */
[----:B------:R-:W-:-:S02]  /*5970*/  IABS R83, R83 ;  /* 0x0000005300537213 */ /* 0x000fc40000000000 */
[----:B------:R-:W-:Y:S02]  /*5980*/  IABS R24, R24 ;  /* 0x0000001800187213 */ /* 0x000fe40000000000 */
[C---:B------:R-:W-:Y:S01]  /*5990*/  IMAD.IADD R8, R51.reuse, 0x1, -R86 ;  /* 0x0000000133087824 */ /* 0x040fe200078e0a56 */
[----:B------:R-:W-:Y:S01]  /*59a0*/  HMMA.16816.F32.BF16 R16, R36, R10, R16 ;  /* 0x0000000a2410723c */ /* 0x000fe20000041810 */
[----:B------:R-:W-:Y:S01]  /*59b0*/  IABS R33, R33 ;  /* 0x0000002100217213 */ /* 0x000fe20000000000 */
[----:B--2---:R-:W-:Y:S01]  /*59c0*/  IMAD.MOV.U32 R52, RZ, RZ, R24 ;  /* 0x000000ffff347224 */ /* 0x004fe200078e0018 */
[----:B------:R-:W-:Y:S01]  /*59d0*/  I2F R35, R35 ;  /* 0x0000002300237306 */ /* 0x000fe20000201400 */
[----:B------:R-:W-:Y:S01]  /*59e0*/  IABS R8, R8 ;  /* 0x0000000800087213 */ /* 0x000fe20000000000 */
[----:B------:R-:W-:Y:S01]  /*59f0*/  IMAD.IADD R24, R51, 0x1, -R92 ;  /* 0x0000000133187824 */ /* 0x000fe200078e0a5c */
[----:B------:R-:W-:Y:S02]  /*5a00*/  IABS R81, R81 ;  /* 0x0000005100517213 */ /* 0x000fe40000000000 */
[----:B------:R-:W-:-:S02]  /*5a10*/  ISETP.GE.AND P6, PT, R50, UR9, PT ;  /* 0x0000000932007c0c */ /* 0x000fc4000bfc6270 */
[----:B------:R-:W-:Y:S01]  /*5a20*/  IABS R24, R24 ;  /* 0x0000001800187213 */ /* 0x000fe20000000000 */
[----:B------:R2:W-:Y:S01]  /*5a30*/  I2F R53, R8 ;  /* 0x0000000800357306 */ /* 0x0005e20000201400 */
[----:B------:R-:W-:Y:S02]  /*5a40*/  ISETP.GE.AND P5, PT, R54, UR9, PT ;  /* 0x0000000936007c0c */ /* 0x000fe4000bfa6270 */
[----:B------:R-:W-:Y:S01]  /*5a50*/  ISETP.GE.AND P4, PT, R76, UR9, PT ;  /* 0x000000094c007c0c */ /* 0x000fe2000bf86270 */
[C---:B-1----:R-:W-:Y:S04]  /*5a60*/  HMMA.16816.F32.BF16 R64, R36.reuse, R28, R64 ;  /* 0x0000001c2440723c */ /* 0x042fe80000041840 */
[----:B------:R1:W-:Y:S01]  /*5a70*/  I2F R80, R24 ;  /* 0x0000001800507306 */ /* 0x0003e20000201400 */
[----:B--2---:R-:W2:Y:S03]  /*5a80*/  LDSM.16.M88.4 R8, [R227+0xf800] ;  /* 0x00f80000e308783b */ /* 0x004ea60000000200 */
[C---:B------:R-:W-:Y:S04]  /*5a90*/  HMMA.16816.F32.BF16 R60, R36.reuse, R30, R60 ;  /* 0x0000001e243c723c */ /* 0x040fe8000004183c */
[----:B------:R-:W-:Y:S01]  /*5aa0*/  I2F R33, R33 ;  /* 0x0000002100217306 */ /* 0x000fe20000201400 */
[----:B------:R-:W-:Y:S04]  /*5ab0*/  LDSM.16.M88.4 R28, [R229+0x6000] ;  /* 0x00600000e51c783b */ /* 0x000fe80000000200 */
[----:B-1----:R-:W1:Y:S01]  /*5ac0*/  LDSM.16.M88.4 R24, [R220+0x6000] ;  /* 0x00600000dc18783b */ /* 0x002e620000000200 */
[C---:B---3--:R-:W-:Y:S02]  /*5ad0*/  HMMA.16816.F32.BF16 R56, R36.reuse, R12, R56 ;  /* 0x0000000c2438723c */ /* 0x048fe40000041838 */
[----:B------:R-:W-:Y:S06]  /*5ae0*/  I2F R52, R52 ;  /* 0x0000003400347306 */ /* 0x000fec0000201400 */
[C---:B------:R-:W-:Y:S01]  /*5af0*/  HMMA.16816.F32.BF16 R72, R36.reuse, R14, R72 ;  /* 0x0000000e2448723c */ /* 0x040fe20000041848 */
[----:B------:R-:W3:Y:S01]  /*5b00*/  LDSM.16.M88.4 R12, [R220+0x6800] ;  /* 0x00680000dc0c783b */ /* 0x000ee20000000200 */
[----:B------:R-:W-:Y:S08]  /*5b10*/  I2F R55, R55 ;  /* 0x0000003700377306 */ /* 0x000ff00000201400 */
[----:B------:R-:W-:Y:S08]  /*5b20*/  I2F R84, R84 ;  /* 0x0000005400547306 */ /* 0x000ff00000201400 */
[----:B------:R-:W-:Y:S01]  /*5b30*/  I2F R51, R83 ;  /* 0x0000005300337306 */ /* 0x000fe20000201400 */
[C---:B--2---:R-:W-:Y:S07]  /*5b40*/  HMMA.16816.F32.BF16 R68, R36.reuse, R8, R68 ;  /* 0x000000082444723c */ /* 0x044fee0000041844 */
[----:B------:R-:W-:Y:S01]  /*5b50*/  I2F R104, R81 ;  /* 0x0000005100687306 */ /* 0x000fe20000201400 */
[C---:B------:R-:W-:Y:S01]  /*5b60*/  IMAD.IADD R8, R79.reuse, 0x1, -R40 ;  /* 0x000000014f087824 */ /* 0x040fe200078e0a28 */
[----:B------:R-:W-:Y:S01]  /*5b70*/  HMMA.16816.F32.BF16 R44, R36, R10, R44 ;  /* 0x0000000a242c723c */ /* 0x000fe2000004182c */
[----:B------:R-:W-:-:S03]  /*5b80*/  IMAD.IADD R9, R79, 0x1, -R43 ;  /* 0x000000014f097824 */ /* 0x000fc600078e0a2b */
[----:B------:R-:W-:-:S03]  /*5b90*/  IABS R8, R8 ;  /* 0x0000000800087213 */ /* 0x000fc60000000000 */
[C---:B------:R-:W-:Y:S01]  /*5ba0*/  IMAD.IADD R38, R79.reuse, 0x1, -R86 ;  /* 0x000000014f267824 */ /* 0x040fe200078e0a56 */
[C---:B-1----:R-:W-:Y:S01]  /*5bb0*/  HMMA.16816.F32.BF16 R20, R28.reuse, R24, R20 ;  /* 0x000000181c14723c */ /* 0x042fe20000041814 */
[----:B------:R-:W-:Y:S01]  /*5bc0*/  IMAD.MOV.U32 R37, RZ, RZ, R8 ;  /* 0x000000ffff257224 */ /* 0x000fe200078e0008 */
[----:B------:R-:W-:Y:S01]  /*5bd0*/  IABS R8, R9 ;  /* 0x0000000900087213 */ /* 0x000fe20000000000 */
[C---:B------:R-:W-:Y:S01]  /*5be0*/  IMAD.IADD R9, R79.reuse, 0x1, -R48 ;  /* 0x000000014f097824 */ /* 0x040fe200078e0a30 */
[----:B------:R-:W-:Y:S02]  /*5bf0*/  IABS R38, R38 ;  /* 0x0000002600267213 */ /* 0x000fe40000000000 */
[----:B------:R1:W2:Y:S01]  /*5c00*/  I2F R36, R8 ;  /* 0x0000000800247306 */ /* 0x0002a20000201400 */
[C---:B------:R-:W-:Y:S01]  /*5c10*/  IMAD.IADD R24, R79.reuse, 0x1, -R76 ;  /* 0x000000014f187824 */ /* 0x040fe200078e0a4c */
[----:B------:R-:W-:Y:S01]  /*5c20*/  IABS R39, R9 ;  /* 0x0000000900277213 */ /* 0x000fe20000000000 */
[----:B------:R-:W-:Y:S01]  /*5c30*/  IMAD.IADD R9, R79, 0x1, -R54 ;  /* 0x000000014f097824 */ /* 0x000fe200078e0a36 */
[----:B---3--:R-:W-:Y:S02]  /*5c40*/  HMMA.16816.F32.BF16 R64, R28, R12, R64 ;  /* 0x0000000c1c40723c */ /* 0x008fe40000041840 */
[----:B------:R-:W-:-:S02]  /*5c50*/  IABS R24, R24 ;  /* 0x0000001800187213 */ /* 0x000fc40000000000 */
[----:B------:R-:W3:Y:S03]  /*5c60*/  I2F R37, R37 ;  /* 0x0000002500257306 */ /* 0x000ee60000201400 */
[----:B------:R-:W-:Y:S01]  /*5c70*/  IABS R13, R9 ;  /* 0x00000009000d7213 */ /* 0x000fe20000000000 */
[----:B------:R-:W-:Y:S01]  /*5c80*/  HMMA.16816.F32.BF16 R16, R28, R26, R16 ;  /* 0x0000001a1c10723c */ /* 0x000fe20000041810 */
[----:B-1----:R-:W-:-:S03]  /*5c90*/  IMAD.IADD R8, R79, 0x1, -R50 ;  /* 0x000000014f087824 */ /* 0x002fc600078e0a32 */
[----:B------:R-:W-:Y:S02]  /*5ca0*/  I2F R39, R39 ;  /* 0x0000002700277306 */ /* 0x000fe40000201400 */
[----:B------:R-:W-:Y:S02]  /*5cb0*/  FFMA.FTZ R20, R41, -UR4, R20 ;  /* 0x8000000429147c23 */ /* 0x000fe40008010014 */
[----:B-----5:R-:W-:Y:S01]  /*5cc0*/  FFMA.FTZ R21, R42, -UR4, R21 ;  /* 0x800000042a157c23 */ /* 0x020fe20008010015 */
[----:B------:R-:W-:Y:S01]  /*5cd0*/  IABS R25, R8 ;  /* 0x0000000800197213 */ /* 0x000fe20000000000 */
[----:B--2---:R-:W-:Y:S01]  /*5ce0*/  FFMA.FTZ R23, R36, -UR4, R23 ;  /* 0x8000000424177c23 */ /* 0x004fe20008010017 */
[----:B------:R-:W1:Y:S01]  /*5cf0*/  LDSM.16.M88.4 R8, [R220+0x7000] ;  /* 0x00700000dc08783b */ /* 0x000e620000000200 */
[----:B---3--:R-:W-:Y:S01]  /*5d00*/  FFMA.FTZ R22, R37, -UR4, R22 ;  /* 0x8000000425167c23 */ /* 0x008fe20008010016 */
[----:B------:R-:W-:Y:S01]  /*5d10*/  HMMA.16816.F32.BF16 R60, R28, R14, R60 ;  /* 0x0000000e1c3c723c */ /* 0x000fe2000004183c */
[----:B------:R2:W3:Y:S01]  /*5d20*/  I2F R12, R25 ;  /* 0x00000019000c7306 */ /* 0x0004e20000201400 */
[----:B------:R-:W-:Y:S01]  /*5d30*/  FSEL R27, R20, -INF , !P2 ;  /* 0xff800000141b7808 */ /* 0x000fe20005000000 */
[----:B------:R-:W-:Y:S01]  /*5d40*/  FFMA.FTZ R64, R33, -UR4, R64 ;  /* 0x8000000421407c23 */ /* 0x000fe20008010040 */
[----:B------:R-:W-:-:S03]  /*5d50*/  FSEL R26, R21, -INF , !P1 ;  /* 0xff800000151a7808 */ /* 0x000fc60004800000 */
[----:B------:R-:W-:Y:S01]  /*5d60*/  IMAD.MOV.U32 R14, RZ, RZ, R24 ;  /* 0x000000ffff0e7224 */ /* 0x000fe200078e0018 */
[----:B------:R-:W-:Y:S01]  /*5d70*/  FSEL R24, R22, -INF , !P2 ;  /* 0xff80000016187808 */ /* 0x000fe20005000000 */
[----:B------:R-:W-:Y:S01]  /*5d80*/  I2F R15, R78 ;  /* 0x0000004e000f7306 */ /* 0x000fe20000201400 */
[----:B------:R-:W-:Y:S01]  /*5d90*/  ISETP.GE.AND P2, PT, R82, UR9, PT ;  /* 0x0000000952007c0c */ /* 0x000fe2000bf46270 */
[----:B------:R-:W-:Y:S02]  /*5da0*/  FFMA.FTZ R16, R49, -UR4, R16 ;  /* 0x8000000431107c23 */ /* 0x000fe40008010010 */
[----:B------:R-:W-:Y:S02]  /*5db0*/  FFMA.FTZ R17, R32, -UR4, R17 ;  /* 0x8000000420117c23 */ /* 0x000fe40008010011 */
[C---:B------:R-:W-:Y:S01]  /*5dc0*/  IMAD.IADD R82, R79.reuse, 0x1, -R82 ;  /* 0x000000014f527824 */ /* 0x040fe200078e0a52 */
[----:B------:R-:W-:Y:S01]  /*5dd0*/  FSEL R37, R16, -INF , !P0 ;  /* 0xff80000010257808 */ /* 0x000fe20004000000 */
[----:B------:R-:W-:Y:S01]  /*5de0*/  IMAD.IADD R16, R79, 0x1, -R92 ;  /* 0x000000014f107824 */ /* 0x000fe200078e0a5c */
[----:B--2---:R-:W-:Y:S01]  /*5df0*/  FSEL R25, R23, -INF , !P1 ;  /* 0xff80000017197808 */ /* 0x004fe20004800000 */
[----:B---3--:R-:W-:Y:S01]  /*5e00*/  FFMA.FTZ R12, R12, -UR4, R19 ;  /* 0x800000040c0c7c23 */ /* 0x008fe20008010013 */
[----:B------:R-:W2:Y:S01]  /*5e10*/  LDSM.16.M88.4 R20, [R220+0x7800] ;  /* 0x00780000dc14783b */ /* 0x000ea20000000200 */
[----:B------:R-:W-:Y:S01]  /*5e20*/  I2F R19, R38 ;  /* 0x0000002600137306 */ /* 0x000fe20000201400 */
[----:B------:R-:W-:Y:S01]  /*5e30*/  IABS R16, R16 ;  /* 0x0000001000107213 */ /* 0x000fe20000000000 */
[----:B------:R-:W-:Y:S01]  /*5e40*/  FFMA.FTZ R18, R39, -UR4, R18 ;  /* 0x8000000427127c23 */ /* 0x000fe20008010012 */
[----:B------:R-:W-:Y:S01]  /*5e50*/  IABS R36, R82 ;  /* 0x0000005200247213 */ /* 0x000fe20000000000 */
[----:B------:R-:W-:Y:S01]  /*5e60*/  FFMA.FTZ R35, R35, -UR4, R60 ;  /* 0x8000000423237c23 */ /* 0x000fe2000801003c */
[----:B------:R-:W-:Y:S01]  /*5e70*/  ISETP.GE.AND P1, PT, R86, UR9, PT ;  /* 0x0000000956007c0c */ /* 0x000fe2000bf26270 */
[----:B------:R-:W-:Y:S01]  /*5e80*/  IMAD.MOV.U32 R32, RZ, RZ, R16 ;  /* 0x000000ffff207224 */ /* 0x000fe200078e0010 */
[----:B------:R-:W-:Y:S01]  /*5e90*/  FSEL R18, R18, -INF , !P0 ;  /* 0xff80000012127808 */ /* 0x000fe20004000000 */
[----:B------:R-:W3:Y:S01]  /*5ea0*/  I2F R13, R13 ;  /* 0x0000000d000d7306 */ /* 0x000ee20000201400 */
[----:B------:R-:W-:Y:S01]  /*5eb0*/  ISETP.GE.AND P0, PT, R92, UR9, PT ;  /* 0x000000095c007c0c */ /* 0x000fe2000bf06270 */
[----:B------:R-:W-:Y:S01]  /*5ec0*/  FFMA.FTZ R52, R52, -UR4, R61 ;  /* 0x8000000434347c23 */ /* 0x000fe2000801003d */
[----:B------:R-:W-:Y:S01]  /*5ed0*/  FSEL R16, R12, -INF , !P6 ;  /* 0xff8000000c107808 */ /* 0x000fe20007000000 */
[----:B------:R-:W-:-:S04]  /*5ee0*/  DEPBAR.LE SB0, 0x0 ;  /* 0x000080000000791a */ /* 0x000fc80000000000 */
[----:B------:R-:W4:Y:S01]  /*5ef0*/  I2F R32, R32 ;  /* 0x0000002000207306 */ /* 0x000f220000201400 */
[----:B-1----:R-:W-:Y:S01]  /*5f00*/  HMMA.16816.F32.BF16 R56, R28, R8, R56 ;  /* 0x000000081c38723c */ /* 0x002fe20000041838 */
[----:B------:R-:W-:Y:S02]  /*5f10*/  FSEL R17, R17, -INF , !P6 ;  /* 0xff80000011117808 */ /* 0x000fe40007000000 */
[----:B------:R-:W-:-:S04]  /*5f20*/  ISETP.GE.AND P6, PT, R96, UR9, PT ;  /* 0x0000000960007c0c */ /* 0x000fc8000bfc6270 */
[C---:B------:R-:W-:Y:S01]  /*5f30*/  IMAD.IADD R8, R79.reuse, 0x1, -R96 ;  /* 0x000000014f087824 */ /* 0x040fe200078e0a60 */
[C---:B------:R-:W-:Y:S01]  /*5f40*/  HMMA.16816.F32.BF16 R72, R28.reuse, R10, R72 ;  /* 0x0000000a1c48723c */ /* 0x040fe20000041848 */
[----:B------:R-:W-:Y:S01]  /*5f50*/  IMAD.IADD R9, R79, 0x1, -R94 ;  /* 0x000000014f097824 */ /* 0x000fe200078e0a5e */
[----:B------:R-:W1:Y:S01]  /*5f60*/  I2F R14, R14 ;  /* 0x0000000e000e7306 */ /* 0x000e620000201400 */
[----:B---3--:R-:W-:Y:S01]  /*5f70*/  FFMA.FTZ R66, R13, -UR4, R66 ;  /* 0x800000040d427c23 */ /* 0x008fe20008010042 */
[----:B------:R-:W-:Y:S02]  /*5f80*/  IABS R8, R8 ;  /* 0x0000000800087213 */ /* 0x000fe40000000000 */
[----:B------:R-:W-:Y:S01]  /*5f90*/  IABS R9, R9 ;  /* 0x0000000900097213 */ /* 0x000fe20000000000 */
[----:B------:R-:W-:Y:S01]  /*5fa0*/  IMAD.IADD R10, R79, 0x1, -R102 ;  /* 0x000000014f0a7824 */ /* 0x000fe200078e0a66 */
[----:B------:R-:W-:Y:S01]  /*5fb0*/  FSEL R13, R64, -INF , !P5 ;  /* 0xff800000400d7808 */ /* 0x000fe20006800000 */
[----:B------:R-:W-:Y:S01]  /*5fc0*/  FFMA.FTZ R11, R34, -UR4, R65 ;  /* 0x80000004220b7c23 */ /* 0x000fe20008010041 */
[----:B------:R3:W5:Y:S01]  /*5fd0*/  I2F R33, R8 ;  /* 0x0000000800217306 */ /* 0x0007620000201400 */
[----:B--2---:R-:W-:Y:S03]  /*5fe0*/  HMMA.16816.F32.BF16 R68, R28, R20, R68 ;  /* 0x000000141c44723c */ /* 0x004fe60000041844 */
[----:B------:R-:W-:-:S02]  /*5ff0*/  FSEL R11, R11, -INF , !P4 ;  /* 0xff8000000b0b7808 */ /* 0x000fc40006000000 */
[----:B------:R-:W-:Y:S02]  /*6000*/  FFMA.FTZ R58, R19, -UR4, R58 ;  /* 0x80000004133a7c23 */ /* 0x000fe4000801003a */
[----:B------:R2:W2:Y:S01]  /*6010*/  I2F R34, R9 ;  /* 0x0000000900227306 */ /* 0x0004a20000201400 */
[----:B------:R-:W-:Y:S02]  /*6020*/  FFMA.FTZ R57, R80, -UR4, R57 ;  /* 0x8000000450397c23 */ /* 0x000fe40008010039 */
[----:B----4-:R-:W-:Y:S01]  /*6030*/  FFMA.FTZ R32, R32, -UR4, R59 ;  /* 0x8000000420207c23 */ /* 0x010fe2000801003b */
[----:B------:R-:W-:Y:S01]  /*6040*/  HMMA.16816.F32.BF16 R44, R28, R22, R44 ;  /* 0x000000161c2c723c */ /* 0x000fe2000004182c */
[----:B-1----:R-:W-:Y:S01]  /*6050*/  FFMA.FTZ R12, R14, -UR4, R67 ;  /* 0x800000040e0c7c23 */ /* 0x002fe20008010043 */
[----:B------:R-:W-:Y:S01]  /*6060*/  FSEL R189, R57, -INF , !P0 ;  /* 0xff80000039bd7808 */ /* 0x000fe20004000000 */
[----:B------:R-:W-:Y:S01]  /*6070*/  FFMA.FTZ R53, R53, -UR4, R56 ;  /* 0x8000000435357c23 */ /* 0x000fe20008010038 */
[----:B---3--:R-:W-:Y:S01]  /*6080*/  IABS R8, R10 ;  /* 0x0000000a00087213 */ /* 0x008fe20000000000 */
[----:B------:R-:W-:Y:S01]  /*6090*/  I2F R36, R36 ;  /* 0x0000002400247306 */ /* 0x000fe20000201400 */
[----:B------:R-:W-:Y:S01]  /*60a0*/  FFMA.FTZ R10, R15, -UR4, R62 ;  /* 0x800000040f0a7c23 */ /* 0x000fe2000801003e */
[----:B------:R-:W-:Y:S01]  /*60b0*/  FSEL R206, R32, -INF , !P0 ;  /* 0xff80000020ce7808 */ /* 0x000fe20004000000 */
[----:B------:R-:W-:Y:S01]  /*60c0*/  FFMA.FTZ R55, R55, -UR4, R72 ;  /* 0x8000000437377c23 */ /* 0x000fe20008010048 */
[----:B------:R-:W-:Y:S01]  /*60d0*/  PLOP3.LUT P0, PT, PT, PT, UP0, 0x80, 0x0 ;  /* 0x000000000000781c */ /* 0x000fe20003f0f008 */
[----:B------:R-:W-:Y:S01]  /*60e0*/  FFMA.FTZ R73, R84, -UR4, R73 ;  /* 0x8000000454497c23 */ /* 0x000fe20008010049 */
[----:B------:R-:W-:Y:S01]  /*60f0*/  FSEL R14, R66, -INF , !P5 ;  /* 0xff800000420e7808 */ /* 0x000fe20006800000 */
[----:B--2---:R-:W-:Y:S01]  /*6100*/  IMAD.IADD R9, R79, 0x1, -R90 ;  /* 0x000000014f097824 */ /* 0x004fe200078e0a5a */
[----:B------:R1:W2:Y:S01]  /*6110*/  I2F R21, R8 ;  /* 0x0000000800157306 */ /* 0x0002a20000201400 */
[----:B------:R-:W-:Y:S01]  /*6120*/  FSEL R12, R12, -INF , !P4 ;  /* 0xff8000000c0c7808 */ /* 0x000fe20006000000 */
[----:B-----5:R-:W-:Y:S01]  /*6130*/  FFMA.FTZ R33, R33, -UR4, R74 ;  /* 0x8000000421217c23 */ /* 0x020fe2000801004a */
[----:B------:R-:W-:Y:S01]  /*6140*/  FSEL R10, R10, -INF , !P3 ;  /* 0xff8000000a0a7808 */ /* 0x000fe20005800000 */
[----:B------:R-:W-:Y:S01]  /*6150*/  FFMA.FTZ R68, R77, -UR4, R68 ;  /* 0x800000044d447c23 */ /* 0x000fe20008010044 */
[----:B------:R-:W-:Y:S01]  /*6160*/  IABS R20, R9 ;  /* 0x0000000900147213 */ /* 0x000fe20000000000 */
[----:B------:R-:W-:Y:S01]  /*6170*/  FFMA.FTZ R69, R100, -UR4, R69 ;  /* 0x8000000464457c23 */ /* 0x000fe20008010045 */
[----:B------:R-:W-:Y:S01]  /*6180*/  FSEL R9, R35, -INF , !P3 ;  /* 0xff80000023097808 */ /* 0x000fe20005800000 */
[----:B------:R-:W-:Y:S01]  /*6190*/  FFMA.FTZ R34, R34, -UR4, R75 ;  /* 0x8000000422227c23 */ /* 0x000fe2000801004b */
[----:B------:R-:W-:-:S02]  /*61a0*/  FSEL R197, R53, -INF , !P1 ;  /* 0xff80000035c57808 */ /* 0x000fc40004800000 */
[----:B------:R-:W3:Y:S01]  /*61b0*/  I2F R20, R20 ;  /* 0x0000001400147306 */ /* 0x000ee20000201400 */
[----:B------:R-:W-:Y:S01]  /*61c0*/  FSEL R190, R58, -INF , !P1 ;  /* 0xff8000003abe7808 */ /* 0x000fe20004800000 */
[----:B------:R-:W-:Y:S01]  /*61d0*/  FFMA.FTZ R44, R51, -UR4, R44 ;  /* 0x80000004332c7c23 */ /* 0x000fe2000801002c */
[----:B------:R-:W-:Y:S01]  /*61e0*/  ISETP.GE.AND P5, PT, R94, UR9, PT ;  /* 0x000000095e007c0c */ /* 0x000fe2000bfa6270 */
[----:B------:R-:W-:Y:S01]  /*61f0*/  FFMA.FTZ R45, R104, -UR4, R45 ;  /* 0x80000004682d7c23 */ /* 0x000fe2000801002d */
[----:B------:R-:W-:Y:S01]  /*6200*/  ISETP.GE.AND P4, PT, R102, UR9, PT ;  /* 0x0000000966007c0c */ /* 0x000fe2000bf86270 */
[C---:B-1----:R-:W-:Y:S01]  /*6210*/  IMAD.IADD R8, R79.reuse, 0x1, -R88 ;  /* 0x000000014f087824 */ /* 0x042fe200078e0a58 */
[----:B------:R-:W-:Y:S01]  /*6220*/  ISETP.GE.AND P3, PT, R90, UR9, PT ;  /* 0x000000095a007c0c */ /* 0x000fe2000bf66270 */
[----:B------:R-:W-:Y:S01]  /*6230*/  IMAD.IADD R79, R79, 0x1, -R98 ;  /* 0x000000014f4f7824 */ /* 0x000fe200078e0a62 */
[----:B------:R-:W-:Y:S01]  /*6240*/  ISETP.GE.AND P1, PT, R98, UR9, PT ;  /* 0x0000000962007c0c */ /* 0x000fe2000bf26270 */
[----:B--2---:R-:W-:Y:S01]  /*6250*/  FFMA.FTZ R21, R21, -UR4, R70 ;  /* 0x8000000415157c23 */ /* 0x004fe20008010046 */
[----:B------:R-:W-:Y:S01]  /*6260*/  IABS R15, R8 ;  /* 0x00000008000f7213 */ /* 0x000fe20000000000 */
[----:B------:R-:W-:Y:S01]  /*6270*/  FFMA.FTZ R8, R36, -UR4, R63 ;  /* 0x8000000424087c23 */ /* 0x000fe2000801003f */
[----:B------:R-:W-:-:S02]  /*6280*/  IABS R79, R79 ;  /* 0x0000004f004f7213 */ /* 0x000fc40000000000 */
[----:B------:R-:W1:Y:S01]  /*6290*/  I2F R19, R15 ;  /* 0x0000000f00137306 */ /* 0x000e620000201400 */
[----:B---3--:R-:W-:Y:S01]  /*62a0*/  FFMA.FTZ R20, R20, -UR4, R71 ;  /* 0x8000000414147c23 */ /* 0x008fe20008010047 */
[----:B------:R-:W-:Y:S02]  /*62b0*/  FSEL R8, R8, -INF , !P2 ;  /* 0xff80000008087808 */ /* 0x000fe40005000000 */
[----:B------:R-:W-:Y:S02]  /*62c0*/  FSEL R193, R55, -INF , !P6 ;  /* 0xff80000037c17808 */ /* 0x000fe40007000000 */
[----:B------:R-:W-:Y:S02]  /*62d0*/  FSEL R194, R33, -INF , !P6 ;  /* 0xff80000021c27808 */ /* 0x000fe40007000000 */
[----:B------:R-:W2:Y:S01]  /*62e0*/  I2F R22, R79 ;  /* 0x0000004f00167306 */ /* 0x000ea20000201400 */
[----:B------:R-:W-:Y:S02]  /*62f0*/  FSEL R191, R73, -INF , !P5 ;  /* 0xff80000049bf7808 */ /* 0x000fe40006800000 */
[----:B------:R-:W-:-:S02]  /*6300*/  FSEL R204, R34, -INF , !P5 ;  /* 0xff80000022cc7808 */ /* 0x000fc40006800000 */
[----:B------:R-:W-:Y:S02]  /*6310*/  FSEL R205, R68, -INF , !P4 ;  /* 0xff80000044cd7808 */ /* 0x000fe40006000000 */
[----:B------:R-:W-:Y:S01]  /*6320*/  FSEL R200, R21, -INF , !P4 ;  /* 0xff80000015c87808 */ /* 0x000fe20006000000 */
[----:B-1----:R-:W-:Y:S01]  /*6330*/  FFMA.FTZ R46, R19, -UR4, R46 ;  /* 0x80000004132e7c23 */ /* 0x002fe2000801002e */
[----:B------:R-:W-:Y:S01]  /*6340*/  FSEL R15, R52, -INF , !P2 ;  /* 0xff800000340f7808 */ /* 0x000fe20005000000 */
[----:B------:R-:W-:Y:S01]  /*6350*/  BAR.SYNC.DEFER_BLOCKING 0x0 ;  /* 0x0000000000007b1d */ /* 0x000fe20000010000 */
[----:B------:R-:W-:Y:S02]  /*6360*/  ISETP.GE.AND P2, PT, R88, UR9, PT ;  /* 0x0000000958007c0c */ /* 0x000fe4000bf46270 */
[----:B------:R-:W-:Y:S02]  /*6370*/  FSEL R203, R69, -INF , !P3 ;  /* 0xff80000045cb7808 */ /* 0x000fe40005800000 */
[----:B------:R-:W-:Y:S01]  /*6380*/  FSEL R198, R20, -INF , !P3 ;  /* 0xff80000014c67808 */ /* 0x000fe20005800000 */
[----:B--2---:R-:W-:Y:S01]  /*6390*/  FFMA.FTZ R47, R22, -UR4, R47 ;  /* 0x80000004162f7c23 */ /* 0x004fe2000801002f */
[----:B------:R-:W-:-:S02]  /*63a0*/  FSEL R201, R44, -INF , !P2 ;  /* 0xff8000002cc97808 */ /* 0x000fc40005000000 */
[----:B------:R-:W-:Y:S02]  /*63b0*/  FSEL R196, R46, -INF , !P2 ;  /* 0xff8000002ec47808 */ /* 0x000fe40005000000 */
[----:B------:R-:W-:Y:S02]  /*63c0*/  FSEL R199, R45, -INF , !P1 ;  /* 0xff8000002dc77808 */ /* 0x000fe40004800000 */
        /* <DEDUP_REMOVED lines=21> */
[----:B---3--:R-:W-:-:S05]  /*6520*/  UIMAD.WIDE.U32 UR16, UR17, UR6, URZ ;  /* 0x00000006111072a5 */ /* 0x008fca000f8e003f */
[----:B------:R-:W-:Y:S02]  /*6530*/  UMOV UR15, UR35 ;  /* 0x00000023000f7c82 */ /* 0x000fe40008000000 */
[----:B------:R-:W-:Y:S02]  /*6540*/  UMOV UR13, UR17 ;  /* 0x00000011000d7c82 */ /* 0x000fe40008000000 */
[----:B------:R-:W-:Y:S02]  /*6550*/  UIADD3 UR7, -UR15, URZ, URZ ;  /* 0x0000003f0f077290 */ /* 0x000fe4000fffe13f */
[----:B------:R-:W-:Y:S02]  /*6560*/  UIADD3 UR5, -UR13, URZ, URZ ;  /* 0x0000003f0d057290 */ /* 0x000fe4000fffe13f */
[----:B------:R-:W-:Y:S02]  /*6570*/  UIMAD UR7, UR10, UR7, UR11 ;  /* 0x000000070a0772a4 */ /* 0x000fe4000f8e020b */
[----:B------:R-:W-:-:S02]  /*6580*/  UIMAD UR6, UR10, UR5, UR6 ;  /* 0x000000050a0672a4 */ /* 0x000fc4000f8e0206 */
[----:B------:R-:W-:Y:S02]  /*6590*/  UISETP.GT.U32.AND UP2, UPT, UR10, UR7, UPT ;  /* 0x000000070a00728c */ /* 0x000fe4000bf44070 */
[----:B------:R-:W-:Y:S02]  /*65a0*/  UISETP.GT.U32.AND UP0, UPT, UR10, UR6, UPT ;  /* 0x000000060a00728c */ /* 0x000fe4000bf04070 */
[----:B------:R-:W-:Y:S02]  /*65b0*/  ULDC UR5, c[0x0][0x2d0] ;  /* 0x0000b40000057ab9 */ /* 0x000fe40000000800 */
[----:B------:R-:W-:Y:S02]  /*65c0*/  ULOP3.LUT UR14, UR14, UR5, URZ, 0x3c, !UPT ;  /* 0x000000050e0e7292 */ /* 0x000fe4000f8e3c3f */
[----:B------:R-:W-:Y:S02]  /*65d0*/  ULOP3.LUT UR12, UR12, UR5, URZ, 0x3c, !UPT ;  /* 0x000000050c0c7292 */ /* 0x000fe4000f8e3c3f */
[----:B------:R-:W-:-:S02]  /*65e0*/  UISETP.GE.AND UP1, UPT, UR14, URZ, UPT ;  /* 0x0000003f0e00728c */ /* 0x000fc4000bf26270 */
[----:B------:R-:W-:Y:S02]  /*65f0*/  @!UP2 UIADD3 UR7, UR7, -UR10, URZ ;  /* 0x8000000a0707a290 */ /* 0x000fe4000fffe03f */
[----:B------:R-:W-:Y:S02]  /*6600*/  @!UP0 UIADD3 UR6, UR6, -UR10, URZ ;  /* 0x8000000a06068290 */ /* 0x000fe4000fffe03f */
[----:B------:R-:W-:Y:S02]  /*6610*/  UISETP.GE.U32.AND UP4, UPT, UR7, UR10, UPT ;  /* 0x0000000a0700728c */ /* 0x000fe4000bf86070 */
[----:B------:R-:W-:Y:S02]  /*6620*/  UISETP.GE.U32.AND UP3, UPT, UR6, UR10, UPT ;  /* 0x0000000a0600728c */ /* 0x000fe4000bf66070 */
[----:B------:R-:W-:Y:S02]  /*6630*/  @!UP0 UIADD3 UR13, UR13, 0x1, URZ ;  /* 0x000000010d0d8890 */ /* 0x000fe4000fffe03f */
[----:B------:R-:W-:-:S02]  /*6640*/  UISETP.GE.AND UP0, UPT, UR12, URZ, UPT ;  /* 0x0000003f0c00728c */ /* 0x000fc4000bf06270 */
[----:B------:R-:W-:Y:S02]  /*6650*/  @!UP2 UIADD3 UR15, UR15, 0x1, URZ ;  /* 0x000000010f0fa890 */ /* 0x000fe4000fffe03f */
[----:B------:R-:W-:Y:S02]  /*6660*/  UISETP.NE.AND UP2, UPT, URZ, UR5, UPT ;  /* 0x000000053f00728c */ /* 0x000fe4000bf45270 */
[----:B------:R-:W-:Y:S02]  /*6670*/  @UP4 UIADD3 UR15, UR15, 0x1, URZ ;  /* 0x000000010f0f4890 */ /* 0x000fe4000fffe03f */
[----:B------:R-:W-:Y:S02]  /*6680*/  @UP3 UIADD3 UR13, UR13, 0x1, URZ ;  /* 0x000000010d0d3890 */ /* 0x000fe4000fffe03f */
[----:B------:R-:W-:Y:S02]  /*6690*/  ULOP3.LUT UR6, URZ, UR5, URZ, 0x33, !UPT ;  /* 0x000000053f067292 */ /* 0x000fe4000f8e333f */
[----:B------:R-:W-:-:S02]  /*66a0*/  @!UP1 UIADD3 UR15, -UR15, URZ, URZ ;  /* 0x0000003f0f0f9290 */ /* 0x000fc4000fffe13f */
[----:B------:R-:W-:Y:S02]  /*66b0*/  @!UP0 UIADD3 UR13, -UR13, URZ, URZ ;  /* 0x0000003f0d0d8290 */ /* 0x000fe4000fffe13f */
        /* <DEDUP_REMOVED lines=30> */
.L_x_5201:
[----:B------:R-:W-:-:S04]  /*68a0*/  ULEA UR24, -UR24, URZ, 0x6 ;  /* 0x0000003f18187291 */ /* 0x000fc8000f8e313f */
[----:B------:R-:W-:Y:S02]  /*68b0*/  USHF.R.S32.HI UR5, URZ, 0x1f, UR24 ;  /* 0x0000001f3f057899 */ /* 0x000fe40008011418 */
[----:B------:R-:W-:-:S04]  /*68c0*/  MOV R19, UR24 ;  /* 0x0000001800137c02 */ /* 0x000fc80008000f00 */
[----:B------:R-:W-:Y:S02]  /*68d0*/  MOV R20, UR5 ;  /* 0x0000000500147c02 */ /* 0x000fe40008000f00 */
.L_x_5202:
        /* <DEDUP_REMOVED lines=156> */
.L_x_5204:
[----:B------:R-:W-:Y:S05]  /*72a0*/  BSYNC B0 ;  /* 0x0000000000007941 */ /* 0x000fea0003800000 */
.L_x_5203:
[----:B------:R-:W0:Y:S01]  /*72b0*/  LDGDEPBAR ;  /* 0x00000000000079af */ /* 0x000e220000000000 */
[----:B------:R-:W-:-:S04]  /*72c0*/  IADD3 R166, P1, R19, R166, RZ ;  /* 0x000000a613a67210 */ /* 0x000fc80007f3e0ff */
[----:B------:R-:W-:Y:S02]  /*72d0*/  IADD3.X R167, R20, R167, RZ, P1, !PT ;  /* 0x000000a714a77210 */ /* 0x000fe40000ffe4ff */
.L_x_5200:
        /* <DEDUP_REMOVED lines=31> */
[----:B------:R-:W3:Y:S03]  /*74d0*/  SHFL.BFLY PT, R19, R6, 0x2, 0x1f ;  /* 0x0c401f0006137f89 */ /* 0x000ee600000e0000 */
[-C--:B------:R-:W-:Y:S01]  /*74e0*/  LEA R226, R7, R228.reuse, 0x1 ;  /* 0x000000e407e27211 */ /* 0x080fe200078e08ff */
[----:B------:R-:W4:Y:S01]  /*74f0*/  SHFL.BFLY PT, R4, R21, 0x2, 0x1f ;  /* 0x0c401f0015047f89 */ /* 0x000f2200000e0000 */
[C---:B------:R-:W-:Y:S02]  /*7500*/  LEA R225, R5.reuse, R228, 0x1 ;  /* 0x000000e405e17211 */ /* 0x040fe400078e08ff */
[----:B------:R-:W-:Y:S01]  /*7510*/  LEA R224, R5, R226, 0x1 ;  /* 0x000000e205e07211 */ /* 0x000fe200078e08ff */
[----:B-1----:R-:W-:Y:S04]  /*7520*/  LDSM.16.MT88.4 R40, [R226+0x10000] ;  /* 0x01000000e228783b */ /* 0x002fe80000004200 */
[----:B------:R-:W-:Y:S04]  /*7530*/  LDSM.16.MT88.4 R48, [R225+0x10000] ;  /* 0x01000000e130783b */ /* 0x000fe80000004200 */
[----:B------:R-:W-:Y:S04]  /*7540*/  LDSM.16.MT88.4 R56, [R224+0x10000] ;  /* 0x01000000e038783b */ /* 0x000fe80000004200 */
[----:B------:R-:W-:Y:S01]  /*7550*/  LDSM.16.MT88.4 R156, [R228+0x10000] ;  /* 0x01000000e49c783b */ /* 0x000fe20000004200 */
[----:B---3--:R-:W-:-:S03]  /*7560*/  FMNMX.FTZ R19, R6, R19, !PT ;  /* 0x0000001306137209 */ /* 0x008fc60007810000 */
[----:B------:R-:W-:Y:S01]  /*7570*/  LDSM.16.MT88.4 R64, [R228+0x12000] ;  /* 0x01200000e440783b */ /* 0x000fe20000004200 */
[----:B----4-:R-:W-:-:S03]  /*7580*/  FMNMX.FTZ R4, R21, R4, !PT ;  /* 0x0000000415047209 */ /* 0x010fc60007810000 */
[----:B------:R-:W1:Y:S04]  /*7590*/  SHFL.BFLY PT, R164, R19, 0x1, 0x1f ;  /* 0x0c201f0013a47f89 */ /* 0x000e6800000e0000 */
[----:B------:R-:W3:Y:S04]  /*75a0*/  SHFL.BFLY PT, R3, R4, 0x1, 0x1f ;  /* 0x0c201f0004037f89 */ /* 0x000ee800000e0000 */
[----:B------:R-:W4:Y:S04]  /*75b0*/  LDSM.16.MT88.4 R72, [R226+0x12000] ;  /* 0x01200000e248783b */ /* 0x000f280000004200 */
[----:B------:R-:W5:Y:S04]  /*75c0*/  LDSM.16.MT88.4 R80, [R225+0x12000] ;  /* 0x01200000e150783b */ /* 0x000f680000004200 */
[----:B------:R-:W2:Y:S04]  /*75d0*/  LDSM.16.MT88.4 R88, [R224+0x12000] ;  /* 0x01200000e058783b */ /* 0x000ea80000004200 */
[----:B------:R-:W2:Y:S01]  /*75e0*/  LDSM.16.MT88.4 R96, [R228+0x14000] ;  /* 0x01400000e460783b */ /* 0x000ea20000004200 */
[----:B-1----:R-:W-:-:S03]  /*75f0*/  FMNMX.FTZ R164, R19, R164, !PT ;  /* 0x000000a413a47209 */ /* 0x002fc60007810000 */
[----:B------:R-:W1:Y:S01]  /*7600*/  LDSM.16.MT88.4 R104, [R226+0x14000] ;  /* 0x01400000e268783b */ /* 0x000e620000004200 */
[----:B---3--:R-:W-:Y:S01]  /*7610*/  FMNMX.FTZ R3, R4, R3, !PT ;  /* 0x0000000304037209 */ /* 0x008fe20007810000 */
[C---:B------:R-:W-:Y:S01]  /*7620*/  FMUL.FTZ R202, R164.reuse, c[0x0][0x23c] ;  /* 0x00008f00a4ca7a20 */ /* 0x040fe20000410000 */
[----:B------:R-:W-:Y:S01]  /*7630*/  FSETP.NEU.FTZ.AND P1, PT, R164, -INF , PT ;  /* 0xff800000a400780b */ /* 0x000fe20003f3d000 */
[----:B------:R-:W3:Y:S02]  /*7640*/  LDSM.16.MT88.4 R112, [R225+0x14000] ;  /* 0x01400000e170783b */ /* 0x000ee40000004200 */
        /* <DEDUP_REMOVED lines=9> */
[----:B------:R-:W-:Y:S01]  /*76e0*/  LEA R240, P1, R166, c[0x0][0x168], 0x1 ;  /* 0x00005a00a6f07a11 */ /* 0x000fe200078208ff */
[--C-:B------:R-:W-:Y:S01]  /*76f0*/  FFMA.FTZ R177, R17, c[0x0][0x23c], -R202.reuse ;  /* 0x00008f0011b17a23 */ /* 0x100fe200000108ca */
[----:B------:R-:W1:Y:S01]  /*7700*/  LDSM.16.MT88.4 R136, [R226+0x16000] ;  /* 0x01600000e288783b */ /* 0x000e620000004200 */
[--C-:B------:R-:W-:Y:S01]  /*7710*/  FFMA.FTZ R185, R24, c[0x0][0x23c], -R195.reuse ;  /* 0x00008f0018b97a23 */ /* 0x100fe200000108c3 */
[----:B------:R-:W-:Y:S01]  /*7720*/  MUFU.EX2 R183, R183 ;  /* 0x000000b700b77308 */ /* 0x000fe20000000800 */
[--C-:B------:R-:W-:Y:S01]  /*7730*/  FFMA.FTZ R184, R25, c[0x0][0x23c], -R195.reuse ;  /* 0x00008f0019b87a23 */ /* 0x100fe200000108c3 */
[----:B------:R-:W1:Y:S01]  /*7740*/  LDSM.16.MT88.4 R152, [R225+0x16000] ;  /* 0x01600000e198783b */ /* 0x000e620000004200 */
[----:B------:R-:W-:Y:S01]  /*7750*/  FFMA.FTZ R187, R18, c[0x0][0x23c], -R195 ;  /* 0x00008f0012bb7a23 */ /* 0x000fe200000108c3 */
[----:B------:R-:W-:Y:S01]  /*7760*/  LEA.HI.X R241, R166, c[0x0][0x16c], R167, 0x1, P1 ;  /* 0x00005b00a6f17a11 */ /* 0x000fe200008f0ca7 */
[----:B------:R-:W-:Y:S01]  /*7770*/  FFMA.FTZ R178, R16, c[0x0][0x23c], -R195 ;  /* 0x00008f0010b27a23 */ /* 0x000fe200000108c3 */
[----:B------:R-:W1:Y:S01]  /*7780*/  LDSM.16.MT88.4 R4, [R224+0x16000] ;  /* 0x01600000e004783b */ /* 0x000e620000004200 */
[--C-:B------:R-:W-:Y:S01]  /*7790*/  FFMA.FTZ R181, R13, c[0x0][0x23c], -R202.reuse ;  /* 0x00008f000db57a23 */ /* 0x100fe200000108ca */
[----:B------:R-:W2:Y:S01]  /*77a0*/  MUFU.EX2 R182, R182 ;  /* 0x000000b600b67308 */ /* 0x000ea20000000800 */
[--C-:B------:R-:W-:Y:S01]  /*77b0*/  FFMA.FTZ R176, R11, c[0x0][0x23c], -R202.reuse ;  /* 0x00008f000bb07a23 */ /* 0x100fe200000108ca */
[----:B------:R-:W1:Y:S01]  /*77c0*/  LDSM.16.MT88.4 R16, [R226+0x10800] ;  /* 0x01080000e210783b */ /* 0x000e620000004200 */
[----:B------:R-:W-:-:S02]  /*77d0*/  FFMA.FTZ R175, R9, c[0x0][0x23c], -R202 ;  /* 0x00008f0009af7a23 */ /* 0x000fc400000108ca */
[--C-:B------:R-:W-:Y:S01]  /*77e0*/  FFMA.FTZ R172, R15, c[0x0][0x23c], -R202.reuse ;  /* 0x00008f000fac7a23 */ /* 0x100fe200000108ca */
[----:B------:R-:W-:Y:S01]  /*77f0*/  LDSM.16.MT88.4 R24, [R228+0x10800] ;  /* 0x01080000e418783b */ /* 0x000fe20000004200 */
[--C-:B------:R-:W-:Y:S01]  /*7800*/  FFMA.FTZ R179, R14, c[0x0][0x23c], -R195.reuse ;  /* 0x00008f000eb37a23 */ /* 0x100fe200000108c3 */
[----:B------:R-:W-:Y:S01]  /*7810*/  MUFU.EX2 R180, R180 ;  /* 0x000000b400b47308 */ /* 0x000fe20000000800 */
[--C-:B------:R-:W-:Y:S01]  /*7820*/  FFMA.FTZ R174, R12, c[0x0][0x23c], -R195.reuse ;  /* 0x00008f000cae7a23 */ /* 0x100fe200000108c3 */
[----:B--2---:R-:W-:Y:S01]  /*7830*/  LDSM.16.MT88.4 R20, [R228+0x12800] ;  /* 0x01280000e414783b */ /* 0x004fe20000004200 */
[--C-:B------:R-:W-:Y:S02]  /*7840*/  FFMA.FTZ R173, R10, c[0x0][0x23c], -R195.reuse ;  /* 0x00008f000aad7a23 */ /* 0x100fe400000108c3 */
[----:B------:R-:W-:Y:S01]  /*7850*/  FFMA.FTZ R0, R8, c[0x0][0x23c], -R195 ;  /* 0x00008f0008007a23 */ /* 0x000fe200000108c3 */
[----:B------:R-:W2:Y:S01]  /*7860*/  LDSM.16.MT88.4 R12, [R225+0x10800] ;  /* 0x01080000e10c783b */ /* 0x000ea20000004200 */
[--C-:B------:R-:W-:Y:S01]  /*7870*/  FFMA.FTZ R186, R197, c[0x0][0x23c], -R202.reuse ;  /* 0x00008f00c5ba7a23 */ /* 0x100fe200000108ca */
[----:B------:R-:W3:Y:S01]  /*7880*/  MUFU.EX2 R177, R177 ;  /* 0x000000b100b17308 */ /* 0x000ee20000000800 */
[----:B------:R-:W-:Y:S01]  /*7890*/  F2FP.BF16.PACK_AB R144, R182, R183 ;  /* 0x000000b7b690723e */ /* 0x000fe200000010ff */
[----:B------:R-:W1:Y:S01]  /*78a0*/  LDSM.16.MT88.4 R8, [R224+0x10800] ;  /* 0x01080000e008783b */ /* 0x000e620000004200 */
        /* <DEDUP_REMOVED lines=11> */
[----:B------:R-:W4:Y:S01]  /*7960*/  MUFU.EX2 R184, R184 ;  /* 0x000000b800b87308 */ /* 0x000f220000000800 */
[----:B---3--:R-:W-:Y:S01]  /*7970*/  F2FP.BF16.PACK_AB R146, R177, R180 ;  /* 0x000000b4b192723e */ /* 0x008fe200000010ff */
[----:B------:R-:W-:-:S02]  /*7980*/  FFMA.FTZ R204, R205, c[0x0][0x23c], -R202 ;  /* 0x00008f00cdcc7a23 */ /* 0x000fc400000108ca */
[--C-:B------:R-:W-:Y:S02]  /*7990*/  FFMA.FTZ R203, R203, c[0x0][0x23c], -R202.reuse ;  /* 0x00008f00cbcb7a23 */ /* 0x100fe400000108ca */
[--C-:B------:R-:W-:Y:S02]  /*79a0*/  FFMA.FTZ R201, R201, c[0x0][0x23c], -R202.reuse ;  /* 0x00008f00c9c97a23 */ /* 0x100fe400000108ca */
[----:B------:R-:W-:Y:S01]  /*79b0*/  MUFU.EX2 R187, R187 ;  /* 0x000000bb00bb7308 */ /* 0x000fe20000000800 */
[----:B------:R-:W-:Y:S02]  /*79c0*/  FFMA.FTZ R202, R199, c[0x0][0x23c], -R202 ;  /* 0x00008f00c7ca7a23 */ /* 0x000fe400000108ca */
[--C-:B------:R-:W-:Y:S02]  /*79d0*/  FFMA.FTZ R199, R200, c[0x0][0x23c], -R195.reuse ;  /* 0x00008f00c8c77a23 */ /* 0x100fe400000108c3 */
[--C-:B------:R-:W-:Y:S02]  /*79e0*/  FFMA.FTZ R198, R198, c[0x0][0x23c], -R195.reuse ;  /* 0x00008f00c6c67a23 */ /* 0x100fe400000108c3 */
[--C-:B------:R-:W-:Y:S01]  /*79f0*/  FFMA.FTZ R196, R196, c[0x0][0x23c], -R195.reuse ;  /* 0x00008f00c4c47a23 */ /* 0x100fe200000108c3 */
[----:B------:R-:W3:Y:S01]  /*7a00*/  MUFU.EX2 R178, R178 ;  /* 0x000000b200b27308 */ /* 0x000ee20000000800 */
[----:B----4-:R-:W-:Y:S01]  /*7a10*/  F2FP.BF16.PACK_AB R145, R184, R185 ;  /* 0x000000b9b891723e */ /* 0x010fe200000010ff */
[----:B------:R-:W-:-:S02]  /*7a20*/  FFMA.FTZ R243, R192, c[0x0][0x23c], -R195 ;  /* 0x00008f00c0f37a23 */ /* 0x000fc400000108c3 */
[----:B------:R-:W-:Y:S02]  /*7a30*/  FADD.FTZ R183, R183, R182 ;  /* 0x000000b6b7b77221 */ /* 0x000fe40000010000 */
[----:B------:R-:W-:Y:S02]  /*7a40*/  FADD.FTZ R184, R185, R184 ;  /* 0x000000b8b9b87221 */ /* 0x000fe40000010000 */
[----:B------:R-:W-:Y:S01]  /*7a50*/  MUFU.EX2 R181, R181 ;  /* 0x000000b500b57308 */ /* 0x000fe20000000800 */
[----:B------:R-:W-:-:S04]  /*7a60*/  FADD.FTZ R180, R180, R183 ;  /* 0x000000b7b4b47221 */ /* 0x000fc80000010000 */
[----:B------:R-:W-:Y:S01]  /*7a70*/  FADD.FTZ R180, R177, R180 ;  /* 0x000000b4b1b47221 */ /* 0x000fe20000010000 */
[----:B---3--:R-:W-:Y:S02]  /*7a80*/  F2FP.BF16.PACK_AB R147, R178, R187 ;  /* 0x000000bbb293723e */ /* 0x008fe400000010ff */
        /* <DEDUP_REMOVED lines=25> */
[C---:B------:R-:W-:Y:S02]  /*7c20*/  HMMA.16816.F32.BF16 R92, R144.reuse, R96, RZ ;  /* 0x00000060905c723c */ /* 0x040fe400000418ff */
[----:B------:R-:W5:Y:S06]  /*7c30*/  MUFU.EX2 R193, R193 ;  /* 0x000000c100c17308 */ /* 0x000f6c0000000800 */
        /* <DEDUP_REMOVED lines=52> */
[C---:B---3--:R-:W-:Y:S08]  /*7f80*/  HMMA.16816.F32.BF16 R92, R4.reuse, R16, R92 ;  /* 0x00000010045c723c */ /* 0x048ff0000004185c */
        /* <DEDUP_REMOVED lines=8> */
[C---:B------:R-:W-:Y:S01]  /*8010*/  HMMA.16816.F32.BF16 R156, R4.reuse, R26, R156 ;  /* 0x0000001a049c723c */ /* 0x040fe2000004189c */
[----:B------:R-:W1:Y:S07]  /*8020*/  LDSM.16.MT88.4 R24, [R226+0x14800] ;  /* 0x01480000e218783b */ /* 0x000e6e0000004200 */
[C---:B------:R-:W-:Y:S08]  /*8030*/  HMMA.16816.F32.BF16 R60, R4.reuse, R20, R60 ;  /* 0x00000014043c723c */ /* 0x040ff0000004183c */
[C---:B------:R-:W-:Y:S01]  /*8040*/  HMMA.16816.F32.BF16 R64, R4.reuse, R22, R64 ;  /* 0x000000160440723c */ /* 0x040fe20000041840 */
[----:B------:R-:W1:Y:S07]  /*8050*/  LDSM.16.MT88.4 R20, [R228+0x16800] ;  /* 0x01680000e414783b */ /* 0x000e6e0000004200 */
[C---:B---3--:R-:W-:Y:S08]  /*8060*/  HMMA.16816.F32.BF16 R132, R4.reuse, R16, R132 ;  /* 0x000000100484723c */ /* 0x048ff00000041884 */
[C---:B------:R-:W-:Y:S01]  /*8070*/  HMMA.16816.F32.BF16 R136, R4.reuse, R18, R136 ;  /* 0x000000120488723c */ /* 0x040fe20000041888 */
[----:B------:R-:W-:Y:S07]  /*8080*/  LDSM.16.MT88.4 R16, [R228+0x13000] ;  /* 0x01300000e410783b */ /* 0x000fee0000004200 */
[C---:B--2---:R-:W-:Y:S08]  /*8090*/  HMMA.16816.F32.BF16 R140, R4.reuse, R12, R140 ;  /* 0x0000000c048c723c */ /* 0x044ff0000004188c */
[C---:B------:R-:W-:Y:S01]  /*80a0*/  HMMA.16816.F32.BF16 R152, R4.reuse, R14, R152 ;  /* 0x0000000e0498723c */ /* 0x040fe20000041898 */
[----:B------:R-:W2:Y:S07]  /*80b0*/  LDSM.16.MT88.4 R12, [R226+0x11000] ;  /* 0x01100000e20c783b */ /* 0x000eae0000004200 */
        /* <DEDUP_REMOVED lines=16> */
[----:B------:R-:W-:Y:S01]  /*81c0*/  HMMA.16816.F32.BF16 R128, R4, R22, R128 ;  /* 0x000000160480723c */ /* 0x000fe20000041880 */
[----:B------:R-:W-:Y:S06]  /*81d0*/  LDSM.16.MT88.4 R20, [R225+0x11000] ;  /* 0x01100000e114783b */ /* 0x000fec0000004200 */
[----:B------:R-:W-:Y:S01]  /*81e0*/  F2FP.BF16.PACK_AB R4, R189, R186 ;  /* 0x000000babd04723e */ /* 0x000fe200000010ff */
        /* <DEDUP_REMOVED lines=21> */
[C---:B--2---:R-:W-:Y:S08]  /*8340*/  HMMA.16816.F32.BF16 R76, R4.reuse, R12, R76 ;  /* 0x0000000c044c723c */ /* 0x044ff0000004184c */
        /* <DEDUP_REMOVED lines=105> */
[----:B------:R-:W-:Y:S01]  /*89e0*/  ULDC UR5, c[0x0][0x2d0] ;  /* 0x0000b40000057ab9 */ /* 0x000fe20000000800 */
[----:B------:R-:W-:Y:S01]  /*89f0*/  IADD3 R239, R239, -UR8, R2 ;  /* 0x80000008efef7c10 */ /* 0x000fe2000fffe002 */
        /* <DEDUP_REMOVED lines=8> */
[----:B-1----:R-:W1:Y:S01]  /*8a80*/  I2F.RP R7, UR18 ;  /* 0x0000001200077d06 */ /* 0x002e620008209400 */
[----:B------:R-:W-:-:S07]  /*8a90*/  ULDC.64 UR10, c[0x0][0x1a0] ;  /* 0x00006800000a7ab9 */ /* 0x000fce0000000a00 */
        /* <DEDUP_REMOVED lines=16> */
[----:B------:R-:W-:-:S05]  /*8ba0*/  UMOV UR17, UR37 ;  /* 0x0000002500117c82 */ /* 0x000fca0008000000 */
[----:B------:R-:W-:Y:S02]  /*8bb0*/  UMOV UR15, UR35 ;  /* 0x00000023000f7c82 */ /* 0x000fe40008000000 */
.L_x_5209:
        /* <DEDUP_REMOVED lines=78> */
.L_x_5206:
[C---:B------:R-:W-:Y:S01]  /*90a0*/  ISETP.GE.AND P6, PT, R236.reuse, c[0x0][0x220], PT ;  /* 0x00008800ec007a0c */ /* 0x040fe20003fc6270 */
[----:B------:R-:W-:Y:S01]  /*90b0*/  UISETP.GT.AND UP2, UPT, UR27, UR20, UPT ;  /* 0x000000141b00728c */ /* 0x000fe2000bf44270 */
[C---:B------:R-:W-:Y:S02]  /*90c0*/  IADD3 R2, R236.reuse, 0x40, RZ ;  /* 0x00000040ec027810 */ /* 0x040fe40007ffe0ff */
[----:B------:R-:W-:Y:S02]  /*90d0*/  IADD3 R166, R236, 0x80, RZ ;  /* 0x00000080eca67810 */ /* 0x000fe40007ffe0ff */
[----:B------:R-:W-:Y:S02]  /*90e0*/  ISETP.GE.AND P5, PT, R2, c[0x0][0x220], PT ;  /* 0x0000880002007a0c */ /* 0x000fe40003fa6270 */
[----:B------:R-:W-:Y:S02]  /*90f0*/  IADD3 R2, R236, 0xc0, RZ ;  /* 0x000000c0ec027810 */ /* 0x000fe40007ffe0ff */
[C---:B------:R-:W-:Y:S02]  /*9100*/  IADD3 R249, P1, R3.reuse, UR22, RZ ;  /* 0x0000001603f97c10 */ /* 0x040fe4000ff3e0ff */
[----:B------:R-:W-:Y:S01]  /*9110*/  ISETP.GE.AND P3, PT, R2, c[0x0][0x220], PT ;  /* 0x0000880002007a0c */ /* 0x000fe20003f66270 */
[----:B------:R-:W-:Y:S01]  /*9120*/  @P6 STS.128 [R235+0x10000], RZ ;  /* 0x010000ffeb006388 */ /* 0x000fe20000000c00 */
[CC--:B------:R-:W-:Y:S02]  /*9130*/  LEA R2, P0, R3.reuse, R246.reuse, 0x1 ;  /* 0x000000f603027211 */ /* 0x0c0fe400078008ff */
[----:B------:R-:W-:Y:S02]  /*9140*/  ISETP.GE.AND P4, PT, R166, c[0x0][0x220], PT ;  /* 0x00008800a6007a0c */ /* 0x000fe40003f86270 */
[-C--:B------:R-:W-:Y:S02]  /*9150*/  LEA.HI.X R3, R3, R247.reuse, R164, 0x1, P0 ;  /* 0x000000f703037211 */ /* 0x080fe400000f0ca4 */
        /* <DEDUP_REMOVED lines=126> */
[C---:B----4-:R-:W-:Y:S01]  /*9940*/  HMMA.16816.F32.BF16 R16, R168.reuse, R178, RZ ;  /* 0x000000b2a810723c */ /* 0x050fe200000418ff */
[----:B------:R-:W2:Y:S07]  /*9950*/  LDSM.16.M88.4 R176, [R227+0x8000] ;  /* 0x00800000e3b0783b */ /* 0x000eae0000000200 */
[C---:B------:R-:W-:Y:S08]  /*9960*/  HMMA.16816.F32.BF16 R20, R168.reuse, R180, RZ ;  /* 0x000000b4a814723c */ /* 0x040ff000000418ff */
[C---:B------:R-:W-:Y:S01]  /*9970*/  HMMA.16816.F32.BF16 R24, R168.reuse, R182, RZ ;  /* 0x000000b6a818723c */ /* 0x040fe200000418ff */
[----:B------:R-:W3:Y:S07]  /*9980*/  LDSM.16.M88.4 R180, [R227+0x8800] ;  /* 0x00880000e3b4783b */ /* 0x000eee0000000200 */
[C---:B------:R-:W-:Y:S08]  /*9990*/  HMMA.16816.F32.BF16 R28, R168.reuse, R184, RZ ;  /* 0x000000b8a81c723c */ /* 0x040ff000000418ff */
[----:B-----5:R-:W-:Y:S01]  /*99a0*/  HMMA.16816.F32.BF16 R32, R168, R186, RZ ;  /* 0x000000baa820723c */ /* 0x020fe200000418ff */
        /* <DEDUP_REMOVED lines=266> */
.L_x_5208:
        /* <DEDUP_REMOVED lines=117> */
.L_x_5207:
[----:B-1----:R-:W-:Y:S01]  /*b1a0*/  MOV R180, UR27 ;  /* 0x0000001b00b47c02 */ /* 0x002fe20008000f00 */
[----:B------:R-:W-:Y:S01]  /*b1b0*/  LDSM.16.MT88.4 R184, [R224+0x12800] ;  /* 0x01280000e0b8783b */ /* 0x000fe20000004200 */
[----:B------:R-:W-:Y:S02]  /*b1c0*/  UISETP.GT.AND UP2, UPT, UR27, UR20, UPT ;  /* 0x000000141b00728c */ /* 0x000fe4000bf44270 */
[----:B------:R-:W-:Y:S01]  /*b1d0*/  UIADD3 UR27, UR27, -0x1, URZ ;  /* 0xffffffff1b1b7890 */ /* 0x000fe2000fffe03f */
[----:B------:R-:W-:Y:S01]  /*b1e0*/  IMAD R180, R180, -0x40, R239 ;  /* 0xffffffc0b4b47824 */ /* 0x000fe200078e02ef */
[----:B------:R-:W-:Y:S02]  /*b1f0*/  UMOV UR10, UR24 ;  /* 0x00000018000a7c82 */ /* 0x000fe40008000000 */
[----:B------:R-:W-:Y:S01]  /*b200*/  UMOV UR11, UR23 ;  /* 0x00000017000b7c82 */ /* 0x000fe20008000000 */
        /* <DEDUP_REMOVED lines=159> */
[----:B------:R-:W-:Y:S01]  /*bc00*/  PLOP3.LUT P0, PT, PT, PT, UP2, 0x80, 0x0 ;  /* 0x000000000000781c */ /* 0x000fe20003f0f028 */
[--C-:B------:R-:W-:Y:S02]  /*bc10*/  FFMA.FTZ R193, R8, c[0x0][0x23c], -R198.reuse ;  /* 0x00008f0008c17a23 */ /* 0x100fe400000108c6 */
        /* <DEDUP_REMOVED lines=230> */
[C---:B--2---:R-:W-:Y:S01]  /*ca80*/  F2FP.BF16.PACK_AB R151, R206.reuse, R205 ;  /* 0x000000cdce97723e */ /* 0x044fe200000010ff */
[----:B------:R-:W-:Y:S04]  /*ca90*/  FADD.FTZ R204, R203, R204 ;  /* 0x000000cccbcc7221 */ /* 0x000fe80000010000 */
[----:B------:R-:W-:Y:S02]  /*caa0*/  FADD.FTZ R205, R205, R204 ;  /* 0x000000cccdcd7221 */ /* 0x000fe40000010000 */
[C---:B-1----:R-:W-:Y:S05]  /*cab0*/  HMMA.16816.F32.BF16 R4, R148.reuse, R152, R4 ;  /* 0x000000989404723c */ /* 0x042fea0000041804 */
[----:B------:R-:W-:Y:S03]  /*cac0*/  FADD.FTZ R205, R206, R205 ;  /* 0x000000cdcecd7221 */ /* 0x000fe60000010000 */
        /* <DEDUP_REMOVED lines=8> */
[C---:B-----5:R-:W-:Y:S08]  /*cb50*/  HMMA.16816.F32.BF16 R52, R148.reuse, R156, R52 ;  /* 0x0000009c9434723c */ /* 0x060ff00000041834 */
[C---:B------:R-:W-:Y:S01]  /*cb60*/  HMMA.16816.F32.BF16 R56, R148.reuse, R158, R56 ;  /* 0x0000009e9438723c */ /* 0x040fe20000041838 */
[----:B------:R-:W3:Y:S07]  /*cb70*/  LDSM.16.MT88.4 R156, [R224+0x14800] ;  /* 0x01480000e09c783b */ /* 0x000eee0000004200 */
        /* <DEDUP_REMOVED lines=16> */
[----:B------:R-:W-:Y:S03]  /*cc80*/  FFMA.FTZ R187, R25, c[0x0][0x23c], -R198 ;  /* 0x00008f0019bb7a23 */ /* 0x000fe600000108c6 */
[--C-:B------:R-:W-:Y:S01]  /*cc90*/  FFMA.FTZ R188, R22, c[0x0][0x23c], -R197.reuse ;  /* 0x00008f0016bc7a23 */ /* 0x100fe200000108c5 */
[C---:B------:R-:W-:Y:S01]  /*cca0*/  HMMA.16816.F32.BF16 R96, R148.reuse, R190, R96 ;  /* 0x000000be9460723c */ /* 0x040fe20000041860 */
[----:B------:R-:W5:Y:S03]  /*ccb0*/  MUFU.EX2 R185, R185 ;  /* 0x000000b900b97308 */ /* 0x000f660000000800 */
[--C-:B------:R-:W-:Y:S03]  /*ccc0*/  FFMA.FTZ R189, R23, c[0x0][0x23c], -R197.reuse ;  /* 0x00008f0017bd7a23 */ /* 0x100fe600000108c5 */
[--C-:B------:R-:W-:Y:S01]  /*ccd0*/  FFMA.FTZ R190, R26, c[0x0][0x23c], -R197.reuse ;  /* 0x00008f001abe7a23 */ /* 0x100fe200000108c5 */
[C---:B-1----:R-:W-:Y:S03]  /*cce0*/  HMMA.16816.F32.BF16 R100, R148.reuse, R152, R100 ;  /* 0x000000989464723c */ /* 0x042fe60000041864 */
[----:B------:R-:W-:Y:S01]  /*ccf0*/  MUFU.EX2 R186, R186 ;  /* 0x000000ba00ba7308 */ /* 0x000fe20000000800 */
[----:B------:R-:W-:Y:S02]  /*cd00*/  FFMA.FTZ R191, R27, c[0x0][0x23c], -R197 ;  /* 0x00008f001bbf7a23 */ /* 0x000fe400000108c5 */
[----:B------:R-:W-:Y:S02]  /*cd10*/  LDSM.16.MT88.4 R24, [R226+0x11000] ;  /* 0x01100000e218783b */ /* 0x000fe40000004200 */
[C---:B------:R-:W-:Y:S05]  /*cd20*/  HMMA.16816.F32.BF16 R104, R148.reuse, R154, R104 ;  /* 0x0000009a9468723c */ /* 0x040fea0000041868 */
[----:B------:R-:W1:Y:S01]  /*cd30*/  MUFU.EX2 R187, R187 ;  /* 0x000000bb00bb7308 */ /* 0x000e620000000800 */
[----:B------:R-:W4:Y:S02]  /*cd40*/  LDSM.16.MT88.4 R152, [R226+0x16800] ;  /* 0x01680000e298783b */ /* 0x000f240000004200 */
[C---:B--2---:R-:W-:Y:S04]  /*cd50*/  HMMA.16816.F32.BF16 R108, R148.reuse, R168, R108 ;  /* 0x000000a8946c723c */ /* 0x044fe8000004186c */
[----:B-----5:R-:W-:Y:S03]  /*cd60*/  F2FP.BF16.PACK_AB R20, R185, R184 ;  /* 0x000000b8b914723e */ /* 0x020fe600000010ff */
[----:B------:R-:W-:Y:S01]  /*cd70*/  MUFU.EX2 R188, R188 ;  /* 0x000000bc00bc7308 */ /* 0x000fe20000000800 */
[C---:B------:R-:W-:Y:S01]  /*cd80*/  HMMA.16816.F32.BF16 R112, R148.reuse, R170, R112 ;  /* 0x000000aa9470723c */ /* 0x040fe20000041870 */
[----:B------:R-:W2:Y:S07]  /*cd90*/  LDSM.16.MT88.4 R168, [R225+0x16800] ;  /* 0x01680000e1a8783b */ /* 0x000eae0000004200 */
[C---:B---3--:R-:W-:Y:S01]  /*cda0*/  HMMA.16816.F32.BF16 R116, R148.reuse, R156, R116 ;  /* 0x0000009c9474723c */ /* 0x048fe20000041874 */
[----:B------:R-:W3:Y:S03]  /*cdb0*/  MUFU.EX2 R189, R189 ;  /* 0x000000bd00bd7308 */ /* 0x000ee60000000800 */
[----:B-1----:R-:W-:Y:S04]  /*cdc0*/  F2FP.BF16.PACK_AB R22, R187, R186 ;  /* 0x000000babb16723e */ /* 0x002fe800000010ff */
[C---:B------:R-:W-:Y:S01]  /*cdd0*/  HMMA.16816.F32.BF16 R120, R148.reuse, R158, R120 ;  /* 0x0000009e9478723c */ /* 0x040fe20000041878 */
[----:B------:R-:W1:Y:S02]  /*cde0*/  LDSM.16.MT88.4 R156, [R224+0x16800] ;  /* 0x01680000e09c783b */ /* 0x000e640000004200 */
[----:B------:R-:W-:Y:S05]  /*cdf0*/  MUFU.EX2 R190, R190 ;  /* 0x000000be00be7308 */ /* 0x000fea0000000800 */
[C---:B----4-:R-:W-:Y:S05]  /*ce00*/  HMMA.16816.F32.BF16 R124, R148.reuse, R160, R124 ;  /* 0x000000a0947c723c */ /* 0x050fea000004187c */
[----:B------:R-:W4:Y:S03]  /*ce10*/  MUFU.EX2 R191, R191 ;  /* 0x000000bf00bf7308 */ /* 0x000f260000000800 */
[C---:B------:R-:W-:Y:S01]  /*ce20*/  HMMA.16816.F32.BF16 R128, R148.reuse, R162, R128 ;  /* 0x000000a29480723c */ /* 0x040fe20000041880 */
[----:B------:R-:W-:Y:S03]  /*ce30*/  LDSM.16.MT88.4 R160, [R225+0x11000] ;  /* 0x01100000e1a0783b */ /* 0x000fe60000004200 */
[C---:B---3--:R-:W-:Y:S01]  /*ce40*/  F2FP.BF16.PACK_AB R21, R189.reuse, R188 ;  /* 0x000000bcbd15723e */ /* 0x048fe200000010ff */
[----:B------:R-:W-:Y:S03]  /*ce50*/  FADD.FTZ R188, R188, R205 ;  /* 0x000000cdbcbc7221 */ /* 0x000fe60000010000 */
[C---:B------:R-:W-:Y:S04]  /*ce60*/  HMMA.16816.F32.BF16 R132, R148.reuse, R152, R132 ;  /* 0x000000989484723c */ /* 0x040fe80000041884 */
[----:B------:R-:W-:Y:S04]  /*ce70*/  FADD.FTZ R189, R189, R188 ;  /* 0x000000bcbdbd7221 */ /* 0x000fe80000010000 */
[C---:B------:R-:W-:Y:S01]  /*ce80*/  HMMA.16816.F32.BF16 R136, R148.reuse, R154, R136 ;  /* 0x0000009a9488723c */ /* 0x040fe20000041888 */
[----:B------:R-:W3:Y:S03]  /*ce90*/  LDSM.16.MT88.4 R152, [R228+0x11000] ;  /* 0x01100000e498783b */ /* 0x000ee60000004200 */
[C---:B----4-:R-:W-:Y:S01]  /*cea0*/  F2FP.BF16.PACK_AB R23, R191.reuse, R190 ;  /* 0x000000bebf17723e */ /* 0x050fe200000010ff */
[----:B------:R-:W-:Y:S03]  /*ceb0*/  FADD.FTZ R190, R190, R189 ;  /* 0x000000bdbebe7221 */ /* 0x000fe60000010000 */
[C---:B--2---:R-:W-:Y:S04]  /*cec0*/  HMMA.16816.F32.BF16 R140, R148.reuse, R168, R140 ;  /* 0x000000a8948c723c */ /* 0x044fe8000004188c */
[----:B------:R-:W-:Y:S04]  /*ced0*/  FADD.FTZ R191, R191, R190 ;  /* 0x000000bebfbf7221 */ /* 0x000fe80000010000 */
[C---:B------:R-:W-:Y:S01]  /*cee0*/  HMMA.16816.F32.BF16 R12, R148.reuse, R170, R12 ;  /* 0x000000aa940c723c */ /* 0x040fe2000004180c */
[----:B------:R-:W2:Y:S07]  /*cef0*/  LDSM.16.MT88.4 R168, [R224+0x11000] ;  /* 0x01100000e0a8783b */ /* 0x000eae0000004200 */
[C---:B-1----:R-:W-:Y:S08]  /*cf00*/  HMMA.16816.F32.BF16 R16, R148.reuse, R156, R16 ;  /* 0x0000009c9410723c */ /* 0x042ff00000041810 */
[----:B------:R-:W-:Y:S01]  /*cf10*/  HMMA.16816.F32.BF16 R144, R148, R158, R144 ;  /* 0x0000009e9490723c */ /* 0x000fe20000041890 */
[----:B------:R-:W1:Y:S07]  /*cf20*/  LDSM.16.MT88.4 R148, [R228+0x13000] ;  /* 0x01300000e494783b */ /* 0x000e6e0000004200 */
[C---:B---3--:R-:W-:Y:S01]  /*cf30*/  HMMA.16816.F32.BF16 R4, R20.reuse, R152, R4 ;  /* 0x000000981404723c */ /* 0x048fe20000041804 */
[----:B------:R-:W3:Y:S07]  /*cf40*/  LDSM.16.MT88.4 R156, [R226+0x13000] ;  /* 0x01300000e29c783b */ /* 0x000eee0000004200 */
[C---:B------:R-:W-:Y:S01]  /*cf50*/  HMMA.16816.F32.BF16 R8, R20.reuse, R154, R8 ;  /* 0x0000009a1408723c */ /* 0x040fe20000041808 */
[----:B------:R-:W4:Y:S07]  /*cf60*/  LDSM.16.MT88.4 R152, [R226+0x15000] ;  /* 0x01500000e298783b */ /* 0x000f2e0000004200 */
[C---:B------:R-:W-:Y:S08]  /*cf70*/  HMMA.16816.F32.BF16 R36, R20.reuse, R24, R36 ;  /* 0x000000181424723c */ /* 0x040ff00000041824 */
[C---:B------:R-:W-:Y:S01]  /*cf80*/  HMMA.16816.F32.BF16 R40, R20.reuse, R26, R40 ;  /* 0x0000001a1428723c */ /* 0x040fe20000041828 */
[----:B------:R-:W5:Y:S07]  /*cf90*/  LDSM.16.MT88.4 R24, [R225+0x15000] ;  /* 0x01500000e118783b */ /* 0x000f6e0000004200 */
[C---:B------:R-:W-:Y:S08]  /*cfa0*/  HMMA.16816.F32.BF16 R44, R20.reuse, R160, R44 ;  /* 0x000000a0142c723c */ /* 0x040ff0000004182c */
[C---:B------:R-:W-:Y:S08]  /*cfb0*/  HMMA.16816.F32.BF16 R48, R20.reuse, R162, R48 ;  /* 0x000000a21430723c */ /* 0x040ff00000041830 */
[C---:B--2---:R-:W-:Y:S08]  /*cfc0*/  HMMA.16816.F32.BF16 R52, R20.reuse, R168, R52 ;  /* 0x000000a81434723c */ /* 0x044ff00000041834 */
[C---:B------:R-:W-:Y:S01]  /*cfd0*/  HMMA.16816.F32.BF16 R56, R20.reuse, R170, R56 ;  /* 0x000000aa1438723c */ /* 0x040fe20000041838 */
[----:B------:R-:W-:Y:S07]  /*cfe0*/  LDSM.16.MT88.4 R168, [R226+0x15800] ;  /* 0x01580000e2a8783b */ /* 0x000fee0000004200 */
[C---:B-1----:R-:W-:Y:S08]  /*cff0*/  HMMA.16816.F32.BF16 R60, R20.reuse, R148, R60 ;  /* 0x00000094143c723c */ /* 0x042ff0000004183c */
        /* <DEDUP_REMOVED lines=18> */
[----:B------:R-:W3:Y:S03]  /*d120*/  MUFU.EX2 R177, R177 ;  /* 0x000000b100b17308 */ /* 0x000ee60000000800 */
[--C-:B------:R-:W-:Y:S02]  /*d130*/  FFMA.FTZ R181, R31, c[0x0][0x23c], -R197.reuse ;  /* 0x00008f001fb57a23 */ /* 0x100fe400000108c5 */
[----:B------:R-:W-:Y:S01]  /*d140*/  LDSM.16.MT88.4 R28, [R226+0x11800] ;  /* 0x01180000e21c783b */ /* 0x000fe20000004200 */
[--C-:B------:R-:W-:Y:S01]  /*d150*/  FFMA.FTZ R182, R34, c[0x0][0x23c], -R197.reuse ;  /* 0x00008f0022b67a23 */ /* 0x100fe200000108c5 */
[C---:B----4-:R-:W-:Y:S03]  /*d160*/  HMMA.16816.F32.BF16 R100, R20.reuse, R152, R100 ;  /* 0x000000981464723c */ /* 0x050fe60000041864 */
[----:B------:R-:W-:Y:S01]  /*d170*/  MUFU.EX2 R178, R178 ;  /* 0x000000b200b27308 */ /* 0x000fe20000000800 */
[----:B------:R-:W-:Y:S02]  /*d180*/  FFMA.FTZ R197, R35, c[0x0][0x23c], -R197 ;  /* 0x00008f0023c57a23 */ /* 0x000fe400000108c5 */
[----:B------:R-:W-:Y:S02]  /*d190*/  LDSM.16.MT88.4 R32, [R225+0x11800] ;  /* 0x01180000e120783b */ /* 0x000fe40000004200 */
[C---:B------:R-:W-:Y:S05]  /*d1a0*/  HMMA.16816.F32.BF16 R104, R20.reuse, R154, R104 ;  /* 0x0000009a1468723c */ /* 0x040fea0000041868 */
[----:B------:R-:W4:Y:S01]  /*d1b0*/  MUFU.EX2 R179, R198 ;  /* 0x000000c600b37308 */ /* 0x000f220000000800 */
[----:B------:R-:W3:Y:S02]  /*d1c0*/  LDSM.16.MT88.4 R152, [R226+0x17000] ;  /* 0x01700000e298783b */ /* 0x000ee40000004200 */
[C---:B-----5:R-:W-:Y:S07]  /*d1d0*/  HMMA.16816.F32.BF16 R108, R20.reuse, R24, R108 ;  /* 0x00000018146c723c */ /* 0x060fee000004186c */
[----:B------:R-:W-:Y:S01]  /*d1e0*/  MUFU.EX2 R180, R180 ;  /* 0x000000b400b47308 */ /* 0x000fe20000000800 */
[C---:B------:R-:W-:Y:S01]  /*d1f0*/  HMMA.16816.F32.BF16 R112, R20.reuse, R26, R112 ;  /* 0x0000001a1470723c */ /* 0x040fe20000041870 */
[----:B------:R-:W5:Y:S07]  /*d200*/  LDSM.16.MT88.4 R24, [R225+0x17000] ;  /* 0x01700000e118783b */ /* 0x000f6e0000004200 */
[C---:B-1----:R-:W-:Y:S01]  /*d210*/  HMMA.16816.F32.BF16 R116, R20.reuse, R148, R116 ;  /* 0x000000941474723c */ /* 0x042fe20000041874 */
[----:B------:R-:W1:Y:S07]  /*d220*/  MUFU.EX2 R181, R181 ;  /* 0x000000b500b57308 */ /* 0x000e6e0000000800 */
[C---:B------:R-:W-:Y:S01]  /*d230*/  HMMA.16816.F32.BF16 R120, R20.reuse, R150, R120 ;  /* 0x000000961478723c */ /* 0x040fe20000041878 */
[----:B------:R-:W1:Y:S02]  /*d240*/  LDSM.16.MT88.4 R148, [R224+0x17000] ;  /* 0x01700000e094783b */ /* 0x000e640000004200 */
[----:B------:R-:W-:Y:S05]  /*d250*/  MUFU.EX2 R182, R182 ;  /* 0x000000b600b67308 */ /* 0x000fea0000000800 */
[C---:B--2---:R-:W-:Y:S05]  /*d260*/  HMMA.16816.F32.BF16 R124, R20.reuse, R156, R124 ;  /* 0x0000009c147c723c */ /* 0x044fea000004187c */
[----:B------:R-:W2:Y:S03]  /*d270*/  MUFU.EX2 R197, R197 ;  /* 0x000000c500c57308 */ /* 0x000ea60000000800 */
        /* <DEDUP_REMOVED lines=8> */
[C---:B-1----:R-:W-:Y:S08]  /*d300*/  HMMA.16816.F32.BF16 R16, R20.reuse, R148, R16 ;  /* 0x000000941410723c */ /* 0x042ff00000041810 */
[----:B------:R-:W-:Y:S01]  /*d310*/  HMMA.16816.F32.BF16 R144, R20, R150, R144 ;  /* 0x000000961490723c */ /* 0x000fe20000041890 */
[----:B------:R-:W-:Y:S06]  /*d320*/  LDSM.16.MT88.4 R148, [R225+0x13800] ;  /* 0x01380000e194783b */ /* 0x000fec0000004200 */
[----:B------:R-:W-:Y:S02]  /*d330*/  F2FP.BF16.PACK_AB R20, R177, R176 ;  /* 0x000000b0b114723e */ /* 0x000fe400000010ff */
[----:B----4-:R-:W-:Y:S03]  /*d340*/  F2FP.BF16.PACK_AB R22, R179, R178 ;  /* 0x000000b2b316723e */ /* 0x010fe600000010ff */
[----:B------:R-:W-:Y:S01]  /*d350*/  F2FP.BF16.PACK_AB R21, R181, R180 ;  /* 0x000000b4b515723e */ /* 0x000fe200000010ff */
[----:B------:R-:W-:Y:S01]  /*d360*/  FADD.FTZ R180, R180, R191 ;  /* 0x000000bfb4b47221 */ /* 0x000fe20000010000 */
[----:B--2---:R-:W-:Y:S03]  /*d370*/  F2FP.BF16.PACK_AB R23, R197, R182 ;  /* 0x000000b6c517723e */ /* 0x004fe600000010ff */
[----:B------:R-:W-:Y:S04]  /*d380*/  FADD.FTZ R181, R181, R180 ;  /* 0x000000b4b5b57221 */ /* 0x000fe80000010000 */
[C---:B------:R-:W-:Y:S01]  /*d390*/  HMMA.16816.F32.BF16 R160, R20.reuse, R156, R4 ;  /* 0x0000009c14a0723c */ /* 0x040fe20000041804 */
[----:B------:R-:W1:Y:S02]  /*d3a0*/  LDSM.16.MT88.4 R4, [R228+0x13800] ;  /* 0x01380000e404783b */ /* 0x000e640000004200 */
[----:B------:R-:W-:Y:S04]  /*d3b0*/  FADD.FTZ R182, R182, R181 ;  /* 0x000000b5b6b67221 */ /* 0x000fe80000010000 */
[----:B------:R-:W-:Y:S01]  /*d3c0*/  FADD.FTZ R243, R197, R182 ;  /* 0x000000b6c5f37221 */ /* 0x000fe20000010000 */
        /* <DEDUP_REMOVED lines=19> */
[C---:B------:R-:W-:Y:S08]  /*d500*/  HMMA.16816.F32.BF16 R84, R20.reuse, R152, R84 ;  /* 0x000000981454723c */ /* 0x040ff00000041854 */
[C---:B------:R-:W-:Y:S01]  /*d510*/  HMMA.16816.F32.BF16 R88, R20.reuse, R154, R88 ;  /* 0x0000009a1458723c */ /* 0x040fe20000041858 */
[----:B------:R-:W2:Y:S07]  /*d520*/  LDSM.16.MT88.4 R152, [R225+0x17800] ;  /* 0x01780000e198783b */ /* 0x000eae0000004200 */
        /* <DEDUP_REMOVED lines=9> */
[C---:B------:R-:W-:Y:S08]  /*d5c0*/  HMMA.16816.F32.BF16 R128, R20.reuse, R26, R128 ;  /* 0x0000001a1480723c */ /* 0x040ff00000041880 */
[C---:B-1----:R-:W-:Y:S07]  /*d5d0*/  HMMA.16816.F32.BF16 R132, R20.reuse, R4, R132 ;  /* 0x000000041484723c */ /* 0x042fee0000041884 */
[----:B------:R-:W-:Y:S01]  /*d5e0*/  FADD.FTZ R5, R201, R200 ;  /* 0x000000c8c9057221 */ /* 0x000fe20000010000 */
[C---:B------:R-:W-:Y:S04]  /*d5f0*/  HMMA.16816.F32.BF16 R136, R20.reuse, R6, R136 ;  /* 0x000000061488723c */ /* 0x040fe80000041888 */
[----:B------:R-:W-:Y:S04]  /*d600*/  FADD.FTZ R5, R202, R5 ;  /* 0x00000005ca057221 */ /* 0x000fe80000010000 */
[C---:B--2---:R-:W-:Y:S04]  /*d610*/  HMMA.16816.F32.BF16 R140, R20.reuse, R152, R140 ;  /* 0x00000098148c723c */ /* 0x044fe8000004188c */
[----:B------:R-:W-:Y:S04]  /*d620*/  FADD.FTZ R184, R184, R5 ;  /* 0x00000005b8b87221 */ /* 0x000fe80000010000 */
[C---:B------:R-:W-:Y:S04]  /*d630*/  HMMA.16816.F32.BF16 R152, R20.reuse, R154, R12 ;  /* 0x0000009a1498723c */ /* 0x040fe8000004180c */
[----:B------:R-:W-:Y:S04]  /*d640*/  FADD.FTZ R185, R185, R184 ;  /* 0x000000b8b9b97221 */ /* 0x000fe80000010000 */
[C---:B------:R-:W-:Y:S04]  /*d650*/  HMMA.16816.F32.BF16 R148, R20.reuse, R8, R16 ;  /* 0x000000081494723c */ /* 0x040fe80000041810 */
[----:B------:R-:W-:Y:S04]  /*d660*/  FADD.FTZ R186, R186, R185 ;  /* 0x000000b9baba7221 */ /* 0x000fe80000010000 */
[----:B------:R-:W-:Y:S01]  /*d670*/  FADD.FTZ R187, R187, R186 ;  /* 0x000000babbbb7221 */ /* 0x000fe20000010000 */
[----:B------:R-:W-:Y:S03]  /*d680*/  HMMA.16816.F32.BF16 R144, R20, R10, R144 ;  /* 0x0000000a1490723c */ /* 0x000fe60000041890 */
[----:B------:R-:W-:Y:S04]  /*d690*/  FADD.FTZ R176, R176, R187 ;  /* 0x000000bbb0b07221 */ /* 0x000fe80000010000 */
[----:B------:R-:W-:Y:S05]  /*d6a0*/  FADD.FTZ R177, R177, R176 ;  /* 0x000000b0b1b17221 */ /* 0x000fea0000010000 */
[----:B------:R-:W-:Y:S04]  /*d6b0*/  FADD.FTZ R178, R178, R177 ;  /* 0x000000b1b2b27221 */ /* 0x000fe80000010000 */
[----:B------:R-:W-:Y:S01]  /*d6c0*/  FADD.FTZ R245, R179, R178 ;  /* 0x000000b2b3f57221 */ /* 0x000fe20000010000 */
[----:B------:R-:W-:-:S05]  /*d6d0*/  @P0 BRA `(.L_x_5209) ;  /* 0xffffb4e000000947 */ /* 0x000fca000383ffff */
.L_x_5205:
        /* <DEDUP_REMOVED lines=97> */
[C---:B------:R-:W-:Y:S01]  /*dcf0*/  FMUL.FTZ R53, R7.reuse, R53 ;  /* 0x0000003507357220 */ /* 0x040fe20000410000 */
[----:B------:R-:W1:Y:S01]  /*dd00*/  @P3 MUFU.LG2 R2, R2 ;  /* 0x0000000200023308 */ /* 0x000e620000000c00 */
[----:B------:R-:W-:Y:S01]  /*dd10*/  FMUL.FTZ R55, R6, R55 ;  /* 0x0000003706377220 */ /* 0x000fe20000410000 */
[----:B------:R-:W-:Y:S01]  /*dd20*/  IADD3 R9, R0, -R9, RZ ;  /* 0x8000000900097210 */ /* 0x000fe20007ffe0ff */
[----:B------:R-:W-:Y:S01]  /*dd30*/  FMUL.FTZ R54, R6, R54 ;  /* 0x0000003606367220 */ /* 0x000fe20000410000 */
[----:B------:R-:W-:Y:S01]  /*dd40*/  IADD3 R11, R10, -R11, RZ ;  /* 0x8000000b0a0b7210 */ /* 0x000fe20007ffe0ff */
        /* <DEDUP_REMOVED lines=235> */
.L_x_5211:
[----:B--234-:R-:W-:Y:S05]  /*ec00*/  BSYNC B0 ;  /* 0x0000000000007941 */ /* 0x01cfea0003800000 */
.L_x_5210:
        /* <DEDUP_REMOVED lines=23> */
.L_x_5213:
[----:B------:R-:W-:Y:S05]  /*ed80*/  BSYNC B0 ;  /* 0x0000000000007941 */ /* 0x000fea0003800000 */
.L_x_5212:
        /* <DEDUP_REMOVED lines=14> */
.L_x_5215:
[----:B------:R-:W-:Y:S05]  /*ee70*/  BSYNC B0 ;  /* 0x0000000000007941 */ /* 0x000fea0003800000 */
.L_x_5214:
        /* <DEDUP_REMOVED lines=14> */
.L_x_5217:
[----:B------:R-:W-:Y:S05]  /*ef60*/  BSYNC B0 ;  /* 0x0000000000007941 */ /* 0x000fea0003800000 */
.L_x_5216:
        /* <DEDUP_REMOVED lines=14> */
.L_x_5219:
[----:B------:R-:W-:Y:S05]  /*f050*/  BSYNC B0 ;  /* 0x0000000000007941 */ /* 0x000fea0003800000 */
.L_x_5218:
        /* <DEDUP_REMOVED lines=14> */
.L_x_5221:
[----:B------:R-:W-:Y:S05]  /*f140*/  BSYNC B0 ;  /* 0x0000000000007941 */ /* 0x000fea0003800000 */
.L_x_5220:
        /* <DEDUP_REMOVED lines=14> */
.L_x_5223:
[----:B------:R-:W-:Y:S05]  /*f230*/  BSYNC B0 ;  /* 0x0000000000007941 */ /* 0x000fea0003800000 */
.L_x_5222:
        /* <DEDUP_REMOVED lines=14> */
.L_x_5225:
[----:B------:R-:W-:Y:S05]  /*f320*/  BSYNC B0 ;  /* 0x0000000000007941 */ /* 0x000fea0003800000 */
.L_x_5224:
        /* <DEDUP_REMOVED lines=15> */
.L_x_5226:
        /* <DEDUP_REMOVED lines=14> */
.L_x_8960:


//--------------------- .text._ZN5flash24flash_fwd_splitkv_kernelI23Flash_fwd_kernel_traitsILi256ELi64ELi64ELi4ELb0ELb0EN7cutlass10bfloat16_tE19Flash_kernel_traitsILi256ELi64ELi64ELi4ES3_EELb0ELb0ELb1ELb0ELb0ELb1ELb1ELb0EEEvNS_16Flash_fwd_paramsE --------------------------
	.section	.text._ZN5flash24flash_fwd_splitkv_kernelI23Flash_fwd_kernel_traitsILi256ELi64ELi64ELi4ELb0ELb0EN7cutlass10bfloat16_tE19Flash_kernel_traitsILi256ELi64ELi64ELi4ES3_EELb0ELb0ELb1ELb0ELb0ELb1ELb1ELb0EEEvNS_16Flash_fwd_paramsE,"ax",@progbits
	.sectioninfo	@"SHI_REGISTERS=255"
	.align	128
        .global         _ZN5flash24flash_fwd_splitkv_kernelI23Flash_fwd_kernel_traitsILi256ELi64ELi64ELi4ELb0ELb0EN7cutlass10bfloat16_tE19Flash_kernel_traitsILi256ELi64ELi64ELi4ES3_EELb0ELb0ELb1ELb0ELb0ELb1ELb1ELb0EEEvNS_16Flash_fwd_paramsE
        .type           _ZN5flash24flash_fwd_splitkv_kernelI23Flash_fwd_kernel_traitsILi256ELi64ELi64ELi4ELb0ELb0EN7cutlass10bfloat16_tE19Flash_kernel_traitsILi256ELi64ELi64ELi4ES3_EELb0ELb0ELb1ELb0ELb0ELb1ELb1ELb0EEEvNS_16Flash_fwd_paramsE,@function
        .size           _ZN5flash24flash_fwd_splitkv_kernelI23Flash_fwd_kernel_traitsILi256ELi64ELi64ELi4ELb0ELb0EN7cutlass10bfloat16_tE19Flash_kernel_traitsILi256ELi64ELi64ELi4ES3_EELb0ELb0ELb1ELb0ELb0ELb1ELb1ELb0EEEvNS_16Flash_fwd_paramsE,(.L_x_8961 - _ZN5flash24flash_fwd_splitkv_kernelI23Flash_fwd_kernel_traitsILi256ELi64ELi64ELi4ELb0ELb0EN7cutlass10bfloat16_tE19Flash_kernel_traitsILi256ELi64ELi64ELi4ES3_EELb0ELb0ELb1ELb0ELb0ELb1ELb1ELb0EEEvNS_16Flash_fwd_paramsE)
        .other          _ZN5flash24flash_fwd_splitkv_kernelI23Flash_fwd_kernel_traitsILi256ELi64ELi64ELi4ELb0ELb0EN7cutlass10bfloat16_tE19Flash_kernel_traitsILi256ELi64ELi64ELi4ES3_EELb0ELb0ELb1ELb0ELb0ELb1ELb1ELb0EEEvNS_16Flash_fwd_paramsE,@"STO_CUDA_ENTRY STV_DEFAULT"
_ZN5flash24flash_fwd_splitkv_kernelI23Flash_fwd_kernel_traitsILi256ELi64ELi64ELi4ELb0ELb0EN7cutlass10bfloat16_tE19Flash_kernel_traitsILi256ELi64ELi64ELi4ES3_EELb0ELb0ELb1ELb0ELb0ELb1ELb1ELb0EEEvNS_16Flash_fwd_paramsE:
.text._ZN5flash24flash_fwd_splitkv_kernelI23Flash_fwd_kernel_traitsILi256ELi64ELi64ELi4ELb0ELb0EN7cutlass10bfloat16_tE19Flash_kernel_traitsILi256ELi64ELi64ELi4ES3_EELb0ELb0ELb1ELb0ELb0ELb1ELb1ELb0EEEvNS_16Flash_fwd_paramsE:
        /* <DEDUP_REMOVED lines=78> */
.L_x_5227:
[----:B------:R-:W-:Y:S02]  /*04e0*/  ULDC UR7, c[0x0][0x218] ;  /* 0x0000860000077ab9 */ /* 0x000fe40000000800 */
.L_x_5228:
        /* <DEDUP_REMOVED lines=101> */
.L_x_5231:
[----:B------:R-:W-:Y:S05]  /*0b40*/  BSYNC B0 ;  /* 0x0000000000007941 */ /* 0x000fea0003800000 */
.L_x_5230:
        /* <DEDUP_REMOVED lines=12> */
.L_x_5233:
[----:B------:R-:W-:Y:S05]  /*0c10*/  BSYNC B0 ;  /* 0x0000000000007941 */ /* 0x000fea0003800000 */
.L_x_5232:
        /* <DEDUP_REMOVED lines=12> */
.L_x_5235:
[----:B------:R-:W-:Y:S05]  /*0ce0*/  BSYNC B0 ;  /* 0x0000000000007941 */ /* 0x000fea0003800000 */
.L_x_5234:
        /* <DEDUP_REMOVED lines=12> */
.L_x_5237:
[----:B------:R-:W-:Y:S05]  /*0db0*/  BSYNC B0 ;  /* 0x0000000000007941 */ /* 0x000fea0003800000 */
.L_x_5236:
        /* <DEDUP_REMOVED lines=12> */
.L_x_5239:
[----:B------:R-:W-:Y:S05]  /*0e80*/  BSYNC B0 ;  /* 0x0000000000007941 */ /* 0x000fea0003800000 */
.L_x_5238:
        /* <DEDUP_REMOVED lines=12> */
.L_x_5241:
[----:B------:R-:W-:Y:S05]  /*0f50*/  BSYNC B0 ;  /* 0x0000000000007941 */ /* 0x000fea0003800000 */
.L_x_5240:
        /* <DEDUP_REMOVED lines=12> */
.L_x_5243:
[----:B------:R-:W-:Y:S05]  /*1020*/  BSYNC B0 ;  /* 0x0000000000007941 */ /* 0x000fea0003800000 */
.L_x_5242:
        /* <DEDUP_REMOVED lines=12> */
.L_x_5245:
[----:B------:R-:W-:Y:S05]  /*10f0*/  BSYNC B0 ;  /* 0x0000000000007941 */ /* 0x000fea0003800000 */
.L_x_5244:
        /* <DEDUP_REMOVED lines=32> */
.L_x_5229:
        /* <DEDUP_REMOVED lines=120> */
.L_x_5246:
        /* <DEDUP_REMOVED lines=19> */
.L_x_5248:
        /* <DEDUP_REMOVED lines=60> */
.L_x_5247:
        /* <DEDUP_REMOVED lines=133> */
.L_x_5250:
[----:B------:R-:W-:Y:S05]  /*27c0*/  BSYNC B0 ;  /* 0x0000000000007941 */ /* 0x000fea0003800000 */
.L_x_5249:
        /* <DEDUP_REMOVED lines=45> */
.L_x_5252:
[----:B------:R-:W-:Y:S05]  /*2aa0*/  BSYNC B0 ;  /* 0x0000000000007941 */ /* 0x000fea0003800000 */
.L_x_5251:
        /* <DEDUP_REMOVED lines=45> */
.L_x_5254:
[----:B------:R-:W-:Y:S05]  /*2d80*/  BSYNC B0 ;  /* 0x0000000000007941 */ /* 0x000fea0003800000 */
.L_x_5253:
        /* <DEDUP_REMOVED lines=44> */
.L_x_5256:
[----:B------:R-:W-:Y:S05]  /*3050*/  BSYNC B0 ;  /* 0x0000000000007941 */ /* 0x000fea0003800000 */
.L_x_5255:
        /* <DEDUP_REMOVED lines=39> */
.L_x_5258:
[----:B------:R-:W-:Y:S05]  /*32d0*/  BSYNC B0 ;  /* 0x0000000000007941 */ /* 0x000fea0003800000 */
.L_x_5257:
        /* <DEDUP_REMOVED lines=41> */
.L_x_5260:
[----:B------:R-:W-:Y:S05]  /*3570*/  BSYNC B0 ;  /* 0x0000000000007941 */ /* 0x000fea0003800000 */
.L_x_5259:
        /* <DEDUP_REMOVED lines=40> */
.L_x_5262:
[----:B------:R-:W-:Y:S05]  /*3800*/  BSYNC B0 ;  /* 0x0000000000007941 */ /* 0x000fea0003800000 */
.L_x_5261:
        /* <DEDUP_REMOVED lines=40> */
.L_x_5264:
[----:B------:R-:W-:Y:S05]  /*3a90*/  BSYNC B0 ;  /* 0x0000000000007941 */ /* 0x000fea0003800000 */
.L_x_5263:
        /* <DEDUP_REMOVED lines=33> */
[----:B------:R-:W-:Y:S01]  /*3cb0*/  @!P3 IMAD.MOV.U32 R195, RZ, RZ, R252 ;  /* 0x000000ffffc3b224 */ /* 0x000fe200078e00fc */
[----:B------:R3:W-:Y:S01]  /*3cc0*/  @P3 STS.128 [R243+0x10000], RZ ;  /* 0x010000fff3003388 */ /* 0x0007e20000000c00 */
[----:B-1----:R-:W-:Y:S02]  /*3cd0*/  @!P2 IMAD.MOV.U32 R16, RZ, RZ, R194 ;  /* 0x000000ffff10a224 */ /* 0x002fe400078e00c2 */
[--C-:B------:R-:W-:Y:S01]  /*3ce0*/  @!P2 IMAD.MOV.U32 R17, RZ, RZ, R252.reuse ;  /* 0x000000ffff11a224 */ /* 0x100fe200078e00fc */
        /* <DEDUP_REMOVED lines=10> */
[----:B-1----:R-:W-:-:S05]  /*3d90*/  @!P1 IMAD.MOV.U32 R195, RZ, RZ, R252 ;  /* 0x000000ffffc39224 */ /* 0x002fca00078e00fc */
[----:B------:R-:W-:Y:S01]  /*3da0*/  @!PT LDS RZ, [RZ] ;  /* 0x00000000fffff984 */ /* 0x000fe20000000800 */
[----:B------:R-:W-:Y:S01]  /*3db0*/  @!PT LDS RZ, [RZ] ;  /* 0x00000000fffff984 */ /* 0x000fe20000000800 */
[----:B------:R-:W-:Y:S01]  /*3dc0*/  @!PT LDS RZ, [RZ] ;  /* 0x00000000fffff984 */ /* 0x000fe20000000800 */
[----:B------:R3:W-:Y:S04]  /*3dd0*/  @!P1 LDGSTS.E.BYPASS.LTC128B.128 [R243+0x14000], [R194.64+0x100] ;  /* 0x14000100c2f39fae */ /* 0x0007e8000b901d60 */
[----:B------:R3:W-:Y:S01]  /*3de0*/  @P0 STS.128 [R243+0x16000], RZ ;  /* 0x016000fff3000388 */ /* 0x0007e20000000c00 */
[----:B------:R-:W-:Y:S05]  /*3df0*/  @P0 BRA `(.L_x_5266) ;  /* 0x0000005000000947 */ /* 0x000fea0003800000 */
[----:B---3--:R-:W-:-:S05]  /*3e00*/  MOV R195, R252 ;  /* 0x000000fc00c37202 */ /* 0x008fca0000000f00 */
[----:B------:R-:W-:Y:S01]  /*3e10*/  @!PT LDS RZ, [RZ] ;  /* 0x00000000fffff984 */ /* 0x000fe20000000800 */
[----:B------:R-:W-:Y:S01]  /*3e20*/  @!PT LDS RZ, [RZ] ;  /* 0x00000000fffff984 */ /* 0x000fe20000000800 */
[----:B------:R-:W-:Y:S01]  /*3e30*/  @!PT LDS RZ, [RZ] ;  /* 0x00000000fffff984 */ /* 0x000fe20000000800 */
[----:B------:R1:W-:Y:S02]  /*3e40*/  LDGSTS.E.BYPASS.LTC128B.128 [R243+0x16000], [R194.64+0x180] ;  /* 0x16000180c2f37fae */ /* 0x0003e4000b901d60 */
.L_x_5266:
[----:B------:R-:W-:Y:S05]  /*3e50*/  BSYNC B0 ;  /* 0x0000000000007941 */ /* 0x000fea0003800000 */
.L_x_5265:
        /* <DEDUP_REMOVED lines=10> */
[----:B------:R-:W-:Y:S01]  /*3f00*/  IMAD.U32 R12, RZ, RZ, UR22 ;  /* 0x00000016ff0c7e24 */ /* 0x000fe2000f8e00ff */
[----:B------:R-:W-:Y:S01]  /*3f10*/  ISETP.GE.AND P2, PT, R4, c[0x0][0x220], PT ;  /* 0x0000880004007a0c */ /* 0x000fe20003f46270 */
[----:B---3--:R-:W-:Y:S01]  /*3f20*/  IMAD.U32 R17, RZ, RZ, UR21 ;  /* 0x00000015ff117e24 */ /* 0x008fe2000f8e00ff */
[----:B-1----:R-:W-:-:S07]  /*3f30*/  IADD3 R16, P0, R8, UR22, RZ ;  /* 0x0000001608107c10 */ /* 0x002fce000ff1e0ff */
        /* <DEDUP_REMOVED lines=31> */
.L_x_5268:
[----:B------:R-:W-:Y:S05]  /*4130*/  BSYNC B0 ;  /* 0x0000000000007941 */ /* 0x000fea0003800000 */
.L_x_5267:
        /* <DEDUP_REMOVED lines=14> */
[----:B---3--:R-:W-:Y:S01]  /*4220*/  IMAD.U32 R17, RZ, RZ, UR13 ;  /* 0x0000000dff117e24 */ /* 0x008fe2000f8e00ff */
[----:B------:R-:W-:-:S04]  /*4230*/  IADD3 R12, P0, R8, UR13, RZ ;  /* 0x0000000d080c7c10 */ /* 0x000fc8000ff1e0ff */
[----:B------:R-:W-:Y:S01]  /*4240*/  IMAD.U32 R11, RZ, RZ, UR5 ;  /* 0x00000005ff0b7e24 */ /* 0x000fe2000f8e00ff */
[C---:B-1----:R-:W-:Y:S01]  /*4250*/  @!P4 LEA R16, P1, R17.reuse, R194, 0x1 ;  /* 0x000000c21110c211 */ /* 0x042fe200078208ff */
        /* <DEDUP_REMOVED lines=30> */
.L_x_5270:
[----:B------:R-:W-:Y:S05]  /*4440*/  BSYNC B0 ;  /* 0x0000000000007941 */ /* 0x000fea0003800000 */
.L_x_5269:
        /* <DEDUP_REMOVED lines=13> */
[----:B------:R-:W-:Y:S01]  /*4520*/  ISETP.GE.AND P2, PT, R4, c[0x0][0x220], PT ;  /* 0x0000880004007a0c */ /* 0x000fe20003f46270 */
[----:B------:R-:W-:Y:S01]  /*4530*/  IMAD.MOV.U32 R14, RZ, RZ, R8 ;  /* 0x000000ffff0e7224 */ /* 0x000fe200078e0008 */
[----:B------:R-:W-:Y:S01]  /*4540*/  ISETP.GE.AND P0, PT, R3, c[0x0][0x220], PT ;  /* 0x0000880003007a0c */ /* 0x000fe20003f06270 */
[----:B------:R-:W-:-:S02]  /*4550*/  IMAD R8, R10, 0x30, RZ ;  /* 0x000000300a087824 */ /* 0x000fc400078e02ff */
[----:B------:R-:W-:-:S04]  /*4560*/  IMAD.WIDE.U32 R14, R9, 0x30, R14 ;  /* 0x00000030090e7825 */ /* 0x000fc800078e000e */
[----:B-1-3--:R-:W-:Y:S01]  /*4570*/  @!P4 MOV R195, R252 ;  /* 0x000000fc00c3c202 */ /* 0x00afe20000000f00 */
[----:B------:R-:W-:Y:S01]  /*4580*/  @!P4 IMAD R10, R10, 0x60, RZ ;  /* 0x000000600a0ac824 */ /* 0x000fe200078e02ff */
[C---:B------:R-:W-:Y:S01]  /*4590*/  @!P3 LEA R20, P5, R14.reuse, c[0x0][0x170], 0x1 ;  /* 0x00005c000e14ba11 */ /* 0x040fe200078a08ff */
[----:B------:R1:W-:Y:S01]  /*45a0*/  @P4 STS.128 [R243+0x11800], RZ ;  /* 0x011800fff3004388 */ /* 0x0003e20000000c00 */
[----:B------:R-:W-:Y:S01]  /*45b0*/  @!P2 LEA R16, P1, R14, c[0x0][0x170], 0x1 ;  /* 0x00005c000e10aa11 */ /* 0x000fe200078208ff */
        /* <DEDUP_REMOVED lines=27> */
.L_x_5272:
[----:B------:R-:W-:Y:S05]  /*4770*/  BSYNC B0 ;  /* 0x0000000000007941 */ /* 0x000fea0003800000 */
.L_x_5271:
[C---:B---3--:R-:W-:Y:S01]  /*4780*/  IMAD.SHL.U32 R8, R2.reuse, 0x40, RZ ;  /* 0x0000004002087824 */ /* 0x048fe200078e00ff */
[----:B------:R-:W-:Y:S01]  /*4790*/  R2P PR, R2, 0x6 ;  /* 0x0000000602007804 */ /* 0x000fe20000000000 */
[----:B------:R-:W-:Y:S01]  /*47a0*/  IMAD.SHL.U32 R18, R18, 0x8, RZ ;  /* 0x0000000812127824 */ /* 0x000fe200078e00ff */
[----:B------:R-:W0:Y:S01]  /*47b0*/  LDGDEPBAR ;  /* 0x00000000000079af */ /* 0x000e220000000000 */
[----:B------:R-:W-:Y:S01]  /*47c0*/  IMAD R242, R81, 0x400, R0 ;  /* 0x0000040051f27824 */ /* 0x000fe200078e0200 */
[----:B------:R-:W-:Y:S01]  /*47d0*/  LOP3.LUT R9, R8, 0x1c0, RZ, 0xc0, !PT ;  /* 0x000001c008097812 */ /* 0x000fe200078ec0ff */
[----:B------:R-:W-:Y:S01]  /*47e0*/  IMAD.U32 R131, RZ, RZ, UR9 ;  /* 0x00000009ff837e24 */ /* 0x000fe2000f8e00ff */
        /* <DEDUP_REMOVED lines=13> */
[----:B------:R-:W3:Y:S01]  /*48c0*/  LDSM.16.M88.4 R8, [R241+0x8000] ;  /* 0x00800000f108783b */ /* 0x000ee20000000200 */
[C---:B------:R-:W-:Y:S02]  /*48d0*/  IADD3 R2, R241.reuse, 0x8000, RZ ;  /* 0x00008000f1027810 */ /* 0x040fe40007ffe0ff */
[----:B------:R-:W-:Y:S01]  /*48e0*/  IADD3 R239, R241, 0x8020, RZ ;  /* 0x00008020f1ef7810 */ /* 0x000fe20007ffe0ff */
[----:B------:R-:W5:Y:S01]  /*48f0*/  LDSM.16.M88.4 R52, [R241+0x9000] ;  /* 0x00900000f134783b */ /* 0x000f620000000200 */
[----:B------:R-:W-:Y:S01]  /*4900*/  @P1 IADD3 R239, R2, -0x20, RZ ;  /* 0xffffffe002ef1810 */ /* 0x000fe20007ffe0ff */
[----:B------:R-:W-:Y:S02]  /*4910*/  IMAD.MOV.U32 R2, RZ, RZ, 0x40 ;  /* 0x00000040ff027424 */ /* 0x000fe400078e00ff */
[----:B------:R-:W1:Y:S01]  /*4920*/  LDSM.16.M88.4 R28, [R241+0x8800] ;  /* 0x00880000f11c783b */ /* 0x000e620000000200 */
[C---:B------:R-:W-:Y:S02]  /*4930*/  IADD3 R231, R239.reuse, 0x800, RZ ;  /* 0x00000800efe77810 */ /* 0x040fe40007ffe0ff */
[----:B------:R-:W-:Y:S01]  /*4940*/  SEL R2, R2, 0xffffffc0, !P2 ;  /* 0xffffffc002027807 */ /* 0x000fe20005000000 */
[----:B------:R-:W4:Y:S01]  /*4950*/  LDSM.16.M88.4 R32, [R241+0x9800] ;  /* 0x00980000f120783b */ /* 0x000f220000000200 */
[----:B------:R-:W-:-:S02]  /*4960*/  IADD3 R230, R239, 0x1000, RZ ;  /* 0x00001000efe67810 */ /* 0x000fc40007ffe0ff */
[----:B------:R-:W-:Y:S01]  /*4970*/  IADD3 R229, R239, 0x1800, RZ ;  /* 0x00001800efe57810 */ /* 0x000fe20007ffe0ff */
[----:B------:R-:W2:Y:S01]  /*4980*/  LDSM.16.M88.4 R68, [R239] ;  /* 0x00000000ef44783b */ /* 0x000ea20000000200 */
[----:B------:R-:W-:Y:S01]  /*4990*/  IMAD.IADD R235, R241, 0x1, R2 ;  /* 0x00000001f1eb7824 */ /* 0x000fe200078e0202 */
[----:B------:R-:W-:Y:S01]  /*49a0*/  IADD3 R227, R239, 0x2000, RZ ;  /* 0x00002000efe37810 */ /* 0x000fe20007ffe0ff */
[----:B------:R-:W-:Y:S01]  /*49b0*/  IMAD.IADD R228, R2, 0x1, R239 ;  /* 0x0000000102e47824 */ /* 0x000fe200078e02ef */
[----:B-1----:R-:W1:Y:S01]  /*49c0*/  LDSM.16.M88.4 R20, [R239+0x1000] ;  /* 0x00100000ef14783b */ /* 0x002e620000000200 */
[----:B------:R-:W-:Y:S01]  /*49d0*/  IMAD.SHL.U32 R2, R165, 0x2, RZ ;  /* 0x00000002a5027824 */ /* 0x000fe200078e00ff */
[C---:B------:R-:W-:Y:S02]  /*49e0*/  IADD3 R226, R239.reuse, 0x2800, RZ ;  /* 0x00002800efe27810 */ /* 0x040fe40007ffe0ff */
[----:B------:R-:W1:Y:S01]  /*49f0*/  LDSM.16.M88.4 R56, [R239+0x800] ;  /* 0x00080000ef38783b */ /* 0x000e620000000200 */
[----:B------:R-:W-:-:S02]  /*4a00*/  IADD3 R225, R239, 0x3000, RZ ;  /* 0x00003000efe17810 */ /* 0x000fc40007ffe0ff */
[----:B------:R-:W-:Y:S01]  /*4a10*/  LOP3.LUT R88, R2, 0x6, RZ, 0xc0, !PT ;  /* 0x0000000602587812 */ /* 0x000fe200078ec0ff */
[----:B------:R-:W1:Y:S01]  /*4a20*/  LDSM.16.M88.4 R44, [R239+0x1800] ;  /* 0x00180000ef2c783b */ /* 0x000e620000000200 */
[C---:B------:R-:W-:Y:S02]  /*4a30*/  IADD3 R224, R239.reuse, 0x3800, RZ ;  /* 0x00003800efe07810 */ /* 0x040fe40007ffe0ff */
[----:B------:R-:W-:Y:S01]  /*4a40*/  IADD3 R88, R88, UR14, RZ ;  /* 0x0000000e58587c10 */ /* 0x000fe2000fffe0ff */
[----:B------:R-:W1:Y:S01]  /*4a50*/  LDSM.16.M88.4 R24, [R235+0x8000] ;  /* 0x00800000eb18783b */ /* 0x000e620000000200 */
[----:B------:R-:W-:Y:S02]  /*4a60*/  IADD3 R223, R239, 0x4000, RZ ;  /* 0x00004000efdf7810 */ /* 0x000fe40007ffe0ff */
[C---:B------:R-:W-:Y:S01]  /*4a70*/  IADD3 R89, R88.reuse, 0x1, RZ ;  /* 0x0000000158597810 */ /* 0x040fe20007ffe0ff */
[----:B------:R-:W-:Y:S01]  /*4a80*/  LDSM.16.M88.4 R72, [R235+0x9800] ;  /* 0x00980000eb48783b */ /* 0x000fe20000000200 */
[----:B------:R-:W-:-:S02]  /*4a90*/  IADD3 R92, R88, 0x9, RZ ;  /* 0x00000009585c7810 */ /* 0x000fc40007ffe0ff */
[C---:B------:R-:W-:Y:S01]  /*4aa0*/  IADD3 R94, R88.reuse, 0x10, RZ ;  /* 0x00000010585e7810 */ /* 0x040fe20007ffe0ff */
[C---:B---3--:R-:W-:Y:S01]  /*4ab0*/  HMMA.16816.F32.BF16 R12, R64.reuse, R8, RZ ;  /* 0x00000008400c723c */ /* 0x048fe200000418ff */
[----:B------:R-:W-:Y:S01]  /*4ac0*/  LDSM.16.M88.4 R76, [R235+0xb000] ;  /* 0x00b00000eb4c783b */ /* 0x000fe20000000200 */
[C---:B------:R-:W-:Y:S02]  /*4ad0*/  IADD3 R98, R88.reuse, 0x18, RZ ;  /* 0x0000001858627810 */ /* 0x040fe40007ffe0ff */
[C---:B------:R-:W-:Y:S01]  /*4ae0*/  IADD3 R96, R88.reuse, 0x11, RZ ;  /* 0x0000001158607810 */ /* 0x040fe20007ffe0ff */
[----:B------:R-:W-:Y:S01]  /*4af0*/  LDSM.16.M88.4 R84, [R228+0x5800] ;  /* 0x00580000e454783b */ /* 0x000fe20000000200 */
        /* <DEDUP_REMOVED lines=8> */
[C---:B------:R-:W-:Y:S02]  /*4b80*/  IADD3 R111, R88.reuse, 0x30, RZ ;  /* 0x00000030586f7810 */ /* 0x040fe40007ffe0ff */
[----:B------:R-:W-:-:S02]  /*4b90*/  IADD3 R113, R88, 0x31, RZ ;  /* 0x0000003158717810 */ /* 0x000fc40007ffe0ff */
[C---:B------:R-:W-:Y:S01]  /*4ba0*/  IADD3 R115, R88.reuse, 0x38, RZ ;  /* 0x0000003858737810 */ /* 0x040fe20007ffe0ff */
[C---:B------:R-:W-:Y:S01]  /*4bb0*/  HMMA.16816.F32.BF16 R52, R64.reuse, R54, RZ ;  /* 0x000000364034723c */ /* 0x040fe200000418ff */
[----:B------:R-:W-:Y:S02]  /*4bc0*/  IADD3 R116, R88, 0x39, RZ ;  /* 0x0000003958747810 */ /* 0x000fe40007ffe0ff */
[----:B------:R-:W-:Y:S02]  /*4bd0*/  ISETP.GE.AND P5, PT, R94, UR9, PT ;  /* 0x000000095e007c0c */ /* 0x000fe4000bfa6270 */
[----:B------:R-:W-:Y:S02]  /*4be0*/  ISETP.GE.AND P0, PT, R90, UR9, PT ;  /* 0x000000095a007c0c */ /* 0x000fe4000bf06270 */
[----:B------:R-:W-:Y:S01]  /*4bf0*/  ISETP.GE.AND P2, PT, R88, UR9, PT ;  /* 0x0000000958007c0c */ /* 0x000fe2000bf46270 */
[----:B------:R-:W-:Y:S01]  /*4c00*/  HMMA.16816.F32.BF16 R16, R64, R28, RZ ;  /* 0x0000001c4010723c */ /* 0x000fe200000418ff */
[----:B------:R-:W-:-:S02]  /*4c10*/  ISETP.GE.AND P1, PT, R89, UR9, PT ;  /* 0x0000000959007c0c */ /* 0x000fc4000bf26270 */
[----:B------:R-:W-:Y:S02]  /*4c20*/  ISETP.GE.AND P6, PT, R92, UR9, PT ;  /* 0x000000095c007c0c */ /* 0x000fe4000bfc6270 */
[----:B------:R-:W-:Y:S02]  /*4c30*/  ISETP.GE.AND P4, PT, R96, UR9, PT ;  /* 0x0000000960007c0c */ /* 0x000fe4000bf86270 */
[----:B------:R-:W-:Y:S01]  /*4c40*/  ISETP.GE.AND P3, PT, R98, UR9, PT ;  /* 0x0000000962007c0c */ /* 0x000fe2000bf66270 */
[----:B------:R-:W-:Y:S01]  /*4c50*/  HMMA.16816.F32.BF16 R28, R64, R30, RZ ;  /* 0x0000001e401c723c */ /* 0x000fe200000418ff */
[C---:B------:R-:W-:Y:S02]  /*4c60*/  IADD3 R222, R239.reuse, 0x4800, RZ ;  /* 0x00004800efde7810 */ /* 0x040fe40007ffe0ff */
[C---:B------:R-:W-:Y:S02]  /*4c70*/  IADD3 R221, R239.reuse, 0x5000, RZ ;  /* 0x00005000efdd7810 */ /* 0x040fe40007ffe0ff */
[----:B------:R-:W-:-:S02]  /*4c80*/  IADD3 R220, R239, 0x5800, RZ ;  /* 0x00005800efdc7810 */ /* 0x000fc40007ffe0ff */
[C---:B------:R-:W-:Y:S01]  /*4c90*/  IADD3 R219, R239.reuse, 0x6000, RZ ;  /* 0x00006000efdb7810 */ /* 0x040fe20007ffe0ff */
[----:B----4-:R-:W-:Y:S01]  /*4ca0*/  HMMA.16816.F32.BF16 R48, R64, R32, RZ ;  /* 0x000000204030723c */ /* 0x010fe200000418ff */
[C---:B------:R-:W-:Y:S02]  /*4cb0*/  IADD3 R218, R239.reuse, 0x6800, RZ ;  /* 0x00006800efda7810 */ /* 0x040fe40007ffe0ff */
[C---:B------:R-:W-:Y:S02]  /*4cc0*/  IADD3 R217, R239.reuse, 0x7000, RZ ;  /* 0x00007000efd97810 */ /* 0x040fe40007ffe0ff */
[----:B------:R-:W-:-:S03]  /*4cd0*/  IADD3 R216, R239, 0x7800, RZ ;  /* 0x00007800efd87810 */ /* 0x000fc60007ffe0ff */
[----:B------:R-:W-:Y:S01]  /*4ce0*/  HMMA.16816.F32.BF16 R64, R64, R34, RZ ;  /* 0x000000224040723c */ /* 0x000fe200000418ff */
        /* <DEDUP_REMOVED lines=12> */
[----:B------:R-:W-:Y:S04]  /*4db0*/  LDSM.16.M88.4 R40, [R237] ;  /* 0x00000000ed28783b */ /* 0x000fe80000000200 */
[----:B------:R-:W-:Y:S03]  /*4dc0*/  LDSM.16.M88.4 R44, [R228+0x1800] ;  /* 0x00180000e42c783b */ /* 0x000fe60000000200 */
[C---:B------:R-:W-:Y:S08]  /*4dd0*/  HMMA.16816.F32.BF16 R12, R60.reuse, R24, R12 ;  /* 0x000000183c0c723c */ /* 0x040ff0000004180c */
[C---:B------:R-:W-:Y:S01]  /*4de0*/  HMMA.16816.F32.BF16 R8, R60.reuse, R26, R8 ;  /* 0x0000001a3c08723c */ /* 0x040fe20000041808 */
[----:B------:R-:W2:Y:S07]  /*4df0*/  LDSM.16.M88.4 R24, [R228] ;  /* 0x00000000e418783b */ /* 0x000eae0000000200 */
        /* <DEDUP_REMOVED lines=35> */
[----:B------:R-:W-:Y:S03]  /*5030*/  LDSM.16.M88.4 R72, [R228+0x3800] ;  /* 0x00380000e448783b */ /* 0x000fe60000000200 */
        /* <DEDUP_REMOVED lines=11> */
[----:B------:R-:W5:Y:S04]  /*50f0*/  LDSM.16.M88.4 R44, [R228+0x2800] ;  /* 0x00280000e42c783b */ /* 0x000f680000000200 */
        /* <DEDUP_REMOVED lines=12> */
[----:B------:R-:W4:Y:S04]  /*51c0*/  LDSM.16.M88.4 R68, [R241+0xc800] ;  /* 0x00c80000f144783b */ /* 0x000f280000000200 */
[----:B------:R-:W-:Y:S03]  /*51d0*/  LDSM.16.M88.4 R60, [R241+0xd000] ;  /* 0x00d00000f13c783b */ /* 0x000fe60000000200 */
[C---:B-1----:R-:W-:Y:S08]  /*51e0*/  HMMA.16816.F32.BF16 R12, R32.reuse, R56, R12 ;  /* 0x00000038200c723c */ /* 0x042ff0000004180c */
[C---:B-----5:R-:W-:Y:S08]  /*51f0*/  HMMA.16816.F32.BF16 R16, R32.reuse, R44, R16 ;  /* 0x0000002c2010723c */ /* 0x060ff00000041810 */
[C---:B------:R-:W-:Y:S01]  /*5200*/  HMMA.16816.F32.BF16 R28, R32.reuse, R46, R28 ;  /* 0x0000002e201c723c */ /* 0x040fe2000004181c */
[----:B------:R-:W-:Y:S07]  /*5210*/  LDSM.16.M88.4 R44, [R240+0x4000] ;  /* 0x00400000f02c783b */ /* 0x000fee0000000200 */
[C---:B--2---:R-:W-:Y:S08]  /*5220*/  HMMA.16816.F32.BF16 R36, R32.reuse, R24, R36 ;  /* 0x000000182024723c */ /* 0x044ff00000041824 */
[C---:B------:R-:W-:Y:S01]  /*5230*/  HMMA.16816.F32.BF16 R52, R32.reuse, R26, R52 ;  /* 0x0000001a2034723c */ /* 0x040fe20000041834 */
[----:B------:R-:W1:Y:S07]  /*5240*/  LDSM.16.M88.4 R24, [R239+0x4000] ;  /* 0x00400000ef18783b */ /* 0x000e6e0000000200 */
[C---:B------:R-:W-:Y:S01]  /*5250*/  HMMA.16816.F32.BF16 R8, R32.reuse, R58, R8 ;  /* 0x0000003a2008723c */ /* 0x040fe20000041808 */
[----:B------:R-:W-:Y:S07]  /*5260*/  LDSM.16.M88.4 R56, [R241+0xd800] ;  /* 0x00d80000f138783b */ /* 0x000fee0000000200 */
[C---:B------:R-:W-:Y:S08]  /*5270*/  HMMA.16816.F32.BF16 R48, R32.reuse, R72, R48 ;  /* 0x000000482030723c */ /* 0x040ff00000041830 */
[----:B------:R-:W-:Y:S01]  /*5280*/  HMMA.16816.F32.BF16 R64, R32, R74, R64 ;  /* 0x0000004a2040723c */ /* 0x000fe20000041840 */
[----:B------:R-:W2:Y:S04]  /*5290*/  LDSM.16.M88.4 R32, [R239+0x4800] ;  /* 0x00480000ef20783b */ /* 0x000ea80000000200 */
[----:B------:R-:W-:Y:S03]  /*52a0*/  LDSM.16.M88.4 R72, [R228+0x6000] ;  /* 0x00600000e448783b */ /* 0x000fe60000000200 */
[C---:B---3--:R-:W-:Y:S08]  /*52b0*/  HMMA.16816.F32.BF16 R12, R40.reuse, R20, R12 ;  /* 0x00000014280c723c */ /* 0x048ff0000004180c */
[C---:B----4-:R-:W-:Y:S08]  /*52c0*/  HMMA.16816.F32.BF16 R16, R40.reuse, R68, R16 ;  /* 0x000000442810723c */ /* 0x050ff00000041810 */
[----:B------:R-:W-:Y:S01]  /*52d0*/  HMMA.16816.F32.BF16 R8, R40, R22, R8 ;  /* 0x000000162808723c */ /* 0x000fe20000041808 */
[----:B------:R-:W3:Y:S07]  /*52e0*/  LDSM.16.M88.4 R20, [R239+0x5000] ;  /* 0x00500000ef14783b */ /* 0x000eee0000000200 */
[----:B-1----:R-:W-:Y:S07]  /*52f0*/  HMMA.16816.F32.BF16 R12, R44, R24, R12 ;  /* 0x000000182c0c723c */ /* 0x002fee000004180c */
[----:B------:R-:W-:Y:S01]  /*5300*/  SHF.R.S32.HI R25, RZ, 0x1f, R80 ;  /* 0x0000001fff197819 */ /* 0x000fe20000011450 */
[----:B------:R-:W-:Y:S03]  /*5310*/  HMMA.16816.F32.BF16 R36, R40, R60, R36 ;  /* 0x0000003c2824723c */ /* 0x000fe60000041824 */
[----:B------:R-:W-:-:S05]  /*5320*/  LEA.HI R80, R25, R80, RZ, 0x2 ;  /* 0x0000005019507211 */ /* 0x000fca00078f10ff */
[----:B--2---:R-:W-:Y:S07]  /*5330*/  HMMA.16816.F32.BF16 R16, R44, R32, R16 ;  /* 0x000000202c10723c */ /* 0x004fee0000041810 */
[----:B------:R-:W-:Y:S01]  /*5340*/  SHF.R.S32.HI R32, RZ, 0x2, R80 ;  /* 0x00000002ff207819 */ /* 0x000fe20000011450 */
[----:B------:R-:W-:Y:S01]  /*5350*/  HMMA.16816.F32.BF16 R28, R40, R70, R28 ;  /* 0x00000046281c723c */ /* 0x000fe2000004181c */
[----:B------:R-:W-:Y:S03]  /*5360*/  LDSM.16.M88.4 R68, [R237+0x4000] ;  /* 0x00400000ed44783b */ /* 0x000fe60000000200 */
[----:B------:R-:W-:-:S04]  /*5370*/  IMAD R81, R81, 0x10, R32 ;  /* 0x0000001051517824 */ /* 0x000fc800078e0220 */
[C---:B------:R-:W-:Y:S01]  /*5380*/  HMMA.16816.F32.BF16 R52, R40.reuse, R62, R52 ;  /* 0x0000003e2834723c */ /* 0x040fe20000041834 */
[----:B------:R-:W-:Y:S01]  /*5390*/  IADD3 R2, R81, UR11, RZ ;  /* 0x0000000b51027c10 */ /* 0x000fe2000fffe0ff */
[----:B------:R-:W-:Y:S03]  /*53a0*/  LDSM.16.M88.4 R60, [R242+0x6000] ;  /* 0x00600000f23c783b */ /* 0x000fe60000000200 */
[----:B------:R-:W-:Y:S01]  /*53b0*/  IADD3 R131, R131, -UR8, R2 ;  /* 0x8000000883837c10 */ /* 0x000fe2000fffe002 */
[----:B------:R-:W-:Y:S02]  /*53c0*/  LDSM.16.M88.4 R80, [R241+0xf000] ;  /* 0x00f00000f150783b */ /* 0x000fe40000000200 */
[C---:B------:R-:W-:Y:S08]  /*53d0*/  HMMA.16816.F32.BF16 R48, R40.reuse, R56, R48 ;  /* 0x000000382830723c */ /* 0x040ff00000041830 */
[----:B------:R-:W-:Y:S01]  /*53e0*/  HMMA.16816.F32.BF16 R64, R40, R58, R64 ;  /* 0x0000003a2840723c */ /* 0x000fe20000041840 */
[----:B------:R-:W1:Y:S04]  /*53f0*/  LDSM.16.M88.4 R56, [R239+0x5800] ;  /* 0x00580000ef38783b */ /* 0x000e680000000200 */
[----:B------:R-:W-:Y:S03]  /*5400*/  LDSM.16.M88.4 R40, [R235+0xc000] ;  /* 0x00c00000eb28783b */ /* 0x000fe60000000200 */
[C---:B---3--:R-:W-:Y:S07]  /*5410*/  HMMA.16816.F32.BF16 R36, R44.reuse, R20, R36 ;  /* 0x000000142c24723c */ /* 0x048fee0000041824 */
[C---:B------:R-:W-:Y:S01]  /*5420*/  IMAD.IADD R20, R131.reuse, 0x1, -R88 ;  /* 0x0000000183147824 */ /* 0x040fe200078e0a58 */
[----:B------:R-:W-:Y:S01]  /*5430*/  HMMA.16816.F32.BF16 R8, R44, R26, R8 ;  /* 0x0000001a2c08723c */ /* 0x000fe20000041808 */
[----:B------:R-:W-:Y:S01]  /*5440*/  IMAD.IADD R21, R131, 0x1, -R89 ;  /* 0x0000000183157824 */ /* 0x000fe200078e0a59 */
[----:B------:R-:W2:Y:S02]  /*5450*/  LDSM.16.M88.4 R24, [R238+0x4000] ;  /* 0x00400000ee18783b */ /* 0x000ea40000000200 */
[----:B------:R-:W-:-:S04]  /*5460*/  IABS R20, R20 ;  /* 0x0000001400147213 */ /* 0x000fc80000000000 */
[----:B------:R-:W-:Y:S01]  /*5470*/  HMMA.16816.F32.BF16 R28, R44, R34, R28 ;  /* 0x000000222c1c723c */ /* 0x000fe2000004181c */
[----:B------:R-:W-:Y:S01]  /*5480*/  MOV R91, R20 ;  /* 0x00000014005b7202 */ /* 0x000fe20000000f00 */
[----:B------:R-:W3:Y:S01]  /*5490*/  LDSM.16.M88.4 R32, [R235+0xc800] ;  /* 0x00c80000eb20783b */ /* 0x000ee20000000200 */
[----:B------:R-:W-:-:S04]  /*54a0*/  IABS R20, R21 ;  /* 0x0000001500147213 */ /* 0x000fc80000000000 */
[----:B------:R-:W-:Y:S01]  /*54b0*/  I2F R91, R91 ;  /* 0x0000005b005b7306 */ /* 0x000fe20000201400 */
[C---:B------:R-:W-:Y:S01]  /*54c0*/  HMMA.16816.F32.BF16 R52, R44.reuse, R22, R52 ;  /* 0x000000162c34723c */ /* 0x040fe20000041834 */
[----:B------:R-:W-:Y:S02]  /*54d0*/  IMAD.MOV.U32 R93, RZ, RZ, R20 ;  /* 0x000000ffff5d7224 */ /* 0x000fe400078e0014 */
[----:B------:R-:W4:Y:S04]  /*54e0*/  LDSM.16.M88.4 R20, [R235+0xd000] ;  /* 0x00d00000eb14783b */ /* 0x000f280000000200 */
[----:B------:R-:W-:Y:S01]  /*54f0*/  I2F R93, R93 ;  /* 0x0000005d005d7306 */ /* 0x000fe20000201400 */
[C---:B-1----:R-:W-:Y:S07]  /*5500*/  HMMA.16816.F32.BF16 R48, R44.reuse, R56, R48 ;  /* 0x000000382c30723c */ /* 0x042fee0000041830 */
[----:B------:R-:W-:Y:S01]  /*5510*/  IMAD.IADD R56, R131, 0x1, -R90 ;  /* 0x0000000183387824 */ /* 0x000fe200078e0a5a */
[----:B------:R-:W-:Y:S04]  /*5520*/  HMMA.16816.F32.BF16 R64, R44, R58, R64 ;  /* 0x0000003a2c40723c */ /* 0x000fe80000041840 */
[----:B------:R-:W-:-:S03]  /*5530*/  IABS R56, R56 ;  /* 0x0000003800387213 */ /* 0x000fc60000000000 */
[----:B------:R-:W-:Y:S01]  /*5540*/  IMAD.IADD R44, R131, 0x1, -R92 ;  /* 0x00000001832c7824 */ /* 0x000fe200078e0a5c */
[----:B------:R1:W-:Y:S01]  /*5550*/  I2F R95, R56 ;  /* 0x00000038005f7306 */ /* 0x0003e20000201400 */
[----:B--2---:R-:W-:Y:S03]  /*5560*/  HMMA.16816.F32.BF16 R12, R24, R40, R12 ;  /* 0x00000028180c723c */ /* 0x004fe6000004180c */
[----:B------:R-:W-:-:S04]  /*5570*/  IABS R44, R44 ;  /* 0x0000002c002c7213 */ /* 0x000fc80000000000 */
[C---:B------:R-:W-:Y:S01]  /*5580*/  IMAD.IADD R40, R131.reuse, 0x1, -R94 ;  /* 0x0000000183287824 */ /* 0x040fe200078e0a5e */
[C---:B---3--:R-:W-:Y:S01]  /*5590*/  HMMA.16816.F32.BF16 R16, R24.reuse, R32, R16 ;  /* 0x000000201810723c */ /* 0x048fe20000041810 */
[----:B------:R-:W-:Y:S02]  /*55a0*/  IMAD.MOV.U32 R97, RZ, RZ, R44 ;  /* 0x000000ffff617224 */ /* 0x000fe400078e002c */
[----:B------:R-:W2:Y:S01]  /*55b0*/  LDSM.16.M88.4 R44, [R235+0xd800] ;  /* 0x00d80000eb2c783b */ /* 0x000ea20000000200 */
[----:B------:R-:W-:Y:S01]  /*55c0*/  IABS R40, R40 ;  /* 0x0000002800287213 */ /* 0x000fe20000000000 */
[C---:B------:R-:W-:Y:S02]  /*55d0*/  IMAD.IADD R41, R131.reuse, 0x1, -R96 ;  /* 0x0000000183297824 */ /* 0x040fe400078e0a60 */
[C---:B------:R-:W-:Y:S01]  /*55e0*/  IMAD.IADD R32, R131.reuse, 0x1, -R98 ;  /* 0x0000000183207824 */ /* 0x040fe200078e0a62 */
[----:B------:R-:W-:Y:S01]  /*55f0*/  HMMA.16816.F32.BF16 R8, R24, R42, R8 ;  /* 0x0000002a1808723c */ /* 0x000fe20000041808 */
[----:B------:R-:W-:Y:S01]  /*5600*/  IMAD.IADD R33, R131, 0x1, -R100 ;  /* 0x0000000183217824 */ /* 0x000fe200078e0a64 */
[----:B-1----:R-:W-:Y:S01]  /*5610*/  LDSM.16.M88.4 R56, [R239+0x6800] ;  /* 0x00680000ef38783b */ /* 0x002fe20000000200 */
[----:B------:R-:W-:Y:S01]  /*5620*/  IMAD.MOV.U32 R99, RZ, RZ, R40 ;  /* 0x000000ffff637224 */ /* 0x000fe200078e0028 */
[----:B------:R-:W-:Y:S01]  /*5630*/  IABS R32, R32 ;  /* 0x0000002000207213 */ /* 0x000fe20000000000 */
[----:B------:R-:W-:Y:S01]  /*5640*/  I2F R97, R97 ;  /* 0x0000006100617306 */ /* 0x000fe20000201400 */
[----:B------:R-:W-:-:S02]  /*5650*/  IABS R40, R41 ;  /* 0x0000002900287213 */ /* 0x000fc40000000000 */
[C---:B----4-:R-:W-:Y:S01]  /*5660*/  HMMA.16816.F32.BF16 R36, R24.reuse, R20, R36 ;  /* 0x000000141824723c */ /* 0x050fe20000041824 */
[----:B------:R-:W-:Y:S01]  /*5670*/  IMAD.MOV.U32 R103, RZ, RZ, R32 ;  /* 0x000000ffff677224 */ /* 0x000fe200078e0020 */
[----:B------:R-:W-:Y:S01]  /*5680*/  IABS R32, R33 ;  /* 0x0000002100207213 */ /* 0x000fe20000000000 */
[----:B------:R-:W-:Y:S02]  /*5690*/  IMAD.MOV.U32 R101, RZ, RZ, R40 ;  /* 0x000000ffff657224 */ /* 0x000fe400078e0028 */
[----:B------:R-:W1:Y:S01]  /*56a0*/  LDSM.16.M88.4 R40, [R228+0x4000] ;  /* 0x00400000e428783b */ /* 0x000e620000000200 */
[----:B------:R-:W-:Y:S01]  /*56b0*/  I2F R99, R99 ;  /* 0x0000006300637306 */ /* 0x000fe20000201400 */
[C---:B------:R-:W-:Y:S01]  /*56c0*/  IMAD.IADD R20, R131.reuse, 0x1, -R102 ;  /* 0x0000000183147824 */ /* 0x040fe200078e0a66 */
[----:B------:R-:W-:Y:S01]  /*56d0*/  IADD3 R21, R131, -R104, RZ ;  /* 0x8000006883157210 */ /* 0x000fe20007ffe0ff */
[----:B------:R-:W-:Y:S01]  /*56e0*/  HMMA.16816.F32.BF16 R28, R24, R34, R28 ;  /* 0x00000022181c723c */ /* 0x000fe2000004181c */
[----:B------:R-:W-:-:S02]  /*56f0*/  IMAD.MOV.U32 R105, RZ, RZ, R32 ;  /* 0x000000ffff697224 */ /* 0x000fc400078e0020 */
[----:B------:R-:W-:Y:S01]  /*5700*/  IABS R20, R20 ;  /* 0x0000001400147213 */ /* 0x000fe20000000000 */
[----:B------:R-:W3:Y:S01]  /*5710*/  LDSM.16.M88.4 R32, [R228+0x4800] ;  /* 0x00480000e420783b */ /* 0x000ee20000000200 */
[----:B------:R-:W-:Y:S03]  /*5720*/  I2F R101, R101 ;  /* 0x0000006500657306 */ /* 0x000fe60000201400 */
[----:B------:R-:W-:Y:S01]  /*5730*/  IMAD.MOV.U32 R107, RZ, RZ, R20 ;  /* 0x000000ffff6b7224 */ /* 0x000fe200078e0014 */
[----:B------:R-:W-:Y:S01]  /*5740*/  IABS R20, R21 ;  /* 0x0000001500147213 */ /* 0x000fe20000000000 */
[----:B------:R-:W-:Y:S03]  /*5750*/  HMMA.16816.F32.BF16 R52, R24, R22, R52 ;  /* 0x000000161834723c */ /* 0x000fe60000041834 */
[----:B------:R-:W-:Y:S01]  /*5760*/  I2F R105, R105 ;  /* 0x0000006900697306 */ /* 0x000fe20000201400 */
[----:B------:R-:W-:-:S02]  /*5770*/  IMAD.MOV.U32 R108, RZ, RZ, R20 ;  /* 0x000000ffff6c7224 */ /* 0x000fc400078e0014 */
[----:B------:R-:W4:Y:S02]  /*5780*/  LDSM.16.M88.4 R20, [R228+0x5000] ;  /* 0x00500000e414783b */ /* 0x000f240000000200 */
[C---:B--2---:R-:W-:Y:S03]  /*5790*/  HMMA.16816.F32.BF16 R48, R24.reuse, R44, R48 ;  /* 0x0000002c1830723c */ /* 0x044fe60000041830 */
[----:B------:R-:W-:Y:S04]  /*57a0*/  I2F R108, R108 ;  /* 0x0000006c006c7306 */ /* 0x000fe80000201400 */
[C---:B------:R-:W-:Y:S01]  /*57b0*/  IMAD.IADD R44, R131.reuse, 0x1, -R106 ;  /* 0x00000001832c7824 */ /* 0x040fe200078e0a6a */
[----:B------:R-:W-:Y:S01]  /*57c0*/  HMMA.16816.F32.BF16 R64, R24, R46, R64 ;  /* 0x0000002e1840723c */ /* 0x000fe20000041840 */
[----:B------:R-:W2:Y:S01]  /*57d0*/  LDSM.16.M88.4 R24, [R241+0xe000] ;  /* 0x00e00000f118783b */ /* 0x000ea20000000200 */
[----:B------:R-:W-:Y:S01]  /*57e0*/  IMAD.IADD R45, R131, 0x1, -R109 ;  /* 0x00000001832d7824 */ /* 0x000fe200078e0a6d */
[----:B------:R-:W-:Y:S01]  /*57f0*/  I2F R103, R103 ;  /* 0x0000006700677306 */ /* 0x000fe20000201400 */
[----:B------:R-:W-:-:S05]  /*5800*/  IABS R44, R44 ;  /* 0x0000002c002c7213 */ /* 0x000fca0000000000 */
[----:B------:R-:W-:Y:S01]  /*5810*/  IMAD.MOV.U32 R110, RZ, RZ, R44 ;  /* 0x000000ffff6e7224 */ /* 0x000fe200078e002c */
[C---:B-1----:R-:W-:Y:S01]  /*5820*/  HMMA.16816.F32.BF16 R12, R68.reuse, R40, R12 ;  /* 0x00000028440c723c */ /* 0x042fe2000004180c */
[----:B------:R-:W-:Y:S01]  /*5830*/  IABS R44, R45 ;  /* 0x0000002d002c7213 */ /* 0x000fe20000000000 */
[----:B------:R-:W-:Y:S05]  /*5840*/  I2F R107, R107 ;  /* 0x0000006b006b7306 */ /* 0x000fea0000201400 */
[C---:B------:R-:W-:Y:S01]  /*5850*/  IMAD.IADD R40, R131.reuse, 0x1, -R111 ;  /* 0x0000000183287824 */ /* 0x040fe200078e0a6f */
[----:B---3--:R-:W-:Y:S01]  /*5860*/  HMMA.16816.F32.BF16 R16, R68, R32, R16 ;  /* 0x000000204410723c */ /* 0x008fe20000041810 */
[----:B------:R-:W-:Y:S01]  /*5870*/  IMAD.IADD R41, R131, 0x1, -R113 ;  /* 0x0000000183297824 */ /* 0x000fe200078e0a71 */
[----:B------:R1:W-:Y:S02]  /*5880*/  I2F R112, R44 ;  /* 0x0000002c00707306 */ /* 0x0003e40000201400 */
[----:B------:R-:W-:-:S03]  /*5890*/  IABS R40, R40 ;  /* 0x0000002800287213 */ /* 0x000fc60000000000 */
[C---:B------:R-:W-:Y:S01]  /*58a0*/  IMAD.IADD R32, R131.reuse, 0x1, -R115 ;  /* 0x0000000183207824 */ /* 0x040fe200078e0a73 */
[C---:B------:R-:W-:Y:S01]  /*58b0*/  HMMA.16816.F32.BF16 R8, R68.reuse, R42, R8 ;  /* 0x0000002a4408723c */ /* 0x040fe20000041808 */
[C---:B------:R-:W-:Y:S01]  /*58c0*/  IMAD.IADD R33, R131.reuse, 0x1, -R116 ;  /* 0x0000000183217824 */ /* 0x040fe200078e0a74 */
[----:B------:R-:W-:Y:S01]  /*58d0*/  IADD3 R131, R131, 0x8, RZ ;  /* 0x0000000883837810 */ /* 0x000fe20007ffe0ff */
[----:B------:R-:W-:Y:S01]  /*58e0*/  IMAD.MOV.U32 R114, RZ, RZ, R40 ;  /* 0x000000ffff727224 */ /* 0x000fe200078e0028 */
[----:B------:R-:W-:Y:S01]  /*58f0*/  IABS R32, R32 ;  /* 0x0000002000207213 */ /* 0x000fe20000000000 */
[----:B------:R-:W-:Y:S01]  /*5900*/  I2F R110, R110 ;  /* 0x0000006e006e7306 */ /* 0x000fe20000201400 */
[----:B------:R-:W-:Y:S01]  /*5910*/  IABS R40, R41 ;  /* 0x0000002900287213 */ /* 0x000fe20000000000 */
[C---:B------:R-:W-:Y:S01]  /*5920*/  IMAD.IADD R124, R131.reuse, 0x1, -R96 ;  /* 0x00000001837c7824 */ /* 0x040fe200078e0a60 */
[----:B----4-:R-:W-:Y:S01]  /*5930*/  HMMA.16816.F32.BF16 R36, R68, R20, R36 ;  /* 0x000000144424723c */ /* 0x010fe20000041824 */
[----:B------:R-:W-:Y:S01]  /*5940*/  IMAD.MOV.U32 R118, RZ, RZ, R32 ;  /* 0x000000ffff767224 */ /* 0x000fe200078e0020 */
[----:B-1----:R-:W1:Y:S01]  /*5950*/  LDSM.16.M88.4 R44, [R240+0x6000] ;  /* 0x00600000f02c783b */ /* 0x002e620000000200 */
[----:B------:R-:W-:Y:S01]  /*5960*/  IABS R32, R33 ;  /* 0x0000002100207213 */ /* 0x000fe20000000000 */
[C---:B------:R-:W-:Y:S01]  /*5970*/  IMAD.IADD R123, R131.reuse, 0x1, -R98 ;  /* 0x00000001837b7824 */ /* 0x040fe200078e0a62 */
[----:B------:R3:W-:Y:S01]  /*5980*/  I2F R117, R40 ;  /* 0x0000002800757306 */ /* 0x0007e20000201400 */
[----:B------:R-:W-:Y:S01]  /*5990*/  IABS R124, R124 ;  /* 0x0000007c007c7213 */ /* 0x000fe20000000000 */
[C---:B------:R-:W-:Y:S01]  /*59a0*/  IMAD.IADD R20, R131.reuse, 0x1, -R88 ;  /* 0x0000000183147824 */ /* 0x040fe200078e0a58 */
[----:B--2---:R-:W-:Y:S01]  /*59b0*/  HMMA.16816.F32.BF16 R12, R60, R24, R12 ;  /* 0x000000183c0c723c */ /* 0x004fe2000004180c */
[----:B------:R-:W-:Y:S01]  /*59c0*/  IMAD.IADD R21, R131, 0x1, -R89 ;  /* 0x0000000183157824 */ /* 0x000fe200078e0a59 */
[----:B------:R-:W-:-:S02]  /*59d0*/  IABS R123, R123 ;  /* 0x0000007b007b7213 */ /* 0x000fc40000000000 */
[----:B------:R-:W-:Y:S01]  /*59e0*/  IABS R20, R20 ;  /* 0x0000001400147213 */ /* 0x000fe20000000000 */
[----:B------:R2:W-:Y:S02]  /*59f0*/  I2F R119, R32 ;  /* 0x0000002000777306 */ /* 0x0005e40000201400 */
[C---:B------:R-:W-:Y:S01]  /*5a00*/  IMAD.IADD R24, R131.reuse, 0x1, -R92 ;  /* 0x0000000183187824 */ /* 0x040fe200078e0a5c */
[----:B------:R-:W-:Y:S01]  /*5a10*/  MOV R120, R20 ;  /* 0x0000001400787202 */ /* 0x000fe20000000f00 */
[C---:B------:R-:W-:Y:S01]  /*5a20*/  HMMA.16816.F32.BF16 R48, R68.reuse, R84, R48 ;  /* 0x000000544430723c */ /* 0x040fe20000041830 */
[----:B------:R-:W-:Y:S01]  /*5a30*/  IABS R20, R21 ;  /* 0x0000001500147213 */ /* 0x000fe20000000000 */
[C---:B------:R-:W-:Y:S01]  /*5a40*/  IMAD.IADD R21, R131.reuse, 0x1, -R90 ;  /* 0x0000000183157824 */ /* 0x040fe200078e0a5a */
[----:B------:R-:W-:Y:S01]  /*5a50*/  IABS R24, R24 ;  /* 0x0000001800187213 */ /* 0x000fe20000000000 */
[----:B---3--:R-:W3:Y:S01]  /*5a60*/  LDSM.16.M88.4 R40, [R241+0xe800] ;  /* 0x00e80000f128783b */ /* 0x008ee20000000200 */
[C---:B------:R-:W-:Y:S01]  /*5a70*/  IMAD.IADD R25, R131.reuse, 0x1, -R94 ;  /* 0x0000000183197824 */ /* 0x040fe200078e0a5e */
[----:B------:R-:W-:Y:S01]  /*5a80*/  I2F R120, R120 ;  /* 0x0000007800787306 */ /* 0x000fe20000201400 */
[----:B------:R-:W-:Y:S01]  /*5a90*/  IMAD.MOV.U32 R121, RZ, RZ, R20 ;  /* 0x000000ffff797224 */ /* 0x000fe200078e0014 */
[----:B------:R-:W-:Y:S01]  /*5aa0*/  IABS R20, R21 ;  /* 0x0000001500147213 */ /* 0x000fe20000000000 */
[C---:B------:R-:W-:Y:S01]  /*5ab0*/  HMMA.16816.F32.BF16 R28, R68.reuse, R34, R28 ;  /* 0x00000022441c723c */ /* 0x040fe2000004181c */
[----:B------:R-:W-:Y:S01]  /*5ac0*/  IMAD.MOV.U32 R85, RZ, RZ, R24 ;  /* 0x000000ffff557224 */ /* 0x000fe200078e0018 */
[----:B------:R-:W-:Y:S01]  /*5ad0*/  IABS R24, R25 ;  /* 0x0000001900187213 */ /* 0x000fe20000000000 */
[----:B--2---:R-:W-:Y:S01]  /*5ae0*/  LDSM.16.M88.4 R32, [R238+0x6000] ;  /* 0x00600000ee20783b */ /* 0x004fe20000000200 */
[----:B------:R-:W-:Y:S01]  /*5af0*/  IMAD.MOV.U32 R84, RZ, RZ, R20 ;  /* 0x000000ffff547224 */ /* 0x000fe200078e0014 */
[----:B------:R-:W-:Y:S03]  /*5b00*/  I2F R123, R123 ;  /* 0x0000007b007b7306 */ /* 0x000fe60000201400 */
[----:B------:R-:W-:Y:S01]  /*5b10*/  HMMA.16816.F32.BF16 R52, R68, R22, R52 ;  /* 0x000000164434723c */ /* 0x000fe20000041834 */
[----:B------:R-:W2:Y:S04]  /*5b20*/  LDSM.16.M88.4 R20, [R235+0xe000] ;  /* 0x00e00000eb14783b */ /* 0x000ea80000000200 */
[----:B------:R4:W-:Y:S03]  /*5b30*/  I2F R122, R24 ;  /* 0x00000018007a7306 */ /* 0x0009e60000201400 */
[----:B-1----:R-:W-:Y:S05]  /*5b40*/  HMMA.16816.F32.BF16 R12, R44, R76, R12 ;  /* 0x0000004c2c0c723c */ /* 0x002fea000004180c */
[----:B------:R-:W-:Y:S03]  /*5b50*/  I2F R84, R84 ;  /* 0x0000005400547306 */ /* 0x000fe60000201400 */
[C---:B------:R-:W-:Y:S01]  /*5b60*/  HMMA.16816.F32.BF16 R8, R60.reuse, R26, R8 ;  /* 0x0000001a3c08723c */ /* 0x040fe20000041808 */
[----:B----4-:R-:W1:Y:S04]  /*5b70*/  LDSM.16.M88.4 R24, [R237+0x6000] ;  /* 0x00600000ed18783b */ /* 0x010e680000000200 */
[----:B------:R-:W-:Y:S03]  /*5b80*/  I2F R121, R121 ;  /* 0x0000007900797306 */ /* 0x000fe60000201400 */
[C---:B------:R-:W-:Y:S05]  /*5b90*/  HMMA.16816.F32.BF16 R36, R60.reuse, R80, R36 ;  /* 0x000000503c24723c */ /* 0x040fea0000041824 */
[----:B------:R-:W-:Y:S03]  /*5ba0*/  I2F R85, R85 ;  /* 0x0000005500557306 */ /* 0x000fe60000201400 */
[----:B---3--:R-:W-:Y:S05]  /*5bb0*/  HMMA.16816.F32.BF16 R16, R60, R40, R16 ;  /* 0x000000283c10723c */ /* 0x008fea0000041810 */
[----:B------:R-:W-:Y:S02]  /*5bc0*/  I2F R124, R124 ;  /* 0x0000007c007c7306 */ /* 0x000fe40000201400 */
[C---:B------:R-:W-:Y:S01]  /*5bd0*/  IMAD.IADD R40, R131.reuse, 0x1, -R100 ;  /* 0x0000000183287824 */ /* 0x040fe200078e0a64 */
[----:B------:R-:W-:Y:S01]  /*5be0*/  HMMA.16816.F32.BF16 R8, R44, R78, R8 ;  /* 0x0000004e2c08723c */ /* 0x000fe20000041808 */
[----:B------:R-:W-:Y:S01]  /*5bf0*/  IMAD.IADD R41, R131, 0x1, -R102 ;  /* 0x0000000183297824 */ /* 0x000fe200078e0a66 */
[----:B------:R-:W3:Y:S02]  /*5c00*/  LDSM.16.M88.4 R76, [R235+0xe800] ;  /* 0x00e80000eb4c783b */ /* 0x000ee40000000200 */
[----:B------:R-:W-:Y:S01]  /*5c10*/  IABS R40, R40 ;  /* 0x0000002800287213 */ /* 0x000fe20000000000 */
[----:B------:R-:W-:Y:S03]  /*5c20*/  I2F R114, R114 ;  /* 0x0000007200727306 */ /* 0x000fe60000201400 */
[----:B--2---:R-:W-:Y:S01]  /*5c30*/  HMMA.16816.F32.BF16 R12, R32, R20, R12 ;  /* 0x00000014200c723c */ /* 0x004fe2000004180c */
[----:B------:R-:W-:Y:S01]  /*5c40*/  IMAD.MOV.U32 R125, RZ, RZ, R40 ;  /* 0x000000ffff7d7224 */ /* 0x000fe200078e0028 */
[----:B------:R-:W-:-:S04]  /*5c50*/  IABS R40, R41 ;  /* 0x0000002900287213 */ /* 0x000fc80000000000 */
[----:B------:R2:W-:Y:S01]  /*5c60*/  I2F R126, R40 ;  /* 0x00000028007e7306 */ /* 0x0005e20000201400 */
[C---:B------:R-:W-:Y:S01]  /*5c70*/  IMAD.IADD R20, R131.reuse, 0x1, -R104 ;  /* 0x0000000183147824 */ /* 0x040fe200078e0a68 */
[----:B------:R-:W-:Y:S01]  /*5c80*/  IADD3 R21, -R106, R131, RZ ;  /* 0x000000836a157210 */ /* 0x000fe20007ffe1ff */
[----:B------:R-:W-:Y:S03]  /*5c90*/  HMMA.16816.F32.BF16 R28, R60, R42, R28 ;  /* 0x0000002a3c1c723c */ /* 0x000fe6000004181c */
[----:B------:R-:W-:Y:S02]  /*5ca0*/  IABS R20, R20 ;  /* 0x0000001400147213 */ /* 0x000fe40000000000 */
[----:B------:R-:W-:Y:S03]  /*5cb0*/  I2F R125, R125 ;  /* 0x0000007d007d7306 */ /* 0x000fe60000201400 */
[----:B------:R-:W-:Y:S01]  /*5cc0*/  IMAD.MOV.U32 R127, RZ, RZ, R20 ;  /* 0x000000ffff7f7224 */ /* 0x000fe200078e0014 */
[----:B------:R-:W-:Y:S01]  /*5cd0*/  IABS R20, R21 ;  /* 0x0000001500147213 */ /* 0x000fe20000000000 */
[C---:B------:R-:W-:Y:S01]  /*5ce0*/  IMAD.IADD R21, R131.reuse, 0x1, -R109 ;  /* 0x0000000183157824 */ /* 0x040fe200078e0a6d */
[----:B------:R-:W-:Y:S01]  /*5cf0*/  HMMA.16816.F32.BF16 R16, R44, R56, R16 ;  /* 0x000000382c10723c */ /* 0x000fe20000041810 */
[----:B--2---:R-:W2:Y:S02]  /*5d00*/  LDSM.16.M88.4 R40, [R239+0x7000] ;  /* 0x00700000ef28783b */ /* 0x004ea40000000200 */
[----:B------:R-:W-:Y:S01]  /*5d10*/  IMAD.MOV.U32 R128, RZ, RZ, R20 ;  /* 0x000000ffff807224 */ /* 0x000fe200078e0014 */
[----:B------:R-:W-:Y:S01]  /*5d20*/  IABS R20, R21 ;  /* 0x0000001500147213 */ /* 0x000fe20000000000 */
[C---:B------:R-:W-:Y:S01]  /*5d30*/  IMAD.IADD R21, R131.reuse, 0x1, -R111 ;  /* 0x0000000183157824 */ /* 0x040fe200078e0a6f */
[----:B------:R-:W-:Y:S01]  /*5d40*/  I2F R127, R127 ;  /* 0x0000007f007f7306 */ /* 0x000fe20000201400 */
[C---:B------:R-:W-:Y:S01]  /*5d50*/  IMAD.IADD R56, R131.reuse, 0x1, -R115 ;  /* 0x0000000183387824 */ /* 0x040fe200078e0a73 */
[----:B------:R-:W-:Y:S01]  /*5d60*/  HMMA.16816.F32.BF16 R8, R32, R22, R8 ;  /* 0x000000162008723c */ /* 0x000fe20000041808 */
[----:B------:R-:W-:Y:S01]  /*5d70*/  IMAD.MOV.U32 R129, RZ, RZ, R20 ;  /* 0x000000ffff817224 */ /* 0x000fe200078e0014 */
[----:B------:R-:W-:Y:S01]  /*5d80*/  IABS R20, R21 ;  /* 0x0000001500147213 */ /* 0x000fe20000000000 */
[----:B------:R-:W-:Y:S01]  /*5d90*/  IMAD.IADD R21, R131, 0x1, -R113 ;  /* 0x0000000183157824 */ /* 0x000fe200078e0a71 */
[----:B------:R-:W-:-:S02]  /*5da0*/  IABS R56, R56 ;  /* 0x0000003800387213 */ /* 0x000fc40000000000 */
[----:B------:R-:W-:Y:S01]  /*5db0*/  I2F R118, R118 ;  /* 0x0000007600767306 */ /* 0x000fe20000201400 */
[----:B------:R-:W-:Y:S01]  /*5dc0*/  IMAD.MOV.U32 R130, RZ, RZ, R20 ;  /* 0x000000ffff827224 */ /* 0x000fe200078e0014 */
[----:B------:R-:W-:Y:S01]  /*5dd0*/  IABS R20, R21 ;  /* 0x0000001500147213 */ /* 0x000fe20000000000 */
[----:B-1----:R-:W-:Y:S01]  /*5de0*/  HMMA.16816.F32.BF16 R12, R24, R72, R12 ;  /* 0x00000048180c723c */ /* 0x002fe2000004180c */
[----:B------:R-:W-:-:S03]  /*5df0*/  IMAD.MOV.U32 R81, RZ, RZ, R56 ;  /* 0x000000ffff517224 */ /* 0x000fc600078e0038 */
[----:B------:R-:W-:Y:S01]  /*5e00*/  IMAD.MOV.U32 R80, RZ, RZ, R20 ;  /* 0x000000ffff507224 */ /* 0x000fe200078e0014 */
[----:B------:R-:W-:Y:S01]  /*5e10*/  I2F R128, R128 ;  /* 0x0000008000807306 */ /* 0x000fe20000201400 */
[----:B------:R-:W-:Y:S01]  /*5e20*/  LDSM.16.M88.4 R20, [R228+0x6800] ;  /* 0x00680000e414783b */ /* 0x000fe20000000200 */
[----:B------:R-:W-:Y:S01]  /*5e30*/  IMAD.IADD R72, R131, 0x1, -R116 ;  /* 0x0000000183487824 */ /* 0x000fe200078e0a74 */
[----:B------:R-:W-:Y:S02]  /*5e40*/  HMMA.16816.F32.BF16 R28, R44, R58, R28 ;  /* 0x0000003a2c1c723c */ /* 0x000fe4000004181c */
[----:B------:R-:W1:Y:S02]  /*5e50*/  LDSM.16.M88.4 R56, [R241+0xf800] ;  /* 0x00f80000f138783b */ /* 0x000e640000000200 */
[----:B------:R-:W-:Y:S01]  /*5e60*/  IABS R72, R72 ;  /* 0x0000004800487213 */ /* 0x000fe20000000000 */
[----:B------:R-:W-:Y:S03]  /*5e70*/  I2F R129, R129 ;  /* 0x0000008100817306 */ /* 0x000fe60000201400 */
[----:B------:R-:W-:Y:S05]  /*5e80*/  HMMA.16816.F32.BF16 R64, R68, R86, R64 ;  /* 0x000000564440723c */ /* 0x000fea0000041840 */
[----:B------:R4:W-:Y:S03]  /*5e90*/  I2F R131, R72 ;  /* 0x0000004800837306 */ /* 0x0009e60000201400 */
[----:B---3--:R-:W-:Y:S01]  /*5ea0*/  HMMA.16816.F32.BF16 R16, R32, R76, R16 ;  /* 0x0000004c2010723c */ /* 0x008fe20000041810 */
[----:B------:R-:W-:-:S04]  /*5eb0*/  FMUL.FTZ R132, R12, c[0x0][0x2ec] ;  /* 0x0000bb000c847a20 */ /* 0x000fc80000410000 */
[----:B------:R-:W-:Y:S03]  /*5ec0*/  I2F R130, R130 ;  /* 0x0000008200827306 */ /* 0x000fe60000201400 */
[----:B------:R-:W-:Y:S01]  /*5ed0*/  HMMA.16816.F32.BF16 R8, R24, R74, R8 ;  /* 0x0000004a1808723c */ /* 0x000fe20000041808 */
[----:B----4-:R-:W3:Y:S04]  /*5ee0*/  LDSM.16.M88.4 R72, [R235+0xf000] ;  /* 0x00f00000eb48783b */ /* 0x010ee80000000200 */
[----:B------:R-:W4:Y:S03]  /*5ef0*/  MUFU.TANH R132, R132 ;  /* 0x0000008400847308 */ /* 0x000f260000002400 */
[----:B------:R-:W-:Y:S05]  /*5f00*/  HMMA.16816.F32.BF16 R52, R60, R82, R52 ;  /* 0x000000523c34723c */ /* 0x000fea0000041834 */
[----:B------:R-:W-:Y:S02]  /*5f10*/  I2F R80, R80 ;  /* 0x0000005000507306 */ /* 0x000fe40000201400 */
[----:B------:R-:W-:Y:S01]  /*5f20*/  FMUL.FTZ R82, R13, c[0x0][0x2ec] ;  /* 0x0000bb000d527a20 */ /* 0x000fe20000410000 */
[----:B--2---:R-:W-:Y:S05]  /*5f30*/  HMMA.16816.F32.BF16 R36, R44, R40, R36 ;  /* 0x000000282c24723c */ /* 0x004fea0000041824 */
[----:B------:R-:W-:Y:S02]  /*5f40*/  MUFU.TANH R82, R82 ;  /* 0x0000005200527308 */ /* 0x000fe40000002400 */
[----:B------:R-:W-:Y:S01]  /*5f50*/  FMUL.FTZ R41, R14, c[0x0][0x2ec] ;  /* 0x0000bb000e297a20 */ /* 0x000fe20000410000 */
[----:B-1----:R-:W-:Y:S01]  /*5f60*/  HMMA.16816.F32.BF16 R48, R60, R56, R48 ;  /* 0x000000383c30723c */ /* 0x002fe20000041830 */
[----:B------:R-:W-:-:S02]  /*5f70*/  FMUL.FTZ R40, R15, c[0x0][0x2ec] ;  /* 0x0000bb000f287a20 */ /* 0x000fc40000410000 */
[----:B------:R-:W1:Y:S01]  /*5f80*/  LDSM.16.M88.4 R12, [R239+0x7800] ;  /* 0x00780000ef0c783b */ /* 0x000e620000000200 */
[----:B------:R-:W-:Y:S01]  /*5f90*/  FMUL.FTZ R8, R8, c[0x0][0x2ec] ;  /* 0x0000bb0008087a20 */ /* 0x000fe20000410000 */
[----:B------:R-:W-:Y:S02]  /*5fa0*/  MUFU.TANH R41, R41 ;  /* 0x0000002900297308 */ /* 0x000fe40000002400 */
[----:B------:R-:W-:Y:S01]  /*5fb0*/  FMUL.FTZ R56, R9, c[0x0][0x2ec] ;  /* 0x0000bb0009387a20 */ /* 0x000fe20000410000 */
[----:B------:R-:W-:Y:S01]  /*5fc0*/  HMMA.16816.F32.BF16 R64, R60, R58, R64 ;  /* 0x0000003a3c40723c */ /* 0x000fe20000041840 */
[----:B----4-:R-:W-:-:S04]  /*5fd0*/  FFMA.FTZ R91, R91, -UR4, R132 ;  /* 0x800000045b5b7c23 */ /* 0x010fc80008010084 */
[----:B------:R-:W2:Y:S03]  /*5fe0*/  MUFU.TANH R40, R40 ;  /* 0x0000002800287308 */ /* 0x000ea60000002400 */
[----:B------:R-:W-:Y:S05]  /*5ff0*/  HMMA.16816.F32.BF16 R16, R24, R20, R16 ;  /* 0x000000141810723c */ /* 0x000fea0000041810 */
[----:B------:R-:W4:Y:S02]  /*6000*/  MUFU.TANH R20, R8 ;  /* 0x0000000800147308 */ /* 0x000f240000002400 */
[----:B------:R-:W-:Y:S01]  /*6010*/  FMUL.FTZ R21, R10, c[0x0][0x2ec] ;  /* 0x0000bb000a157a20 */ /* 0x000fe20000410000 */
[----:B------:R-:W-:Y:S01]  /*6020*/  HMMA.16816.F32.BF16 R28, R32, R78, R28 ;  /* 0x0000004e201c723c */ /* 0x000fe2000004181c */
[----:B------:R-:W5:Y:S04]  /*6030*/  LDSM.16.M88.4 R76, [R228+0x7000] ;  /* 0x00700000e44c783b */ /* 0x000f680000000200 */
[----:B------:R-:W1:Y:S01]  /*6040*/  MUFU.TANH R21, R21 ;  /* 0x0000001500157308 */ /* 0x000e620000002400 */
[----:B--2---:R-:W-:-:S02]  /*6050*/  FFMA.FTZ R40, R121, -UR4, R40 ;  /* 0x8000000479287c23 */ /* 0x004fc40008010028 */
[----:B------:R-:W-:Y:S01]  /*6060*/  HMMA.16816.F32.BF16 R52, R44, R42, R52 ;  /* 0x0000002a2c34723c */ /* 0x000fe20000041834 */
[----:B----4-:R-:W-:-:S04]  /*6070*/  FFMA.FTZ R20, R95, -UR4, R20 ;  /* 0x800000045f147c23 */ /* 0x010fc80008010014 */
[----:B------:R-:W-:Y:S02]  /*6080*/  MUFU.TANH R56, R56 ;  /* 0x0000003800387308 */ /* 0x000fe40000002400 */
[----:B------:R-:W-:Y:S01]  /*6090*/  FMUL.FTZ R42, R11, c[0x0][0x2ec] ;  /* 0x0000bb000b2a7a20 */ /* 0x000fe20000410000 */
[----:B---3--:R-:W-:Y:S01]  /*60a0*/  HMMA.16816.F32.BF16 R36, R32, R72, R36 ;  /* 0x000000482024723c */ /* 0x008fe20000041824 */
[----:B------:R-:W2:Y:S01]  /*60b0*/  LDSM.16.M88.4 R8, [R235+0xf800] ;  /* 0x00f80000eb08783b */ /* 0x000ea20000000200 */
[----:B------:R-:W-:Y:S02]  /*60c0*/  FMUL.FTZ R16, R16, c[0x0][0x2ec] ;  /* 0x0000bb0010107a20 */ /* 0x000fe40000410000 */
[----:B------:R-:W-:Y:S01]  /*60d0*/  FMUL.FTZ R17, R17, c[0x0][0x2ec] ;  /* 0x0000bb0011117a20 */ /* 0x000fe20000410000 */
[----:B------:R-:W-:Y:S01]  /*60e0*/  MUFU.TANH R42, R42 ;  /* 0x0000002a002a7308 */ /* 0x000fe20000002400 */
[----:B-1----:R-:W-:Y:S02]  /*60f0*/  FFMA.FTZ R84, R84, -UR4, R21 ;  /* 0x8000000454547c23 */ /* 0x002fe40008010015 */
[----:B------:R-:W-:Y:S01]  /*6100*/  HMMA.16816.F32.BF16 R48, R44, R12, R48 ;  /* 0x0000000c2c30723c */ /* 0x000fe20000041830 */
[----:B------:R-:W-:-:S04]  /*6110*/  FSEL R21, R40, -INF , !P1 ;  /* 0xff80000028157808 */ /* 0x000fc80004800000 */
[----:B------:R-:W1:Y:S02]  /*6120*/  MUFU.TANH R68, R17 ;  /* 0x0000001100447308 */ /* 0x000e640000002400 */
[----:B------:R-:W-:Y:S01]  /*6130*/  FMUL.FTZ R13, R18, c[0x0][0x2ec] ;  /* 0x0000bb00120d7a20 */ /* 0x000fe20000410000 */
[----:B------:R-:W-:Y:S05]  /*6140*/  HMMA.16816.F32.BF16 R64, R44, R14, R64 ;  /* 0x0000000e2c40723c */ /* 0x000fea0000041840 */
[----:B------:R-:W3:Y:S03]  /*6150*/  MUFU.TANH R13, R13 ;  /* 0x0000000d000d7308 */ /* 0x000ee60000002400 */
[----:B------:R-:W-:Y:S05]  /*6160*/  HMMA.16816.F32.BF16 R28, R24, R22, R28 ;  /* 0x00000016181c723c */ /* 0x000fea000004181c */
[----:B------:R4:W2:Y:S02]  /*6170*/  MUFU.TANH R22, R16 ;  /* 0x0000001000167308 */ /* 0x0008a40000002400 */
[----:B------:R-:W-:Y:S01]  /*6180*/  FMUL.FTZ R23, R19, c[0x0][0x2ec] ;  /* 0x0000bb0013177a20 */ /* 0x000fe20000410000 */
[----:B------:R-:W-:Y:S01]  /*6190*/  HMMA.16816.F32.BF16 R52, R32, R74, R52 ;  /* 0x0000004a2034723c */ /* 0x000fe20000041834 */
[----:B-1----:R-:W-:-:S02]  /*61a0*/  FFMA.FTZ R15, R101, -UR4, R68 ;  /* 0x80000004650f7c23 */ /* 0x002fc40008010044 */
[----:B---3--:R-:W-:Y:S02]  /*61b0*/  FFMA.FTZ R14, R122, -UR4, R13 ;  /* 0x800000047a0e7c23 */ /* 0x008fe4000801000d */
[----:B------:R-:W1:Y:S03]  /*61c0*/  MUFU.TANH R23, R23 ;  /* 0x0000001700177308 */ /* 0x000e660000002400 */
[----:B-----5:R-:W-:Y:S01]  /*61d0*/  HMMA.16816.F32.BF16 R36, R24, R76, R36 ;  /* 0x0000004c1824723c */ /* 0x020fe20000041824 */
[----:B------:R-:W-:Y:S02]  /*61e0*/  FSEL R15, R15, -INF , !P4 ;  /* 0xff8000000f0f7808 */ /* 0x000fe40006000000 */
[----:B------:R-:W-:Y:S01]  /*61f0*/  FSEL R14, R14, -INF , !P5 ;  /* 0xff8000000e0e7808 */ /* 0x000fe20006800000 */
[----:B----4-:R-:W3:Y:S01]  /*6200*/  LDSM.16.M88.4 R16, [R228+0x7800] ;  /* 0x00780000e410783b */ /* 0x010ee20000000200 */
[----:B--2---:R-:W-:-:S03]  /*6210*/  FFMA.FTZ R22, R99, -UR4, R22 ;  /* 0x8000000463167c23 */ /* 0x004fc60008010016 */
[C---:B------:R-:W-:Y:S01]  /*6220*/  HMMA.16816.F32.BF16 R48, R32.reuse, R8, R48 ;  /* 0x000000082030723c */ /* 0x040fe20000041830 */
[----:B------:R-:W-:Y:S01]  /*6230*/  FMUL.FTZ R12, R28, c[0x0][0x2ec] ;  /* 0x0000bb001c0c7a20 */ /* 0x000fe20000410000 */
[----:B------:R-:W-:Y:S01]  /*6240*/  I2F R81, R81 ;  /* 0x0000005100517306 */ /* 0x000fe20000201400 */
[----:B------:R-:W-:Y:S01]  /*6250*/  FMUL.FTZ R28, R29, c[0x0][0x2ec] ;  /* 0x0000bb001d1c7a20 */ /* 0x000fe20000410000 */
[----:B------:R-:W-:Y:S01]  /*6260*/  FSEL R13, R22, -INF , !P5 ;  /* 0xff800000160d7808 */ /* 0x000fe20006800000 */
[----:B------:R-:W-:Y:S01]  /*6270*/  FMUL.FTZ R30, R30, c[0x0][0x2ec] ;  /* 0x0000bb001e1e7a20 */ /* 0x000fe20000410000 */
[----:B------:R-:W-:Y:S01]  /*6280*/  ISETP.GE.AND P5, PT, R109, UR9, PT ;  /* 0x000000096d007c0c */ /* 0x000fe2000bfa6270 */
[----:B------:R-:W-:Y:S01]  /*6290*/  FMUL.FTZ R8, R31, c[0x0][0x2ec] ;  /* 0x0000bb001f087a20 */ /* 0x000fe20000410000 */
[----:B------:R-:W-:Y:S01]  /*62a0*/  HMMA.16816.F32.BF16 R64, R32, R10, R64 ;  /* 0x0000000a2040723c */ /* 0x000fe20000041840 */
[----:B-1----:R-:W-:Y:S01]  /*62b0*/  FFMA.FTZ R23, R124, -UR4, R23 ;  /* 0x800000047c177c23 */ /* 0x002fe20008010017 */
[----:B------:R-:W1:Y:S01]  /*62c0*/  MUFU.TANH R28, R28 ;  /* 0x0000001c001c7308 */ /* 0x000e620000002400 */
[----:B------:R-:W-:-:S05]  /*62d0*/  DEPBAR.LE SB0, 0x0 ;  /* 0x000080000000791a */ /* 0x000fca0000000000 */
[----:B------:R-:W-:Y:S01]  /*62e0*/  HMMA.16816.F32.BF16 R52, R24, R78, R52 ;  /* 0x0000004e1834723c */ /* 0x000fe20000041834 */
[----:B------:R-:W-:Y:S01]  /*62f0*/  FMUL.FTZ R31, R38, c[0x0][0x2ec] ;  /* 0x0000bb00261f7a20 */ /* 0x000fe20000410000 */
[----:B------:R-:W2:Y:S01]  /*6300*/  MUFU.TANH R30, R30 ;  /* 0x0000001e001e7308 */ /* 0x000ea20000002400 */
[----:B------:R-:W-:Y:S02]  /*6310*/  FMUL.FTZ R29, R37, c[0x0][0x2ec] ;  /* 0x0000bb00251d7a20 */ /* 0x000fe40000410000 */
[----:B------:R-:W-:Y:S02]  /*6320*/  FMUL.FTZ R38, R39, c[0x0][0x2ec] ;  /* 0x0000bb0027267a20 */ /* 0x000fe40000410000 */
[----:B------:R-:W-:-:S03]  /*6330*/  FMUL.FTZ R36, R36, c[0x0][0x2ec] ;  /* 0x0000bb0024247a20 */ /* 0x000fc60000410000 */
[----:B------:R-:W4:Y:S01]  /*6340*/  MUFU.TANH R29, R29 ;  /* 0x0000001d001d7308 */ /* 0x000f220000002400 */
[----:B-1----:R-:W-:-:S07]  /*6350*/  FFMA.FTZ R11, R105, -UR4, R28 ;  /* 0x80000004690b7c23 */ /* 0x002fce000801001c */
[----:B------:R-:W1:Y:S01]  /*6360*/  MUFU.TANH R38, R38 ;  /* 0x0000002600267308 */ /* 0x000e620000002400 */
[----:B--2---:R-:W-:Y:S01]  /*6370*/  FFMA.FTZ R10, R123, -UR4, R30 ;  /* 0x800000047b0a7c23 */ /* 0x004fe2000801001e */
[C---:B---3--:R-:W-:Y:S04]  /*6380*/  HMMA.16816.F32.BF16 R48, R24.reuse, R16, R48 ;  /* 0x000000101830723c */ /* 0x048fe80000041830 */
[----:B------:R-:W-:Y:S01]  /*6390*/  FMUL.FTZ R33, R53, c[0x0][0x2ec] ;  /* 0x0000bb0035217a20 */ /* 0x000fe20000410000 */
[----:B------:R-:W-:Y:S01]  /*63a0*/  FSEL R10, R10, -INF , !P3 ;  /* 0xff8000000a0a7808 */ /* 0x000fe20005800000 */
[----:B------:R-:W-:Y:S01]  /*63b0*/  FMUL.FTZ R35, R54, c[0x0][0x2ec] ;  /* 0x0000bb0036237a20 */ /* 0x000fe20000410000 */
[----:B------:R-:W2:Y:S01]  /*63c0*/  MUFU.TANH R12, R12 ;  /* 0x0000000c000c7308 */ /* 0x000ea20000002400 */
[----:B------:R-:W-:Y:S01]  /*63d0*/  FMUL.FTZ R32, R55, c[0x0][0x2ec] ;  /* 0x0000bb0037207a20 */ /* 0x000fe20000410000 */
[----:B------:R-:W-:Y:S01]  /*63e0*/  HMMA.16816.F32.BF16 R64, R24, R18, R64 ;  /* 0x000000121840723c */ /* 0x000fe20000041840 */
[----:B------:R-:W-:-:S02]  /*63f0*/  FFMA.FTZ R16, R120, -UR4, R41 ;  /* 0x8000000478107c23 */ /* 0x000fc40008010029 */
[----:B------:R-:W-:-:S03]  /*6400*/  FMUL.FTZ R17, R52, c[0x0][0x2ec] ;  /* 0x0000bb0034117a20 */ /* 0x000fc60000410000 */
[----:B------:R-:W3:Y:S01]  /*6410*/  MUFU.TANH R8, R8 ;  /* 0x0000000800087308 */ /* 0x000ee20000002400 */
[----:B----4-:R-:W-:Y:S01]  /*6420*/  FFMA.FTZ R29, R108, -UR4, R29 ;  /* 0x800000046c1d7c23 */ /* 0x010fe2000801001d */
[----:B------:R-:W-:Y:S01]  /*6430*/  FSEL R25, R20, -INF , !P0 ;  /* 0xff80000014197808 */ /* 0x000fe20004000000 */
[----:B-1----:R-:W-:Y:S01]  /*6440*/  FFMA.FTZ R38, R127, -UR4, R38 ;  /* 0x800000047f267c23 */ /* 0x002fe20008010026 */
[----:B------:R-:W-:Y:S01]  /*6450*/  FSEL R20, R84, -INF , !P0 ;  /* 0xff80000054147808 */ /* 0x000fe20004000000 */
[----:B------:R-:W-:Y:S01]  /*6460*/  FFMA.FTZ R24, R93, -UR4, R82 ;  /* 0x800000045d187c23 */ /* 0x000fe20008010052 */
[----:B------:R-:W-:Y:S01]  /*6470*/  ISETP.GE.AND P0, PT, R104, UR9, PT ;  /* 0x0000000968007c0c */ /* 0x000fe2000bf06270 */
[----:B------:R-:W-:Y:S01]  /*6480*/  FFMA.FTZ R27, R97, -UR4, R56 ;  /* 0x80000004611b7c23 */ /* 0x000fe20008010038 */
[----:B------:R-:W1:Y:S01]  /*6490*/  MUFU.TANH R36, R36 ;  /* 0x0000002400247308 */ /* 0x000e620000002400 */
[----:B------:R-:W-:Y:S01]  /*64a0*/  FSEL R19, R91, -INF , !P2 ;  /* 0xff8000005b137808 */ /* 0x000fe20005000000 */
[----:B------:R-:W-:Y:S01]  /*64b0*/  FFMA.FTZ R18, R85, -UR4, R42 ;  /* 0x8000000455127c23 */ /* 0x000fe2000801002a */
[----:B------:R-:W-:Y:S01]  /*64c0*/  FSEL R189, R29, -INF , !P0 ;  /* 0xff8000001dbd7808 */ /* 0x000fe20004000000 */
[----:B------:R-:W-:Y:S01]  /*64d0*/  FMUL.FTZ R37, R48, c[0x0][0x2ec] ;  /* 0x0000bb0030257a20 */ /* 0x000fe20000410000 */
[----:B------:R-:W-:Y:S01]  /*64e0*/  FSEL R208, R38, -INF , !P0 ;  /* 0xff80000026d07808 */ /* 0x000fe20004000000 */
[----:B------:R-:W-:Y:S01]  /*64f0*/  FMUL.FTZ R26, R49, c[0x0][0x2ec] ;  /* 0x0000bb00311a7a20 */ /* 0x000fe20000410000 */
[----:B------:R-:W-:Y:S01]  /*6500*/  PLOP3.LUT P0, PT, PT, PT, UP0, 0x80, 0x0 ;  /* 0x000000000000781c */ /* 0x000fe20003f0f008 */
[----:B------:R-:W-:Y:S01]  /*6510*/  FMUL.FTZ R39, R50, c[0x0][0x2ec] ;  /* 0x0000bb0032277a20 */ /* 0x000fe20000410000 */
[----:B------:R-:W4:Y:S01]  /*6520*/  MUFU.TANH R31, R31 ;  /* 0x0000001f001f7308 */ /* 0x000f220000002400 */
[----:B------:R-:W-:Y:S01]  /*6530*/  FMUL.FTZ R41, R51, c[0x0][0x2ec] ;  /* 0x0000bb0033297a20 */ /* 0x000fe20000410000 */
[----:B------:R-:W-:Y:S01]  /*6540*/  FSEL R16, R16, -INF , !P2 ;  /* 0xff80000010107808 */ /* 0x000fe20005000000 */
[----:B------:R-:W-:Y:S01]  /*6550*/  FMUL.FTZ R43, R64, c[0x0][0x2ec] ;  /* 0x0000bb00402b7a20 */ /* 0x000fe20000410000 */
[----:B------:R-:W-:Y:S01]  /*6560*/  FSEL R24, R24, -INF , !P1 ;  /* 0xff80000018187808 */ /* 0x000fe20004800000 */
[----:B------:R-:W-:Y:S01]  /*6570*/  FMUL.FTZ R22, R65, c[0x0][0x2ec] ;  /* 0x0000bb0041167a20 */ /* 0x000fe20000410000 */
[----:B------:R-:W-:Y:S01]  /*6580*/  ISETP.GE.AND P2, PT, R100, UR9, PT ;  /* 0x0000000964007c0c */ /* 0x000fe2000bf46270 */
[----:B------:R-:W-:Y:S01]  /*6590*/  FMUL.FTZ R28, R66, c[0x0][0x2ec] ;  /* 0x0000bb00421c7a20 */ /* 0x000fe20000410000 */
[----:B------:R-:W5:Y:S01]  /*65a0*/  MUFU.TANH R17, R17 ;  /* 0x0000001100117308 */ /* 0x000f620000002400 */
[----:B------:R-:W-:Y:S01]  /*65b0*/  FMUL.FTZ R30, R67, c[0x0][0x2ec] ;  /* 0x0000bb00431e7a20 */ /* 0x000fe20000410000 */
[----:B------:R-:W-:Y:S01]  /*65c0*/  ISETP.GE.AND P1, PT, R102, UR9, PT ;  /* 0x0000000966007c0c */ /* 0x000fe2000bf26270 */
[----:B--2---:R-:W-:Y:S01]  /*65d0*/  FFMA.FTZ R9, R103, -UR4, R12 ;  /* 0x8000000467097c23 */ /* 0x004fe2000801000c */
[----:B------:R-:W-:Y:S01]  /*65e0*/  FSEL R27, R27, -INF , !P6 ;  /* 0xff8000001b1b7808 */ /* 0x000fe20007000000 */
[----:B---3--:R-:W-:Y:S01]  /*65f0*/  FFMA.FTZ R8, R125, -UR4, R8 ;  /* 0x800000047d087c23 */ /* 0x008fe20008010008 */
[----:B------:R-:W-:Y:S01]  /*6600*/  FSEL R18, R18, -INF , !P6 ;  /* 0xff80000012127808 */ /* 0x000fe20007000000 */
[----:B-1----:R-:W-:Y:S01]  /*6610*/  FFMA.FTZ R36, R107, -UR4, R36 ;  /* 0x800000046b247c23 */ /* 0x002fe20008010024 */
[----:B------:R-:W1:Y:S01]  /*6620*/  MUFU.TANH R33, R33 ;  /* 0x0000002100217308 */ /* 0x000e620000002400 */
[----:B----4-:R-:W-:Y:S01]  /*6630*/  FFMA.FTZ R31, R126, -UR4, R31 ;  /* 0x800000047e1f7c23 */ /* 0x010fe2000801001f */
[----:B------:R-:W-:-:S02]  /*6640*/  FSEL R12, R23, -INF , !P4 ;  /* 0xff800000170c7808 */ /* 0x000fc40006000000 */
[----:B------:R-:W-:Y:S02]  /*6650*/  FSEL R9, R9, -INF , !P3 ;  /* 0xff80000009097808 */ /* 0x000fe40005800000 */
[----:B------:R-:W-:Y:S02]  /*6660*/  FSEL R11, R11, -INF , !P2 ;  /* 0xff8000000b0b7808 */ /* 0x000fe40005000000 */
[----:B------:R-:W2:Y:S01]  /*6670*/  MUFU.TANH R35, R35 ;  /* 0x0000002300237308 */ /* 0x000ea20000002400 */
[----:B------:R-:W-:Y:S01]  /*6680*/  FSEL R8, R8, -INF , !P2 ;  /* 0xff80000008087808 */ /* 0x000fe20005000000 */
[----:B-----5:R-:W-:Y:S01]  /*6690*/  FFMA.FTZ R17, R110, -UR4, R17 ;  /* 0x800000046e117c23 */ /* 0x020fe20008010011 */
[----:B------:R-:W-:Y:S02]  /*66a0*/  FSEL R197, R36, -INF , !P1 ;  /* 0xff80000024c57808 */ /* 0x000fe40004800000 */
[----:B------:R-:W-:Y:S02]  /*66b0*/  FSEL R190, R31, -INF , !P1 ;  /* 0xff8000001fbe7808 */ /* 0x000fe40004800000 */
[----:B------:R-:W-:Y:S01]  /*66c0*/  ISETP.GE.AND P6, PT, R106, UR9, PT ;  /* 0x000000096a007c0c */ /* 0x000fe2000bfc6270 */
[----:B------:R-:W3:Y:S01]  /*66d0*/  MUFU.TANH R32, R32 ;  /* 0x0000002000207308 */ /* 0x000ee20000002400 */
[----:B-1----:R-:W-:Y:S01]  /*66e0*/  FFMA.FTZ R33, R112, -UR4, R33 ;  /* 0x8000000470217c23 */ /* 0x002fe20008010021 */
[----:B------:R-:W-:-:S02]  /*66f0*/  ISETP.GE.AND P4, PT, R111, UR9, PT ;  /* 0x000000096f007c0c */ /* 0x000fc4000bf86270 */
[----:B------:R-:W-:Y:S02]  /*6700*/  ISETP.GE.AND P3, PT, R113, UR9, PT ;  /* 0x0000000971007c0c */ /* 0x000fe4000bf66270 */
[----:B------:R-:W-:Y:S02]  /*6710*/  ISETP.GE.AND P2, PT, R115, UR9, PT ;  /* 0x0000000973007c0c */ /* 0x000fe4000bf46270 */
[----:B------:R-:W1:Y:S01]  /*6720*/  MUFU.TANH R37, R37 ;  /* 0x0000002500257308 */ /* 0x000e620000002400 */
[----:B--2---:R-:W-:Y:S01]  /*6730*/  FFMA.FTZ R35, R128, -UR4, R35 ;  /* 0x8000000480237c23 */ /* 0x004fe20008010023 */
[----:B------:R-:W-:Y:S02]  /*6740*/  ISETP.GE.AND P1, PT, R116, UR9, PT ;  /* 0x0000000974007c0c */ /* 0x000fe4000bf26270 */
[----:B------:R-:W-:Y:S02]  /*6750*/  FSEL R193, R17, -INF , !P6 ;  /* 0xff80000011c17808 */ /* 0x000fe40007000000 */
[----:B------:R-:W-:-:S02]  /*6760*/  FSEL R196, R35, -INF , !P6 ;  /* 0xff80000023c47808 */ /* 0x000fc40007000000 */
[----:B------:R-:W2:Y:S01]  /*6770*/  MUFU.TANH R26, R26 ;  /* 0x0000001a001a7308 */ /* 0x000ea20000002400 */
[----:B---3--:R-:W-:Y:S01]  /*6780*/  FFMA.FTZ R32, R129, -UR4, R32 ;  /* 0x8000000481207c23 */ /* 0x008fe20008010020 */
[----:B------:R-:W-:-:S04]  /*6790*/  FSEL R191, R33, -INF , !P5 ;  /* 0xff80000021bf7808 */ /* 0x000fc80006800000 */
        /* <DEDUP_REMOVED lines=18> */
[----:B------:R-:W-:Y:S01]  /*68c0*/  FSEL R199, R119, -INF , !P1 ;  /* 0xff80000077c77808 */ /* 0x000fe20004800000 */
[----:B-1----:R-:W-:-:S05]  /*68d0*/  FFMA.FTZ R28, R81, -UR4, R28 ;  /* 0x80000004511c7c23 */ /* 0x002fca000801001c */
[----:B------:R-:W-:Y:S01]  /*68e0*/  FSEL R198, R28, -INF , !P2 ;  /* 0xff8000001cc67808 */ /* 0x000fe20005000000 */
[----:B--2---:R-:W-:-:S05]  /*68f0*/  FFMA.FTZ R131, R131, -UR4, R30 ;  /* 0x8000000483837c23 */ /* 0x004fca000801001e */
        /* <DEDUP_REMOVED lines=78> */
.L_x_5274:
[----:B------:R-:W-:-:S04]  /*6de0*/  ULEA UR24, -UR24, URZ, 0x6 ;  /* 0x0000003f18187291 */ /* 0x000fc8000f8e313f */
[----:B------:R-:W-:Y:S02]  /*6df0*/  USHF.R.S32.HI UR5, URZ, 0x1f, UR24 ;  /* 0x0000001f3f057899 */ /* 0x000fe40008011418 */
[----:B------:R-:W-:-:S04]  /*6e00*/  MOV R17, UR24 ;  /* 0x0000001800117c02 */ /* 0x000fc80008000f00 */
[----:B------:R-:W-:Y:S02]  /*6e10*/  MOV R22, UR5 ;  /* 0x0000000500167c02 */ /* 0x000fe40008000f00 */
.L_x_5275:
        /* <DEDUP_REMOVED lines=156> */
.L_x_5277:
[----:B------:R-:W-:Y:S05]  /*77e0*/  BSYNC B0 ;  /* 0x0000000000007941 */ /* 0x000fea0003800000 */
.L_x_5276:
[----:B------:R-:W0:Y:S01]  /*77f0*/  LDGDEPBAR ;  /* 0x00000000000079af */ /* 0x000e220000000000 */
[----:B------:R-:W-:-:S04]  /*7800*/  IADD3 R166, P1, R17, R166, RZ ;  /* 0x000000a611a67210 */ /* 0x000fc80007f3e0ff */
[----:B------:R-:W-:Y:S02]  /*7810*/  IADD3.X R167, R22, R167, RZ, P1, !PT ;  /* 0x000000a716a77210 */ /* 0x000fe40000ffe4ff */
.L_x_5273:
        /* <DEDUP_REMOVED lines=36> */
[----:B------:R-:W-:Y:S04]  /*7a60*/  LDSM.16.MT88.4 R148, [R234+0x10000] ;  /* 0x01000000ea94783b */ /* 0x000fe80000004200 */
[----:B------:R-:W-:Y:S04]  /*7a70*/  LDSM.16.MT88.4 R140, [R233+0x10000] ;  /* 0x01000000e98c783b */ /* 0x000fe80000004200 */
[----:B------:R-:W-:Y:S04]  /*7a80*/  LDSM.16.MT88.4 R132, [R232+0x10000] ;  /* 0x01000000e884783b */ /* 0x000fe80000004200 */
[----:B------:R-:W-:Y:S01]  /*7a90*/  LDSM.16.MT88.4 R156, [R236+0x10000] ;  /* 0x01000000ec9c783b */ /* 0x000fe20000004200 */
[----:B---3--:R-:W-:-:S03]  /*7aa0*/  FMNMX.FTZ R17, R6, R17, !PT ;  /* 0x0000001106117209 */ /* 0x008fc60007810000 */
[----:B-1----:R-:W-:Y:S01]  /*7ab0*/  LDSM.16.MT88.4 R40, [R236+0x12000] ;  /* 0x01200000ec28783b */ /* 0x002fe20000004200 */
        /* <DEDUP_REMOVED lines=45> */
[----:B------:R-:W-:Y:S01]  /*7d90*/  FFMA.FTZ R0, R8, c[0x0][0x23c], -R195 ;  /* 0x00008f0008007a23 */ /* 0x000fe200000108c3 */
[----:B------:R-:W1:Y:S01]  /*7da0*/  LDSM.16.MT88.4 R12, [R233+0x10800] ;  /* 0x01080000e90c783b */ /* 0x000e620000004200 */
[--C-:B------:R-:W-:Y:S01]  /*7db0*/  FFMA.FTZ R186, R197, c[0x0][0x23c], -R204.reuse ;  /* 0x00008f00c5ba7a23 */ /* 0x100fe200000108cc */
[----:B------:R-:W3:Y:S01]  /*7dc0*/  MUFU.EX2 R177, R177 ;  /* 0x000000b100b17308 */ /* 0x000ee20000000800 */
        /* <DEDUP_REMOVED lines=128> */
[C---:B----4-:R-:W-:Y:S08]  /*85d0*/  HMMA.16816.F32.BF16 R116, R4.reuse, R12, R116 ;  /* 0x0000000c0474723c */ /* 0x050ff00000041874 */
        /* <DEDUP_REMOVED lines=41> */
[C---:B-1----:R-:W-:Y:S08]  /*8870*/  HMMA.16816.F32.BF16 R160, R4.reuse, R24, R160 ;  /* 0x0000001804a0723c */ /* 0x042ff000000418a0 */
[C---:B---3--:R-:W-:Y:S08]  /*8880*/  HMMA.16816.F32.BF16 R52, R4.reuse, R12, R52 ;  /* 0x0000000c0434723c */ /* 0x048ff00000041834 */
[C---:B------:R-:W-:Y:S01]  /*8890*/  HMMA.16816.F32.BF16 R56, R4.reuse, R14, R56 ;  /* 0x0000000e0438723c */ /* 0x040fe20000041838 */
[----:B------:R-:W1:Y:S07]  /*88a0*/  LDSM.16.MT88.4 R12, [R236+0x17000] ;  /* 0x01700000ec0c783b */ /* 0x000e6e0000004200 */
[C---:B--2---:R-:W-:Y:S08]  /*88b0*/  HMMA.16816.F32.BF16 R76, R4.reuse, R8, R76 ;  /* 0x00000008044c723c */ /* 0x044ff0000004184c */
        /* <DEDUP_REMOVED lines=132> */
.L_x_5282:
        /* <DEDUP_REMOVED lines=78> */
.L_x_5279:
[C---:B------:R-:W-:Y:S01]  /*95e0*/  ISETP.GE.AND P6, PT, R244.reuse, c[0x0][0x220], PT ;  /* 0x00008800f4007a0c */ /* 0x040fe20003fc6270 */
[----:B------:R-:W-:Y:S01]  /*95f0*/  UISETP.GT.AND UP2, UPT, UR27, UR20, UPT ;  /* 0x000000141b00728c */ /* 0x000fe2000bf44270 */
[----:B------:R-:W-:Y:S02]  /*9600*/  IADD3 R2, R244, 0x40, RZ ;  /* 0x00000040f4027810 */ /* 0x000fe40007ffe0ff */
[----:B------:R-:W-:Y:S02]  /*9610*/  IADD3 R9, P1, R165, UR22, RZ ;  /* 0x00000016a5097c10 */ /* 0x000fe4000ff3e0ff */
[----:B------:R-:W-:Y:S02]  /*9620*/  ISETP.GE.AND P5, PT, R2, c[0x0][0x220], PT ;  /* 0x0000880002007a0c */ /* 0x000fe40003fa6270 */
[----:B------:R-:W-:Y:S02]  /*9630*/  IADD3 R2, R244, 0xc0, RZ ;  /* 0x000000c0f4027810 */ /* 0x000fe40007ffe0ff */
[----:B------:R-:W-:Y:S02]  /*9640*/  IADD3.X R166, R3, UR21, RZ, P1, !PT ;  /* 0x0000001503a67c10 */ /* 0x000fe40008ffe4ff */
[----:B------:R-:W-:Y:S01]  /*9650*/  ISETP.GE.AND P3, PT, R2, c[0x0][0x220], PT ;  /* 0x0000880002007a0c */ /* 0x000fe20003f66270 */
[----:B------:R-:W-:Y:S01]  /*9660*/  @P6 STS.128 [R243+0x10000], RZ ;  /* 0x010000fff3006388 */ /* 0x000fe20000000c00 */
[C---:B------:R-:W-:Y:S02]  /*9670*/  LEA R2, P0, R165.reuse, R194, 0x1 ;  /* 0x000000c2a5027211 */ /* 0x040fe400078008ff */
[----:B------:R-:W-:Y:S02]  /*9680*/  IADD3 R164, R244, 0x80, RZ ;  /* 0x00000080f4a47810 */ /* 0x000fe40007ffe0ff */
[----:B------:R-:W-:Y:S02]  /*9690*/  LEA.HI.X R3, R165, R252, R3, 0x1, P0 ;  /* 0x000000fca5037211 */ /* 0x000fe400000f0c03 */
[----:B------:R-:W-:Y:S02]  /*96a0*/  ISETP.GE.AND P4, PT, R164, c[0x0][0x220], PT ;  /* 0x00008800a4007a0c */ /* 0x000fe40003f86270 */
[CC--:B------:R-:W-:Y:S01]  /*96b0*/  @!P6 LEA R26, P1, R9.reuse, R194.reuse, 0x1 ;  /* 0x000000c2091ae211 */ /* 0x0c0fe200078208ff */
[----:B------:R-:W-:Y:S01]  /*96c0*/  @!PT LDS RZ, [RZ] ;  /* 0x00000000fffff984 */ /* 0x000fe20000000800 */
[----:B------:R-:W-:Y:S01]  /*96d0*/  @!PT LDS RZ, [RZ] ;  /* 0x00000000fffff984 */ /* 0x000fe20000000800 */
[----:B------:R-:W-:Y:S01]  /*96e0*/  @!PT LDS RZ, [RZ] ;  /* 0x00000000fffff984 */ /* 0x000fe20000000800 */
[----:B------:R1:W-:Y:S01]  /*96f0*/  @!P6 LDGSTS.E.BYPASS.LTC128B.128 [R243+0x10000], [R2.64] ;  /* 0x1000000002f3efae */ /* 0x0003e2000b901d60 */
[C---:B------:R-:W-:Y:S02]  /*9700*/  @!P5 LEA R18, P0, R9.reuse, R194, 0x1 ;  /* 0x000000c20912d211 */ /* 0x040fe400078008ff */
[CCC-:B------:R-:W-:Y:S02]  /*9710*/  @!P6 LEA.HI.X R27, R9.reuse, R252.reuse, R166.reuse, 0x1, P1 ;  /* 0x000000fc091be211 */ /* 0x1c0fe400008f0ca6 */
[----:B------:R-:W-:Y:S01]  /*9720*/  @P5 STS.128 [R243+0x12000], RZ ;  /* 0x012000fff3005388 */ /* 0x000fe20000000c00 */
[C-C-:B------:R-:W-:Y:S02]  /*9730*/  @!P5 LEA.HI.X R19, R9.reuse, R252, R166.reuse, 0x1, P0 ;  /* 0x000000fc0913d211 */ /* 0x140fe400000f0ca6 */
        /* <DEDUP_REMOVED lines=31> */
[----:B------:R2:W-:Y:S01]  /*9930*/  @!P6 LDGSTS.E.BYPASS.LTC128B.128 [R243+0x10800], [R26.64] ;  /* 0x108000001af3efae */ /* 0x0005e2000b901d60 */
[C---:B------:R-:W-:Y:S02]  /*9940*/  @!P3 LEA.HI.X R31, R164.reuse, R252, R165, 0x1, P0 ;  /* 0x000000fca41fb211 */ /* 0x040fe400000f0ca5 */
[----:B------:R-:W-:Y:S02]  /*9950*/  IADD3 R166, P2, R164, UR22, RZ ;  /* 0x00000016a4a67c10 */ /* 0x000fe4000ff5e0ff */
[----:B------:R-:W-:Y:S02]  /*9960*/  @P5 STS.128 [R243+0x12800], RZ ;  /* 0x012800fff3005388 */ /* 0x000fe40000000c00 */
[CC--:B------:R-:W-:Y:S02]  /*9970*/  @!P6 LEA R210, P0, R166.reuse, R194.reuse, 0x1 ;  /* 0x000000c2a6d2e211 */ /* 0x0c0fe400078008ff */
[----:B------:R-:W-:Y:S01]  /*9980*/  IADD3.X R165, R165, UR21, RZ, P2, !PT ;  /* 0x00000015a5a57c10 */ /* 0x000fe200097fe4ff */
[----:B------:R-:W-:Y:S01]  /*9990*/  @!PT LDS RZ, [RZ] ;  /* 0x00000000fffff984 */ /* 0x000fe20000000800 */
[----:B------:R-:W-:Y:S01]  /*99a0*/  @!PT LDS RZ, [RZ] ;  /* 0x00000000fffff984 */ /* 0x000fe20000000800 */
[----:B------:R-:W-:Y:S01]  /*99b0*/  @!PT LDS RZ, [RZ] ;  /* 0x00000000fffff984 */ /* 0x000fe20000000800 */
[----:B------:R3:W-:Y:S01]  /*99c0*/  @!P5 LDGSTS.E.BYPASS.LTC128B.128 [R243+0x12800], [R18.64+0x80] ;  /* 0x1280008012f3dfae */ /* 0x0007e2000b901d60 */
[C---:B------:R-:W-:Y:S02]  /*99d0*/  @!P5 LEA R206, P2, R166.reuse, R194, 0x1 ;  /* 0x000000c2a6ced211 */ /* 0x040fe400078408ff */
[CCC-:B------:R-:W-:Y:S02]  /*99e0*/  @!P6 LEA.HI.X R211, R166.reuse, R252.reuse, R165.reuse, 0x1, P0 ;  /* 0x000000fca6d3e211 */ /* 0x1c0fe400000f0ca5 */
[----:B------:R-:W-:Y:S01]  /*99f0*/  @P4 STS.128 [R243+0x14800], RZ ;  /* 0x014800fff3004388 */ /* 0x000fe20000000c00 */
[C-C-:B------:R-:W-:Y:S02]  /*9a00*/  @!P5 LEA.HI.X R207, R166.reuse, R252, R165.reuse, 0x1, P2 ;  /* 0x000000fca6cfd211 */ /* 0x140fe400010f0ca5 */
        /* <DEDUP_REMOVED lines=289> */
[----:B------:R5:W2:Y:S02]  /*ac20*/  MUFU.TANH R11, R165 ;  /* 0x000000a5000b7308 */ /* 0x000aa40000002400 */
[----:B------:R-:W-:Y:S02]  /*ac30*/  FMUL.FTZ R29, R29, c[0x0][0x2ec] ;  /* 0x0000bb001d1d7a20 */ /* 0x000fe40000410000 */
[----:B-1----:R-:W-:Y:S02]  /*ac40*/  FMUL.FTZ R166, R19, c[0x0][0x2ec] ;  /* 0x0000bb0013a67a20 */ /* 0x002fe40000410000 */
[----:B------:R-:W-:Y:S02]  /*ac50*/  FMUL.FTZ R30, R30, c[0x0][0x2ec] ;  /* 0x0000bb001e1e7a20 */ /* 0x000fe40000410000 */
[----:B------:R-:W-:Y:S02]  /*ac60*/  FMUL.FTZ R31, R31, c[0x0][0x2ec] ;  /* 0x0000bb001f1f7a20 */ /* 0x000fe40000410000 */
[----:B------:R-:W1:Y:S01]  /*ac70*/  MUFU.TANH R200, R199 ;  /* 0x000000c700c87308 */ /* 0x000e620000002400 */
[----:B------:R-:W-:Y:S02]  /*ac80*/  FMUL.FTZ R33, R33, c[0x0][0x2ec] ;  /* 0x0000bb0021217a20 */ /* 0x000fe40000410000 */
[----:B----4-:R-:W-:Y:S02]  /*ac90*/  FMUL.FTZ R252, R18, c[0x0][0x2ec] ;  /* 0x0000bb0012fc7a20 */ /* 0x010fe40000410000 */
[----:B------:R-:W-:Y:S05]  /*aca0*/  FMUL.FTZ R18, R24, c[0x0][0x2ec] ;  /* 0x0000bb0018127a20 */ /* 0x000fea0000410000 */
[----:B------:R4:W1:Y:S01]  /*acb0*/  MUFU.TANH R17, R252 ;  /* 0x000000fc00117308 */ /* 0x0008620000002400 */
[----:B-----5:R-:W-:Y:S09]  /*acc0*/  FMUL.FTZ R165, R20, c[0x0][0x2ec] ;  /* 0x0000bb0014a57a20 */ /* 0x020ff20000410000 */
[----:B------:R5:W1:Y:S10]  /*acd0*/  MUFU.TANH R15, R166 ;  /* 0x000000a6000f7308 */ /* 0x000a740000002400 */
        /* <DEDUP_REMOVED lines=10> */
[----:B-1----:R-:W-:Y:S09]  /*ad80*/  FMUL.FTZ R166, R34, c[0x0][0x2ec] ;  /* 0x0000bb0022a67a20 */ /* 0x002ff20000410000 */
[----:B------:R-:W1:Y:S01]  /*ad90*/  MUFU.TANH R164, R164 ;  /* 0x000000a400a47308 */ /* 0x000e620000002400 */
[----:B----4-:R-:W-:Y:S09]  /*ada0*/  FMUL.FTZ R165, R35, c[0x0][0x2ec] ;  /* 0x0000bb0023a57a20 */ /* 0x010ff20000410000 */
[----:B------:R-:W4:Y:S01]  /*adb0*/  MUFU.TANH R203, R203 ;  /* 0x000000cb00cb7308 */ /* 0x000f220000002400 */
[----:B-----5:R-:W-:Y:S09]  /*adc0*/  IMAD.MOV.U32 R252, RZ, RZ, R3 ;  /* 0x000000fffffc7224 */ /* 0x020ff200078e0003 */
[----:B------:R-:W1:Y:S10]  /*add0*/  MUFU.TANH R9, R9 ;  /* 0x0000000900097308 */ /* 0x000e740000002400 */
[----:B------:R-:W1:Y:S10]  /*ade0*/  MUFU.TANH R207, R207 ;  /* 0x000000cf00cf7308 */ /* 0x000e740000002400 */
        /* <DEDUP_REMOVED lines=12> */
[----:B------:R-:W1:Y:S01]  /*aeb0*/  MUFU.TANH R165, R165 ;  /* 0x000000a500a57308 */ /* 0x000e620000002400 */
[----:B------:R-:W-:-:S05]  /*aec0*/  @!P0 BRA `(.L_x_5280) ;  /* 0x00000c1000008947 */ /* 0x000fca0003800000 */
[----:B--234-:R-:W-:Y:S01]  /*aed0*/  ULDC.64 UR10, c[0x0][0x198] ;  /* 0x00006600000a7ab9 */ /* 0x01cfe20000000a00 */
        /* <DEDUP_REMOVED lines=16> */
[----:B--2---:R-:W-:Y:S04]  /*afe0*/  UIMAD.WIDE.U32 UR38, UR15, UR35, URZ ;  /* 0x000000230f2672a5 */ /* 0x004fe8000f8e003f */
[----:B------:R-:W-:Y:S02]  /*aff0*/  UIADD3 UR34, -UR39, URZ, URZ ;  /* 0x0000003f27227290 */ /* 0x000fe4000fffe13f */
[----:B---3--:R-:W-:Y:S02]  /*b000*/  UIMAD.WIDE.U32 UR40, UR15, UR28, URZ ;  /* 0x0000001c0f2872a5 */ /* 0x008fe4000f8e003f */
        /* <DEDUP_REMOVED lines=27> */
[----:B-1----:R-:W-:Y:S04]  /*b1c0*/  LEA R18, P1, R4, UR30, 0x2 ;  /* 0x0000001e04127c11 */ /* 0x002fe8000f8210ff */
[----:B------:R-:W-:Y:S01]  /*b1d0*/  LEA.HI.X.SX32 R19, R3, UR31, 0x2, P1 ;  /* 0x0000001f03137c11 */ /* 0x000fe200088f16ff */
[----:B------:R-:W1:Y:S08]  /*b1e0*/  R2UR UR34, R18 ;  /* 0x00000000122273c2 */ /* 0x000e7000000e0000 */
[----:B------:R-:W3:Y:S08]  /*b1f0*/  R2UR UR11, R7 ;  /* 0x00000000070b73c2 */ /* 0x000ef000000e0000 */
[----:B------:R-:W4:Y:S01]  /*b200*/  R2UR UR35, R19 ;  /* 0x00000000132373c2 */ /* 0x000f2200000e0000 */
[----:B--2---:R-:W-:Y:S02]  /*b210*/  MOV R20, UR10 ;  /* 0x0000000a00147c02 */ /* 0x004fe40008000f00 */
[----:B-1----:R-:W-:Y:S01]  /*b220*/  MOV R4, UR34 ;  /* 0x0000002200047c02 */ /* 0x002fe20008000f00 */
        /* <DEDUP_REMOVED lines=22> */
.L_x_5281:
        /* <DEDUP_REMOVED lines=13> */
[CCC-:B-1----:R-:W-:Y:S01]  /*b460*/  @!P5 LEA.HI.X R21, R5.reuse, R249.reuse, R4.reuse, 0x1, P0 ;  /* 0x000000f90515d211 */ /* 0x1c2fe200000f0c04 */
        /* <DEDUP_REMOVED lines=103> */
.L_x_5280:
[----:B-1234-:R-:W-:Y:S01]  /*bae0*/  MOV R22, UR27 ;  /* 0x0000001b00167c02 */ /* 0x01efe20008000f00 */
[----:B------:R-:W-:Y:S01]  /*baf0*/  LDSM.16.MT88.4 R28, [R233+0x10000] ;  /* 0x01000000e91c783b */ /* 0x000fe20000004200 */
[----:B------:R-:W-:Y:S02]  /*bb00*/  UISETP.GT.AND UP2, UPT, UR27, UR20, UPT ;  /* 0x000000141b00728c */ /* 0x000fe4000bf44270 */
[----:B------:R-:W-:Y:S01]  /*bb10*/  UIADD3 UR27, UR27, -0x1, URZ ;  /* 0xffffffff1b1b7890 */ /* 0x000fe2000fffe03f */
[----:B------:R-:W-:Y:S01]  /*bb20*/  IMAD R22, R22, -0x40, R247 ;  /* 0xffffffc016167824 */ /* 0x000fe200078e02f7 */
[----:B------:R-:W-:Y:S02]  /*bb30*/  UMOV UR10, UR24 ;  /* 0x00000018000a7c82 */ /* 0x000fe40008000000 */
[----:B------:R-:W-:Y:S02]  /*bb40*/  UMOV UR11, UR23 ;  /* 0x00000017000b7c82 */ /* 0x000fe40008000000 */
[C---:B------:R-:W-:Y:S02]  /*bb50*/  IADD3 R20, R22.reuse, 0x8, RZ ;  /* 0x0000000816147810 */ /* 0x040fe40007ffe0ff */
[----:B------:R-:W-:Y:S02]  /*bb60*/  IADD3 R18, R22, 0x7, RZ ;  /* 0x0000000716127810 */ /* 0x000fe40007ffe0ff */
[----:B------:R-:W-:Y:S02]  /*bb70*/  ISETP.GE.AND P1, PT, R20, RZ, PT ;  /* 0x000000ff1400720c */ /* 0x000fe40003f26270 */
[C---:B------:R-:W-:Y:S02]  /*bb80*/  IADD3 R16, R22.reuse, -0x1, RZ ;  /* 0xffffffff16107810 */ /* 0x040fe40007ffe0ff */
[----:B------:R-:W-:Y:S02]  /*bb90*/  IADD3 R172, R22, -0x9, RZ ;  /* 0xfffffff716ac7810 */ /* 0x000fe40007ffe0ff */
[----:B------:R-:W-:Y:S02]  /*bba0*/  ISETP.GE.AND P0, PT, R16, RZ, PT ;  /* 0x000000ff1000720c */ /* 0x000fe40003f06270 */
[C---:B------:R-:W-:Y:S02]  /*bbb0*/  IADD3 R174, R22.reuse, -0x8, RZ ;  /* 0xfffffff816ae7810 */ /* 0x040fe40007ffe0ff */
[C---:B------:R-:W-:Y:S02]  /*bbc0*/  IADD3 R168, R22.reuse, -0x11, RZ ;  /* 0xffffffef16a87810 */ /* 0x040fe40007ffe0ff */
[C---:B------:R-:W-:Y:S02]  /*bbd0*/  IADD3 R170, R22.reuse, -0x10, RZ ;  /* 0xfffffff016aa7810 */ /* 0x040fe40007ffe0ff */
[----:B------:R-:W-:Y:S02]  /*bbe0*/  @!P1 IADD3 R20, -R22, -0x8, RZ ;  /* 0xfffffff816149810 */ /* 0x000fe40007ffe1ff */
[----:B------:R-:W-:Y:S02]  /*bbf0*/  ISETP.GE.AND P1, PT, R18, RZ, PT ;  /* 0x000000ff1200720c */ /* 0x000fe40003f26270 */
[C---:B------:R-:W-:Y:S02]  /*bc00*/  IADD3 R21, R22.reuse, -0x19, RZ ;  /* 0xffffffe716157810 */ /* 0x040fe40007ffe0ff */
[----:B------:R-:W-:Y:S01]  /*bc10*/  @!P0 IADD3 R16, -R22, 0x1, RZ ;  /* 0x0000000116108810 */ /* 0x000fe20007ffe1ff */
[----:B------:R-:W-:Y:S01]  /*bc20*/  I2F R20, R20 ;  /* 0x0000001400147306 */ /* 0x000fe20000201400 */
[----:B------:R-:W-:Y:S02]  /*bc30*/  ISETP.GE.AND P0, PT, R174, RZ, PT ;  /* 0x000000ffae00720c */ /* 0x000fe40003f06270 */
[C---:B------:R-:W-:Y:S02]  /*bc40*/  IADD3 R23, R22.reuse, -0x18, RZ ;  /* 0xffffffe816177810 */ /* 0x040fe40007ffe0ff */
[----:B------:R-:W-:Y:S02]  /*bc50*/  IABS R25, R22 ;  /* 0x0000001600197213 */ /* 0x000fe40000000000 */
[C---:B------:R-:W-:Y:S02]  /*bc60*/  IADD3 R19, R22.reuse, -0x21, RZ ;  /* 0xffffffdf16137810 */ /* 0x040fe40007ffe0ff */
[----:B------:R-:W-:Y:S01]  /*bc70*/  @!P1 IADD3 R18, -R22, -0x7, RZ ;  /* 0xfffffff916129810 */ /* 0x000fe20007ffe1ff */
[----:B------:R-:W-:Y:S01]  /*bc80*/  I2F R16, R16 ;  /* 0x0000001000107306 */ /* 0x000fe20000201400 */
[----:B------:R-:W-:Y:S02]  /*bc90*/  ISETP.GE.AND P1, PT, R172, RZ, PT ;  /* 0x000000ffac00720c */ /* 0x000fe40003f26270 */
[C---:B------:R-:W-:Y:S02]  /*bca0*/  IADD3 R4, R22.reuse, -0x20, RZ ;  /* 0xffffffe016047810 */ /* 0x040fe40007ffe0ff */
[----:B------:R-:W-:Y:S02]  /*bcb0*/  @!P0 IADD3 R174, -R22, 0x8, RZ ;  /* 0x0000000816ae8810 */ /* 0x000fe40007ffe1ff */
[----:B------:R-:W-:Y:S02]  /*bcc0*/  ISETP.GE.AND P0, PT, R170, RZ, PT ;  /* 0x000000ffaa00720c */ /* 0x000fe40003f06270 */
[C---:B------:R-:W-:Y:S01]  /*bcd0*/  IADD3 R12, R22.reuse, -0x38, RZ ;  /* 0xffffffc8160c7810 */ /* 0x040fe20007ffe0ff */
[----:B------:R-:W-:Y:S01]  /*bce0*/  I2F R25, R25 ;  /* 0x0000001900197306 */ /* 0x000fe20000201400 */
[C---:B------:R-:W-:Y:S02]  /*bcf0*/  IADD3 R7, R22.reuse, -0x28, RZ ;  /* 0xffffffd816077810 */ /* 0x040fe40007ffe0ff */
[C---:B------:R-:W-:Y:S02]  /*bd00*/  IADD3 R5, R22.reuse, -0x29, RZ ;  /* 0xffffffd716057810 */ /* 0x040fe40007ffe0ff */
[----:B------:R-:W-:Y:S02]  /*bd10*/  @!P1 IADD3 R172, -R22, 0x9, RZ ;  /* 0x0000000916ac9810 */ /* 0x000fe40007ffe1ff */
[----:B------:R-:W-:Y:S02]  /*bd20*/  ISETP.GE.AND P1, PT, R168, RZ, PT ;  /* 0x000000ffa800720c */ /* 0x000fe40003f26270 */
[C---:B------:R-:W-:Y:S01]  /*bd30*/  IADD3 R3, R22.reuse, -0x30, RZ ;  /* 0xffffffd016037810 */ /* 0x040fe20007ffe0ff */
[----:B------:R-:W-:Y:S01]  /*bd40*/  I2F R18, R18 ;  /* 0x0000001200127306 */ /* 0x000fe20000201400 */
[C---:B------:R-:W-:Y:S02]  /*bd50*/  @!P0 IADD3 R170, -R22.reuse, 0x10, RZ ;  /* 0x0000001016aa8810 */ /* 0x040fe40007ffe1ff */
[----:B------:R-:W-:Y:S02]  /*bd60*/  ISETP.GE.AND P0, PT, R23, RZ, PT ;  /* 0x000000ff1700720c */ /* 0x000fe40003f06270 */
[----:B------:R-:W-:Y:S02]  /*bd70*/  ISETP.GE.AND P4, PT, R5, RZ, PT ;  /* 0x000000ff0500720c */ /* 0x000fe40003f86270 */
[C---:B------:R-:W-:Y:S02]  /*bd80*/  IADD3 R2, R22.reuse, -0x31, RZ ;  /* 0xffffffcf16027810 */ /* 0x040fe40007ffe0ff */
[----:B------:R-:W-:Y:S01]  /*bd90*/  ISETP.GE.AND P3, PT, R3, RZ, PT ;  /* 0x000000ff0300720c */ /* 0x000fe20003f66270 */
[----:B------:R-:W-:Y:S01]  /*bda0*/  I2F R174, R174 ;  /* 0x000000ae00ae7306 */ /* 0x000fe20000201400 */
[----:B------:R-:W-:Y:S02]  /*bdb0*/  @!P1 IADD3 R168, -R22, 0x11, RZ ;  /* 0x0000001116a89810 */ /* 0x000fe40007ffe1ff */
[----:B------:R-:W-:Y:S02]  /*bdc0*/  ISETP.GE.AND P1, PT, R21, RZ, PT ;  /* 0x000000ff1500720c */ /* 0x000fe40003f26270 */
[----:B------:R-:W-:Y:S02]  /*bdd0*/  ISETP.GE.AND P2, PT, R2, RZ, PT ;  /* 0x000000ff0200720c */ /* 0x000fe40003f46270 */
[----:B------:R-:W-:Y:S02]  /*bde0*/  @!P0 IADD3 R23, -R22, 0x18, RZ ;  /* 0x0000001816178810 */ /* 0x000fe40007ffe1ff */
[----:B------:R-:W-:Y:S01]  /*bdf0*/  ISETP.GE.AND P0, PT, R4, RZ, PT ;  /* 0x000000ff0400720c */ /* 0x000fe20003f06270 */
[----:B------:R-:W-:Y:S01]  /*be00*/  I2F R168, R168 ;  /* 0x000000a800a87306 */ /* 0x000fe20000201400 */
[C---:B------:R-:W-:Y:S02]  /*be10*/  IADD3 R6, R22.reuse, -0x39, RZ ;  /* 0xffffffc716067810 */ /* 0x040fe40007ffe0ff */
[C---:B------:R-:W-:Y:S02]  /*be20*/  @!P4 IADD3 R5, -R22.reuse, 0x29, RZ ;  /* 0x000000291605c810 */ /* 0x040fe40007ffe1ff */
[C---:B------:R-:W-:Y:S02]  /*be30*/  @!P3 IADD3 R3, -R22.reuse, 0x30, RZ ;  /* 0x000000301603b810 */ /* 0x040fe40007ffe1ff */
[C---:B------:R-:W-:Y:S02]  /*be40*/  @!P1 IADD3 R21, -R22.reuse, 0x19, RZ ;  /* 0x0000001916159810 */ /* 0x040fe40007ffe1ff */
[----:B------:R-:W-:Y:S01]  /*be50*/  ISETP.GE.AND P1, PT, R19, RZ, PT ;  /* 0x000000ff1300720c */ /* 0x000fe20003f26270 */
[----:B------:R-:W-:Y:S01]  /*be60*/  I2F R172, R172 ;  /* 0x000000ac00ac7306 */ /* 0x000fe20000201400 */
[C---:B------:R-:W-:Y:S02]  /*be70*/  @!P2 IADD3 R2, -R22.reuse, 0x31, RZ ;  /* 0x000000311602a810 */ /* 0x040fe40007ffe1ff */
[C---:B------:R-:W-:Y:S02]  /*be80*/  @!P0 IADD3 R4, -R22.reuse, 0x20, RZ ;  /* 0x0000002016048810 */ /* 0x040fe40007ffe1ff */
[----:B------:R-:W-:Y:S05]  /*be90*/  ISETP.GE.AND P0, PT, R7, RZ, PT ;  /* 0x000000ff0700720c */ /* 0x000fea0003f06270 */
[----:B------:R-:W-:Y:S02]  /*bea0*/  I2F R170, R170 ;  /* 0x000000aa00aa7306 */ /* 0x000fe40000201400 */
[----:B------:R-:W-:Y:S02]  /*beb0*/  @!P1 IADD3 R19, -R22, 0x21, RZ ;  /* 0x0000002116139810 */ /* 0x000fe40007ffe1ff */
[----:B------:R-:W-:Y:S04]  /*bec0*/  ISETP.GE.AND P1, PT, R12, RZ, PT ;  /* 0x000000ff0c00720c */ /* 0x000fe80003f26270 */
[----:B------:R-:W-:Y:S02]  /*bed0*/  @!P0 IADD3 R7, -R22, 0x28, RZ ;  /* 0x0000002816078810 */ /* 0x000fe40007ffe1ff */
[----:B------:R-:W-:Y:S01]  /*bee0*/  I2F R23, R23 ;  /* 0x0000001700177306 */ /* 0x000fe20000201400 */
[----:B------:R-:W-:Y:S06]  /*bef0*/  ISETP.GE.AND P0, PT, R6, RZ, PT ;  /* 0x000000ff0600720c */ /* 0x000fec0003f06270 */
[C---:B------:R-:W-:Y:S03]  /*bf00*/  @!P1 IADD3 R12, -R22.reuse, 0x38, RZ ;  /* 0x00000038160c9810 */ /* 0x040fe60007ffe1ff */
[----:B------:R-:W-:Y:S04]  /*bf10*/  I2F R21, R21 ;  /* 0x0000001500157306 */ /* 0x000fe80000201400 */
[----:B------:R-:W-:Y:S06]  /*bf20*/  @!P0 IADD3 R6, -R22, 0x39, RZ ;  /* 0x0000003916068810 */ /* 0x000fec0007ffe1ff */
        /* <DEDUP_REMOVED lines=16> */
[----:B------:R1:W2:Y:S01]  /*c030*/  I2F R13, R12 ;  /* 0x0000000c000d7306 */ /* 0x0002a20000201400 */
        /* <DEDUP_REMOVED lines=26> */
[----:B-1----:R-:W-:Y:S01]  /*c1e0*/  FMNMX.FTZ R12, R196, R27, !PT ;  /* 0x0000001bc40c7209 */ /* 0x002fe20007810000 */
        /* <DEDUP_REMOVED lines=16> */
[----:B--2---:R-:W-:Y:S01]  /*c2f0*/  FFMA.FTZ R186, R13, -UR4, R186 ;  /* 0x800000040dba7c23 */ /* 0x004fe200080100ba */
        /* <DEDUP_REMOVED lines=9> */
[----:B------:R-:W-:Y:S02]  /*c390*/  FMNMX.FTZ R2, R166, R3, !PT ;  /* 0x00000003a6027209 */ /* 0x000fe40007810000 */
[----:B------:R-:W-:Y:S02]  /*c3a0*/  FMNMX.FTZ R5, R179, R4, !PT ;  /* 0x00000004b3057209 */ /* 0x000fe40007810000 */
[----:B------:R-:W-:Y:S03]  /*c3b0*/  FMNMX.FTZ R7, R165, R2, !PT ;  /* 0x00000002a5077209 */ /* 0x000fe60007810000 */
[----:B------:R-:W1:Y:S08]  /*c3c0*/  SHFL.BFLY PT, R6, R5, 0x2, 0x1f ;  /* 0x0c401f0005067f89 */ /* 0x000e7000000e0000 */
[----:B------:R-:W2:Y:S01]  /*c3d0*/  SHFL.BFLY PT, R2, R7, 0x2, 0x1f ;  /* 0x0c401f0007027f89 */ /* 0x000ea200000e0000 */
[----:B-1----:R-:W-:Y:S07]  /*c3e0*/  FMNMX.FTZ R13, R5, R6, !PT ;  /* 0x00000006050d7209 */ /* 0x002fee0007810000 */
[----:B------:R-:W1:Y:S01]  /*c3f0*/  SHFL.BFLY PT, R164, R13, 0x1, 0x1f ;  /* 0x0c201f000da47f89 */ /* 0x000e6200000e0000 */
[----:B--2---:R-:W-:Y:S07]  /*c400*/  FMNMX.FTZ R4, R7, R2, !PT ;  /* 0x0000000207047209 */ /* 0x004fee0007810000 */
[----:B------:R-:W2:Y:S01]  /*c410*/  SHFL.BFLY PT, R3, R4, 0x1, 0x1f ;  /* 0x0c201f0004037f89 */ /* 0x000ea200000e0000 */
[----:B-1----:R-:W-:Y:S07]  /*c420*/  FMNMX.FTZ R164, R13, R164, !PT ;  /* 0x000000a40da47209 */ /* 0x002fee0007810000 */
[----:B------:R-:W1:Y:S01]  /*c430*/  LDSM.16.MT88.4 R12, [R236+0x10000] ;  /* 0x01000000ec0c783b */ /* 0x000e620000004200 */
[C---:B------:R-:W-:Y:S01]  /*c440*/  FSETP.NEU.FTZ.AND P0, PT, R164.reuse, -INF , PT ;  /* 0xff800000a400780b */ /* 0x040fe20003f1d000 */
[C---:B------:R-:W-:Y:S02]  /*c450*/  FMUL.FTZ R189, R164.reuse, c[0x0][0x23c] ;  /* 0x00008f00a4bd7a20 */ /* 0x040fe40000410000 */
[----:B------:R-:W-:Y:S01]  /*c460*/  FADD.FTZ R2, -R164, R167 ;  /* 0x000000a7a4027221 */ /* 0x000fe20000010100 */
[----:B--2---:R-:W-:Y:S02]  /*c470*/  FMNMX.FTZ R3, R4, R3, !PT ;  /* 0x0000000304037209 */ /* 0x004fe40007810000 */
[----:B------:R-:W-:Y:S01]  /*c480*/  FSEL R189, R189, RZ, P0 ;  /* 0x000000ffbdbd7208 */ /* 0x000fe20000000000 */
[----:B------:R-:W-:Y:S01]  /*c490*/  FMUL.FTZ R6, R2, c[0x0][0x23c] ;  /* 0x00008f0002067a20 */ /* 0x000fe20000410000 */
[C---:B------:R-:W-:Y:S01]  /*c4a0*/  FSETP.NEU.FTZ.AND P0, PT, R3.reuse, -INF , PT ;  /* 0xff8000000300780b */ /* 0x040fe20003f1d000 */
[C---:B------:R-:W-:Y:S02]  /*c4b0*/  FMUL.FTZ R177, R3.reuse, c[0x0][0x23c] ;  /* 0x00008f0003b17a20 */ /* 0x040fe40000410000 */
[----:B------:R-:W-:Y:S01]  /*c4c0*/  FADD.FTZ R5, -R3, R0 ;  /* 0x0000000003057221 */ /* 0x000fe20000010100 */
[----:B------:R-:W2:Y:S01]  /*c4d0*/  MUFU.EX2 R2, R6 ;  /* 0x0000000600027308 */ /* 0x000ea20000000800 */
[--C-:B------:R-:W-:Y:S01]  /*c4e0*/  FFMA.FTZ R187, R8, c[0x0][0x23c], -R189.reuse ;  /* 0x00008f0008bb7a23 */ /* 0x100fe200000108bd */
[----:B------:R-:W-:Y:S01]  /*c4f0*/  FSEL R177, R177, RZ, P0 ;  /* 0x000000ffb1b17208 */ /* 0x000fe20000000000 */
[--C-:B------:R-:W-:Y:S01]  /*c500*/  FFMA.FTZ R185, R197, c[0x0][0x23c], -R189.reuse ;  /* 0x00008f00c5b97a23 */ /* 0x100fe200000108bd */
[----:B------:R-:W-:Y:S01]  /*c510*/  PLOP3.LUT P0, PT, PT, PT, UP2, 0x80, 0x0 ;  /* 0x000000000000781c */ /* 0x000fe20003f0f028 */
[--C-:B------:R-:W-:Y:S02]  /*c520*/  FFMA.FTZ R183, R205, c[0x0][0x23c], -R189.reuse ;  /* 0x00008f00cdb77a23 */ /* 0x100fe400000108bd */
[----:B------:R-:W-:Y:S02]  /*c530*/  FFMA.FTZ R182, R9, c[0x0][0x23c], -R189 ;  /* 0x00008f0009b67a23 */ /* 0x000fe400000108bd */
[--C-:B------:R-:W-:Y:S01]  /*c540*/  FFMA.FTZ R184, R201, c[0x0][0x23c], -R177.reuse ;  /* 0x00008f00c9b87a23 */ /* 0x100fe200000108b1 */
[----:B------:R-:W-:Y:S01]  /*c550*/  MUFU.EX2 R187, R187 ;  /* 0x000000bb00bb7308 */ /* 0x000fe20000000800 */
[--C-:B------:R-:W-:Y:S02]  /*c560*/  FFMA.FTZ R181, R203, c[0x0][0x23c], -R177.reuse ;  /* 0x00008f00cbb57a23 */ /* 0x100fe400000108b1 */
[--C-:B------:R-:W-:Y:S02]  /*c570*/  FFMA.FTZ R180, R10, c[0x0][0x23c], -R177.reuse ;  /* 0x00008f000ab47a23 */ /* 0x100fe400000108b1 */
[--C-:B------:R-:W-:Y:S02]  /*c580*/  FFMA.FTZ R167, R11, c[0x0][0x23c], -R177.reuse ;  /* 0x00008f000ba77a23 */ /* 0x100fe400000108b1 */
[----:B------:R-:W-:Y:S02]  /*c590*/  FMUL.FTZ R0, R5, c[0x0][0x23c] ;  /* 0x00008f0005007a20 */ /* 0x000fe40000410000 */
[--C-:B------:R-:W-:Y:S01]  /*c5a0*/  FFMA.FTZ R195, R172, c[0x0][0x23c], -R177.reuse ;  /* 0x00008f00acc37a23 */ /* 0x100fe200000108b1 */
[----:B------:R-:W3:Y:S01]  /*c5b0*/  MUFU.EX2 R185, R185 ;  /* 0x000000b900b97308 */ /* 0x000ee20000000800 */
[--C-:B------:R-:W-:Y:S02]  /*c5c0*/  FFMA.FTZ R197, R170, c[0x0][0x23c], -R177.reuse ;  /* 0x00008f00aac57a23 */ /* 0x100fe400000108b1 */
[----:B------:R-:W-:Y:S02]  /*c5d0*/  FFMA.FTZ R209, R176, c[0x0][0x23c], -R177 ;  /* 0x00008f00b0d17a23 */ /* 0x000fe400000108b1 */
        /* <DEDUP_REMOVED lines=12> */
[----:B---3--:R-:W-:Y:S01]  /*c6a0*/  F2FP.BF16.PACK_AB R160, R185, R187 ;  /* 0x000000bbb9a0723e */ /* 0x008fe200000010ff */
        /* <DEDUP_REMOVED lines=16> */
[----:B------:R-:W2:Y:S01]  /*c7b0*/  MUFU.EX2 R181, R181 ;  /* 0x000000b500b57308 */ /* 0x000ea20000000800 */
[C---:B------:R-:W-:Y:S01]  /*c7c0*/  FMUL.FTZ R34, R0.reuse, R134 ;  /* 0x0000008600227220 */ /* 0x040fe20000410000 */
[----:B------:R-:W-:Y:S01]  /*c7d0*/  LDSM.16.MT88.4 R140, [R232+0x12000] ;  /* 0x01200000e88c783b */ /* 0x000fe20000004200 */
[----:B------:R-:W-:Y:S01]  /*c7e0*/  FMUL.FTZ R35, R0, R135 ;  /* 0x0000008700237220 */ /* 0x000fe20000410000 */
[----:B---3--:R-:W-:Y:S01]  /*c7f0*/  F2FP.BF16.PACK_AB R162, R182, R183 ;  /* 0x000000b7b6a2723e */ /* 0x008fe200000010ff */
[C---:B------:R-:W-:Y:S02]  /*c800*/  FMUL.FTZ R38, R0.reuse, R38 ;  /* 0x0000002600267220 */ /* 0x040fe40000410000 */
[C---:B------:R-:W-:Y:S02]  /*c810*/  FMUL.FTZ R39, R0.reuse, R39 ;  /* 0x0000002700277220 */ /* 0x040fe40000410000 */
[C---:B------:R-:W-:Y:S01]  /*c820*/  FMUL.FTZ R42, R0.reuse, R42 ;  /* 0x0000002a002a7220 */ /* 0x040fe20000410000 */
[----:B------:R-:W-:Y:S01]  /*c830*/  MUFU.EX2 R180, R180 ;  /* 0x000000b400b47308 */ /* 0x000fe20000000800 */
[----:B------:R-:W-:Y:S01]  /*c840*/  LDSM.16.MT88.4 R132, [R233+0x12000] ;  /* 0x01200000e984783b */ /* 0x000fe20000004200 */
[----:B------:R-:W-:Y:S02]  /*c850*/  FMUL.FTZ R43, R0, R43 ;  /* 0x0000002b002b7220 */ /* 0x000fe40000410000 */
[----:B------:R-:W-:Y:S02]  /*c860*/  FMUL.FTZ R45, R2, R45 ;  /* 0x0000002d022d7220 */ /* 0x000fe40000410000 */
[C---:B------:R-:W-:Y:S02]  /*c870*/  FMUL.FTZ R46, R0.reuse, R46 ;  /* 0x0000002e002e7220 */ /* 0x040fe40000410000 */
[----:B------:R-:W-:Y:S01]  /*c880*/  FMUL.FTZ R47, R0, R47 ;  /* 0x0000002f002f7220 */ /* 0x000fe20000410000 */
[----:B------:R-:W-:Y:S01]  /*c890*/  LDSM.16.MT88.4 R148, [R232+0x10800] ;  /* 0x01080000e894783b */ /* 0x000fe20000004200 */
        /* <DEDUP_REMOVED lines=127> */
[----:B------:R-:W-:Y:S02]  /*d090*/  FFMA.FTZ R191, R200, c[0x0][0x23c], -R189 ;  /* 0x00008f00c8bf7a23 */ /* 0x000fe400000108bd */
[----:B------:R-:W-:Y:S02]  /*d0a0*/  FFMA.FTZ R200, R168, c[0x0][0x23c], -R177 ;  /* 0x00008f00a8c87a23 */ /* 0x000fe400000108b1 */
[C---:B------:R-:W-:Y:S01]  /*d0b0*/  HMMA.16816.F32.BF16 R104, R160.reuse, R134, R104 ;  /* 0x00000086a068723c */ /* 0x040fe20000041868 */
[----:B------:R-:W2:Y:S01]  /*d0c0*/  LDSM.16.MT88.4 R132, [R232+0x16000] ;  /* 0x01600000e884783b */ /* 0x000ea20000004200 */
[----:B------:R-:W-:Y:S02]  /*d0d0*/  MUFU.EX2 R191, R191 ;  /* 0x000000bf00bf7308 */ /* 0x000fe40000000800 */
[--C-:B------:R-:W-:Y:S02]  /*d0e0*/  FFMA.FTZ R192, R192, c[0x0][0x23c], -R189.reuse ;  /* 0x00008f00c0c07a23 */ /* 0x100fe400000108bd */
[----:B------:R-:W-:Y:S02]  /*d0f0*/  FFMA.FTZ R193, R198, c[0x0][0x23c], -R189 ;  /* 0x00008f00c6c17a23 */ /* 0x000fe400000108bd */
[C---:B---3--:R-:W-:Y:S01]  /*d100*/  HMMA.16816.F32.BF16 R108, R160.reuse, R140, R108 ;  /* 0x0000008ca06c723c */ /* 0x048fe2000004186c */
[----:B------:R-:W-:Y:S03]  /*d110*/  LDSM.16.MT88.4 R168, [R232+0x12800] ;  /* 0x01280000e8a8783b */ /* 0x000fe60000004200 */
[----:B------:R-:W-:Y:S01]  /*d120*/  FFMA.FTZ R198, R174, c[0x0][0x23c], -R177 ;  /* 0x00008f00aec67a23 */ /* 0x000fe200000108b1 */
[----:B------:R-:W3:Y:S01]  /*d130*/  MUFU.EX2 R192, R192 ;  /* 0x000000c000c07308 */ /* 0x000ee20000000800 */
[--C-:B------:R-:W-:Y:S02]  /*d140*/  FFMA.FTZ R196, R196, c[0x0][0x23c], -R189.reuse ;  /* 0x00008f00c4c47a23 */ /* 0x100fe400000108bd */
[C---:B------:R-:W-:Y:S01]  /*d150*/  HMMA.16816.F32.BF16 R112, R160.reuse, R142, R112 ;  /* 0x0000008ea070723c */ /* 0x040fe20000041870 */
[----:B------:R-:W4:Y:S03]  /*d160*/  LDSM.16.MT88.4 R140, [R236+0x10800] ;  /* 0x01080000ec8c783b */ /* 0x000f260000004200 */
[C---:B------:R-:W-:Y:S02]  /*d170*/  FMUL.FTZ R120, R2.reuse, R120 ;  /* 0x0000007802787220 */ /* 0x040fe40000410000 */
[----:B------:R-:W-:Y:S01]  /*d180*/  FMUL.FTZ R121, R2, R121 ;  /* 0x0000007902797220 */ /* 0x000fe20000410000 */
[----:B------:R-:W-:Y:S01]  /*d190*/  MUFU.EX2 R193, R193 ;  /* 0x000000c100c17308 */ /* 0x000fe20000000800 */
[C---:B------:R-:W-:Y:S01]  /*d1a0*/  FMUL.FTZ R122, R0.reuse, R122 ;  /* 0x0000007a007a7220 */ /* 0x040fe20000410000 */
[C---:B-1----:R-:W-:Y:S01]  /*d1b0*/  HMMA.16816.F32.BF16 R116, R160.reuse, R136, R116 ;  /* 0x00000088a074723c */ /* 0x042fe20000041874 */
[----:B------:R-:W-:Y:S02]  /*d1c0*/  LDSM.16.MT88.4 R172, [R236+0x14800] ;  /* 0x01480000ecac783b */ /* 0x000fe40000004200 */
[----:B------:R-:W-:Y:S02]  /*d1d0*/  FMUL.FTZ R123, R0, R123 ;  /* 0x0000007b007b7220 */ /* 0x000fe40000410000 */
[C---:B------:R-:W-:Y:S02]  /*d1e0*/  FMUL.FTZ R124, R2.reuse, R124 ;  /* 0x0000007c027c7220 */ /* 0x040fe40000410000 */
[----:B------:R-:W-:Y:S01]  /*d1f0*/  FMUL.FTZ R125, R2, R125 ;  /* 0x0000007d027d7220 */ /* 0x000fe20000410000 */
[----:B------:R-:W1:Y:S01]  /*d200*/  MUFU.EX2 R196, R196 ;  /* 0x000000c400c47308 */ /* 0x000e620000000800 */
[C---:B------:R-:W-:Y:S01]  /*d210*/  FMUL.FTZ R126, R0.reuse, R126 ;  /* 0x0000007e007e7220 */ /* 0x040fe20000410000 */
[C---:B------:R-:W-:Y:S01]  /*d220*/  HMMA.16816.F32.BF16 R120, R160.reuse, R138, R120 ;  /* 0x0000008aa078723c */ /* 0x040fe20000041878 */
[----:B------:R-:W5:Y:S02]  /*d230*/  LDSM.16.MT88.4 R136, [R234+0x10800] ;  /* 0x01080000ea88783b */ /* 0x000f640000004200 */
[----:B------:R-:W-:Y:S02]  /*d240*/  FMUL.FTZ R127, R0, R127 ;  /* 0x0000007f007f7220 */ /* 0x000fe40000410000 */
[C---:B------:R-:W-:Y:S02]  /*d250*/  FMUL.FTZ R128, R2.reuse, R128 ;  /* 0x0000008002807220 */ /* 0x040fe40000410000 */
[----:B------:R-:W-:Y:S01]  /*d260*/  FMUL.FTZ R129, R2, R129 ;  /* 0x0000008102817220 */ /* 0x000fe20000410000 */
[----:B------:R-:W4:Y:S01]  /*d270*/  MUFU.EX2 R198, R198 ;  /* 0x000000c600c67308 */ /* 0x000f220000000800 */
[C---:B------:R-:W-:Y:S01]  /*d280*/  FMUL.FTZ R130, R0.reuse, R130 ;  /* 0x0000008200827220 */ /* 0x040fe20000410000 */
[C---:B--2---:R-:W-:Y:S03]  /*d290*/  HMMA.16816.F32.BF16 R124, R160.reuse, R132, R124 ;  /* 0x00000084a07c723c */ /* 0x044fe6000004187c */
[----:B------:R-:W-:Y:S02]  /*d2a0*/  FMUL.FTZ R131, R0, R131 ;  /* 0x0000008300837220 */ /* 0x000fe40000410000 */
[--C-:B------:R-:W-:Y:S02]  /*d2b0*/  FFMA.FTZ R199, R199, c[0x0][0x23c], -R189.reuse ;  /* 0x00008f00c7c77a23 */ /* 0x100fe400000108bd */
[----:B---3--:R-:W-:Y:S01]  /*d2c0*/  F2FP.BF16.PACK_AB R132, R192, R191 ;  /* 0x000000bfc084723e */ /* 0x008fe200000010ff */
[----:B------:R-:W2:Y:S01]  /*d2d0*/  MUFU.EX2 R200, R200 ;  /* 0x000000c800c87308 */ /* 0x000ea20000000800 */
[--C-:B------:R-:W-:Y:S01]  /*d2e0*/  FFMA.FTZ R214, R214, c[0x0][0x23c], -R189.reuse ;  /* 0x00008f00d6d67a23 */ /* 0x100fe200000108bd */
[----:B------:R-:W-:Y:S01]  /*d2f0*/  HMMA.16816.F32.BF16 R128, R160, R134, R128 ;  /* 0x00000086a080723c */ /* 0x000fe20000041880 */
[----:B------:R-:W3:Y:S02]  /*d300*/  LDSM.16.MT88.4 R160, [R233+0x12800] ;  /* 0x01280000e9a0783b */ /* 0x000ee40000004200 */
[--C-:B------:R-:W-:Y:S02]  /*d310*/  FFMA.FTZ R201, R212, c[0x0][0x23c], -R189.reuse ;  /* 0x00008f00d4c97a23 */ /* 0x100fe400000108bd */
[----:B------:R-:W-:Y:S02]  /*d320*/  FFMA.FTZ R210, R210, c[0x0][0x23c], -R189 ;  /* 0x00008f00d2d27a23 */ /* 0x000fe400000108bd */
[----:B-1----:R-:W-:Y:S01]  /*d330*/  F2FP.BF16.PACK_AB R134, R196, R193 ;  /* 0x000000c1c486723e */ /* 0x002fe200000010ff */
[--C-:B------:R-:W-:Y:S01]  /*d340*/  FFMA.FTZ R203, R208, c[0x0][0x23c], -R177.reuse ;  /* 0x00008f00d0cb7a23 */ /* 0x100fe200000108b1 */
[----:B------:R-:W-:Y:S03]  /*d350*/  MUFU.EX2 R199, R199 ;  /* 0x000000c700c77308 */ /* 0x000fe60000000800 */
[----:B----4-:R-:W-:Y:S01]  /*d360*/  F2FP.BF16.PACK_AB R133, R195, R198 ;  /* 0x000000c6c385723e */ /* 0x010fe200000010ff */
[--C-:B------:R-:W-:Y:S02]  /*d370*/  FFMA.FTZ R206, R206, c[0x0][0x23c], -R177.reuse ;  /* 0x00008f00cece7a23 */ /* 0x100fe400000108b1 */
[--C-:B------:R-:W-:Y:S02]  /*d380*/  FFMA.FTZ R204, R204, c[0x0][0x23c], -R177.reuse ;  /* 0x00008f00cccc7a23 */ /* 0x100fe400000108b1 */
[----:B------:R-:W-:Y:S02]  /*d390*/  FFMA.FTZ R205, R202, c[0x0][0x23c], -R177 ;  /* 0x00008f00cacd7a23 */ /* 0x000fe400000108b1 */
[----:B------:R-:W1:Y:S01]  /*d3a0*/  MUFU.EX2 R214, R214 ;  /* 0x000000d600d67308 */ /* 0x000e620000000800 */
[--C-:B------:R-:W-:Y:S01]  /*d3b0*/  FFMA.FTZ R190, R190, c[0x0][0x23c], -R189.reuse ;  /* 0x00008f00bebe7a23 */ /* 0x100fe200000108bd */
[----:B--2---:R-:W-:Y:S01]  /*d3c0*/  F2FP.BF16.PACK_AB R135, R200, R197 ;  /* 0x000000c5c887723e */ /* 0x004fe200000010ff */
[----:B------:R-:W-:Y:S02]  /*d3d0*/  FFMA.FTZ R207, R188, c[0x0][0x23c], -R189 ;  /* 0x00008f00bccf7a23 */ /* 0x000fe400000108bd */
[----:B------:R-:W-:Y:S02]  /*d3e0*/  FFMA.FTZ R188, R178, c[0x0][0x23c], -R177 ;  /* 0x00008f00b2bc7a23 */ /* 0x000fe400000108b1 */
[--C-:B------:R-:W-:Y:S02]  /*d3f0*/  FFMA.FTZ R186, R186, c[0x0][0x23c], -R189.reuse ;  /* 0x00008f00baba7a23 */ /* 0x100fe400000108bd */
[C---:B------:R-:W-:Y:S01]  /*d400*/  HMMA.16816.F32.BF16 R4, R132.reuse, R140, R4 ;  /* 0x0000008c8404723c */ /* 0x040fe20000041804 */
[----:B------:R-:W-:Y:S04]  /*d410*/  MUFU.EX2 R201, R201 ;  /* 0x000000c900c97308 */ /* 0x000fe80000000800 */
[----:B------:R-:W-:Y:S02]  /*d420*/  FFMA.FTZ R189, R179, c[0x0][0x23c], -R189 ;  /* 0x00008f00b3bd7a23 */ /* 0x000fe400000108bd */
[--C-:B------:R-:W-:Y:S01]  /*d430*/  FFMA.FTZ R166, R166, c[0x0][0x23c], -R177.reuse ;  /* 0x00008f00a6a67a23 */ /* 0x100fe200000108b1 */
[C---:B------:R-:W-:Y:S01]  /*d440*/  HMMA.16816.F32.BF16 R8, R132.reuse, R142, R8 ;  /* 0x0000008e8408723c */ /* 0x040fe20000041808 */
[----:B------:R-:W2:Y:S02]  /*d450*/  LDSM.16.MT88.4 R140, [R234+0x14800] ;  /* 0x01480000ea8c783b */ /* 0x000ea40000004200 */
[----:B------:R-:W4:Y:S01]  /*d460*/  MUFU.EX2 R210, R210 ;  /* 0x000000d200d27308 */ /* 0x000f220000000800 */
[----:B------:R-:W-:Y:S02]  /*d470*/  FFMA.FTZ R177, R165, c[0x0][0x23c], -R177 ;  /* 0x00008f00a5b17a23 */ /* 0x000fe400000108b1 */
[----:B------:R-:W-:Y:S02]  /*d480*/  FFMA.FTZ R187, R2, R250, R187 ;  /* 0x000000fa02bb7223 */ /* 0x000fe400000100bb */
[C---:B-----5:R-:W-:Y:S04]  /*d490*/  HMMA.16816.F32.BF16 R12, R132.reuse, R136, R12 ;  /* 0x00000088840c723c */ /* 0x060fe8000004180c */
[----:B------:R-:W-:Y:S01]  /*d4a0*/  FFMA.FTZ R184, R0, R251, R184 ;  /* 0x000000fb00b87223 */ /* 0x000fe200000100b8 */
[----:B------:R5:W-:Y:S01]  /*d4b0*/  MUFU.EX2 R165, R177 ;  /* 0x000000b100a57308 */ /* 0x000be20000000800 */
[----:B------:R-:W-:Y:S02]  /*d4c0*/  FADD.FTZ R0, R185, R187 ;  /* 0x000000bbb9007221 */ /* 0x000fe40000010000 */
[C---:B------:R-:W-:Y:S01]  /*d4d0*/  HMMA.16816.F32.BF16 R16, R132.reuse, R138, R16 ;  /* 0x0000008a8410723c */ /* 0x040fe20000041810 */
[----:B------:R-:W1:Y:S03]  /*d4e0*/  LDSM.16.MT88.4 R136, [R233+0x14800] ;  /* 0x01480000e988783b */ /* 0x000e660000004200 */
[----:B------:R-:W-:Y:S02]  /*d4f0*/  FADD.FTZ R181, R181, R184 ;  /* 0x000000b8b5b57221 */ /* 0x000fe40000010000 */
[----:B------:R-:W-:Y:S01]  /*d500*/  FADD.FTZ R183, R183, R0 ;  /* 0x00000000b7b77221 */ /* 0x000fe20000010000 */
[----:B------:R-:W-:Y:S01]  /*d510*/  MUFU.EX2 R203, R203 ;  /* 0x000000cb00cb7308 */ /* 0x000fe20000000800 */
[C---:B------:R-:W-:Y:S04]  /*d520*/  HMMA.16816.F32.BF16 R20, R132.reuse, R144, R20 ;  /* 0x000000908414723c */ /* 0x040fe80000041814 */
[----:B------:R-:W-:Y:S01]  /*d530*/  MOV R0, R3 ;  /* 0x0000000300007202 */ /* 0x000fe20000000f00 */
[----:B------:R-:W-:Y:S02]  /*d540*/  FADD.FTZ R180, R180, R181 ;  /* 0x000000b5b4b47221 */ /* 0x000fe40000010000 */
[----:B------:R-:W-:Y:S01]  /*d550*/  FADD.FTZ R182, R182, R183 ;  /* 0x000000b7b6b67221 */ /* 0x000fe20000010000 */
[C---:B------:R-:W-:Y:S01]  /*d560*/  HMMA.16816.F32.BF16 R24, R132.reuse, R146, R24 ;  /* 0x000000928418723c */ /* 0x040fe20000041818 */
[----:B------:R-:W1:Y:S01]  /*d570*/  LDSM.16.MT88.4 R144, [R232+0x14800] ;  /* 0x01480000e890783b */ /* 0x000e620000004200 */
[----:B------:R-:W1:Y:S02]  /*d580*/  MUFU.EX2 R206, R206 ;  /* 0x000000ce00ce7308 */ /* 0x000e640000000800 */
[----:B------:R-:W-:Y:S02]  /*d590*/  FADD.FTZ R167, R167, R180 ;  /* 0x000000b4a7a77221 */ /* 0x000fe40000010000 */
[----:B------:R-:W-:Y:S02]  /*d5a0*/  FADD.FTZ R191, R191, R182 ;  /* 0x000000b6bfbf7221 */ /* 0x000fe40000010000 */
[C---:B------:R-:W-:Y:S01]  /*d5b0*/  HMMA.16816.F32.BF16 R28, R132.reuse, R148, R28 ;  /* 0x00000094841c723c */ /* 0x040fe2000004181c */
[----:B-----5:R-:W-:Y:S03]  /*d5c0*/  LDSM.16.MT88.4 R176, [R233+0x15800] ;  /* 0x01580000e9b0783b */ /* 0x020fe60000004200 */
[----:B------:R-:W-:Y:S01]  /*d5d0*/  MUFU.EX2 R204, R204 ;  /* 0x000000cc00cc7308 */ /* 0x000fe20000000800 */
[----:B------:R-:W-:Y:S01]  /*d5e0*/  FADD.FTZ R198, R198, R167 ;  /* 0x000000a7c6c67221 */ /* 0x000fe20000010000 */
[----:B------:R-:W-:Y:S01]  /*d5f0*/  MOV R167, R164 ;  /* 0x000000a400a77202 */ /* 0x000fe20000000f00 */
[----:B------:R-:W-:Y:S01]  /*d600*/  FADD.FTZ R192, R192, R191 ;  /* 0x000000bfc0c07221 */ /* 0x000fe20000010000 */
[C---:B------:R-:W-:Y:S01]  /*d610*/  HMMA.16816.F32.BF16 R32, R132.reuse, R150, R32 ;  /* 0x000000968420723c */ /* 0x040fe20000041820 */
[----:B------:R-:W5:Y:S03]  /*d620*/  LDSM.16.MT88.4 R148, [R236+0x16800] ;  /* 0x01680000ec94783b */ /* 0x000f660000004200 */
[----:B------:R-:W-:Y:S02]  /*d630*/  FADD.FTZ R198, R195, R198 ;  /* 0x000000c6c3c67221 */ /* 0x000fe40000010000 */
[----:B------:R-:W1:Y:S01]  /*d640*/  MUFU.EX2 R205, R205 ;  /* 0x000000cd00cd7308 */ /* 0x000e620000000800 */
[----:B------:R-:W-:Y:S01]  /*d650*/  FADD.FTZ R193, R193, R192 ;  /* 0x000000c0c1c17221 */ /* 0x000fe20000010000 */
[C---:B------:R-:W-:Y:S04]  /*d660*/  HMMA.16816.F32.BF16 R36, R132.reuse, R152, R36 ;  /* 0x000000988424723c */ /* 0x040fe80000041824 */
[----:B------:R-:W-:Y:S02]  /*d670*/  FADD.FTZ R197, R197, R198 ;  /* 0x000000c6c5c57221 */ /* 0x000fe40000010000 */
[----:B------:R-:W-:Y:S02]  /*d680*/  FADD.FTZ R196, R196, R193 ;  /* 0x000000c1c4c47221 */ /* 0x000fe40000010000 */
[C---:B------:R-:W-:Y:S01]  /*d690*/  HMMA.16816.F32.BF16 R40, R132.reuse, R154, R40 ;  /* 0x0000009a8428723c */ /* 0x040fe20000041828 */
[----:B------:R-:W-:Y:S01]  /*d6a0*/  LDSM.16.MT88.4 R152, [R232+0x11000] ;  /* 0x01100000e898783b */ /* 0x000fe20000004200 */
[----:B------:R-:W-:Y:S02]  /*d6b0*/  MUFU.EX2 R190, R190 ;  /* 0x000000be00be7308 */ /* 0x000fe40000000800 */
[----:B------:R-:W-:Y:S04]  /*d6c0*/  FADD.FTZ R200, R200, R197 ;  /* 0x000000c5c8c87221 */ /* 0x000fe80000010000 */
[C---:B------:R-:W-:Y:S04]  /*d6d0*/  HMMA.16816.F32.BF16 R44, R132.reuse, R156, R44 ;  /* 0x0000009c842c723c */ /* 0x040fe8000004182c */
[----:B------:R-:W1:Y:S04]  /*d6e0*/  MUFU.EX2 R207, R207 ;  /* 0x000000cf00cf7308 */ /* 0x000e680000000800 */
[C---:B------:R-:W-:Y:S01]  /*d6f0*/  HMMA.16816.F32.BF16 R48, R132.reuse, R158, R48 ;  /* 0x0000009e8430723c */ /* 0x040fe20000041830 */
[----:B------:R-:W-:Y:S05]  /*d700*/  LDSM.16.MT88.4 R156, [R234+0x13000] ;  /* 0x01300000ea9c783b */ /* 0x000fea0000004200 */
[----:B------:R-:W-:Y:S02]  /*d710*/  MUFU.EX2 R186, R186 ;  /* 0x000000ba00ba7308 */ /* 0x000fe40000000800 */
[C---:B---3--:R-:W-:Y:S08]  /*d720*/  HMMA.16816.F32.BF16 R52, R132.reuse, R160, R52 ;  /* 0x000000a08434723c */ /* 0x048ff00000041834 */
[C---:B------:R-:W-:Y:S01]  /*d730*/  HMMA.16816.F32.BF16 R56, R132.reuse, R162, R56 ;  /* 0x000000a28438723c */ /* 0x040fe20000041838 */
[----:B------:R-:W-:Y:S01]  /*d740*/  LDSM.16.MT88.4 R160, [R233+0x13000] ;  /* 0x01300000e9a0783b */ /* 0x000fe20000004200 */
[----:B------:R-:W-:Y:S06]  /*d750*/  MUFU.EX2 R189, R189 ;  /* 0x000000bd00bd7308 */ /* 0x000fec0000000800 */
[C---:B------:R-:W-:Y:S04]  /*d760*/  HMMA.16816.F32.BF16 R60, R132.reuse, R168, R60 ;  /* 0x000000a8843c723c */ /* 0x040fe8000004183c */
[----:B------:R-:W3:Y:S04]  /*d770*/  MUFU.EX2 R188, R188 ;  /* 0x000000bc00bc7308 */ /* 0x000ee80000000800 */
[C---:B------:R-:W-:Y:S01]  /*d780*/  HMMA.16816.F32.BF16 R64, R132.reuse, R170, R64 ;  /* 0x000000aa8440723c */ /* 0x040fe20000041840 */
[----:B------:R-:W-:Y:S05]  /*d790*/  LDSM.16.MT88.4 R168, [R232+0x13000] ;  /* 0x01300000e8a8783b */ /* 0x000fea0000004200 */
[----:B------:R-:W1:Y:S02]  /*d7a0*/  MUFU.EX2 R166, R166 ;  /* 0x000000a600a67308 */ /* 0x000e640000000800 */
        /* <DEDUP_REMOVED lines=11> */
[----:B------:R-:W3:Y:S07]  /*d860*/  LDSM.16.MT88.4 R144, [R232+0x16800] ;  /* 0x01680000e890783b */ /* 0x000eee0000004200 */
        /* <DEDUP_REMOVED lines=14> */
[----:B----4-:R-:W-:Y:S03]  /*d950*/  F2FP.BF16.PACK_AB R134, R210, R201 ;  /* 0x000000c9d286723e */ /* 0x010fe600000010ff */
[----:B------:R-:W-:Y:S01]  /*d960*/  F2FP.BF16.PACK_AB R133, R206, R203 ;  /* 0x000000cbce85723e */ /* 0x000fe200000010ff */
[----:B------:R-:W-:Y:S01]  /*d970*/  FADD.FTZ R203, R203, R200 ;  /* 0x000000c8cbcb7221 */ /* 0x000fe20000010000 */
[C---:B------:R-:W-:Y:S01]  /*d980*/  F2FP.BF16.PACK_AB R135, R205.reuse, R204 ;  /* 0x000000cccd87723e */ /* 0x040fe200000010ff */
[----:B------:R-:W-:Y:S02]  /*d990*/  FADD.FTZ R214, R214, R199 ;  /* 0x000000c7d6d67221 */ /* 0x000fe40000010000 */
[----:B------:R-:W-:Y:S04]  /*d9a0*/  FADD.FTZ R203, R206, R203 ;  /* 0x000000cbcecb7221 */ /* 0x000fe80000010000 */
[C---:B--2---:R-:W-:Y:S03]  /*d9b0*/  HMMA.16816.F32.BF16 R4, R132.reuse, R140, R4 ;  /* 0x0000008c8404723c */ /* 0x044fe60000041804 */
[----:B------:R-:W-:Y:S04]  /*d9c0*/  FADD.FTZ R204, R204, R203 ;  /* 0x000000cbcccc7221 */ /* 0x000fe80000010000 */
[----:B------:R-:W-:Y:S01]  /*d9d0*/  FADD.FTZ R205, R205, R204 ;  /* 0x000000cccdcd7221 */ /* 0x000fe20000010000 */
        /* <DEDUP_REMOVED lines=9> */
[C---:B------:R-:W-:Y:S08]  /*da70*/  HMMA.16816.F32.BF16 R32, R132.reuse, R154, R32 ;  /* 0x0000009a8420723c */ /* 0x040ff00000041820 */
[C---:B---3--:R-:W-:Y:S08]  /*da80*/  HMMA.16816.F32.BF16 R36, R132.reuse, R144, R36 ;  /* 0x000000908424723c */ /* 0x048ff00000041824 */
[C---:B------:R-:W-:Y:S01]  /*da90*/  HMMA.16816.F32.BF16 R40, R132.reuse, R146, R40 ;  /* 0x000000928428723c */ /* 0x040fe20000041828 */
[----:B------:R-:W3:Y:S07]  /*daa0*/  LDSM.16.MT88.4 R144, [R232+0x15000] ;  /* 0x01500000e890783b */ /* 0x000eee0000004200 */
        /* <DEDUP_REMOVED lines=34> */
[C---:B------:R-:W-:Y:S08]  /*dcd0*/  HMMA.16816.F32.BF16 R120, R132.reuse, R138, R120 ;  /* 0x0000008a8478723c */ /* 0x040ff00000041878 */
[C---:B---3--:R-:W-:Y:S08]  /*dce0*/  HMMA.16816.F32.BF16 R124, R132.reuse, R144, R124 ;  /* 0x00000090847c723c */ /* 0x048ff0000004187c */
[----:B------:R-:W-:Y:S01]  /*dcf0*/  HMMA.16816.F32.BF16 R128, R132, R146, R128 ;  /* 0x000000928480723c */ /* 0x000fe20000041880 */
[----:B------:R-:W1:Y:S07]  /*dd00*/  LDSM.16.MT88.4 R132, [R232+0x11800] ;  /* 0x01180000e884783b */ /* 0x000e6e0000004200 */
        /* <DEDUP_REMOVED lines=8> */
[C---:B--2---:R-:W-:Y:S01]  /*dd90*/  HMMA.16816.F32.BF16 R144, R168.reuse, R140, R20 ;  /* 0x0000008ca890723c */ /* 0x044fe20000041814 */
[----:B------:R-:W2:Y:S07]  /*dda0*/  LDSM.16.MT88.4 R20, [R234+0x15800] ;  /* 0x01580000ea14783b */ /* 0x000eae0000004200 */
[C---:B------:R-:W-:Y:S01]  /*ddb0*/  HMMA.16816.F32.BF16 R140, R168.reuse, R142, R24 ;  /* 0x0000008ea88c723c */ /* 0x040fe20000041818 */
[----:B------:R-:W2:Y:S07]  /*ddc0*/  LDSM.16.MT88.4 R24, [R232+0x15800] ;  /* 0x01580000e818783b */ /* 0x000eae0000004200 */
[C---:B-1----:R-:W-:Y:S01]  /*ddd0*/  HMMA.16816.F32.BF16 R136, R168.reuse, R132, R28 ;  /* 0x00000084a888723c */ /* 0x042fe2000004181c */
[----:B------:R-:W1:Y:S07]  /*dde0*/  LDSM.16.MT88.4 R28, [R236+0x17800] ;  /* 0x01780000ec1c783b */ /* 0x000e6e0000004200 */
        /* <DEDUP_REMOVED lines=20> */
[C---:B-1----:R-:W-:Y:S08]  /*df30*/  HMMA.16816.F32.BF16 R100, R168.reuse, R28, R100 ;  /* 0x0000001ca864723c */ /* 0x042ff00000041864 */
[C---:B------:R-:W-:Y:S08]  /*df40*/  HMMA.16816.F32.BF16 R104, R168.reuse, R30, R104 ;  /* 0x0000001ea868723c */ /* 0x040ff00000041868 */
[C---:B---3--:R-:W-:Y:S07]  /*df50*/  HMMA.16816.F32.BF16 R108, R168.reuse, R4, R108 ;  /* 0x00000004a86c723c */ /* 0x048fee000004186c */
[----:B------:R-:W-:Y:S01]  /*df60*/  FADD.FTZ R5, R201, R214 ;  /* 0x000000d6c9057221 */ /* 0x000fe20000010000 */
[C---:B------:R-:W-:Y:S04]  /*df70*/  HMMA.16816.F32.BF16 R112, R168.reuse, R6, R112 ;  /* 0x00000006a870723c */ /* 0x040fe80000041870 */
[----:B------:R-:W-:Y:S04]  /*df80*/  FADD.FTZ R5, R210, R5 ;  /* 0x00000005d2057221 */ /* 0x000fe80000010000 */
[C---:B-----5:R-:W-:Y:S04]  /*df90*/  HMMA.16816.F32.BF16 R116, R168.reuse, R8, R116 ;  /* 0x00000008a874723c */ /* 0x060fe80000041874 */
[----:B------:R-:W-:Y:S04]  /*dfa0*/  FADD.FTZ R190, R190, R5 ;  /* 0x00000005bebe7221 */ /* 0x000fe80000010000 */
[C---:B------:R-:W-:Y:S04]  /*dfb0*/  HMMA.16816.F32.BF16 R120, R168.reuse, R10, R120 ;  /* 0x0000000aa878723c */ /* 0x040fe80000041878 */
[----:B------:R-:W-:Y:S04]  /*dfc0*/  FADD.FTZ R207, R207, R190 ;  /* 0x000000becfcf7221 */ /* 0x000fe80000010000 */
[C---:B----4-:R-:W-:Y:S04]  /*dfd0*/  HMMA.16816.F32.BF16 R124, R168.reuse, R12, R124 ;  /* 0x0000000ca87c723c */ /* 0x050fe8000004187c */
[----:B------:R-:W-:Y:S04]  /*dfe0*/  FADD.FTZ R186, R186, R207 ;  /* 0x000000cfbaba7221 */ /* 0x000fe80000010000 */
[----:B------:R-:W-:Y:S04]  /*dff0*/  HMMA.16816.F32.BF16 R128, R168, R14, R128 ;  /* 0x0000000ea880723c */ /* 0x000fe80000041880 */
[----:B------:R-:W-:Y:S04]  /*e000*/  FADD.FTZ R250, R189, R186 ;  /* 0x000000babdfa7221 */ /* 0x000fe80000010000 */
[----:B------:R-:W-:-:S05]  /*e010*/  @P0 BRA `(.L_x_5282) ;  /* 0xffffb0e000000947 */ /* 0x000fca000383ffff */
.L_x_5278:
        /* <DEDUP_REMOVED lines=338> */
.L_x_5284:
[----:B--234-:R-:W-:Y:S05]  /*f540*/  BSYNC B0 ;  /* 0x0000000000007941 */ /* 0x01cfea0003800000 */
.L_x_5283:
        /* <DEDUP_REMOVED lines=23> */
.L_x_5286:
[----:B------:R-:W-:Y:S05]  /*f6c0*/  BSYNC B0 ;  /* 0x0000000000007941 */ /* 0x000fea0003800000 */
.L_x_5285:
        /* <DEDUP_REMOVED lines=14> */
.L_x_5288:
[----:B------:R-:W-:Y:S05]  /*f7b0*/  BSYNC B0 ;  /* 0x0000000000007941 */ /* 0x000fea0003800000 */
.L_x_5287:
        /* <DEDUP_REMOVED lines=14> */
.L_x_5290:
[----:B------:R-:W-:Y:S05]  /*f8a0*/  BSYNC B0 ;  /* 0x0000000000007941 */ /* 0x000fea0003800000 */
.L_x_5289:
        /* <DEDUP_REMOVED lines=14> */
.L_x_5292:
[----:B------:R-:W-:Y:S05]  /*f990*/  BSYNC B0 ;  /* 0x0000000000007941 */ /* 0x000fea0003800000 */
.L_x_5291:
        /* <DEDUP_REMOVED lines=14> */
.L_x_5294:
[----:B------:R-:W-:Y:S05]  /*fa80*/  BSYNC B0 ;  /* 0x0000000000007941 */ /* 0x000fea0003800000 */
.L_x_5293:
        /* <DEDUP_REMOVED lines=14> */
.L_x_5296:
[----:B------:R-:W-:Y:S05]  /*fb70*/  BSYNC B0 ;  /* 0x0000000000007941 */ /* 0x000fea0003800000 */
.L_x_5295:
        /* <DEDUP_REMOVED lines=14> */
.L_x_5298:
[----:B------:R-:W-:Y:S05]  /*fc60*/  BSYNC B0 ;  /* 0x0000000000007941 */ /* 0x000fea0003800000 */
.L_x_5297:
        /* <DEDUP_REMOVED lines=15> */
.L_x_5299:
        /* <DEDUP_REMOVED lines=10> */
.L_x_8961:


//--------------------- .text._ZN5flash24flash_fwd_splitkv_kernelI23Flash_fwd_kernel_traitsILi256ELi64ELi64ELi4ELb0ELb0EN7cutlass10bfloat16_tE19Flash_kernel_traitsILi256ELi64ELi64ELi4ES3_EELb0ELb0ELb0ELb0ELb1ELb0ELb1ELb1EEEvNS_16Flash_fwd_paramsE --------------------------
	.section	.text._ZN5flash24flash_fwd_splitkv_kernelI23Flash_fwd_kernel_traitsILi256ELi64ELi64ELi4ELb0ELb0EN7cutlass10bfloat16_tE19Flash_kernel_traitsILi256ELi64ELi64ELi4ES3_EELb0ELb0ELb0ELb0ELb1ELb0ELb1ELb1EEEvNS_16Flash_fwd_paramsE,"ax",@progbits
	.sectioninfo	@"SHI_REGISTERS=255"
	.align	128
        .global         _ZN5flash24flash_fwd_splitkv_kernelI23Flash_fwd_kernel_traitsILi256ELi64ELi64ELi4ELb0ELb0EN7cutlass10bfloat16_tE19Flash_kernel_traitsILi256ELi64ELi64ELi4ES3_EELb0ELb0ELb0ELb0ELb1ELb0ELb1ELb1EEEvNS_16Flash_fwd_paramsE
        .type           _ZN5flash24flash_fwd_splitkv_kernelI23Flash_fwd_kernel_traitsILi256ELi64ELi64ELi4ELb0ELb0EN7cutlass10bfloat16_tE19Flash_kernel_traitsILi256ELi64ELi64ELi4ES3_EELb0ELb0ELb0ELb0ELb1ELb0ELb1ELb1EEEvNS_16Flash_fwd_paramsE,@function
        .size           _ZN5flash24flash_fwd_splitkv_kernelI23Flash_fwd_kernel_traitsILi256ELi64ELi64ELi4ELb0ELb0EN7cutlass10bfloat16_tE19Flash_kernel_traitsILi256ELi64ELi64ELi4ES3_EELb0ELb0ELb0ELb0ELb1ELb0ELb1ELb1EEEvNS_16Flash_fwd_paramsE,(.L_x_8897 - _ZN5flash24flash_fwd_splitkv_kernelI23Flash_fwd_kernel_traitsILi256ELi64ELi64ELi4ELb0ELb0EN7cutlass10bfloat16_tE19Flash_kernel_traitsILi256ELi64ELi64ELi4ES3_EELb0ELb0ELb0ELb0ELb1ELb0ELb1ELb1EEEvNS_16Flash_fwd_paramsE)
        .other          _ZN5flash24flash_fwd_splitkv_kernelI23Flash_fwd_kernel_traitsILi256ELi64ELi64ELi4ELb0ELb0EN7cutlass10bfloat16_tE19Flash_kernel_traitsILi256ELi64ELi64ELi4ES3_EELb0ELb0ELb0ELb0ELb1ELb0ELb1ELb1EEEvNS_16Flash_fwd_paramsE,@"STO_CUDA_ENTRY STV_DEFAULT"
_ZN5flash24flash_fwd_splitkv_kernelI23Flash_fwd_kernel_traitsILi256ELi64ELi64ELi4ELb0ELb0EN7cutlass10bfloat16_tE19Flash_kernel_traitsILi256ELi64ELi64ELi4ES3_EELb0ELb0ELb0ELb0ELb1ELb0ELb1ELb1EEEvNS_16Flash_fwd_paramsE:
.text._ZN5flash24flash_fwd_splitkv_kernelI23Flash_fwd_kernel_traitsILi256ELi64ELi64ELi4ELb0ELb0EN7cutlass10bfloat16_tE19Flash_kernel_traitsILi256ELi64ELi64ELi4ES3_EELb0ELb0ELb0ELb0ELb1ELb0ELb1ELb1EEEvNS_16Flash_fwd_paramsE:
        /* <DEDUP_REMOVED lines=30> */
[----:B---34-:R-:W-:Y:S05]  /*01e0*/  CALL.REL.NOINC `($_ZN5flash24flash_fwd_splitkv_kernelI23Flash_fwd_kernel_traitsILi256ELi64ELi64ELi4ELb0ELb0EN7cutlass10bfloat16_tE19Flash_kernel_traitsILi256ELi64ELi64ELi4ES3_EELb0ELb0ELb0ELb0ELb1ELb0ELb1ELb1EEEvNS_16Flash_fwd_paramsE$_ZN5flash30compute_attn_1rowblock_splitkvI23Flash_fwd_kernel_traitsILi256ELi64ELi64ELi4ELb0ELb0EN7cutlass10bfloat16_tE19Flash_kernel_traitsILi256ELi64ELi64ELi4ES3_EELb0ELb0ELb0ELb0ELb1ELb0ELb1ELb1ENS_16Flash_fwd_paramsEEEvRKT8_iiiii) ;  /* 0x0000002000007944 */ /* 0x018fea0003c00000 */
[----:B------:R-:W-:Y:S05]  /*01f0*/  BSYNC B3 ;  /* 0x0000000000037941 */ /* 0x000fea0003800000 */
.L_x_5300:
[----:B------:R-:W-:Y:S05]  /*0200*/  EXIT ;  /* 0x000000000000794d */ /* 0x000fea0003800000 */
        .type           $_ZN5flash24flash_fwd_splitkv_kernelI23Flash_fwd_kernel_traitsILi256ELi64ELi64ELi4ELb0ELb0EN7cutlass10bfloat16_tE19Flash_kernel_traitsILi256ELi64ELi64ELi4ES3_EELb0ELb0ELb0ELb0ELb1ELb0ELb1ELb1EEEvNS_16Flash_fwd_paramsE$_ZN5flash30compute_attn_1rowblock_splitkvI23Flash_fwd_kernel_traitsILi256ELi64ELi64ELi4ELb0ELb0EN7cutlass10bfloat16_tE19Flash_kernel_traitsILi256ELi64ELi64ELi4ES3_EELb0ELb0ELb0ELb0ELb1ELb0ELb1ELb1ENS_16Flash_fwd_paramsEEEvRKT8_iiiii,@function
        .size           $_ZN5flash24flash_fwd_splitkv_kernelI23Flash_fwd_kernel_traitsILi256ELi64ELi64ELi4ELb0ELb0EN7cutlass10bfloat16_tE19Flash_kernel_traitsILi256ELi64ELi64ELi4ES3_EELb0ELb0ELb0ELb0ELb1ELb0ELb1ELb1EEEvNS_16Flash_fwd_paramsE$_ZN5flash30compute_attn_1rowblock_splitkvI23Flash_fwd_kernel_traitsILi256ELi64ELi64ELi4ELb0ELb0EN7cutlass10bfloat16_tE19Flash_kernel_traitsILi256ELi64ELi64ELi4ES3_EELb0ELb0ELb0ELb0ELb1ELb0ELb1ELb1ENS_16Flash_fwd_paramsEEEvRKT8_iiiii,($__internal_26_$__cuda_sm70_shflsync_bfly_p - $_ZN5flash24flash_fwd_splitkv_kernelI23Flash_fwd_kernel_traitsILi256ELi64ELi64ELi4ELb0ELb0EN7cutlass10bfloat16_tE19Flash_kernel_traitsILi256ELi64ELi64ELi4ES3_EELb0ELb0ELb0ELb0ELb1ELb0ELb1ELb1EEEvNS_16Flash_fwd_paramsE$_ZN5flash30compute_attn_1rowblock_splitkvI23Flash_fwd_kernel_traitsILi256ELi64ELi64ELi4ELb0ELb0EN7cutlass10bfloat16_tE19Flash_kernel_traitsILi256ELi64ELi64ELi4ES3_EELb0ELb0ELb0ELb0ELb1ELb0ELb1ELb1ENS_16Flash_fwd_paramsEEEvRKT8_iiiii)
$_ZN5flash24flash_fwd_splitkv_kernelI23Flash_fwd_kernel_traitsILi256ELi64ELi64ELi4ELb0ELb0EN7cutlass10bfloat16_tE19Flash_kernel_traitsILi256ELi64ELi64ELi4ES3_EELb0ELb0ELb0ELb0ELb1ELb0ELb1ELb1EEEvNS_16Flash_fwd_paramsE$_ZN5flash30compute_attn_1rowblock_splitkvI23Flash_fwd_kernel_traitsILi256ELi64ELi64ELi4ELb0ELb0EN7cutlass10bfloat16_tE19Flash_kernel_traitsILi256ELi64ELi64ELi4ES3_EELb0ELb0ELb0ELb0ELb1ELb0ELb1ELb1ENS_16Flash_fwd_paramsEEEvRKT8_iiiii:
        /* <DEDUP_REMOVED lines=21> */
.L_x_5302:
[----:B------:R-:W-:Y:S05]  /*0360*/  BSYNC B0 ;  /* 0x0000000000007941 */ /* 0x000fea0003800000 */
.L_x_5301:
[----:B------:R-:W4:Y:S04]  /*0370*/  LD.E.64 R30, [R28.64+0xf0] ;  /* 0x0000f0061c1e7980 */ /* 0x000f28000c101b00 */
[----:B---3--:R-:W3:Y:S01]  /*0380*/  @P1 LD.E R240, [R2.64+0x4] ;  /* 0x0000040602f01980 */ /* 0x008ee2000c101900 */
        /* <DEDUP_REMOVED lines=9> */
[----:B------:R-:W4:Y:S02]  /*0420*/  LD.E.U8 R0, [R28.64+0x1b2] ;  /* 0x0001b2061c007980 */ /* 0x000f24000c101100 */
[----:B----4-:R-:W-:-:S13]  /*0430*/  ISETP.NE.AND P0, PT, R0, RZ, PT ;  /* 0x000000ff0000720c */ /* 0x010fda0003f05270 */
[----:B------:R-:W4:Y:S02]  /*0440*/  @P0 LD.E R0, [R4.64+0x4] ;  /* 0x0000040604000980 */ /* 0x000f24000c101900 */
[----:B-1--4-:R-:W-:-:S06]  /*0450*/  @P0 IADD3 R3, R0, -R13, RZ ;  /* 0x8000000d00030210 */ /* 0x012fcc0007ffe0ff */
[----:B------:R1:W5:Y:S01]  /*0460*/  @!P0 LD.E R3, [R4.64] ;  /* 0x0000000604038980 */ /* 0x000362000c101900 */
[----:B------:R-:W-:Y:S05]  /*0470*/  BRA `(.L_x_5305) ;  /* 0x0000001000007947 */ /* 0x000fea0003800000 */
.L_x_5304:
[----:B-1----:R1:W5:Y:S02]  /*0480*/  LD.E R3, [R28.64+0xb8] ;  /* 0x0000b8061c037980 */ /* 0x002364000c101900 */
.L_x_5305:
[----:B------:R-:W-:Y:S05]  /*0490*/  BSYNC B0 ;  /* 0x0000000000007941 */ /* 0x000fea0003800000 */
.L_x_5303:
[----:B-1----:R-:W4:Y:S01]  /*04a0*/  LD.E.64 R4, [R28.64+0xf8] ;  /* 0x0000f8061c047980 */ /* 0x002f22000c101b00 */
        /* <DEDUP_REMOVED lines=9> */
.L_x_5307:
[----:B------:R-:W4:Y:S01]  /*0540*/  LD.E.64 R2, [R28.64+0x108] ;  /* 0x000108061c027980 */ /* 0x000f22000c101b00 */
[----:B------:R-:W-:Y:S01]  /*0550*/  BSSY B0, `(.L_x_5309) ;  /* 0x0000006000007945 */ /* 0x000fe20003800000 */
[----:B----4-:R-:W-:-:S04]  /*0560*/  ISETP.NE.U32.AND P0, PT, R2, RZ, PT ;  /* 0x000000ff0200720c */ /* 0x010fc80003f05070 */
[----:B------:R-:W-:Y:S01]  /*0570*/  ISETP.NE.AND.EX P0, PT, R3, RZ, PT, P0 ;  /* 0x000000ff0300720c */ /* 0x000fe20003f05300 */
[----:B------:R-:W-:-:S12]  /*0580*/  IMAD.MOV.U32 R3, RZ, RZ, RZ ;  /* 0x000000ffff037224 */ /* 0x000fd800078e00ff */
[----:B------:R-:W-:Y:S05]  /*0590*/  @!P0 BRA `(.L_x_5310) ;  /* 0x0000001000008947 */ /* 0x000fea0003800000 */
[----:B------:R1:W5:Y:S02]  /*05a0*/  LD.E R3, [R28.64+0xbc] ;  /* 0x0000bc061c037980 */ /* 0x000364000c101900 */
.L_x_5310:
[----:B------:R-:W-:Y:S05]  /*05b0*/  BSYNC B0 ;  /* 0x0000000000007941 */ /* 0x000fea0003800000 */
.L_x_5309:
[----:B-----5:R-:W-:Y:S02]  /*05c0*/  IADD3 R58, R66, R3, RZ ;  /* 0x00000003423a7210 */ /* 0x020fe40007ffe0ff */
.L_x_5308:
[----:B------:R-:W-:Y:S05]  /*05d0*/  BSYNC B1 ;  /* 0x0000000000017941 */ /* 0x000fea0003800000 */
.L_x_5306:
[----:B------:R-:W-:Y:S01]  /*05e0*/  IMAD.SHL.U32 R69, R239, 0x40, RZ ;  /* 0x00000040ef457824 */ /* 0x000fe200078e00ff */
[----:B------:R-:W-:Y:S01]  /*05f0*/  MOV R2, R238 ;  /* 0x000000ee00027202 */ /* 0x000fe20000000f00 */
[----:B------:R-:W-:-:S03]  /*0600*/  IMAD.MOV.U32 R3, RZ, RZ, 0x0 ;  /* 0x00000000ff037424 */ /* 0x000fc600078e00ff */
[----:B------:R-:W-:-:S13]  /*0610*/  ISETP.GT.AND P0, PT, R240, R69, PT ;  /* 0x00000045f000720c */ /* 0x000fda0003f04270 */
[----:B------:R-:W-:Y:S05]  /*0620*/  @!P0 RET.REL.NODEC R2 `(_ZN5flash24flash_fwd_splitkv_kernelI23Flash_fwd_kernel_traitsILi256ELi64ELi64ELi4ELb0ELb0EN7cutlass10bfloat16_tE19Flash_kernel_traitsILi256ELi64ELi64ELi4ES3_EELb0ELb0ELb0ELb0ELb1ELb0ELb1ELb1EEEvNS_16Flash_fwd_paramsE) ;  /* 0xfffff9d002008950 */ /* 0x000fea0003c3ffff */
[----:B------:R-:W4:Y:S01]  /*0630*/  LD.E R0, [R28.64+0xb8] ;  /* 0x0000b8061c007980 */ /* 0x000f22000c101900 */
[----:B------:R-:W-:-:S04]  /*0640*/  IABS R4, c[0x0][0x10] ;  /* 0x0000040000047a13 */ /* 0x000fc80000000000 */
[----:B------:R-:W5:Y:S08]  /*0650*/  I2F.RP R2, R4 ;  /* 0x0000000400027306 */ /* 0x000f700000209400 */
[----:B-----5:R-:W5:Y:S02]  /*0660*/  MUFU.RCP R6, R2 ;  /* 0x0000000200067308 */ /* 0x020f640000001000 */
[----:B-----5:R-:W-:-:S06]  /*0670*/  IADD3 R6, R6, 0xffffffe, RZ ;  /* 0x0ffffffe06067810 */ /* 0x020fcc0007ffe0ff */
[----:B------:R-:W5:Y:S02]  /*0680*/  F2I.FTZ.U32.TRUNC.NTZ R7, R6 ;  /* 0x0000000600077305 */ /* 0x000f64000021f000 */
[----:B-----5:R-:W-:Y:S02]  /*0690*/  IMAD.MOV R3, RZ, RZ, -R7 ;  /* 0x000000ffff037224 */ /* 0x020fe400078e0a07 */
        /* <DEDUP_REMOVED lines=33> */
[----:B------:R-:W5:Y:S04]  /*08b0*/  LD.E R4, [R28.64+0x60] ;  /* 0x000060061c047980 */ /* 0x000f68000c101900 */
[----:B---3--:R-:W3:Y:S04]  /*08c0*/  LD.E R0, [R28.64+0xcc] ;  /* 0x0000cc061c007980 */ /* 0x008ee8000c101900 */
[----:B--2---:R-:W2:Y:S04]  /*08d0*/  LD.E.64 R6, [R28.64+0x78] ;  /* 0x000078061c067980 */ /* 0x004ea8000c101b00 */
[----:B------:R-:W2:Y:S01]  /*08e0*/  LD.E.64 R10, [R28.64+0xa8] ;  /* 0x0000a8061c0a7980 */ /* 0x000ea2000c101b00 */
[----:B------:R-:W-:Y:S01]  /*08f0*/  SHF.R.S32.HI R5, RZ, 0x1f, R56 ;  /* 0x0000001fff057819 */ /* 0x000fe20000011438 */
[----:B------:R-:W-:Y:S01]  /*0900*/  IMAD.MOV.U32 R239, RZ, RZ, 0x0 ;  /* 0x00000000ffef7424 */ /* 0x000fe200078e00ff */
[----:B------:R-:W-:-:S02]  /*0910*/  LOP3.LUT P6, RZ, R56, 0xf, RZ, 0xc0, !PT ;  /* 0x0000000f38ff7812 */ /* 0x000fc400078cc0ff */
[----:B------:R-:W-:-:S04]  /*0920*/  LEA.HI R8, R5, R56, RZ, 0x4 ;  /* 0x0000003805087211 */ /* 0x000fc800078f20ff */
[----:B------:R-:W-:Y:S02]  /*0930*/  LOP3.LUT R5, R8, 0x3ffffff0, RZ, 0xc0, !PT ;  /* 0x3ffffff008057812 */ /* 0x000fe400078ec0ff */
[----:B------:R-:W-:-:S03]  /*0940*/  SHF.R.S32.HI R8, RZ, 0x4, R8 ;  /* 0x00000004ff087819 */ /* 0x000fc60000011408 */
[----:B------:R-:W-:Y:S01]  /*0950*/  IMAD.IADD R5, R56, 0x1, -R5 ;  /* 0x0000000138057824 */ /* 0x000fe200078e0a05 */
[----:B------:R-:W-:Y:S01]  /*0960*/  IADD3 R14, R8, 0x18, RZ ;  /* 0x00000018080e7810 */ /* 0x000fe20007ffe0ff */
[----:B----4-:R-:W-:-:S04]  /*0970*/  IMAD R2, R2, UR8, R243 ;  /* 0x0000000802027c24 */ /* 0x010fc8000f8e02f3 */
[----:B-----5:R-:W-:Y:S02]  /*0980*/  IMAD R2, R2, R4, R241 ;  /* 0x0000000402027224 */ /* 0x020fe400078e02f1 */
[----:B------:R-:W-:Y:S02]  /*0990*/  IMAD.SHL.U32 R4, R5, 0x4, RZ ;  /* 0x0000000405047824 */ /* 0x000fe400078e00ff */
[--C-:B------:R-:W-:Y:S01]  /*09a0*/  IMAD R3, R3, R2, R69.reuse ;  /* 0x0000000203037224 */ /* 0x100fe200078e0245 */
[----:B------:R-:W-:Y:S01]  /*09b0*/  IADD3 R2, R8, 0x8, RZ ;  /* 0x0000000808027810 */ /* 0x000fe20007ffe0ff */
[----:B------:R-:W-:Y:S01]  /*09c0*/  IMAD.IADD R69, R240, 0x1, -R69 ;  /* 0x00000001f0457824 */ /* 0x000fe200078e0a45 */
[--C-:B------:R-:W-:Y:S01]  /*09d0*/  SHF.R.S32.HI R5, RZ, 0x1f, R4.reuse ;  /* 0x0000001fff057819 */ /* 0x100fe20000011404 */
[----:B---3--:R-:W-:Y:S01]  /*09e0*/  IMAD R0, R3, R0, RZ ;  /* 0x0000000003007224 */ /* 0x008fe200078e02ff */
[----:B------:R-:W-:Y:S02]  /*09f0*/  SHF.R.S32.HI R9, RZ, 0x1f, R3 ;  /* 0x0000001fff097819 */ /* 0x000fe40000011403 */
[-C--:B------:R-:W-:Y:S01]  /*0a00*/  ISETP.GE.AND P2, PT, R2, R69.reuse, PT ;  /* 0x000000450200720c */ /* 0x080fe20003f46270 */
[----:B------:R-:W-:Y:S01]  /*0a10*/  IMAD.WIDE R12, R8, 0x100, R4 ;  /* 0x00000100080c7825 */ /* 0x000fe200078e0204 */
[----:B------:R-:W-:-:S02]  /*0a20*/  ISETP.GE.OR P5, PT, R2, R69, P6 ;  /* 0x000000450200720c */ /* 0x000fc400037a6670 */
[----:B------:R-:W-:Y:S02]  /*0a30*/  IADD3 R2, R8, 0x10, RZ ;  /* 0x0000001008027810 */ /* 0x000fe40007ffe0ff */
[----:B------:R-:W-:Y:S02]  /*0a40*/  IADD3 R5, P0, R0, R12, RZ ;  /* 0x0000000c00057210 */ /* 0x000fe40007f1e0ff */
[----:B------:R-:W-:Y:S02]  /*0a50*/  ISETP.GE.AND P3, PT, R8, R69, PT ;  /* 0x000000450800720c */ /* 0x000fe40003f66270 */
[----:B------:R-:W-:Y:S02]  /*0a60*/  LEA.HI.X.SX32 R0, R0, R13, 0x1, P0 ;  /* 0x0000000d00007211 */ /* 0x000fe400000f0eff */
[----:B------:R-:W-:Y:S02]  /*0a70*/  IADD3 R3, P0, R3, R8, RZ ;  /* 0x0000000803037210 */ /* 0x000fe40007f1e0ff */
[----:B--2---:R-:W-:-:S02]  /*0a80*/  LEA R4, P1, R5, R6, 0x2 ;  /* 0x0000000605047211 */ /* 0x004fc400078210ff */
[----:B------:R-:W-:Y:S02]  /*0a90*/  LEA.HI.X.SX32 R9, R8, R9, 0x1, P0 ;  /* 0x0000000908097211 */ /* 0x000fe400000f0eff */
[----:B------:R-:W-:Y:S02]  /*0aa0*/  LEA R6, P0, R3, R10, 0x2 ;  /* 0x0000000a03067211 */ /* 0x000fe400078010ff */
[----:B------:R-:W-:Y:S02]  /*0ab0*/  LEA.HI.X R5, R5, R7, R0, 0x2, P1 ;  /* 0x0000000705057211 */ /* 0x000fe400008f1400 */
[----:B------:R-:W-:Y:S01]  /*0ac0*/  LEA.HI.X R7, R3, R11, R9, 0x2, P0 ;  /* 0x0000000b03077211 */ /* 0x000fe200000f1409 */
[----:B------:R-:W-:Y:S01]  /*0ad0*/  @!P5 IMAD.MOV.U32 R3, RZ, RZ, -0x800000 ;  /* 0xff800000ff03d424 */ /* 0x000fe200078e00ff */
[-C--:B------:R-:W-:Y:S01]  /*0ae0*/  ISETP.GE.AND P1, PT, R2, R69.reuse, PT ;  /* 0x000000450200720c */ /* 0x080fe20003f26270 */
[----:B------:R2:W-:Y:S01]  /*0af0*/  @!P3 ST.E.128 [R4.64], RZ ;  /* 0x000000ff0400b985 */ /* 0x0005e2000c101d06 */
[----:B------:R-:W-:-:S02]  /*0b00*/  ISETP.GE.AND P0, PT, R14, R69, PT ;  /* 0x000000450e00720c */ /* 0x000fc40003f06270 */
[-C--:B------:R-:W-:Y:S01]  /*0b10*/  ISETP.GE.OR P4, PT, R2, R69.reuse, P6 ;  /* 0x000000450200720c */ /* 0x080fe20003786670 */
[----:B------:R2:W-:Y:S01]  /*0b20*/  @!P3 ST.E.128 [R4.64+0x100], RZ ;  /* 0x000100ff0400b985 */ /* 0x0005e2000c101d06 */
[C---:B------:R-:W-:Y:S02]  /*0b30*/  IADD3 R12, R8.reuse, 0x20, RZ ;  /* 0x00000020080c7810 */ /* 0x040fe40007ffe0ff */
[C---:B------:R-:W-:Y:S01]  /*0b40*/  IADD3 R10, R8.reuse, 0x28, RZ ;  /* 0x00000028080a7810 */ /* 0x040fe20007ffe0ff */
[----:B------:R2:W-:Y:S01]  /*0b50*/  @!P3 ST.E.128 [R4.64+0x200], RZ ;  /* 0x000200ff0400b985 */ /* 0x0005e2000c101d06 */
[C---:B------:R-:W-:Y:S02]  /*0b60*/  IADD3 R2, R8.reuse, 0x30, RZ ;  /* 0x0000003008027810 */ /* 0x040fe40007ffe0ff */
[----:B------:R-:W-:Y:S01]  /*0b70*/  IADD3 R0, R8, 0x38, RZ ;  /* 0x0000003808007810 */ /* 0x000fe20007ffe0ff */
[----:B------:R2:W-:Y:S01]  /*0b80*/  @!P3 ST.E.128 [R4.64+0x300], RZ ;  /* 0x000300ff0400b985 */ /* 0x0005e2000c101d06 */
[----:B------:R-:W-:-:S03]  /*0b90*/  ISETP.GE.AND P3, PT, R12, R69, PT ;  /* 0x000000450c00720c */ /* 0x000fc60003f66270 */
[----:B------:R2:W-:Y:S01]  /*0ba0*/  @!P2 ST.E.128 [R4.64+0x2000], RZ ;  /* 0x002000ff0400a985 */ /* 0x0005e2000c101d06 */
[----:B------:R-:W-:-:S03]  /*0bb0*/  @!P4 IMAD.MOV.U32 R19, RZ, RZ, -0x800000 ;  /* 0xff800000ff13c424 */ /* 0x000fc600078e00ff */
[----:B------:R2:W-:Y:S04]  /*0bc0*/  @!P2 ST.E.128 [R4.64+0x2100], RZ ;  /* 0x002100ff0400a985 */ /* 0x0005e8000c101d06 */
[----:B------:R2:W-:Y:S04]  /*0bd0*/  @!P2 ST.E.128 [R4.64+0x2200], RZ ;  /* 0x002200ff0400a985 */ /* 0x0005e8000c101d06 */
[----:B------:R2:W-:Y:S01]  /*0be0*/  @!P2 ST.E.128 [R4.64+0x2300], RZ ;  /* 0x002300ff0400a985 */ /* 0x0005e2000c101d06 */
[----:B------:R-:W-:-:S03]  /*0bf0*/  ISETP.GE.AND P2, PT, R10, R69, PT ;  /* 0x000000450a00720c */ /* 0x000fc60003f46270 */
[----:B------:R2:W-:Y:S04]  /*0c00*/  @!P1 ST.E.128 [R4.64+0x4000], RZ ;  /* 0x004000ff04009985 */ /* 0x0005e8000c101d06 */
        /* <DEDUP_REMOVED lines=13> */
[----:B------:R-:W-:-:S03]  /*0ce0*/  ISETP.GE.OR P3, PT, R14, R69, P6 ;  /* 0x000000450e00720c */ /* 0x000fc60003766670 */
[----:B------:R2:W-:Y:S04]  /*0cf0*/  @!P2 ST.E.128 [R4.64+0xa000], RZ ;  /* 0x00a000ff0400a985 */ /* 0x0005e8000c101d06 */
[----:B------:R2:W-:Y:S04]  /*0d00*/  @!P2 ST.E.128 [R4.64+0xa100], RZ ;  /* 0x00a100ff0400a985 */ /* 0x0005e8000c101d06 */
[----:B------:R2:W-:Y:S02]  /*0d10*/  @!P2 ST.E.128 [R4.64+0xa200], RZ ;  /* 0x00a200ff0400a985 */ /* 0x0005e4000c101d06 */
[----:B------:R-:W-:-:S02]  /*0d20*/  @!P3 IMAD.MOV.U32 R15, RZ, RZ, -0x800000 ;  /* 0xff800000ff0fb424 */ /* 0x000fc400078e00ff */
        /* <DEDUP_REMOVED lines=14> */
[----:B------:R2:W-:Y:S01]  /*0e10*/  @!P5 ST.E [R6.64+0x20], R3 ;  /* 0x000020030600d985 */ /* 0x0005e2000c101906 */
[-C--:B------:R-:W-:Y:S02]  /*0e20*/  ISETP.GE.OR P5, PT, R8, R69.reuse, P6 ;  /* 0x000000450800720c */ /* 0x080fe400037a6670 */
[----:B------:R-:W-:Y:S01]  /*0e30*/  ISETP.GE.OR P6, PT, R0, R69, P6 ;  /* 0x000000450000720c */ /* 0x000fe200037c6670 */
[----:B------:R2:W-:Y:S04]  /*0e40*/  @!P4 ST.E [R6.64+0x40], R19 ;  /* 0x000040130600c985 */ /* 0x0005e8000c101906 */
[----:B------:R2:W-:Y:S02]  /*0e50*/  @!P3 ST.E [R6.64+0x60], R15 ;  /* 0x0000600f0600b985 */ /* 0x0005e4000c101906 */
[----:B------:R-:W-:-:S02]  /*0e60*/  @!P0 IMAD.MOV.U32 R9, RZ, RZ, -0x800000 ;  /* 0xff800000ff098424 */ /* 0x000fc400078e00ff */
[----:B------:R2:W-:Y:S02]  /*0e70*/  @!P2 ST.E [R6.64+0x80], R13 ;  /* 0x0000800d0600a985 */ /* 0x0005e4000c101906 */
[----:B------:R-:W-:Y:S02]  /*0e80*/  @!P5 IMAD.MOV.U32 R17, RZ, RZ, -0x800000 ;  /* 0xff800000ff11d424 */ /* 0x000fe400078e00ff */
[----:B------:R2:W-:Y:S04]  /*0e90*/  @!P1 ST.E [R6.64+0xa0], R11 ;  /* 0x0000a00b06009985 */ /* 0x0005e8000c101906 */
[----:B------:R2:W-:Y:S04]  /*0ea0*/  @!P0 ST.E [R6.64+0xc0], R9 ;  /* 0x0000c00906008985 */ /* 0x0005e8000c101906 */
[----:B------:R2:W-:Y:S01]  /*0eb0*/  @!P5 ST.E [R6.64], R17 ;  /* 0x000000110600d985 */ /* 0x0005e2000c101906 */
[----:B------:R-:W-:Y:S05]  /*0ec0*/  @P6 RET.REL.NODEC R238 `(_ZN5flash24flash_fwd_splitkv_kernelI23Flash_fwd_kernel_traitsILi256ELi64ELi64ELi4ELb0ELb0EN7cutlass10bfloat16_tE19Flash_kernel_traitsILi256ELi64ELi64ELi4ES3_EELb0ELb0ELb0ELb0ELb1ELb0ELb1ELb1EEEvNS_16Flash_fwd_paramsE) ;  /* 0xfffff130ee006950 */ /* 0x000fea0003c3ffff */
[----:B--2---:R-:W-:Y:S02]  /*0ed0*/  MOV R3, 0xff800000 ;  /* 0xff80000000037802 */ /* 0x004fe40000000f00 */
[----:B------:R-:W-:-:S03]  /*0ee0*/  MOV R239, 0x0 ;  /* 0x0000000000ef7802 */ /* 0x000fc60000000f00 */
[----:B------:R2:W-:Y:S01]  /*0ef0*/  ST.E [R6.64+0xe0], R3 ;  /* 0x0000e00306007985 */ /* 0x0005e2000c101906 */
[----:B------:R-:W-:Y:S05]  /*0f00*/  RET.REL.NODEC R238 `(_ZN5flash24flash_fwd_splitkv_kernelI23Flash_fwd_kernel_traitsILi256ELi64ELi64ELi4ELb0ELb0EN7cutlass10bfloat16_tE19Flash_kernel_traitsILi256ELi64ELi64ELi4ES3_EELb0ELb0ELb0ELb0ELb1ELb0ELb1ELb1EEEvNS_16Flash_fwd_paramsE) ;  /* 0xfffff0f0ee007950 */ /* 0x000fea0003c3ffff */
.L_x_5311:
        /* <DEDUP_REMOVED lines=23> */
[----:B-----5:R-:W4:Y:S01]  /*1080*/  LD.E R8, [R28.64+0x68] ;  /* 0x000068061c087980 */ /* 0x020f22000c101900 */
        /* <DEDUP_REMOVED lines=11> */
[----:B------:R-:W3:Y:S02]  /*1140*/  F2I.FTZ.U32.TRUNC.NTZ R11, R10 ;  /* 0x0000000a000b7305 */ /* 0x000ee4000021f000 */
        /* <DEDUP_REMOVED lines=46> */
[----:B------:R-:W-:Y:S02]  /*1430*/  @!P0 IMAD.MOV R4, RZ, RZ, -R4 ;  /* 0x000000ffff048224 */ /* 0x000fe400078e0a04 */
[----:B------:R-:W-:Y:S02]  /*1440*/  @!P1 LOP3.LUT R4, RZ, R8, RZ, 0x33, !PT ;  /* 0x00000008ff049212 */ /* 0x000fe400078e33ff */
[----:B---3--:R-:W-:Y:S01]  /*1450*/  SHF.R.S32.HI R0, RZ, 0x1f, R2 ;  /* 0x0000001fff007819 */ /* 0x008fe20000011402 */
[-C--:B------:R-:W-:Y:S02]  /*1460*/  IMAD R3, R19, R2.reuse, RZ ;  /* 0x0000000213037224 */ /* 0x080fe400078e02ff */
[----:B------:R-:W-:-:S04]  /*1470*/  IMAD.WIDE.U32 R12, R18, R2, RZ ;  /* 0x00000002120c7225 */ /* 0x000fc800078e00ff */
[----:B------:R-:W-:Y:S01]  /*1480*/  IMAD R3, R18, R0, R3 ;  /* 0x0000000012037224 */ /* 0x000fe200078e0203 */
[----:B------:R-:W-:-:S04]  /*1490*/  SHF.R.S32.HI R19, RZ, 0x1f, R6 ;  /* 0x0000001fff137819 */ /* 0x000fc80000011406 */
[----:B------:R-:W-:Y:S01]  /*14a0*/  IADD3 R13, R13, R3, RZ ;  /* 0x000000030d0d7210 */ /* 0x000fe20007ffe0ff */
[----:B------:R-:W-:-:S04]  /*14b0*/  IMAD R7, R168, R19, R7 ;  /* 0x00000013a8077224 */ /* 0x000fc800078e0207 */
[----:B------:R-:W-:-:S04]  /*14c0*/  IMAD.WIDE.U32 R12, R6, R168, R12 ;  /* 0x000000a8060c7225 */ /* 0x000fc800078e000c */
[----:B------:R-:W-:Y:S01]  /*14d0*/  IMAD R3, R11, R2, RZ ;  /* 0x000000020b037224 */ /* 0x000fe200078e02ff */
[----:B------:R-:W-:Y:S01]  /*14e0*/  IADD3 R13, R13, R7, RZ ;  /* 0x000000070d0d7210 */ /* 0x000fe20007ffe0ff */
[----:B------:R-:W-:Y:S01]  /*14f0*/  IMAD R7, R15, R4, RZ ;  /* 0x000000040f077224 */ /* 0x000fe200078e02ff */
[----:B------:R-:W-:Y:S01]  /*1500*/  SHF.R.S32.HI R11, RZ, 0x1f, R4 ;  /* 0x0000001fff0b7819 */ /* 0x000fe20000011404 */
[----:B------:R-:W-:-:S04]  /*1510*/  IMAD.WIDE.U32 R16, R10, R2, RZ ;  /* 0x000000020a107225 */ /* 0x000fc800078e00ff */
[----:B------:R-:W-:Y:S02]  /*1520*/  IMAD R7, R14, R11, R7 ;  /* 0x0000000b0e077224 */ /* 0x000fe400078e0207 */
[----:B------:R-:W-:Y:S02]  /*1530*/  IMAD R3, R10, R0, R3 ;  /* 0x000000000a037224 */ /* 0x000fe400078e0203 */
[----:B------:R-:W-:-:S03]  /*1540*/  IMAD.WIDE.U32 R14, R4, R14, R12 ;  /* 0x0000000e040e7225 */ /* 0x000fc600078e000c */
[----:B------:R-:W-:Y:S01]  /*1550*/  IADD3 R13, R17, R3, RZ ;  /* 0x00000003110d7210 */ /* 0x000fe20007ffe0ff */
[----:B------:R-:W-:Y:S01]  /*1560*/  IMAD.MOV.U32 R2, RZ, RZ, R16 ;  /* 0x000000ffff027224 */ /* 0x000fe200078e0010 */
[----:B------:R-:W-:Y:S01]  /*1570*/  MOV R0, R14 ;  /* 0x0000000e00007202 */ /* 0x000fe20000000f00 */
[----:B------:R-:W-:Y:S01]  /*1580*/  IMAD.IADD R7, R15, 0x1, R7 ;  /* 0x000000010f077824 */ /* 0x000fe200078e0207 */
[----:B------:R-:W-:Y:S05]  /*1590*/  BRA `(.L_x_5314) ;  /* 0x0000050000007947 */ /* 0x000fea0003800000 */
.L_x_5313:
        /* <DEDUP_REMOVED lines=22> */
[----:B------:R-:W-:Y:S01]  /*1700*/  @!P3 SHF.R.S32.HI R6, RZ, 0x1f, R12 ;  /* 0x0000001fff06b819 */ /* 0x000fe2000001140c */
[----:B----4-:R-:W-:-:S03]  /*1710*/  @!P3 IMAD R5, R169, R12, RZ ;  /* 0x0000000ca905b224 */ /* 0x010fc600078e02ff */
[----:B------:R-:W-:Y:S01]  /*1720*/  ISETP.GT.U32.AND P0, PT, R3, R0, PT ;  /* 0x000000000300720c */ /* 0x000fe20003f04070 */
[----:B------:R-:W-:Y:S02]  /*1730*/  @!P3 IMAD R5, R6, R168, R5 ;  /* 0x000000a80605b224 */ /* 0x000fe400078e0205 */
[----:B------:R-:W-:Y:S01]  /*1740*/  @!P3 IMAD.WIDE.U32 R20, R168, R12, RZ ;  /* 0x0000000ca814b225 */ /* 0x000fe200078e00ff */
[----:B-----5:R-:W-:-:S04]  /*1750*/  @!P3 SHF.R.S32.HI R6, RZ, 0x1f, R8 ;  /* 0x0000001fff06b819 */ /* 0x020fc80000011408 */
[----:B------:R-:W-:Y:S01]  /*1760*/  @!P3 IADD3 R21, R21, R5, RZ ;  /* 0x000000051515b210 */ /* 0x000fe20007ffe0ff */
[----:B--2---:R-:W-:Y:S02]  /*1770*/  @!P3 IMAD R5, R19, R8, RZ ;  /* 0x000000081305b224 */ /* 0x004fe400078e02ff */
[----:B------:R-:W-:Y:S02]  /*1780*/  @P3 IMAD.IADD R7, R12, 0x1, R13 ;  /* 0x000000010c073824 */ /* 0x000fe400078e020d */
[----:B------:R-:W-:Y:S02]  /*1790*/  @!P0 IMAD.IADD R0, R0, 0x1, -R3 ;  /* 0x0000000100008824 */ /* 0x000fe400078e0a03 */
[----:B------:R-:W-:Y:S02]  /*17a0*/  @!P3 IMAD R5, R18, R6, R5 ;  /* 0x000000061205b224 */ /* 0x000fe400078e0205 */
[----:B------:R-:W-:Y:S01]  /*17b0*/  @P3 IMAD R11, R169, R7, RZ ;  /* 0x00000007a90b3224 */ /* 0x000fe200078e02ff */
[----:B------:R-:W-:Y:S01]  /*17c0*/  ISETP.GE.U32.AND P2, PT, R0, R3, PT ;  /* 0x000000030000720c */ /* 0x000fe20003f46070 */
[----:B------:R-:W-:-:S04]  /*17d0*/  @P3 IMAD.WIDE.U32 R24, R168, R7, RZ ;  /* 0x00000007a8183225 */ /* 0x000fc800078e00ff */
[----:B------:R-:W-:Y:S01]  /*17e0*/  @!P3 IMAD.WIDE.U32 R18, R18, R8, R20 ;  /* 0x000000081212b225 */ /* 0x000fe200078e0014 */
[----:B------:R-:W-:-:S03]  /*17f0*/  LOP3.LUT R0, R241, R4, RZ, 0x3c, !PT ;  /* 0x00000004f1007212 */ /* 0x000fc600078e3cff */
[----:B------:R-:W-:Y:S01]  /*1800*/  @P3 IMAD.IADD R11, R25, 0x1, R11 ;  /* 0x00000001190b3824 */ /* 0x000fe200078e020b */
[----:B------:R-:W-:Y:S02]  /*1810*/  @!P3 IADD3 R11, R19, R5, RZ ;  /* 0x00000005130bb210 */ /* 0x000fe40007ffe0ff */
[----:B------:R-:W-:Y:S01]  /*1820*/  LEA R5, R165, 0xffffffc0, 0x6 ;  /* 0xffffffc0a5057811 */ /* 0x000fe200078e30ff */
[----:B------:R-:W-:Y:S01]  /*1830*/  @!P3 IMAD R6, R171, R12, RZ ;  /* 0x0000000cab06b224 */ /* 0x000fe200078e02ff */
[----:B------:R-:W-:Y:S02]  /*1840*/  @!P3 SHF.R.S32.HI R3, RZ, 0x1f, R12 ;  /* 0x0000001fff03b819 */ /* 0x000fe4000001140c */
[----:B------:R-:W-:Y:S02]  /*1850*/  ISETP.GE.AND P1, PT, R0, RZ, PT ;  /* 0x000000ff0000720c */ /* 0x000fe40003f26270 */
[----:B------:R-:W-:Y:S01]  /*1860*/  @!P0 IADD3 R2, R2, 0x1, RZ ;  /* 0x0000000102028810 */ /* 0x000fe20007ffe0ff */
[----:B------:R-:W-:Y:S01]  /*1870*/  IMAD R7, R169, R5, RZ ;  /* 0x00000005a9077224 */ /* 0x000fe200078e02ff */
[----:B------:R-:W-:Y:S01]  /*1880*/  @P3 MOV R10, R24 ;  /* 0x00000018000a3202 */ /* 0x000fe20000000f00 */
[----:B------:R-:W-:Y:S01]  /*1890*/  @!P3 IMAD.MOV.U32 R10, RZ, RZ, R18 ;  /* 0x000000ffff0ab224 */ /* 0x000fe200078e0012 */
[----:B------:R-:W-:-:S02]  /*18a0*/  SHF.R.S32.HI R19, RZ, 0x1f, R5 ;  /* 0x0000001fff137819 */ /* 0x000fc40000011405 */
[----:B------:R-:W-:Y:S01]  /*18b0*/  ISETP.NE.AND P0, PT, R4, RZ, PT ;  /* 0x000000ff0400720c */ /* 0x000fe20003f05270 */
[----:B------:R-:W-:Y:S01]  /*18c0*/  @!P3 IMAD R3, R3, R170, R6 ;  /* 0x000000aa0303b224 */ /* 0x000fe200078e0206 */
[----:B------:R-:W-:Y:S01]  /*18d0*/  @P2 IADD3 R2, R2, 0x1, RZ ;  /* 0x0000000102022810 */ /* 0x000fe20007ffe0ff */
[----:B------:R-:W-:-:S04]  /*18e0*/  @!P3 IMAD.WIDE.U32 R20, R170, R12, RZ ;  /* 0x0000000caa14b225 */ /* 0x000fc800078e00ff */
[----:B------:R-:W-:Y:S02]  /*18f0*/  IMAD R7, R19, R168, R7 ;  /* 0x000000a813077224 */ /* 0x000fe400078e0207 */
[----:B------:R-:W-:Y:S01]  /*1900*/  IMAD.WIDE.U32 R10, R168, R5, R10 ;  /* 0x00000005a80a7225 */ /* 0x000fe200078e000a */
[----:B------:R-:W-:-:S03]  /*1910*/  @!P3 IADD3 R21, R21, R3, RZ ;  /* 0x000000031515b210 */ /* 0x000fc60007ffe0ff */
[----:B------:R-:W-:Y:S01]  /*1920*/  IMAD.MOV.U32 R3, RZ, RZ, R2 ;  /* 0x000000ffff037224 */ /* 0x000fe200078e0002 */
[----:B------:R-:W-:Y:S01]  /*1930*/  IADD3 R7, R11, R7, RZ ;  /* 0x000000070b077210 */ /* 0x000fe20007ffe0ff */
[----:B------:R-:W-:Y:S01]  /*1940*/  @!P3 IMAD R0, R17, R8, RZ ;  /* 0x000000081100b224 */ /* 0x000fe200078e02ff */
[----:B------:R-:W-:Y:S01]  /*1950*/  @!P3 SHF.R.S32.HI R11, RZ, 0x1f, R8 ;  /* 0x0000001fff0bb819 */ /* 0x000fe20000011408 */
[----:B------:R-:W-:Y:S01]  /*1960*/  @!P1 IMAD.MOV R3, RZ, RZ, -R3 ;  /* 0x000000ffff039224 */ /* 0x000fe200078e0a03 */
[----:B------:R-:W-:Y:S02]  /*1970*/  @!P0 LOP3.LUT R3, RZ, R4, RZ, 0x33, !PT ;  /* 0x00000004ff038212 */ /* 0x000fe400078e33ff */
[----:B------:R-:W-:Y:S01]  /*1980*/  @P3 IADD3 R12, R12, R13, RZ ;  /* 0x0000000d0c0c3210 */ /* 0x000fe20007ffe0ff */
[----:B------:R-:W-:Y:S01]  /*1990*/  @!P3 IMAD R0, R16, R11, R0 ;  /* 0x0000000b1000b224 */ /* 0x000fe200078e0200 */
[----:B------:R-:W-:Y:S01]  /*19a0*/  MOV R6, R10 ;  /* 0x0000000a00067202 */ /* 0x000fe20000000f00 */
[----:B------:R-:W-:Y:S01]  /*19b0*/  IMAD R4, R15, R3, RZ ;  /* 0x000000030f047224 */ /* 0x000fe200078e02ff */
[----:B------:R-:W-:Y:S01]  /*19c0*/  SHF.R.S32.HI R11, RZ, 0x1f, R3 ;  /* 0x0000001fff0b7819 */ /* 0x000fe20000011403 */
[----:B------:R-:W-:-:S02]  /*19d0*/  @P3 IMAD R13, R171, R12, RZ ;  /* 0x0000000cab0d3224 */ /* 0x000fc400078e02ff */
[----:B------:R-:W-:-:S04]  /*19e0*/  @P3 IMAD.WIDE.U32 R24, R170, R12, RZ ;  /* 0x0000000caa183225 */ /* 0x000fc800078e00ff */
[----:B------:R-:W-:Y:S01]  /*19f0*/  @!P3 IMAD.WIDE.U32 R16, R16, R8, R20 ;  /* 0x000000081010b225 */ /* 0x000fe200078e0014 */
[----:B------:R-:W-:-:S03]  /*1a00*/  @P3 IADD3 R13, R25, R13, RZ ;  /* 0x0000000d190d3210 */ /* 0x000fc60007ffe0ff */
[----:B------:R-:W-:-:S04]  /*1a10*/  IMAD.WIDE.U32 R6, R14, R3, R6 ;  /* 0x000000030e067225 */ /* 0x000fc800078e0006 */
[----:B------:R-:W-:Y:S01]  /*1a20*/  IMAD R4, R14, R11, R4 ;  /* 0x0000000b0e047224 */ /* 0x000fe200078e0204 */
[----:B------:R-:W-:Y:S01]  /*1a30*/  @P3 MOV R2, R24 ;  /* 0x0000001800023202 */ /* 0x000fe20000000f00 */
[----:B------:R-:W-:Y:S01]  /*1a40*/  @!P3 IMAD.IADD R13, R17, 0x1, R0 ;  /* 0x00000001110db824 */ /* 0x000fe200078e0200 */
[----:B------:R-:W-:Y:S01]  /*1a50*/  MOV R0, R6 ;  /* 0x0000000600007202 */ /* 0x000fe20000000f00 */
[----:B------:R-:W-:Y:S01]  /*1a60*/  IMAD.IADD R7, R7, 0x1, R4 ;  /* 0x0000000107077824 */ /* 0x000fe200078e0204 */
[----:B------:R-:W-:Y:S02]  /*1a70*/  @!P3 MOV R2, R16 ;  /* 0x000000100002b202 */ /* 0x000fe40000000f00 */
[----:B------:R-:W-:Y:S02]  /*1a80*/  MOV R6, R5 ;  /* 0x0000000500067202 */ /* 0x000fe40000000f00 */
[----:B------:R-:W-:Y:S02]  /*1a90*/  MOV R4, R3 ;  /* 0x0000000300047202 */ /* 0x000fe40000000f00 */
.L_x_5314:
[----:B-1----:R-:W-:Y:S05]  /*1aa0*/  BSYNC B0 ;  /* 0x0000000000007941 */ /* 0x002fea0003800000 */
.L_x_5312:
        /* <DEDUP_REMOVED lines=11> */
[----:B------:R-:W-:-:S04]  /*1b60*/  IMAD.IADD R57, R56, 0x1, -R57 ;  /* 0x0000000138397824 */ /* 0x000fc800078e0a39 */
[----:B------:R-:W-:Y:S01]  /*1b70*/  IMAD.SHL.U32 R24, R57, 0x8, RZ ;  /* 0x0000000839187824 */ /* 0x000fe200078e00ff */
[----:B------:R-:W-:-:S04]  /*1b80*/  SHF.R.S32.HI R144, RZ, 0x3, R144 ;  /* 0x00000003ff907819 */ /* 0x000fc80000011490 */
[----:B------:R-:W-:Y:S02]  /*1b90*/  IADD3 R26, P0, R24, R2, RZ ;  /* 0x00000002181a7210 */ /* 0x000fe40007f1e0ff */
[----:B------:R-:W-:Y:S01]  /*1ba0*/  SHF.R.S32.HI R25, RZ, 0x1f, R24 ;  /* 0x0000001fff197819 */ /* 0x000fe20000011418 */
[----:B-----5:R-:W-:-:S03]  /*1bb0*/  IMAD R2, R19, R170, RZ ;  /* 0x000000aa13027224 */ /* 0x020fc600078e02ff */
[----:B------:R-:W-:Y:S01]  /*1bc0*/  IADD3.X R27, R25, R13, RZ, P0, !PT ;  /* 0x0000000d191b7210 */ /* 0x000fe200007fe4ff */
[----:B------:R-:W-:Y:S01]  /*1bd0*/  IMAD R2, R6, R171, R2 ;  /* 0x000000ab06027224 */ /* 0x000fe200078e0202 */
[----:B------:R-:W-:Y:S01]  /*1be0*/  SHF.R.S32.HI R60, RZ, 0x1f, R243 ;  /* 0x0000001fff3c7819 */ /* 0x000fe200000114f3 */
[----:B------:R-:W-:Y:S02]  /*1bf0*/  IMAD.SHL.U32 R19, R144, 0x40, RZ ;  /* 0x0000004090137824 */ /* 0x000fe400078e00ff */
[----:B------:R-:W-:-:S03]  /*1c00*/  IMAD.WIDE.U32 R26, R6, R170, R26 ;  /* 0x000000aa061a7225 */ /* 0x000fc600078e001a */
[----:B------:R-:W-:Y:S02]  /*1c10*/  LOP3.LUT R19, R19, 0x1c0, RZ, 0xc0, !PT ;  /* 0x000001c013137812 */ /* 0x000fe400078ec0ff */
[----:B------:R-:W-:Y:S02]  /*1c20*/  IADD3 R27, R27, R2, RZ ;  /* 0x000000021b1b7210 */ /* 0x000fe40007ffe0ff */
[----:B------:R-:W-:Y:S02]  /*1c30*/  LOP3.LUT R13, R19, 0x38, R24, 0xf8, !PT ;  /* 0x00000038130d7812 */ /* 0x000fe400078ef818 */
[----:B------:R-:W-:Y:S01]  /*1c40*/  SHF.R.U32.HI R10, RZ, 0x3, R19 ;  /* 0x00000003ff0a7819 */ /* 0x000fe20000011613 */
[----:B------:R-:W-:-:S04]  /*1c50*/  IMAD R2, R23, R4, RZ ;  /* 0x0000000417027224 */ /* 0x000fc800078e02ff */
[-C--:B------:R-:W-:Y:S02]  /*1c60*/  IMAD R2, R11, R22.reuse, R2 ;  /* 0x000000160b027224 */ /* 0x080fe400078e0202 */
[----:B------:R-:W-:Y:S01]  /*1c70*/  IMAD.WIDE.U32 R22, R4, R22, R26 ;  /* 0x0000001604167225 */ /* 0x000fe200078e001a */
[----:B------:R-:W-:Y:S02]  /*1c80*/  LOP3.LUT R10, R13, R10, RZ, 0x3c, !PT ;  /* 0x0000000a0d0a7212 */ /* 0x000fe400078e3cff */
[----:B------:R-:W-:Y:S01]  /*1c90*/  SHF.R.S32.HI R145, RZ, 0x1f, R144 ;  /* 0x0000001fff917819 */ /* 0x000fe20000011490 */
[----:B------:R-:W-:-:S04]  /*1ca0*/  IMAD R235, R169, R144, RZ ;  /* 0x00000090a9eb7224 */ /* 0x000fc800078e02ff */
[----:B------:R-:W-:Y:S01]  /*1cb0*/  IMAD R235, R145, R168, R235 ;  /* 0x000000a891eb7224 */ /* 0x000fe200078e02eb */
[C---:B------:R-:W-:Y:S01]  /*1cc0*/  SHF.L.U64.HI R64, R168.reuse, 0x4, R169 ;  /* 0x00000004a8407819 */ /* 0x040fe200000102a9 */
[----:B------:R-:W-:Y:S01]  /*1cd0*/  IMAD.SHL.U32 R63, R168, 0x10, RZ ;  /* 0x00000010a83f7824 */ /* 0x000fe200078e00ff */
[C---:B------:R-:W-:Y:S01]  /*1ce0*/  SHF.L.U64.HI R62, R170.reuse, 0x4, R171 ;  /* 0x00000004aa3e7819 */ /* 0x040fe200000102ab */
[----:B------:R-:W-:Y:S01]  /*1cf0*/  IMAD.SHL.U32 R65, R57, 0x4, RZ ;  /* 0x0000000439417824 */ /* 0x000fe200078e00ff */
[----:B------:R-:W-:Y:S01]  /*1d00*/  SHF.L.U32 R61, R170, 0x4, RZ ;  /* 0x00000004aa3d7819 */ /* 0x000fe200000006ff */
[----:B--2---:R-:W-:-:S04]  /*1d10*/  @P1 IMAD.WIDE.U32 R32, R146, R9, RZ ;  /* 0x0000000992201225 */ /* 0x004fc800078e00ff */
[----:B------:R-:W-:Y:S02]  /*1d20*/  @P1 IMAD R6, R147, R9, RZ ;  /* 0x0000000993061224 */ /* 0x000fe400078e02ff */
[----:B------:R-:W-:Y:S02]  /*1d30*/  @P1 IMAD.MOV.U32 R8, RZ, RZ, R32 ;  /* 0x000000ffff081224 */ /* 0x000fe400078e0020 */
[-C--:B---3--:R-:W-:Y:S02]  /*1d40*/  @!P1 IMAD R9, R35, R243.reuse, RZ ;  /* 0x000000f323099224 */ /* 0x088fe400078e02ff */
[----:B-1----:R-:W-:-:S04]  /*1d50*/  @!P1 IMAD.WIDE.U32 R30, R34, R243, RZ ;  /* 0x000000f3221e9225 */ /* 0x002fc800078e00ff */
[----:B------:R-:W-:Y:S02]  /*1d60*/  @!P1 IMAD R9, R34, R60, R9 ;  /* 0x0000003c22099224 */ /* 0x000fe400078e0209 */
[----:B------:R-:W-:Y:S02]  /*1d70*/  @!P1 IMAD.MOV.U32 R8, RZ, RZ, R30 ;  /* 0x000000ffff089224 */ /* 0x000fe400078e001e */
[----:B------:R-:W-:Y:S01]  /*1d80*/  @P1 IMAD.IADD R19, R33, 0x1, R6 ;  /* 0x0000000121131824 */ /* 0x000fe200078e0206 */
[----:B------:R-:W-:Y:S02]  /*1d90*/  @!P1 IADD3 R19, R31, R9, RZ ;  /* 0x000000091f139210 */ /* 0x000fe40007ffe0ff */
[----:B------:R-:W-:Y:S01]  /*1da0*/  IADD3 R18, P0, R24, R8, RZ ;  /* 0x0000000818127210 */ /* 0x000fe20007f1e0ff */
[----:B------:R-:W-:Y:S01]  /*1db0*/  IMAD R6, R21, R241, RZ ;  /* 0x000000f115067224 */ /* 0x000fe200078e02ff */
[----:B------:R-:W-:Y:S02]  /*1dc0*/  SHF.R.S32.HI R9, RZ, 0x1f, R241 ;  /* 0x0000001fff097819 */ /* 0x000fe400000114f1 */
[----:B------:R-:W-:Y:S01]  /*1dd0*/  LEA.HI R8, R3, R56, RZ, 0x6 ;  /* 0x0000003803087211 */ /* 0x000fe200078f30ff */
[----:B------:R-:W-:-:S02]  /*1de0*/  IMAD.X R19, R25, 0x1, R19, P0 ;  /* 0x0000000119137824 */ /* 0x000fc400000e0613 */
[----:B------:R-:W-:Y:S02]  /*1df0*/  IMAD R6, R20, R9, R6 ;  /* 0x0000000914067224 */ /* 0x000fe400078e0206 */
[----:B------:R-:W-:Y:S02]  /*1e00*/  IMAD.SHL.U32 R9, R8, 0x8, RZ ;  /* 0x0000000808097824 */ /* 0x000fe400078e00ff */
[----:B------:R-:W-:-:S04]  /*1e10*/  IMAD.WIDE.U32 R140, R241, R20, R18 ;  /* 0x00000014f18c7225 */ /* 0x000fc800078e0012 */
[----:B------:R-:W-:Y:S01]  /*1e20*/  IMAD.MOV.U32 R18, RZ, RZ, R22 ;  /* 0x000000ffff127224 */ /* 0x000fe200078e0016 */
[----:B------:R-:W-:Y:S02]  /*1e30*/  IADD3 R22, P0, R24, R0, RZ ;  /* 0x0000000018167210 */ /* 0x000fe40007f1e0ff */
[----:B------:R-:W-:Y:S02]  /*1e40*/  LOP3.LUT R138, R10, 0xfffffe00, R9, 0xf8, !PT ;  /* 0xfffffe000a8a7812 */ /* 0x000fe400078ef809 */
[----:B------:R-:W-:Y:S02]  /*1e50*/  IADD3 R19, R23, R2, RZ ;  /* 0x0000000217137210 */ /* 0x000fe40007ffe0ff */
[----:B------:R-:W-:Y:S02]  /*1e60*/  SHF.R.S32.HI R9, RZ, 0x1f, R66 ;  /* 0x0000001fff097819 */ /* 0x000fe40000011442 */
[----:B------:R-:W-:Y:S01]  /*1e70*/  IADD3.X R23, R25, R7, RZ, P0, !PT ;  /* 0x0000000719177210 */ /* 0x000fe200007fe4ff */
[----:B------:R-:W-:Y:S01]  /*1e80*/  IMAD R7, R171, R144, RZ ;  /* 0x00000090ab077224 */ /* 0x000fe200078e02ff */
[----:B------:R-:W-:Y:S01]  /*1e90*/  LEA.HI R0, R9, R66, RZ, 0x6 ;  /* 0x0000004209007211 */ /* 0x000fe200078f30ff */
[----:B------:R-:W-:-:S04]  /*1ea0*/  IMAD.WIDE.U32 R18, R144, R170, R18 ;  /* 0x000000aa90127225 */ /* 0x000fc800078e0012 */
[----:B------:R-:W-:Y:S01]  /*1eb0*/  IMAD R7, R145, R170, R7 ;  /* 0x000000aa91077224 */ /* 0x000fe200078e0207 */
[----:B------:R-:W-:Y:S02]  /*1ec0*/  SHF.R.S32.HI R9, RZ, 0x6, R0 ;  /* 0x00000006ff097819 */ /* 0x000fe40000011400 */
[----:B----4-:R-:W-:Y:S02]  /*1ed0*/  LEA R246, P0, R18, R14, 0x1 ;  /* 0x0000000e12f67211 */ /* 0x010fe400078008ff */
[----:B------:R-:W-:Y:S02]  /*1ee0*/  IADD3 R7, R19, R7, RZ ;  /* 0x0000000713077210 */ /* 0x000fe40007ffe0ff */
[----:B------:R-:W-:Y:S02]  /*1ef0*/  IMNMX R74, R234, R9, !PT ;  /* 0x00000009ea4a7217 */ /* 0x000fe40007800200 */
[----:B------:R-:W-:Y:S02]  /*1f00*/  LEA.HI.X R247, R18, R15, R7, 0x1, P0 ;  /* 0x0000000f12f77211 */ /* 0x000fe400000f0c07 */
[----:B------:R-:W-:Y:S01]  /*1f10*/  ISETP.GT.AND P0, PT, R165, R74, PT ;  /* 0x0000004aa500720c */ /* 0x000fe20003f04270 */
[----:B------:R-:W-:Y:S01]  /*1f20*/  IMAD.WIDE R20, R239, 0x40, R144 ;  /* 0x00000040ef147825 */ /* 0x000fe200078e0290 */
[----:B------:R-:W-:-:S03]  /*1f30*/  LEA.HI R3, R3, R56, RZ, 0x4 ;  /* 0x0000003803037211 */ /* 0x000fc600078f20ff */
[----:B------:R-:W-:Y:S02]  /*1f40*/  IMAD.IADD R141, R141, 0x1, R6 ;  /* 0x000000018d8d7824 */ /* 0x000fe400078e0206 */
[----:B------:R-:W-:Y:S02]  /*1f50*/  IMAD R143, R21, R146, RZ ;  /* 0x00000092158f7224 */ /* 0x000fe400078e02ff */
[----:B------:R-:W-:Y:S01]  /*1f60*/  IMAD.WIDE.U32 R22, R144, R168, R22 ;  /* 0x000000a890167225 */ /* 0x000fe200078e0016 */
[----:B------:R-:W-:-:S03]  /*1f70*/  LOP3.LUT R67, R3, 0xfffffff0, RZ, 0xc0, !PT ;  /* 0xfffffff003437812 */ /* 0x000fc600078ec0ff */
[----:B------:R-:W-:Y:S01]  /*1f80*/  IMAD R143, R20, R147, R143 ;  /* 0x00000093148f7224 */ /* 0x000fe200078e028f */
[----:B------:R-:W-:Y:S01]  /*1f90*/  LEA R236, P1, R22, R16, 0x1 ;  /* 0x0000001016ec7211 */ /* 0x000fe200078208ff */
[----:B------:R-:W-:Y:S02]  /*1fa0*/  IMAD.IADD R235, R23, 0x1, R235 ;  /* 0x0000000117eb7824 */ /* 0x000fe400078e02eb */
[----:B------:R-:W-:Y:S01]  /*1fb0*/  IMAD.WIDE.U32 R140, R20, R146, R140 ;  /* 0x00000092148c7225 */ /* 0x000fe200078e008c */
[----:B------:R-:W-:Y:S02]  /*1fc0*/  SHF.R.S32.HI R59, RZ, 0x4, R3 ;  /* 0x00000004ff3b7819 */ /* 0x000fe40000011403 */
[----:B------:R-:W-:Y:S01]  /*1fd0*/  LEA.HI.X R235, R22, R17, R235, 0x1, P1 ;  /* 0x0000001116eb7211 */ /* 0x000fe200008f0ceb */
[----:B------:R-:W-:Y:S01]  /*1fe0*/  @!P4 IMAD.MOV.U32 R12, RZ, RZ, RZ ;  /* 0x000000ffff0cc224 */ /* 0x000fe200078e00ff */
[----:B------:R-:W-:Y:S02]  /*1ff0*/  IADD3 R67, -R67, R56, RZ ;  /* 0x0000003843437210 */ /* 0x000fe40007ffe1ff */
[----:B------:R-:W-:Y:S01]  /*2000*/  IADD3 R143, R141, R143, RZ ;  /* 0x0000008f8d8f7210 */ /* 0x000fe20007ffe0ff */
[----:B------:R-:W-:Y:S05]  /*2010*/  @!P0 BRA `(.L_x_5315) ;  /* 0x0000a38000008947 */ /* 0x000fea0003800000 */
[----:B------:R-:W2:Y:S04]  /*2020*/  LD.E.64 R26, [R28.64+0x120] ;  /* 0x000120061c1a7980 */ /* 0x000ea8000c101b00 */
[----:B------:R-:W3:Y:S04]  /*2030*/  LD.E.64 R30, [R28.64+0x118] ;  /* 0x000118061c1e7980 */ /* 0x000ee8000c101b00 */
[----:B------:R-:W4:Y:S04]  /*2040*/  LD.E.64 R156, [R28.64+0x128] ;  /* 0x000128061c9c7980 */ /* 0x000f28000c101b00 */
[----:B------:R-:W5:Y:S04]  /*2050*/  LD.E.64 R152, [R28.64+0x130] ;  /* 0x000130061c987980 */ /* 0x000f68000c101b00 */
[----:B------:R-:W4:Y:S04]  /*2060*/  LD.E.64 R18, [R28.64+0x138] ;  /* 0x000138061c127980 */ /* 0x000f28000c101b00 */
[----:B------:R-:W4:Y:S04]  /*2070*/  LD.E R10, [R28.64+0xd0] ;  /* 0x0000d0061c0a7980 */ /* 0x000f28000c101900 */
[----:B------:R-:W4:Y:S04]  /*2080*/  LD.E.64 R20, [R28.64+0x140] ;  /* 0x000140061c147980 */ /* 0x000f28000c101b00 */
[----:B------:R-:W5:Y:S04]  /*2090*/  LD.E.64 R16, [R28.64+0x110] ;  /* 0x000110061c107980 */ /* 0x000f68000c101b00 */
[----:B------:R-:W5:Y:S04]  /*20a0*/  LD.E.64 R14, [R28.64+0x108] ;  /* 0x000108061c0e7980 */ /* 0x000f68000c101b00 */
[----:B------:R-:W5:Y:S04]  /*20b0*/  LD.E.64 R8, [R28.64+0x150] ;  /* 0x000150061c087980 */ /* 0x000f68000c101b00 */
[----:B------:R-:W5:Y:S01]  /*20c0*/  LD.E.64 R6, [R28.64+0x148] ;  /* 0x000148061c067980 */ /* 0x000f62000c101b00 */
[----:B------:R-:W-:Y:S01]  /*20d0*/  SHF.R.S32.HI R13, RZ, 0x1f, R66 ;  /* 0x0000001fff0d7819 */ /* 0x000fe20000011442 */
[----:B------:R-:W-:Y:S01]  /*20e0*/  IMAD.IADD R12, R12, 0x1, R5 ;  /* 0x000000010c0c7824 */ /* 0x000fe200078e0205 */
[C---:B------:R-:W-:Y:S01]  /*20f0*/  SHF.L.U64.HI R71, R170.reuse, 0x5, R171 ;  /* 0x00000005aa477819 */ /* 0x040fe200000102ab */
[----:B------:R-:W-:-:S02]  /*2100*/  IMAD.SHL.U32 R70, R170, 0x20, RZ ;  /* 0x00000020aa467824 */ /* 0x000fc400078e00ff */
[----:B------:R-:W-:Y:S01]  /*2110*/  IMAD.WIDE.U32 R150, R170, 0x60, RZ ;  /* 0x00000060aa967825 */ /* 0x000fe200078e00ff */
[----:B------:R-:W-:Y:S02]  /*2120*/  IADD3 R137, R144, 0x10, RZ ;  /* 0x0000001090897810 */ /* 0x000fe40007ffe0ff */
[----:B------:R-:W-:Y:S01]  /*2130*/  SHF.L.U64.HI R71, R70, 0x1, R71 ;  /* 0x0000000146477819 */ /* 0x000fe20000010247 */
[----:B------:R-:W-:Y:S01]  /*2140*/  IMAD.MOV.U32 R110, RZ, RZ, R246 ;  /* 0x000000ffff6e7224 */ /* 0x000fe200078e00f6 */
[C---:B------:R-:W-:Y:S01]  /*2150*/  IADD3 R136, R144.reuse, 0x20, RZ ;  /* 0x0000002090887810 */ /* 0x040fe20007ffe0ff */
[----:B------:R-:W-:Y:S01]  /*2160*/  IMAD.MOV.U32 R111, RZ, RZ, R247 ;  /* 0x000000ffff6f7224 */ /* 0x000fe200078e00f7 */
[----:B------:R-:W-:Y:S01]  /*2170*/  IADD3 R134, R144, 0x30, RZ ;  /* 0x0000003090867810 */ /* 0x000fe20007ffe0ff */
[----:B------:R-:W-:Y:S01]  /*2180*/  IMAD.SHL.U32 R70, R70, 0x2, RZ ;  /* 0x0000000246467824 */ /* 0x000fe200078e00ff */
[C---:B------:R-:W-:Y:S01]  /*2190*/  SHF.L.U64.HI R73, R168.reuse, 0x5, R169 ;  /* 0x00000005a8497819 */ /* 0x040fe200000102a9 */
[----:B------:R-:W-:Y:S01]  /*21a0*/  IMAD.MOV.U32 R154, RZ, RZ, R236 ;  /* 0x000000ffff9a7224 */ /* 0x000fe200078e00ec */
[----:B------:R-:W-:Y:S01]  /*21b0*/  SHF.L.U32 R72, R168, 0x5, RZ ;  /* 0x00000005a8487819 */ /* 0x000fe200000006ff */
[----:B------:R-:W-:-:S02]  /*21c0*/  IMAD.MOV.U32 R155, RZ, RZ, R235 ;  /* 0x000000ffff9b7224 */ /* 0x000fc400078e00eb */
[----:B--2---:R-:W-:-:S04]  /*21d0*/  IMAD R3, R27, R243, RZ ;  /* 0x000000f31b037224 */ /* 0x004fc800078e02ff */
[----:B------:R-:W-:Y:S02]  /*21e0*/  IMAD R0, R26, R60, R3 ;  /* 0x0000003c1a007224 */ /* 0x000fe400078e0203 */
[----:B------:R-:W-:-:S04]  /*21f0*/  IMAD.WIDE.U32 R26, R243, R26, R24 ;  /* 0x0000001af31a7225 */ /* 0x000fc800078e0018 */
[----:B---3--:R-:W-:Y:S02]  /*2200*/  IMAD R3, R31, R243, RZ ;  /* 0x000000f31f037224 */ /* 0x008fe400078e02ff */
[----:B------:R-:W-:Y:S02]  /*2210*/  IMAD.IADD R27, R27, 0x1, R0 ;  /* 0x000000011b1b7824 */ /* 0x000fe400078e0200 */
[----:B------:R-:W-:-:S04]  /*2220*/  IMAD.WIDE.U32 R22, R243, R30, R24 ;  /* 0x0000001ef3167225 */ /* 0x000fc800078e0018 */
[----:B------:R-:W-:Y:S01]  /*2230*/  IMAD R0, R30, R60, R3 ;  /* 0x0000003c1e007224 */ /* 0x000fe200078e0203 */
[----:B------:R-:W-:-:S03]  /*2240*/  SHF.R.S32.HI R3, RZ, 0x1f, R5 ;  /* 0x0000001fff037819 */ /* 0x000fc60000011405 */
[----:B------:R-:W-:Y:S02]  /*2250*/  IMAD.IADD R23, R23, 0x1, R0 ;  /* 0x0000000117177824 */ /* 0x000fe400078e0200 */
[-C--:B----4-:R-:W-:Y:S02]  /*2260*/  IMAD R0, R157, R5.reuse, RZ ;  /* 0x000000059d007224 */ /* 0x090fe400078e02ff */
[----:B-----5:R-:W-:Y:S02]  /*2270*/  IMAD R2, R153, R5, RZ ;  /* 0x0000000599027224 */ /* 0x020fe400078e02ff */
[C---:B------:R-:W-:Y:S02]  /*2280*/  IMAD R0, R156.reuse, R3, R0 ;  /* 0x000000039c007224 */ /* 0x040fe400078e0200 */
[----:B------:R-:W-:-:S04]  /*2290*/  IMAD.WIDE.U32 R22, R156, R5, R22 ;  /* 0x000000059c167225 */ /* 0x000fc800078e0016 */
[C---:B------:R-:W-:Y:S02]  /*22a0*/  IMAD R2, R152.reuse, R3, R2 ;  /* 0x0000000398027224 */ /* 0x040fe400078e0202 */
[----:B------:R-:W-:Y:S01]  /*22b0*/  IMAD.WIDE.U32 R26, R152, R5, R26 ;  /* 0x00000005981a7225 */ /* 0x000fe200078e001a */
[----:B------:R-:W-:-:S03]  /*22c0*/  LEA.HI R133, R10, R10, RZ, 0x1 ;  /* 0x0000000a0a857211 */ /* 0x000fc600078f08ff */
[----:B------:R-:W-:Y:S02]  /*22d0*/  IMAD.IADD R23, R23, 0x1, R0 ;  /* 0x0000000117177824 */ /* 0x000fe400078e0200 */
[----:B------:R-:W-:Y:S01]  /*22e0*/  IMAD R0, R19, R4, RZ ;  /* 0x0000000413007224 */ /* 0x000fe200078e02ff */
[----:B------:R-:W-:Y:S01]  /*22f0*/  IADD3 R3, P0, -R66, R144, RZ ;  /* 0x0000009042037210 */ /* 0x000fe20007f1e1ff */
[----:B------:R-:W-:Y:S02]  /*2300*/  IMAD.IADD R27, R27, 0x1, R2 ;  /* 0x000000011b1b7824 */ /* 0x000fe400078e0202 */
        /* <DEDUP_REMOVED lines=82> */
[----:B------:R-:W-:Y:S02]  /*2830*/  IMAD.IADD R124, R139, 0x1, R126 ;  /* 0x000000018b7c7824 */ /* 0x000fe400078e027e */
[----:B------:R-:W-:Y:S01]  /*2840*/  IMAD R3, R171, 0x60, RZ ;  /* 0x00000060ab037824 */ /* 0x000fe200078e02ff */
[----:B------:R-:W-:Y:S01]  /*2850*/  SHF.L.U64.HI R91, R92, 0x1, R91 ;  /* 0x000000015c5b7819 */ /* 0x000fe2000001025b */
[----:B------:R-:W-:Y:S01]  /*2860*/  IMAD.MOV.U32 R17, RZ, RZ, R165 ;  /* 0x000000ffff117224 */ /* 0x000fe200078e00a5 */
[----:B------:R-:W-:Y:S01]  /*2870*/  SHF.L.U64.HI R93, R94, 0x1, R93 ;  /* 0x000000015e5d7819 */ /* 0x000fe2000001025d */
[----:B------:R-:W-:Y:S01]  /*2880*/  IMAD.IADD R68, R151, 0x1, R3 ;  /* 0x0000000197447824 */ /* 0x000fe200078e0203 */
        /* <DEDUP_REMOVED lines=8> */
[C---:B------:R-:W-:Y:S01]  /*2910*/  IADD3 R19, R24.reuse, 0x80, RZ ;  /* 0x0000008018137810 */ /* 0x040fe20007ffe0ff */
[----:B------:R-:W-:Y:S01]  /*2920*/  IMAD.SHL.U32 R101, R101, 0x2, RZ ;  /* 0x0000000265657824 */ /* 0x000fe200078e00ff */
[----:B------:R-:W-:-:S02]  /*2930*/  IADD3 R18, R24, 0xc0, RZ ;  /* 0x000000c018127810 */ /* 0x000fc40007ffe0ff */
[----:B------:R-:W-:Y:S02]  /*2940*/  IADD3 R95, R153, R95, RZ ;  /* 0x0000005f995f7210 */ /* 0x000fe40007ffe0ff */
        /* <DEDUP_REMOVED lines=12> */
.L_x_5371:
[----:B------:R-:W-:Y:S01]  /*2a10*/  IMAD.SHL.U32 R22, R17, 0x40, RZ ;  /* 0x0000004011167824 */ /* 0x000fe200078e00ff */
[----:B------:R-:W-:Y:S04]  /*2a20*/  BSSY B2, `(.L_x_5316) ;  /* 0x0000932000027945 */ /* 0x000fe80003800000 */
[----:B------:R-:W-:Y:S05]  /*2a30*/  IADD3 R21, R22, -0x40, RZ ;  /* 0xffffffc016157810 */ /* 0x000fea0007ffe0ff */
[--C-:B------:R-:W-:Y:S02]  /*2a40*/  IMAD.IADD R161, R58, 0x1, -R21.reuse ;  /* 0x000000013aa17824 */ /* 0x100fe400078e0a15 */
[----:B------:R-:W-:Y:S03]  /*2a50*/  IMAD.IADD R159, R66, 0x1, -R21 ;  /* 0x00000001429f7824 */ /* 0x000fe600078e0a15 */
[CC--:B------:R-:W-:Y:S02]  /*2a60*/  ISETP.GE.AND P3, PT, R144.reuse, R161.reuse, PT ;  /* 0x000000a19000720c */ /* 0x0c0fe40003f66270 */
[C---:B------:R-:W-:Y:S02]  /*2a70*/  ISETP.GE.AND P2, PT, R137.reuse, R161, PT ;  /* 0x000000a18900720c */ /* 0x040fe40003f46270 */
[-C--:B------:R-:W-:Y:S02]  /*2a80*/  ISETP.GE.AND P3, PT, R144, R159.reuse, !P3 ;  /* 0x0000009f9000720c */ /* 0x080fe40005f66270 */
[----:B------:R-:W-:Y:S02]  /*2a90*/  ISETP.GE.AND P2, PT, R137, R159, !P2 ;  /* 0x0000009f8900720c */ /* 0x000fe40005746270 */
[C---:B------:R-:W-:Y:S04]  /*2aa0*/  ISETP.GE.AND P1, PT, R136.reuse, R161, PT ;  /* 0x000000a18800720c */ /* 0x040fe80003f26270 */
[----:B------:R-:W-:Y:S05]  /*2ab0*/  ISETP.GE.AND P1, PT, R136, R159, !P1 ;  /* 0x0000009f8800720c */ /* 0x000fea0004f26270 */
[----:B---3--:R-:W2:Y:S02]  /*2ac0*/  @P3 LD.E.128 R12, [R102.64] ;  /* 0x00000006660c3980 */ /* 0x008ea4000c101d00 */
[C---:B------:R-:W-:Y:S05]  /*2ad0*/  @P2 IADD3 R2, P0, R102.reuse, R92, RZ ;  /* 0x0000005c66022210 */ /* 0x040fea0007f1e0ff */
[----:B------:R-:W-:Y:S01]  /*2ae0*/  @P2 IMAD.X R3, R103, 0x1, R91, P0 ;  /* 0x0000000167032824 */ /* 0x000fe200000e065b */
[C---:B------:R-:W-:Y:S04]  /*2af0*/  @P2 LEA R30, P0, R61.reuse, R110, 0x1 ;  /* 0x0000006e3d1e2211 */ /* 0x040fe800078008ff */
[----:B------:R-:W-:Y:S02]  /*2b00*/  @P2 LEA.HI.X R31, R61, R111, R62, 0x1, P0 ;  /* 0x0000006f3d1f2211 */ /* 0x000fe400000f0c3e */
[----:B------:R-:W-:Y:S05]  /*2b10*/  @P1 IADD3 R40, P0, R102, R94, RZ ;  /* 0x0000005e66281210 */ /* 0x000fea0007f1e0ff */
[----:B------:R-:W-:Y:S01]  /*2b20*/  @P1 IMAD.X R41, R103, 0x1, R93, P0 ;  /* 0x0000000167291824 */ /* 0x000fe200000e065d */
[----:B------:R-:W-:Y:S05]  /*2b30*/  @P1 IADD3 R42, P0, R110, R70, RZ ;  /* 0x000000466e2a1210 */ /* 0x000fea0007f1e0ff */
[----:B------:R-:W-:Y:S01]  /*2b40*/  @P1 IMAD.X R43, R111, 0x1, R71, P0 ;  /* 0x000000016f2b1824 */ /* 0x000fe200000e0647 */
[C---:B------:R-:W-:Y:S04]  /*2b50*/  ISETP.GE.AND P0, PT, R134.reuse, R161, PT ;  /* 0x000000a18600720c */ /* 0x040fe80003f06270 */
[----:B------:R-:W-:Y:S01]  /*2b60*/  ISETP.GE.AND P0, PT, R134, R159, !P0 ;  /* 0x0000009f8600720c */ /* 0x000fe20004706270 */
[----:B--2---:R1:W-:Y:S04]  /*2b70*/  @P3 ST.E.128 [R110.64], R12 ;  /* 0x0000000c6e003985 */ /* 0x0043e8000c101d06 */
[----:B------:R-:W2:Y:S04]  /*2b80*/  @P3 LD.E.128 R8, [R102.64+0x80] ;  /* 0x0000800666083980 */ /* 0x000ea8000c101d00 */
[----:B--2---:R2:W-:Y:S04]  /*2b90*/  @P3 ST.E.128 [R110.64+0x80], R8 ;  /* 0x000080086e003985 */ /* 0x0045e8000c101d06 */
[----:B------:R-:W3:Y:S04]  /*2ba0*/  @P3 LD.E.128 R4, [R102.64+0x100] ;  /* 0x0001000666043980 */ /* 0x000ee8000c101d00 */
[----:B---3--:R3:W-:Y:S04]  /*2bb0*/  @P3 ST.E.128 [R110.64+0x100], R4 ;  /* 0x000100046e003985 */ /* 0x0087e8000c101d06 */
[----:B------:R-:W4:Y:S04]  /*2bc0*/  @P3 LD.E.128 R36, [R102.64+0x180] ;  /* 0x0001800666243980 */ /* 0x000f28000c101d00 */
[----:B----4-:R-:W-:Y:S04]  /*2bd0*/  @P3 ST.E.128 [R110.64+0x180], R36 ;  /* 0x000180246e003985 */ /* 0x010fe8000c101d06 */
[----:B-1----:R-:W4:Y:S04]  /*2be0*/  @P2 LD.E.128 R12, [R2.64] ;  /* 0x00000006020c2980 */ /* 0x002f28000c101d00 */
[----:B----4-:R1:W-:Y:S04]  /*2bf0*/  @P2 ST.E.128 [R30.64], R12 ;  /* 0x0000000c1e002985 */ /* 0x0103e8000c101d06 */
[----:B--2---:R-:W2:Y:S04]  /*2c00*/  @P2 LD.E.128 R8, [R2.64+0x80] ;  /* 0x0000800602082980 */ /* 0x004ea8000c101d00 */
[----:B--2---:R-:W-:Y:S04]  /*2c10*/  @P2 ST.E.128 [R30.64+0x80], R8 ;  /* 0x000080081e002985 */ /* 0x004fe8000c101d06 */
[----:B---3--:R-:W2:Y:S04]  /*2c20*/  @P2 LD.E.128 R4, [R2.64+0x100] ;  /* 0x0001000602042980 */ /* 0x008ea8000c101d00 */
[----:B--2---:R-:W-:Y:S04]  /*2c30*/  @P2 ST.E.128 [R30.64+0x100], R4 ;  /* 0x000100041e002985 */ /* 0x004fe8000c101d06 */
[----:B------:R-:W2:Y:S04]  /*2c40*/  @P2 LD.E.128 R32, [R2.64+0x180] ;  /* 0x0001800602202980 */ /* 0x000ea8000c101d00 */
[----:B--2---:R2:W-:Y:S04]  /*2c50*/  @P2 ST.E.128 [R30.64+0x180], R32 ;  /* 0x000180201e002985 */ /* 0x0045e8000c101d06 */
[----:B-1----:R-:W3:Y:S01]  /*2c60*/  @P1 LD.E.128 R12, [R40.64] ;  /* 0x00000006280c1980 */ /* 0x002ee2000c101d00 */
[----:B--2---:R-:W-:Y:S05]  /*2c70*/  @P0 IADD3 R30, P4, R102, R152, RZ ;  /* 0x00000098661e0210 */ /* 0x004fea0007f9e0ff */
[----:B------:R-:W-:Y:S01]  /*2c80*/  @P0 IMAD.X R31, R103, 0x1, R95, P4 ;  /* 0x00000001671f0824 */ /* 0x000fe200020e065f */
[----:B---3--:R1:W-:Y:S04]  /*2c90*/  @P1 ST.E.128 [R42.64], R12 ;  /* 0x0000000c2a001985 */ /* 0x0083e8000c101d06 */
[----:B------:R-:W2:Y:S04]  /*2ca0*/  @P1 LD.E.128 R8, [R40.64+0x80] ;  /* 0x0000800628081980 */ /* 0x000ea8000c101d00 */
[----:B--2---:R2:W-:Y:S04]  /*2cb0*/  @P1 ST.E.128 [R42.64+0x80], R8 ;  /* 0x000080082a001985 */ /* 0x0045e8000c101d06 */
[----:B------:R-:W3:Y:S04]  /*2cc0*/  @P1 LD.E.128 R4, [R40.64+0x100] ;  /* 0x0001000628041980 */ /* 0x000ee8000c101d00 */
[----:B---3--:R3:W-:Y:S04]  /*2cd0*/  @P1 ST.E.128 [R42.64+0x100], R4 ;  /* 0x000100042a001985 */ /* 0x0087e8000c101d06 */
[----:B------:R-:W4:Y:S04]  /*2ce0*/  @P1 LD.E.128 R36, [R40.64+0x180] ;  /* 0x0001800628241980 */ /* 0x000f28000c101d00 */
[----:B----4-:R4:W-:Y:S01]  /*2cf0*/  @P1 ST.E.128 [R42.64+0x180], R36 ;  /* 0x000180242a001985 */ /* 0x0109e2000c101d06 */
[----:B------:R-:W-:Y:S03]  /*2d00*/  @P0 IADD3 R44, P1, R110, R150, RZ ;  /* 0x000000966e2c0210 */ /* 0x000fe60007f3e0ff */
[----:B------:R-:W5:Y:S02]  /*2d10*/  @P0 LD.E.128 R32, [R30.64] ;  /* 0x000000061e200980 */ /* 0x000f64000c101d00 */
[----:B------:R-:W-:Y:S05]  /*2d20*/  @P0 IMAD.X R45, R111, 0x1, R68, P1 ;  /* 0x000000016f2d0824 */ /* 0x000fea00008e0644 */
[----:B-----5:R4:W-:Y:S04]  /*2d30*/  @P0 ST.E.128 [R44.64], R32 ;  /* 0x000000202c000985 */ /* 0x0209e8000c101d06 */
        /* <DEDUP_REMOVED lines=199> */
.L_x_5320:
[----:B------:R-:W-:Y:S05]  /*39b0*/  BSYNC B0 ;  /* 0x0000000000007941 */ /* 0x000fea0003800000 */
.L_x_5319:
        /* <DEDUP_REMOVED lines=41> */
[C---:B------:R-:W-:Y:S01]  /*3c50*/  @!P0 FMUL.FTZ R175, R34.reuse, R51 ;  /* 0x0000003322af8220 */ /* 0x040fe20000410000 */
        /* <DEDUP_REMOVED lines=150> */
.L_x_5322:
[----:B------:R-:W-:Y:S05]  /*45c0*/  BSYNC B0 ;  /* 0x0000000000007941 */ /* 0x000fea0003800000 */
.L_x_5321:
        /* <DEDUP_REMOVED lines=195> */
.L_x_5324:
[----:B------:R-:W-:Y:S05]  /*5200*/  BSYNC B0 ;  /* 0x0000000000007941 */ /* 0x000fea0003800000 */
.L_x_5323:
        /* <DEDUP_REMOVED lines=197> */
.L_x_5326:
[----:B------:R-:W-:Y:S05]  /*5e60*/  BSYNC B0 ;  /* 0x0000000000007941 */ /* 0x000fea0003800000 */
.L_x_5325:
[----:B------:R-:W2:Y:S02]  /*5e70*/  LD.E R3, [R28.64+0xd0] ;  /* 0x0000d0061c037980 */ /* 0x000ea4000c101900 */
[----:B--2---:R-:W-:Y:S05]  /*5e80*/  IMAD.U32 R3, R3, -0x20, RZ ;  /* 0xffffffe003037824 */ /* 0x004fea00078e00ff */
[C---:B------:R-:W-:Y:S02]  /*5e90*/  LEA R26, P1, R3.reuse, R26, 0x1 ;  /* 0x0000001a031a7211 */ /* 0x040fe400078208ff */
[C---:B------:R-:W-:Y:S02]  /*5ea0*/  LEA R52, P0, R3.reuse, R52, 0x1 ;  /* 0x0000003403347211 */ /* 0x040fe400078008ff */
[C---:B------:R-:W-:Y:S02]  /*5eb0*/  LEA.HI.X.SX32 R27, R3.reuse, R27, 0x1, P1 ;  /* 0x0000001b031b7211 */ /* 0x040fe400008f0eff */
[----:B------:R-:W-:Y:S01]  /*5ec0*/  LEA.HI.X.SX32 R53, R3, R53, 0x1, P0 ;  /* 0x0000003503357211 */ /* 0x000fe200000f0eff */
[----:B------:R-:W-:-:S05]  /*5ed0*/  BRA `(.L_x_5327) ;  /* 0x00005e6000007947 */ /* 0x000fca0003800000 */
.L_x_5318:
        /* <DEDUP_REMOVED lines=85> */
.L_x_5331:
[----:B------:R-:W-:Y:S05]  /*6430*/  BSYNC B0 ;  /* 0x0000000000007941 */ /* 0x000fea0003800000 */
.L_x_5330:
        /* <DEDUP_REMOVED lines=84> */
.L_x_5333:
[----:B------:R-:W-:Y:S05]  /*6980*/  BSYNC B0 ;  /* 0x0000000000007941 */ /* 0x000fea0003800000 */
.L_x_5332:
        /* <DEDUP_REMOVED lines=83> */
.L_x_5335:
[----:B------:R-:W-:Y:S05]  /*6ec0*/  BSYNC B0 ;  /* 0x0000000000007941 */ /* 0x000fea0003800000 */
.L_x_5334:
        /* <DEDUP_REMOVED lines=84> */
.L_x_5337:
[----:B------:R-:W-:Y:S05]  /*7410*/  BSYNC B0 ;  /* 0x0000000000007941 */ /* 0x000fea0003800000 */
.L_x_5336:
[----:B-----5:R3:W-:Y:S02]  /*7420*/  ST.E.128 [R154.64+0x180], R8 ;  /* 0x000180089a007985 */ /* 0x0207e4000c101d06 */
.L_x_5329:
[----:B------:R-:W-:Y:S05]  /*7430*/  BSYNC B1 ;  /* 0x0000000000017941 */ /* 0x000fea0003800000 */
.L_x_5328:
        /* <DEDUP_REMOVED lines=90> */
.L_x_5341:
[----:B------:R-:W-:Y:S05]  /*79e0*/  BSYNC B0 ;  /* 0x0000000000007941 */ /* 0x000fea0003800000 */
.L_x_5340:
        /* <DEDUP_REMOVED lines=92> */
.L_x_5343:
[----:B------:R-:W-:Y:S05]  /*7fb0*/  BSYNC B0 ;  /* 0x0000000000007941 */ /* 0x000fea0003800000 */
.L_x_5342:
        /* <DEDUP_REMOVED lines=89> */
.L_x_5345:
[----:B------:R-:W-:Y:S05]  /*8550*/  BSYNC B0 ;  /* 0x0000000000007941 */ /* 0x000fea0003800000 */
.L_x_5344:
        /* <DEDUP_REMOVED lines=90> */
.L_x_5347:
[----:B------:R-:W-:Y:S05]  /*8b00*/  BSYNC B0 ;  /* 0x0000000000007941 */ /* 0x000fea0003800000 */
.L_x_5346:
[----:B-----5:R3:W-:Y:S02]  /*8b10*/  ST.E.128 [R42.64+0x180], R8 ;  /* 0x000180082a007985 */ /* 0x0207e4000c101d06 */
.L_x_5339:
[----:B------:R-:W-:Y:S05]  /*8b20*/  BSYNC B1 ;  /* 0x0000000000017941 */ /* 0x000fea0003800000 */
.L_x_5338:
        /* <DEDUP_REMOVED lines=93> */
.L_x_5351:
[----:B------:R-:W-:Y:S05]  /*9100*/  BSYNC B0 ;  /* 0x0000000000007941 */ /* 0x000fea0003800000 */
.L_x_5350:
        /* <DEDUP_REMOVED lines=92> */
.L_x_5353:
[----:B------:R-:W-:Y:S05]  /*96d0*/  BSYNC B0 ;  /* 0x0000000000007941 */ /* 0x000fea0003800000 */
.L_x_5352:
        /* <DEDUP_REMOVED lines=89> */
.L_x_5355:
[----:B------:R-:W-:Y:S05]  /*9c70*/  BSYNC B0 ;  /* 0x0000000000007941 */ /* 0x000fea0003800000 */
.L_x_5354:
        /* <DEDUP_REMOVED lines=90> */
.L_x_5357:
[----:B------:R-:W-:Y:S05]  /*a220*/  BSYNC B0 ;  /* 0x0000000000007941 */ /* 0x000fea0003800000 */
.L_x_5356:
[----:B-----5:R4:W-:Y:S02]  /*a230*/  ST.E.128 [R42.64+0x180], R8 ;  /* 0x000180082a007985 */ /* 0x0209e4000c101d06 */
.L_x_5349:
[----:B------:R-:W-:Y:S05]  /*a240*/  BSYNC B1 ;  /* 0x0000000000017941 */ /* 0x000fea0003800000 */
.L_x_5348:
        /* <DEDUP_REMOVED lines=94> */
.L_x_5361:
[----:B------:R-:W-:Y:S05]  /*a830*/  BSYNC B0 ;  /* 0x0000000000007941 */ /* 0x000fea0003800000 */
.L_x_5360:
        /* <DEDUP_REMOVED lines=93> */
.L_x_5363:
[----:B------:R-:W-:Y:S05]  /*ae10*/  BSYNC B0 ;  /* 0x0000000000007941 */ /* 0x000fea0003800000 */
.L_x_5362:
        /* <DEDUP_REMOVED lines=89> */
.L_x_5365:
[----:B------:R-:W-:Y:S05]  /*b3b0*/  BSYNC B0 ;  /* 0x0000000000007941 */ /* 0x000fea0003800000 */
.L_x_5364:
        /* <DEDUP_REMOVED lines=90> */
.L_x_5367:
[----:B------:R-:W-:Y:S05]  /*b960*/  BSYNC B0 ;  /* 0x0000000000007941 */ /* 0x000fea0003800000 */
.L_x_5366:
[----:B-----5:R4:W-:Y:S02]  /*b970*/  ST.E.128 [R54.64+0x180], R8 ;  /* 0x0001800836007985 */ /* 0x0209e4000c101d06 */
.L_x_5359:
[----:B------:R-:W-:Y:S05]  /*b980*/  BSYNC B1 ;  /* 0x0000000000017941 */ /* 0x000fea0003800000 */
.L_x_5358:
[----:B------:R-:W5:Y:S02]  /*b990*/  LD.E R3, [R28.64+0xd0] ;  /* 0x0000d0061c037980 */ /* 0x000f64000c101900 */
[----:B-----5:R-:W-:Y:S05]  /*b9a0*/  IMAD.U32 R3, R3, -0x20, RZ ;  /* 0xffffffe003037824 */ /* 0x020fea00078e00ff */
[C---:B------:R-:W-:Y:S02]  /*b9b0*/  LEA R108, P1, R3.reuse, R108, 0x1 ;  /* 0x0000006c036c7211 */ /* 0x040fe400078208ff */
[C---:B------:R-:W-:Y:S02]  /*b9c0*/  LEA R106, P0, R3.reuse, R106, 0x1 ;  /* 0x0000006a036a7211 */ /* 0x040fe400078008ff */
[C---:B------:R-:W-:Y:S02]  /*b9d0*/  LEA.HI.X.SX32 R109, R3.reuse, R109, 0x1, P1 ;  /* 0x0000006d036d7211 */ /* 0x040fe400008f0eff */
[----:B------:R-:W-:Y:S01]  /*b9e0*/  LEA.HI.X.SX32 R107, R3, R107, 0x1, P0 ;  /* 0x0000006b036b7211 */ /* 0x000fe200000f0eff */
[----:B------:R-:W-:-:S05]  /*b9f0*/  BRA `(.L_x_5327) ;  /* 0x0000034000007947 */ /* 0x000fca0003800000 */
.L_x_5317:
        /* <DEDUP_REMOVED lines=52> */
.L_x_5327:
[----:B------:R-:W-:Y:S05]  /*bd40*/  BSYNC B2 ;  /* 0x0000000000027941 */ /* 0x000fea0003800000 */
.L_x_5316:
        /* <DEDUP_REMOVED lines=88> */
.L_x_5369:
        /* <DEDUP_REMOVED lines=8> */
.L_x_5370:
[----:B------:R-:W-:Y:S05]  /*c350*/  BSYNC B0 ;  /* 0x0000000000007941 */ /* 0x000fea0003800000 */
.L_x_5368:
[----:B------:R-:W-:Y:S04]  /*c360*/  IADD3 R17, R17, -0x1, RZ ;  /* 0xffffffff11117810 */ /* 0x000fe80007ffe0ff */
[----:B------:R-:W-:Y:S11]  /*c370*/  ISETP.GT.AND P0, PT, R17, R74, PT ;  /* 0x0000004a1100720c */ /* 0x000ff60003f04270 */
[----:B------:R-:W-:Y:S02]  /*c380*/  @!UPT UIADD3 URZ, URZ, URZ, URZ ;  /* 0x0000003f3f3ff290 */ /* 0x000fe4000fffe03f */
[----:B------:R-:W-:-:S05]  /*c390*/  @P0 BRA `(.L_x_5371) ;  /* 0xffff667000000947 */ /* 0x000fca000383ffff */
.L_x_5315:
[----:B------:R-:W-:Y:S01]  /*c3a0*/  WARPSYNC 0xffffffff ;  /* 0xffffffff00007948 */ /* 0x000fe20003800000 */
        /* <DEDUP_REMOVED lines=101> */
.L_x_5378:
[----:B------:R-:W-:Y:S05]  /*ca00*/  BSYNC B0 ;  /* 0x0000000000007941 */ /* 0x000fea0003800000 */
.L_x_5377:
        /* <DEDUP_REMOVED lines=44> */
.L_x_5380:
[----:B------:R-:W-:Y:S05]  /*ccd0*/  BSYNC B0 ;  /* 0x0000000000007941 */ /* 0x000fea0003800000 */
.L_x_5379:
        /* <DEDUP_REMOVED lines=46> */
.L_x_5382:
[----:B------:R-:W-:Y:S05]  /*cfc0*/  BSYNC B0 ;  /* 0x0000000000007941 */ /* 0x000fea0003800000 */
.L_x_5381:
        /* <DEDUP_REMOVED lines=44> */
.L_x_5384:
[----:B------:R-:W-:Y:S05]  /*d290*/  BSYNC B0 ;  /* 0x0000000000007941 */ /* 0x000fea0003800000 */
.L_x_5383:
[----:B-----5:R3:W-:Y:S02]  /*d2a0*/  STS.128 [R249+0x6000], R16 ;  /* 0x00600010f9007388 */ /* 0x0207e40000000c00 */
.L_x_5376:
[----:B------:R-:W-:Y:S05]  /*d2b0*/  BSYNC B1 ;  /* 0x0000000000017941 */ /* 0x000fea0003800000 */
.L_x_5375:
        /* <DEDUP_REMOVED lines=49> */
.L_x_5388:
[----:B------:R-:W-:Y:S05]  /*d5d0*/  BSYNC B0 ;  /* 0x0000000000007941 */ /* 0x000fea0003800000 */
.L_x_5387:
        /* <DEDUP_REMOVED lines=44> */
.L_x_5390:
[----:B------:R-:W-:Y:S05]  /*d8a0*/  BSYNC B0 ;  /* 0x0000000000007941 */ /* 0x000fea0003800000 */
.L_x_5389:
        /* <DEDUP_REMOVED lines=46> */
.L_x_5392:
[----:B------:R-:W-:Y:S05]  /*db90*/  BSYNC B0 ;  /* 0x0000000000007941 */ /* 0x000fea0003800000 */
.L_x_5391:
        /* <DEDUP_REMOVED lines=44> */
.L_x_5394:
[----:B------:R-:W-:Y:S05]  /*de60*/  BSYNC B0 ;  /* 0x0000000000007941 */ /* 0x000fea0003800000 */
.L_x_5393:
[----:B-----5:R1:W-:Y:S02]  /*de70*/  STS.128 [R249+0x6800], R44 ;  /* 0x0068002cf9007388 */ /* 0x0203e40000000c00 */
.L_x_5386:
[----:B------:R-:W-:Y:S05]  /*de80*/  BSYNC B1 ;  /* 0x0000000000017941 */ /* 0x000fea0003800000 */
.L_x_5385:
        /* <DEDUP_REMOVED lines=48> */
.L_x_5398:
[----:B------:R-:W-:Y:S05]  /*e190*/  BSYNC B0 ;  /* 0x0000000000007941 */ /* 0x000fea0003800000 */
.L_x_5397:
        /* <DEDUP_REMOVED lines=44> */
.L_x_5400:
[----:B------:R-:W-:Y:S05]  /*e460*/  BSYNC B0 ;  /* 0x0000000000007941 */ /* 0x000fea0003800000 */
.L_x_5399:
        /* <DEDUP_REMOVED lines=45> */
.L_x_5402:
[----:B------:R-:W-:Y:S05]  /*e740*/  BSYNC B0 ;  /* 0x0000000000007941 */ /* 0x000fea0003800000 */
.L_x_5401:
        /* <DEDUP_REMOVED lines=44> */
.L_x_5404:
[----:B------:R-:W-:Y:S05]  /*ea10*/  BSYNC B0 ;  /* 0x0000000000007941 */ /* 0x000fea0003800000 */
.L_x_5403:
[----:B-----5:R3:W-:Y:S02]  /*ea20*/  STS.128 [R249+0x7000], R16 ;  /* 0x00700010f9007388 */ /* 0x0207e40000000c00 */
.L_x_5396:
[----:B------:R-:W-:Y:S05]  /*ea30*/  BSYNC B1 ;  /* 0x0000000000017941 */ /* 0x000fea0003800000 */
.L_x_5395:
        /* <DEDUP_REMOVED lines=46> */
.L_x_5407:
[----:B------:R-:W-:Y:S05]  /*ed20*/  BSYNC B0 ;  /* 0x0000000000007941 */ /* 0x000fea0003800000 */
.L_x_5406:
        /* <DEDUP_REMOVED lines=45> */
.L_x_5409:
[----:B------:R-:W-:Y:S05]  /*f000*/  BSYNC B0 ;  /* 0x0000000000007941 */ /* 0x000fea0003800000 */
.L_x_5408:
        /* <DEDUP_REMOVED lines=44> */
.L_x_5411:
[----:B------:R-:W-:Y:S05]  /*f2d0*/  BSYNC B0 ;  /* 0x0000000000007941 */ /* 0x000fea0003800000 */
.L_x_5410:
        /* <DEDUP_REMOVED lines=44> */
.L_x_5413:
[----:B------:R-:W-:Y:S05]  /*f5a0*/  BSYNC B0 ;  /* 0x0000000000007941 */ /* 0x000fea0003800000 */
.L_x_5412:
[----:B-----5:R2:W-:Y:S01]  /*f5b0*/  STS.128 [R249+0x7800], R40 ;  /* 0x00780028f9007388 */ /* 0x0205e20000000c00 */
[----:B------:R-:W-:Y:S05]  /*f5c0*/  BRA `(.L_x_5405) ;  /* 0x000059d000007947 */ /* 0x000fea0003800000 */
.L_x_5374:
        /* <DEDUP_REMOVED lines=85> */
.L_x_5417:
[----:B------:R-:W-:Y:S05]  /*fb20*/  BSYNC B0 ;  /* 0x0000000000007941 */ /* 0x000fea0003800000 */
.L_x_5416:
        /* <DEDUP_REMOVED lines=85> */
.L_x_5419:
[----:B------:R-:W-:Y:S05]  /*10080*/  BSYNC B0 ;  /* 0x0000000000007941 */ /* 0x000fea0003800000 */
.L_x_5418:
        /* <DEDUP_REMOVED lines=85> */
.L_x_5421:
[----:B------:R-:W-:Y:S05]  /*105e0*/  BSYNC B0 ;  /* 0x0000000000007941 */ /* 0x000fea0003800000 */
.L_x_5420:
        /* <DEDUP_REMOVED lines=85> */
.L_x_5423:
[----:B------:R-:W-:Y:S05]  /*10b40*/  BSYNC B0 ;  /* 0x0000000000007941 */ /* 0x000fea0003800000 */
.L_x_5422:
[----:B-----5:R3:W-:Y:S02]  /*10b50*/  STS.128 [R249+0x6000], R16 ;  /* 0x00600010f9007388 */ /* 0x0207e40000000c00 */
.L_x_5415:
[----:B------:R-:W-:Y:S05]  /*10b60*/  BSYNC B1 ;  /* 0x0000000000017941 */ /* 0x000fea0003800000 */
.L_x_5414:
        /* <DEDUP_REMOVED lines=88> */
.L_x_5427:
[----:B------:R-:W-:Y:S05]  /*110f0*/  BSYNC B0 ;  /* 0x0000000000007941 */ /* 0x000fea0003800000 */
.L_x_5426:
        /* <DEDUP_REMOVED lines=85> */
.L_x_5429:
[----:B------:R-:W-:Y:S05]  /*11650*/  BSYNC B0 ;  /* 0x0000000000007941 */ /* 0x000fea0003800000 */
.L_x_5428:
        /* <DEDUP_REMOVED lines=85> */
.L_x_5431:
[----:B------:R-:W-:Y:S05]  /*11bb0*/  BSYNC B0 ;  /* 0x0000000000007941 */ /* 0x000fea0003800000 */
.L_x_5430:
        /* <DEDUP_REMOVED lines=85> */
.L_x_5433:
[----:B------:R-:W-:Y:S05]  /*12110*/  BSYNC B0 ;  /* 0x0000000000007941 */ /* 0x000fea0003800000 */
.L_x_5432:
[----:B-----5:R3:W-:Y:S02]  /*12120*/  STS.128 [R249+0x6800], R16 ;  /* 0x00680010f9007388 */ /* 0x0207e40000000c00 */
.L_x_5425:
[----:B------:R-:W-:Y:S05]  /*12130*/  BSYNC B1 ;  /* 0x0000000000017941 */ /* 0x000fea0003800000 */
.L_x_5424:
        /* <DEDUP_REMOVED lines=88> */
.L_x_5437:
[----:B------:R-:W-:Y:S05]  /*126c0*/  BSYNC B0 ;  /* 0x0000000000007941 */ /* 0x000fea0003800000 */
.L_x_5436:
        /* <DEDUP_REMOVED lines=85> */
.L_x_5439:
[----:B------:R-:W-:Y:S05]  /*12c20*/  BSYNC B0 ;  /* 0x0000000000007941 */ /* 0x000fea0003800000 */
.L_x_5438:
        /* <DEDUP_REMOVED lines=85> */
.L_x_5441:
[----:B------:R-:W-:Y:S05]  /*13180*/  BSYNC B0 ;  /* 0x0000000000007941 */ /* 0x000fea0003800000 */
.L_x_5440:
        /* <DEDUP_REMOVED lines=85> */
.L_x_5443:
[----:B------:R-:W-:Y:S05]  /*136e0*/  BSYNC B0 ;  /* 0x0000000000007941 */ /* 0x000fea0003800000 */
.L_x_5442:
[----:B-----5:R3:W-:Y:S02]  /*136f0*/  STS.128 [R249+0x7000], R16 ;  /* 0x00700010f9007388 */ /* 0x0207e40000000c00 */
.L_x_5435:
[----:B------:R-:W-:Y:S05]  /*13700*/  BSYNC B1 ;  /* 0x0000000000017941 */ /* 0x000fea0003800000 */
.L_x_5434:
        /* <DEDUP_REMOVED lines=87> */
.L_x_5445:
[----:B------:R-:W-:Y:S05]  /*13c80*/  BSYNC B0 ;  /* 0x0000000000007941 */ /* 0x000fea0003800000 */
.L_x_5444:
        /* <DEDUP_REMOVED lines=85> */
.L_x_5447:
[----:B------:R-:W-:Y:S05]  /*141e0*/  BSYNC B0 ;  /* 0x0000000000007941 */ /* 0x000fea0003800000 */
.L_x_5446:
        /* <DEDUP_REMOVED lines=85> */
.L_x_5449:
[----:B------:R-:W-:Y:S05]  /*14740*/  BSYNC B0 ;  /* 0x0000000000007941 */ /* 0x000fea0003800000 */
.L_x_5448:
        /* <DEDUP_REMOVED lines=86> */
.L_x_5451:
[----:B------:R-:W-:Y:S05]  /*14cb0*/  BSYNC B0 ;  /* 0x0000000000007941 */ /* 0x000fea0003800000 */
.L_x_5450:
[----:B-----5:R4:W-:Y:S01]  /*14cc0*/  STS.128 [R249+0x7800], R4 ;  /* 0x00780004f9007388 */ /* 0x0209e20000000c00 */
[----:B------:R-:W-:Y:S05]  /*14cd0*/  BRA `(.L_x_5405) ;  /* 0x000002c000007947 */ /* 0x000fea0003800000 */
.L_x_5373:
        /* <DEDUP_REMOVED lines=44> */
.L_x_5405:
[----:B------:R-:W-:Y:S05]  /*14fa0*/  BSYNC B2 ;  /* 0x0000000000027941 */ /* 0x000fea0003800000 */
.L_x_5372:
[----:B------:R-:W-:Y:S01]  /*14fb0*/  IADD3 R91, R165, -0x1, RZ ;  /* 0xffffffffa55b7810 */ /* 0x000fe20007ffe0ff */
[----:B-1--4-:R-:W-:Y:S01]  /*14fc0*/  IMAD.SHL.U32 R7, R57, 0x40, RZ ;  /* 0x0000004039077824 */ /* 0x012fe200078e00ff */
[----:B------:R-:W-:Y:S01]  /*14fd0*/  LEA.HI R4, R59, R59, RZ, 0x1 ;  /* 0x0000003b3b047211 */ /* 0x000fe200078f08ff */
[----:B------:R-:W-:Y:S01]  /*14fe0*/  IMAD.SHL.U32 R6, R144, 0x8, RZ ;  /* 0x0000000890067824 */ /* 0x000fe200078e00ff */
[----:B------:R-:W-:Y:S01]  /*14ff0*/  BSSY B1, `(.L_x_5452) ;  /* 0x0000211000017945 */ /* 0x000fe20003800000 */
[----:B------:R-:W-:Y:S01]  /*15000*/  IMAD.SHL.U32 R89, R91, 0x40, RZ ;  /* 0x000000405b597824 */ /* 0x000fe200078e00ff */
[----:B------:R-:W-:-:S02]  /*15010*/  LOP3.LUT R4, R4, 0xfffffffe, RZ, 0xc0, !PT ;  /* 0xfffffffe04047812 */ /* 0x000fc400078ec0ff */
[----:B------:R-:W-:Y:S01]  /*15020*/  LOP3.LUT R7, R7, 0x1c0, RZ, 0xc0, !PT ;  /* 0x000001c007077812 */ /* 0x000fe200078ec0ff */
[----:B------:R-:W-:Y:S02]  /*15030*/  IMAD.IADD R3, R58, 0x1, -R89 ;  /* 0x000000013a037824 */ /* 0x000fe400078e0a59 */
[----:B------:R-:W-:Y:S01]  /*15040*/  IMAD.IADD R59, R59, 0x1, -R4 ;  /* 0x000000013b3b7824 */ /* 0x000fe200078e0a04 */
[----:B------:R-:W-:Y:S02]  /*15050*/  LOP3.LUT R6, R7, 0x8, R6, 0xf8, !PT ;  /* 0x0000000807067812 */ /* 0x000fe400078ef806 */
[-C--:B------:R-:W-:Y:S02]  /*15060*/  ISETP.GE.AND P1, PT, R26, R3.reuse, PT ;  /* 0x000000031a00720c */ /* 0x080fe40003f26270 */
[-C--:B------:R-:W-:Y:S02]  /*15070*/  ISETP.GE.AND P4, PT, R144, R3.reuse, PT ;  /* 0x000000039000720c */ /* 0x080fe40003f86270 */
[----:B------:R-:W-:-:S02]  /*15080*/  ISETP.GE.AND P0, PT, R2, R3, PT ;  /* 0x000000030200720c */ /* 0x000fc40003f06270 */
[----:B------:R-:W-:Y:S02]  /*15090*/  ISETP.GE.AND P2, PT, R2, R3, PT ;  /* 0x000000030200720c */ /* 0x000fe40003f46270 */
[----:B------:R-:W-:Y:S02]  /*150a0*/  SHF.R.S32.HI R2, RZ, 0x1f, R67 ;  /* 0x0000001fff027819 */ /* 0x000fe40000011443 */
[----:B------:R-:W-:Y:S02]  /*150b0*/  SHF.R.U32.HI R7, RZ, 0x3, R7 ;  /* 0x00000003ff077819 */ /* 0x000fe40000011607 */
[----:B------:R-:W-:Y:S02]  /*150c0*/  LEA.HI R2, R2, R67, RZ, 0x3 ;  /* 0x0000004302027211 */ /* 0x000fe400078f18ff */
[C---:B------:R-:W-:Y:S01]  /*150d0*/  @!P1 LEA R10, P5, R63.reuse, R236, 0x1 ;  /* 0x000000ec3f0a9211 */ /* 0x040fe200078a08ff */
[----:B------:R-:W-:Y:S01]  /*150e0*/  @!P4 IMAD.MOV.U32 R237, RZ, RZ, R235 ;  /* 0x000000ffffedc224 */ /* 0x000fe200078e00eb */
[C---:B------:R-:W-:Y:S01]  /*150f0*/  LOP3.LUT R4, R2.reuse, 0xfffffff8, RZ, 0xc0, !PT ;  /* 0xfffffff802047812 */ /* 0x040fe200078ec0ff */
[----:B------:R-:W-:Y:S01]  /*15100*/  IMAD.SHL.U32 R31, R2, 0x40, RZ ;  /* 0x00000040021f7824 */ /* 0x000fe200078e00ff */
[----:B------:R-:W-:-:S02]  /*15110*/  @!P1 LEA.HI.X R11, R63, R235, R64, 0x1, P5 ;  /* 0x000000eb3f0b9211 */ /* 0x000fc400028f0c40 */
[-C--:B------:R-:W-:Y:S01]  /*15120*/  ISETP.GE.AND P5, PT, R0, R3.reuse, PT ;  /* 0x000000030000720c */ /* 0x080fe20003fa6270 */
[----:B------:R-:W-:Y:S01]  /*15130*/  @!PT LDS RZ, [RZ] ;  /* 0x00000000fffff984 */ /* 0x000fe20000000800 */
[----:B------:R-:W-:Y:S01]  /*15140*/  @!PT LDS RZ, [RZ] ;  /* 0x00000000fffff984 */ /* 0x000fe20000000800 */
[----:B------:R-:W-:Y:S01]  /*15150*/  @!PT LDS RZ, [RZ] ;  /* 0x00000000fffff984 */ /* 0x000fe20000000800 */
[----:B------:R1:W-:Y:S01]  /*15160*/  @!P4 LDGSTS.E.BYPASS.LTC128B.128 [R249+0x8000], [R236.64] ;  /* 0x08000000ecf9cfae */ /* 0x0003e2000b901d46 */
[----:B------:R-:W-:Y:S01]  /*15170*/  ISETP.GE.AND P3, PT, R26, R3, PT ;  /* 0x000000031a00720c */ /* 0x000fe20003f66270 */
[----:B------:R-:W-:Y:S01]  /*15180*/  IMAD.IADD R67, R67, 0x1, -R4 ;  /* 0x0000000143437824 */ /* 0x000fe200078e0a04 */
[----:B------:R-:W-:Y:S01]  /*15190*/  LOP3.LUT R6, R6, R7, RZ, 0x3c, !PT ;  /* 0x0000000706067212 */ /* 0x000fe200078e3cff */
[----:B------:R1:W-:Y:S01]  /*151a0*/  @!P4 LDGSTS.E.BYPASS.LTC128B.128 [R249+0xa000], [R236.64+0x80] ;  /* 0x0a000080ecf9cfae */ /* 0x0003e2000b901d46 */
[----:B------:R-:W-:-:S03]  /*151b0*/  LOP3.LUT R31, R31, 0xfffffe00, RZ, 0xc0, !PT ;  /* 0xfffffe001f1f7812 */ /* 0x000fc600078ec0ff */
[----:B------:R1:W-:Y:S01]  /*151c0*/  @!P4 LDGSTS.E.BYPASS.LTC128B.128 [R249+0xc000], [R236.64+0x100] ;  /* 0x0c000100ecf9cfae */ /* 0x0003e2000b901d46 */
[----:B------:R-:W-:Y:S02]  /*151d0*/  IMAD R228, R59, 0x200, R6 ;  /* 0x000002003be47824 */ /* 0x000fe400078e0206 */
[----:B------:R-:W-:Y:S01]  /*151e0*/  IMAD.SHL.U32 R6, R67, 0x40, RZ ;  /* 0x0000004043067824 */ /* 0x000fe200078e00ff */
[----:B------:R1:W-:Y:S01]  /*151f0*/  @!P4 LDGSTS.E.BYPASS.LTC128B.128 [R249+0xe000], [R236.64+0x180] ;  /* 0x0e000180ecf9cfae */ /* 0x0003e2000b901d46 */
[----:B------:R-:W-:Y:S01]  /*15200*/  @!P5 IMAD R5, R169, 0x60, RZ ;  /* 0x00000060a905d824 */ /* 0x000fe200078e02ff */
[----:B------:R-:W-:Y:S01]  /*15210*/  ISETP.GE.AND P4, PT, R144, R3, PT ;  /* 0x000000039000720c */ /* 0x000fe20003f86270 */
[----:B------:R-:W-:Y:S01]  /*15220*/  IMAD.SHL.U32 R59, R59, 0x8, RZ ;  /* 0x000000083b3b7824 */ /* 0x000fe200078e00ff */
[----:B------:R4:W-:Y:S01]  /*15230*/  @!P1 LDGSTS.E.BYPASS.LTC128B.128 [R249+0x8800], [R10.64] ;  /* 0x088000000af99fae */ /* 0x0009e2000b901d46 */
[----:B------:R-:W-:Y:S01]  /*15240*/  LOP3.LUT R6, R6, 0x1c0, RZ, 0xc0, !PT ;  /* 0x000001c006067812 */ /* 0x000fe200078ec0ff */
[----:B------:R-:W-:-:S02]  /*15250*/  IMAD.SHL.U32 R228, R228, 0x2, RZ ;  /* 0x00000002e4e47824 */ /* 0x000fc400078e00ff */
[----:B------:R4:W-:Y:S01]  /*15260*/  @!P1 LDGSTS.E.BYPASS.LTC128B.128 [R249+0xa800], [R10.64+0x80] ;  /* 0x0a8000800af99fae */ /* 0x0009e2000b901d46 */
[----:B------:R-:W-:Y:S02]  /*15270*/  LOP3.LUT R30, R6, 0x8, R59, 0xf8, !PT ;  /* 0x00000008061e7812 */ /* 0x000fe400078ef83b */
[----:B------:R-:W-:Y:S01]  /*15280*/  IADD3 R226, R228, 0x8020, RZ ;  /* 0x00008020e4e27810 */ /* 0x000fe20007ffe0ff */
[----:B------:R4:W-:Y:S04]  /*15290*/  @!P1 LDGSTS.E.BYPASS.LTC128B.128 [R249+0xc800], [R10.64+0x100] ;  /* 0x0c8001000af99fae */ /* 0x0009e8000b901d46 */
[----:B------:R4:W-:Y:S01]  /*152a0*/  @!P1 LDGSTS.E.BYPASS.LTC128B.128 [R249+0xe800], [R10.64+0x180] ;  /* 0x0e8001800af99fae */ /* 0x0009e2000b901d46 */
[----:B-1----:R-:W-:-:S04]  /*152b0*/  @!P5 IMAD.MOV.U32 R237, RZ, RZ, R235 ;  /* 0x000000ffffedd224 */ /* 0x002fc800078e00eb */
[----:B------:R-:W-:-:S04]  /*152c0*/  @!P5 IMAD.WIDE.U32 R8, R168, 0x60, R236 ;  /* 0x00000060a808d825 */ /* 0x000fc800078e00ec */
[----:B--2---:R-:W-:Y:S02]  /*152d0*/  @!P5 IMAD.IADD R13, R5, 0x1, R9 ;  /* 0x00000001050dd824 */ /* 0x004fe400078e0209 */
[----:B------:R-:W-:Y:S01]  /*152e0*/  @!P5 IMAD.MOV.U32 R12, RZ, RZ, R8 ;  /* 0x000000ffff0cd224 */ /* 0x000fe200078e0008 */
[----:B----4-:R-:W-:-:S04]  /*152f0*/  @!P0 LEA R10, P1, R168, R236, 0x6 ;  /* 0x000000eca80a8211 */ /* 0x010fc800078230ff */
[----:B------:R-:W-:Y:S02]  /*15300*/  @!P0 LEA.HI.X R11, R168, R235, R169, 0x6, P1 ;  /* 0x000000eba80b8211 */ /* 0x000fe400008f34a9 */
[----:B------:R-:W-:Y:S02]  /*15310*/  ISETP.GE.AND P1, PT, R0, R3, PT ;  /* 0x000000030000720c */ /* 0x000fe40003f26270 */
[----:B------:R-:W-:Y:S01]  /*15320*/  SHF.R.S32.HI R3, RZ, 0x1f, R56 ;  /* 0x0000001fff037819 */ /* 0x000fe20000011438 */
[----:B------:R1:W-:Y:S03]  /*15330*/  @!P0 LDGSTS.E.BYPASS.LTC128B.128 [R249+0x9000], [R10.64] ;  /* 0x090000000af98fae */ /* 0x0003e6000b901d46 */
[----:B------:R-:W-:Y:S01]  /*15340*/  LEA.HI R0, R3, R56, RZ, 0x5 ;  /* 0x0000003803007211 */ /* 0x000fe200078f28ff */
[----:B------:R1:W-:Y:S01]  /*15350*/  @!P0 LDGSTS.E.BYPASS.LTC128B.128 [R249+0xb000], [R10.64+0x80] ;  /* 0x0b0000800af98fae */ /* 0x0003e2000b901d46 */
[----:B------:R-:W-:-:S02]  /*15360*/  IMAD.SHL.U32 R56, R56, 0x2, RZ ;  /* 0x0000000238387824 */ /* 0x000fc400078e00ff */
[----:B------:R-:W-:Y:S01]  /*15370*/  SHF.R.S32.HI R0, RZ, 0x5, R0 ;  /* 0x00000005ff007819 */ /* 0x000fe20000011400 */
[----:B------:R1:W-:Y:S02]  /*15380*/  @!P0 LDGSTS.E.BYPASS.LTC128B.128 [R249+0xd000], [R10.64+0x100] ;  /* 0x0d0001000af98fae */ /* 0x0003e4000b901d46 */
[----:B------:R-:W-:Y:S01]  /*15390*/  @!P1 IMAD R3, R171, 0x60, RZ ;  /* 0x00000060ab039824 */ /* 0x000fe200078e02ff */
[----:B------:R-:W-:Y:S01]  /*153a0*/  LOP3.LUT R56, R56, 0x6, RZ, 0xc0, !PT ;  /* 0x0000000638387812 */ /* 0x000fe200078ec0ff */
[----:B------:R1:W-:Y:S01]  /*153b0*/  @!P0 LDGSTS.E.BYPASS.LTC128B.128 [R249+0xf000], [R10.64+0x180] ;  /* 0x0f0001800af98fae */ /* 0x0003e2000b901d46 */
[----:B------:R-:W-:Y:S01]  /*153c0*/  @!P1 IMAD.WIDE.U32 R8, R170, 0x60, R246 ;  /* 0x00000060aa089825 */ /* 0x000fe200078e00f6 */
[-C--:B------:R-:W-:Y:S02]  /*153d0*/  @!P3 LEA R4, P0, R61, R246.reuse, 0x1 ;  /* 0x000000f63d04b211 */ /* 0x080fe400078008ff */
[----:B------:R2:W-:Y:S01]  /*153e0*/  @!P5 LDGSTS.E.BYPASS.LTC128B.128 [R249+0x9800], [R12.64] ;  /* 0x098000000cf9dfae */ /* 0x0005e2000b901d46 */
[----:B------:R-:W-:Y:S01]  /*153f0*/  @!P1 IMAD.IADD R9, R3, 0x1, R9 ;  /* 0x0000000103099824 */ /* 0x000fe200078e0209 */
[----:B------:R-:W-:Y:S01]  /*15400*/  @!P3 LEA.HI.X R5, R61, R247, R62, 0x1, P0 ;  /* 0x000000f73d05b211 */ /* 0x000fe200000f0c3e */
[----:B------:R-:W-:Y:S01]  /*15410*/  IMAD R229, R0, 0x400, R31 ;  /* 0x0000040000e57824 */ /* 0x000fe200078e021f */
[----:B------:R2:W-:Y:S01]  /*15420*/  @!P5 LDGSTS.E.BYPASS.LTC128B.128 [R249+0xb800], [R12.64+0x80] ;  /* 0x0b8000800cf9dfae */ /* 0x0005e2000b901d46 */
[----:B------:R-:W-:Y:S01]  /*15430*/  SHF.R.U32.HI R3, RZ, 0x3, R6 ;  /* 0x00000003ff037819 */ /* 0x000fe20000011606 */
[----:B------:R-:W-:Y:S01]  /*15440*/  IMAD.MOV.U32 R0, RZ, RZ, 0x20 ;  /* 0x00000020ff007424 */ /* 0x000fe200078e00ff */
[----:B------:R-:W-:Y:S01]  /*15450*/  @!P2 LEA R2, P0, R170, R246, 0x6 ;  /* 0x000000f6aa02a211 */ /* 0x000fe200078030ff */
[----:B------:R2:W-:Y:S01]  /*15460*/  @!P5 LDGSTS.E.BYPASS.LTC128B.128 [R249+0xd800], [R12.64+0x100] ;  /* 0x0d8001000cf9dfae */ /* 0x0005e2000b901d46 */
[----:B------:R-:W-:-:S02]  /*15470*/  LOP3.LUT R30, R30, R3, RZ, 0x3c, !PT ;  /* 0x000000031e1e7212 */ /* 0x000fc400078e3cff */
[----:B------:R-:W-:Y:S01]  /*15480*/  @!P2 LEA.HI.X R3, R170, R247, R171, 0x6, P0 ;  /* 0x000000f7aa03a211 */ /* 0x000fe200000f34ab */
[----:B------:R2:W-:Y:S02]  /*15490*/  @!P5 LDGSTS.E.BYPASS.LTC128B.128 [R249+0xf800], [R12.64+0x180] ;  /* 0x0f8001800cf9dfae */ /* 0x0005e4000b901d46 */
[----:B------:R-:W-:Y:S02]  /*154a0*/  IMAD.IADD R229, R30, 0x1, R229 ;  /* 0x000000011ee57824 */ /* 0x000fe400078e02e5 */
[----:B------:R-:W0:Y:S02]  /*154b0*/  LDGDEPBAR ;  /* 0x00000000000079af */ /* 0x000e240000000000 */
[----:B------:R-:W-:Y:S01]  /*154c0*/  IMAD.SHL.U32 R229, R229, 0x2, RZ ;  /* 0x00000002e5e57824 */ /* 0x000fe200078e00ff */
[----:B------:R-:W-:-:S04]  /*154d0*/  DEPBAR.LE SB0, 0x0 ;  /* 0x000080000000791a */ /* 0x000fc80000000000 */
[----:B------:R-:W-:Y:S06]  /*154e0*/  BAR.SYNC.DEFER_BLOCKING 0x0 ;  /* 0x0000000000007b1d */ /* 0x000fec0000010000 */
        /* <DEDUP_REMOVED lines=42> */
[----:B-1----:R-:W-:-:S03]  /*15790*/  IMAD.MOV.U32 R2, RZ, RZ, 0x10 ;  /* 0x00000010ff027424 */ /* 0x002fc600078e00ff */
[----:B------:R2:W-:Y:S01]  /*157a0*/  @!P1 LDGSTS.E.BYPASS.LTC128B.128 [R249+0x15800], [R8.64+0x100] ;  /* 0x1580010008f99fae */ /* 0x0005e2000b901d46 */
[----:B------:R-:W-:-:S03]  /*157b0*/  IADD3 R3, R228, 0x8000, RZ ;  /* 0x00008000e4037810 */ /* 0x000fc60007ffe0ff */
[----:B------:R2:W-:Y:S01]  /*157c0*/  @!P1 LDGSTS.E.BYPASS.LTC128B.128 [R249+0x17800], [R8.64+0x180] ;  /* 0x1780018008f99fae */ /* 0x0005e2000b901d46 */
[----:B------:R-:W-:-:S03]  /*157d0*/  R2P PR, R67, 0x6 ;  /* 0x0000000643007804 */ /* 0x000fc60000000000 */
[----:B------:R-:W-:Y:S02]  /*157e0*/  LDSM.16.M88.4 R20, [R229] ;  /* 0x00000000e514783b */ /* 0x000fe40000000200 */
[----:B------:R-:W-:Y:S02]  /*157f0*/  SEL R2, R2, 0xfffffff0, !P1 ;  /* 0xfffffff002027807 */ /* 0x000fe40004800000 */
[----:B------:R-:W3:Y:S01]  /*15800*/  LDSM.16.M88.4 R76, [R228+0x8000] ;  /* 0x00800000e44c783b */ /* 0x000ee20000000200 */
[----:B------:R-:W-:Y:S02]  /*15810*/  SEL R0, R0, 0xffffffe0, !P2 ;  /* 0xffffffe000007807 */ /* 0x000fe40005000000 */
[----:B------:R-:W-:Y:S01]  /*15820*/  R2P PR, R57, 0x6 ;  /* 0x0000000639007804 */ /* 0x000fe20000000000 */
[----:B---3--:R-:W1:Y:S01]  /*15830*/  LDSM.16.M88.4 R40, [R228+0x8800] ;  /* 0x00880000e428783b */ /* 0x008e620000000200 */
[--C-:B------:R-:W-:Y:S01]  /*15840*/  IMAD R227, R2, 0x2, R229.reuse ;  /* 0x0000000202e37824 */ /* 0x100fe200078e02e5 */
[----:B------:R-:W-:Y:S01]  /*15850*/  ISETP.GT.AND P0, PT, R91, R234, PT ;  /* 0x000000ea5b00720c */ /* 0x000fe20003f04270 */
[C---:B------:R-:W-:Y:S01]  /*15860*/  IMAD R225, R0.reuse, 0x2, R229 ;  /* 0x0000000200e17824 */ /* 0x040fe200078e02e5 */
[----:B-----5:R-:W3:Y:S01]  /*15870*/  LDSM.16.M88.4 R32, [R228+0x9000] ;  /* 0x00900000e420783b */ /* 0x020ee20000000200 */
[----:B------:R-:W-:-:S03]  /*15880*/  IMAD R224, R0, 0x2, R227 ;  /* 0x0000000200e07824 */ /* 0x000fc600078e02e3 */
[----:B------:R-:W-:Y:S04]  /*15890*/  LDSM.16.M88.4 R64, [R227] ;  /* 0x00000000e340783b */ /* 0x000fe80000000200 */
[----:B------:R-:W-:Y:S01]  /*158a0*/  @P1 IADD3 R226, R3, -0x20, RZ ;  /* 0xffffffe003e21810 */ /* 0x000fe20007ffe0ff */
[----:B------:R-:W-:Y:S01]  /*158b0*/  IMAD.MOV.U32 R3, RZ, RZ, 0x40 ;  /* 0x00000040ff037424 */ /* 0x000fe200078e00ff */
[----:B------:R-:W-:Y:S02]  /*158c0*/  LDSM.16.M88.4 R16, [R225] ;  /* 0x00000000e110783b */ /* 0x000fe40000000200 */
[----:B------:R-:W-:Y:S02]  /*158d0*/  IADD3 R222, R226, 0x800, RZ ;  /* 0x00000800e2de7810 */ /* 0x000fe40007ffe0ff */
[----:B--2---:R-:W2:Y:S01]  /*158e0*/  LDSM.16.M88.4 R8, [R228+0x9800] ;  /* 0x00980000e408783b */ /* 0x004ea20000000200 */
[----:B------:R-:W-:-:S02]  /*158f0*/  SEL R3, R3, 0xffffffc0, !P2 ;  /* 0xffffffc003037807 */ /* 0x000fc40005000000 */
[C---:B------:R-:W-:Y:S01]  /*15900*/  IADD3 R221, R226.reuse, 0x1000, RZ ;  /* 0x00001000e2dd7810 */ /* 0x040fe20007ffe0ff */
[----:B------:R-:W2:Y:S01]  /*15910*/  LDSM.16.M88.4 R68, [R226] ;  /* 0x00000000e244783b */ /* 0x000ea20000000200 */
[----:B------:R-:W-:Y:S01]  /*15920*/  IADD3 R220, R226, 0x1800, RZ ;  /* 0x00001800e2dc7810 */ /* 0x000fe20007ffe0ff */
[----:B------:R-:W-:Y:S01]  /*15930*/  IMAD.IADD R223, R228, 0x1, R3 ;  /* 0x00000001e4df7824 */ /* 0x000fe200078e0203 */
[C---:B------:R-:W-:Y:S01]  /*15940*/  IADD3 R218, R226.reuse, 0x2000, RZ ;  /* 0x00002000e2da7810 */ /* 0x040fe20007ffe0ff */
[----:B------:R-:W2:Y:S01]  /*15950*/  LDSM.16.M88.4 R60, [R226+0x800] ;  /* 0x00080000e23c783b */ /* 0x000ea20000000200 */
[----:B------:R-:W-:Y:S01]  /*15960*/  IMAD.IADD R219, R3, 0x1, R226 ;  /* 0x0000000103db7824 */ /* 0x000fe200078e02e2 */
[C---:B------:R-:W-:Y:S02]  /*15970*/  IADD3 R217, R226.reuse, 0x2800, RZ ;  /* 0x00002800e2d97810 */ /* 0x040fe40007ffe0ff */
[----:B------:R-:W2:Y:S01]  /*15980*/  LDSM.16.M88.4 R52, [R226+0x1000] ;  /* 0x00100000e234783b */ /* 0x000ea20000000200 */
[----:B------:R-:W-:-:S02]  /*15990*/  IADD3 R216, R226, 0x3000, RZ ;  /* 0x00003000e2d87810 */ /* 0x000fc40007ffe0ff */
[C---:B------:R-:W-:Y:S01]  /*159a0*/  IADD3 R215, R226.reuse, 0x3800, RZ ;  /* 0x00003800e2d77810 */ /* 0x040fe20007ffe0ff */
[----:B------:R-:W2:Y:S01]  /*159b0*/  LDSM.16.M88.4 R48, [R226+0x1800] ;  /* 0x00180000e230783b */ /* 0x000ea20000000200 */
[C---:B------:R-:W-:Y:S01]  /*159c0*/  IADD3 R214, R226.reuse, 0x4000, RZ ;  /* 0x00004000e2d67810 */ /* 0x040fe20007ffe0ff */
[C---:B------:R-:W-:Y:S01]  /*159d0*/  HMMA.16816.F32.BF16 R4, R20.reuse, R76, RZ ;  /* 0x0000004c1404723c */ /* 0x040fe200000418ff */
[C---:B------:R-:W-:Y:S01]  /*159e0*/  IADD3 R213, R226.reuse, 0x4800, RZ ;  /* 0x00004800e2d57810 */ /* 0x040fe20007ffe0ff */
[----:B------:R-:W2:Y:S01]  /*159f0*/  LDSM.16.M88.4 R12, [R223+0x8000] ;  /* 0x00800000df0c783b */ /* 0x000ea20000000200 */
[C---:B------:R-:W-:Y:S02]  /*15a00*/  IADD3 R212, R226.reuse, 0x5000, RZ ;  /* 0x00005000e2d47810 */ /* 0x040fe40007ffe0ff */
[C---:B------:R-:W-:Y:S01]  /*15a10*/  IADD3 R211, R226.reuse, 0x5800, RZ ;  /* 0x00005800e2d37810 */ /* 0x040fe20007ffe0ff */
[----:B------:R-:W-:Y:S01]  /*15a20*/  LDSM.16.M88.4 R84, [R223+0x9000] ;  /* 0x00900000df54783b */ /* 0x000fe20000000200 */
[C---:B------:R-:W-:Y:S01]  /*15a30*/  IADD3 R210, R226.reuse, 0x6000, RZ ;  /* 0x00006000e2d27810 */ /* 0x040fe20007ffe0ff */
[----:B------:R-:W-:Y:S01]  /*15a40*/  HMMA.16816.F32.BF16 R76, R20, R78, RZ ;  /* 0x0000004e144c723c */ /* 0x000fe200000418ff */
[C---:B------:R-:W-:Y:S01]  /*15a50*/  IADD3 R209, R226.reuse, 0x6800, RZ ;  /* 0x00006800e2d17810 */ /* 0x040fe20007ffe0ff */
[----:B------:R-:W-:Y:S01]  /*15a60*/  LDSM.16.M88.4 R80, [R223+0x9800] ;  /* 0x00980000df50783b */ /* 0x000fe20000000200 */
[----:B------:R-:W-:-:S02]  /*15a70*/  IADD3 R208, R226, 0x7000, RZ ;  /* 0x00007000e2d07810 */ /* 0x000fc40007ffe0ff */
[----:B------:R-:W-:Y:S01]  /*15a80*/  IADD3 R167, R226, 0x7800, RZ ;  /* 0x00007800e2a77810 */ /* 0x000fe20007ffe0ff */
[----:B------:R-:W-:Y:S02]  /*15a90*/  LDSM.16.M88.4 R72, [R224] ;  /* 0x00000000e048783b */ /* 0x000fe40000000200 */
[C---:B-1----:R-:W-:Y:S02]  /*15aa0*/  HMMA.16816.F32.BF16 R44, R20.reuse, R40, RZ ;  /* 0x00000028142c723c */ /* 0x042fe400000418ff */
[----:B------:R-:W0:Y:S06]  /*15ab0*/  LDGDEPBAR ;  /* 0x00000000000079af */ /* 0x000e2c0000000000 */
[C---:B---3--:R-:W-:Y:S08]  /*15ac0*/  HMMA.16816.F32.BF16 R36, R20.reuse, R32, RZ ;  /* 0x000000201424723c */ /* 0x048ff000000418ff */
        /* <DEDUP_REMOVED lines=16> */
[----:B------:R-:W2:Y:S04]  /*15bd0*/  LDSM.16.M88.4 R48, [R219+0x1000] ;  /* 0x00100000db30783b */ /* 0x000ea80000000200 */
        /* <DEDUP_REMOVED lines=20> */
[C---:B------:R-:W-:Y:S08]  /*15d20*/  HMMA.16816.F32.BF16 R36, R72.reuse, R48, R36 ;  /* 0x000000304824723c */ /* 0x040ff00000041824 */
[----:B------:R-:W-:Y:S01]  /*15d30*/  HMMA.16816.F32.BF16 R32, R72, R50, R32 ;  /* 0x000000324820723c */ /* 0x000fe20000041820 */
[----:B------:R-:W2:Y:S07]  /*15d40*/  LDSM.16.M88.4 R48, [R226+0x3000] ;  /* 0x00300000e230783b */ /* 0x000eae0000000200 */
        /* <DEDUP_REMOVED lines=23> */
[C---:B------:R-:W-:Y:S08]  /*15ec0*/  HMMA.16816.F32.BF16 R36, R76.reuse, R48, R36 ;  /* 0x000000304c24723c */ /* 0x040ff00000041824 */
[----:B------:R-:W-:Y:S01]  /*15ed0*/  HMMA.16816.F32.BF16 R32, R76, R50, R32 ;  /* 0x000000324c20723c */ /* 0x000fe20000041820 */
[----:B------:R-:W3:Y:S07]  /*15ee0*/  LDSM.16.M88.4 R48, [R219+0x2800] ;  /* 0x00280000db30783b */ /* 0x000eee0000000200 */
[C---:B------:R-:W-:Y:S08]  /*15ef0*/  HMMA.16816.F32.BF16 R4, R64.reuse, R12, R4 ;  /* 0x0000000c4004723c */ /* 0x040ff00000041804 */
[----:B------:R-:W-:Y:S01]  /*15f00*/  HMMA.16816.F32.BF16 R80, R64, R14, R80 ;  /* 0x0000000e4050723c */ /* 0x000fe20000041850 */
[----:B------:R-:W2:Y:S07]  /*15f10*/  LDSM.16.M88.4 R12, [R219+0x3000] ;  /* 0x00300000db0c783b */ /* 0x000eae0000000200 */
        /* <DEDUP_REMOVED lines=18> */
[C---:B------:R-:W-:Y:S08]  /*16040*/  HMMA.16816.F32.BF16 R36, R68.reuse, R12, R36 ;  /* 0x0000000c4424723c */ /* 0x040ff00000041824 */
        /* <DEDUP_REMOVED lines=26> */
[C---:B------:R-:W-:Y:S01]  /*161f0*/  HMMA.16816.F32.BF16 R76, R32.reuse, R16, R36 ;  /* 0x00000010204c723c */ /* 0x040fe20000041824 */
[----:B------:R-:W1:Y:S07]  /*16200*/  LDSM.16.M88.4 R36, [R219+0x4000] ;  /* 0x00400000db24783b */ /* 0x000e6e0000000200 */
        /* <DEDUP_REMOVED lines=19> */
[C---:B------:R-:W-:Y:S08]  /*16340*/  HMMA.16816.F32.BF16 R4, R68.reuse, R36, R4 ;  /* 0x000000244404723c */ /* 0x040ff00000041804 */
[C---:B------:R-:W-:Y:S01]  /*16350*/  HMMA.16816.F32.BF16 R80, R68.reuse, R38, R80 ;  /* 0x000000264450723c */ /* 0x040fe20000041850 */
[----:B------:R-:W-:Y:S07]  /*16360*/  LDSM.16.M88.4 R36, [R227+0x6000] ;  /* 0x00600000e324783b */ /* 0x000fee0000000200 */
[C---:B--2---:R-:W-:Y:S01]  /*16370*/  HMMA.16816.F32.BF16 R48, R68.reuse, R12, R24 ;  /* 0x0000000c4430723c */ /* 0x044fe20000041818 */
[----:B------:R-:W2:Y:S07]  /*16380*/  LDSM.16.M88.4 R24, [R226+0x6000] ;  /* 0x00600000e218783b */ /* 0x000eae0000000200 */
[C---:B------:R-:W-:Y:S08]  /*16390*/  HMMA.16816.F32.BF16 R76, R68.reuse, R16, R76 ;  /* 0x00000010444c723c */ /* 0x040ff0000004184c */
[C---:B------:R-:W-:Y:S01]  /*163a0*/  HMMA.16816.F32.BF16 R72, R68.reuse, R18, R72 ;  /* 0x000000124448723c */ /* 0x040fe20000041848 */
[----:B------:R-:W2:Y:S07]  /*163b0*/  LDSM.16.M88.4 R16, [R228+0xf000] ;  /* 0x00f00000e410783b */ /* 0x000eae0000000200 */
        /* <DEDUP_REMOVED lines=20> */
[C---:B----4-:R-:W-:Y:S08]  /*16500*/  HMMA.16816.F32.BF16 R44, R36.reuse, R12, R44 ;  /* 0x0000000c242c723c */ /* 0x050ff0000004182c */
        /* <DEDUP_REMOVED lines=52> */
[-C--:B------:R-:W-:Y:S01]  /*16850*/  ISETP.GE.AND P5, PT, R21, R58.reuse, PT ;  /* 0x0000003a1500720c */ /* 0x080fe20003fa6270 */
[----:B--2---:R-:W-:Y:S01]  /*16860*/  HMMA.16816.F32.BF16 R48, R32, R12, R48 ;  /* 0x0000000c2030723c */ /* 0x004fe20000041830 */
[----:B------:R-:W-:Y:S02]  /*16870*/  FSEL R10, R46, -INF , !P6 ;  /* 0xff8000002e0a7808 */ /* 0x000fe40007000000 */
[----:B------:R-:W-:Y:S02]  /*16880*/  FSEL R6, R44, -INF , !P6 ;  /* 0xff8000002c067808 */ /* 0x000fe40007000000 */
[----:B------:R-:W-:-:S02]  /*16890*/  ISETP.GE.AND P1, PT, R9, R58, PT ;  /* 0x0000003a0900720c */ /* 0x000fc40003f26270 */
[----:B------:R-:W-:Y:S01]  /*168a0*/  IADD3 R13, R17, 0x29, RZ ;  /* 0x00000029110d7810 */ /* 0x000fe20007ffe0ff */
        /* <DEDUP_REMOVED lines=69> */
[----:B------:R-:W3:Y:S01]  /*16d00*/  LD.E.64 R24, [R28.64+0x38] ;  /* 0x000038061c187980 */ /* 0x000ee2000c101b00 */
        /* <DEDUP_REMOVED lines=28> */
.L_x_5455:
[----:B------:R-:W2:Y:S02]  /*16ed0*/  LD.E R15, [R28.64+0x38] ;  /* 0x000038061c0f7980 */ /* 0x000ea4000c101900 */
[----:B--2---:R-:W-:-:S04]  /*16ee0*/  LEA R15, -R15, RZ, 0x6 ;  /* 0x000000ff0f0f7211 */ /* 0x004fc800078e31ff */
[----:B------:R-:W-:Y:S02]  /*16ef0*/  SHF.R.S32.HI R20, RZ, 0x1f, R15 ;  /* 0x0000001fff147819 */ /* 0x000fe4000001140f */
.L_x_5456:
[----:B------:R-:W-:Y:S05]  /*16f00*/  BSYNC B0 ;  /* 0x0000000000007941 */ /* 0x000fea0003800000 */
.L_x_5454:
[C---:B------:R-:W-:Y:S01]  /*16f10*/  LEA R236, P2, R15.reuse, R236, 0x1 ;  /* 0x000000ec0fec7211 */ /* 0x040fe200078408ff */
[C---:B------:R-:W-:Y:S01]  /*16f20*/  IMAD.SHL.U32 R13, R168.reuse, 0x20, RZ ;  /* 0x00000020a80d7824 */ /* 0x040fe200078e00ff */
[----:B------:R-:W-:Y:S02]  /*16f30*/  SHF.L.U64.HI R14, R168, 0x5, R169 ;  /* 0x00000005a80e7819 */ /* 0x000fe400000102a9 */
[----:B------:R-:W-:Y:S02]  /*16f40*/  LEA.HI.X R235, R15, R235, R20, 0x1, P2 ;  /* 0x000000eb0feb7211 */ /* 0x000fe400010f0c14 */
[----:B------:R-:W-:-:S03]  /*16f50*/  IADD3 R22, P1, R236, R13, RZ ;  /* 0x0000000dec167210 */ /* 0x000fc60007f3e0ff */
[----:B------:R-:W-:Y:S01]  /*16f60*/  IMAD.MOV.U32 R237, RZ, RZ, R235 ;  /* 0x000000ffffed7224 */ /* 0x000fe200078e00eb */
[----:B------:R-:W-:Y:S01]  /*16f70*/  IADD3 R20, P2, R22, R13, RZ ;  /* 0x0000000d16147210 */ /* 0x000fe20007f5e0ff */
[----:B------:R-:W-:-:S03]  /*16f80*/  IMAD.X R23, R235, 0x1, R14, P1 ;  /* 0x00000001eb177824 */ /* 0x000fc600008e060e */
[----:B------:R-:W-:Y:S01]  /*16f90*/  @!PT LDS RZ, [RZ] ;  /* 0x00000000fffff984 */ /* 0x000fe20000000800 */
[----:B------:R-:W-:Y:S01]  /*16fa0*/  @!PT LDS RZ, [RZ] ;  /* 0x00000000fffff984 */ /* 0x000fe20000000800 */
[----:B------:R-:W-:Y:S01]  /*16fb0*/  @!PT LDS RZ, [RZ] ;  /* 0x00000000fffff984 */ /* 0x000fe20000000800 */
[----:B------:R1:W-:Y:S01]  /*16fc0*/  LDGSTS.E.BYPASS.LTC128B.128 [R249+0x8000], [R236.64] ;  /* 0x08000000ecf97fae */ /* 0x0003e2000b901d46 */
[----:B------:R-:W-:Y:S01]  /*16fd0*/  IADD3 R24, P1, R20, R13, RZ ;  /* 0x0000000d14187210 */ /* 0x000fe20007f3e0ff */
[--C-:B------:R-:W-:Y:S02]  /*16fe0*/  IMAD.X R21, R23, 0x1, R14.reuse, P2 ;  /* 0x0000000117157824 */ /* 0x100fe400010e060e */
[----:B------:R1:W-:Y:S02]  /*16ff0*/  LDGSTS.E.BYPASS.LTC128B.128 [R249+0xa000], [R236.64+0x80] ;  /* 0x0a000080ecf97fae */ /* 0x0003e4000b901d46 */
[----:B------:R-:W-:Y:S02]  /*17000*/  IMAD.X R25, R21, 0x1, R14, P1 ;  /* 0x0000000115197824 */ /* 0x000fe400008e060e */
        /* <DEDUP_REMOVED lines=15> */
.L_x_5453:
[----:B------:R-:W-:Y:S05]  /*17100*/  BSYNC B1 ;  /* 0x0000000000017941 */ /* 0x000fea0003800000 */
.L_x_5452:
        /* <DEDUP_REMOVED lines=53> */
[----:B--2---:R-:W-:Y:S04]  /*17460*/  LDSM.16.MT88.4 R28, [R232+0x10800] ;  /* 0x01080000e81c783b */ /* 0x004fe80000004200 */
[----:B------:R-:W1:Y:S04]  /*17470*/  SHFL.BFLY PT, R164, R15, 0x1, 0x1f ;  /* 0x0c201f000fa47f89 */ /* 0x000e6800000e0000 */
[----:B------:R-:W-:Y:S04]  /*17480*/  LDSM.16.MT88.4 R24, [R231+0x10800] ;  /* 0x01080000e718783b */ /* 0x000fe80000004200 */
[----:B------:R-:W-:Y:S01]  /*17490*/  LDSM.16.MT88.4 R20, [R230+0x10800] ;  /* 0x01080000e614783b */ /* 0x000fe20000004200 */
[----:B----4-:R-:W-:-:S05]  /*174a0*/  FMNMX.FTZ R14, R17, R14, !PT ;  /* 0x0000000e110e7209 */ /* 0x010fca0007810000 */
[----:B------:R-:W2:Y:S01]  /*174b0*/  SHFL.BFLY PT, R13, R14, 0x1, 0x1f ;  /* 0x0c201f000e0d7f89 */ /* 0x000ea200000e0000 */
[----:B-1----:R-:W-:-:S04]  /*174c0*/  FMNMX.FTZ R164, R15, R164, !PT ;  /* 0x000000a40fa47209 */ /* 0x002fc80007810000 */
[----:B------:R-:W-:Y:S01]  /*174d0*/  FSETP.NEU.FTZ.AND P1, PT, R164, -INF , PT ;  /* 0xff800000a400780b */ /* 0x000fe20003f3d000 */
[----:B---3--:R-:W-:-:S05]  /*174e0*/  FMUL.FTZ R35, R192, R164 ;  /* 0x000000a4c0237220 */ /* 0x008fca0000410000 */
[----:B------:R-:W-:-:S05]  /*174f0*/  FSEL R35, R35, RZ, P1 ;  /* 0x000000ff23237208 */ /* 0x000fca0000800000 */
[-CC-:B------:R-:W-:Y:S01]  /*17500*/  FFMA.FTZ R183, R3, R192.reuse, -R35.reuse ;  /* 0x000000c003b77223 */ /* 0x180fe20000010823 */
[----:B--2---:R-:W-:Y:S01]  /*17510*/  FMNMX.FTZ R3, R14, R13, !PT ;  /* 0x0000000d0e037209 */ /* 0x004fe20007810000 */
[-CC-:B------:R-:W-:Y:S02]  /*17520*/  FFMA.FTZ R178, R18, R192.reuse, -R35.reuse ;  /* 0x000000c012b27223 */ /* 0x180fe40000010823 */
[-CC-:B------:R-:W-:Y:S01]  /*17530*/  FFMA.FTZ R181, R80, R192.reuse, -R35.reuse ;  /* 0x000000c050b57223 */ /* 0x180fe20000010823 */
[----:B------:R-:W-:Y:S01]  /*17540*/  FSETP.NEU.FTZ.AND P1, PT, R3, -INF , PT ;  /* 0xff8000000300780b */ /* 0x000fe20003f3d000 */
[----:B------:R-:W-:Y:S01]  /*17550*/  FMUL.FTZ R195, R192, R3 ;  /* 0x00000003c0c37220 */ /* 0x000fe20000410000 */
[----:B------:R-:W-:Y:S01]  /*17560*/  MUFU.EX2 R183, R183 ;  /* 0x000000b700b77308 */ /* 0x000fe20000000800 */
[-CC-:B------:R-:W-:Y:S02]  /*17570*/  FFMA.FTZ R174, R81, R192.reuse, -R35.reuse ;  /* 0x000000c051ae7223 */ /* 0x180fe40000010823 */
[-CC-:B------:R-:W-:Y:S01]  /*17580*/  FFMA.FTZ R179, R6, R192.reuse, -R35.reuse ;  /* 0x000000c006b37223 */ /* 0x180fe20000010823 */
[----:B------:R-:W-:Y:S01]  /*17590*/  FSEL R195, R195, RZ, P1 ;  /* 0x000000ffc3c37208 */ /* 0x000fe20000800000 */
[----:B------:R-:W-:-:S02]  /*175a0*/  FFMA.FTZ R172, R5, R192, -R35 ;  /* 0x000000c005ac7223 */ /* 0x000fc40000010823 */
[-C--:B------:R-:W-:Y:S01]  /*175b0*/  FFMA.FTZ R175, R4, R192.reuse, -R35 ;  /* 0x000000c004af7223 */ /* 0x080fe20000010823 */
[----:B------:R-:W1:Y:S01]  /*175c0*/  MUFU.EX2 R178, R178 ;  /* 0x000000b200b27308 */ /* 0x000e620000000800 */
[-CC-:B------:R-:W-:Y:S02]  /*175d0*/  FFMA.FTZ R185, R16, R192.reuse, -R195.reuse ;  /* 0x000000c010b97223 */ /* 0x180fe400000108c3 */
[-CC-:B------:R-:W-:Y:S01]  /*175e0*/  FFMA.FTZ R180, R7, R192.reuse, -R195.reuse ;  /* 0x000000c007b47223 */ /* 0x180fe200000108c3 */
[----:B------:R-:W-:Y:S01]  /*175f0*/  LDSM.16.MT88.4 R16, [R232+0x12800] ;  /* 0x01280000e810783b */ /* 0x000fe20000004200 */
[-CC-:B------:R-:W-:Y:S02]  /*17600*/  FFMA.FTZ R187, R82, R192.reuse, -R195.reuse ;  /* 0x000000c052bb7223 */ /* 0x180fe400000108c3 */
[-C--:B------:R-:W-:Y:S01]  /*17610*/  FFMA.FTZ R176, R83, R192.reuse, -R195 ;  /* 0x000000c053b07223 */ /* 0x080fe200000108c3 */
[----:B------:R-:W-:Y:S01]  /*17620*/  LDSM.16.MT88.4 R4, [R230+0x16000] ;  /* 0x01600000e604783b */ /* 0x000fe20000004200 */
[----:B------:R-:W-:Y:S01]  /*17630*/  MUFU.EX2 R181, R181 ;  /* 0x000000b500b57308 */ /* 0x000fe20000000800 */
[----:B------:R-:W-:-:S02]  /*17640*/  FFMA.FTZ R2, R12, R192, -R35 ;  /* 0x000000c00c027223 */ /* 0x000fc40000010823 */
[----:B------:R-:W2:Y:S01]  /*17650*/  LDSM.16.MT88.4 R80, [R231+0x12000] ;  /* 0x01200000e750783b */ /* 0x000ea20000004200 */
[-CC-:B------:R-:W-:Y:S02]  /*17660*/  FFMA.FTZ R177, R10, R192.reuse, -R195.reuse ;  /* 0x000000c00ab17223 */ /* 0x180fe400000108c3 */
[-CC-:B------:R-:W-:Y:S01]  /*17670*/  FFMA.FTZ R166, R9, R192.reuse, -R195.reuse ;  /* 0x000000c009a67223 */ /* 0x180fe200000108c3 */
[----:B------:R-:W3:Y:S01]  /*17680*/  LDSM.16.MT88.4 R12, [R233+0x10800] ;  /* 0x01080000e90c783b */ /* 0x000ee20000004200 */
[----:B------:R-:W4:Y:S01]  /*17690*/  MUFU.EX2 R174, R174 ;  /* 0x000000ae00ae7308 */ /* 0x000f220000000800 */
[-CC-:B------:R-:W-:Y:S01]  /*176a0*/  FFMA.FTZ R173, R8, R192.reuse, -R195.reuse ;  /* 0x000000c008ad7223 */ /* 0x180fe200000108c3 */
[----:B-1----:R-:W-:Y:S01]  /*176b0*/  F2FP.BF16.PACK_AB R144, R178, R183 ;  /* 0x000000b7b290723e */ /* 0x002fe200000010ff */
[-C--:B------:R-:W-:Y:S02]  /*176c0*/  FFMA.FTZ R0, R11, R192.reuse, -R195 ;  /* 0x000000c00b007223 */ /* 0x080fe400000108c3 */
[----:B------:R-:W1:Y:S01]  /*176d0*/  LDSM.16.MT88.4 R8, [R233+0x12800] ;  /* 0x01280000e908783b */ /* 0x000e620000004200 */
[----:B------:R-:W-:-:S02]  /*176e0*/  FFMA.FTZ R182, R182, R192, -R35 ;  /* 0x000000c0b6b67223 */ /* 0x000fc40000010823 */
[----:B------:R-:W-:Y:S01]  /*176f0*/  MUFU.EX2 R185, R185 ;  /* 0x000000b900b97308 */ /* 0x000fe20000000800 */
[-CC-:B------:R-:W-:Y:S02]  /*17700*/  FFMA.FTZ R189, R189, R192.reuse, -R35.reuse ;  /* 0x000000c0bdbd7223 */ /* 0x180fe40000010823 */
[-CC-:B------:R-:W-:Y:S02]  /*17710*/  FFMA.FTZ R184, R184, R192.reuse, -R35.reuse ;  /* 0x000000c0b8b87223 */ /* 0x180fe40000010823 */
[-C--:B------:R-:W-:Y:S02]  /*17720*/  FFMA.FTZ R191, R191, R192.reuse, -R35 ;  /* 0x000000c0bfbf7223 */ /* 0x080fe40000010823 */
[-CC-:B------:R-:W-:Y:S01]  /*17730*/  FFMA.FTZ R186, R186, R192.reuse, -R195.reuse ;  /* 0x000000c0baba7223 */ /* 0x180fe200000108c3 */
[----:B------:R-:W5:Y:S01]  /*17740*/  MUFU.EX2 R180, R180 ;  /* 0x000000b400b47308 */ /* 0x000f620000000800 */
[----:B----4-:R-:W-:Y:S01]  /*17750*/  F2FP.BF16.PACK_AB R146, R174, R181 ;  /* 0x000000b5ae92723e */ /* 0x010fe200000010ff */
        /* <DEDUP_REMOVED lines=8> */
[----:B------:R-:W4:Y:S01]  /*177e0*/  MUFU.EX2 R176, R176 ;  /* 0x000000b000b07308 */ /* 0x000f220000000800 */
[----:B-----5:R-:W-:Y:S01]  /*177f0*/  F2FP.BF16.PACK_AB R145, R180, R185 ;  /* 0x000000b9b491723e */ /* 0x020fe200000010ff */
[----:B------:R-:W-:-:S02]  /*17800*/  FFMA.FTZ R202, R32, R192, -R195 ;  /* 0x000000c020ca7223 */ /* 0x000fc400000108c3 */
[-CC-:B------:R-:W-:Y:S01]  /*17810*/  FFMA.FTZ R203, R194, R192.reuse, -R195.reuse ;  /* 0x000000c0c2cb7223 */ /* 0x180fe200000108c3 */
[----:B------:R-:W-:Y:S01]  /*17820*/  LDSM.16.MT88.4 R32, [R233+0x11800] ;  /* 0x01180000e920783b */ /* 0x000fe20000004200 */
[-CC-:B------:R-:W-:Y:S02]  /*17830*/  FFMA.FTZ R190, R190, R192.reuse, -R195.reuse ;  /* 0x000000c0bebe7223 */ /* 0x180fe400000108c3 */
[----:B------:R-:W-:Y:S01]  /*17840*/  MUFU.EX2 R179, R179 ;  /* 0x000000b300b37308 */ /* 0x000fe20000000800 */
[----:B------:R-:W-:Y:S02]  /*17850*/  FFMA.FTZ R251, R188, R192, -R195 ;  /* 0x000000c0bcfb7223 */ /* 0x000fe400000108c3 */
[----:B------:R-:W-:Y:S02]  /*17860*/  FADD.FTZ R178, R183, R178 ;  /* 0x000000b2b7b27221 */ /* 0x000fe40000010000 */
[----:B------:R-:W-:Y:S02]  /*17870*/  FADD.FTZ R180, R185, R180 ;  /* 0x000000b4b9b47221 */ /* 0x000fe40000010000 */
[----:B------:R-:W-:Y:S01]  /*17880*/  FADD.FTZ R181, R181, R178 ;  /* 0x000000b2b5b57221 */ /* 0x000fe20000010000 */
[----:B----4-:R-:W-:Y:S01]  /*17890*/  F2FP.BF16.PACK_AB R147, R176, R187 ;  /* 0x000000bbb093723e */ /* 0x010fe200000010ff */
[----:B------:R-:W4:Y:S01]  /*178a0*/  MUFU.EX2 R172, R172 ;  /* 0x000000ac00ac7308 */ /* 0x000f220000000800 */
        /* <DEDUP_REMOVED lines=86> */
[----:B------:R-:W5:Y:S07]  /*17e10*/  LDSM.16.MT88.4 R28, [R230+0x12800] ;  /* 0x01280000e61c783b */ /* 0x000f6e0000004200 */
[C---:B------:R-:W-:Y:S08]  /*17e20*/  HMMA.16816.F32.BF16 R44, R4.reuse, R24, R44 ;  /* 0x00000018042c723c */ /* 0x040ff0000004182c */
        /* <DEDUP_REMOVED lines=14> */
[C---:B-----5:R-:W-:Y:S08]  /*17f10*/  HMMA.16816.F32.BF16 R84, R4.reuse, R28, R84 ;  /* 0x0000001c0454723c */ /* 0x060ff00000041854 */
        /* <DEDUP_REMOVED lines=30> */
[C---:B-1----:R-:W-:Y:S08]  /*18100*/  HMMA.16816.F32.BF16 R60, R4.reuse, R12, R60 ;  /* 0x0000000c043c723c */ /* 0x042ff0000004183c */
        /* <DEDUP_REMOVED lines=97> */
[----:B------:R-:W-:Y:S09]  /*18720*/  @!P0 BRA `(.L_x_5457) ;  /* 0x00003a3000008947 */ /* 0x000ff20003800000 */
[----:B------:R-:W-:Y:S01]  /*18730*/  IADD3 R2, R165, -0x2, RZ ;  /* 0xfffffffea5027810 */ /* 0x000fe20007ffe0ff */
[C---:B------:R-:W-:Y:S01]  /*18740*/  IMAD.SHL.U32 R248, R170.reuse, 0x20, RZ ;  /* 0x00000020aaf87824 */ /* 0x040fe200078e00ff */
[----:B------:R-:W-:Y:S01]  /*18750*/  SHF.L.U64.HI R242, R170, 0x5, R171 ;  /* 0x00000005aaf27819 */ /* 0x000fe200000102ab */
[C---:B------:R-:W-:Y:S01]  /*18760*/  IMAD.SHL.U32 R252, R168.reuse, 0x20, RZ ;  /* 0x00000020a8fc7824 */ /* 0x040fe200078e00ff */
[----:B------:R-:W-:Y:S01]  /*18770*/  SHF.L.U64.HI R250, R168, 0x5, R169 ;  /* 0x00000005a8fa7819 */ /* 0x000fe200000102a9 */
[----:B------:R1:W-:Y:S01]  /*18780*/  STL [R1], R2 ;  /* 0x0000000201007387 */ /* 0x0003e20000100800 */
[----:B------:R-:W-:Y:S01]  /*18790*/  MOV R0, R3 ;  /* 0x0000000300007202 */ /* 0x000fe20000000f00 */
[----:B------:R-:W-:-:S07]  /*187a0*/  IMAD.MOV.U32 R165, RZ, RZ, R164 ;  /* 0x000000ffffa57224 */ /* 0x000fce00078e00a4 */
.L_x_5466:
        /* <DEDUP_REMOVED lines=12> */
[----:B------:R-:W-:Y:S01]  /*18870*/  ULDC.64 UR4, c[0x0][0x118] ;  /* 0x0000460000047ab9 */ /* 0x000fe20000000a00 */
[----:B------:R-:W2:Y:S04]  /*18880*/  LDL R5, [R1] ;  /* 0x0000000001057983 */ /* 0x000ea80000100800 */
[----:B------:R-:W3:Y:S02]  /*18890*/  LD.E R11, [R2.64+0x170] ;  /* 0x00017004020b7980 */ /* 0x000ee4000c101900 */
[-C--:B---3--:R-:W-:Y:S02]  /*188a0*/  IABS R8, R11.reuse ;  /* 0x0000000b00087213 */ /* 0x088fe40000000000 */
[-C--:B------:R-:W-:Y:S02]  /*188b0*/  IABS R6, R11.reuse ;  /* 0x0000000b00067213 */ /* 0x080fe40000000000 */
[----:B------:R-:W1:Y:S03]  /*188c0*/  I2F.RP R9, R8 ;  /* 0x0000000800097306 */ /* 0x000e660000209400 */
[----:B------:R-:W-:Y:S07]  /*188d0*/  IMAD.MOV R6, RZ, RZ, -R6 ;  /* 0x000000ffff067224 */ /* 0x000fee00078e0a06 */
[----:B-1----:R-:W1:Y:S02]  /*188e0*/  MUFU.RCP R4, R9 ;  /* 0x0000000900047308 */ /* 0x002e640000001000 */
[----:B-1----:R-:W-:Y:S01]  /*188f0*/  IADD3 R14, R4, 0xffffffe, RZ ;  /* 0x0ffffffe040e7810 */ /* 0x002fe20007ffe0ff */
[----:B--2---:R-:W-:Y:S07]  /*18900*/  IMAD.SHL.U32 R4, R5, 0x40, RZ ;  /* 0x0000004005047824 */ /* 0x004fee00078e00ff */
        /* <DEDUP_REMOVED lines=54> */
.L_x_5459:
[----:B------:R-:W-:Y:S02]  /*18c70*/  ULDC.64 UR4, c[0x0][0x118] ;  /* 0x0000460000047ab9 */ /* 0x000fe40000000a00 */
[----:B------:R-:W2:Y:S02]  /*18c80*/  LD.E R8, [R2.64+0x40] ;  /* 0x0000400402087980 */ /* 0x000ea4000c101900 */
[----:B--2---:R-:W-:Y:S04]  /*18c90*/  LEA R8, -R8, RZ, 0x6 ;  /* 0x000000ff08087211 */ /* 0x004fe800078e31ff */
[----:B------:R-:W-:Y:S02]  /*18ca0*/  SHF.R.S32.HI R7, RZ, 0x1f, R8 ;  /* 0x0000001fff077819 */ /* 0x000fe40000011408 */
.L_x_5460:
[----:B------:R-:W-:Y:S05]  /*18cb0*/  BSYNC B0 ;  /* 0x0000000000007941 */ /* 0x000fea0003800000 */
.L_x_5458:
[C---:B------:R-:W-:Y:S01]  /*18cc0*/  LEA R246, P0, R8.reuse, R246, 0x1 ;  /* 0x000000f608f67211 */ /* 0x040fe200078008ff */
[----:B------:R-:W-:Y:S01]  /*18cd0*/  ULDC.64 UR4, c[0x0][0x118] ;  /* 0x0000460000047ab9 */ /* 0x000fe20000000a00 */
[----:B------:R-:W-:Y:S02]  /*18ce0*/  BSSY B1, `(.L_x_5461) ;  /* 0x0000159000017945 */ /* 0x000fe40003800000 */
[----:B------:R-:W-:Y:S02]  /*18cf0*/  LEA.HI.X R247, R8, R247, R7, 0x1, P0 ;  /* 0x000000f708f77211 */ /* 0x000fe400000f0c07 */
[----:B------:R-:W-:Y:S03]  /*18d00*/  IADD3 R12, P0, R248, R246, RZ ;  /* 0x000000f6f80c7210 */ /* 0x000fe60007f1e0ff */
[----:B------:R-:W-:Y:S01]  /*18d10*/  @!PT LDS RZ, [RZ] ;  /* 0x00000000fffff984 */ /* 0x000fe20000000800 */
[----:B------:R-:W-:Y:S01]  /*18d20*/  @!PT LDS RZ, [RZ] ;  /* 0x00000000fffff984 */ /* 0x000fe20000000800 */
[----:B------:R-:W-:Y:S01]  /*18d30*/  @!PT LDS RZ, [RZ] ;  /* 0x00000000fffff984 */ /* 0x000fe20000000800 */
[----:B------:R1:W-:Y:S02]  /*18d40*/  LDGSTS.E.BYPASS.LTC128B.128 [R249+0x10000], [R246.64] ;  /* 0x10000000f6f97fae */ /* 0x0003e4000b901d44 */
[----:B------:R-:W-:Y:S01]  /*18d50*/  IMAD.X R13, R242, 0x1, R247, P0 ;  /* 0x00000001f20d7824 */ /* 0x000fe200000e06f7 */
[----:B------:R-:W-:Y:S01]  /*18d60*/  IADD3 R6, P0, R248, R12, RZ ;  /* 0x0000000cf8067210 */ /* 0x000fe20007f1e0ff */
[----:B------:R1:W-:Y:S04]  /*18d70*/  LDGSTS.E.BYPASS.LTC128B.128 [R249+0x12000], [R246.64+0x80] ;  /* 0x12000080f6f97fae */ /* 0x0003e8000b901d44 */
[----:B------:R1:W-:Y:S01]  /*18d80*/  LDGSTS.E.BYPASS.LTC128B.128 [R249+0x14000], [R246.64+0x100] ;  /* 0x14000100f6f97fae */ /* 0x0003e2000b901d44 */
[----:B------:R-:W-:Y:S01]  /*18d90*/  IMAD.X R7, R242, 0x1, R13, P0 ;  /* 0x00000001f2077824 */ /* 0x000fe200000e060d */
        /* <DEDUP_REMOVED lines=217> */
[----:B------:R-:W-:Y:S01]  /*19b30*/  HMMA.16816.F32.BF16 R32, R192, R206, R32 ;  /* 0x000000cec020723c */ /* 0x000fe20000041820 */
[----:B------:R-:W2:Y:S07]  /*19b40*/  LDL R206, [R1] ;  /* 0x0000000001ce7983 */ /* 0x000eae0000100800 */
[C---:B-1----:R-:W-:Y:S08]  /*19b50*/  HMMA.16816.F32.BF16 R4, R176.reuse, R180, R4 ;  /* 0x000000b4b004723c */ /* 0x042ff00000041804 */
[C---:B------:R-:W-:Y:S08]  /*19b60*/  HMMA.16816.F32.BF16 R8, R176.reuse, R182, R8 ;  /* 0x000000b6b008723c */ /* 0x040ff00000041808 */
[C---:B------:R-:W-:Y:S08]  /*19b70*/  HMMA.16816.F32.BF16 R12, R176.reuse, R184, R12 ;  /* 0x000000b8b00c723c */ /* 0x040ff0000004180c */
[C---:B------:R-:W-:Y:S08]  /*19b80*/  HMMA.16816.F32.BF16 R16, R176.reuse, R186, R16 ;  /* 0x000000bab010723c */ /* 0x040ff00000041810 */
[C---:B----4-:R-:W-:Y:S08]  /*19b90*/  HMMA.16816.F32.BF16 R20, R176.reuse, R172, R20 ;  /* 0x000000acb014723c */ /* 0x050ff00000041814 */
[C---:B------:R-:W-:Y:S08]  /*19ba0*/  HMMA.16816.F32.BF16 R24, R176.reuse, R174, R24 ;  /* 0x000000aeb018723c */ /* 0x040ff00000041818 */
[C---:B-----5:R-:W-:Y:S08]  /*19bb0*/  HMMA.16816.F32.BF16 R28, R176.reuse, R188, R28 ;  /* 0x000000bcb01c723c */ /* 0x060ff0000004181c */
[----:B------:R-:W-:Y:S03]  /*19bc0*/  HMMA.16816.F32.BF16 R32, R176, R190, R32 ;  /* 0x000000beb020723c */ /* 0x000fe60000041820 */
[----:B--2---:R-:W-:Y:S11]  /*19bd0*/  ISETP.GT.AND P0, PT, R206, R234, PT ;  /* 0x000000eace00720c */ /* 0x004ff60003f04270 */
[----:B------:R-:W-:Y:S02]  /*19be0*/  @!UPT UIADD3 URZ, URZ, URZ, URZ ;  /* 0x0000003f3f3ff290 */ /* 0x000fe4000fffe03f */
[----:B------:R-:W-:-:S05]  /*19bf0*/  @!P0 BRA `(.L_x_5462) ;  /* 0x0000067000008947 */ /* 0x000fca0003800000 */
        /* <DEDUP_REMOVED lines=68> */
.L_x_5464:
[----:B------:R-:W-:Y:S02]  /*1a040*/  ULDC.64 UR4, c[0x0][0x118] ;  /* 0x0000460000047ab9 */ /* 0x000fe40000000a00 */
[----:B------:R-:W2:Y:S02]  /*1a050*/  LD.E R172, [R2.64+0x38] ;  /* 0x0000380402ac7980 */ /* 0x000ea4000c101900 */
[----:B--2---:R-:W-:Y:S04]  /*1a060*/  LEA R172, -R172, RZ, 0x6 ;  /* 0x000000ffacac7211 */ /* 0x004fe800078e31ff */
[----:B------:R-:W-:Y:S02]  /*1a070*/  SHF.R.S32.HI R171, RZ, 0x1f, R172 ;  /* 0x0000001fffab7819 */ /* 0x000fe400000114ac */
.L_x_5465:
[----:B------:R-:W-:Y:S05]  /*1a080*/  BSYNC B0 ;  /* 0x0000000000007941 */ /* 0x000fea0003800000 */
.L_x_5463:
[C---:B------:R-:W-:Y:S01]  /*1a090*/  LEA R236, P0, R172.reuse, R236, 0x1 ;  /* 0x000000ecacec7211 */ /* 0x040fe200078008ff */
[----:B------:R-:W-:Y:S03]  /*1a0a0*/  ULDC.64 UR4, c[0x0][0x118] ;  /* 0x0000460000047ab9 */ /* 0x000fe60000000a00 */
[----:B------:R-:W-:Y:S02]  /*1a0b0*/  LEA.HI.X R235, R172, R235, R171, 0x1, P0 ;  /* 0x000000ebaceb7211 */ /* 0x000fe400000f0cab */
[----:B------:R-:W-:Y:S03]  /*1a0c0*/  IADD3 R172, P0, R252, R236, RZ ;  /* 0x000000ecfcac7210 */ /* 0x000fe60007f1e0ff */
[--C-:B------:R-:W-:Y:S02]  /*1a0d0*/  IMAD.MOV.U32 R237, RZ, RZ, R235.reuse ;  /* 0x000000ffffed7224 */ /* 0x100fe400078e00eb */
[----:B------:R-:W-:Y:S01]  /*1a0e0*/  IMAD.X R173, R250, 0x1, R235, P0 ;  /* 0x00000001faad7824 */ /* 0x000fe200000e06eb */
[----:B------:R-:W-:Y:S02]  /*1a0f0*/  IADD3 R170, P0, R252, R172, RZ ;  /* 0x000000acfcaa7210 */ /* 0x000fe40007f1e0ff */
[----:B------:R-:W-:Y:S01]  /*1a100*/  @!PT LDS RZ, [RZ] ;  /* 0x00000000fffff984 */ /* 0x000fe20000000800 */
[----:B------:R-:W-:Y:S01]  /*1a110*/  @!PT LDS RZ, [RZ] ;  /* 0x00000000fffff984 */ /* 0x000fe20000000800 */
[----:B------:R-:W-:Y:S01]  /*1a120*/  @!PT LDS RZ, [RZ] ;  /* 0x00000000fffff984 */ /* 0x000fe20000000800 */
[----:B------:R1:W-:Y:S03]  /*1a130*/  LDGSTS.E.BYPASS.LTC128B.128 [R249+0x8000], [R236.64] ;  /* 0x08000000ecf97fae */ /* 0x0003e6000b901d44 */
[----:B------:R-:W-:Y:S01]  /*1a140*/  IMAD.X R171, R250, 0x1, R173, P0 ;  /* 0x00000001faab7824 */ /* 0x000fe200000e06ad */
[----:B------:R1:W-:Y:S01]  /*1a150*/  LDGSTS.E.BYPASS.LTC128B.128 [R249+0xa000], [R236.64+0x80] ;  /* 0x0a000080ecf97fae */ /* 0x0003e2000b901d44 */
[----:B------:R-:W-:Y:S03]  /*1a160*/  IADD3 R168, P0, R252, R170, RZ ;  /* 0x000000aafca87210 */ /* 0x000fe60007f1e0ff */
[----:B------:R1:W-:Y:S02]  /*1a170*/  LDGSTS.E.BYPASS.LTC128B.128 [R249+0xc000], [R236.64+0x100] ;  /* 0x0c000100ecf97fae */ /* 0x0003e4000b901d44 */
[----:B------:R-:W-:Y:S02]  /*1a180*/  IMAD.X R169, R250, 0x1, R171, P0 ;  /* 0x00000001faa97824 */ /* 0x000fe400000e06ab */
        /* <DEDUP_REMOVED lines=14> */
.L_x_5462:
[----:B------:R-:W-:Y:S05]  /*1a270*/  BSYNC B1 ;  /* 0x0000000000017941 */ /* 0x000fea0003800000 */
.L_x_5461:
        /* <DEDUP_REMOVED lines=14> */
[----:B------:R-:W4:Y:S01]  /*1a360*/  LDL.LU R237, [R1+0x4] ;  /* 0x0000040001ed7983 */ /* 0x000f220000300800 */
        /* <DEDUP_REMOVED lines=45> */
[----:B------:R-:W-:Y:S01]  /*1a640*/  FFMA.FTZ R193, R9, R166, -R199 ;  /* 0x000000a609c17223 */ /* 0x000fe200000108c7 */
[----:B------:R-:W-:Y:S01]  /*1a650*/  ISETP.GT.AND P0, PT, R206, R234, PT ;  /* 0x000000eace00720c */ /* 0x000fe20003f04270 */
        /* <DEDUP_REMOVED lines=222> */
[----:B------:R-:W-:Y:S01]  /*1b440*/  IADD3 R0, R206, -0x1, RZ ;  /* 0xffffffffce007810 */ /* 0x000fe20007ffe0ff */
[----:B------:R-:W-:Y:S01]  /*1b450*/  FADD.FTZ R191, R165, R191 ;  /* 0x000000bfa5bf7221 */ /* 0x000fe20000010000 */
[----:B------:R-:W-:Y:S01]  /*1b460*/  MOV R165, R164 ;  /* 0x000000a400a57202 */ /* 0x000fe20000000f00 */
[----:B------:R-:W-:Y:S01]  /*1b470*/  FADD.FTZ R189, R189, R188 ;  /* 0x000000bcbdbd7221 */ /* 0x000fe20000010000 */
[----:B-1----:R-:W-:Y:S01]  /*1b480*/  F2FP.BF16.PACK_AB R151, R207, R200 ;  /* 0x000000c8cf97723e */ /* 0x002fe200000010ff */
[----:B------:R-:W-:Y:S01]  /*1b490*/  FADD.FTZ R190, R190, R191 ;  /* 0x000000bfbebe7221 */ /* 0x000fe20000010000 */
[----:B------:R-:W1:Y:S03]  /*1b4a0*/  LDSM.16.MT88.4 R160, [R233+0x12800] ;  /* 0x01280000e9a0783b */ /* 0x000e660000004200 */
[----:B------:R-:W-:Y:S02]  /*1b4b0*/  FADD.FTZ R193, R193, R190 ;  /* 0x000000bec1c17221 */ /* 0x000fe40000010000 */
[C---:B------:R-:W-:Y:S05]  /*1b4c0*/  HMMA.16816.F32.BF16 R4, R148.reuse, R156, R4 ;  /* 0x0000009c9404723c */ /* 0x040fea0000041804 */
[----:B------:R-:W-:Y:S02]  /*1b4d0*/  FADD.FTZ R194, R194, R193 ;  /* 0x000000c1c2c27221 */ /* 0x000fe40000010000 */
        /* <DEDUP_REMOVED lines=164> */
[----:B------:R-:W-:Y:S04]  /*1bf20*/  STL [R1+0x4], R2 ;  /* 0x0000040201007387 */ /* 0x000fe80000100800 */
[----:B------:R2:W-:Y:S03]  /*1bf30*/  STL [R1], R0 ;  /* 0x0000000001007387 */ /* 0x0005e60000100800 */
[C---:B------:R-:W-:Y:S01]  /*1bf40*/  HMMA.16816.F32.BF16 R48, R20.reuse, R34, R48 ;  /* 0x000000221430723c */ /* 0x040fe20000041830 */
[----:B------:R-:W4:Y:S07]  /*1bf50*/  LDSM.16.MT88.4 R32, [R232+0x15800] ;  /* 0x01580000e820783b */ /* 0x000f2e0000004200 */
[C---:B-1----:R-:W-:Y:S08]  /*1bf60*/  HMMA.16816.F32.BF16 R52, R20.reuse, R28, R52 ;  /* 0x0000001c1434723c */ /* 0x042ff00000041834 */
[C---:B------:R-:W-:Y:S01]  /*1bf70*/  HMMA.16816.F32.BF16 R56, R20.reuse, R30, R56 ;  /* 0x0000001e1438723c */ /* 0x040fe20000041838 */
[----:B------:R-:W1:Y:S03]  /*1bf80*/  LDSM.16.MT88.4 R28, [R231+0x15800] ;  /* 0x01580000e71c783b */ /* 0x000e660000004200 */
[----:B--2---:R-:W-:Y:S04]  /*1bf90*/  MOV R0, R3 ;  /* 0x0000000300007202 */ /* 0x004fe80000000f00 */
        /* <DEDUP_REMOVED lines=28> */
.L_x_5457:
        /* <DEDUP_REMOVED lines=12> */
.L_x_5471:
        /* <DEDUP_REMOVED lines=8> */
.L_x_5472:
[----:B------:R-:W4:Y:S01]  /*1c2a0*/  S2R R9, SR_TID.X ;  /* 0x0000000000097919 */ /* 0x000f220000002100 */
[----:B---3--:R-:W-:Y:S01]  /*1c2b0*/  FADD.FTZ R6, R10, R12 ;  /* 0x0000000c0a067221 */ /* 0x008fe20000010000 */
[----:B------:R-:W-:Y:S01]  /*1c2c0*/  FSETP.NE.FTZ.AND P4, PT, R2, RZ, PT ;  /* 0x000000ff0200720b */ /* 0x000fe20003f95000 */
[----:B------:R-:W-:Y:S01]  /*1c2d0*/  ULDC.64 UR4, c[0x0][0x118] ;  /* 0x0000460000047ab9 */ /* 0x000fe20000000a00 */
[----:B------:R-:W-:Y:S01]  /*1c2e0*/  MOV R8, 0x3f800000 ;  /* 0x3f80000000087802 */ /* 0x000fe20000000f00 */
[----:B------:R-:W-:Y:S01]  /*1c2f0*/  BAR.SYNC.DEFER_BLOCKING 0x0 ;  /* 0x0000000000007b1d */ /* 0x000fe20000010000 */
[----:B------:R-:W-:Y:S02]  /*1c300*/  FSETP.NE.FTZ.AND P3, PT, R6, RZ, PT ;  /* 0x000000ff0600720b */ /* 0x000fe40003f75000 */
[----:B------:R-:W-:-:S07]  /*1c310*/  MOV R7, 0x3f800000 ;  /* 0x3f80000000077802 */ /* 0x000fce0000000f00 */
[----:B------:R-:W3:Y:S08]  /*1c320*/  @P4 MUFU.RCP R8, R2 ;  /* 0x0000000200084308 */ /* 0x000ef00000001000 */
[----:B------:R-:W1:Y:S01]  /*1c330*/  @P3 MUFU.RCP R7, R6 ;  /* 0x0000000600073308 */ /* 0x000e620000001000 */
[----:B----4-:R-:W-:-:S04]  /*1c340*/  SHF.R.S32.HI R10, RZ, 0x1f, R9 ;  /* 0x0000001fff0a7819 */ /* 0x010fc80000011409 */
[CC--:B------:R-:W-:Y:S02]  /*1c350*/  LEA.HI R11, R10.reuse, R9.reuse, RZ, 0x2 ;  /* 0x000000090a0b7211 */ /* 0x0c0fe400078f10ff */
[----:B------:R-:W-:Y:S01]  /*1c360*/  LEA.HI R10, R10, R9, RZ, 0x5 ;  /* 0x000000090a0a7211 */ /* 0x000fe200078f28ff */
[C---:B---3--:R-:W-:Y:S01]  /*1c370*/  FMUL.FTZ R160, R8.reuse, R160 ;  /* 0x000000a008a07220 */ /* 0x048fe20000410000 */
[--C-:B--2---:R-:W-:Y:S01]  /*1c380*/  SHF.R.S32.HI R12, RZ, 0x2, R11.reuse ;  /* 0x00000002ff0c7819 */ /* 0x104fe2000001140b */
[C---:B------:R-:W-:Y:S01]  /*1c390*/  FMUL.FTZ R161, R8.reuse, R161 ;  /* 0x000000a108a17220 */ /* 0x040fe20000410000 */
[----:B------:R-:W-:Y:S01]  /*1c3a0*/  SHF.R.S32.HI R13, RZ, 0x1f, R11 ;  /* 0x0000001fff0d7819 */ /* 0x000fe2000001140b */
[C---:B------:R-:W-:Y:S01]  /*1c3b0*/  FMUL.FTZ R156, R8.reuse, R156 ;  /* 0x0000009c089c7220 */ /* 0x040fe20000410000 */
[----:B------:R-:W-:Y:S01]  /*1c3c0*/  LOP3.LUT R16, R11, 0x1ffffffc, RZ, 0xc0, !PT ;  /* 0x1ffffffc0b107812 */ /* 0x000fe200078ec0ff */
[C---:B------:R-:W-:Y:S01]  /*1c3d0*/  FMUL.FTZ R157, R8.reuse, R157 ;  /* 0x0000009d089d7220 */ /* 0x040fe20000410000 */
[----:B------:R-:W-:Y:S01]  /*1c3e0*/  LEA.HI R13, R13, R12, RZ, 0x3 ;  /* 0x0000000c0d0d7211 */ /* 0x000fe200078f18ff */
[C---:B------:R-:W-:Y:S01]  /*1c3f0*/  FMUL.FTZ R36, R8.reuse, R36 ;  /* 0x0000002408247220 */ /* 0x040fe20000410000 */
[----:B------:R-:W-:Y:S01]  /*1c400*/  SHF.R.S32.HI R11, RZ, 0x5, R10 ;  /* 0x00000005ff0b7819 */ /* 0x000fe2000001140a */
[C---:B------:R-:W-:Y:S01]  /*1c410*/  FMUL.FTZ R37, R8.reuse, R37 ;  /* 0x0000002508257220 */ /* 0x040fe20000410000 */
[----:B------:R-:W-:Y:S01]  /*1c420*/  LOP3.LUT R13, R13, 0xfffffff8, RZ, 0xc0, !PT ;  /* 0xfffffff80d0d7812 */ /* 0x000fe200078ec0ff */
[----:B------:R-:W-:Y:S01]  /*1c430*/  FMUL.FTZ R40, R8, R40 ;  /* 0x0000002808287220 */ /* 0x000fe20000410000 */
[----:B------:R-:W-:Y:S01]  /*1c440*/  IADD3 R16, -R16, R9, RZ ;  /* 0x0000000910107210 */ /* 0x000fe20007ffe1ff */
[----:B------:R-:W-:Y:S01]  /*1c450*/  FMUL.FTZ R41, R8, R41 ;  /* 0x0000002908297220 */ /* 0x000fe20000410000 */
[----:B------:R-:W-:Y:S01]  /*1c460*/  IADD3 R12, R12, -R13, RZ ;  /* 0x8000000d0c0c7210 */ /* 0x000fe20007ffe0ff */
[C---:B------:R-:W-:Y:S01]  /*1c470*/  FMUL.FTZ R44, R8.reuse, R44 ;  /* 0x0000002c082c7220 */ /* 0x040fe20000410000 */
[----:B------:R-:W-:Y:S01]  /*1c480*/  LEA R13, R11, R16, 0x9 ;  /* 0x000000100b0d7211 */ /* 0x000fe200078e48ff */
[----:B------:R-:W-:Y:S01]  /*1c490*/  FMUL.FTZ R45, R8, R45 ;  /* 0x0000002d082d7220 */ /* 0x000fe20000410000 */
[----:B------:R-:W-:Y:S01]  /*1c4a0*/  SHF.L.U32 R14, R12, 0x6, RZ ;  /* 0x000000060c0e7819 */ /* 0x000fe200000006ff */
[----:B------:R-:W-:Y:S01]  /*1c4b0*/  FMUL.FTZ R48, R8, R48 ;  /* 0x0000003008307220 */ /* 0x000fe20000410000 */
[----:B------:R-:W-:Y:S01]  /*1c4c0*/  LOP3.LUT R15, R12, 0x1, RZ, 0xc0, !PT ;  /* 0x000000010c0f7812 */ /* 0x000fe200078ec0ff */
[----:B------:R-:W-:Y:S01]  /*1c4d0*/  FMUL.FTZ R49, R8, R49 ;  /* 0x0000003108317220 */ /* 0x000fe20000410000 */
[----:B------:R-:W-:Y:S01]  /*1c4e0*/  LOP3.LUT R14, R14, 0x1c0, RZ, 0xc0, !PT ;  /* 0x000001c00e0e7812 */ /* 0x000fe200078ec0ff */
[C---:B------:R-:W-:Y:S01]  /*1c4f0*/  FMUL.FTZ R52, R8.reuse, R52 ;  /* 0x0000003408347220 */ /* 0x040fe20000410000 */
[----:B------:R-:W-:Y:S01]  /*1c500*/  ISETP.NE.U32.AND P0, PT, R15, 0x1, PT ;  /* 0x000000010f00780c */ /* 0x000fe20003f05070 */
[----:B------:R-:W-:Y:S01]  /*1c510*/  FMUL.FTZ R53, R8, R53 ;  /* 0x0000003508357220 */ /* 0x000fe20000410000 */
[----:B------:R-:W-:Y:S01]  /*1c520*/  LEA.HI R14, R14, R14, RZ, 0x1d ;  /* 0x0000000e0e0e7211 */ /* 0x000fe200078fe8ff */
[----:B------:R-:W-:Y:S01]  /*1c530*/  FMUL.FTZ R56, R8, R56 ;  /* 0x0000003808387220 */ /* 0x000fe20000410000 */
[----:B------:R-:W-:Y:S01]  /*1c540*/  R2P PR, R12, 0x6 ;  /* 0x000000060c007804 */ /* 0x000fe20000000000 */
[C---:B------:R-:W-:Y:S01]  /*1c550*/  FMUL.FTZ R57, R8.reuse, R57 ;  /* 0x0000003908397220 */ /* 0x040fe20000410000 */
[----:B------:R-:W-:Y:S01]  /*1c560*/  LEA R13, R13, R14, 0x1 ;  /* 0x0000000e0d0d7211 */ /* 0x000fe200078e08ff */
[----:B------:R-:W-:-:S02]  /*1c570*/  FMUL.FTZ R60, R8, R60 ;  /* 0x0000003c083c7220 */ /* 0x000fc40000410000 */
[C---:B------:R-:W-:Y:S01]  /*1c580*/  FMUL.FTZ R61, R8.reuse, R61 ;  /* 0x0000003d083d7220 */ /* 0x040fe20000410000 */
[----:B------:R-:W-:Y:S01]  /*1c590*/  SHF.L.U32 R12, R13, 0x2, RZ ;  /* 0x000000020d0c7819 */ /* 0x000fe200000006ff */
[C---:B------:R-:W-:Y:S01]  /*1c5a0*/  FMUL.FTZ R64, R8.reuse, R64 ;  /* 0x0000004008407220 */ /* 0x040fe20000410000 */
[----:B------:R-:W-:Y:S01]  /*1c5b0*/  STS.64 [R13.X4], R160 ;  /* 0x000000a00d007388 */ /* 0x000fe20000004a00 */
[----:B------:R-:W-:Y:S01]  /*1c5c0*/  FMUL.FTZ R65, R8, R65 ;  /* 0x0000004108417220 */ /* 0x000fe20000410000 */
[----:B------:R-:W-:Y:S01]  /*1c5d0*/  IADD3 R14, R12, -0x20, RZ ;  /* 0xffffffe00c0e7810 */ /* 0x000fe20007ffe0ff */
[----:B------:R-:W-:Y:S01]  /*1c5e0*/  FMUL.FTZ R68, R8, R68 ;  /* 0x0000004408447220 */ /* 0x000fe20000410000 */
[----:B------:R-:W-:Y:S01]  /*1c5f0*/  @P0 IADD3 R14, R12, 0x20, RZ ;  /* 0x000000200c0e0810 */ /* 0x000fe20007ffe0ff */
        /* <DEDUP_REMOVED lines=42> */
[----:B------:R-:W-:Y:S01]  /*1c8a0*/  FMUL.FTZ R145, R8, R145 ;  /* 0x0000009108917220 */ /* 0x000fe20000410000 */
[----:B------:R-:W-:Y:S01]  /*1c8b0*/  MOV R8, 0x40 ;  /* 0x0000004000087802 */ /* 0x000fe20000000f00 */
[----:B-1----:R-:W-:-:S02]  /*1c8c0*/  FMUL.FTZ R163, R7, R163 ;  /* 0x000000a307a37220 */ /* 0x002fc40000410000 */
[C---:B------:R-:W-:Y:S02]  /*1c8d0*/  FMUL.FTZ R162, R7.reuse, R162 ;  /* 0x000000a207a27220 */ /* 0x040fe40000410000 */
[C---:B------:R-:W-:Y:S02]  /*1c8e0*/  FMUL.FTZ R159, R7.reuse, R159 ;  /* 0x0000009f079f7220 */ /* 0x040fe40000410000 */
[C---:B------:R-:W-:Y:S01]  /*1c8f0*/  FMUL.FTZ R158, R7.reuse, R158 ;  /* 0x0000009e079e7220 */ /* 0x040fe20000410000 */
[----:B------:R-:W-:Y:S01]  /*1c900*/  STS.64 [R13.X4+0x800], R162 ;  /* 0x000800a20d007388 */ /* 0x000fe20000004a00 */
        /* <DEDUP_REMOVED lines=62> */
[----:B------:R-:W-:Y:S02]  /*1ccf0*/  SEL R7, R8, 0xffffffc0, !P1 ;  /* 0xffffffc008077807 */ /* 0x000fe40004800000 */
[----:B------:R-:W-:Y:S02]  /*1cd00*/  MOV R8, 0x80 ;  /* 0x0000008000087802 */ /* 0x000fe40000000f00 */
[----:B------:R-:W-:Y:S02]  /*1cd10*/  IADD3 R15, R12, R7, RZ ;  /* 0x000000070c0f7210 */ /* 0x000fe40007ffe0ff */
[----:B------:R-:W-:-:S02]  /*1cd20*/  SEL R17, R8, 0xffffff80, !P2 ;  /* 0xffffff8008117807 */ /* 0x000fc40005000000 */
[-C--:B------:R-:W-:Y:S01]  /*1cd30*/  IADD3 R8, R7, R14.reuse, RZ ;  /* 0x0000000e07087210 */ /* 0x080fe20007ffe0ff */
[----:B------:R-:W-:Y:S01]  /*1cd40*/  STS.64 [R15], R36 ;  /* 0x000000240f007388 */ /* 0x000fe20000000a00 */
[-C--:B------:R-:W-:Y:S02]  /*1cd50*/  IADD3 R16, R12, R17.reuse, RZ ;  /* 0x000000110c107210 */ /* 0x080fe40007ffe0ff */
[----:B------:R-:W-:Y:S01]  /*1cd60*/  IADD3 R18, R17, R14, RZ ;  /* 0x0000000e11127210 */ /* 0x000fe20007ffe0ff */
[----:B------:R-:W-:Y:S01]  /*1cd70*/  STS.64 [R15+0x800], R38 ;  /* 0x000800260f007388 */ /* 0x000fe20000000a00 */
[-C--:B------:R-:W-:Y:S02]  /*1cd80*/  IADD3 R19, R15, R17.reuse, RZ ;  /* 0x000000110f137210 */ /* 0x080fe40007ffe0ff */
[----:B------:R-:W-:Y:S01]  /*1cd90*/  IADD3 R17, R8, R17, RZ ;  /* 0x0000001108117210 */ /* 0x000fe20007ffe0ff */
        /* <DEDUP_REMOVED lines=43> */
[----:B------:R1:W-:Y:S04]  /*1d050*/  STS.64 [R13.X4+0xc800], R126 ;  /* 0x00c8007e0d007388 */ /* 0x0003e80000004a00 */
        /* <DEDUP_REMOVED lines=14> */
[----:B-1----:R1:W4:Y:S04]  /*1d140*/  LD.E.64 R12, [R4.64+0xb0] ;  /* 0x0000b004040c7980 */ /* 0x002328000c101b00 */
[----:B--2---:R1:W2:Y:S04]  /*1d150*/  LD.E R8, [R4.64+0x60] ;  /* 0x0000600404087980 */ /* 0x0042a8000c101900 */
[----:B------:R-:W1:Y:S04]  /*1d160*/  S2R R21, SR_TID.X ;  /* 0x0000000000157919 */ /* 0x000e680000002100 */
[----:B------:R3:W5:Y:S04]  /*1d170*/  LD.E R7, [R4.64+0xcc] ;  /* 0x0000cc0404077980 */ /* 0x000768000c101900 */
[----:B------:R3:W5:Y:S04]  /*1d180*/  LD.E.64 R152, [R4.64+0x78] ;  /* 0x0000780404987980 */ /* 0x000768000c101b00 */
[----:B------:R3:W5:Y:S01]  /*1d190*/  LD.E.64 R154, [R4.64+0xa8] ;  /* 0x0000a804049a7980 */ /* 0x000762000c101b00 */
[----:B------:R-:W-:Y:S01]  /*1d1a0*/  LOP3.LUT R10, R10, 0xffffffe0, RZ, 0xc0, !PT ;  /* 0xffffffe00a0a7812 */ /* 0x000fe200078ec0ff */
[----:B------:R-:W3:Y:S01]  /*1d1b0*/  @P4 MUFU.LG2 R2, R2 ;  /* 0x0000000200024308 */ /* 0x000ee20000000c00 */
[----:B------:R-:W-:Y:S02]  /*1d1c0*/  BSSY B0, `(.L_x_5469) ;  /* 0x0000053000007945 */ /* 0x000fe40003800000 */
[----:B------:R-:W-:Y:S01]  /*1d1d0*/  IADD3 R9, -R10, R9, RZ ;  /* 0x000000090a097210 */ /* 0x000fe20007ffe1ff */
[----:B------:R-:W-:Y:S03]  /*1d1e0*/  BAR.SYNC.DEFER_BLOCKING 0x0 ;  /* 0x0000000000007b1d */ /* 0x000fe60000010000 */
[----:B------:R-:W-:-:S02]  /*1d1f0*/  LOP3.LUT P0, RZ, R9, 0x3, RZ, 0xc0, !PT ;  /* 0x0000000309ff7812 */ /* 0x000fc4000780c0ff */
[----:B-1----:R-:W-:Y:S01]  /*1d200*/  SHF.R.S32.HI R14, RZ, 0x1f, R21 ;  /* 0x0000001fff0e7819 */ /* 0x002fe20000011415 */
[----:B------:R-:W1:Y:S03]  /*1d210*/  @P3 MUFU.LG2 R6, R6 ;  /* 0x0000000600063308 */ /* 0x000e660000000c00 */
[----:B------:R-:W-:Y:S01]  /*1d220*/  LEA.HI R15, R14, R21, RZ, 0x4 ;  /* 0x000000150e0f7211 */ /* 0x000fe200078f20ff */
[----:B---3--:R-:W-:-:S03]  /*1d230*/  @P4 FMUL.FTZ R145, R2, 0.69314718246459960938 ;  /* 0x3f31721802914820 */ /* 0x008fc60000410000 */
[----:B------:R-:W-:Y:S02]  /*1d240*/  LOP3.LUT R14, R15, 0xfffffff0, RZ, 0xc0, !PT ;  /* 0xfffffff00f0e7812 */ /* 0x000fe400078ec0ff */
[----:B------:R-:W-:Y:S02]  /*1d250*/  SHF.R.S32.HI R15, RZ, 0x4, R15 ;  /* 0x00000004ff0f7819 */ /* 0x000fe4000001140f */
[----:B------:R-:W-:Y:S02]  /*1d260*/  IADD3 R14, -R14, R21, RZ ;  /* 0x000000150e0e7210 */ /* 0x000fe40007ffe1ff */
[----:B------:R-:W-:Y:S02]  /*1d270*/  SHF.L.U32 R18, R15, 0x6, RZ ;  /* 0x000000060f127819 */ /* 0x000fe400000006ff */
[----:B------:R-:W-:Y:S01]  /*1d280*/  LEA.HI R16, R14, R14, RZ, 0x1 ;  /* 0x0000000e0e107211 */ /* 0x000fe200078f08ff */
[----:B-1----:R-:W-:Y:S01]  /*1d290*/  @P3 FMUL.FTZ R6, R6, 0.69314718246459960938 ;  /* 0x3f31721806063820 */ /* 0x002fe20000410000 */
[----:B------:R-:W-:-:S02]  /*1d2a0*/  LOP3.LUT R18, R18, 0x1c0, RZ, 0xc0, !PT ;  /* 0x000001c012127812 */ /* 0x000fc400078ec0ff */
[----:B------:R-:W-:Y:S02]  /*1d2b0*/  SHF.L.U32 R17, R16, 0x2, RZ ;  /* 0x0000000210117819 */ /* 0x000fe400000006ff */
[----:B------:R-:W-:Y:S02]  /*1d2c0*/  SHF.R.U32.HI R4, RZ, 0x3, R18 ;  /* 0x00000003ff047819 */ /* 0x000fe40000011612 */
[----:B------:R-:W-:Y:S02]  /*1d2d0*/  LOP3.LUT R17, R18, 0x38, R17, 0xf8, !PT ;  /* 0x0000003812117812 */ /* 0x000fe400078ef811 */
[----:B------:R-:W-:Y:S02]  /*1d2e0*/  LOP3.LUT R5, R16, 0xffffffe, RZ, 0xc0, !PT ;  /* 0x0ffffffe10057812 */ /* 0x000fe400078ec0ff */
[----:B------:R-:W-:Y:S02]  /*1d2f0*/  LOP3.LUT R4, R17, R4, RZ, 0x3c, !PT ;  /* 0x0000000411047212 */ /* 0x000fe400078e3cff */
[----:B------:R-:W-:-:S04]  /*1d300*/  IADD3 R5, R14, -R5, RZ ;  /* 0x800000050e057210 */ /* 0x000fc80007ffe0ff */
[----:B------:R-:W-:Y:S02]  /*1d310*/  LEA R5, R5, R4, 0x2 ;  /* 0x0000000405057211 */ /* 0x000fe400078e10ff */
[----:B------:R-:W-:-:S03]  /*1d320*/  SHF.R.S32.HI R4, RZ, 0x1f, R11 ;  /* 0x0000001fff047819 */ /* 0x000fc6000001140b */
[----:B------:R-:W1:Y:S01]  /*1d330*/  LDS.128 R140, [R5.X4] ;  /* 0x00000000058c7984 */ /* 0x000e620000004c00 */
[----:B------:R-:W-:Y:S02]  /*1d340*/  LEA.HI R10, R4, R11, RZ, 0x2 ;  /* 0x0000000b040a7211 */ /* 0x000fe400078f10ff */
[----:B------:R-:W-:Y:S01]  /*1d350*/  SHF.R.S32.HI R4, RZ, 0x1f, R9 ;  /* 0x0000001fff047819 */ /* 0x000fe20000011409 */
[----:B------:R-:W3:Y:S01]  /*1d360*/  LDS.128 R136, [R5.X4+0x800] ;  /* 0x0008000005887984 */ /* 0x000ee20000004c00 */
[----:B------:R-:W-:Y:S02]  /*1d370*/  LOP3.LUT R10, R10, 0xffffffc, RZ, 0xc0, !PT ;  /* 0x0ffffffc0a0a7812 */ /* 0x000fe400078ec0ff */
[----:B------:R-:W-:Y:S01]  /*1d380*/  LEA.HI R4, R4, R9, RZ, 0x2 ;  /* 0x0000000904047211 */ /* 0x000fe200078f10ff */
[----:B------:R-:W1:Y:S01]  /*1d390*/  LDS.128 R132, [R5.X4+0x1000] ;  /* 0x0010000005847984 */ /* 0x000e620000004c00 */
[----:B------:R-:W-:Y:S02]  /*1d3a0*/  IADD3 R11, -R10, R11, RZ ;  /* 0x0000000b0a0b7210 */ /* 0x000fe40007ffe1ff */
[----:B------:R-:W-:Y:S01]  /*1d3b0*/  SHF.L.U32 R10, R239, 0x6, RZ ;  /* 0x00000006ef0a7819 */ /* 0x000fe200000006ff */
[----:B------:R-:W1:Y:S01]  /*1d3c0*/  LDS.128 R128, [R5.X4+0x1800] ;  /* 0x0018000005807984 */ /* 0x000e620000004c00 */
[----:B------:R-:W-:-:S02]  /*1d3d0*/  SHF.R.S32.HI R4, RZ, 0x2, R4 ;  /* 0x00000002ff047819 */ /* 0x000fc40000011404 */
[----:B------:R-:W-:Y:S01]  /*1d3e0*/  MOV R9, 0xff800000 ;  /* 0xff80000000097802 */ /* 0x000fe20000000f00 */
[----:B------:R-:W1:Y:S01]  /*1d3f0*/  LDS.128 R124, [R5.X4+0x2000] ;  /* 0x00200000057c7984 */ /* 0x000e620000004c00 */
[----:B-----5:R-:W-:Y:S01]  /*1d400*/  @P3 FFMA.FTZ R9, R3, R0, R6 ;  /* 0x0000000003093223 */ /* 0x020fe20000010006 */
[----:B------:R-:W-:Y:S02]  /*1d410*/  LEA R4, R11, R4, 0x4 ;  /* 0x000000040b047211 */ /* 0x000fe400078e20ff */
        /* <DEDUP_REMOVED lines=27> */
[----:B---3--:R-:W-:Y:S01]  /*1d5d0*/  MOV R5, 0xff800000 ;  /* 0xff80000000057802 */ /* 0x008fe20000000f00 */
[----:B------:R-:W-:-:S02]  /*1d5e0*/  @P4 FFMA.FTZ R5, R164, R0, R145 ;  /* 0x00000000a4054223 */ /* 0x000fc40000010091 */
[----:B----4-:R-:W-:-:S04]  /*1d5f0*/  IMAD R12, R12, UR8, R243 ;  /* 0x000000080c0c7c24 */ /* 0x010fc8000f8e02f3 */
[----:B--2---:R-:W-:-:S04]  /*1d600*/  IMAD R8, R12, R8, R241 ;  /* 0x000000080c087224 */ /* 0x004fc800078e02f1 */
[----:B------:R-:W-:Y:S01]  /*1d610*/  IMAD R8, R13, R8, R10 ;  /* 0x000000080d087224 */ /* 0x000fe200078e020a */
[----:B------:R-:W-:Y:S05]  /*1d620*/  @P0 BRA `(.L_x_5470) ;  /* 0x000000c000000947 */ /* 0x000fea0003800000 */
[----:B-1----:R-:W-:Y:S01]  /*1d630*/  IMAD R3, R239, -0x40, R240 ;  /* 0xffffffc0ef037824 */ /* 0x002fe200078e02f0 */
        /* <DEDUP_REMOVED lines=11> */
.L_x_5470:
[----:B-1----:R-:W-:Y:S05]  /*1d6f0*/  BSYNC B0 ;  /* 0x0000000000007941 */ /* 0x002fea0003800000 */
.L_x_5469:
[----:B------:R-:W-:Y:S01]  /*1d700*/  IMAD.SHL.U32 R4, R14, 0x4, RZ ;  /* 0x000000040e047824 */ /* 0x000fe200078e00ff */
[----:B------:R-:W-:Y:S01]  /*1d710*/  IADD3 R3, R15, 0x8, RZ ;  /* 0x000000080f037810 */ /* 0x000fe20007ffe0ff */
[----:B------:R-:W-:Y:S01]  /*1d720*/  IMAD R240, R239, -0x40, R240 ;  /* 0xffffffc0eff07824 */ /* 0x000fe200078e02f0 */
[----:B------:R-:W-:Y:S01]  /*1d730*/  ULDC.64 UR4, c[0x0][0x118] ;  /* 0x0000460000047ab9 */ /* 0x000fe20000000a00 */
[----:B------:R-:W-:Y:S01]  /*1d740*/  IMAD R7, R8, R7, RZ ;  /* 0x0000000708077224 */ /* 0x000fe200078e02ff */
[----:B------:R-:W-:Y:S01]  /*1d750*/  SHF.R.S32.HI R5, RZ, 0x1f, R4 ;  /* 0x0000001fff057819 */ /* 0x000fe20000011404 */
[----:B------:R-:W-:Y:S01]  /*1d760*/  IMAD.MOV.U32 R239, RZ, RZ, 0x0 ;  /* 0x00000000ffef7424 */ /* 0x000fe200078e00ff */
[----:B------:R-:W-:-:S02]  /*1d770*/  ISETP.GE.AND P5, PT, R3, R240, PT ;  /* 0x000000f00300720c */ /* 0x000fc40003fa6270 */
[C---:B------:R-:W-:Y:S01]  /*1d780*/  IADD3 R3, R15.reuse, 0x18, RZ ;  /* 0x000000180f037810 */ /* 0x040fe20007ffe0ff */
[C---:B------:R-:W-:Y:S01]  /*1d790*/  IMAD.WIDE R10, R15.reuse, 0x100, R4 ;  /* 0x000001000f0a7825 */ /* 0x040fe200078e0204 */
[----:B------:R-:W-:Y:S02]  /*1d7a0*/  IADD3 R5, R15, 0x10, RZ ;  /* 0x000000100f057810 */ /* 0x000fe40007ffe0ff */
[----:B------:R-:W-:Y:S02]  /*1d7b0*/  ISETP.GE.AND P3, PT, R3, R240, PT ;  /* 0x000000f00300720c */ /* 0x000fe40003f66270 */
[----:B------:R-:W-:Y:S02]  /*1d7c0*/  IADD3 R9, P0, R10, R7, RZ ;  /* 0x000000070a097210 */ /* 0x000fe40007f1e0ff */
[----:B------:R-:W-:Y:S02]  /*1d7d0*/  IADD3 R3, R15, 0x30, RZ ;  /* 0x000000300f037810 */ /* 0x000fe40007ffe0ff */
[----:B------:R-:W-:-:S02]  /*1d7e0*/  LEA.HI.X.SX32 R0, R7, R11, 0x1, P0 ;  /* 0x0000000b07007211 */ /* 0x000fc400000f0eff */
[----:B------:R-:W-:Y:S02]  /*1d7f0*/  LEA R8, P0, R9, R152, 0x2 ;  /* 0x0000009809087211 */ /* 0x000fe400078010ff */
[-C--:B------:R-:W-:Y:S02]  /*1d800*/  ISETP.GE.AND P4, PT, R5, R240.reuse, PT ;  /* 0x000000f00500720c */ /* 0x080fe40003f86270 */
[----:B------:R-:W-:Y:S02]  /*1d810*/  LEA.HI.X R9, R9, R153, R0, 0x2, P0 ;  /* 0x0000009909097211 */ /* 0x000fe400000f1400 */
[-C--:B------:R-:W-:Y:S02]  /*1d820*/  ISETP.GE.AND P0, PT, R3, R240.reuse, PT ;  /* 0x000000f00300720c */ /* 0x080fe40003f06270 */
[C---:B------:R-:W-:Y:S01]  /*1d830*/  ISETP.GE.AND P6, PT, R15.reuse, R240, PT ;  /* 0x000000f00f00720c */ /* 0x040fe20003fc6270 */
[----:B------:R1:W-:Y:S01]  /*1d840*/  @!P5 ST.E.128 [R8.64+0x2000], R136 ;  /* 0x002000880800d985 */ /* 0x0003e2000c101d04 */
[----:B------:R-:W-:-:S02]  /*1d850*/  IADD3 R7, R15, 0x20, RZ ;  /* 0x000000200f077810 */ /* 0x000fc40007ffe0ff */
[C---:B------:R-:W-:Y:S01]  /*1d860*/  IADD3 R5, R15.reuse, 0x28, RZ ;  /* 0x000000280f057810 */ /* 0x040fe20007ffe0ff */
[----:B------:R1:W-:Y:S01]  /*1d870*/  @!P5 ST.E.128 [R8.64+0x2100], R104 ;  /* 0x002100680800d985 */ /* 0x0003e2000c101d04 */
[----:B------:R-:W-:Y:S02]  /*1d880*/  IADD3 R15, R15, 0x38, RZ ;  /* 0x000000380f0f7810 */ /* 0x000fe40007ffe0ff */
[-C--:B------:R-:W-:Y:S01]  /*1d890*/  ISETP.GE.AND P2, PT, R7, R240.reuse, PT ;  /* 0x000000f00700720c */ /* 0x080fe20003f46270 */
[----:B------:R1:W-:Y:S01]  /*1d8a0*/  @!P5 ST.E.128 [R8.64+0x2200], R72 ;  /* 0x002200480800d985 */ /* 0x0003e2000c101d04 */
[----:B------:R-:W-:-:S03]  /*1d8b0*/  ISETP.GE.AND P1, PT, R5, R240, PT ;  /* 0x000000f00500720c */ /* 0x000fc60003f26270 */
[----:B------:R1:W-:Y:S04]  /*1d8c0*/  @!P0 ST.E.128 [R8.64+0xc000], R116 ;  /* 0x00c0007408008985 */ /* 0x0003e8000c101d04 */
[----:B------:R1:W-:Y:S04]  /*1d8d0*/  @!P0 ST.E.128 [R8.64+0xc100], R84 ;  /* 0x00c1005408008985 */ /* 0x0003e8000c101d04 */
[----:B------:R1:W-:Y:S04]  /*1d8e0*/  @!P0 ST.E.128 [R8.64+0xc200], R52 ;  /* 0x00c2003408008985 */ /* 0x0003e8000c101d04 */
[----:B------:R1:W-:Y:S01]  /*1d8f0*/  @!P0 ST.E.128 [R8.64+0xc300], R20 ;  /* 0x00c3001408008985 */ /* 0x0003e2000c101d04 */
[----:B------:R-:W-:-:S03]  /*1d900*/  ISETP.GE.AND P0, PT, R15, R240, PT ;  /* 0x000000f00f00720c */ /* 0x000fc60003f06270 */
[----:B------:R1:W-:Y:S04]  /*1d910*/  @!P6 ST.E.128 [R8.64+0x100], R108 ;  /* 0x0001006c0800e985 */ /* 0x0003e8000c101d04 */
        /* <DEDUP_REMOVED lines=19> */
[----:B------:R1:W-:Y:S04]  /*1da50*/  @!P6 ST.E.64 [R8.64], R140 ;  /* 0x0000008c0800e985 */ /* 0x0003e8000c101b04 */
[----:B------:R1:W-:Y:S01]  /*1da60*/  @!P6 ST.E.64 [R8.64+0x8], R142 ;  /* 0x0000088e0800e985 */ /* 0x0003e2000c101b04 */
[----:B------:R-:W-:Y:S05]  /*1da70*/  @P0 RET.REL.NODEC R238 `(_ZN5flash24flash_fwd_splitkv_kernelI23Flash_fwd_kernel_traitsILi256ELi64ELi64ELi4ELb0ELb0EN7cutlass10bfloat16_tE19Flash_kernel_traitsILi256ELi64ELi64ELi4ES3_EELb0ELb0ELb0ELb0ELb1ELb0ELb1ELb1EEEvNS_16Flash_fwd_paramsE) ;  /* 0xfffe2580ee000950 */ /* 0x000fea0003c3ffff */
[----:B------:R-:W-:Y:S01]  /*1da80*/  MOV R239, 0x0 ;  /* 0x0000000000ef7802 */ /* 0x000fe20000000f00 */
[----:B------:R-:W-:-:S02]  /*1da90*/  ULDC.64 UR4, c[0x0][0x118] ;  /* 0x0000460000047ab9 */ /* 0x000fc40000000a00 */
[----:B------:R2:W-:Y:S04]  /*1daa0*/  ST.E.128 [R8.64+0xe000], R112 ;  /* 0x00e0007008007985 */ /* 0x0005e8000c101d04 */
[----:B------:R2:W-:Y:S04]  /*1dab0*/  ST.E.128 [R8.64+0xe100], R80 ;  /* 0x00e1005008007985 */ /* 0x0005e8000c101d04 */
[----:B------:R2:W-:Y:S04]  /*1dac0*/  ST.E.128 [R8.64+0xe200], R48 ;  /* 0x00e2003008007985 */ /* 0x0005e8000c101d04 */
[----:B------:R2:W-:Y:S01]  /*1dad0*/  ST.E.128 [R8.64+0xe300], R16 ;  /* 0x00e3001008007985 */ /* 0x0005e2000c101d04 */
[----:B------:R-:W-:Y:S05]  /*1dae0*/  RET.REL.NODEC R238 `(_ZN5flash24flash_fwd_splitkv_kernelI23Flash_fwd_kernel_traitsILi256ELi64ELi64ELi4ELb0ELb0EN7cutlass10bfloat16_tE19Flash_kernel_traitsILi256ELi64ELi64ELi4ES3_EELb0ELb0ELb0ELb0ELb1ELb0ELb1ELb1EEEvNS_16Flash_fwd_paramsE) ;  /* 0xfffe2510ee007950 */ /* 0x000fea0003c3ffff */
.L_x_5467:
[----:B------:R2:W5:Y:S01]  /*1daf0*/  LDL R12, [R1+0x4] ;  /* 0x00000400010c7983 */ /* 0x0005620000100800 */
[----:B------:R-:W-:-:S02]  /*1db00*/  MOV R9, 0x2 ;  /* 0x0000000200097802 */ /* 0x000fc40000000f00 */
[----:B------:R-:W-:Y:S02]  /*1db10*/  MOV R8, 0x1db30 ;  /* 0x0001db3000087802 */ /* 0x000fe40000000f00 */
[----:B-12--5:R-:W-:Y:S05]  /*1db20*/  CALL.REL.NOINC `($__internal_26_$__cuda_sm70_shflsync_bfly_p) ;  /* 0x000000f000007944 */ /* 0x026fea0003c00000 */
[----:B-12---:R-:W-:Y:S05]  /*1db30*/  BRA `(.L_x_5471) ;  /* 0xffffe6e000007947 */ /* 0x006fea000383ffff */
.L_x_5468:
[----:B------:R-:W-:Y:S01]  /*1db40*/  IMAD.MOV.U32 R12, RZ, RZ, R11 ;  /* 0x000000ffff0c7224 */ /* 0x000fe200078e000b */
[----:B------:R-:W-:Y:S02]  /*1db50*/  MOV R9, 0x1 ;  /* 0x0000000100097802 */ /* 0x000fe40000000f00 */
[----:B------:R-:W-:Y:S02]  /*1db60*/  MOV R8, 0x1db80 ;  /* 0x0001db8000087802 */ /* 0x000fe40000000f00 */
[----:B-1---5:R-:W-:Y:S05]  /*1db70*/  CALL.REL.NOINC `($__internal_26_$__cuda_sm70_shflsync_bfly_p) ;  /* 0x000000a000007944 */ /* 0x022fea0003c00000 */
[----:B--2---:R-:W-:Y:S01]  /*1db80*/  FADD.FTZ R2, R11, R10 ;  /* 0x0000000a0b027221 */ /* 0x004fe20000010000 */
[----:B-1----:R-:W-:Y:S02]  /*1db90*/  MOV R12, R251 ;  /* 0x000000fb000c7202 */ /* 0x002fe40000000f00 */
[----:B------:R-:W-:Y:S02]  /*1dba0*/  MOV R9, 0x2 ;  /* 0x0000000200097802 */ /* 0x000fe40000000f00 */
[----:B------:R-:W-:Y:S02]  /*1dbb0*/  MOV R8, 0x1dbd0 ;  /* 0x0001dbd000087802 */ /* 0x000fe40000000f00 */
[----:B------:R-:W-:Y:S05]  /*1dbc0*/  CALL.REL.NOINC `($__internal_26_$__cuda_sm70_shflsync_bfly_p) ;  /* 0x0000005000007944 */ /* 0x000fea0003c00000 */
[----:B-12---:R-:W-:Y:S01]  /*1dbd0*/  FADD.FTZ R12, R251, R10 ;  /* 0x0000000afb0c7221 */ /* 0x006fe20000010000 */
[----:B------:R-:W-:Y:S02]  /*1dbe0*/  MOV R9, 0x1 ;  /* 0x0000000100097802 */ /* 0x000fe40000000f00 */
[----:B------:R-:W-:-:S02]  /*1dbf0*/  MOV R8, 0x1dc10 ;  /* 0x0001dc1000087802 */ /* 0x000fc40000000f00 */
[----:B------:R-:W-:Y:S05]  /*1dc00*/  CALL.REL.NOINC `($__internal_26_$__cuda_sm70_shflsync_bfly_p) ;  /* 0x0000001000007944 */ /* 0x000fea0003c00000 */
[----:B-12---:R-:W-:Y:S05]  /*1dc10*/  BRA `(.L_x_5472) ;  /* 0xffffe68000007947 */ /* 0x006fea000383ffff */
        .weak           $__internal_26_$__cuda_sm70_shflsync_bfly_p
        .type           $__internal_26_$__cuda_sm70_shflsync_bfly_p,@function
        .size           $__internal_26_$__cuda_sm70_shflsync_bfly_p,(.L_x_8897 - $__internal_26_$__cuda_sm70_shflsync_bfly_p)
$__internal_26_$__cuda_sm70_shflsync_bfly_p:
[----:B------:R-:W-:Y:S01]  /*1dc20*/  MOV R14, R8 ;  /* 0x00000008000e7202 */ /* 0x000fe20000000f00 */
[----:B------:R-:W-:Y:S04]  /*1dc30*/  WARPSYNC R6 ;  /* 0x0000000600007348 */ /* 0x000fe80003800000 */
[----:B------:R-:W-:Y:S01]  /*1dc40*/  MOV R15, 0x0 ;  /* 0x00000000000f7802 */ /* 0x000fe20000000f00 */
[----:B------:R1:W2:Y:S03]  /*1dc50*/  SHFL.BFLY PT, R10, R12, R9, R7 ;  /* 0x0c0000090c0a7389 */ /* 0x0002a600000e0007 */
[----:B------:R-:W-:Y:S05]  /*1dc60*/  RET.REL.NODEC R14 `(_ZN5flash24flash_fwd_splitkv_kernelI23Flash_fwd_kernel_traitsILi256ELi64ELi64ELi4ELb0ELb0EN7cutlass10bfloat16_tE19Flash_kernel_traitsILi256ELi64ELi64ELi4ES3_EELb0ELb0ELb0ELb0ELb1ELb0ELb1ELb1EEEvNS_16Flash_fwd_paramsE) ;  /* 0xfffe23900e007950 */ /* 0x000fea0003c3ffff */
.L_x_5473:
        /* <DEDUP_REMOVED lines=9> */
.L_x_8897:


//--------------------- .text._ZN5flash24flash_fwd_splitkv_kernelI23Flash_fwd_kernel_traitsILi256ELi64ELi64ELi4ELb0ELb0EN7cutlass10bfloat16_tE19Flash_kernel_traitsILi256ELi64ELi64ELi4ES3_EELb0ELb0ELb0ELb0ELb1ELb1ELb1ELb1EEEvNS_16Flash_fwd_paramsE --------------------------
	.section	.text._ZN5flash24flash_fwd_splitkv_kernelI23Flash_fwd_kernel_traitsILi256ELi64ELi64ELi4ELb0ELb0EN7cutlass10bfloat16_tE19Flash_kernel_traitsILi256ELi64ELi64ELi4ES3_EELb0ELb0ELb0ELb0ELb1ELb1ELb1ELb1EEEvNS_16Flash_fwd_paramsE,"ax",@progbits
	.sectioninfo	@"SHI_REGISTERS=255"
	.align	128
        .global         _ZN5flash24flash_fwd_splitkv_kernelI23Flash_fwd_kernel_traitsILi256ELi64ELi64ELi4ELb0ELb0EN7cutlass10bfloat16_tE19Flash_kernel_traitsILi256ELi64ELi64ELi4ES3_EELb0ELb0ELb0ELb0ELb1ELb1ELb1ELb1EEEvNS_16Flash_fwd_paramsE
        .type           _ZN5flash24flash_fwd_splitkv_kernelI23Flash_fwd_kernel_traitsILi256ELi64ELi64ELi4ELb0ELb0EN7cutlass10bfloat16_tE19Flash_kernel_traitsILi256ELi64ELi64ELi4ES3_EELb0ELb0ELb0ELb0ELb1ELb1ELb1ELb1EEEvNS_16Flash_fwd_paramsE,@function
        .size           _ZN5flash24flash_fwd_splitkv_kernelI23Flash_fwd_kernel_traitsILi256ELi64ELi64ELi4ELb0ELb0EN7cutlass10bfloat16_tE19Flash_kernel_traitsILi256ELi64ELi64ELi4ES3_EELb0ELb0ELb0ELb0ELb1ELb1ELb1ELb1EEEvNS_16Flash_fwd_paramsE,(.L_x_8899 - _ZN5flash24flash_fwd_splitkv_kernelI23Flash_fwd_kernel_traitsILi256ELi64ELi64ELi4ELb0ELb0EN7cutlass10bfloat16_tE19Flash_kernel_traitsILi256ELi64ELi64ELi4ES3_EELb0ELb0ELb0ELb0ELb1ELb1ELb1ELb1EEEvNS_16Flash_fwd_paramsE)
        .other          _ZN5flash24flash_fwd_splitkv_kernelI23Flash_fwd_kernel_traitsILi256ELi64ELi64ELi4ELb0ELb0EN7cutlass10bfloat16_tE19Flash_kernel_traitsILi256ELi64ELi64ELi4ES3_EELb0ELb0ELb0ELb0ELb1ELb1ELb1ELb1EEEvNS_16Flash_fwd_paramsE,@"STO_CUDA_ENTRY STV_DEFAULT"
_ZN5flash24flash_fwd_splitkv_kernelI23Flash_fwd_kernel_traitsILi256ELi64ELi64ELi4ELb0ELb0EN7cutlass10bfloat16_tE19Flash_kernel_traitsILi256ELi64ELi64ELi4ES3_EELb0ELb0ELb0ELb0ELb1ELb1ELb1ELb1EEEvNS_16Flash_fwd_paramsE:
.text._ZN5flash24flash_fwd_splitkv_kernelI23Flash_fwd_kernel_traitsILi256ELi64ELi64ELi4ELb0ELb0EN7cutlass10bfloat16_tE19Flash_kernel_traitsILi256ELi64ELi64ELi4ES3_EELb0ELb0ELb0ELb0ELb1ELb1ELb1ELb1EEEvNS_16Flash_fwd_paramsE:
        /* <DEDUP_REMOVED lines=30> */
[----:B---34-:R-:W-:Y:S05]  /*01e0*/  CALL.REL.NOINC `($_ZN5flash24flash_fwd_splitkv_kernelI23Flash_fwd_kernel_traitsILi256ELi64ELi64ELi4ELb0ELb0EN7cutlass10bfloat16_tE19Flash_kernel_traitsILi256ELi64ELi64ELi4ES3_EELb0ELb0ELb0ELb0ELb1ELb1ELb1ELb1EEEvNS_16Flash_fwd_paramsE$_ZN5flash30compute_attn_1rowblock_splitkvI23Flash_fwd_kernel_traitsILi256ELi64ELi64ELi4ELb0ELb0EN7cutlass10bfloat16_tE19Flash_kernel_traitsILi256ELi64ELi64ELi4ES3_EELb0ELb0ELb0ELb0ELb1ELb1ELb1ELb1ENS_16Flash_fwd_paramsEEEvRKT8_iiiii) ;  /* 0x0000002000007944 */ /* 0x018fea0003c00000 */
[----:B------:R-:W-:Y:S05]  /*01f0*/  BSYNC B3 ;  /* 0x0000000000037941 */ /* 0x000fea0003800000 */
.L_x_5474:
[----:B------:R-:W-:Y:S05]  /*0200*/  EXIT ;  /* 0x000000000000794d */ /* 0x000fea0003800000 */
        .type           $_ZN5flash24flash_fwd_splitkv_kernelI23Flash_fwd_kernel_traitsILi256ELi64ELi64ELi4ELb0ELb0EN7cutlass10bfloat16_tE19Flash_kernel_traitsILi256ELi64ELi64ELi4ES3_EELb0ELb0ELb0ELb0ELb1ELb1ELb1ELb1EEEvNS_16Flash_fwd_paramsE$_ZN5flash30compute_attn_1rowblock_splitkvI23Flash_fwd_kernel_traitsILi256ELi64ELi64ELi4ELb0ELb0EN7cutlass10bfloat16_tE19Flash_kernel_traitsILi256ELi64ELi64ELi4ES3_EELb0ELb0ELb0ELb0ELb1ELb1ELb1ELb1ENS_16Flash_fwd_paramsEEEvRKT8_iiiii,@function
        .size           $_ZN5flash24flash_fwd_splitkv_kernelI23Flash_fwd_kernel_traitsILi256ELi64ELi64ELi4ELb0ELb0EN7cutlass10bfloat16_tE19Flash_kernel_traitsILi256ELi64ELi64ELi4ES3_EELb0ELb0ELb0ELb0ELb1ELb1ELb1ELb1EEEvNS_16Flash_fwd_paramsE$_ZN5flash30compute_attn_1rowblock_splitkvI23Flash_fwd_kernel_traitsILi256ELi64ELi64ELi4ELb0ELb0EN7cutlass10bfloat16_tE19Flash_kernel_traitsILi256ELi64ELi64ELi4ES3_EELb0ELb0ELb0ELb0ELb1ELb1ELb1ELb1ENS_16Flash_fwd_paramsEEEvRKT8_iiiii,($__internal_27_$__cuda_sm70_shflsync_bfly_p - $_ZN5flash24flash_fwd_splitkv_kernelI23Flash_fwd_kernel_traitsILi256ELi64ELi64ELi4ELb0ELb0EN7cutlass10bfloat16_tE19Flash_kernel_traitsILi256ELi64ELi64ELi4ES3_EELb0ELb0ELb0ELb0ELb1ELb1ELb1ELb1EEEvNS_16Flash_fwd_paramsE$_ZN5flash30compute_attn_1rowblock_splitkvI23Flash_fwd_kernel_traitsILi256ELi64ELi64ELi4ELb0ELb0EN7cutlass10bfloat16_tE19Flash_kernel_traitsILi256ELi64ELi64ELi4ES3_EELb0ELb0ELb0ELb0ELb1ELb1ELb1ELb1ENS_16Flash_fwd_paramsEEEvRKT8_iiiii)
$_ZN5flash24flash_fwd_splitkv_kernelI23Flash_fwd_kernel_traitsILi256ELi64ELi64ELi4ELb0ELb0EN7cutlass10bfloat16_tE19Flash_kernel_traitsILi256ELi64ELi64ELi4ES3_EELb0ELb0ELb0ELb0ELb1ELb1ELb1ELb1EEEvNS_16Flash_fwd_paramsE$_ZN5flash30compute_attn_1rowblock_splitkvI23Flash_fwd_kernel_traitsILi256ELi64ELi64ELi4ELb0ELb0EN7cutlass10bfloat16_tE19Flash_kernel_traitsILi256ELi64ELi64ELi4ES3_EELb0ELb0ELb0ELb0ELb1ELb1ELb1ELb1ENS_16Flash_fwd_paramsEEEvRKT8_iiiii:
        /* <DEDUP_REMOVED lines=21> */
.L_x_5476:
[----:B------:R-:W-:Y:S05]  /*0360*/  BSYNC B0 ;  /* 0x0000000000007941 */ /* 0x000fea0003800000 */
.L_x_5475:
        /* <DEDUP_REMOVED lines=17> */
.L_x_5478:
[----:B-1----:R1:W5:Y:S02]  /*0480*/  LD.E R3, [R28.64+0xb8] ;  /* 0x0000b8061c037980 */ /* 0x002364000c101900 */
.L_x_5479:
[----:B------:R-:W-:Y:S05]  /*0490*/  BSYNC B0 ;  /* 0x0000000000007941 */ /* 0x000fea0003800000 */
.L_x_5477:
        /* <DEDUP_REMOVED lines=10> */
.L_x_5481:
[----:B------:R-:W4:Y:S01]  /*0540*/  LD.E.64 R2, [R28.64+0x108] ;  /* 0x000108061c027980 */ /* 0x000f22000c101b00 */
[----:B------:R-:W-:Y:S01]  /*0550*/  BSSY B0, `(.L_x_5483) ;  /* 0x0000006000007945 */ /* 0x000fe20003800000 */
[----:B----4-:R-:W-:-:S04]  /*0560*/  ISETP.NE.U32.AND P0, PT, R2, RZ, PT ;  /* 0x000000ff0200720c */ /* 0x010fc80003f05070 */
[----:B------:R-:W-:Y:S01]  /*0570*/  ISETP.NE.AND.EX P0, PT, R3, RZ, PT, P0 ;  /* 0x000000ff0300720c */ /* 0x000fe20003f05300 */
[----:B------:R-:W-:-:S12]  /*0580*/  IMAD.MOV.U32 R3, RZ, RZ, RZ ;  /* 0x000000ffff037224 */ /* 0x000fd800078e00ff */
[----:B------:R-:W-:Y:S05]  /*0590*/  @!P0 BRA `(.L_x_5484) ;  /* 0x0000001000008947 */ /* 0x000fea0003800000 */
[----:B------:R1:W5:Y:S02]  /*05a0*/  LD.E R3, [R28.64+0xbc] ;  /* 0x0000bc061c037980 */ /* 0x000364000c101900 */
.L_x_5484:
[----:B------:R-:W-:Y:S05]  /*05b0*/  BSYNC B0 ;  /* 0x0000000000007941 */ /* 0x000fea0003800000 */
.L_x_5483:
[----:B-----5:R-:W-:Y:S02]  /*05c0*/  IADD3 R58, R66, R3, RZ ;  /* 0x00000003423a7210 */ /* 0x020fe40007ffe0ff */
.L_x_5482:
[----:B------:R-:W-:Y:S05]  /*05d0*/  BSYNC B1 ;  /* 0x0000000000017941 */ /* 0x000fea0003800000 */
.L_x_5480:
[----:B------:R-:W-:Y:S01]  /*05e0*/  IMAD.SHL.U32 R69, R239, 0x40, RZ ;  /* 0x00000040ef457824 */ /* 0x000fe200078e00ff */
[----:B------:R-:W-:Y:S01]  /*05f0*/  MOV R2, R238 ;  /* 0x000000ee00027202 */ /* 0x000fe20000000f00 */
[----:B------:R-:W-:-:S03]  /*0600*/  IMAD.MOV.U32 R3, RZ, RZ, 0x0 ;  /* 0x00000000ff037424 */ /* 0x000fc600078e00ff */
[----:B------:R-:W-:-:S13]  /*0610*/  ISETP.GT.AND P0, PT, R240, R69, PT ;  /* 0x00000045f000720c */ /* 0x000fda0003f04270 */
[----:B------:R-:W-:Y:S05]  /*0620*/  @!P0 RET.REL.NODEC R2 `(_ZN5flash24flash_fwd_splitkv_kernelI23Flash_fwd_kernel_traitsILi256ELi64ELi64ELi4ELb0ELb0EN7cutlass10bfloat16_tE19Flash_kernel_traitsILi256ELi64ELi64ELi4ES3_EELb0ELb0ELb0ELb0ELb1ELb1ELb1ELb1EEEvNS_16Flash_fwd_paramsE) ;  /* 0xfffff9d002008950 */ /* 0x000fea0003c3ffff */
        /* <DEDUP_REMOVED lines=20> */
[----:B------:R-:W-:-:S03]  /*0770*/  ISETP.GE.AND P0, PT, R5, RZ, PT ;  /* 0x000000ff0500720c */ /* 0x000fc60003f06270 */
[----:B------:R-:W-:Y:S01]  /*0780*/  IMAD R7, R3, R0, R2 ;  /* 0x0000000003077224 */ /* 0x000fe200078e0202 */
[----:B------:R-:W-:-:S04]  /*0790*/  IADD3 R0, R58, 0x3f, RZ ;  /* 0x0000003f3a007810 */ /* 0x000fc80007ffe0ff */
[----:B------:R-:W-:-:S13]  /*07a0*/  ISETP.GT.U32.AND P1, PT, R4, R7, PT ;  /* 0x000000070400720c */ /* 0x000fda0003f24070 */
[----:B------:R-:W-:Y:S01]  /*07b0*/  @!P1 IMAD.IADD R7, R7, 0x1, -R4 ;  /* 0x0000000107079824 */ /* 0x000fe200078e0a04 */
[----:B------:R-:W-:Y:S02]  /*07c0*/  @!P1 IADD3 R3, R3, 0x1, RZ ;  /* 0x0000000103039810 */ /* 0x000fe40007ffe0ff */
[----:B------:R-:W-:Y:S02]  /*07d0*/  ISETP.NE.AND P1, PT, RZ, c[0x0][0x10], PT ;  /* 0x00000400ff007a0c */ /* 0x000fe40003f25270 */
[----:B------:R-:W-:-:S13]  /*07e0*/  ISETP.GE.U32.AND P2, PT, R7, R4, PT ;  /* 0x000000040700720c */ /* 0x000fda0003f46070 */
        /* <DEDUP_REMOVED lines=110> */
[----:B------:R-:W-:Y:S05]  /*0ed0*/  @P6 RET.REL.NODEC R238 `(_ZN5flash24flash_fwd_splitkv_kernelI23Flash_fwd_kernel_traitsILi256ELi64ELi64ELi4ELb0ELb0EN7cutlass10bfloat16_tE19Flash_kernel_traitsILi256ELi64ELi64ELi4ES3_EELb0ELb0ELb0ELb0ELb1ELb1ELb1ELb1EEEvNS_16Flash_fwd_paramsE) ;  /* 0xfffff120ee006950 */ /* 0x000fea0003c3ffff */
[----:B--2---:R-:W-:Y:S02]  /*0ee0*/  MOV R3, 0xff800000 ;  /* 0xff80000000037802 */ /* 0x004fe40000000f00 */
[----:B------:R-:W-:-:S03]  /*0ef0*/  MOV R239, 0x0 ;  /* 0x0000000000ef7802 */ /* 0x000fc60000000f00 */
[----:B------:R2:W-:Y:S01]  /*0f00*/  ST.E [R6.64+0xe0], R3 ;  /* 0x0000e00306007985 */ /* 0x0005e2000c101906 */
[----:B------:R-:W-:Y:S05]  /*0f10*/  RET.REL.NODEC R238 `(_ZN5flash24flash_fwd_splitkv_kernelI23Flash_fwd_kernel_traitsILi256ELi64ELi64ELi4ELb0ELb0EN7cutlass10bfloat16_tE19Flash_kernel_traitsILi256ELi64ELi64ELi4ES3_EELb0ELb0ELb0ELb0ELb1ELb1ELb1ELb1EEEvNS_16Flash_fwd_paramsE) ;  /* 0xfffff0e0ee007950 */ /* 0x000fea0003c3ffff */
.L_x_5485:
        /* <DEDUP_REMOVED lines=105> */
.L_x_5487:
        /* <DEDUP_REMOVED lines=80> */
.L_x_5488:
[----:B-1----:R-:W-:Y:S05]  /*1ab0*/  BSYNC B0 ;  /* 0x0000000000007941 */ /* 0x002fea0003800000 */
.L_x_5486:
        /* <DEDUP_REMOVED lines=66> */
[C---:B----4-:R-:W-:Y:S02]  /*1ee0*/  LEA R246, P0, R18.reuse, R14, 0x1 ;  /* 0x0000000e12f67211 */ /* 0x050fe400078008ff */
        /* <DEDUP_REMOVED lines=179> */
.L_x_5545:
        /* <DEDUP_REMOVED lines=250> */
.L_x_5494:
[----:B------:R-:W-:Y:S05]  /*39c0*/  BSYNC B0 ;  /* 0x0000000000007941 */ /* 0x000fea0003800000 */
.L_x_5493:
        /* <DEDUP_REMOVED lines=192> */
.L_x_5496:
[----:B------:R-:W-:Y:S05]  /*45d0*/  BSYNC B0 ;  /* 0x0000000000007941 */ /* 0x000fea0003800000 */
.L_x_5495:
        /* <DEDUP_REMOVED lines=195> */
.L_x_5498:
[----:B------:R-:W-:Y:S05]  /*5210*/  BSYNC B0 ;  /* 0x0000000000007941 */ /* 0x000fea0003800000 */
.L_x_5497:
        /* <DEDUP_REMOVED lines=197> */
.L_x_5500:
[----:B------:R-:W-:Y:S05]  /*5e70*/  BSYNC B0 ;  /* 0x0000000000007941 */ /* 0x000fea0003800000 */
.L_x_5499:
[----:B------:R-:W2:Y:S02]  /*5e80*/  LD.E R3, [R28.64+0xd0] ;  /* 0x0000d0061c037980 */ /* 0x000ea4000c101900 */
[----:B--2---:R-:W-:Y:S05]  /*5e90*/  IMAD.U32 R3, R3, -0x20, RZ ;  /* 0xffffffe003037824 */ /* 0x004fea00078e00ff */
[C---:B------:R-:W-:Y:S02]  /*5ea0*/  LEA R26, P1, R3.reuse, R26, 0x1 ;  /* 0x0000001a031a7211 */ /* 0x040fe400078208ff */
[C---:B------:R-:W-:Y:S02]  /*5eb0*/  LEA R52, P0, R3.reuse, R52, 0x1 ;  /* 0x0000003403347211 */ /* 0x040fe400078008ff */
[C---:B------:R-:W-:Y:S02]  /*5ec0*/  LEA.HI.X.SX32 R27, R3.reuse, R27, 0x1, P1 ;  /* 0x0000001b031b7211 */ /* 0x040fe400008f0eff */
[----:B------:R-:W-:Y:S01]  /*5ed0*/  LEA.HI.X.SX32 R53, R3, R53, 0x1, P0 ;  /* 0x0000003503357211 */ /* 0x000fe200000f0eff */
[----:B------:R-:W-:-:S05]  /*5ee0*/  BRA `(.L_x_5501) ;  /* 0x00005e6000007947 */ /* 0x000fca0003800000 */
.L_x_5492:
        /* <DEDUP_REMOVED lines=85> */
.L_x_5505:
[----:B------:R-:W-:Y:S05]  /*6440*/  BSYNC B0 ;  /* 0x0000000000007941 */ /* 0x000fea0003800000 */
.L_x_5504:
        /* <DEDUP_REMOVED lines=84> */
.L_x_5507:
[----:B------:R-:W-:Y:S05]  /*6990*/  BSYNC B0 ;  /* 0x0000000000007941 */ /* 0x000fea0003800000 */
.L_x_5506:
        /* <DEDUP_REMOVED lines=83> */
.L_x_5509:
[----:B------:R-:W-:Y:S05]  /*6ed0*/  BSYNC B0 ;  /* 0x0000000000007941 */ /* 0x000fea0003800000 */
.L_x_5508:
        /* <DEDUP_REMOVED lines=84> */
.L_x_5511:
[----:B------:R-:W-:Y:S05]  /*7420*/  BSYNC B0 ;  /* 0x0000000000007941 */ /* 0x000fea0003800000 */
.L_x_5510:
[----:B-----5:R3:W-:Y:S02]  /*7430*/  ST.E.128 [R154.64+0x180], R8 ;  /* 0x000180089a007985 */ /* 0x0207e4000c101d06 */
.L_x_5503:
[----:B------:R-:W-:Y:S05]  /*7440*/  BSYNC B1 ;  /* 0x0000000000017941 */ /* 0x000fea0003800000 */
.L_x_5502:
        /* <DEDUP_REMOVED lines=90> */
.L_x_5515:
[----:B------:R-:W-:Y:S05]  /*79f0*/  BSYNC B0 ;  /* 0x0000000000007941 */ /* 0x000fea0003800000 */
.L_x_5514:
        /* <DEDUP_REMOVED lines=92> */
.L_x_5517:
[----:B------:R-:W-:Y:S05]  /*7fc0*/  BSYNC B0 ;  /* 0x0000000000007941 */ /* 0x000fea0003800000 */
.L_x_5516:
        /* <DEDUP_REMOVED lines=89> */
.L_x_5519:
[----:B------:R-:W-:Y:S05]  /*8560*/  BSYNC B0 ;  /* 0x0000000000007941 */ /* 0x000fea0003800000 */
.L_x_5518:
        /* <DEDUP_REMOVED lines=90> */
.L_x_5521:
[----:B------:R-:W-:Y:S05]  /*8b10*/  BSYNC B0 ;  /* 0x0000000000007941 */ /* 0x000fea0003800000 */
.L_x_5520:
[----:B-----5:R3:W-:Y:S02]  /*8b20*/  ST.E.128 [R42.64+0x180], R8 ;  /* 0x000180082a007985 */ /* 0x0207e4000c101d06 */
.L_x_5513:
[----:B------:R-:W-:Y:S05]  /*8b30*/  BSYNC B1 ;  /* 0x0000000000017941 */ /* 0x000fea0003800000 */
.L_x_5512:
        /* <DEDUP_REMOVED lines=93> */
.L_x_5525:
[----:B------:R-:W-:Y:S05]  /*9110*/  BSYNC B0 ;  /* 0x0000000000007941 */ /* 0x000fea0003800000 */
.L_x_5524:
        /* <DEDUP_REMOVED lines=92> */
.L_x_5527:
[----:B------:R-:W-:Y:S05]  /*96e0*/  BSYNC B0 ;  /* 0x0000000000007941 */ /* 0x000fea0003800000 */
.L_x_5526:
        /* <DEDUP_REMOVED lines=89> */
.L_x_5529:
[----:B------:R-:W-:Y:S05]  /*9c80*/  BSYNC B0 ;  /* 0x0000000000007941 */ /* 0x000fea0003800000 */
.L_x_5528:
        /* <DEDUP_REMOVED lines=90> */
.L_x_5531:
[----:B------:R-:W-:Y:S05]  /*a230*/  BSYNC B0 ;  /* 0x0000000000007941 */ /* 0x000fea0003800000 */
.L_x_5530:
[----:B-----5:R4:W-:Y:S02]  /*a240*/  ST.E.128 [R42.64+0x180], R8 ;  /* 0x000180082a007985 */ /* 0x0209e4000c101d06 */
.L_x_5523:
[----:B------:R-:W-:Y:S05]  /*a250*/  BSYNC B1 ;  /* 0x0000000000017941 */ /* 0x000fea0003800000 */
.L_x_5522:
        /* <DEDUP_REMOVED lines=94> */
.L_x_5535:
[----:B------:R-:W-:Y:S05]  /*a840*/  BSYNC B0 ;  /* 0x0000000000007941 */ /* 0x000fea0003800000 */
.L_x_5534:
        /* <DEDUP_REMOVED lines=93> */
.L_x_5537:
[----:B------:R-:W-:Y:S05]  /*ae20*/  BSYNC B0 ;  /* 0x0000000000007941 */ /* 0x000fea0003800000 */
.L_x_5536:
        /* <DEDUP_REMOVED lines=89> */
.L_x_5539:
[----:B------:R-:W-:Y:S05]  /*b3c0*/  BSYNC B0 ;  /* 0x0000000000007941 */ /* 0x000fea0003800000 */
.L_x_5538:
        /* <DEDUP_REMOVED lines=90> */
.L_x_5541:
[----:B------:R-:W-:Y:S05]  /*b970*/  BSYNC B0 ;  /* 0x0000000000007941 */ /* 0x000fea0003800000 */
.L_x_5540:
[----:B-----5:R4:W-:Y:S02]  /*b980*/  ST.E.128 [R54.64+0x180], R8 ;  /* 0x0001800836007985 */ /* 0x0209e4000c101d06 */
.L_x_5533:
[----:B------:R-:W-:Y:S05]  /*b990*/  BSYNC B1 ;  /* 0x0000000000017941 */ /* 0x000fea0003800000 */
.L_x_5532:
[----:B------:R-:W5:Y:S02]  /*b9a0*/  LD.E R3, [R28.64+0xd0] ;  /* 0x0000d0061c037980 */ /* 0x000f64000c101900 */
[----:B-----5:R-:W-:Y:S05]  /*b9b0*/  IMAD.U32 R3, R3, -0x20, RZ ;  /* 0xffffffe003037824 */ /* 0x020fea00078e00ff */
[C---:B------:R-:W-:Y:S02]  /*b9c0*/  LEA R108, P1, R3.reuse, R108, 0x1 ;  /* 0x0000006c036c7211 */ /* 0x040fe400078208ff */
[C---:B------:R-:W-:Y:S02]  /*b9d0*/  LEA R106, P0, R3.reuse, R106, 0x1 ;  /* 0x0000006a036a7211 */ /* 0x040fe400078008ff */
[C---:B------:R-:W-:Y:S02]  /*b9e0*/  LEA.HI.X.SX32 R109, R3.reuse, R109, 0x1, P1 ;  /* 0x0000006d036d7211 */ /* 0x040fe400008f0eff */
[----:B------:R-:W-:Y:S01]  /*b9f0*/  LEA.HI.X.SX32 R107, R3, R107, 0x1, P0 ;  /* 0x0000006b036b7211 */ /* 0x000fe200000f0eff */
[----:B------:R-:W-:-:S05]  /*ba00*/  BRA `(.L_x_5501) ;  /* 0x0000034000007947 */ /* 0x000fca0003800000 */
.L_x_5491:
        /* <DEDUP_REMOVED lines=52> */
.L_x_5501:
[----:B------:R-:W-:Y:S05]  /*bd50*/  BSYNC B2 ;  /* 0x0000000000027941 */ /* 0x000fea0003800000 */
.L_x_5490:
        /* <DEDUP_REMOVED lines=88> */
.L_x_5543:
        /* <DEDUP_REMOVED lines=8> */
.L_x_5544:
[----:B------:R-:W-:Y:S05]  /*c360*/  BSYNC B0 ;  /* 0x0000000000007941 */ /* 0x000fea0003800000 */
.L_x_5542:
[----:B------:R-:W-:Y:S04]  /*c370*/  IADD3 R17, R17, -0x1, RZ ;  /* 0xffffffff11117810 */ /* 0x000fe80007ffe0ff */
[----:B------:R-:W-:Y:S11]  /*c380*/  ISETP.GT.AND P0, PT, R17, R74, PT ;  /* 0x0000004a1100720c */ /* 0x000ff60003f04270 */
[----:B------:R-:W-:Y:S02]  /*c390*/  @!UPT UIADD3 URZ, URZ, URZ, URZ ;  /* 0x0000003f3f3ff290 */ /* 0x000fe4000fffe03f */
[----:B------:R-:W-:-:S05]  /*c3a0*/  @P0 BRA `(.L_x_5545) ;  /* 0xffff667000000947 */ /* 0x000fca000383ffff */
.L_x_5489:
        /* <DEDUP_REMOVED lines=102> */
.L_x_5552:
[----:B------:R-:W-:Y:S05]  /*ca10*/  BSYNC B0 ;  /* 0x0000000000007941 */ /* 0x000fea0003800000 */
.L_x_5551:
        /* <DEDUP_REMOVED lines=44> */
.L_x_5554:
[----:B------:R-:W-:Y:S05]  /*cce0*/  BSYNC B0 ;  /* 0x0000000000007941 */ /* 0x000fea0003800000 */
.L_x_5553:
        /* <DEDUP_REMOVED lines=46> */
.L_x_5556:
[----:B------:R-:W-:Y:S05]  /*cfd0*/  BSYNC B0 ;  /* 0x0000000000007941 */ /* 0x000fea0003800000 */
.L_x_5555:
        /* <DEDUP_REMOVED lines=44> */
.L_x_5558:
[----:B------:R-:W-:Y:S05]  /*d2a0*/  BSYNC B0 ;  /* 0x0000000000007941 */ /* 0x000fea0003800000 */
.L_x_5557:
[----:B-----5:R3:W-:Y:S02]  /*d2b0*/  STS.128 [R249+0x6000], R16 ;  /* 0x00600010f9007388 */ /* 0x0207e40000000c00 */
.L_x_5550:
[----:B------:R-:W-:Y:S05]  /*d2c0*/  BSYNC B1 ;  /* 0x0000000000017941 */ /* 0x000fea0003800000 */
.L_x_5549:
        /* <DEDUP_REMOVED lines=49> */
.L_x_5562:
[----:B------:R-:W-:Y:S05]  /*d5e0*/  BSYNC B0 ;  /* 0x0000000000007941 */ /* 0x000fea0003800000 */
.L_x_5561:
        /* <DEDUP_REMOVED lines=44> */
.L_x_5564:
[----:B------:R-:W-:Y:S05]  /*d8b0*/  BSYNC B0 ;  /* 0x0000000000007941 */ /* 0x000fea0003800000 */
.L_x_5563:
        /* <DEDUP_REMOVED lines=46> */
.L_x_5566:
[----:B------:R-:W-:Y:S05]  /*dba0*/  BSYNC B0 ;  /* 0x0000000000007941 */ /* 0x000fea0003800000 */
.L_x_5565:
        /* <DEDUP_REMOVED lines=44> */
.L_x_5568:
[----:B------:R-:W-:Y:S05]  /*de70*/  BSYNC B0 ;  /* 0x0000000000007941 */ /* 0x000fea0003800000 */
.L_x_5567:
[----:B-----5:R1:W-:Y:S02]  /*de80*/  STS.128 [R249+0x6800], R44 ;  /* 0x0068002cf9007388 */ /* 0x0203e40000000c00 */
.L_x_5560:
[----:B------:R-:W-:Y:S05]  /*de90*/  BSYNC B1 ;  /* 0x0000000000017941 */ /* 0x000fea0003800000 */
.L_x_5559:
        /* <DEDUP_REMOVED lines=48> */
.L_x_5572:
[----:B------:R-:W-:Y:S05]  /*e1a0*/  BSYNC B0 ;  /* 0x0000000000007941 */ /* 0x000fea0003800000 */
.L_x_5571:
        /* <DEDUP_REMOVED lines=44> */
.L_x_5574:
[----:B------:R-:W-:Y:S05]  /*e470*/  BSYNC B0 ;  /* 0x0000000000007941 */ /* 0x000fea0003800000 */
.L_x_5573:
        /* <DEDUP_REMOVED lines=45> */
.L_x_5576:
[----:B------:R-:W-:Y:S05]  /*e750*/  BSYNC B0 ;  /* 0x0000000000007941 */ /* 0x000fea0003800000 */
.L_x_5575:
        /* <DEDUP_REMOVED lines=44> */
.L_x_5578:
[----:B------:R-:W-:Y:S05]  /*ea20*/  BSYNC B0 ;  /* 0x0000000000007941 */ /* 0x000fea0003800000 */
.L_x_5577:
[----:B-----5:R3:W-:Y:S02]  /*ea30*/  STS.128 [R249+0x7000], R16 ;  /* 0x00700010f9007388 */ /* 0x0207e40000000c00 */
.L_x_5570:
[----:B------:R-:W-:Y:S05]  /*ea40*/  BSYNC B1 ;  /* 0x0000000000017941 */ /* 0x000fea0003800000 */
.L_x_5569:
        /* <DEDUP_REMOVED lines=46> */
.L_x_5581:
[----:B------:R-:W-:Y:S05]  /*ed30*/  BSYNC B0 ;  /* 0x0000000000007941 */ /* 0x000fea0003800000 */
.L_x_5580:
        /* <DEDUP_REMOVED lines=45> */
.L_x_5583:
[----:B------:R-:W-:Y:S05]  /*f010*/  BSYNC B0 ;  /* 0x0000000000007941 */ /* 0x000fea0003800000 */
.L_x_5582:
        /* <DEDUP_REMOVED lines=44> */
.L_x_5585:
[----:B------:R-:W-:Y:S05]  /*f2e0*/  BSYNC B0 ;  /* 0x0000000000007941 */ /* 0x000fea0003800000 */
.L_x_5584:
        /* <DEDUP_REMOVED lines=44> */
.L_x_5587:
[----:B------:R-:W-:Y:S05]  /*f5b0*/  BSYNC B0 ;  /* 0x0000000000007941 */ /* 0x000fea0003800000 */
.L_x_5586:
[----:B-----5:R2:W-:Y:S01]  /*f5c0*/  STS.128 [R249+0x7800], R40 ;  /* 0x00780028f9007388 */ /* 0x0205e20000000c00 */
[----:B------:R-:W-:Y:S05]  /*f5d0*/  BRA `(.L_x_5579) ;  /* 0x000059d000007947 */ /* 0x000fea0003800000 */
.L_x_5548:
        /* <DEDUP_REMOVED lines=85> */
.L_x_5591:
[----:B------:R-:W-:Y:S05]  /*fb30*/  BSYNC B0 ;  /* 0x0000000000007941 */ /* 0x000fea0003800000 */
.L_x_5590:
        /* <DEDUP_REMOVED lines=85> */
.L_x_5593:
[----:B------:R-:W-:Y:S05]  /*10090*/  BSYNC B0 ;  /* 0x0000000000007941 */ /* 0x000fea0003800000 */
.L_x_5592:
        /* <DEDUP_REMOVED lines=85> */
.L_x_5595:
[----:B------:R-:W-:Y:S05]  /*105f0*/  BSYNC B0 ;  /* 0x0000000000007941 */ /* 0x000fea0003800000 */
.L_x_5594:
        /* <DEDUP_REMOVED lines=85> */
.L_x_5597:
[----:B------:R-:W-:Y:S05]  /*10b50*/  BSYNC B0 ;  /* 0x0000000000007941 */ /* 0x000fea0003800000 */
.L_x_5596:
[----:B-----5:R3:W-:Y:S02]  /*10b60*/  STS.128 [R249+0x6000], R16 ;  /* 0x00600010f9007388 */ /* 0x0207e40000000c00 */
.L_x_5589:
[----:B------:R-:W-:Y:S05]  /*10b70*/  BSYNC B1 ;  /* 0x0000000000017941 */ /* 0x000fea0003800000 */
.L_x_5588:
        /* <DEDUP_REMOVED lines=88> */
.L_x_5601:
[----:B------:R-:W-:Y:S05]  /*11100*/  BSYNC B0 ;  /* 0x0000000000007941 */ /* 0x000fea0003800000 */
.L_x_5600:
        /* <DEDUP_REMOVED lines=85> */
.L_x_5603:
[----:B------:R-:W-:Y:S05]  /*11660*/  BSYNC B0 ;  /* 0x0000000000007941 */ /* 0x000fea0003800000 */
.L_x_5602:
        /* <DEDUP_REMOVED lines=85> */
.L_x_5605:
[----:B------:R-:W-:Y:S05]  /*11bc0*/  BSYNC B0 ;  /* 0x0000000000007941 */ /* 0x000fea0003800000 */
.L_x_5604:
        /* <DEDUP_REMOVED lines=85> */
.L_x_5607:
[----:B------:R-:W-:Y:S05]  /*12120*/  BSYNC B0 ;  /* 0x0000000000007941 */ /* 0x000fea0003800000 */
.L_x_5606:
[----:B-----5:R3:W-:Y:S02]  /*12130*/  STS.128 [R249+0x6800], R16 ;  /* 0x00680010f9007388 */ /* 0x0207e40000000c00 */
.L_x_5599:
[----:B------:R-:W-:Y:S05]  /*12140*/  BSYNC B1 ;  /* 0x0000000000017941 */ /* 0x000fea0003800000 */
.L_x_5598:
        /* <DEDUP_REMOVED lines=88> */
.L_x_5611:
[----:B------:R-:W-:Y:S05]  /*126d0*/  BSYNC B0 ;  /* 0x0000000000007941 */ /* 0x000fea0003800000 */
.L_x_5610:
        /* <DEDUP_REMOVED lines=85> */
.L_x_5613:
[----:B------:R-:W-:Y:S05]  /*12c30*/  BSYNC B0 ;  /* 0x0000000000007941 */ /* 0x000fea0003800000 */
.L_x_5612:
        /* <DEDUP_REMOVED lines=85> */
.L_x_5615:
[----:B------:R-:W-:Y:S05]  /*13190*/  BSYNC B0 ;  /* 0x0000000000007941 */ /* 0x000fea0003800000 */
.L_x_5614:
        /* <DEDUP_REMOVED lines=85> */
.L_x_5617:
[----:B------:R-:W-:Y:S05]  /*136f0*/  BSYNC B0 ;  /* 0x0000000000007941 */ /* 0x000fea0003800000 */
.L_x_5616:
[----:B-----5:R3:W-:Y:S02]  /*13700*/  STS.128 [R249+0x7000], R16 ;  /* 0x00700010f9007388 */ /* 0x0207e40000000c00 */
.L_x_5609:
[----:B------:R-:W-:Y:S05]  /*13710*/  BSYNC B1 ;  /* 0x0000000000017941 */ /* 0x000fea0003800000 */
.L_x_5608:
        /* <DEDUP_REMOVED lines=87> */
.L_x_5619:
[----:B------:R-:W-:Y:S05]  /*13c90*/  BSYNC B0 ;  /* 0x0000000000007941 */ /* 0x000fea0003800000 */
.L_x_5618:
        /* <DEDUP_REMOVED lines=85> */
.L_x_5621:
[----:B------:R-:W-:Y:S05]  /*141f0*/  BSYNC B0 ;  /* 0x0000000000007941 */ /* 0x000fea0003800000 */
.L_x_5620:
        /* <DEDUP_REMOVED lines=85> */
.L_x_5623:
[----:B------:R-:W-:Y:S05]  /*14750*/  BSYNC B0 ;  /* 0x0000000000007941 */ /* 0x000fea0003800000 */
.L_x_5622:
        /* <DEDUP_REMOVED lines=86> */
.L_x_5625:
[----:B------:R-:W-:Y:S05]  /*14cc0*/  BSYNC B0 ;  /* 0x0000000000007941 */ /* 0x000fea0003800000 */
.L_x_5624:
[----:B-----5:R4:W-:Y:S01]  /*14cd0*/  STS.128 [R249+0x7800], R4 ;  /* 0x00780004f9007388 */ /* 0x0209e20000000c00 */
[----:B------:R-:W-:Y:S05]  /*14ce0*/  BRA `(.L_x_5579) ;  /* 0x000002c000007947 */ /* 0x000fea0003800000 */
.L_x_5547:
        /* <DEDUP_REMOVED lines=44> */
.L_x_5579:
[----:B------:R-:W-:Y:S05]  /*14fb0*/  BSYNC B2 ;  /* 0x0000000000027941 */ /* 0x000fea0003800000 */
.L_x_5546:
[----:B-1--4-:R-:W-:Y:S01]  /*14fc0*/  IADD3 R4, R170, -0x1, RZ ;  /* 0xffffffffaa047810 */ /* 0x012fe20007ffe0ff */
[----:B------:R-:W-:Y:S01]  /*14fd0*/  IMAD.SHL.U32 R9, R57, 0x40, RZ ;  /* 0x0000004039097824 */ /* 0x000fe200078e00ff */
[----:B------:R-:W-:Y:S01]  /*14fe0*/  LEA.HI R6, R59, R59, RZ, 0x1 ;  /* 0x0000003b3b067211 */ /* 0x000fe200078f08ff */
[----:B------:R-:W-:-:S02]  /*14ff0*/  IMAD.SHL.U32 R8, R144, 0x8, RZ ;  /* 0x0000000890087824 */ /* 0x000fc400078e00ff */
[----:B------:R-:W-:Y:S01]  /*15000*/  IMAD.SHL.U32 R3, R4, 0x40, RZ ;  /* 0x0000004004037824 */ /* 0x000fe200078e00ff */
[----:B------:R-:W-:Y:S02]  /*15010*/  LOP3.LUT R6, R6, 0xfffffffe, RZ, 0xc0, !PT ;  /* 0xfffffffe06067812 */ /* 0x000fe400078ec0ff */
[----:B------:R-:W-:Y:S01]  /*15020*/  LOP3.LUT R9, R9, 0x1c0, RZ, 0xc0, !PT ;  /* 0x000001c009097812 */ /* 0x000fe200078ec0ff */
[----:B------:R-:W-:Y:S02]  /*15030*/  IMAD.IADD R5, R58, 0x1, -R3 ;  /* 0x000000013a057824 */ /* 0x000fe400078e0a03 */
[----:B------:R-:W-:Y:S01]  /*15040*/  IMAD.IADD R59, R59, 0x1, -R6 ;  /* 0x000000013b3b7824 */ /* 0x000fe200078e0a06 */
[----:B------:R-:W-:Y:S02]  /*15050*/  LOP3.LUT R8, R9, 0x8, R8, 0xf8, !PT ;  /* 0x0000000809087812 */ /* 0x000fe400078ef808 */
[-C--:B------:R-:W-:Y:S02]  /*15060*/  ISETP.GE.AND P1, PT, R26, R5.reuse, PT ;  /* 0x000000051a00720c */ /* 0x080fe40003f26270 */
[----:B------:R-:W-:-:S02]  /*15070*/  ISETP.GE.AND P4, PT, R144, R5, PT ;  /* 0x000000059000720c */ /* 0x000fc40003f86270 */
[CC--:B------:R-:W-:Y:S02]  /*15080*/  ISETP.GE.AND P0, PT, R2.reuse, R5.reuse, PT ;  /* 0x000000050200720c */ /* 0x0c0fe40003f06270 */
[----:B------:R-:W-:Y:S02]  /*15090*/  ISETP.GE.AND P2, PT, R2, R5, PT ;  /* 0x000000050200720c */ /* 0x000fe40003f46270 */
[----:B------:R-:W-:Y:S02]  /*150a0*/  SHF.R.S32.HI R2, RZ, 0x1f, R67 ;  /* 0x0000001fff027819 */ /* 0x000fe40000011443 */
[----:B------:R-:W-:Y:S02]  /*150b0*/  SHF.R.U32.HI R9, RZ, 0x3, R9 ;  /* 0x00000003ff097819 */ /* 0x000fe40000011609 */
[----:B------:R-:W-:Y:S02]  /*150c0*/  LEA.HI R2, R2, R67, RZ, 0x3 ;  /* 0x0000004302027211 */ /* 0x000fe400078f18ff */
[C---:B--2---:R-:W-:Y:S01]  /*150d0*/  @!P1 LEA R12, P5, R63.reuse, R236, 0x1 ;  /* 0x000000ec3f0c9211 */ /* 0x044fe200078a08ff */
[----:B------:R-:W-:Y:S01]  /*150e0*/  @!PT LDS RZ, [RZ] ;  /* 0x00000000fffff984 */ /* 0x000fe20000000800 */
[----:B------:R-:W-:Y:S01]  /*150f0*/  @!PT LDS RZ, [RZ] ;  /* 0x00000000fffff984 */ /* 0x000fe20000000800 */
[----:B------:R-:W-:Y:S01]  /*15100*/  @!PT LDS RZ, [RZ] ;  /* 0x00000000fffff984 */ /* 0x000fe20000000800 */
[----:B------:R1:W-:Y:S01]  /*15110*/  @!P4 LDGSTS.E.BYPASS.LTC128B.128 [R249+0x8000], [R236.64] ;  /* 0x08000000ecf9cfae */ /* 0x0003e2000b901d46 */
[C---:B------:R-:W-:Y:S01]  /*15120*/  LOP3.LUT R6, R2.reuse, 0xfffffff8, RZ, 0xc0, !PT ;  /* 0xfffffff802067812 */ /* 0x040fe200078ec0ff */
[----:B------:R-:W-:Y:S01]  /*15130*/  IMAD.SHL.U32 R31, R2, 0x40, RZ ;  /* 0x00000040021f7824 */ /* 0x000fe200078e00ff */
[----:B------:R-:W-:Y:S01]  /*15140*/  @!P1 LEA.HI.X R13, R63, R237, R64, 0x1, P5 ;  /* 0x000000ed3f0d9211 */ /* 0x000fe200028f0c40 */
[----:B------:R1:W-:Y:S01]  /*15150*/  @!P4 LDGSTS.E.BYPASS.LTC128B.128 [R249+0xa000], [R236.64+0x80] ;  /* 0x0a000080ecf9cfae */ /* 0x0003e2000b901d46 */
[-C--:B------:R-:W-:Y:S01]  /*15160*/  ISETP.GE.AND P5, PT, R0, R5.reuse, PT ;  /* 0x000000050000720c */ /* 0x080fe20003fa6270 */
[----:B------:R-:W-:Y:S01]  /*15170*/  IMAD.IADD R67, R67, 0x1, -R6 ;  /* 0x0000000143437824 */ /* 0x000fe200078e0a06 */
[----:B------:R-:W-:Y:S01]  /*15180*/  ISETP.GE.AND P3, PT, R26, R5, PT ;  /* 0x000000051a00720c */ /* 0x000fe20003f66270 */
[----:B------:R1:W-:Y:S01]  /*15190*/  @!P4 LDGSTS.E.BYPASS.LTC128B.128 [R249+0xc000], [R236.64+0x100] ;  /* 0x0c000100ecf9cfae */ /* 0x0003e2000b901d46 */
[----:B------:R-:W-:-:S02]  /*151a0*/  LOP3.LUT R8, R8, R9, RZ, 0x3c, !PT ;  /* 0x0000000908087212 */ /* 0x000fc400078e3cff */
[----:B------:R-:W-:Y:S01]  /*151b0*/  LOP3.LUT R31, R31, 0xfffffe00, RZ, 0xc0, !PT ;  /* 0xfffffe001f1f7812 */ /* 0x000fe200078ec0ff */
[----:B------:R1:W-:Y:S01]  /*151c0*/  @!P4 LDGSTS.E.BYPASS.LTC128B.128 [R249+0xe000], [R236.64+0x180] ;  /* 0x0e000180ecf9cfae */ /* 0x0003e2000b901d46 */
[----:B------:R-:W-:Y:S01]  /*151d0*/  ISETP.GE.AND P4, PT, R144, R5, PT ;  /* 0x000000059000720c */ /* 0x000fe20003f86270 */
[----:B------:R-:W-:Y:S02]  /*151e0*/  IMAD R229, R59, 0x200, R8 ;  /* 0x000002003be57824 */ /* 0x000fe400078e0208 */
[----:B------:R2:W-:Y:S01]  /*151f0*/  @!P1 LDGSTS.E.BYPASS.LTC128B.128 [R249+0x8800], [R12.64] ;  /* 0x088000000cf99fae */ /* 0x0005e2000b901d46 */
[----:B------:R-:W-:Y:S02]  /*15200*/  IMAD.SHL.U32 R8, R67, 0x40, RZ ;  /* 0x0000004043087824 */ /* 0x000fe400078e00ff */
[----:B------:R-:W-:Y:S01]  /*15210*/  @!P5 IMAD R7, R167, 0x60, RZ ;  /* 0x00000060a707d824 */ /* 0x000fe200078e02ff */
[----:B------:R2:W-:Y:S01]  /*15220*/  @!P1 LDGSTS.E.BYPASS.LTC128B.128 [R249+0xa800], [R12.64+0x80] ;  /* 0x0a8000800cf99fae */ /* 0x0005e2000b901d46 */
[----:B------:R-:W-:Y:S01]  /*15230*/  @!P5 IMAD.WIDE.U32 R10, R166, 0x60, R236 ;  /* 0x00000060a60ad825 */ /* 0x000fe200078e00ec */
[----:B------:R-:W-:-:S02]  /*15240*/  LOP3.LUT R8, R8, 0x1c0, RZ, 0xc0, !PT ;  /* 0x000001c008087812 */ /* 0x000fc400078ec0ff */
[----:B------:R2:W-:Y:S01]  /*15250*/  @!P1 LDGSTS.E.BYPASS.LTC128B.128 [R249+0xc800], [R12.64+0x100] ;  /* 0x0c8001000cf99fae */ /* 0x0005e2000b901d46 */
[----:B------:R-:W-:Y:S02]  /*15260*/  @!P5 IMAD.IADD R15, R7, 0x1, R11 ;  /* 0x00000001070fd824 */ /* 0x000fe400078e020b */
[----:B------:R-:W-:Y:S01]  /*15270*/  @!P5 IMAD.MOV.U32 R14, RZ, RZ, R10 ;  /* 0x000000ffff0ed224 */ /* 0x000fe200078e000a */
[----:B------:R2:W-:Y:S01]  /*15280*/  @!P1 LDGSTS.E.BYPASS.LTC128B.128 [R249+0xe800], [R12.64+0x180] ;  /* 0x0e8001800cf99fae */ /* 0x0005e2000b901d46 */
[----:B------:R-:W-:Y:S02]  /*15290*/  IMAD.SHL.U32 R59, R59, 0x8, RZ ;  /* 0x000000083b3b7824 */ /* 0x000fe400078e00ff */
[----:B------:R-:W-:-:S03]  /*152a0*/  IMAD.SHL.U32 R229, R229, 0x2, RZ ;  /* 0x00000002e5e57824 */ /* 0x000fc600078e00ff */
[----:B------:R-:W-:Y:S02]  /*152b0*/  LOP3.LUT R2, R8, 0x8, R59, 0xf8, !PT ;  /* 0x0000000808027812 */ /* 0x000fe400078ef83b */
[----:B------:R-:W-:Y:S02]  /*152c0*/  IADD3 R227, R229, 0x8020, RZ ;  /* 0x00008020e5e37810 */ /* 0x000fe40007ffe0ff */
[----:B--2---:R-:W-:-:S04]  /*152d0*/  @!P0 LEA R12, P1, R166, R236, 0x6 ;  /* 0x000000eca60c8211 */ /* 0x004fc800078230ff */
[----:B------:R-:W-:Y:S02]  /*152e0*/  @!P0 LEA.HI.X R13, R166, R237, R167, 0x6, P1 ;  /* 0x000000eda60d8211 */ /* 0x000fe400008f34a7 */
[----:B------:R-:W-:Y:S02]  /*152f0*/  ISETP.GE.AND P1, PT, R0, R5, PT ;  /* 0x000000050000720c */ /* 0x000fe40003f26270 */
[----:B------:R-:W-:Y:S01]  /*15300*/  SHF.R.S32.HI R5, RZ, 0x1f, R56 ;  /* 0x0000001fff057819 */ /* 0x000fe20000011438 */
[----:B------:R2:W-:Y:S03]  /*15310*/  @!P0 LDGSTS.E.BYPASS.LTC128B.128 [R249+0x9000], [R12.64] ;  /* 0x090000000cf98fae */ /* 0x0005e6000b901d46 */
[----:B------:R-:W-:Y:S01]  /*15320*/  LEA.HI R0, R5, R56, RZ, 0x5 ;  /* 0x0000003805007211 */ /* 0x000fe200078f28ff */
[----:B------:R2:W-:Y:S03]  /*15330*/  @!P0 LDGSTS.E.BYPASS.LTC128B.128 [R249+0xb000], [R12.64+0x80] ;  /* 0x0b0000800cf98fae */ /* 0x0005e6000b901d46 */
[----:B------:R-:W-:Y:S01]  /*15340*/  SHF.R.S32.HI R0, RZ, 0x5, R0 ;  /* 0x00000005ff007819 */ /* 0x000fe20000011400 */
[----:B------:R2:W-:Y:S02]  /*15350*/  @!P0 LDGSTS.E.BYPASS.LTC128B.128 [R249+0xd000], [R12.64+0x100] ;  /* 0x0d0001000cf98fae */ /* 0x0005e4000b901d46 */
[----:B------:R-:W-:-:S02]  /*15360*/  @!P1 IMAD R5, R169, 0x60, RZ ;  /* 0x00000060a9059824 */ /* 0x000fc400078e02ff */
[----:B------:R2:W-:Y:S01]  /*15370*/  @!P0 LDGSTS.E.BYPASS.LTC128B.128 [R249+0xf000], [R12.64+0x180] ;  /* 0x0f0001800cf98fae */ /* 0x0005e2000b901d46 */
[C---:B------:R-:W-:Y:S01]  /*15380*/  @!P1 IMAD.WIDE.U32 R10, R168.reuse, 0x60, R246 ;  /* 0x00000060a80a9825 */ /* 0x040fe200078e00f6 */
[-C--:B------:R-:W-:Y:S02]  /*15390*/  @!P3 LEA R6, P0, R61, R246.reuse, 0x1 ;  /* 0x000000f63d06b211 */ /* 0x080fe400078008ff */
[----:B------:R2:W-:Y:S01]  /*153a0*/  @!P5 LDGSTS.E.BYPASS.LTC128B.128 [R249+0x9800], [R14.64] ;  /* 0x098000000ef9dfae */ /* 0x0005e2000b901d46 */
[----:B------:R-:W-:Y:S01]  /*153b0*/  @!P1 IMAD.IADD R11, R5, 0x1, R11 ;  /* 0x00000001050b9824 */ /* 0x000fe200078e020b */
[----:B------:R-:W-:Y:S02]  /*153c0*/  @!P3 LEA.HI.X R7, R61, R247, R62, 0x1, P0 ;  /* 0x000000f73d07b211 */ /* 0x000fe400000f0c3e */
[----:B------:R2:W-:Y:S01]  /*153d0*/  @!P5 LDGSTS.E.BYPASS.LTC128B.128 [R249+0xb800], [R14.64+0x80] ;  /* 0x0b8000800ef9dfae */ /* 0x0005e2000b901d46 */
[----:B------:R-:W-:Y:S02]  /*153e0*/  SHF.R.U32.HI R5, RZ, 0x3, R8 ;  /* 0x00000003ff057819 */ /* 0x000fe40000011608 */
[----:B------:R-:W-:Y:S01]  /*153f0*/  @!P2 LEA R8, P0, R168, R246, 0x6 ;  /* 0x000000f6a808a211 */ /* 0x000fe200078030ff */
[----:B------:R2:W-:Y:S01]  /*15400*/  @!P5 LDGSTS.E.BYPASS.LTC128B.128 [R249+0xd800], [R14.64+0x100] ;  /* 0x0d8001000ef9dfae */ /* 0x0005e2000b901d46 */
[----:B------:R-:W-:Y:S01]  /*15410*/  LOP3.LUT R2, R2, R5, RZ, 0x3c, !PT ;  /* 0x0000000502027212 */ /* 0x000fe200078e3cff */
[----:B------:R-:W-:Y:S01]  /*15420*/  IMAD R5, R0, 0x400, R31 ;  /* 0x0000040000057824 */ /* 0x000fe200078e021f */
[----:B------:R-:W-:Y:S01]  /*15430*/  @!P2 LEA.HI.X R9, R168, R247, R169, 0x6, P0 ;  /* 0x000000f7a809a211 */ /* 0x000fe200000f34a9 */
[----:B------:R2:W-:Y:S01]  /*15440*/  @!P5 LDGSTS.E.BYPASS.LTC128B.128 [R249+0xf800], [R14.64+0x180] ;  /* 0x0f8001800ef9dfae */ /* 0x0005e2000b901d46 */
[----:B------:R-:W-:Y:S01]  /*15450*/  IADD3 R0, R229, 0x8000, RZ ;  /* 0x00008000e5007810 */ /* 0x000fe20007ffe0ff */
[----:B------:R-:W-:-:S02]  /*15460*/  IMAD.IADD R230, R2, 0x1, R5 ;  /* 0x0000000102e67824 */ /* 0x000fc400078e0205 */
[----:B------:R-:W0:Y:S01]  /*15470*/  LDGDEPBAR ;  /* 0x00000000000079af */ /* 0x000e220000000000 */
[----:B------:R-:W-:Y:S02]  /*15480*/  IMAD.MOV.U32 R5, RZ, RZ, 0x20 ;  /* 0x00000020ff057424 */ /* 0x000fe400078e00ff */
        /* <DEDUP_REMOVED lines=34> */
[----:B----4-:R-:W-:-:S03]  /*156b0*/  IMAD.MOV.U32 R7, RZ, RZ, 0x10 ;  /* 0x00000010ff077424 */ /* 0x010fc600078e00ff */
        /* <DEDUP_REMOVED lines=16> */
[----:B---3--:R-:W3:Y:S01]  /*157c0*/  LDSM.16.M88.4 R16, [R229+0x8000] ;  /* 0x00800000e510783b */ /* 0x008ee20000000200 */
[----:B------:R-:W-:Y:S02]  /*157d0*/  SEL R5, R5, 0xffffffe0, !P2 ;  /* 0xffffffe005057807 */ /* 0x000fe40005000000 */
[----:B------:R-:W-:Y:S01]  /*157e0*/  R2P PR, R57, 0x6 ;  /* 0x0000000639007804 */ /* 0x000fe20000000000 */
[----:B------:R-:W4:Y:S01]  /*157f0*/  LDSM.16.M88.4 R48, [R229+0x8800] ;  /* 0x00880000e530783b */ /* 0x000f220000000200 */
[--C-:B------:R-:W-:Y:S02]  /*15800*/  IMAD R228, R7, 0x2, R230.reuse ;  /* 0x0000000207e47824 */ /* 0x100fe400078e02e6 */
[C---:B------:R-:W-:Y:S01]  /*15810*/  IMAD R226, R5.reuse, 0x2, R230 ;  /* 0x0000000205e27824 */ /* 0x040fe200078e02e6 */
[----:B------:R-:W1:Y:S01]  /*15820*/  LDSM.16.M88.4 R68, [R229+0x9000] ;  /* 0x00900000e544783b */ /* 0x000e620000000200 */
[----:B------:R-:W-:-:S03]  /*15830*/  IMAD R225, R5, 0x2, R228 ;  /* 0x0000000205e17824 */ /* 0x000fc600078e02e4 */
[----:B------:R-:W-:Y:S04]  /*15840*/  LDSM.16.M88.4 R76, [R228] ;  /* 0x00000000e44c783b */ /* 0x000fe80000000200 */
[----:B------:R-:W-:Y:S01]  /*15850*/  @P1 IADD3 R227, R0, -0x20, RZ ;  /* 0xffffffe000e31810 */ /* 0x000fe20007ffe0ff */
[----:B------:R-:W-:Y:S01]  /*15860*/  IMAD.MOV.U32 R0, RZ, RZ, 0x40 ;  /* 0x00000040ff007424 */ /* 0x000fe200078e00ff */
[----:B------:R-:W-:Y:S04]  /*15870*/  LDSM.16.M88.4 R84, [R226] ;  /* 0x00000000e254783b */ /* 0x000fe80000000200 */
[----:B------:R-:W1:Y:S01]  /*15880*/  LDSM.16.M88.4 R8, [R229+0x9800] ;  /* 0x00980000e508783b */ /* 0x000e620000000200 */
[----:B------:R-:W-:-:S03]  /*15890*/  SEL R0, R0, 0xffffffc0, !P2 ;  /* 0xffffffc000007807 */ /* 0x000fc60005000000 */
[----:B-----5:R-:W1:Y:S02]  /*158a0*/  LDSM.16.M88.4 R32, [R227] ;  /* 0x00000000e320783b */ /* 0x020e640000000200 */
[----:B------:R-:W-:Y:S02]  /*158b0*/  IMAD.IADD R224, R229, 0x1, R0 ;  /* 0x00000001e5e07824 */ /* 0x000fe400078e0200 */
[----:B------:R-:W1:Y:S01]  /*158c0*/  LDSM.16.M88.4 R24, [R227+0x800] ;  /* 0x00080000e318783b */ /* 0x000e620000000200 */
[----:B------:R-:W-:-:S03]  /*158d0*/  IMAD.IADD R220, R0, 0x1, R227 ;  /* 0x0000000100dc7824 */ /* 0x000fc600078e02e3 */
[----:B--2---:R-:W2:Y:S04]  /*158e0*/  LDSM.16.M88.4 R12, [R227+0x1000] ;  /* 0x00100000e30c783b */ /* 0x004ea80000000200 */
[----:B------:R-:W2:Y:S01]  /*158f0*/  LDSM.16.M88.4 R44, [R224+0x8000] ;  /* 0x00800000e02c783b */ /* 0x000ea20000000200 */
[C---:B---3--:R-:W-:Y:S03]  /*15900*/  HMMA.16816.F32.BF16 R20, R52.reuse, R16, RZ ;  /* 0x000000103414723c */ /* 0x048fe600000418ff */
[----:B------:R-:W3:Y:S04]  /*15910*/  LDSM.16.M88.4 R80, [R227+0x1800] ;  /* 0x00180000e350783b */ /* 0x000ee80000000200 */
[----:B------:R-:W2:Y:S01]  /*15920*/  LDSM.16.M88.4 R40, [R224+0x8800] ;  /* 0x00880000e028783b */ /* 0x000ea20000000200 */
[C---:B------:R-:W-:Y:S03]  /*15930*/  HMMA.16816.F32.BF16 R16, R52.reuse, R18, RZ ;  /* 0x000000123410723c */ /* 0x040fe600000418ff */
[----:B------:R-:W-:Y:S04]  /*15940*/  LDSM.16.M88.4 R60, [R225] ;  /* 0x00000000e13c783b */ /* 0x000fe80000000200 */
[----:B------:R-:W-:Y:S01]  /*15950*/  LDSM.16.M88.4 R88, [R224+0x9800] ;  /* 0x00980000e058783b */ /* 0x000fe20000000200 */
[C---:B----4-:R-:W-:Y:S03]  /*15960*/  HMMA.16816.F32.BF16 R36, R52.reuse, R48, RZ ;  /* 0x000000303424723c */ /* 0x050fe600000418ff */
[----:B------:R-:W4:Y:S04]  /*15970*/  LD.E R0, [R28.64+0x18c] ;  /* 0x00018c061c007980 */ /* 0x000f28000c101900 */
[----:B------:R-:W-:Y:S01]  /*15980*/  LDSM.16.M88.4 R100, [R220+0x4800] ;  /* 0x00480000dc64783b */ /* 0x000fe20000000200 */
[C---:B------:R-:W-:Y:S03]  /*15990*/  HMMA.16816.F32.BF16 R48, R52.reuse, R50, RZ ;  /* 0x000000323430723c */ /* 0x040fe600000418ff */
[----:B------:R-:W-:Y:S04]  /*159a0*/  LDSM.16.M88.4 R92, [R229+0xe800] ;  /* 0x00e80000e55c783b */ /* 0x000fe80000000200 */
[----:B------:R-:W-:Y:S01]  /*159b0*/  LDSM.16.M88.4 R96, [R224+0xd800] ;  /* 0x00d80000e060783b */ /* 0x000fe20000000200 */
[C---:B-1----:R-:W-:Y:S03]  /*159c0*/  HMMA.16816.F32.BF16 R72, R52.reuse, R68, RZ ;  /* 0x000000443448723c */ /* 0x042fe600000418ff */
[----:B------:R-:W0:Y:S05]  /*159d0*/  LDGDEPBAR ;  /* 0x00000000000079af */ /* 0x000e2a0000000000 */
[C---:B------:R-:W-:Y:S08]  /*159e0*/  HMMA.16816.F32.BF16 R68, R52.reuse, R70, RZ ;  /* 0x000000463444723c */ /* 0x040ff000000418ff */
[C---:B------:R-:W-:Y:S08]  /*159f0*/  HMMA.16816.F32.BF16 R64, R52.reuse, R8, RZ ;  /* 0x000000083440723c */ /* 0x040ff000000418ff */
[----:B------:R-:W-:Y:S01]  /*15a00*/  HMMA.16816.F32.BF16 R52, R52, R10, RZ ;  /* 0x0000000a3434723c */ /* 0x000fe200000418ff */
[----:B------:R-:W1:Y:S07]  /*15a10*/  LDSM.16.M88.4 R8, [R224+0x9000] ;  /* 0x00900000e008783b */ /* 0x000e6e0000000200 */
[C---:B------:R-:W-:Y:S08]  /*15a20*/  HMMA.16816.F32.BF16 R20, R76.reuse, R32, R20 ;  /* 0x000000204c14723c */ /* 0x040ff00000041814 */
[C---:B------:R-:W-:Y:S01]  /*15a30*/  HMMA.16816.F32.BF16 R16, R76.reuse, R34, R16 ;  /* 0x000000224c10723c */ /* 0x040fe20000041810 */
[----:B------:R-:W1:Y:S07]  /*15a40*/  LDSM.16.M88.4 R32, [R220] ;  /* 0x00000000dc20783b */ /* 0x000e6e0000000200 */
[C---:B------:R-:W-:Y:S08]  /*15a50*/  HMMA.16816.F32.BF16 R36, R76.reuse, R24, R36 ;  /* 0x000000184c24723c */ /* 0x040ff00000041824 */
        /* <DEDUP_REMOVED lines=8> */
[C---:B---3--:R-:W-:Y:S08]  /*15ae0*/  HMMA.16816.F32.BF16 R64, R76.reuse, R80, R64 ;  /* 0x000000504c40723c */ /* 0x048ff00000041840 */
        /* <DEDUP_REMOVED lines=18> */
[----:B------:R-:W1:Y:S07]  /*15c10*/  LDSM.16.M88.4 R24, [R227+0x2000] ;  /* 0x00200000e318783b */ /* 0x000e6e0000000200 */
[C---:B--2---:R-:W-:Y:S08]  /*15c20*/  HMMA.16816.F32.BF16 R72, R60.reuse, R12, R72 ;  /* 0x0000000c3c48723c */ /* 0x044ff00000041848 */
[----:B------:R-:W-:Y:S01]  /*15c30*/  HMMA.16816.F32.BF16 R68, R60, R14, R68 ;  /* 0x0000000e3c44723c */ /* 0x000fe20000041844 */
[----:B------:R-:W2:Y:S07]  /*15c40*/  LDSM.16.M88.4 R12, [R227+0x2800] ;  /* 0x00280000e30c783b */ /* 0x000eae0000000200 */
[C---:B---3--:R-:W-:Y:S08]  /*15c50*/  HMMA.16816.F32.BF16 R20, R76.reuse, R40, R20 ;  /* 0x000000284c14723c */ /* 0x048ff00000041814 */
[----:B------:R-:W-:Y:S01]  /*15c60*/  HMMA.16816.F32.BF16 R16, R76, R42, R16 ;  /* 0x0000002a4c10723c */ /* 0x000fe20000041810 */
[----:B------:R-:W-:Y:S07]  /*15c70*/  LDSM.16.M88.4 R40, [R224+0xa000] ;  /* 0x00a00000e028783b */ /* 0x000fee0000000200 */
[C---:B------:R-:W-:Y:S08]  /*15c80*/  HMMA.16816.F32.BF16 R64, R60.reuse, R80, R64 ;  /* 0x000000503c40723c */ /* 0x040ff00000041840 */
[----:B------:R-:W-:Y:S01]  /*15c90*/  HMMA.16816.F32.BF16 R84, R60, R82, R84 ;  /* 0x000000523c54723c */ /* 0x000fe20000041854 */
[----:B------:R-:W3:Y:S04]  /*15ca0*/  LDSM.16.M88.4 R60, [R226+0x2000] ;  /* 0x00200000e23c783b */ /* 0x000ee80000000200 */
[----:B------:R-:W2:Y:S03]  /*15cb0*/  LDSM.16.M88.4 R80, [R227+0x3800] ;  /* 0x00380000e350783b */ /* 0x000ea60000000200 */
[C---:B-1----:R-:W-:Y:S08]  /*15cc0*/  HMMA.16816.F32.BF16 R36, R76.reuse, R8, R36 ;  /* 0x000000084c24723c */ /* 0x042ff00000041824 */
[----:B------:R-:W-:Y:S01]  /*15cd0*/  HMMA.16816.F32.BF16 R48, R76, R10, R48 ;  /* 0x0000000a4c30723c */ /* 0x000fe20000041830 */
[----:B------:R-:W1:Y:S07]  /*15ce0*/  LDSM.16.M88.4 R8, [R224+0xa800] ;  /* 0x00a80000e008783b */ /* 0x000e6e0000000200 */
        /* <DEDUP_REMOVED lines=8> */
[----:B------:R-:W1:Y:S04]  /*15d70*/  LDSM.16.M88.4 R76, [R225+0x2000] ;  /* 0x00200000e14c783b */ /* 0x000e680000000200 */
[----:B------:R-:W-:Y:S03]  /*15d80*/  LDSM.16.M88.4 R88, [R224+0xb800] ;  /* 0x00b80000e058783b */ /* 0x000fe60000000200 */
[C---:B--2---:R-:W-:Y:S08]  /*15d90*/  HMMA.16816.F32.BF16 R36, R52.reuse, R12, R36 ;  /* 0x0000000c3424723c */ /* 0x044ff00000041824 */
[----:B------:R-:W-:Y:S01]  /*15da0*/  HMMA.16816.F32.BF16 R48, R52, R14, R48 ;  /* 0x0000000e3430723c */ /* 0x000fe20000041830 */
[----:B------:R-:W2:Y:S07]  /*15db0*/  LDSM.16.M88.4 R12, [R220+0x2800] ;  /* 0x00280000dc0c783b */ /* 0x000eae0000000200 */
        /* <DEDUP_REMOVED lines=18> */
[----:B------:R-:W-:Y:S07]  /*15ee0*/  LDSM.16.M88.4 R44, [R229+0xd000] ;  /* 0x00d00000e52c783b */ /* 0x000fee0000000200 */
[C---:B--2---:R-:W-:Y:S08]  /*15ef0*/  HMMA.16816.F32.BF16 R36, R76.reuse, R12, R36 ;  /* 0x0000000c4c24723c */ /* 0x044ff00000041824 */
[----:B------:R-:W-:Y:S01]  /*15f00*/  HMMA.16816.F32.BF16 R48, R76, R14, R48 ;  /* 0x0000000e4c30723c */ /* 0x000fe20000041830 */
[----:B------:R-:W2:Y:S07]  /*15f10*/  LDSM.16.M88.4 R12, [R228+0x4000] ;  /* 0x00400000e40c783b */ /* 0x000eae0000000200 */
[C---:B------:R-:W-:Y:S08]  /*15f20*/  HMMA.16816.F32.BF16 R64, R60.reuse, R88, R64 ;  /* 0x000000583c40723c */ /* 0x040ff00000041840 */
[----:B------:R-:W-:Y:S01]  /*15f30*/  HMMA.16816.F32.BF16 R84, R60, R90, R84 ;  /* 0x0000005a3c54723c */ /* 0x000fe20000041854 */
[----:B------:R-:W2:Y:S04]  /*15f40*/  LDSM.16.M88.4 R60, [R229+0xd800] ;  /* 0x00d80000e53c783b */ /* 0x000ea80000000200 */
        /* <DEDUP_REMOVED lines=77> */
[----:B------:R-:W3:Y:S01]  /*16420*/  LDSM.16.M88.4 R8, [R224+0xf000] ;  /* 0x00f00000e008783b */ /* 0x000ee20000000200 */
[----:B----4-:R-:W-:-:S06]  /*16430*/  FMUL.FTZ R16, R16, R0 ;  /* 0x0000000010107220 */ /* 0x010fcc0000410000 */
[----:B------:R-:W-:Y:S01]  /*16440*/  HMMA.16816.F32.BF16 R88, R80, R94, R88 ;  /* 0x0000005e5058723c */ /* 0x000fe20000041858 */
[-C--:B------:R-:W-:Y:S02]  /*16450*/  FMUL.FTZ R17, R17, R0.reuse ;  /* 0x0000000011117220 */ /* 0x080fe40000410000 */
[----:B------:R-:W-:-:S05]  /*16460*/  FMUL.FTZ R18, R18, R0 ;  /* 0x0000000012127220 */ /* 0x000fca0000410000 */
[----:B-1----:R-:W-:Y:S01]  /*16470*/  HMMA.16816.F32.BF16 R64, R60, R40, R64 ;  /* 0x000000283c40723c */ /* 0x002fe20000041840 */
[----:B------:R-:W-:Y:S01]  /*16480*/  MUFU.TANH R54, R16 ;  /* 0x0000001000367308 */ /* 0x000fe20000002400 */
[----:B------:R-:W-:-:S07]  /*16490*/  FMUL.FTZ R59, R19, R0 ;  /* 0x00000000133b7220 */ /* 0x000fce0000410000 */
[----:B------:R-:W-:Y:S08]  /*164a0*/  MUFU.TANH R55, R17 ;  /* 0x0000001100377308 */ /* 0x000ff00000002400 */
[----:B------:R1:W-:Y:S01]  /*164b0*/  MUFU.TANH R57, R18 ;  /* 0x0000001200397308 */ /* 0x0003e20000002400 */
[----:B------:R-:W-:Y:S01]  /*164c0*/  HMMA.16816.F32.BF16 R88, R60, R42, R88 ;  /* 0x0000002a3c58723c */ /* 0x000fe20000041858 */
[----:B-1----:R-:W1:Y:S07]  /*164d0*/  LDSM.16.M88.4 R16, [R224+0xf800] ;  /* 0x00f80000e010783b */ /* 0x002e6e0000000200 */
[----:B--2---:R-:W-:Y:S08]  /*164e0*/  HMMA.16816.F32.BF16 R64, R44, R24, R64 ;  /* 0x000000182c40723c */ /* 0x004ff00000041840 */
[C---:B---3--:R-:W-:Y:S08]  /*164f0*/  HMMA.16816.F32.BF16 R72, R32.reuse, R8, R72 ;  /* 0x000000082048723c */ /* 0x048ff00000041848 */
[----:B------:R-:W-:Y:S01]  /*16500*/  HMMA.16816.F32.BF16 R76, R32, R10, R76 ;  /* 0x0000000a204c723c */ /* 0x000fe2000004184c */
[----:B------:R-:W2:Y:S01]  /*16510*/  LDSM.16.M88.4 R8, [R220+0x7800] ;  /* 0x00780000dc08783b */ /* 0x000ea20000000200 */
[----:B------:R-:W-:-:S02]  /*16520*/  FMUL.FTZ R21, R21, R0 ;  /* 0x0000000015157220 */ /* 0x000fc40000410000 */
[----:B------:R-:W-:-:S04]  /*16530*/  FMUL.FTZ R6, R20, R0 ;  /* 0x0000000014067220 */ /* 0x000fc80000410000 */
[----:B------:R-:W-:Y:S01]  /*16540*/  HMMA.16816.F32.BF16 R36, R32, R84, R36 ;  /* 0x000000542024723c */ /* 0x000fe20000041824 */
[----:B------:R3:W-:Y:S01]  /*16550*/  MUFU.TANH R30, R21 ;  /* 0x00000015001e7308 */ /* 0x0007e20000002400 */
[-C--:B------:R-:W-:Y:S02]  /*16560*/  FMUL.FTZ R52, R22, R0.reuse ;  /* 0x0000000016347220 */ /* 0x080fe40000410000 */
[----:B------:R-:W-:-:S04]  /*16570*/  FMUL.FTZ R53, R23, R0 ;  /* 0x0000000017357220 */ /* 0x000fc80000410000 */
[----:B------:R-:W-:Y:S08]  /*16580*/  HMMA.16816.F32.BF16 R88, R44, R26, R88 ;  /* 0x0000001a2c58723c */ /* 0x000ff00000041858 */
[C---:B-1----:R-:W-:Y:S01]  /*16590*/  HMMA.16816.F32.BF16 R64, R32.reuse, R16, R64 ;  /* 0x000000102040723c */ /* 0x042fe20000041840 */
[----:B---3--:R-:W1:Y:S07]  /*165a0*/  LDSM.16.M88.4 R20, [R220+0x7000] ;  /* 0x00700000dc14783b */ /* 0x008e6e0000000200 */
[----:B------:R-:W-:Y:S01]  /*165b0*/  HMMA.16816.F32.BF16 R48, R32, R86, R48 ;  /* 0x000000562030723c */ /* 0x000fe20000041830 */
[----:B------:R-:W-:-:S07]  /*165c0*/  IMAD.SHL.U32 R16, R56, 0x2, RZ ;  /* 0x0000000238107824 */ /* 0x000fce00078e00ff */
[----:B------:R-:W-:Y:S01]  /*165d0*/  HMMA.16816.F32.BF16 R36, R12, R68, R36 ;  /* 0x000000440c24723c */ /* 0x000fe20000041824 */
[----:B------:R-:W-:Y:S01]  /*165e0*/  LOP3.LUT R16, R16, 0x6, RZ, 0xc0, !PT ;  /* 0x0000000610107812 */ /* 0x000fe200078ec0ff */
[----:B------:R-:W-:Y:S01]  /*165f0*/  MUFU.TANH R6, R6 ;  /* 0x0000000600067308 */ /* 0x000fe20000002400 */
[----:B------:R-:W-:Y:S01]  /*16600*/  ISETP.GT.AND P0, PT, R4, R235, PT ;  /* 0x000000eb0400720c */ /* 0x000fe20003f04270 */
[----:B------:R-:W-:-:S04]  /*16610*/  DEPBAR.LE SB0, 0x0 ;  /* 0x000080000000791a */ /* 0x000fc80000000000 */
[----:B------:R-:W-:-:S05]  /*16620*/  IMAD.IADD R27, R3, 0x1, R16 ;  /* 0x00000001031b7824 */ /* 0x000fca00078e0210 */
[----:B------:R-:W-:-:S04]  /*16630*/  IADD3 R17, R27, 0x1, RZ ;  /* 0x000000011b117810 */ /* 0x000fc80007ffe0ff */
[-C--:B------:R-:W-:Y:S02]  /*16640*/  ISETP.GE.AND P3, PT, R17, R58.reuse, PT ;  /* 0x0000003a1100720c */ /* 0x080fe40003f66270 */
[----:B------:R-:W-:Y:S01]  /*16650*/  HMMA.16816.F32.BF16 R16, R32, R18, R88 ;  /* 0x000000122010723c */ /* 0x000fe20000041858 */
[----:B------:R-:W3:Y:S07]  /*16660*/  MUFU.TANH R52, R52 ;  /* 0x0000003400347308 */ /* 0x000eee0000002400 */
[C---:B------:R-:W-:Y:S08]  /*16670*/  HMMA.16816.F32.BF16 R48, R12.reuse, R70, R48 ;  /* 0x000000460c30723c */ /* 0x040ff00000041830 */
[----:B--2---:R-:W-:Y:S07]  /*16680*/  HMMA.16816.F32.BF16 R64, R12, R8, R64 ;  /* 0x000000080c40723c */ /* 0x004fee0000041840 */
[----:B------:R-:W-:Y:S01]  /*16690*/  IADD3 R9, R27, 0x8, RZ ;  /* 0x000000081b097810 */ /* 0x000fe20007ffe0ff */
[----:B------:R-:W2:Y:S03]  /*166a0*/  MUFU.TANH R53, R53 ;  /* 0x0000003500357308 */ /* 0x000ea60000002400 */
[----:B------:R-:W-:-:S02]  /*166b0*/  ISETP.GE.AND P2, PT, R9, R58, PT ;  /* 0x0000003a0900720c */ /* 0x000fc40003f46270 */
[----:B------:R-:W-:Y:S01]  /*166c0*/  IADD3 R9, R27, 0x9, RZ ;  /* 0x000000091b097810 */ /* 0x000fe20007ffe0ff */
[C---:B-1----:R-:W-:Y:S03]  /*166d0*/  HMMA.16816.F32.BF16 R72, R12.reuse, R20, R72 ;  /* 0x000000140c48723c */ /* 0x042fe60000041848 */
[-C--:B------:R-:W-:Y:S02]  /*166e0*/  ISETP.GE.AND P1, PT, R9, R58.reuse, PT ;  /* 0x0000003a0900720c */ /* 0x080fe40003f26270 */
[C---:B------:R-:W-:Y:S02]  /*166f0*/  IADD3 R9, R27.reuse, 0x11, RZ ;  /* 0x000000111b097810 */ /* 0x040fe40007ffe0ff */
[-C--:B------:R-:W-:Y:S02]  /*16700*/  ISETP.GE.AND P4, PT, R27, R58.reuse, PT ;  /* 0x0000003a1b00720c */ /* 0x080fe40003f86270 */
[----:B------:R-:W-:Y:S01]  /*16710*/  ISETP.GE.AND P5, PT, R9, R58, PT ;  /* 0x0000003a0900720c */ /* 0x000fe20003fa6270 */
[-C--:B------:R-:W-:Y:S01]  /*16720*/  FMUL.FTZ R36, R36, R0.reuse ;  /* 0x0000000024247220 */ /* 0x080fe20000410000 */
[----:B------:R-:W-:Y:S01]  /*16730*/  IADD3 R9, R27, 0x18, RZ ;  /* 0x000000181b097810 */ /* 0x000fe20007ffe0ff */
[-C--:B------:R-:W-:Y:S01]  /*16740*/  FMUL.FTZ R38, R38, R0.reuse ;  /* 0x0000000026267220 */ /* 0x080fe20000410000 */
[----:B------:R-:W1:Y:S01]  /*16750*/  MUFU.TANH R59, R59 ;  /* 0x0000003b003b7308 */ /* 0x000e620000002400 */
[----:B------:R-:W-:Y:S01]  /*16760*/  HMMA.16816.F32.BF16 R76, R12, R22, R76 ;  /* 0x000000160c4c723c */ /* 0x000fe2000004184c */
[----:B---3--:R-:W-:Y:S01]  /*16770*/  FSEL R52, R52, -INF , !P4 ;  /* 0xff80000034347808 */ /* 0x008fe20006000000 */
[----:B------:R-:W-:-:S02]  /*16780*/  FMUL.FTZ R37, R37, R0 ;  /* 0x0000000025257220 */ /* 0x000fc40000410000 */
[----:B------:R-:W-:-:S03]  /*16790*/  FMUL.FTZ R39, R39, R0 ;  /* 0x0000000027277220 */ /* 0x000fc60000410000 */
[----:B------:R-:W-:Y:S01]  /*167a0*/  IADD3 R23, R27, 0x10, RZ ;  /* 0x000000101b177810 */ /* 0x000fe20007ffe0ff */
[----:B------:R-:W-:Y:S01]  /*167b0*/  HMMA.16816.F32.BF16 R16, R12, R10, R16 ;  /* 0x0000000a0c10723c */ /* 0x000fe20000041810 */
[----:B------:R-:W-:Y:S02]  /*167c0*/  FSEL R22, R6, -INF , !P4 ;  /* 0xff80000006167808 */ /* 0x000fe40006000000 */
[-C--:B------:R-:W-:Y:S02]  /*167d0*/  ISETP.GE.AND P4, PT, R9, R58.reuse, PT ;  /* 0x0000003a0900720c */ /* 0x080fe40003f86270 */
[----:B------:R-:W-:Y:S01]  /*167e0*/  IADD3 R9, R27, 0x19, RZ ;  /* 0x000000191b097810 */ /* 0x000fe20007ffe0ff */
[----:B------:R-:W-:Y:S01]  /*167f0*/  MUFU.TANH R36, R36 ;  /* 0x0000002400247308 */ /* 0x000fe20000002400 */
[----:B------:R-:W-:Y:S01]  /*16800*/  ISETP.GE.AND P6, PT, R23, R58, PT ;  /* 0x0000003a1700720c */ /* 0x000fe20003fc6270 */
[-C--:B------:R-:W-:Y:S01]  /*16810*/  FMUL.FTZ R20, R48, R0.reuse ;  /* 0x0000000030147220 */ /* 0x080fe20000410000 */
[----:B--2---:R-:W-:Y:S01]  /*16820*/  FSEL R53, R53, -INF , !P3 ;  /* 0xff80000035357808 */ /* 0x004fe20005800000 */
[----:B------:R-:W-:Y:S01]  /*16830*/  FMUL.FTZ R24, R50, R0 ;  /* 0x0000000032187220 */ /* 0x000fe20000410000 */
[----:B------:R-:W-:-:S03]  /*16840*/  FSEL R23, R30, -INF , !P3 ;  /* 0xff8000001e177808 */ /* 0x000fc60005800000 */
[----:B------:R-:W2:Y:S01]  /*16850*/  MUFU.TANH R38, R38 ;  /* 0x0000002600267308 */ /* 0x000ea20000002400 */
[----:B------:R-:W-:Y:S02]  /*16860*/  ISETP.GE.AND P3, PT, R9, R58, PT ;  /* 0x0000003a0900720c */ /* 0x000fe40003f66270 */
[----:B------:R-:W-:Y:S01]  /*16870*/  IADD3 R9, R27, 0x20, RZ ;  /* 0x000000201b097810 */ /* 0x000fe20007ffe0ff */
[-C--:B------:R-:W-:Y:S01]  /*16880*/  FMUL.FTZ R21, R49, R0.reuse ;  /* 0x0000000031157220 */ /* 0x080fe20000410000 */
[----:B------:R-:W-:Y:S01]  /*16890*/  FSEL R57, R57, -INF , !P2 ;  /* 0xff80000039397808 */ /* 0x000fe20005000000 */
[----:B------:R-:W-:Y:S01]  /*168a0*/  FMUL.FTZ R25, R51, R0 ;  /* 0x0000000033197220 */ /* 0x000fe20000410000 */
[----:B------:R-:W-:Y:S01]  /*168b0*/  FSEL R54, R54, -INF , !P2 ;  /* 0xff80000036367808 */ /* 0x000fe20005000000 */
[----:B------:R-:W-:Y:S01]  /*168c0*/  MUFU.TANH R37, R37 ;  /* 0x0000002500257308 */ /* 0x000fe20000002400 */
[----:B------:R-:W-:Y:S02]  /*168d0*/  ISETP.GE.AND P2, PT, R9, R58, PT ;  /* 0x0000003a0900720c */ /* 0x000fe40003f46270 */
[----:B------:R-:W-:-:S05]  /*168e0*/  IADD3 R9, R27, 0x21, RZ ;  /* 0x000000211b097810 */ /* 0x000fca0007ffe0ff */
[----:B------:R-:W3:Y:S01]  /*168f0*/  MUFU.TANH R39, R39 ;  /* 0x0000002700277308 */ /* 0x000ee20000002400 */
[----:B-1----:R-:W-:Y:S02]  /*16900*/  FSEL R59, R59, -INF , !P1 ;  /* 0xff8000003b3b7808 */ /* 0x002fe40004800000 */
[----:B------:R-:W-:-:S05]  /*16910*/  FSEL R55, R55, -INF , !P1 ;  /* 0xff80000037377808 */ /* 0x000fca0004800000 */
[----:B------:R-:W-:Y:S01]  /*16920*/  MUFU.TANH R20, R20 ;  /* 0x0000001400147308 */ /* 0x000fe20000002400 */
[----:B------:R-:W-:-:S07]  /*16930*/  ISETP.GE.AND P1, PT, R9, R58, PT ;  /* 0x0000003a0900720c */ /* 0x000fce0003f26270 */
[----:B------:R-:W1:Y:S01]  /*16940*/  MUFU.TANH R24, R24 ;  /* 0x0000001800187308 */ /* 0x000e620000002400 */
[----:B------:R-:W-:Y:S01]  /*16950*/  IADD3 R9, R27, 0x28, RZ ;  /* 0x000000281b097810 */ /* 0x000fe20007ffe0ff */
[-C--:B------:R-:W-:Y:S02]  /*16960*/  FMUL.FTZ R72, R72, R0.reuse ;  /* 0x0000000048487220 */ /* 0x080fe40000410000 */
[-C--:B------:R-:W-:Y:S02]  /*16970*/  FMUL.FTZ R73, R73, R0.reuse ;  /* 0x0000000049497220 */ /* 0x080fe40000410000 */
[-C--:B------:R-:W-:Y:S02]  /*16980*/  FMUL.FTZ R74, R74, R0.reuse ;  /* 0x000000004a4a7220 */ /* 0x080fe40000410000 */
[----:B------:R-:W-:Y:S01]  /*16990*/  MUFU.TANH R21, R21 ;  /* 0x0000001500157308 */ /* 0x000fe20000002400 */
[-C--:B------:R-:W-:Y:S01]  /*169a0*/  FMUL.FTZ R75, R75, R0.reuse ;  /* 0x000000004b4b7220 */ /* 0x080fe20000410000 */
[----:B--2---:R-:W-:Y:S01]  /*169b0*/  FSEL R11, R38, -INF , !P6 ;  /* 0xff800000260b7808 */ /* 0x004fe20007000000 */
[----:B------:R-:W-:Y:S01]  /*169c0*/  FMUL.FTZ R35, R65, R0 ;  /* 0x0000000041237220 */ /* 0x000fe20000410000 */
[----:B------:R-:W-:-:S04]  /*169d0*/  FSEL R13, R36, -INF , !P6 ;  /* 0xff800000240d7808 */ /* 0x000fc80007000000 */
[----:B------:R-:W2:Y:S01]  /*169e0*/  MUFU.TANH R25, R25 ;  /* 0x0000001900197308 */ /* 0x000ea20000002400 */
[----:B------:R-:W-:Y:S01]  /*169f0*/  ISETP.GE.AND P6, PT, R9, R58, PT ;  /* 0x0000003a0900720c */ /* 0x000fe20003fc6270 */
[-C--:B------:R-:W-:Y:S01]  /*16a00*/  FMUL.FTZ R32, R66, R0.reuse ;  /* 0x0000000042207220 */ /* 0x080fe20000410000 */
[C---:B------:R-:W-:Y:S01]  /*16a10*/  IADD3 R9, R27.reuse, 0x29, RZ ;  /* 0x000000291b097810 */ /* 0x040fe20007ffe0ff */
[-C--:B------:R-:W-:Y:S01]  /*16a20*/  FMUL.FTZ R76, R76, R0.reuse ;  /* 0x000000004c4c7220 */ /* 0x080fe20000410000 */
[----:B------:R-:W-:Y:S01]  /*16a30*/  IADD3 R15, R27, 0x30, RZ ;  /* 0x000000301b0f7810 */ /* 0x000fe20007ffe0ff */
[-C--:B------:R-:W-:Y:S02]  /*16a40*/  FMUL.FTZ R77, R77, R0.reuse ;  /* 0x000000004d4d7220 */ /* 0x080fe40000410000 */
[----:B------:R-:W-:Y:S01]  /*16a50*/  MUFU.TANH R184, R72 ;  /* 0x0000004800b87308 */ /* 0x000fe20000002400 */
[-C--:B------:R-:W-:Y:S02]  /*16a60*/  FMUL.FTZ R78, R78, R0.reuse ;  /* 0x000000004e4e7220 */ /* 0x080fe40000410000 */
        /* <DEDUP_REMOVED lines=8> */
[----:B------:R-:W4:Y:S01]  /*16af0*/  MUFU.TANH R188, R74 ;  /* 0x0000004a00bc7308 */ /* 0x000f220000002400 */
[----:B---3--:R-:W-:-:S02]  /*16b00*/  FSEL R10, R39, -INF , !P5 ;  /* 0xff800000270a7808 */ /* 0x008fc40006800000 */
[----:B------:R-:W-:-:S05]  /*16b10*/  FSEL R6, R37, -INF , !P5 ;  /* 0xff80000025067808 */ /* 0x000fca0006800000 */
[----:B------:R-:W3:Y:S01]  /*16b20*/  MUFU.TANH R191, R75 ;  /* 0x0000004b00bf7308 */ /* 0x000ee20000002400 */
[-C--:B------:R-:W-:Y:S02]  /*16b30*/  ISETP.GE.AND P5, PT, R9, R58.reuse, PT ;  /* 0x0000003a0900720c */ /* 0x080fe40003fa6270 */
[----:B-1----:R-:W-:Y:S02]  /*16b40*/  FSEL R9, R24, -INF , !P4 ;  /* 0xff80000018097808 */ /* 0x002fe40006000000 */
[----:B------:R-:W-:Y:S02]  /*16b50*/  FSEL R4, R20, -INF , !P4 ;  /* 0xff80000014047808 */ /* 0x000fe40006000000 */
[----:B------:R-:W-:Y:S01]  /*16b60*/  ISETP.GE.AND P4, PT, R15, R58, PT ;  /* 0x0000003a0f00720c */ /* 0x000fe20003f86270 */
[----:B------:R-:W-:Y:S01]  /*16b70*/  MUFU.TANH R185, R76 ;  /* 0x0000004c00b97308 */ /* 0x000fe20000002400 */
[----:B------:R-:W-:Y:S02]  /*16b80*/  IADD3 R15, R27, 0x31, RZ ;  /* 0x000000311b0f7810 */ /* 0x000fe40007ffe0ff */
[----:B--2---:R-:W-:-:S05]  /*16b90*/  FSEL R8, R25, -INF , !P3 ;  /* 0xff80000019087808 */ /* 0x004fca0005800000 */
[----:B------:R-:W-:Y:S01]  /*16ba0*/  MUFU.TANH R186, R77 ;  /* 0x0000004d00ba7308 */ /* 0x000fe20000002400 */
[----:B------:R-:W-:-:S07]  /*16bb0*/  FSEL R12, R21, -INF , !P3 ;  /* 0xff800000150c7808 */ /* 0x000fce0005800000 */
[----:B------:R-:W1:Y:S01]  /*16bc0*/  MUFU.TANH R195, R78 ;  /* 0x0000004e00c37308 */ /* 0x000e620000002400 */
[----:B------:R-:W-:-:S07]  /*16bd0*/  ISETP.GE.AND P3, PT, R15, R58, PT ;  /* 0x0000003a0f00720c */ /* 0x000fce0003f66270 */
[----:B------:R-:W2:Y:S01]  /*16be0*/  MUFU.TANH R196, R79 ;  /* 0x0000004f00c47308 */ /* 0x000ea20000002400 */
[----:B------:R-:W-:-:S07]  /*16bf0*/  IADD3 R15, R27, 0x38, RZ ;  /* 0x000000381b0f7810 */ /* 0x000fce0007ffe0ff */
        /* <DEDUP_REMOVED lines=9> */
[----:B----4-:R-:W-:Y:S02]  /*16c90*/  FSEL R188, R188, -INF , !P2 ;  /* 0xff800000bcbc7808 */ /* 0x010fe40005000000 */
        /* <DEDUP_REMOVED lines=23> */
[----:B--2---:R-:W-:-:S02]  /*16e10*/  FSEL R196, R196, -INF , !P5 ;  /* 0xff800000c4c47808 */ /* 0x004fc40006800000 */
        /* <DEDUP_REMOVED lines=75> */
.L_x_5629:
[----:B------:R-:W2:Y:S02]  /*172d0*/  LD.E R15, [R28.64+0x38] ;  /* 0x000038061c0f7980 */ /* 0x000ea4000c101900 */
[----:B--2---:R-:W-:-:S04]  /*172e0*/  LEA R15, -R15, RZ, 0x6 ;  /* 0x000000ff0f0f7211 */ /* 0x004fc800078e31ff */
[----:B------:R-:W-:Y:S02]  /*172f0*/  SHF.R.S32.HI R14, RZ, 0x1f, R15 ;  /* 0x0000001fff0e7819 */ /* 0x000fe4000001140f */
.L_x_5630:
[----:B------:R-:W-:Y:S05]  /*17300*/  BSYNC B0 ;  /* 0x0000000000007941 */ /* 0x000fea0003800000 */
.L_x_5628:
        /* <DEDUP_REMOVED lines=30> */
.L_x_5627:
[----:B------:R-:W-:Y:S05]  /*174f0*/  BSYNC B1 ;  /* 0x0000000000017941 */ /* 0x000fea0003800000 */
.L_x_5626:
[----:B------:R2:W3:Y:S01]  /*17500*/  LD.E R193, [R28.64+0xdc] ;  /* 0x0000dc061cc17980 */ /* 0x0004e2000c101900 */
[----:B------:R-:W-:-:S02]  /*17510*/  FMNMX.FTZ R3, R22, R23, !PT ;  /* 0x0000001716037209 */ /* 0x000fc40007810000 */
[----:B-1----:R-:W-:Y:S02]  /*17520*/  FMNMX.FTZ R14, R52, R53, !PT ;  /* 0x00000035340e7209 */ /* 0x002fe40007810000 */
[----:B------:R-:W-:Y:S02]  /*17530*/  FMNMX.FTZ R0, R54, R3, !PT ;  /* 0x0000000336007209 */ /* 0x000fe40007810000 */
[----:B------:R-:W-:Y:S02]  /*17540*/  FMNMX.FTZ R14, R57, R14, !PT ;  /* 0x0000000e390e7209 */ /* 0x000fe40007810000 */
[----:B------:R-:W-:Y:S02]  /*17550*/  FMNMX.FTZ R0, R55, R0, !PT ;  /* 0x0000000037007209 */ /* 0x000fe40007810000 */
[----:B------:R-:W-:Y:S02]  /*17560*/  FMNMX.FTZ R14, R59, R14, !PT ;  /* 0x0000000e3b0e7209 */ /* 0x000fe40007810000 */
[----:B------:R-:W-:-:S02]  /*17570*/  FMNMX.FTZ R3, R13, R0, !PT ;  /* 0x000000000d037209 */ /* 0x000fc40007810000 */
[----:B------:R-:W-:Y:S02]  /*17580*/  FMNMX.FTZ R15, R11, R14, !PT ;  /* 0x0000000e0b0f7209 */ /* 0x000fe40007810000 */
[----:B------:R-:W-:Y:S02]  /*17590*/  FMNMX.FTZ R3, R6, R3, !PT ;  /* 0x0000000306037209 */ /* 0x000fe40007810000 */
[----:B------:R-:W-:Y:S02]  /*175a0*/  IADD3 R234, R31, R2, RZ ;  /* 0x000000021fea7210 */ /* 0x000fe40007ffe0ff */
[----:B------:R-:W-:Y:S02]  /*175b0*/  FMNMX.FTZ R3, R4, R3, !PT ;  /* 0x0000000304037209 */ /* 0x000fe40007810000 */
[----:B------:R-:W-:Y:S02]  /*175c0*/  SHF.L.U32 R234, R234, 0x1, RZ ;  /* 0x00000001eaea7819 */ /* 0x000fe400000006ff */
[----:B------:R-:W-:-:S02]  /*175d0*/  FMNMX.FTZ R3, R12, R3, !PT ;  /* 0x000000030c037209 */ /* 0x000fc40007810000 */
[-C--:B------:R-:W-:Y:S01]  /*175e0*/  LEA R233, R7, R234.reuse, 0x1 ;  /* 0x000000ea07e97211 */ /* 0x080fe200078e08ff */
[----:B------:R-:W-:Y:S01]  /*175f0*/  LDSM.16.MT88.4 R156, [R234+0x10000] ;  /* 0x01000000ea9c783b */ /* 0x000fe20000004200 */
[----:B------:R-:W-:Y:S02]  /*17600*/  FMNMX.FTZ R0, R184, R3, !PT ;  /* 0x00000003b8007209 */ /* 0x000fe40007810000 */
[----:B------:R-:W-:Y:S01]  /*17610*/  LEA R232, R5, R234, 0x1 ;  /* 0x000000ea05e87211 */ /* 0x000fe200078e08ff */
        /* <DEDUP_REMOVED lines=37> */
[----:B------:R-:W-:Y:S01]  /*17870*/  LDSM.16.MT88.4 R24, [R232+0x10800] ;  /* 0x01080000e818783b */ /* 0x000fe20000004200 */
[----:B----4-:R-:W-:-:S03]  /*17880*/  FMNMX.FTZ R0, R17, R0, !PT ;  /* 0x0000000011007209 */ /* 0x010fc60007810000 */
[----:B------:R-:W-:Y:S04]  /*17890*/  LDSM.16.MT88.4 R16, [R233+0x12800] ;  /* 0x01280000e910783b */ /* 0x000fe80000004200 */
        /* <DEDUP_REMOVED lines=23> */
[----:B------:R-:W3:Y:S01]  /*17a10*/  LDSM.16.MT88.4 R4, [R231+0x16000] ;  /* 0x01600000e704783b */ /* 0x000ee20000004200 */
[-CC-:B------:R-:W-:Y:S01]  /*17a20*/  FFMA.FTZ R177, R13, R193.reuse, -R198.reuse ;  /* 0x000000c10db17223 */ /* 0x180fe200000108c6 */
[----:B------:R-:W-:Y:S01]  /*17a30*/  MUFU.EX2 R179, R179 ;  /* 0x000000b300b37308 */ /* 0x000fe20000000800 */
[----:B------:R-:W-:-:S02]  /*17a40*/  FFMA.FTZ R2, R12, R193, -R198 ;  /* 0x000000c10c027223 */ /* 0x000fc400000108c6 */
[----:B------:R-:W4:Y:S01]  /*17a50*/  LDSM.16.MT88.4 R12, [R234+0x10800] ;  /* 0x01080000ea0c783b */ /* 0x000f220000004200 */
[-CC-:B------:R-:W-:Y:S02]  /*17a60*/  FFMA.FTZ R176, R11, R193.reuse, -R192.reuse ;  /* 0x000000c10bb07223 */ /* 0x180fe400000108c0 */
[-CC-:B------:R-:W-:Y:S02]  /*17a70*/  FFMA.FTZ R171, R10, R193.reuse, -R192.reuse ;  /* 0x000000c10aab7223 */ /* 0x180fe400000108c0 */
[----:B------:R-:W5:Y:S01]  /*17a80*/  MUFU.EX2 R174, R174 ;  /* 0x000000ae00ae7308 */ /* 0x000f620000000800 */
[--C-:B------:R-:W-:Y:S01]  /*17a90*/  FFMA.FTZ R165, R9, R193, -R192.reuse ;  /* 0x000000c109a57223 */ /* 0x100fe200000108c0 */
        /* <DEDUP_REMOVED lines=18> */
[----:B------:R-:W-:Y:S01]  /*17bc0*/  FFMA.FTZ R198, R34, R193, -R198 ;  /* 0x000000c122c67223 */ /* 0x000fe200000108c6 */
[----:B------:R-:W5:Y:S01]  /*17bd0*/  MUFU.EX2 R175, R175 ;  /* 0x000000af00af7308 */ /* 0x000f620000000800 */
[----:B--2---:R-:W-:Y:S01]  /*17be0*/  F2FP.BF16.PACK_AB R129, R180, R183 ;  /* 0x000000b7b481723e */ /* 0x004fe200000010ff */
        /* <DEDUP_REMOVED lines=251> */
.L_x_5640:
[----:B------:R2:W5:Y:S01]  /*18ba0*/  LDL R166, [R1] ;  /* 0x0000000001a67983 */ /* 0x0005620000100800 */
        /* <DEDUP_REMOVED lines=75> */
.L_x_5633:
[----:B--2---:R-:W-:Y:S02]  /*19060*/  ULDC.64 UR4, c[0x0][0x118] ;  /* 0x0000460000047ab9 */ /* 0x004fe40000000a00 */
[----:B------:R-:W2:Y:S02]  /*19070*/  LD.E R8, [R2.64+0x40] ;  /* 0x0000400402087980 */ /* 0x000ea4000c101900 */
[----:B--2---:R-:W-:Y:S04]  /*19080*/  LEA R8, -R8, RZ, 0x6 ;  /* 0x000000ff08087211 */ /* 0x004fe800078e31ff */
[----:B------:R-:W-:Y:S02]  /*19090*/  SHF.R.S32.HI R7, RZ, 0x1f, R8 ;  /* 0x0000001fff077819 */ /* 0x000fe40000011408 */
.L_x_5634:
[----:B------:R-:W-:Y:S05]  /*190a0*/  BSYNC B0 ;  /* 0x0000000000007941 */ /* 0x000fea0003800000 */
.L_x_5632:
        /* <DEDUP_REMOVED lines=8> */
[----:B------:R1:W-:Y:S01]  /*19130*/  LDGSTS.E.BYPASS.LTC128B.128 [R249+0x10000], [R246.64] ;  /* 0x10000000f6f97fae */ /* 0x0003e2000b901d44 */
[----:B------:R-:W-:Y:S02]  /*19140*/  IADD3.X R13, R242, R247, RZ, P0, !PT ;  /* 0x000000f7f20d7210 */ /* 0x000fe400007fe4ff */
[----:B------:R-:W-:Y:S02]  /*19150*/  IADD3 R6, P0, R248, R12, RZ ;  /* 0x0000000cf8067210 */ /* 0x000fe40007f1e0ff */
[----:B------:R1:W-:Y:S02]  /*19160*/  LDGSTS.E.BYPASS.LTC128B.128 [R249+0x12000], [R246.64+0x80] ;  /* 0x12000080f6f97fae */ /* 0x0003e4000b901d44 */
[----:B------:R-:W-:Y:S02]  /*19170*/  IADD3.X R7, R242, R13, RZ, P0, !PT ;  /* 0x0000000df2077210 */ /* 0x000fe400007fe4ff */
        /* <DEDUP_REMOVED lines=217> */
[C---:B------:R-:W-:Y:S07]  /*19f10*/  HMMA.16816.F32.BF16 R8, R192.reuse, R206, R8 ;  /* 0x000000cec008723c */ /* 0x040fee0000041808 */
[----:B-----5:R-:W-:Y:S01]  /*19f20*/  MOV R207, R166 ;  /* 0x000000a600cf7202 */ /* 0x020fe20000000f00 */
[C---:B-1----:R-:W-:Y:S03]  /*19f30*/  HMMA.16816.F32.BF16 R12, R192.reuse, R168, R12 ;  /* 0x000000a8c00c723c */ /* 0x042fe6000004180c */
[----:B------:R-:W-:Y:S05]  /*19f40*/  ISETP.GT.AND P0, PT, R207, R235, PT ;  /* 0x000000ebcf00720c */ /* 0x000fea0003f04270 */
        /* <DEDUP_REMOVED lines=142> */
.L_x_5638:
[----:B------:R-:W-:Y:S02]  /*1a830*/  ULDC.64 UR4, c[0x0][0x118] ;  /* 0x0000460000047ab9 */ /* 0x000fe40000000a00 */
[----:B------:R-:W2:Y:S02]  /*1a840*/  LD.E R8, [R2.64+0x38] ;  /* 0x0000380402087980 */ /* 0x000ea4000c101900 */
[----:B--2---:R-:W-:Y:S04]  /*1a850*/  LEA R8, -R8, RZ, 0x6 ;  /* 0x000000ff08087211 */ /* 0x004fe800078e31ff */
[----:B------:R-:W-:Y:S02]  /*1a860*/  SHF.R.S32.HI R7, RZ, 0x1f, R8 ;  /* 0x0000001fff077819 */ /* 0x000fe40000011408 */
.L_x_5639:
[----:B------:R-:W-:Y:S05]  /*1a870*/  BSYNC B0 ;  /* 0x0000000000007941 */ /* 0x000fea0003800000 */
.L_x_5637:
[C---:B------:R-:W-:Y:S01]  /*1a880*/  LEA R236, P0, R8.reuse, R236, 0x1 ;  /* 0x000000ec08ec7211 */ /* 0x040fe200078008ff */
[----:B------:R-:W-:Y:S03]  /*1a890*/  ULDC.64 UR4, c[0x0][0x118] ;  /* 0x0000460000047ab9 */ /* 0x000fe60000000a00 */
        /* <DEDUP_REMOVED lines=27> */
.L_x_5636:
[----:B--234-:R-:W-:Y:S05]  /*1aa50*/  BSYNC B1 ;  /* 0x0000000000017941 */ /* 0x01cfea0003800000 */
.L_x_5635:
        /* <DEDUP_REMOVED lines=70> */
[-CC-:B------:R-:W-:Y:S02]  /*1aec0*/  FFMA.FTZ R199, R174, R167.reuse, -R178.reuse ;  /* 0x000000a7aec77223 */ /* 0x180fe400000108b2 */
        /* <DEDUP_REMOVED lines=64> */
[-C--:B------:R-:W-:Y:S02]  /*1b2d0*/  FFMA.FTZ R180, R180, R167.reuse, -R178 ;  /* 0x000000a7b4b47223 */ /* 0x080fe400000108b2 */
[--C-:B------:R-:W-:Y:S01]  /*1b2e0*/  FFMA.FTZ R177, R177, R167, -R170.reuse ;  /* 0x000000a7b1b17223 */ /* 0x100fe200000108aa */
[----:B------:R-:W-:Y:S01]  /*1b2f0*/  MUFU.EX2 R200, R200 ;  /* 0x000000c800c87308 */ /* 0x000fe20000000800 */
[C---:B------:R-:W-:Y:S05]  /*1b300*/  HMMA.16816.F32.BF16 R4, R160.reuse, R12, R4 ;  /* 0x0000000ca004723c */ /* 0x040fea0000041804 */
[C---:B------:R-:W-:Y:S02]  /*1b310*/  FMUL.FTZ R60, R2.reuse, R60 ;  /* 0x0000003c023c7220 */ /* 0x040fe40000410000 */
[C---:B------:R-:W-:Y:S01]  /*1b320*/  FMUL.FTZ R12, R2.reuse, R152 ;  /* 0x00000098020c7220 */ /* 0x040fe20000410000 */
[C---:B------:R-:W-:Y:S01]  /*1b330*/  HMMA.16816.F32.BF16 R8, R160.reuse, R14, R8 ;  /* 0x0000000ea008723c */ /* 0x040fe20000041808 */
[----:B------:R-:W2:Y:S03]  /*1b340*/  MUFU.EX2 R199, R199 ;  /* 0x000000c700c77308 */ /* 0x000ea60000000800 */
[C---:B------:R-:W-:Y:S02]  /*1b350*/  FMUL.FTZ R13, R2.reuse, R153 ;  /* 0x00000099020d7220 */ /* 0x040fe40000410000 */
[----:B------:R-:W-:Y:S02]  /*1b360*/  FMUL.FTZ R61, R2, R61 ;  /* 0x0000003d023d7220 */ /* 0x000fe40000410000 */
[C---:B------:R-:W-:Y:S03]  /*1b370*/  FMUL.FTZ R14, R0.reuse, R154 ;  /* 0x0000009a000e7220 */ /* 0x040fe60000410000 */
[----:B------:R-:W-:Y:S01]  /*1b380*/  MUFU.EX2 R201, R201 ;  /* 0x000000c900c97308 */ /* 0x000fe20000000800 */
[C---:B------:R-:W-:Y:S02]  /*1b390*/  FMUL.FTZ R15, R0.reuse, R155 ;  /* 0x0000009b000f7220 */ /* 0x040fe40000410000 */
[----:B------:R-:W3:Y:S01]  /*1b3a0*/  LDSM.16.MT88.4 R152, [R231+0x10000] ;  /* 0x01000000e798783b */ /* 0x000ee20000004200 */
[C---:B------:R-:W-:Y:S02]  /*1b3b0*/  FMUL.FTZ R62, R0.reuse, R62 ;  /* 0x0000003e003e7220 */ /* 0x040fe40000410000 */
[----:B------:R-:W-:Y:S02]  /*1b3c0*/  FMUL.FTZ R63, R0, R63 ;  /* 0x0000003f003f7220 */ /* 0x000fe40000410000 */
[C---:B------:R-:W-:Y:S02]  /*1b3d0*/  HMMA.16816.F32.BF16 R12, R160.reuse, R20, R12 ;  /* 0x00000014a00c723c */ /* 0x040fe4000004180c */
[----:B------:R-:W4:Y:S01]  /*1b3e0*/  MUFU.EX2 R202, R202 ;  /* 0x000000ca00ca7308 */ /* 0x000f220000000800 */
        /* <DEDUP_REMOVED lines=8> */
[----:B------:R-:W5:Y:S01]  /*1b470*/  LDSM.16.MT88.4 R144, [R234+0x12000] ;  /* 0x01200000ea90783b */ /* 0x000f620000004200 */
        /* <DEDUP_REMOVED lines=109> */
[C---:B---3--:R-:W-:Y:S01]  /*1bb50*/  HMMA.16816.F32.BF16 R124, R160.reuse, R132, R124 ;  /* 0x00000084a07c723c */ /* 0x048fe2000004187c */
[----:B------:R-:W3:Y:S02]  /*1bb60*/  MUFU.EX2 R198, R198 ;  /* 0x000000c600c67308 */ /* 0x000ee40000000800 */
[C---:B------:R-:W-:Y:S02]  /*1bb70*/  FMUL.FTZ R130, R0.reuse, R130 ;  /* 0x0000008200827220 */ /* 0x040fe40000410000 */
[----:B------:R-:W-:Y:S02]  /*1bb80*/  FMUL.FTZ R131, R0, R131 ;  /* 0x0000008300837220 */ /* 0x000fe40000410000 */
[----:B------:R-:W-:Y:S01]  /*1bb90*/  F2FP.BF16.PACK_AB R132, R196, R195 ;  /* 0x000000c3c484723e */ /* 0x000fe200000010ff */
[-CC-:B------:R-:W-:Y:S04]  /*1bba0*/  FFMA.FTZ R204, R187, R167.reuse, -R178.reuse ;  /* 0x000000a7bbcc7223 */ /* 0x180fe800000108b2 */
[----:B------:R-:W-:Y:S01]  /*1bbb0*/  HMMA.16816.F32.BF16 R128, R160, R134, R128 ;  /* 0x00000086a080723c */ /* 0x000fe20000041880 */
[----:B------:R-:W-:Y:S01]  /*1bbc0*/  LDSM.16.MT88.4 R160, [R234+0x14800] ;  /* 0x01480000eaa0783b */ /* 0x000fe20000004200 */
[----:B------:R-:W-:Y:S01]  /*1bbd0*/  MUFU.EX2 R204, R204 ;  /* 0x000000cc00cc7308 */ /* 0x000fe20000000800 */
[-C--:B------:R-:W-:Y:S02]  /*1bbe0*/  FFMA.FTZ R203, R203, R167.reuse, -R178 ;  /* 0x000000a7cbcb7223 */ /* 0x080fe400000108b2 */
[----:B------:R-:W-:Y:S01]  /*1bbf0*/  FFMA.FTZ R205, R186, R167, -R170 ;  /* 0x000000a7bacd7223 */ /* 0x000fe200000108aa */
[----:B------:R-:W-:Y:S01]  /*1bc00*/  MOV R186, R207 ;  /* 0x000000cf00ba7202 */ /* 0x000fe20000000f00 */
[-CC-:B------:R-:W-:Y:S01]  /*1bc10*/  FFMA.FTZ R207, R185, R167.reuse, -R178.reuse ;  /* 0x000000a7b9cf7223 */ /* 0x180fe200000108b2 */
[----:B--2---:R-:W-:Y:S01]  /*1bc20*/  F2FP.BF16.PACK_AB R134, R199, R200 ;  /* 0x000000c8c786723e */ /* 0x004fe200000010ff */
[----:B------:R-:W-:Y:S03]  /*1bc30*/  FFMA.FTZ R183, R183, R167, -R178 ;  /* 0x000000a7b7b77223 */ /* 0x000fe600000108b2 */
[----:B----4-:R-:W-:Y:S01]  /*1bc40*/  F2FP.BF16.PACK_AB R135, R202, R201 ;  /* 0x000000c9ca87723e */ /* 0x010fe200000010ff */
[--C-:B------:R-:W-:Y:S01]  /*1bc50*/  FFMA.FTZ R206, R184, R167, -R170.reuse ;  /* 0x000000a7b8ce7223 */ /* 0x100fe200000108aa */
[----:B---3--:R-:W-:Y:S01]  /*1bc60*/  F2FP.BF16.PACK_AB R133, R198, R197 ;  /* 0x000000c5c685723e */ /* 0x008fe200000010ff */
[----:B------:R-:W-:Y:S01]  /*1bc70*/  MUFU.EX2 R185, R180 ;  /* 0x000000b400b97308 */ /* 0x000fe20000000800 */
[-CC-:B------:R-:W-:Y:S02]  /*1bc80*/  FFMA.FTZ R182, R182, R167.reuse, -R170.reuse ;  /* 0x000000a7b6b67223 */ /* 0x180fe400000108aa */
[-CC-:B------:R-:W-:Y:S02]  /*1bc90*/  FFMA.FTZ R181, R181, R167.reuse, -R170.reuse ;  /* 0x000000a7b5b57223 */ /* 0x180fe400000108aa */
[-C--:B------:R-:W-:Y:S01]  /*1bca0*/  FFMA.FTZ R171, R171, R167.reuse, -R170 ;  /* 0x000000a7abab7223 */ /* 0x080fe200000108aa */
[C---:B-----5:R-:W-:Y:S04]  /*1bcb0*/  HMMA.16816.F32.BF16 R4, R132.reuse, R140, R4 ;  /* 0x0000008c8404723c */ /* 0x060fe80000041804 */
[----:B------:R-:W-:Y:S01]  /*1bcc0*/  MUFU.EX2 R187, R183 ;  /* 0x000000b700bb7308 */ /* 0x000fe20000000800 */
[-CC-:B------:R-:W-:Y:S02]  /*1bcd0*/  FFMA.FTZ R169, R169, R167.reuse, -R178.reuse ;  /* 0x000000a7a9a97223 */ /* 0x180fe400000108b2 */
[-C--:B------:R-:W-:Y:S01]  /*1bce0*/  FFMA.FTZ R178, R176, R167.reuse, -R178 ;  /* 0x000000a7b0b27223 */ /* 0x080fe200000108b2 */
[C---:B------:R-:W-:Y:S01]  /*1bcf0*/  HMMA.16816.F32.BF16 R8, R132.reuse, R142, R8 ;  /* 0x0000008e8408723c */ /* 0x040fe20000041808 */
[----:B------:R-:W2:Y:S03]  /*1bd00*/  LDSM.16.MT88.4 R140, [R233+0x12800] ;  /* 0x01280000e98c783b */ /* 0x000ea60000004200 */
[-CC-:B------:R-:W-:Y:S02]  /*1bd10*/  FFMA.FTZ R168, R168, R167.reuse, -R170.reuse ;  /* 0x000000a7a8a87223 */ /* 0x180fe400000108aa */
[----:B------:R-:W-:Y:S01]  /*1bd20*/  MUFU.EX2 R183, R181 ;  /* 0x000000b500b77308 */ /* 0x000fe20000000800 */
[----:B------:R-:W-:Y:S01]  /*1bd30*/  FFMA.FTZ R170, R166, R167, -R170 ;  /* 0x000000a7a6aa7223 */ /* 0x000fe200000108aa */
[C---:B-1----:R-:W-:Y:S04]  /*1bd40*/  HMMA.16816.F32.BF16 R12, R132.reuse, R136, R12 ;  /* 0x00000088840c723c */ /* 0x042fe8000004180c */
[----:B------:R-:W-:Y:S04]  /*1bd50*/  FFMA.FTZ R190, R0, R251, R190 ;  /* 0x000000fb00be7223 */ /* 0x000fe800000100be */
[C---:B------:R-:W-:Y:S01]  /*1bd60*/  HMMA.16816.F32.BF16 R16, R132.reuse, R138, R16 ;  /* 0x0000008a8410723c */ /* 0x040fe20000041810 */
[----:B------:R-:W1:Y:S01]  /*1bd70*/  LDSM.16.MT88.4 R136, [R231+0x12800] ;  /* 0x01280000e788783b */ /* 0x000e620000004200 */
[----:B------:R-:W-:Y:S02]  /*1bd80*/  MUFU.EX2 R181, R171 ;  /* 0x000000ab00b57308 */ /* 0x000fe40000000800 */
[----:B------:R-:W-:Y:S04]  /*1bd90*/  FADD.FTZ R189, R189, R190 ;  /* 0x000000bebdbd7221 */ /* 0x000fe80000010000 */
[C---:B------:R-:W-:Y:S04]  /*1bda0*/  HMMA.16816.F32.BF16 R20, R132.reuse, R144, R20 ;  /* 0x000000908414723c */ /* 0x040fe80000041814 */
[----:B------:R-:W3:Y:S01]  /*1bdb0*/  MUFU.EX2 R184, R182 ;  /* 0x000000b600b87308 */ /* 0x000ee20000000800 */
[----:B------:R-:W-:Y:S03]  /*1bdc0*/  FADD.FTZ R0, R188, R189 ;  /* 0x000000bdbc007221 */ /* 0x000fe60000010000 */
[C---:B------:R-:W-:Y:S01]  /*1bdd0*/  HMMA.16816.F32.BF16 R24, R132.reuse, R146, R24 ;  /* 0x000000928418723c */ /* 0x040fe20000041818 */
[----:B------:R-:W4:Y:S03]  /*1bde0*/  LDSM.16.MT88.4 R144, [R232+0x14800] ;  /* 0x01480000e890783b */ /* 0x000f260000004200 */
[----:B------:R-:W-:Y:S01]  /*1bdf0*/  FADD.FTZ R0, R165, R0 ;  /* 0x00000000a5007221 */ /* 0x000fe20000010000 */
[----:B------:R-:W-:Y:S01]  /*1be00*/  MOV R165, R164 ;  /* 0x000000a400a57202 */ /* 0x000fe20000000f00 */
[----:B------:R-:W-:Y:S02]  /*1be10*/  MUFU.EX2 R182, R179 ;  /* 0x000000b300b67308 */ /* 0x000fe40000000800 */
[C---:B------:R-:W-:Y:S04]  /*1be20*/  HMMA.16816.F32.BF16 R28, R132.reuse, R148, R28 ;  /* 0x00000094841c723c */ /* 0x040fe8000004181c */
[----:B------:R-:W-:Y:S04]  /*1be30*/  FADD.FTZ R197, R197, R0 ;  /* 0x00000000c5c57221 */ /* 0x000fe80000010000 */
[C---:B------:R-:W-:Y:S01]  /*1be40*/  HMMA.16816.F32.BF16 R32, R132.reuse, R150, R32 ;  /* 0x000000968420723c */ /* 0x040fe20000041820 */
[----:B------:R-:W5:Y:S01]  /*1be50*/  LDSM.16.MT88.4 R148, [R231+0x14800] ;  /* 0x01480000e794783b */ /* 0x000f620000004200 */
[----:B------:R-:W1:Y:S02]  /*1be60*/  MUFU.EX2 R203, R203 ;  /* 0x000000cb00cb7308 */ /* 0x000e640000000800 */
[----:B------:R-:W-:Y:S04]  /*1be70*/  FADD.FTZ R198, R198, R197 ;  /* 0x000000c5c6c67221 */ /* 0x000fe80000010000 */
[C---:B------:R-:W-:Y:S04]  /*1be80*/  HMMA.16816.F32.BF16 R36, R132.reuse, R152, R36 ;  /* 0x000000988424723c */ /* 0x040fe80000041824 */
[----:B------:R-:W-:Y:S01]  /*1be90*/  MUFU.EX2 R205, R205 ;  /* 0x000000cd00cd7308 */ /* 0x000fe20000000800 */
[----:B------:R-:W-:Y:S03]  /*1bea0*/  FADD.FTZ R201, R201, R198 ;  /* 0x000000c6c9c97221 */ /* 0x000fe60000010000 */
[C---:B------:R-:W-:Y:S01]  /*1beb0*/  HMMA.16816.F32.BF16 R40, R132.reuse, R154, R40 ;  /* 0x0000009a8428723c */ /* 0x040fe20000041828 */
[----:B------:R-:W-:Y:S03]  /*1bec0*/  LDSM.16.MT88.4 R152, [R232+0x11000] ;  /* 0x01100000e898783b */ /* 0x000fe60000004200 */
[----:B------:R-:W-:Y:S02]  /*1bed0*/  FADD.FTZ R202, R202, R201 ;  /* 0x000000c9caca7221 */ /* 0x000fe40000010000 */
[----:B------:R-:W1:Y:S02]  /*1bee0*/  MUFU.EX2 R206, R206 ;  /* 0x000000ce00ce7308 */ /* 0x000e640000000800 */
[C---:B--2---:R-:W-:Y:S08]  /*1bef0*/  HMMA.16816.F32.BF16 R44, R132.reuse, R140, R44 ;  /* 0x0000008c842c723c */ /* 0x044ff0000004182c */
[C---:B------:R-:W-:Y:S01]  /*1bf00*/  HMMA.16816.F32.BF16 R48, R132.reuse, R142, R48 ;  /* 0x0000008e8430723c */ /* 0x040fe20000041830 */
[----:B------:R-:W2:Y:S01]  /*1bf10*/  LDSM.16.MT88.4 R140, [R234+0x16800] ;  /* 0x01680000ea8c783b */ /* 0x000ea20000004200 */
[----:B------:R-:W2:Y:S06]  /*1bf20*/  MUFU.EX2 R207, R207 ;  /* 0x000000cf00cf7308 */ /* 0x000eac0000000800 */
[C---:B------:R-:W-:Y:S04]  /*1bf30*/  HMMA.16816.F32.BF16 R52, R132.reuse, R156, R52 ;  /* 0x0000009c8434723c */ /* 0x040fe80000041834 */
[----:B------:R-:W-:Y:S04]  /*1bf40*/  MUFU.EX2 R166, R170 ;  /* 0x000000aa00a67308 */ /* 0x000fe80000000800 */
        /* <DEDUP_REMOVED lines=29> */
[----:B---3--:R-:W-:Y:S02]  /*1c120*/  F2FP.BF16.PACK_AB R135, R183, R184 ;  /* 0x000000b8b787723e */ /* 0x008fe400000010ff */
[----:B------:R-:W-:Y:S03]  /*1c130*/  F2FP.BF16.PACK_AB R132, R203, R204 ;  /* 0x000000cccb84723e */ /* 0x000fe600000010ff */
[C---:B------:R-:W-:Y:S01]  /*1c140*/  F2FP.BF16.PACK_AB R133, R206.reuse, R205 ;  /* 0x000000cdce85723e */ /* 0x040fe200000010ff */
[----:B------:R-:W-:Y:S01]  /*1c150*/  FADD.FTZ R205, R205, R202 ;  /* 0x000000cacdcd7221 */ /* 0x000fe20000010000 */
[----:B------:R-:W-:Y:S03]  /*1c160*/  F2FP.BF16.PACK_AB R134, R187, R207 ;  /* 0x000000cfbb86723e */ /* 0x000fe600000010ff */
        /* <DEDUP_REMOVED lines=14> */
[----:B------:R-:W3:Y:S07]  /*1c250*/  MUFU.EX2 R160, R178 ;  /* 0x000000b200a07308 */ /* 0x000eee0000000800 */
[C---:B------:R-:W-:Y:S03]  /*1c260*/  HMMA.16816.F32.BF16 R40, R132.reuse, R162, R40 ;  /* 0x000000a28428723c */ /* 0x040fe60000041828 */
[----:B------:R-:W5:Y:S04]  /*1c270*/  MUFU.EX2 R161, R169 ;  /* 0x000000a900a17308 */ /* 0x000f680000000800 */
[----:B------:R-:W-:Y:S01]  /*1c280*/  MOV R163, R184 ;  /* 0x000000b800a37202 */ /* 0x000fe20000000f00 */
[C---:B----4-:R-:W-:Y:S04]  /*1c290*/  HMMA.16816.F32.BF16 R44, R132.reuse, R144, R44 ;  /* 0x00000090842c723c */ /* 0x050fe8000004182c */
[----:B------:R-:W-:Y:S01]  /*1c2a0*/  MOV R162, R187 ;  /* 0x000000bb00a27202 */ /* 0x000fe20000000f00 */
[----:B------:R4:W1:Y:S03]  /*1c2b0*/  MUFU.EX2 R184, R177 ;  /* 0x000000b100b87308 */ /* 0x0008660000000800 */
[C---:B------:R-:W-:Y:S01]  /*1c2c0*/  HMMA.16816.F32.BF16 R48, R132.reuse, R146, R48 ;  /* 0x000000928430723c */ /* 0x040fe20000041830 */
[----:B------:R-:W5:Y:S03]  /*1c2d0*/  LDSM.16.MT88.4 R144, [R233+0x15000] ;  /* 0x01500000e990783b */ /* 0x000f660000004200 */
[----:B---3--:R-:W-:Y:S03]  /*1c2e0*/  MOV R167, R160 ;  /* 0x000000a000a77202 */ /* 0x008fe60000000f00 */
[----:B------:R3:W1:Y:S01]  /*1c2f0*/  MUFU.EX2 R187, R168 ;  /* 0x000000a800bb7308 */ /* 0x0006620000000800 */
        /* <DEDUP_REMOVED lines=12> */
[----:B------:R-:W4:Y:S07]  /*1c3c0*/  LDSM.16.MT88.4 R144, [R231+0x17000] ;  /* 0x01700000e790783b */ /* 0x000f2e0000004200 */
        /* <DEDUP_REMOVED lines=14> */
[----:B------:R-:W1:Y:S01]  /*1c4b0*/  LDSM.16.MT88.4 R180, [R231+0x11800] ;  /* 0x01180000e7b4783b */ /* 0x000e620000004200 */
[----:B------:R-:W-:Y:S01]  /*1c4c0*/  F2FP.BF16.PACK_AB R170, R167, R136 ;  /* 0x00000088a7aa723e */ /* 0x000fe200000010ff */
[C---:B------:R-:W-:Y:S08]  /*1c4d0*/  HMMA.16816.F32.BF16 R112, R132.reuse, R154, R112 ;  /* 0x0000009a8470723c */ /* 0x040ff00000041870 */
[C---:B------:R-:W-:Y:S08]  /*1c4e0*/  HMMA.16816.F32.BF16 R116, R132.reuse, R156, R116 ;  /* 0x0000009c8474723c */ /* 0x040ff00000041874 */
[C---:B------:R-:W-:Y:S08]  /*1c4f0*/  HMMA.16816.F32.BF16 R120, R132.reuse, R158, R120 ;  /* 0x0000009e8478723c */ /* 0x040ff00000041878 */
[C---:B----4-:R-:W-:Y:S07]  /*1c500*/  HMMA.16816.F32.BF16 R124, R132.reuse, R144, R124 ;  /* 0x00000090847c723c */ /* 0x050fee000004187c */
[----:B------:R-:W-:Y:S01]  /*1c510*/  MOV R144, R185 ;  /* 0x000000b900907202 */ /* 0x000fe20000000f00 */
[----:B------:R-:W-:Y:S04]  /*1c520*/  HMMA.16816.F32.BF16 R128, R132, R146, R128 ;  /* 0x000000928480723c */ /* 0x000fe80000041880 */
[----:B------:R-:W-:Y:S02]  /*1c530*/  MOV R145, R184 ;  /* 0x000000b800917202 */ /* 0x000fe40000000f00 */
[----:B---3--:R-:W-:Y:S02]  /*1c540*/  F2FP.BF16.PACK_AB R168, R144, R138 ;  /* 0x0000008a90a8723e */ /* 0x008fe400000010ff */
[----:B------:R-:W-:Y:S04]  /*1c550*/  MOV R135, R187 ;  /* 0x000000bb00877202 */ /* 0x000fe80000000f00 */
        /* <DEDUP_REMOVED lines=14> */
[----:B------:R-:W-:Y:S02]  /*1c640*/  MOV R174, R144 ;  /* 0x0000009000ae7202 */ /* 0x000fe40000000f00 */
[----:B------:R-:W-:Y:S02]  /*1c650*/  MOV R175, R145 ;  /* 0x0000009100af7202 */ /* 0x000fe40000000f00 */
[C---:B------:R-:W-:Y:S01]  /*1c660*/  HMMA.16816.F32.BF16 R144, R168.reuse, R176, R20 ;  /* 0x000000b0a890723c */ /* 0x040fe20000041814 */
[----:B------:R-:W2:Y:S06]  /*1c670*/  LDSM.16.MT88.4 R20, [R233+0x15800] ;  /* 0x01580000e914783b */ /* 0x000eac0000004200 */
[----:B------:R-:W-:Y:S01]  /*1c680*/  MOV R177, R134 ;  /* 0x0000008600b17202 */ /* 0x000fe20000000f00 */
[C---:B------:R-:W-:Y:S03]  /*1c690*/  HMMA.16816.F32.BF16 R140, R168.reuse, R178, R24 ;  /* 0x000000b2a88c723c */ /* 0x040fe60000041818 */
[C---:B------:R-:W-:Y:S02]  /*1c6a0*/  ISETP.GT.AND P0, PT, R177.reuse, R235, PT ;  /* 0x000000ebb100720c */ /* 0x040fe40003f04270 */
[----:B------:R-:W-:Y:S02]  /*1c6b0*/  MOV R176, R135 ;  /* 0x0000008700b07202 */ /* 0x000fe40000000f00 */
        /* <DEDUP_REMOVED lines=13> */
[C---:B---3--:R-:W-:Y:S04]  /*1c790*/  HMMA.16816.F32.BF16 R36, R168.reuse, R184, R36 ;  /* 0x000000b8a824723c */ /* 0x048fe80000041824 */
[----:B------:R-:W-:Y:S02]  /*1c7a0*/  MOV R182, R25 ;  /* 0x0000001900b67202 */ /* 0x000fe40000000f00 */
[----:B------:R-:W1:Y:S01]  /*1c7b0*/  LDSM.16.MT88.4 R24, [R232+0x15800] ;  /* 0x01580000e818783b */ /* 0x000e620000004200 */
[----:B------:R-:W-:Y:S01]  /*1c7c0*/  MOV R184, R172 ;  /* 0x000000ac00b87202 */ /* 0x000fe20000000f00 */
[C---:B------:R-:W-:Y:S04]  /*1c7d0*/  HMMA.16816.F32.BF16 R40, R168.reuse, R186, R40 ;  /* 0x000000baa828723c */ /* 0x040fe80000041828 */
[----:B------:R-:W-:Y:S01]  /*1c7e0*/  MOV R185, R173 ;  /* 0x000000ad00b97202 */ /* 0x000fe20000000f00 */
[----:B------:R-:W-:Y:S01]  /*1c7f0*/  FADD.FTZ R0, R184, R206 ;  /* 0x000000ceb8007221 */ /* 0x000fe20000010000 */
[----:B------:R-:W3:Y:S02]  /*1c800*/  LDL.LU R187, [R1+0x4] ;  /* 0x0000040001bb7983 */ /* 0x000ee40000300800 */
        /* <DEDUP_REMOVED lines=10> */
[----:B------:R-:W-:Y:S01]  /*1c8b0*/  FADD.FTZ R251, R176, R0 ;  /* 0x00000000b0fb7221 */ /* 0x000fe20000010000 */
[----:B------:R-:W-:Y:S03]  /*1c8c0*/  IADD3 R0, R177, -0x1, RZ ;  /* 0xffffffffb1007810 */ /* 0x000fe60007ffe0ff */
[C---:B-----5:R-:W-:Y:S04]  /*1c8d0*/  HMMA.16816.F32.BF16 R60, R168.reuse, R12, R60 ;  /* 0x0000000ca83c723c */ /* 0x060fe8000004183c */
[----:B------:R-:W-:Y:S04]  /*1c8e0*/  FADD.FTZ R251, R166, R251 ;  /* 0x000000fba6fb7221 */ /* 0x000fe80000010000 */
        /* <DEDUP_REMOVED lines=33> */
[----:B------:R-:W-:Y:S04]  /*1cb00*/  STL [R1+0x4], R2 ;  /* 0x0000040201007387 */ /* 0x000fe80000100800 */
[----:B------:R1:W-:Y:S02]  /*1cb10*/  STL [R1], R0 ;  /* 0x0000000001007387 */ /* 0x0003e40000100800 */
[----:B-1----:R-:W-:Y:S01]  /*1cb20*/  MOV R0, R3 ;  /* 0x0000000300007202 */ /* 0x002fe20000000f00 */
[----:B------:R-:W-:-:S05]  /*1cb30*/  @P0 BRA `(.L_x_5640) ;  /* 0xffffc06000000947 */ /* 0x000fca000383ffff */
.L_x_5631:
        /* <DEDUP_REMOVED lines=12> */
.L_x_5645:
        /* <DEDUP_REMOVED lines=8> */
.L_x_5646:
        /* <DEDUP_REMOVED lines=241> */
[----:B------:R-:W1:Y:S01]  /*1db90*/  @P4 MUFU.LG2 R2, R2 ;  /* 0x0000000200024308 */ /* 0x000e620000000c00 */
[----:B------:R-:W-:Y:S02]  /*1dba0*/  BSSY B0, `(.L_x_5643) ;  /* 0x0000053000007945 */ /* 0x000fe40003800000 */
[----:B------:R-:W-:Y:S01]  /*1dbb0*/  IADD3 R9, -R10, R9, RZ ;  /* 0x000000090a097210 */ /* 0x000fe20007ffe1ff */
[----:B------:R-:W-:Y:S03]  /*1dbc0*/  BAR.SYNC.DEFER_BLOCKING 0x0 ;  /* 0x0000000000007b1d */ /* 0x000fe60000010000 */
[----:B------:R-:W-:-:S02]  /*1dbd0*/  LOP3.LUT P0, RZ, R9, 0x3, RZ, 0xc0, !PT ;  /* 0x0000000309ff7812 */ /* 0x000fc4000780c0ff */
[----:B-1----:R-:W-:Y:S01]  /*1dbe0*/  SHF.R.S32.HI R14, RZ, 0x1f, R21 ;  /* 0x0000001fff0e7819 */ /* 0x002fe20000011415 */
[----:B------:R-:W1:Y:S03]  /*1dbf0*/  @P3 MUFU.LG2 R6, R6 ;  /* 0x0000000600063308 */ /* 0x000e660000000c00 */
[----:B------:R-:W-:Y:S01]  /*1dc00*/  LEA.HI R15, R14, R21, RZ, 0x4 ;  /* 0x000000150e0f7211 */ /* 0x000fe200078f20ff */
[----:B------:R-:W-:-:S03]  /*1dc10*/  @P4 FMUL.FTZ R145, R2, 0.69314718246459960938 ;  /* 0x3f31721802914820 */ /* 0x000fc60000410000 */
[----:B------:R-:W-:Y:S02]  /*1dc20*/  LOP3.LUT R14, R15, 0xfffffff0, RZ, 0xc0, !PT ;  /* 0xfffffff00f0e7812 */ /* 0x000fe400078ec0ff */
[----:B------:R-:W-:Y:S02]  /*1dc30*/  SHF.R.S32.HI R15, RZ, 0x4, R15 ;  /* 0x00000004ff0f7819 */ /* 0x000fe4000001140f */
[----:B------:R-:W-:Y:S02]  /*1dc40*/  IADD3 R14, -R14, R21, RZ ;  /* 0x000000150e0e7210 */ /* 0x000fe40007ffe1ff */
[----:B---3--:R-:W-:Y:S02]  /*1dc50*/  SHF.L.U32 R18, R15, 0x6, RZ ;  /* 0x000000060f127819 */ /* 0x008fe400000006ff */
        /* <DEDUP_REMOVED lines=71> */
.L_x_5644:
[----:B-1----:R-:W-:Y:S05]  /*1e0d0*/  BSYNC B0 ;  /* 0x0000000000007941 */ /* 0x002fea0003800000 */
.L_x_5643:
        /* <DEDUP_REMOVED lines=55> */
[----:B------:R-:W-:Y:S05]  /*1e450*/  @P0 RET.REL.NODEC R238 `(_ZN5flash24flash_fwd_splitkv_kernelI23Flash_fwd_kernel_traitsILi256ELi64ELi64ELi4ELb0ELb0EN7cutlass10bfloat16_tE19Flash_kernel_traitsILi256ELi64ELi64ELi4ES3_EELb0ELb0ELb0ELb0ELb1ELb1ELb1ELb1EEEvNS_16Flash_fwd_paramsE) ;  /* 0xfffe1ba0ee000950 */ /* 0x000fea0003c3ffff */
[----:B------:R-:W-:Y:S01]  /*1e460*/  MOV R239, 0x0 ;  /* 0x0000000000ef7802 */ /* 0x000fe20000000f00 */
[----:B------:R-:W-:-:S02]  /*1e470*/  ULDC.64 UR4, c[0x0][0x118] ;  /* 0x0000460000047ab9 */ /* 0x000fc40000000a00 */
[----:B------:R2:W-:Y:S04]  /*1e480*/  ST.E.128 [R8.64+0xe000], R112 ;  /* 0x00e0007008007985 */ /* 0x0005e8000c101d04 */
[----:B------:R2:W-:Y:S04]  /*1e490*/  ST.E.128 [R8.64+0xe100], R80 ;  /* 0x00e1005008007985 */ /* 0x0005e8000c101d04 */
[----:B------:R2:W-:Y:S04]  /*1e4a0*/  ST.E.128 [R8.64+0xe200], R48 ;  /* 0x00e2003008007985 */ /* 0x0005e8000c101d04 */
[----:B------:R2:W-:Y:S01]  /*1e4b0*/  ST.E.128 [R8.64+0xe300], R16 ;  /* 0x00e3001008007985 */ /* 0x0005e2000c101d04 */
[----:B------:R-:W-:Y:S05]  /*1e4c0*/  RET.REL.NODEC R238 `(_ZN5flash24flash_fwd_splitkv_kernelI23Flash_fwd_kernel_traitsILi256ELi64ELi64ELi4ELb0ELb0EN7cutlass10bfloat16_tE19Flash_kernel_traitsILi256ELi64ELi64ELi4ES3_EELb0ELb0ELb0ELb0ELb1ELb1ELb1ELb1EEEvNS_16Flash_fwd_paramsE) ;  /* 0xfffe1b30ee007950 */ /* 0x000fea0003c3ffff */
.L_x_5641:
[----:B------:R2:W5:Y:S01]  /*1e4d0*/  LDL R12, [R1+0x4] ;  /* 0x00000400010c7983 */ /* 0x0005620000100800 */
[----:B------:R-:W-:-:S02]  /*1e4e0*/  MOV R9, 0x2 ;  /* 0x0000000200097802 */ /* 0x000fc40000000f00 */
[----:B------:R-:W-:Y:S02]  /*1e4f0*/  MOV R8, 0x1e510 ;  /* 0x0001e51000087802 */ /* 0x000fe40000000f00 */
[----:B-12--5:R-:W-:Y:S05]  /*1e500*/  CALL.REL.NOINC `($__internal_27_$__cuda_sm70_shflsync_bfly_p) ;  /* 0x000000f000007944 */ /* 0x026fea0003c00000 */
[----:B-12---:R-:W-:Y:S05]  /*1e510*/  BRA `(.L_x_5645) ;  /* 0xffffe6e000007947 */ /* 0x006fea000383ffff */
.L_x_5642:
[----:B------:R-:W-:Y:S01]  /*1e520*/  IMAD.MOV.U32 R12, RZ, RZ, R11 ;  /* 0x000000ffff0c7224 */ /* 0x000fe200078e000b */
[----:B------:R-:W-:Y:S02]  /*1e530*/  MOV R9, 0x1 ;  /* 0x0000000100097802 */ /* 0x000fe40000000f00 */
[----:B------:R-:W-:Y:S02]  /*1e540*/  MOV R8, 0x1e560 ;  /* 0x0001e56000087802 */ /* 0x000fe40000000f00 */
[----:B-1---5:R-:W-:Y:S05]  /*1e550*/  CALL.REL.NOINC `($__internal_27_$__cuda_sm70_shflsync_bfly_p) ;  /* 0x000000a000007944 */ /* 0x022fea0003c00000 */
[----:B--2---:R-:W-:Y:S01]  /*1e560*/  FADD.FTZ R2, R11, R10 ;  /* 0x0000000a0b027221 */ /* 0x004fe20000010000 */
[----:B-1----:R-:W-:Y:S02]  /*1e570*/  MOV R12, R251 ;  /* 0x000000fb000c7202 */ /* 0x002fe40000000f00 */
[----:B------:R-:W-:Y:S02]  /*1e580*/  MOV R9, 0x2 ;  /* 0x0000000200097802 */ /* 0x000fe40000000f00 */
[----:B------:R-:W-:Y:S02]  /*1e590*/  MOV R8, 0x1e5b0 ;  /* 0x0001e5b000087802 */ /* 0x000fe40000000f00 */
[----:B------:R-:W-:Y:S05]  /*1e5a0*/  CALL.REL.NOINC `($__internal_27_$__cuda_sm70_shflsync_bfly_p) ;  /* 0x0000005000007944 */ /* 0x000fea0003c00000 */
[----:B-12---:R-:W-:Y:S01]  /*1e5b0*/  FADD.FTZ R12, R251, R10 ;  /* 0x0000000afb0c7221 */ /* 0x006fe20000010000 */
[----:B------:R-:W-:Y:S02]  /*1e5c0*/  MOV R9, 0x1 ;  /* 0x0000000100097802 */ /* 0x000fe40000000f00 */
[----:B------:R-:W-:-:S02]  /*1e5d0*/  MOV R8, 0x1e5f0 ;  /* 0x0001e5f000087802 */ /* 0x000fc40000000f00 */
[----:B------:R-:W-:Y:S05]  /*1e5e0*/  CALL.REL.NOINC `($__internal_27_$__cuda_sm70_shflsync_bfly_p) ;  /* 0x0000001000007944 */ /* 0x000fea0003c00000 */
[----:B-12---:R-:W-:Y:S05]  /*1e5f0*/  BRA `(.L_x_5646) ;  /* 0xffffe68000007947 */ /* 0x006fea000383ffff */
        .weak           $__internal_27_$__cuda_sm70_shflsync_bfly_p
        .type           $__internal_27_$__cuda_sm70_shflsync_bfly_p,@function
        .size           $__internal_27_$__cuda_sm70_shflsync_bfly_p,(.L_x_8899 - $__internal_27_$__cuda_sm70_shflsync_bfly_p)
$__internal_27_$__cuda_sm70_shflsync_bfly_p:
[----:B------:R-:W-:Y:S01]  /*1e600*/  MOV R14, R8 ;  /* 0x00000008000e7202 */ /* 0x000fe20000000f00 */
[----:B------:R-:W-:Y:S04]  /*1e610*/  WARPSYNC R6 ;  /* 0x0000000600007348 */ /* 0x000fe80003800000 */
[----:B------:R-:W-:Y:S01]  /*1e620*/  MOV R15, 0x0 ;  /* 0x00000000000f7802 */ /* 0x000fe20000000f00 */
[----:B------:R1:W2:Y:S03]  /*1e630*/  SHFL.BFLY PT, R10, R12, R9, R7 ;  /* 0x0c0000090c0a7389 */ /* 0x0002a600000e0007 */
[----:B------:R-:W-:Y:S05]  /*1e640*/  RET.REL.NODEC R14 `(_ZN5flash24flash_fwd_splitkv_kernelI23Flash_fwd_kernel_traitsILi256ELi64ELi64ELi4ELb0ELb0EN7cutlass10bfloat16_tE19Flash_kernel_traitsILi256ELi64ELi64ELi4ES3_EELb0ELb0ELb0ELb0ELb1ELb1ELb1ELb1EEEvNS_16Flash_fwd_paramsE) ;  /* 0xfffe19b00e007950 */ /* 0x000fea0003c3ffff */
.L_x_5647:
        /* <DEDUP_REMOVED lines=11> */
.L_x_8899:


//--------------------- .text._ZN5flash24flash_fwd_splitkv_kernelI23Flash_fwd_kernel_traitsILi256ELi64ELi64ELi4ELb0ELb0EN7cutlass10bfloat16_tE19Flash_kernel_traitsILi256ELi64ELi64ELi4ES3_EELb0ELb0ELb1ELb0ELb0ELb0ELb1ELb1EEEvNS_16Flash_fwd_paramsE --------------------------
	.section	.text._ZN5flash24flash_fwd_splitkv_kernelI23Flash_fwd_kernel_traitsILi256ELi64ELi64ELi4ELb0ELb0EN7cutlass10bfloat16_tE19Flash_kernel_traitsILi256ELi64ELi64ELi4ES3_EELb0ELb0ELb1ELb0ELb0ELb0ELb1ELb1EEEvNS_16Flash_fwd_paramsE,"ax",@progbits
	.sectioninfo	@"SHI_REGISTERS=254"
	.align	128
        .global         _ZN5flash24flash_fwd_splitkv_kernelI23Flash_fwd_kernel_traitsILi256ELi64ELi64ELi4ELb0ELb0EN7cutlass10bfloat16_tE19Flash_kernel_traitsILi256ELi64ELi64ELi4ES3_EELb0ELb0ELb1ELb0ELb0ELb0ELb1ELb1EEEvNS_16Flash_fwd_paramsE
        .type           _ZN5flash24flash_fwd_splitkv_kernelI23Flash_fwd_kernel_traitsILi256ELi64ELi64ELi4ELb0ELb0EN7cutlass10bfloat16_tE19Flash_kernel_traitsILi256ELi64ELi64ELi4ES3_EELb0ELb0ELb1ELb0ELb0ELb0ELb1ELb1EEEvNS_16Flash_fwd_paramsE,@function
        .size           _ZN5flash24flash_fwd_splitkv_kernelI23Flash_fwd_kernel_traitsILi256ELi64ELi64ELi4ELb0ELb0EN7cutlass10bfloat16_tE19Flash_kernel_traitsILi256ELi64ELi64ELi4ES3_EELb0ELb0ELb1ELb0ELb0ELb0ELb1ELb1EEEvNS_16Flash_fwd_paramsE,(.L_x_8901 - _ZN5flash24flash_fwd_splitkv_kernelI23Flash_fwd_kernel_traitsILi256ELi64ELi64ELi4ELb0ELb0EN7cutlass10bfloat16_tE19Flash_kernel_traitsILi256ELi64ELi64ELi4ES3_EELb0ELb0ELb1ELb0ELb0ELb0ELb1ELb1EEEvNS_16Flash_fwd_paramsE)
        .other          _ZN5flash24flash_fwd_splitkv_kernelI23Flash_fwd_kernel_traitsILi256ELi64ELi64ELi4ELb0ELb0EN7cutlass10bfloat16_tE19Flash_kernel_traitsILi256ELi64ELi64ELi4ES3_EELb0ELb0ELb1ELb0ELb0ELb0ELb1ELb1EEEvNS_16Flash_fwd_paramsE,@"STO_CUDA_ENTRY STV_DEFAULT"
_ZN5flash24flash_fwd_splitkv_kernelI23Flash_fwd_kernel_traitsILi256ELi64ELi64ELi4ELb0ELb0EN7cutlass10bfloat16_tE19Flash_kernel_traitsILi256ELi64ELi64ELi4ES3_EELb0ELb0ELb1ELb0ELb0ELb0ELb1ELb1EEEvNS_16Flash_fwd_paramsE:
.text._ZN5flash24flash_fwd_splitkv_kernelI23Flash_fwd_kernel_traitsILi256ELi64ELi64ELi4ELb0ELb0EN7cutlass10bfloat16_tE19Flash_kernel_traitsILi256ELi64ELi64ELi4ES3_EELb0ELb0ELb1ELb0ELb0ELb0ELb1ELb1EEEvNS_16Flash_fwd_paramsE:
        /* <DEDUP_REMOVED lines=29> */
[----:B---34-:R-:W-:Y:S05]  /*01d0*/  CALL.REL.NOINC `($_ZN5flash24flash_fwd_splitkv_kernelI23Flash_fwd_kernel_traitsILi256ELi64ELi64ELi4ELb0ELb0EN7cutlass10bfloat16_tE19Flash_kernel_traitsILi256ELi64ELi64ELi4ES3_EELb0ELb0ELb1ELb0ELb0ELb0ELb1ELb1EEEvNS_16Flash_fwd_paramsE$_ZN5flash30compute_attn_1rowblock_splitkvI23Flash_fwd_kernel_traitsILi256ELi64ELi64ELi4ELb0ELb0EN7cutlass10bfloat16_tE19Flash_kernel_traitsILi256ELi64ELi64ELi4ES3_EELb0ELb0ELb1ELb0ELb0ELb0ELb1ELb1ENS_16Flash_fwd_paramsEEEvRKT8_iiiii) ;  /* 0x0000002000007944 */ /* 0x018fea0003c00000 */
[----:B------:R-:W-:Y:S05]  /*01e0*/  BSYNC B4 ;  /* 0x0000000000047941 */ /* 0x000fea0003800000 */
.L_x_5648:
[----:B------:R-:W-:Y:S05]  /*01f0*/  EXIT ;  /* 0x000000000000794d */ /* 0x000fea0003800000 */
        .type           $_ZN5flash24flash_fwd_splitkv_kernelI23Flash_fwd_kernel_traitsILi256ELi64ELi64ELi4ELb0ELb0EN7cutlass10bfloat16_tE19Flash_kernel_traitsILi256ELi64ELi64ELi4ES3_EELb0ELb0ELb1ELb0ELb0ELb0ELb1ELb1EEEvNS_16Flash_fwd_paramsE$_ZN5flash30compute_attn_1rowblock_splitkvI23Flash_fwd_kernel_traitsILi256ELi64ELi64ELi4ELb0ELb0EN7cutlass10bfloat16_tE19Flash_kernel_traitsILi256ELi64ELi64ELi4ES3_EELb0ELb0ELb1ELb0ELb0ELb0ELb1ELb1ENS_16Flash_fwd_paramsEEEvRKT8_iiiii,@function
        .size           $_ZN5flash24flash_fwd_splitkv_kernelI23Flash_fwd_kernel_traitsILi256ELi64ELi64ELi4ELb0ELb0EN7cutlass10bfloat16_tE19Flash_kernel_traitsILi256ELi64ELi64ELi4ES3_EELb0ELb0ELb1ELb0ELb0ELb0ELb1ELb1EEEvNS_16Flash_fwd_paramsE$_ZN5flash30compute_attn_1rowblock_splitkvI23Flash_fwd_kernel_traitsILi256ELi64ELi64ELi4ELb0ELb0EN7cutlass10bfloat16_tE19Flash_kernel_traitsILi256ELi64ELi64ELi4ES3_EELb0ELb0ELb1ELb0ELb0ELb0ELb1ELb1ENS_16Flash_fwd_paramsEEEvRKT8_iiiii,($__internal_28_$__cuda_sm70_shflsync_bfly_p - $_ZN5flash24flash_fwd_splitkv_kernelI23Flash_fwd_kernel_traitsILi256ELi64ELi64ELi4ELb0ELb0EN7cutlass10bfloat16_tE19Flash_kernel_traitsILi256ELi64ELi64ELi4ES3_EELb0ELb0ELb1ELb0ELb0ELb0ELb1ELb1EEEvNS_16Flash_fwd_paramsE$_ZN5flash30compute_attn_1rowblock_splitkvI23Flash_fwd_kernel_traitsILi256ELi64ELi64ELi4ELb0ELb0EN7cutlass10bfloat16_tE19Flash_kernel_traitsILi256ELi64ELi64ELi4ES3_EELb0ELb0ELb1ELb0ELb0ELb0ELb1ELb1ENS_16Flash_fwd_paramsEEEvRKT8_iiiii)
$_ZN5flash24flash_fwd_splitkv_kernelI23Flash_fwd_kernel_traitsILi256ELi64ELi64ELi4ELb0ELb0EN7cutlass10bfloat16_tE19Flash_kernel_traitsILi256ELi64ELi64ELi4ES3_EELb0ELb0ELb1ELb0ELb0ELb0ELb1ELb1EEEvNS_16Flash_fwd_paramsE$_ZN5flash30compute_attn_1rowblock_splitkvI23Flash_fwd_kernel_traitsILi256ELi64ELi64ELi4ELb0ELb0EN7cutlass10bfloat16_tE19Flash_kernel_traitsILi256ELi64ELi64ELi4ES3_EELb0ELb0ELb1ELb0ELb0ELb0ELb1ELb1ENS_16Flash_fwd_paramsEEEvRKT8_iiiii:
        /* <DEDUP_REMOVED lines=21> */
.L_x_5650:
[----:B------:R-:W-:Y:S05]  /*0350*/  BSYNC B0 ;  /* 0x0000000000007941 */ /* 0x000fea0003800000 */
.L_x_5649:
        /* <DEDUP_REMOVED lines=17> */
.L_x_5652:
[----:B------:R4:W5:Y:S02]  /*0470*/  LD.E R58, [R14.64+0xb8] ;  /* 0x0000b8060e3a7980 */ /* 0x000964000c101900 */
.L_x_5653:
[----:B------:R-:W-:Y:S05]  /*0480*/  BSYNC B0 ;  /* 0x0000000000007941 */ /* 0x000fea0003800000 */
.L_x_5651:
        /* <DEDUP_REMOVED lines=10> */
.L_x_5655:
[----:B------:R-:W4:Y:S01]  /*0530*/  LD.E.64 R2, [R14.64+0x108] ;  /* 0x000108060e027980 */ /* 0x000f22000c101b00 */
[----:B------:R-:W-:Y:S01]  /*0540*/  BSSY B0, `(.L_x_5657) ;  /* 0x0000006000007945 */ /* 0x000fe20003800000 */
[----:B------:R-:W-:Y:S01]  /*0550*/  IMAD.MOV.U32 R166, RZ, RZ, RZ ;  /* 0x000000ffffa67224 */ /* 0x000fe200078e00ff */
[----:B----4-:R-:W-:-:S04]  /*0560*/  ISETP.NE.U32.AND P0, PT, R2, RZ, PT ;  /* 0x000000ff0200720c */ /* 0x010fc80003f05070 */
[----:B------:R-:W-:-:S13]  /*0570*/  ISETP.NE.AND.EX P0, PT, R3, RZ, PT, P0 ;  /* 0x000000ff0300720c */ /* 0x000fda0003f05300 */
[----:B------:R-:W-:Y:S05]  /*0580*/  @!P0 BRA `(.L_x_5658) ;  /* 0x0000001000008947 */ /* 0x000fea0003800000 */
[----:B------:R4:W5:Y:S02]  /*0590*/  LD.E R166, [R14.64+0xbc] ;  /* 0x0000bc060ea67980 */ /* 0x000964000c101900 */
.L_x_5658:
[----:B------:R-:W-:Y:S05]  /*05a0*/  BSYNC B0 ;  /* 0x0000000000007941 */ /* 0x000fea0003800000 */
.L_x_5657:
[----:B-----5:R-:W-:Y:S02]  /*05b0*/  IADD3 R166, R58, R166, RZ ;  /* 0x000000a63aa67210 */ /* 0x020fe40007ffe0ff */
.L_x_5656:
[----:B------:R-:W-:Y:S05]  /*05c0*/  BSYNC B1 ;  /* 0x0000000000017941 */ /* 0x000fea0003800000 */
.L_x_5654:
[----:B------:R-:W-:Y:S01]  /*05d0*/  IMAD.SHL.U32 R54, R239, 0x40, RZ ;  /* 0x00000040ef367824 */ /* 0x000fe200078e00ff */
[----:B------:R-:W-:Y:S01]  /*05e0*/  MOV R2, R238 ;  /* 0x000000ee00027202 */ /* 0x000fe20000000f00 */
[----:B------:R-:W-:-:S03]  /*05f0*/  IMAD.MOV.U32 R3, RZ, RZ, 0x0 ;  /* 0x00000000ff037424 */ /* 0x000fc600078e00ff */
[----:B------:R-:W-:-:S13]  /*0600*/  ISETP.GT.AND P0, PT, R240, R54, PT ;  /* 0x00000036f000720c */ /* 0x000fda0003f04270 */
[----:B------:R-:W-:Y:S05]  /*0610*/  @!P0 RET.REL.NODEC R2 `(_ZN5flash24flash_fwd_splitkv_kernelI23Flash_fwd_kernel_traitsILi256ELi64ELi64ELi4ELb0ELb0EN7cutlass10bfloat16_tE19Flash_kernel_traitsILi256ELi64ELi64ELi4ES3_EELb0ELb0ELb1ELb0ELb0ELb0ELb1ELb1EEEvNS_16Flash_fwd_paramsE) ;  /* 0xfffff9e002008950 */ /* 0x000fea0003c3ffff */
[----:B------:R-:W5:Y:S01]  /*0620*/  LD.E R0, [R14.64+0xb8] ;  /* 0x0000b8060e007980 */ /* 0x000f62000c101900 */
[----:B-1----:R-:W-:-:S04]  /*0630*/  IABS R4, c[0x0][0x10] ;  /* 0x0000040000047a13 */ /* 0x002fc80000000000 */
[----:B------:R-:W1:Y:S08]  /*0640*/  I2F.RP R8, R4 ;  /* 0x0000000400087306 */ /* 0x000e700000209400 */
[----:B-1----:R-:W1:Y:S02]  /*0650*/  MUFU.RCP R8, R8 ;  /* 0x0000000800087308 */ /* 0x002e640000001000 */
[----:B-1----:R-:W-:-:S06]  /*0660*/  IADD3 R8, R8, 0xffffffe, RZ ;  /* 0x0ffffffe08087810 */ /* 0x002fcc0007ffe0ff */
[----:B------:R-:W1:Y:S02]  /*0670*/  F2I.FTZ.U32.TRUNC.NTZ R9, R8 ;  /* 0x0000000800097305 */ /* 0x000e64000021f000 */
[----:B-1----:R-:W-:Y:S02]  /*0680*/  IMAD.MOV R3, RZ, RZ, -R9 ;  /* 0x000000ffff037224 */ /* 0x002fe400078e0a09 */
[----:B------:R-:W-:Y:S02]  /*0690*/  IMAD.MOV.U32 R8, RZ, RZ, RZ ;  /* 0x000000ffff087224 */ /* 0x000fe400078e00ff */
[----:B------:R-:W-:-:S04]  /*06a0*/  IMAD R3, R3, R4, RZ ;  /* 0x0000000403037224 */ /* 0x000fc800078e02ff */
[----:B------:R-:W-:Y:S01]  /*06b0*/  IMAD.HI.U32 R3, R9, R3, R8 ;  /* 0x0000000309037227 */ /* 0x000fe200078e0008 */
[----:B-----5:R-:W-:-:S04]  /*06c0*/  IADD3 R0, R0, 0x3f, RZ ;  /* 0x0000003f00007810 */ /* 0x020fc80007ffe0ff */
        /* <DEDUP_REMOVED lines=28> */
[----:B---3--:R1:W3:Y:S04]  /*0890*/  LD.E.64 R2, [R14.64+0xb0] ;  /* 0x0000b0060e027980 */ /* 0x0082e8000c101b00 */
[----:B----4-:R1:W4:Y:S04]  /*08a0*/  LD.E R4, [R14.64+0x60] ;  /* 0x000060060e047980 */ /* 0x010328000c101900 */
[----:B--2---:R1:W2:Y:S04]  /*08b0*/  LD.E R6, [R14.64+0xcc] ;  /* 0x0000cc060e067980 */ /* 0x0042a8000c101900 */
[----:B------:R1:W2:Y:S04]  /*08c0*/  LD.E.64 R8, [R14.64+0x78] ;  /* 0x000078060e087980 */ /* 0x0002a8000c101b00 */
[----:B------:R1:W5:Y:S04]  /*08d0*/  LD.E R0, [R14.64+0xc0] ;  /* 0x0000c0060e007980 */ /* 0x000368000c101900 */
[----:B-1----:R-:W5:Y:S01]  /*08e0*/  LD.E.64 R14, [R14.64+0xa8] ;  /* 0x0000a8060e0e7980 */ /* 0x002f62000c101b00 */
[----:B------:R-:W-:Y:S01]  /*08f0*/  SHF.R.S32.HI R7, RZ, 0x1f, R52 ;  /* 0x0000001fff077819 */ /* 0x000fe20000011434 */
[----:B------:R-:W-:Y:S03]  /*0900*/  BSSY B0, `(.L_x_5660) ;  /* 0x000001e000007945 */ /* 0x000fe60003800000 */
[----:B------:R-:W-:-:S04]  /*0910*/  LEA.HI R7, R7, R52, RZ, 0x4 ;  /* 0x0000003407077211 */ /* 0x000fc800078f20ff */
[----:B------:R-:W-:-:S05]  /*0920*/  LOP3.LUT R5, R7, 0xfffffff0, RZ, 0xc0, !PT ;  /* 0xfffffff007057812 */ /* 0x000fca00078ec0ff */
[----:B------:R-:W-:Y:S02]  /*0930*/  IMAD.IADD R52, R52, 0x1, -R5 ;  /* 0x0000000134347824 */ /* 0x000fe400078e0a05 */
[----:B---3--:R-:W-:-:S04]  /*0940*/  IMAD R2, R2, UR8, R242 ;  /* 0x0000000802027c24 */ /* 0x008fc8000f8e02f2 */
[----:B----4-:R-:W-:Y:S02]  /*0950*/  IMAD R2, R2, R4, R241 ;  /* 0x0000000402027224 */ /* 0x010fe400078e02f1 */
[----:B------:R-:W-:Y:S02]  /*0960*/  IMAD.SHL.U32 R4, R52, 0x4, RZ ;  /* 0x0000000434047824 */ /* 0x000fe400078e00ff */
[--C-:B------:R-:W-:Y:S01]  /*0970*/  IMAD R3, R3, R2, R54.reuse ;  /* 0x0000000203037224 */ /* 0x100fe200078e0236 */
[----:B------:R-:W-:Y:S01]  /*0980*/  SHF.R.S32.HI R2, RZ, 0x4, R7 ;  /* 0x00000004ff027819 */ /* 0x000fe20000011407 */
[----:B------:R-:W-:Y:S01]  /*0990*/  IMAD.IADD R54, R240, 0x1, -R54 ;  /* 0x00000001f0367824 */ /* 0x000fe200078e0a36 */
[--C-:B------:R-:W-:Y:S01]  /*09a0*/  SHF.R.S32.HI R5, RZ, 0x1f, R4.reuse ;  /* 0x0000001fff057819 */ /* 0x100fe20000011404 */
[----:B--2---:R-:W-:Y:S01]  /*09b0*/  IMAD R7, R3, R6, RZ ;  /* 0x0000000603077224 */ /* 0x004fe200078e02ff */
        /* <DEDUP_REMOVED lines=18> */
.L_x_5661:
[----:B------:R-:W-:Y:S05]  /*0ae0*/  BSYNC B0 ;  /* 0x0000000000007941 */ /* 0x000fea0003800000 */
.L_x_5660:
        /* <DEDUP_REMOVED lines=12> */
.L_x_5663:
[----:B------:R-:W-:Y:S05]  /*0bb0*/  BSYNC B0 ;  /* 0x0000000000007941 */ /* 0x000fea0003800000 */
.L_x_5662:
        /* <DEDUP_REMOVED lines=12> */
.L_x_5665:
[----:B------:R-:W-:Y:S05]  /*0c80*/  BSYNC B0 ;  /* 0x0000000000007941 */ /* 0x000fea0003800000 */
.L_x_5664:
        /* <DEDUP_REMOVED lines=12> */
.L_x_5667:
[----:B------:R-:W-:Y:S05]  /*0d50*/  BSYNC B0 ;  /* 0x0000000000007941 */ /* 0x000fea0003800000 */
.L_x_5666:
        /* <DEDUP_REMOVED lines=12> */
.L_x_5669:
[----:B------:R-:W-:Y:S05]  /*0e20*/  BSYNC B0 ;  /* 0x0000000000007941 */ /* 0x000fea0003800000 */
.L_x_5668:
        /* <DEDUP_REMOVED lines=12> */
.L_x_5671:
[----:B------:R-:W-:Y:S05]  /*0ef0*/  BSYNC B0 ;  /* 0x0000000000007941 */ /* 0x000fea0003800000 */
.L_x_5670:
        /* <DEDUP_REMOVED lines=12> */
.L_x_5673:
[----:B------:R-:W-:Y:S05]  /*0fc0*/  BSYNC B0 ;  /* 0x0000000000007941 */ /* 0x000fea0003800000 */
.L_x_5672:
        /* <DEDUP_REMOVED lines=12> */
.L_x_5675:
[----:B------:R-:W-:Y:S05]  /*1090*/  BSYNC B0 ;  /* 0x0000000000007941 */ /* 0x000fea0003800000 */
.L_x_5674:
        /* <DEDUP_REMOVED lines=30> */
[----:B------:R-:W-:Y:S05]  /*1280*/  @P6 RET.REL.NODEC R4 `(_ZN5flash24flash_fwd_splitkv_kernelI23Flash_fwd_kernel_traitsILi256ELi64ELi64ELi4ELb0ELb0EN7cutlass10bfloat16_tE19Flash_kernel_traitsILi256ELi64ELi64ELi4ES3_EELb0ELb0ELb1ELb0ELb0ELb0ELb1ELb1EEEvNS_16Flash_fwd_paramsE) ;  /* 0xffffed7004006950 */ /* 0x000fea0003c3ffff */
[----:B-1----:R-:W-:Y:S02]  /*1290*/  MOV R0, 0xff800000 ;  /* 0xff80000000007802 */ /* 0x002fe40000000f00 */
[----:B------:R-:W-:-:S03]  /*12a0*/  MOV R239, 0x0 ;  /* 0x0000000000ef7802 */ /* 0x000fc60000000f00 */
[----:B------:R1:W-:Y:S01]  /*12b0*/  ST.E [R2.64+0xe0], R0 ;  /* 0x0000e00002007985 */ /* 0x0003e2000c101906 */
[----:B------:R-:W-:Y:S05]  /*12c0*/  RET.REL.NODEC R238 `(_ZN5flash24flash_fwd_splitkv_kernelI23Flash_fwd_kernel_traitsILi256ELi64ELi64ELi4ELb0ELb0EN7cutlass10bfloat16_tE19Flash_kernel_traitsILi256ELi64ELi64ELi4ES3_EELb0ELb0ELb1ELb0ELb0ELb0ELb1ELb1EEEvNS_16Flash_fwd_paramsE) ;  /* 0xffffed30ee007950 */ /* 0x000fea0003c3ffff */
.L_x_5659:
        /* <DEDUP_REMOVED lines=25> */
[----:B-----5:R-:W3:Y:S04]  /*1460*/  LD.E R12, [R14.64+0x170] ;  /* 0x000170060e0c7980 */ /* 0x020ee8000c101900 */
[----:B------:R-:W4:Y:S01]  /*1470*/  LD.E R4, [R14.64+0x68] ;  /* 0x000068060e047980 */ /* 0x000f22000c101900 */
[----:B------:R-:W-:-:S03]  /*1480*/  LEA R2, R167, 0xffffffc0, 0x6 ;  /* 0xffffffc0a7027811 */ /* 0x000fc600078e30ff */
[----:B--2---:R-:W3:Y:S01]  /*1490*/  LD.E.64 R22, [R14.64+0x20] ;  /* 0x000020060e167980 */ /* 0x004ee2000c101b00 */
[----:B------:R-:W-:-:S03]  /*14a0*/  IABS R3, R2 ;  /* 0x0000000200037213 */ /* 0x000fc60000000000 */
[----:B------:R-:W3:Y:S04]  /*14b0*/  LD.E.64 R50, [R14.64+0x38] ;  /* 0x000038060e327980 */ /* 0x000ee8000c101b00 */
[----:B------:R-:W3:Y:S04]  /*14c0*/  LD.E.64 R18, [R14.64+0x50] ;  /* 0x000050060e127980 */ /* 0x000ee8000c101b00 */
        /* <DEDUP_REMOVED lines=27> */
[----:B------:R3:W2:Y:S04]  /*1680*/  LD.E R3, [R8.64] ;  /* 0x0000000608037980 */ /* 0x0006a8000c101900 */
[----:B---3--:R-:W3:Y:S01]  /*1690*/  LD.E.64 R8, [R14.64+0x28] ;  /* 0x000028060e087980 */ /* 0x008ee2000c101b00 */
        /* <DEDUP_REMOVED lines=18> */
[----:B------:R-:W-:Y:S01]  /*17c0*/  LOP3.LUT R6, R241, R4, RZ, 0x3c, !PT ;  /* 0x00000004f1067212 */ /* 0x000fe200078e3cff */
[----:B------:R-:W-:Y:S01]  /*17d0*/  IMAD R12, R12, R10, R2 ;  /* 0x0000000a0c0c7224 */ /* 0x000fe200078e0202 */
[----:B------:R-:W-:Y:S02]  /*17e0*/  @!P1 IADD3 R16, R16, 0x1, RZ ;  /* 0x0000000110109810 */ /* 0x000fe40007ffe0ff */
[----:B------:R-:W-:Y:S02]  /*17f0*/  ISETP.GE.AND P0, PT, R6, RZ, PT ;  /* 0x000000ff0600720c */ /* 0x000fe40003f06270 */
[----:B------:R-:W-:Y:S01]  /*1800*/  ISETP.NE.AND P1, PT, R4, RZ, PT ;  /* 0x000000ff0400720c */ /* 0x000fe20003f25270 */
[----:B------:R-:W-:-:S04]  /*1810*/  IMAD R6, R51, R12, RZ ;  /* 0x0000000c33067224 */ /* 0x000fc800078e02ff */
[----:B------:R-:W-:-:S06]  /*1820*/  @P2 IADD3 R16, R16, 0x1, RZ ;  /* 0x0000000110102810 */ /* 0x000fcc0007ffe0ff */
[----:B------:R-:W-:Y:S02]  /*1830*/  @!P0 IMAD.MOV R16, RZ, RZ, -R16 ;  /* 0x000000ffff108224 */ /* 0x000fe400078e0a10 */
[----:B------:R-:W-:-:S04]  /*1840*/  @!P1 LOP3.LUT R16, RZ, R4, RZ, 0x33, !PT ;  /* 0x00000004ff109212 */ /* 0x000fc800078e33ff */
[----:B------:R-:W-:Y:S02]  /*1850*/  SHF.R.S32.HI R13, RZ, 0x1f, R16 ;  /* 0x0000001fff0d7819 */ /* 0x000fe40000011410 */
[----:B--2---:R-:W-:Y:S01]  /*1860*/  SHF.R.S32.HI R0, RZ, 0x1f, R3 ;  /* 0x0000001fff007819 */ /* 0x004fe20000011403 */
[-C--:B------:R-:W-:Y:S02]  /*1870*/  IMAD R5, R23, R3.reuse, RZ ;  /* 0x0000000317057224 */ /* 0x080fe400078e02ff */
[----:B------:R-:W-:-:S04]  /*1880*/  IMAD.WIDE.U32 R10, R22, R3, RZ ;  /* 0x00000003160a7225 */ /* 0x000fc800078e00ff */
[----:B------:R-:W-:-:S05]  /*1890*/  IMAD R5, R22, R0, R5 ;  /* 0x0000000016057224 */ /* 0x000fca00078e0205 */
[----:B------:R-:W-:Y:S02]  /*18a0*/  IADD3 R11, R11, R5, RZ ;  /* 0x000000050b0b7210 */ /* 0x000fe40007ffe0ff */
[----:B------:R-:W-:-:S03]  /*18b0*/  SHF.R.S32.HI R5, RZ, 0x1f, R12 ;  /* 0x0000001fff057819 */ /* 0x000fc6000001140c */
[----:B------:R-:W-:-:S04]  /*18c0*/  IMAD.WIDE.U32 R10, R12, R50, R10 ;  /* 0x000000320c0a7225 */ /* 0x000fc800078e000a */
[----:B------:R-:W-:Y:S02]  /*18d0*/  IMAD R6, R50, R5, R6 ;  /* 0x0000000532067224 */ /* 0x000fe400078e0206 */
[----:B---3--:R-:W-:-:S03]  /*18e0*/  IMAD R4, R9, R3, RZ ;  /* 0x0000000309047224 */ /* 0x008fc600078e02ff */
        /* <DEDUP_REMOVED lines=11> */
.L_x_5677:
        /* <DEDUP_REMOVED lines=20> */
[----:B------:R-:W-:-:S03]  /*1ae0*/  IADD3 R0, RZ, -R0, RZ ;  /* 0x80000000ff007210 */ /* 0x000fc60007ffe0ff */
[----:B----4-:R-:W-:Y:S02]  /*1af0*/  @!P3 IMAD R2, R51, R13, RZ ;  /* 0x0000000d3302b224 */ /* 0x010fe400078e02ff */
        /* <DEDUP_REMOVED lines=10> */
[-C--:B--2---:R-:W-:Y:S02]  /*1ba0*/  @!P3 IMAD R2, R25, R12.reuse, RZ ;  /* 0x0000000c1902b224 */ /* 0x084fe400078e02ff */
        /* <DEDUP_REMOVED lines=8> */
[----:B------:R-:W-:Y:S02]  /*1c30*/  LOP3.LUT R11, R11, R10, RZ, 0x3c, !PT ;  /* 0x0000000a0b0b7212 */ /* 0x000fe400078e3cff */
        /* <DEDUP_REMOVED lines=8> */
[----:B------:R-:W-:Y:S01]  /*1cc0*/  @!P3 IMAD R8, R49, R13, RZ ;  /* 0x0000000d3108b224 */ /* 0x000fe200078e02ff */
[----:B------:R-:W-:Y:S01]  /*1cd0*/  @!P3 SHF.R.S32.HI R0, RZ, 0x1f, R13 ;  /* 0x0000001fff00b819 */ /* 0x000fe2000001140d */
[----:B------:R-:W-:Y:S01]  /*1ce0*/  IMAD.WIDE.U32 R24, R50, R2, R10 ;  /* 0x0000000232187225 */ /* 0x000fe200078e000a */
[----:B------:R-:W-:Y:S02]  /*1cf0*/  SHF.R.S32.HI R5, RZ, 0x1f, R2 ;  /* 0x0000001fff057819 */ /* 0x000fe40000011402 */
[----:B------:R-:W-:Y:S01]  /*1d00*/  @P2 IADD3 R4, R4, 0x1, RZ ;  /* 0x0000000104042810 */ /* 0x000fe20007ffe0ff */
[----:B------:R-:W-:-:S02]  /*1d10*/  @!P3 IMAD R0, R0, R48, R8 ;  /* 0x000000300000b224 */ /* 0x000fc400078e0208 */
[----:B------:R-:W-:-:S04]  /*1d20*/  @!P3 IMAD.WIDE.U32 R10, R48, R13, RZ ;  /* 0x0000000d300ab225 */ /* 0x000fc800078e00ff */
[----:B------:R-:W-:Y:S01]  /*1d30*/  IMAD R9, R51, R2, RZ ;  /* 0x0000000233097224 */ /* 0x000fe200078e02ff */
[----:B------:R-:W-:Y:S01]  /*1d40*/  @!P3 IADD3 R11, R11, R0, RZ ;  /* 0x000000000b0bb210 */ /* 0x000fe20007ffe0ff */
[----:B------:R-:W-:Y:S01]  /*1d50*/  @P3 IMAD.IADD R13, R13, 0x1, R16 ;  /* 0x000000010d0d3824 */ /* 0x000fe200078e0210 */
[----:B------:R-:W-:Y:S01]  /*1d60*/  @!P3 SHF.R.S32.HI R0, RZ, 0x1f, R12 ;  /* 0x0000001fff00b819 */ /* 0x000fe2000001140c */
[----:B------:R-:W-:Y:S02]  /*1d70*/  IMAD R9, R5, R50, R9 ;  /* 0x0000003205097224 */ /* 0x000fe400078e0209 */
[----:B------:R-:W-:Y:S01]  /*1d80*/  @!P1 IMAD.MOV R4, RZ, RZ, -R4 ;  /* 0x000000ffff049224 */ /* 0x000fe200078e0a04 */
[----:B------:R-:W-:Y:S01]  /*1d90*/  @!P0 LOP3.LUT R4, RZ, R6, RZ, 0x33, !PT ;  /* 0x00000006ff048212 */ /* 0x000fe200078e33ff */
[----:B------:R-:W-:Y:S01]  /*1da0*/  @!P3 IMAD R3, R23, R12, RZ ;  /* 0x0000000c1703b224 */ /* 0x000fe200078e02ff */
[----:B------:R-:W-:Y:S01]  /*1db0*/  MOV R8, R24 ;  /* 0x0000001800087202 */ /* 0x000fe20000000f00 */
[----:B------:R-:W-:-:S02]  /*1dc0*/  IMAD.IADD R9, R25, 0x1, R9 ;  /* 0x0000000119097824 */ /* 0x000fc400078e0209 */
[-C--:B------:R-:W-:Y:S02]  /*1dd0*/  @P3 IMAD R17, R49, R13.reuse, RZ ;  /* 0x0000000d31113224 */ /* 0x080fe400078e02ff */
[----:B------:R-:W-:Y:S01]  /*1de0*/  @P3 IMAD.WIDE.U32 R24, R48, R13, RZ ;  /* 0x0000000d30183225 */ /* 0x000fe200078e00ff */
[----:B------:R-:W-:-:S03]  /*1df0*/  SHF.R.S32.HI R13, RZ, 0x1f, R4 ;  /* 0x0000001fff0d7819 */ /* 0x000fc60000011404 */
[C---:B------:R-:W-:Y:S02]  /*1e00*/  @!P3 IMAD R0, R22.reuse, R0, R3 ;  /* 0x000000001600b224 */ /* 0x040fe400078e0203 */
[----:B------:R-:W-:Y:S02]  /*1e10*/  IMAD R3, R19, R4, RZ ;  /* 0x0000000413037224 */ /* 0x000fe400078e02ff */
[----:B------:R-:W-:Y:S01]  /*1e20*/  @!P3 IMAD.WIDE.U32 R10, R22, R12, R10 ;  /* 0x0000000c160ab225 */ /* 0x000fe200078e000a */
[----:B------:R-:W-:-:S03]  /*1e30*/  @P3 IADD3 R17, R25, R17, RZ ;  /* 0x0000001119113210 */ /* 0x000fc60007ffe0ff */
[----:B------:R-:W-:Y:S01]  /*1e40*/  IMAD.WIDE.U32 R8, R18, R4, R8 ;  /* 0x0000000412087225 */ /* 0x000fe200078e0008 */
[----:B------:R-:W-:-:S03]  /*1e50*/  @P3 MOV R6, R24 ;  /* 0x0000001800063202 */ /* 0x000fc60000000f00 */
[----:B------:R-:W-:Y:S01]  /*1e60*/  IMAD R18, R18, R13, R3 ;  /* 0x0000000d12127224 */ /* 0x000fe200078e0203 */
[----:B------:R-:W-:Y:S01]  /*1e70*/  @!P3 MOV R6, R10 ;  /* 0x0000000a0006b202 */ /* 0x000fe20000000f00 */
[----:B------:R-:W-:Y:S01]  /*1e80*/  @!P3 IMAD.IADD R17, R11, 0x1, R0 ;  /* 0x000000010b11b824 */ /* 0x000fe200078e0200 */
[----:B------:R-:W-:Y:S01]  /*1e90*/  MOV R3, R8 ;  /* 0x0000000800037202 */ /* 0x000fe20000000f00 */
[----:B------:R-:W-:Y:S01]  /*1ea0*/  IMAD.IADD R0, R9, 0x1, R18 ;  /* 0x0000000109007824 */ /* 0x000fe200078e0212 */
[----:B------:R-:W-:Y:S02]  /*1eb0*/  MOV R12, R2 ;  /* 0x00000002000c7202 */ /* 0x000fe40000000f00 */
[----:B------:R-:W-:Y:S02]  /*1ec0*/  MOV R16, R4 ;  /* 0x0000000400107202 */ /* 0x000fe40000000f00 */
.L_x_5678:
[----:B-1----:R-:W-:Y:S05]  /*1ed0*/  BSYNC B0 ;  /* 0x0000000000007941 */ /* 0x002fea0003800000 */
.L_x_5676:
        /* <DEDUP_REMOVED lines=15> */
[----:B------:R-:W-:-:S02]  /*1fd0*/  LOP3.LUT R4, R4, 0xfffffff0, RZ, 0xc0, !PT ;  /* 0xfffffff004047812 */ /* 0x000fc400078ec0ff */
[----:B------:R-:W-:Y:S01]  /*1fe0*/  LOP3.LUT R18, R18, 0xfffffffe, RZ, 0xc0, !PT ;  /* 0xfffffffe12127812 */ /* 0x000fe200078ec0ff */
[C---:B------:R-:W-:Y:S02]  /*1ff0*/  IMAD.IADD R55, R52.reuse, 0x1, -R55 ;  /* 0x0000000134377824 */ /* 0x040fe400078e0a37 */
[----:B------:R-:W-:Y:S02]  /*2000*/  IMAD.IADD R4, R52, 0x1, -R4 ;  /* 0x0000000134047824 */ /* 0x000fe400078e0a04 */
[----:B------:R-:W-:Y:S02]  /*2010*/  IMAD.IADD R56, R56, 0x1, -R18 ;  /* 0x0000000138387824 */ /* 0x000fe400078e0a12 */
[----:B------:R-:W-:Y:S01]  /*2020*/  IMAD.SHL.U32 R18, R55, 0x8, RZ ;  /* 0x0000000837127824 */ /* 0x000fe200078e00ff */
[----:B------:R-:W-:Y:S02]  /*2030*/  SHF.R.S32.HI R19, RZ, 0x1f, R4 ;  /* 0x0000001fff137819 */ /* 0x000fe40000011404 */
[----:B------:R-:W-:-:S02]  /*2040*/  SHF.R.S32.HI R170, RZ, 0x3, R170 ;  /* 0x00000003ffaa7819 */ /* 0x000fc400000114aa */
[----:B------:R-:W-:Y:S02]  /*2050*/  IADD3 R30, P0, R18, R6, RZ ;  /* 0x00000006121e7210 */ /* 0x000fe40007f1e0ff */
[----:B------:R-:W-:Y:S01]  /*2060*/  LEA.HI R6, R19, R4, RZ, 0x3 ;  /* 0x0000000413067211 */ /* 0x000fe200078f18ff */
[----:B------:R-:W-:-:S03]  /*2070*/  IMAD.SHL.U32 R22, R170, 0x40, RZ ;  /* 0x00000040aa167824 */ /* 0x000fc600078e00ff */
[----:B-1----:R-:W-:Y:S02]  /*2080*/  LOP3.LUT R21, R6, 0xfffffff8, RZ, 0xc0, !PT ;  /* 0xfffffff806157812 */ /* 0x002fe400078ec0ff */
[--C-:B------:R-:W-:Y:S02]  /*2090*/  SHF.R.S32.HI R19, RZ, 0x1f, R18.reuse ;  /* 0x0000001fff137819 */ /* 0x100fe40000011412 */
[----:B------:R-:W-:Y:S01]  /*20a0*/  LOP3.LUT R22, R22, 0x1c0, RZ, 0xc0, !PT ;  /* 0x000001c016167812 */ /* 0x000fe200078ec0ff */
[----:B------:R-:W-:Y:S01]  /*20b0*/  IMAD.IADD R21, R4, 0x1, -R21 ;  /* 0x0000000104157824 */ /* 0x000fe200078e0a15 */
[----:B------:R-:W-:Y:S01]  /*20c0*/  LEA.HI R23, R53, R52, RZ, 0x6 ;  /* 0x0000003435177211 */ /* 0x000fe200078f30ff */
[----:B-----5:R-:W-:Y:S01]  /*20d0*/  IMAD R5, R5, R48, RZ ;  /* 0x0000003005057224 */ /* 0x020fe200078e02ff */
[----:B------:R-:W-:Y:S01]  /*20e0*/  LOP3.LUT R24, R22, 0x38, R18, 0xf8, !PT ;  /* 0x0000003816187812 */ /* 0x000fe200078ef812 */
[----:B------:R-:W-:Y:S01]  /*20f0*/  IMAD.X R31, R19, 0x1, R17, P0 ;  /* 0x00000001131f7824 */ /* 0x000fe200000e0611 */
[----:B------:R-:W-:Y:S01]  /*2100*/  SHF.R.U32.HI R22, RZ, 0x3, R22 ;  /* 0x00000003ff167819 */ /* 0x000fe20000011616 */
[----:B------:R-:W-:-:S02]  /*2110*/  IMAD.SHL.U32 R4, R21, 0x40, RZ ;  /* 0x0000004015047824 */ /* 0x000fc400078e00ff */
[----:B------:R-:W-:Y:S01]  /*2120*/  IMAD R5, R12, R49, R5 ;  /* 0x000000310c057224 */ /* 0x000fe200078e0205 */
[----:B------:R-:W-:Y:S01]  /*2130*/  LOP3.LUT R22, R24, R22, RZ, 0x3c, !PT ;  /* 0x0000001618167212 */ /* 0x000fe200078e3cff */
[----:B------:R-:W-:Y:S02]  /*2140*/  IMAD.SHL.U32 R23, R23, 0x8, RZ ;  /* 0x0000000817177824 */ /* 0x000fe400078e00ff */
[----:B------:R-:W-:Y:S01]  /*2150*/  IMAD.WIDE.U32 R30, R12, R48, R30 ;  /* 0x000000300c1e7225 */ /* 0x000fe200078e001e */
[----:B------:R-:W-:-:S03]  /*2160*/  LOP3.LUT R4, R4, 0x1c0, RZ, 0xc0, !PT ;  /* 0x000001c004047812 */ /* 0x000fc600078ec0ff */
[----:B------:R-:W-:Y:S01]  /*2170*/  IMAD.SHL.U32 R12, R56, 0x8, RZ ;  /* 0x00000008380c7824 */ /* 0x000fe200078e00ff */
[----:B------:R-:W-:Y:S01]  /*2180*/  LOP3.LUT R157, R22, 0xfffffe00, R23, 0xf8, !PT ;  /* 0xfffffe00169d7812 */ /* 0x000fe200078ef817 */
[----:B------:R-:W-:Y:S01]  /*2190*/  IMAD.IADD R31, R31, 0x1, R5 ;  /* 0x000000011f1f7824 */ /* 0x000fe200078e0205 */
[----:B------:R-:W-:Y:S02]  /*21a0*/  SHF.R.U32.HI R41, RZ, 0x3, R4 ;  /* 0x00000003ff297819 */ /* 0x000fe40000011604 */
[----:B------:R-:W-:Y:S02]  /*21b0*/  LOP3.LUT R12, R4, 0x8, R12, 0xf8, !PT ;  /* 0x00000008040c7812 */ /* 0x000fe400078ef80c */
[----:B------:R-:W-:Y:S01]  /*21c0*/  SHF.R.S32.HI R57, RZ, 0x1f, R242 ;  /* 0x0000001fff397819 */ /* 0x000fe200000114f2 */
[----:B------:R-:W-:Y:S01]  /*21d0*/  IMAD.SHL.U32 R6, R6, 0x40, RZ ;  /* 0x0000004006067824 */ /* 0x000fe200078e00ff */
[----:B------:R-:W-:-:S04]  /*21e0*/  LOP3.LUT R41, R12, R41, RZ, 0x3c, !PT ;  /* 0x000000290c297212 */ /* 0x000fc800078e3cff */
[----:B------:R-:W-:Y:S02]  /*21f0*/  LOP3.LUT R41, R41, 0xfffffe00, R6, 0xf8, !PT ;  /* 0xfffffe0029297812 */ /* 0x000fe400078ef806 */
[----:B------:R-:W-:Y:S02]  /*2200*/  IADD3 R12, R18, 0x40, RZ ;  /* 0x00000040120c7810 */ /* 0x000fe40007ffe0ff */
[----:B------:R-:W-:-:S04]  /*2210*/  SHF.R.S32.HI R85, RZ, 0x1f, R58 ;  /* 0x0000001fff557819 */ /* 0x000fc8000001143a */
[----:B------:R-:W-:Y:S01]  /*2220*/  LEA.HI R85, R85, R58, RZ, 0x6 ;  /* 0x0000003a55557211 */ /* 0x000fe200078f30ff */
[----:B------:R-:W-:-:S03]  /*2230*/  IMAD R164, R29, R16, RZ ;  /* 0x000000101da47224 */ /* 0x000fc600078e02ff */
[----:B------:R-:W-:Y:S01]  /*2240*/  SHF.R.S32.HI R85, RZ, 0x6, R85 ;  /* 0x00000006ff557819 */ /* 0x000fe20000011455 */
[-C--:B------:R-:W-:Y:S01]  /*2250*/  IMAD R164, R13, R28.reuse, R164 ;  /* 0x0000001c0da47224 */ /* 0x080fe200078e02a4 */
[----:B------:R-:W-:Y:S01]  /*2260*/  SHF.R.S32.HI R175, RZ, 0x1f, R241 ;  /* 0x0000001fffaf7819 */ /* 0x000fe200000114f1 */
[----:B------:R-:W-:Y:S01]  /*2270*/  IMAD.WIDE.U32 R28, R16, R28, R30 ;  /* 0x0000001c101c7225 */ /* 0x000fe200078e001e */
[----:B------:R-:W-:Y:S02]  /*2280*/  IMNMX R85, R235, R85, !PT ;  /* 0x00000055eb557217 */ /* 0x000fe40007800200 */
        /* <DEDUP_REMOVED lines=11> */
[----:B------:R-:W-:Y:S01]  /*2340*/  IMAD.MOV.U32 R40, RZ, RZ, 0x10 ;  /* 0x00000010ff287424 */ /* 0x000fe200078e00ff */
[----:B------:R-:W-:Y:S01]  /*2350*/  LEA.HI R53, R53, R52, RZ, 0x5 ;  /* 0x0000003435357211 */ /* 0x000fe200078f28ff */
[----:B------:R-:W-:-:S02]  /*2360*/  IMAD.MOV.U32 R39, RZ, RZ, 0x20 ;  /* 0x00000020ff277424 */ /* 0x000fc400078e00ff */
[----:B------:R-:W-:Y:S01]  /*2370*/  IMAD.IADD R169, R165, 0x1, R168 ;  /* 0x00000001a5a97824 */ /* 0x000fe200078e02a8 */
[C---:B------:R-:W-:Y:S01]  /*2380*/  SHF.L.U64.HI R234, R50.reuse, 0x4, R51 ;  /* 0x0000000432ea7819 */ /* 0x040fe20000010233 */
[----:B------:R-:W-:Y:S01]  /*2390*/  IMAD.SHL.U32 R233, R50, 0x10, RZ ;  /* 0x0000001032e97824 */ /* 0x000fe200078e00ff */
[C---:B------:R-:W-:Y:S01]  /*23a0*/  SHF.L.U64.HI R232, R48.reuse, 0x4, R49 ;  /* 0x0000000430e87819 */ /* 0x040fe20000010231 */
[----:B------:R-:W-:Y:S01]  /*23b0*/  IMAD.SHL.U32 R231, R48, 0x10, RZ ;  /* 0x0000001030e77824 */ /* 0x000fe200078e00ff */
[----:B------:R-:W-:Y:S01]  /*23c0*/  SHF.R.S32.HI R53, RZ, 0x5, R53 ;  /* 0x00000005ff357819 */ /* 0x000fe20000011435 */
[----:B------:R-:W-:Y:S01]  /*23d0*/  IMAD.SHL.U32 R59, R55, 0x4, RZ ;  /* 0x00000004373b7824 */ /* 0x000fe200078e00ff */
[----:B------:R-:W-:Y:S02]  /*23e0*/  SEL R40, R40, 0xfffffff0, !P0 ;  /* 0xfffffff028287807 */ /* 0x000fe40004000000 */
        /* <DEDUP_REMOVED lines=9> */
[----:B------:R-:W-:Y:S01]  /*2480*/  IADD3 R6, P2, R18, R4, RZ ;  /* 0x0000000412067210 */ /* 0x000fe20007f5e0ff */
[----:B------:R-:W-:Y:S02]  /*2490*/  @!P3 IMAD.IADD R5, R23, 0x1, R26 ;  /* 0x000000011705b824 */ /* 0x000fe400078e021a */
[----:B------:R-:W-:-:S02]  /*24a0*/  @P3 IMAD.MOV.U32 R180, RZ, RZ, R10 ;  /* 0x000000ffffb43224 */ /* 0x000fc400078e000a */
[----:B------:R-:W-:Y:S01]  /*24b0*/  IMAD.X R7, R19, 0x1, R5, P2 ;  /* 0x0000000113077824 */ /* 0x000fe200010e0605 */
[-C--:B------:R-:W-:Y:S01]  /*24c0*/  ISETP.GE.AND P2, PT, R12, R61.reuse, PT ;  /* 0x0000003d0c00720c */ /* 0x080fe20003f46270 */
[----:B------:R-:W-:Y:S01]  /*24d0*/  @!P3 IMAD.MOV.U32 R180, RZ, RZ, R10 ;  /* 0x000000ffffb4b224 */ /* 0x000fe200078e000a */
[----:B------:R-:W-:Y:S02]  /*24e0*/  IADD3 R10, R18, 0xc0, RZ ;  /* 0x000000c0120a7810 */ /* 0x000fe40007ffe0ff */
[----:B------:R-:W-:Y:S02]  /*24f0*/  SEL R5, RZ, 0xffffffff, P2 ;  /* 0xffffffffff057807 */ /* 0x000fe40001000000 */
[----:B------:R-:W-:Y:S01]  /*2500*/  ISETP.GE.AND P2, PT, R10, R61, PT ;  /* 0x0000003d0a00720c */ /* 0x000fe20003f46270 */
[----:B----4-:R-:W-:-:S03]  /*2510*/  IMAD R4, R9, R241, RZ ;  /* 0x000000f109047224 */ /* 0x010fc600078e02ff */
[----:B------:R-:W-:Y:S02]  /*2520*/  SEL R60, RZ, 0x8, P2 ;  /* 0x00000008ff3c7807 */ /* 0x000fe40001000000 */
[C---:B------:R-:W-:Y:S01]  /*2530*/  IADD3 R158, P2, R18.reuse, R3, RZ ;  /* 0x00000003129e7210 */ /* 0x040fe20007f5e0ff */
[--C-:B------:R-:W-:Y:S02]  /*2540*/  @P3 IMAD.MOV.U32 R181, RZ, RZ, R11.reuse ;  /* 0x000000ffffb53224 */ /* 0x100fe400078e000b */
[----:B------:R-:W-:Y:S01]  /*2550*/  @!P4 IMAD.MOV.U32 R20, RZ, RZ, RZ ;  /* 0x000000ffff14c224 */ /* 0x000fe200078e00ff */
[----:B------:R-:W-:Y:S01]  /*2560*/  ISETP.GT.AND P4, PT, R167, R85, PT ;  /* 0x00000055a700720c */ /* 0x000fe20003f84270 */
[----:B------:R-:W-:Y:S01]  /*2570*/  @!P3 IMAD.MOV.U32 R181, RZ, RZ, R11 ;  /* 0x000000ffffb5b224 */ /* 0x000fe200078e000b */
[----:B------:R-:W-:Y:S01]  /*2580*/  ISETP.GE.AND P3, PT, R18, R61, PT ;  /* 0x0000003d1200720c */ /* 0x000fe20003f66270 */
[----:B------:R-:W-:Y:S01]  /*2590*/  IMAD R4, R8, R175, R4 ;  /* 0x000000af08047224 */ /* 0x000fe200078e0204 */
[----:B------:R-:W-:Y:S01]  /*25a0*/  IADD3 R11, R18, 0x80, RZ ;  /* 0x00000080120b7810 */ /* 0x000fe20007ffe0ff */
[----:B------:R-:W-:-:S02]  /*25b0*/  IMAD.X R159, R19, 0x1, R0, P2 ;  /* 0x00000001139f7824 */ /* 0x000fc400010e0600 */
[----:B------:R-:W-:Y:S01]  /*25c0*/  IMAD.WIDE.U32 R8, R241, R8, R6 ;  /* 0x00000008f1087225 */ /* 0x000fe200078e0006 */
[----:B------:R-:W-:Y:S02]  /*25d0*/  SEL R6, RZ, 0x1, P3 ;  /* 0x00000001ff067807 */ /* 0x000fe40001800000 */
[----:B------:R-:W-:Y:S01]  /*25e0*/  ISETP.GE.AND P3, PT, R11, R61, PT ;  /* 0x0000003d0b00720c */ /* 0x000fe20003f66270 */
[----:B------:R-:W-:Y:S02]  /*25f0*/  IMAD.SHL.U32 R5, R5, 0x2, RZ ;  /* 0x0000000205057824 */ /* 0x000fe400078e00ff */
[----:B------:R-:W-:Y:S02]  /*2600*/  IMAD R178, R177, R180, RZ ;  /* 0x000000b4b1b27224 */ /* 0x000fe400078e02ff */
        /* <DEDUP_REMOVED lines=25> */
[----:B------:R-:W-:Y:S01]  /*27a0*/  IMAD.SHL.U32 R63, R48, 0x20, RZ ;  /* 0x00000020303f7824 */ /* 0x000fe200078e00ff */
[----:B------:R-:W-:Y:S01]  /*27b0*/  LOP3.LUT R149, R60, 0xffff, RZ, 0xc0, !PT ;  /* 0x0000ffff3c957812 */ /* 0x000fe200078ec0ff */
[----:B------:R-:W-:Y:S01]  /*27c0*/  IMAD R62, R49, 0x60, RZ ;  /* 0x00000060313e7824 */ /* 0x000fe200078e02ff */
[C---:B------:R-:W-:Y:S01]  /*27d0*/  SHF.L.U64.HI R64, R48.reuse, 0x5, R49 ;  /* 0x0000000530407819 */ /* 0x040fe20000010231 */
[----:B------:R-:W-:Y:S01]  /*27e0*/  IMAD.WIDE.U32 R186, R48, 0x60, RZ ;  /* 0x0000006030ba7825 */ /* 0x000fe200078e00ff */
[----:B------:R-:W-:-:S02]  /*27f0*/  LOP3.LUT R155, R149, 0x1, RZ, 0xc0, !PT ;  /* 0x00000001959b7812 */ /* 0x000fc400078ec0ff */
        /* <DEDUP_REMOVED lines=8> */
[C---:B------:R-:W-:Y:S01]  /*2880*/  IADD3 R152, R170.reuse, 0x20, RZ ;  /* 0x00000020aa987810 */ /* 0x040fe20007ffe0ff */
[----:B------:R-:W-:Y:S01]  /*2890*/  IMAD.IADD R62, R187, 0x1, R62 ;  /* 0x00000001bb3e7824 */ /* 0x000fe200078e023e */
[----:B------:R-:W-:-:S02]  /*28a0*/  IADD3 R150, R170, 0x30, RZ ;  /* 0x00000030aa967810 */ /* 0x000fc40007ffe0ff */
[C---:B------:R-:W-:Y:S02]  /*28b0*/  SHF.L.U64.HI R84, R50.reuse, 0x5, R51 ;  /* 0x0000000532547819 */ /* 0x040fe40000010233 */
[----:B------:R-:W-:Y:S02]  /*28c0*/  SHF.L.U32 R83, R50, 0x5, RZ ;  /* 0x0000000532537819 */ /* 0x000fe400000006ff */
[----:B------:R-:W-:Y:S02]  /*28d0*/  MOV R124, R184 ;  /* 0x000000b8007c7202 */ /* 0x000fe40000000f00 */
[----:B------:R-:W-:Y:S01]  /*28e0*/  LOP3.LUT R149, R149, 0x8, RZ, 0xc0, !PT ;  /* 0x0000000895957812 */ /* 0x000fe200078ec0ff */
[-C--:B--2---:R-:W-:Y:S02]  /*28f0*/  IMAD R0, R33, R242.reuse, RZ ;  /* 0x000000f221007224 */ /* 0x084fe400078e02ff */
[----:B---3--:R-:W-:Y:S02]  /*2900*/  IMAD R4, R35, R242, RZ ;  /* 0x000000f223047224 */ /* 0x008fe400078e02ff */
[----:B------:R-:W-:-:S02]  /*2910*/  IMAD R0, R32, R57, R0 ;  /* 0x0000003920007224 */ /* 0x000fc400078e0200 */
        /* <DEDUP_REMOVED lines=21> */
[----:B------:R-:W-:Y:S01]  /*2a70*/  IMAD.WIDE.U32 R26, R26, R16, R30 ;  /* 0x000000101a1a7225 */ /* 0x000fe200078e001e */
[----:B------:R-:W-:-:S03]  /*2a80*/  IADD3 R2, R20, R2, RZ ;  /* 0x0000000214027210 */ /* 0x000fc60007ffe0ff */
[----:B------:R-:W-:Y:S02]  /*2a90*/  IMAD.X R5, R171, 0x1, ~R5, P0 ;  /* 0x00000001ab057824 */ /* 0x000fe400000e0e05 */
[C---:B------:R-:W-:Y:S02]  /*2aa0*/  IMAD R4, R28.reuse, R13, R4 ;  /* 0x0000000d1c047224 */ /* 0x040fe400078e0204 */
[----:B------:R-:W-:-:S04]  /*2ab0*/  IMAD.WIDE.U32 R28, R28, R16, R32 ;  /* 0x000000101c1c7225 */ /* 0x000fc800078e0020 */
[----:B------:R-:W-:Y:S02]  /*2ac0*/  IMAD.IADD R21, R27, 0x1, R0 ;  /* 0x000000011b157824 */ /* 0x000fe400078e0200 */
[----:B------:R-:W-:Y:S02]  /*2ad0*/  IMAD R0, R170, R146, R59 ;  /* 0x00000092aa007224 */ /* 0x000fe400078e023b */
[----:B------:R-:W-:Y:S02]  /*2ae0*/  IMAD R116, R5, R190, RZ ;  /* 0x000000be05747224 */ /* 0x000fe400078e02ff */
[----:B------:R-:W-:Y:S02]  /*2af0*/  IMAD.MOV.U32 R20, RZ, RZ, R26 ;  /* 0x000000ffff147224 */ /* 0x000fe400078e001a */
[----:B------:R-:W-:Y:S02]  /*2b00*/  IMAD.IADD R17, R29, 0x1, R4 ;  /* 0x000000011d117824 */ /* 0x000fe400078e0204 */
[----:B------:R-:W-:-:S02]  /*2b10*/  IMAD R113, R5, R188, RZ ;  /* 0x000000bc05717224 */ /* 0x000fc400078e02ff */
[----:B------:R-:W-:Y:S02]  /*2b20*/  IMAD.MOV.U32 R16, RZ, RZ, R28 ;  /* 0x000000ffff107224 */ /* 0x000fe400078e001c */
[----:B------:R-:W-:Y:S01]  /*2b30*/  IMAD R2, R146, R2, RZ ;  /* 0x0000000292027224 */ /* 0x000fe200078e02ff */
[----:B------:R-:W-:Y:S01]  /*2b40*/  IADD3 R4, R59, R0, RZ ;  /* 0x000000003b047210 */ /* 0x000fe20007ffe0ff */
        /* <DEDUP_REMOVED lines=8> */
[----:B------:R-:W-:Y:S01]  /*2bd0*/  LEA R117, P0, R20, R24, 0x1 ;  /* 0x0000001814757211 */ /* 0x000fe200078008ff */
[----:B------:R-:W-:Y:S01]  /*2be0*/  IMAD.IADD R113, R17, 0x1, R113 ;  /* 0x0000000111717824 */ /* 0x000fe200078e0271 */
[----:B------:R-:W-:Y:S01]  /*2bf0*/  LEA.HI.X.SX32 R0, R0, R120, 0x1, P3 ;  /* 0x0000007800007211 */ /* 0x000fe200018f0eff */
[----:B------:R-:W-:Y:S01]  /*2c00*/  IMAD.SHL.U32 R121, R2, 0x2, RZ ;  /* 0x0000000202797824 */ /* 0x000fe200078e00ff */
[----:B------:R-:W-:Y:S01]  /*2c10*/  LEA.HI.X R116, R20, R25, R116, 0x1, P0 ;  /* 0x0000001914747211 */ /* 0x000fe200000f0c74 */
[----:B------:R-:W-:Y:S01]  /*2c20*/  IMAD.SHL.U32 R20, R3, 0x2, RZ ;  /* 0x0000000203147824 */ /* 0x000fe200078e00ff */
[----:B------:R-:W-:-:S02]  /*2c30*/  LEA R114, P1, R16, R22, 0x1 ;  /* 0x0000001610727211 */ /* 0x000fc400078208ff */
[----:B------:R-:W-:Y:S02]  /*2c40*/  LEA.HI.X.SX32 R120, R4, R120, 0x1, P2 ;  /* 0x0000007804787211 */ /* 0x000fe400010f0eff */
[----:B------:R-:W-:Y:S02]  /*2c50*/  LEA.HI.X R113, R16, R23, R113, 0x1, P1 ;  /* 0x0000001710717211 */ /* 0x000fe400008f0c71 */
[----:B------:R-:W-:Y:S02]  /*2c60*/  SHF.L.U64.HI R120, R2, 0x1, R120 ;  /* 0x0000000102787819 */ /* 0x000fe40000010278 */
[CC--:B------:R-:W-:Y:S02]  /*2c70*/  IADD3 R119, P3, R8.reuse, R121.reuse, RZ ;  /* 0x0000007908777210 */ /* 0x0c0fe40007f7e0ff */
[----:B------:R-:W-:Y:S02]  /*2c80*/  IADD3 R42, P1, R8, R20, RZ ;  /* 0x00000014082a7210 */ /* 0x000fe40007f3e0ff */
[----:B------:R-:W-:-:S02]  /*2c90*/  IADD3 R121, P2, R6, R121, RZ ;  /* 0x0000007906797210 */ /* 0x000fc40007f5e0ff */
[----:B------:R-:W-:Y:S02]  /*2ca0*/  SHF.L.U64.HI R0, R3, 0x1, R0 ;  /* 0x0000000103007819 */ /* 0x000fe40000010200 */
[----:B------:R-:W-:Y:S01]  /*2cb0*/  IADD3 R20, P0, R6, R20, RZ ;  /* 0x0000001406147210 */ /* 0x000fe20007f1e0ff */
[C-C-:B------:R-:W-:Y:S01]  /*2cc0*/  IMAD.X R118, R9.reuse, 0x1, R120.reuse, P3 ;  /* 0x0000000109767824 */ /* 0x140fe200018e0678 */
[----:B------:R-:W-:Y:S01]  /*2cd0*/  IADD3.X R43, R9, R0, RZ, P1, !PT ;  /* 0x00000000092b7210 */ /* 0x000fe20000ffe4ff */
[----:B------:R-:W-:Y:S01]  /*2ce0*/  IMAD.X R120, R7, 0x1, R120, P2 ;  /* 0x0000000107787824 */ /* 0x000fe200010e0678 */
[----:B------:R-:W-:Y:S01]  /*2cf0*/  IADD3 R82, P2, R233, 0x40, RZ ;  /* 0x00000040e9527810 */ /* 0x000fe20007f5e0ff */
[----:B------:R-:W-:Y:S01]  /*2d00*/  IMAD.X R21, R7, 0x1, R0, P0 ;  /* 0x0000000107157824 */ /* 0x000fe200000e0600 */
[C---:B------:R-:W-:Y:S02]  /*2d10*/  IADD3 R78, P1, R233.reuse, 0x80, RZ ;  /* 0x00000080e94e7810 */ /* 0x040fe40007f3e0ff */
[----:B------:R-:W-:Y:S01]  /*2d20*/  IADD3 R72, P0, R233, 0xc0, RZ ;  /* 0x000000c0e9487810 */ /* 0x000fe20007f1e0ff */
[----:B------:R-:W-:-:S02]  /*2d30*/  IMAD.SHL.U32 R156, R146, 0x10, RZ ;  /* 0x00000010929c7824 */ /* 0x000fc400078e00ff */
[--C-:B------:R-:W-:Y:S01]  /*2d40*/  IMAD.X R81, RZ, RZ, R234.reuse, P2 ;  /* 0x000000ffff517224 */ /* 0x100fe200010e06ea */
[----:B------:R-:W-:Y:S01]  /*2d50*/  IADD3.X R71, RZ, R234, RZ, P0, !PT ;  /* 0x000000eaff477210 */ /* 0x000fe200007fe4ff */
[----:B------:R-:W-:Y:S01]  /*2d60*/  IMAD.X R77, RZ, RZ, R234, P1 ;  /* 0x000000ffff4d7224 */ /* 0x000fe200008e06ea */
[-C--:B------:R-:W-:Y:S01]  /*2d70*/  IADD3 R80, P2, R82, R233.reuse, RZ ;  /* 0x000000e952507210 */ /* 0x080fe20007f5e0ff */
[----:B------:R-:W-:Y:S01]  /*2d80*/  IMAD.SHL.U32 R87, R190, 0x10, RZ ;  /* 0x00000010be577824 */ /* 0x000fe200078e00ff */
[-C--:B------:R-:W-:Y:S02]  /*2d90*/  IADD3 R76, P1, R78, R233.reuse, RZ ;  /* 0x000000e94e4c7210 */ /* 0x080fe40007f3e0ff */
[----:B------:R-:W-:Y:S02]  /*2da0*/  IADD3 R70, P0, R72, R233, RZ ;  /* 0x000000e948467210 */ /* 0x000fe40007f1e0ff */
[C---:B------:R-:W-:Y:S02]  /*2db0*/  IADD3 R147, R156.reuse, 0x40, RZ ;  /* 0x000000409c937810 */ /* 0x040fe40007ffe0ff */
[----:B------:R-:W-:-:S02]  /*2dc0*/  IADD3 R145, R156, 0x80, RZ ;  /* 0x000000809c917810 */ /* 0x000fc40007ffe0ff */
[----:B------:R-:W-:Y:S01]  /*2dd0*/  IADD3 R143, R156, 0xc0, RZ ;  /* 0x000000c09c8f7810 */ /* 0x000fe20007ffe0ff */
[--C-:B------:R-:W-:Y:S01]  /*2de0*/  IMAD.X R75, R77, 0x1, R234.reuse, P1 ;  /* 0x000000014d4b7824 */ /* 0x100fe200008e06ea */
[----:B------:R-:W-:Y:S01]  /*2df0*/  IADD3.X R79, R81, R234, RZ, P2, !PT ;  /* 0x000000ea514f7210 */ /* 0x000fe200017fe4ff */
[--C-:B------:R-:W-:Y:S01]  /*2e00*/  IMAD.X R69, R71, 0x1, R234.reuse, P0 ;  /* 0x0000000147457824 */ /* 0x100fe200000e06ea */
[C---:B------:R-:W-:Y:S01]  /*2e10*/  SHF.L.U64.HI R86, R190.reuse, 0x4, R191 ;  /* 0x00000004be567819 */ /* 0x040fe200000102bf */
[----:B------:R-:W-:Y:S01]  /*2e20*/  IMAD.SHL.U32 R97, R190, 0x20, RZ ;  /* 0x00000020be617824 */ /* 0x000fe200078e00ff */
[-C--:B------:R-:W-:Y:S02]  /*2e30*/  IADD3 R68, P3, R76, R233.reuse, RZ ;  /* 0x000000e94c447210 */ /* 0x080fe40007f7e0ff */
[-C--:B------:R-:W-:Y:S02]  /*2e40*/  IADD3 R66, P2, R70, R233.reuse, RZ ;  /* 0x000000e946427210 */ /* 0x080fe40007f5e0ff */
[C---:B------:R-:W-:Y:S01]  /*2e50*/  IADD3 R89, P5, R87.reuse, 0x40, RZ ;  /* 0x0000004057597810 */ /* 0x040fe20007fbe0ff */
[----:B------:R-:W-:Y:S01]  /*2e60*/  IMAD.IADD R144, R156, 0x1, R147 ;  /* 0x000000019c907824 */ /* 0x000fe200078e0293 */
[----:B------:R-:W-:Y:S01]  /*2e70*/  IADD3 R74, P4, R80, R233, RZ ;  /* 0x000000e9504a7210 */ /* 0x000fe20007f9e0ff */
[C---:B------:R-:W-:Y:S01]  /*2e80*/  IMAD.IADD R142, R156.reuse, 0x1, R145 ;  /* 0x000000019c8e7824 */ /* 0x040fe200078e0291 */
[C---:B------:R-:W-:Y:S01]  /*2e90*/  IADD3 R93, P1, R87.reuse, 0x80, RZ ;  /* 0x00000080575d7810 */ /* 0x040fe20007f3e0ff */
[----:B------:R-:W-:Y:S01]  /*2ea0*/  IMAD.IADD R140, R156, 0x1, R143 ;  /* 0x000000019c8c7824 */ /* 0x000fe200078e028f */
[----:B------:R-:W-:Y:S01]  /*2eb0*/  IADD3 R101, P0, R87, 0xc0, RZ ;  /* 0x000000c057657810 */ /* 0x000fe20007f1e0ff */
[C---:B------:R-:W-:Y:S01]  /*2ec0*/  IMAD.SHL.U32 R109, R188.reuse, 0x10, RZ ;  /* 0x00000010bc6d7824 */ /* 0x040fe200078e00ff */
[C-C-:B------:R-:W-:Y:S01]  /*2ed0*/  SHF.L.U64.HI R108, R188.reuse, 0x4, R189.reuse ;  /* 0x00000004bc6c7819 */ /* 0x140fe200000102bd */
[C---:B------:R-:W-:Y:S01]  /*2ee0*/  IMAD.SHL.U32 R111, R188.reuse, 0x20, RZ ;  /* 0x00000020bc6f7824 */ /* 0x040fe200078e00ff */
[----:B------:R-:W-:Y:S01]  /*2ef0*/  SHF.L.U64.HI R110, R188, 0x5, R189 ;  /* 0x00000005bc6e7819 */ /* 0x000fe200000102bd */
[----:B------:R-:W-:Y:S01]  /*2f00*/  IMAD R112, R189, 0x60, RZ ;  /* 0x00000060bd707824 */ /* 0x000fe200078e02ff */
[----:B------:R-:W-:Y:S01]  /*2f10*/  IADD3.X R92, RZ, R86, RZ, P1, !PT ;  /* 0x00000056ff5c7210 */ /* 0x000fe20000ffe4ff */
[--C-:B------:R-:W-:Y:S01]  /*2f20*/  IMAD.X R67, R75, 0x1, R234.reuse, P3 ;  /* 0x000000014b437824 */ /* 0x100fe200018e06ea */
[----:B------:R-:W-:Y:S01]  /*2f30*/  SHF.L.U64.HI R96, R190, 0x5, R191 ;  /* 0x00000005be607819 */ /* 0x000fe200000102bf */
[----:B------:R-:W-:Y:S01]  /*2f40*/  IMAD.X R65, R69, 0x1, R234, P2 ;  /* 0x0000000145417824 */ /* 0x000fe200010e06ea */
[----:B------:R-:W-:Y:S01]  /*2f50*/  IADD3 R99, P3, R97, R89, RZ ;  /* 0x0000005961637210 */ /* 0x000fe20007f7e0ff */
[----:B------:R-:W-:Y:S01]  /*2f60*/  IMAD.X R88, RZ, RZ, R86, P5 ;  /* 0x000000ffff587224 */ /* 0x000fe200028e0656 */
[-C--:B------:R-:W-:Y:S01]  /*2f70*/  IADD3 R91, P5, R89, R87.reuse, RZ ;  /* 0x00000057595b7210 */ /* 0x080fe20007fbe0ff */
[----:B------:R-:W-:Y:S01]  /*2f80*/  IMAD.SHL.U32 R148, R146, 0x20, RZ ;  /* 0x0000002092947824 */ /* 0x000fe200078e00ff */
[----:B------:R-:W-:Y:S01]  /*2f90*/  IADD3 R103, P2, R101, R87, RZ ;  /* 0x0000005765677210 */ /* 0x000fe20007f5e0ff */
[----:B------:R-:W-:Y:S01]  /*2fa0*/  IMAD.WIDE.U32 R188, R188, 0x60, RZ ;  /* 0x00000060bcbc7825 */ /* 0x000fe200078e00ff */
[----:B------:R-:W-:-:S02]  /*2fb0*/  IADD3 R105, P1, R97, R93, RZ ;  /* 0x0000005d61697210 */ /* 0x000fc40007f3e0ff */
[----:B------:R-:W-:Y:S01]  /*2fc0*/  IADD3 R141, R156, R144, RZ ;  /* 0x000000909c8d7210 */ /* 0x000fe20007ffe0ff */
[----:B------:R-:W-:Y:S01]  /*2fd0*/  IMAD.X R73, R79, 0x1, R234, P4 ;  /* 0x000000014f497824 */ /* 0x000fe200020e06ea */
[----:B------:R-:W-:Y:S01]  /*2fe0*/  IADD3 R95, P4, R93, R87, RZ ;  /* 0x000000575d5f7210 */ /* 0x000fe20007f9e0ff */
[----:B------:R-:W-:Y:S01]  /*2ff0*/  IMAD.X R100, RZ, RZ, R86, P0 ;  /* 0x000000ffff647224 */ /* 0x000fe200000e0656 */
[----:B------:R-:W-:Y:S01]  /*3000*/  IADD3 R107, P0, R101, R97, RZ ;  /* 0x00000061656b7210 */ /* 0x000fe20007f1e0ff */
[----:B------:R-:W-:Y:S02]  /*3010*/  IMAD R146, R146, 0x30, RZ ;  /* 0x0000003092927824 */ /* 0x000fe400078e02ff */
[C---:B------:R-:W-:Y:S02]  /*3020*/  IMAD.IADD R139, R156.reuse, 0x1, R142 ;  /* 0x000000019c8b7824 */ /* 0x040fe400078e028e */
[----:B------:R-:W-:Y:S01]  /*3030*/  IMAD.IADD R138, R156, 0x1, R140 ;  /* 0x000000019c8a7824 */ /* 0x000fe200078e028c */
[----:B------:R-:W-:Y:S01]  /*3040*/  SHF.L.U64.HI R108, R109, 0x1, R108 ;  /* 0x000000016d6c7819 */ /* 0x000fe2000001026c */
[----:B------:R-:W-:Y:S01]  /*3050*/  IMAD.MOV.U32 R9, RZ, RZ, R167 ;  /* 0x000000ffff097224 */ /* 0x000fe200078e00a7 */
[----:B------:R-:W-:Y:S01]  /*3060*/  SHF.L.U64.HI R110, R111, 0x1, R110 ;  /* 0x000000016f6e7819 */ /* 0x000fe2000001026e */
[----:B------:R-:W-:Y:S01]  /*3070*/  IMAD.SHL.U32 R109, R109, 0x2, RZ ;  /* 0x000000026d6d7824 */ /* 0x000fe200078e00ff */
[----:B------:R-:W-:Y:S01]  /*3080*/  IADD3 R112, R189, R112, RZ ;  /* 0x00000070bd707210 */ /* 0x000fe20007ffe0ff */
[----:B------:R-:W-:Y:S01]  /*3090*/  IMAD.SHL.U32 R111, R111, 0x2, RZ ;  /* 0x000000026f6f7824 */ /* 0x000fe200078e00ff */
[----:B------:R-:W-:Y:S01]  /*30a0*/  IADD3.X R94, R92, R86, RZ, P4, !PT ;  /* 0x000000565c5e7210 */ /* 0x000fe200027fe4ff */
[----:B------:R-:W-:Y:S01]  /*30b0*/  IMAD.X R90, R88, 0x1, R86, P5 ;  /* 0x00000001585a7824 */ /* 0x000fe200028e0656 */
[----:B------:R-:W-:Y:S01]  /*30c0*/  IADD3.X R106, R100, R96, RZ, P0, !PT ;  /* 0x00000060646a7210 */ /* 0x000fe200007fe4ff */
[----:B------:R-:W-:Y:S01]  /*30d0*/  IMAD.X R98, R96, 0x1, R88, P3 ;  /* 0x0000000160627824 */ /* 0x000fe200018e0658 */
        /* <DEDUP_REMOVED lines=14> */
.L_x_5797:
        /* <DEDUP_REMOVED lines=30> */
.L_x_5681:
[----:B------:R-:W-:Y:S05]  /*33a0*/  BSYNC B0 ;  /* 0x0000000000007941 */ /* 0x000fea0003800000 */
.L_x_5680:
        /* <DEDUP_REMOVED lines=21> */
.L_x_5683:
[----:B------:R-:W-:Y:S05]  /*3500*/  BSYNC B0 ;  /* 0x0000000000007941 */ /* 0x000fea0003800000 */
.L_x_5682:
        /* <DEDUP_REMOVED lines=21> */
.L_x_5685:
[----:B------:R-:W-:Y:S05]  /*3660*/  BSYNC B0 ;  /* 0x0000000000007941 */ /* 0x000fea0003800000 */
.L_x_5684:
        /* <DEDUP_REMOVED lines=21> */
.L_x_5687:
[----:B------:R-:W-:Y:S05]  /*37c0*/  BSYNC B0 ;  /* 0x0000000000007941 */ /* 0x000fea0003800000 */
.L_x_5686:
        /* <DEDUP_REMOVED lines=66> */
.L_x_5694:
[----:B------:R-:W-:Y:S05]  /*3bf0*/  BSYNC B0 ;  /* 0x0000000000007941 */ /* 0x000fea0003800000 */
.L_x_5693:
        /* <DEDUP_REMOVED lines=51> */
.L_x_5696:
[----:B------:R-:W-:Y:S05]  /*3f30*/  BSYNC B0 ;  /* 0x0000000000007941 */ /* 0x000fea0003800000 */
.L_x_5695:
        /* <DEDUP_REMOVED lines=51> */
.L_x_5698:
[----:B------:R-:W-:Y:S05]  /*4270*/  BSYNC B0 ;  /* 0x0000000000007941 */ /* 0x000fea0003800000 */
.L_x_5697:
        /* <DEDUP_REMOVED lines=50> */
.L_x_5692:
[----:B------:R-:W-:Y:S05]  /*45a0*/  BSYNC B1 ;  /* 0x0000000000017941 */ /* 0x000fea0003800000 */
.L_x_5691:
        /* <DEDUP_REMOVED lines=63> */
.L_x_5702:
[----:B------:R-:W-:Y:S05]  /*49a0*/  BSYNC B0 ;  /* 0x0000000000007941 */ /* 0x000fea0003800000 */
.L_x_5701:
        /* <DEDUP_REMOVED lines=53> */
.L_x_5704:
[----:B------:R-:W-:Y:S05]  /*4d00*/  BSYNC B0 ;  /* 0x0000000000007941 */ /* 0x000fea0003800000 */
.L_x_5703:
        /* <DEDUP_REMOVED lines=53> */
.L_x_5706:
[----:B------:R-:W-:Y:S05]  /*5060*/  BSYNC B0 ;  /* 0x0000000000007941 */ /* 0x000fea0003800000 */
.L_x_5705:
        /* <DEDUP_REMOVED lines=52> */
.L_x_5700:
[----:B------:R-:W-:Y:S05]  /*53b0*/  BSYNC B1 ;  /* 0x0000000000017941 */ /* 0x000fea0003800000 */
.L_x_5699:
        /* <DEDUP_REMOVED lines=63> */
.L_x_5710:
[----:B------:R-:W-:Y:S05]  /*57b0*/  BSYNC B0 ;  /* 0x0000000000007941 */ /* 0x000fea0003800000 */
.L_x_5709:
        /* <DEDUP_REMOVED lines=53> */
.L_x_5712:
[----:B------:R-:W-:Y:S05]  /*5b10*/  BSYNC B0 ;  /* 0x0000000000007941 */ /* 0x000fea0003800000 */
.L_x_5711:
        /* <DEDUP_REMOVED lines=53> */
.L_x_5714:
[----:B------:R-:W-:Y:S05]  /*5e70*/  BSYNC B0 ;  /* 0x0000000000007941 */ /* 0x000fea0003800000 */
.L_x_5713:
        /* <DEDUP_REMOVED lines=52> */
.L_x_5708:
[----:B------:R-:W-:Y:S05]  /*61c0*/  BSYNC B1 ;  /* 0x0000000000017941 */ /* 0x000fea0003800000 */
.L_x_5707:
        /* <DEDUP_REMOVED lines=67> */
.L_x_5718:
[----:B------:R-:W-:Y:S05]  /*6600*/  BSYNC B0 ;  /* 0x0000000000007941 */ /* 0x000fea0003800000 */
.L_x_5717:
        /* <DEDUP_REMOVED lines=53> */
.L_x_5720:
[----:B------:R-:W-:Y:S05]  /*6960*/  BSYNC B0 ;  /* 0x0000000000007941 */ /* 0x000fea0003800000 */
.L_x_5719:
        /* <DEDUP_REMOVED lines=53> */
.L_x_5722:
[----:B------:R-:W-:Y:S05]  /*6cc0*/  BSYNC B0 ;  /* 0x0000000000007941 */ /* 0x000fea0003800000 */
.L_x_5721:
        /* <DEDUP_REMOVED lines=52> */
.L_x_5716:
[----:B------:R-:W-:Y:S05]  /*7010*/  BSYNC B1 ;  /* 0x0000000000017941 */ /* 0x000fea0003800000 */
.L_x_5715:
[----:B------:R-:W2:Y:S02]  /*7020*/  LD.E R0, [R14.64+0xd0] ;  /* 0x0000d0060e007980 */ /* 0x000ea4000c101900 */
[----:B--2---:R-:W-:Y:S05]  /*7030*/  IMAD.U32 R0, R0, -0x20, RZ ;  /* 0xffffffe000007824 */ /* 0x004fea00078e00ff */
[C---:B------:R-:W-:Y:S02]  /*7040*/  LEA R20, P1, R0.reuse, R20, 0x1 ;  /* 0x0000001400147211 */ /* 0x040fe400078208ff */
[C---:B------:R-:W-:Y:S02]  /*7050*/  LEA R42, P0, R0.reuse, R42, 0x1 ;  /* 0x0000002a002a7211 */ /* 0x040fe400078008ff */
[C---:B------:R-:W-:Y:S02]  /*7060*/  LEA.HI.X.SX32 R21, R0.reuse, R21, 0x1, P1 ;  /* 0x0000001500157211 */ /* 0x040fe400008f0eff */
[----:B------:R-:W-:Y:S01]  /*7070*/  LEA.HI.X.SX32 R43, R0, R43, 0x1, P0 ;  /* 0x0000002b002b7211 */ /* 0x000fe200000f0eff */
[----:B------:R-:W-:-:S05]  /*7080*/  BRA `(.L_x_5723) ;  /* 0x00006a3000007947 */ /* 0x000fca0003800000 */
.L_x_5690:
        /* <DEDUP_REMOVED lines=94> */
.L_x_5729:
[----:B------:R-:W-:Y:S05]  /*7670*/  BSYNC B0 ;  /* 0x0000000000007941 */ /* 0x000fea0003800000 */
.L_x_5728:
[----:B-----5:R2:W-:Y:S02]  /*7680*/  ST.E.128 [R122.64], R24 ;  /* 0x000000187a007985 */ /* 0x0205e4000c101d06 */
.L_x_5727:
[----:B------:R-:W-:Y:S05]  /*7690*/  BSYNC B1 ;  /* 0x0000000000017941 */ /* 0x000fea0003800000 */
.L_x_5726:
        /* <DEDUP_REMOVED lines=92> */
.L_x_5733:
[----:B------:R-:W-:Y:S05]  /*7c60*/  BSYNC B0 ;  /* 0x0000000000007941 */ /* 0x000fea0003800000 */
.L_x_5732:
[----:B-----5:R2:W-:Y:S02]  /*7c70*/  ST.E.128 [R122.64+0x80], R24 ;  /* 0x000080187a007985 */ /* 0x0205e4000c101d06 */
.L_x_5731:
[----:B------:R-:W-:Y:S05]  /*7c80*/  BSYNC B1 ;  /* 0x0000000000017941 */ /* 0x000fea0003800000 */
.L_x_5730:
        /* <DEDUP_REMOVED lines=92> */
.L_x_5737:
[----:B------:R-:W-:Y:S05]  /*8250*/  BSYNC B0 ;  /* 0x0000000000007941 */ /* 0x000fea0003800000 */
.L_x_5736:
[----:B-----5:R2:W-:Y:S02]  /*8260*/  ST.E.128 [R122.64+0x100], R24 ;  /* 0x000100187a007985 */ /* 0x0205e4000c101d06 */
.L_x_5735:
[----:B------:R-:W-:Y:S05]  /*8270*/  BSYNC B1 ;  /* 0x0000000000017941 */ /* 0x000fea0003800000 */
.L_x_5734:
        /* <DEDUP_REMOVED lines=91> */
.L_x_5739:
[----:B------:R-:W-:Y:S05]  /*8830*/  BSYNC B0 ;  /* 0x0000000000007941 */ /* 0x000fea0003800000 */
.L_x_5738:
[----:B-----5:R2:W-:Y:S02]  /*8840*/  ST.E.128 [R122.64+0x180], R24 ;  /* 0x000180187a007985 */ /* 0x0205e4000c101d06 */
.L_x_5725:
[----:B------:R-:W-:Y:S05]  /*8850*/  BSYNC B2 ;  /* 0x0000000000027941 */ /* 0x000fea0003800000 */
.L_x_5724:
        /* <DEDUP_REMOVED lines=97> */
.L_x_5745:
[----:B------:R-:W-:Y:S05]  /*8e70*/  BSYNC B0 ;  /* 0x0000000000007941 */ /* 0x000fea0003800000 */
.L_x_5744:
[C---:B------:R-:W-:Y:S04]  /*8e80*/  LEA R2, P0, R233.reuse, R122, 0x1 ;  /* 0x0000007ae9027211 */ /* 0x040fe800078008ff */
[----:B------:R-:W-:Y:S05]  /*8e90*/  LEA.HI.X R3, R233, R123, R234, 0x1, P0 ;  /* 0x0000007be9037211 */ /* 0x000fea00000f0cea */
[----:B-----5:R2:W-:Y:S04]  /*8ea0*/  ST.E.128 [R2.64], R24 ;  /* 0x0000001802007985 */ /* 0x0205e8000c101d06 */
.L_x_5743:
[----:B------:R-:W-:Y:S05]  /*8eb0*/  BSYNC B1 ;  /* 0x0000000000017941 */ /* 0x000fea0003800000 */
.L_x_5742:
        /* <DEDUP_REMOVED lines=92> */
.L_x_5749:
[----:B------:R-:W-:Y:S05]  /*9480*/  BSYNC B0 ;  /* 0x0000000000007941 */ /* 0x000fea0003800000 */
.L_x_5748:
[C---:B------:R-:W-:Y:S04]  /*9490*/  LEA R2, P0, R82.reuse, R122, 0x1 ;  /* 0x0000007a52027211 */ /* 0x040fe800078008ff */
[----:B------:R-:W-:Y:S05]  /*94a0*/  LEA.HI.X R3, R82, R123, R81, 0x1, P0 ;  /* 0x0000007b52037211 */ /* 0x000fea00000f0c51 */
[----:B-----5:R2:W-:Y:S04]  /*94b0*/  ST.E.128 [R2.64], R24 ;  /* 0x0000001802007985 */ /* 0x0205e8000c101d06 */
.L_x_5747:
[----:B------:R-:W-:Y:S05]  /*94c0*/  BSYNC B1 ;  /* 0x0000000000017941 */ /* 0x000fea0003800000 */
.L_x_5746:
        /* <DEDUP_REMOVED lines=92> */
.L_x_5753:
[----:B------:R-:W-:Y:S05]  /*9a90*/  BSYNC B0 ;  /* 0x0000000000007941 */ /* 0x000fea0003800000 */
.L_x_5752:
[C---:B------:R-:W-:Y:S04]  /*9aa0*/  LEA R2, P0, R78.reuse, R122, 0x1 ;  /* 0x0000007a4e027211 */ /* 0x040fe800078008ff */
[----:B------:R-:W-:Y:S05]  /*9ab0*/  LEA.HI.X R3, R78, R123, R77, 0x1, P0 ;  /* 0x0000007b4e037211 */ /* 0x000fea00000f0c4d */
[----:B-----5:R2:W-:Y:S04]  /*9ac0*/  ST.E.128 [R2.64], R24 ;  /* 0x0000001802007985 */ /* 0x0205e8000c101d06 */
.L_x_5751:
[----:B------:R-:W-:Y:S05]  /*9ad0*/  BSYNC B1 ;  /* 0x0000000000017941 */ /* 0x000fea0003800000 */
.L_x_5750:
        /* <DEDUP_REMOVED lines=91> */
.L_x_5755:
[----:B------:R-:W-:Y:S05]  /*a090*/  BSYNC B0 ;  /* 0x0000000000007941 */ /* 0x000fea0003800000 */
.L_x_5754:
[C---:B------:R-:W-:Y:S04]  /*a0a0*/  LEA R2, P0, R72.reuse, R122, 0x1 ;  /* 0x0000007a48027211 */ /* 0x040fe800078008ff */
[----:B------:R-:W-:Y:S05]  /*a0b0*/  LEA.HI.X R3, R72, R123, R71, 0x1, P0 ;  /* 0x0000007b48037211 */ /* 0x000fea00000f0c47 */
[----:B-----5:R2:W-:Y:S04]  /*a0c0*/  ST.E.128 [R2.64], R24 ;  /* 0x0000001802007985 */ /* 0x0205e8000c101d06 */
.L_x_5741:
[----:B------:R-:W-:Y:S05]  /*a0d0*/  BSYNC B2 ;  /* 0x0000000000027941 */ /* 0x000fea0003800000 */
.L_x_5740:
        /* <DEDUP_REMOVED lines=97> */
.L_x_5761:
[----:B------:R-:W-:Y:S05]  /*a6f0*/  BSYNC B0 ;  /* 0x0000000000007941 */ /* 0x000fea0003800000 */
.L_x_5760:
[C---:B------:R-:W-:Y:S04]  /*a700*/  LEA R2, P0, R83.reuse, R122, 0x1 ;  /* 0x0000007a53027211 */ /* 0x040fe800078008ff */
[----:B------:R-:W-:Y:S05]  /*a710*/  LEA.HI.X R3, R83, R123, R84, 0x1, P0 ;  /* 0x0000007b53037211 */ /* 0x000fea00000f0c54 */
[----:B-----5:R2:W-:Y:S04]  /*a720*/  ST.E.128 [R2.64], R24 ;  /* 0x0000001802007985 */ /* 0x0205e8000c101d06 */
.L_x_5759:
[----:B------:R-:W-:Y:S05]  /*a730*/  BSYNC B1 ;  /* 0x0000000000017941 */ /* 0x000fea0003800000 */
.L_x_5758:
        /* <DEDUP_REMOVED lines=92> */
.L_x_5765:
[----:B------:R-:W-:Y:S05]  /*ad00*/  BSYNC B0 ;  /* 0x0000000000007941 */ /* 0x000fea0003800000 */
.L_x_5764:
[C---:B------:R-:W-:Y:S04]  /*ad10*/  LEA R2, P0, R80.reuse, R122, 0x1 ;  /* 0x0000007a50027211 */ /* 0x040fe800078008ff */
[----:B------:R-:W-:Y:S05]  /*ad20*/  LEA.HI.X R3, R80, R123, R79, 0x1, P0 ;  /* 0x0000007b50037211 */ /* 0x000fea00000f0c4f */
[----:B-----5:R2:W-:Y:S04]  /*ad30*/  ST.E.128 [R2.64], R24 ;  /* 0x0000001802007985 */ /* 0x0205e8000c101d06 */
.L_x_5763:
[----:B------:R-:W-:Y:S05]  /*ad40*/  BSYNC B1 ;  /* 0x0000000000017941 */ /* 0x000fea0003800000 */
.L_x_5762:
        /* <DEDUP_REMOVED lines=92> */
.L_x_5769:
[----:B------:R-:W-:Y:S05]  /*b310*/  BSYNC B0 ;  /* 0x0000000000007941 */ /* 0x000fea0003800000 */
.L_x_5768:
[C---:B------:R-:W-:Y:S04]  /*b320*/  LEA R2, P0, R76.reuse, R122, 0x1 ;  /* 0x0000007a4c027211 */ /* 0x040fe800078008ff */
[----:B------:R-:W-:Y:S05]  /*b330*/  LEA.HI.X R3, R76, R123, R75, 0x1, P0 ;  /* 0x0000007b4c037211 */ /* 0x000fea00000f0c4b */
[----:B-----5:R2:W-:Y:S04]  /*b340*/  ST.E.128 [R2.64], R24 ;  /* 0x0000001802007985 */ /* 0x0205e8000c101d06 */
.L_x_5767:
[----:B------:R-:W-:Y:S05]  /*b350*/  BSYNC B1 ;  /* 0x0000000000017941 */ /* 0x000fea0003800000 */
.L_x_5766:
        /* <DEDUP_REMOVED lines=91> */
.L_x_5771:
[----:B------:R-:W-:Y:S05]  /*b910*/  BSYNC B0 ;  /* 0x0000000000007941 */ /* 0x000fea0003800000 */
.L_x_5770:
[C---:B------:R-:W-:Y:S04]  /*b920*/  LEA R2, P0, R70.reuse, R122, 0x1 ;  /* 0x0000007a46027211 */ /* 0x040fe800078008ff */
[----:B------:R-:W-:Y:S05]  /*b930*/  LEA.HI.X R3, R70, R123, R69, 0x1, P0 ;  /* 0x0000007b46037211 */ /* 0x000fea00000f0c45 */
[----:B-----5:R2:W-:Y:S04]  /*b940*/  ST.E.128 [R2.64], R24 ;  /* 0x0000001802007985 */ /* 0x0205e8000c101d06 */
.L_x_5757:
[----:B------:R-:W-:Y:S05]  /*b950*/  BSYNC B2 ;  /* 0x0000000000027941 */ /* 0x000fea0003800000 */
.L_x_5756:
        /* <DEDUP_REMOVED lines=100> */
.L_x_5777:
[----:B------:R-:W-:Y:S05]  /*bfa0*/  BSYNC B0 ;  /* 0x0000000000007941 */ /* 0x000fea0003800000 */
.L_x_5776:
[----:B------:R-:W-:Y:S02]  /*bfb0*/  IMAD R0, R51, 0x60, RZ ;  /* 0x0000006033007824 */ /* 0x000fe400078e02ff */
[----:B------:R-:W-:Y:S05]  /*bfc0*/  IMAD.WIDE.U32 R2, R50, 0x60, R122 ;  /* 0x0000006032027825 */ /* 0x000fea00078e007a */
[----:B------:R-:W-:Y:S05]  /*bfd0*/  IADD3 R3, R3, R0, RZ ;  /* 0x0000000003037210 */ /* 0x000fea0007ffe0ff */
[----:B-----5:R2:W-:Y:S02]  /*bfe0*/  ST.E.128 [R2.64], R24 ;  /* 0x0000001802007985 */ /* 0x0205e4000c101d06 */
.L_x_5775:
[----:B------:R-:W-:Y:S05]  /*bff0*/  BSYNC B1 ;  /* 0x0000000000017941 */ /* 0x000fea0003800000 */
.L_x_5774:
        /* <DEDUP_REMOVED lines=92> */
.L_x_5781:
[----:B------:R-:W-:Y:S05]  /*c5c0*/  BSYNC B0 ;  /* 0x0000000000007941 */ /* 0x000fea0003800000 */
.L_x_5780:
[C---:B------:R-:W-:Y:S04]  /*c5d0*/  LEA R2, P0, R74.reuse, R122, 0x1 ;  /* 0x0000007a4a027211 */ /* 0x040fe800078008ff */
[----:B------:R-:W-:Y:S05]  /*c5e0*/  LEA.HI.X R3, R74, R123, R73, 0x1, P0 ;  /* 0x0000007b4a037211 */ /* 0x000fea00000f0c49 */
[----:B-----5:R2:W-:Y:S04]  /*c5f0*/  ST.E.128 [R2.64], R24 ;  /* 0x0000001802007985 */ /* 0x0205e8000c101d06 */
.L_x_5779:
[----:B------:R-:W-:Y:S05]  /*c600*/  BSYNC B1 ;  /* 0x0000000000017941 */ /* 0x000fea0003800000 */
.L_x_5778:
        /* <DEDUP_REMOVED lines=92> */
.L_x_5785:
[----:B------:R-:W-:Y:S05]  /*cbd0*/  BSYNC B0 ;  /* 0x0000000000007941 */ /* 0x000fea0003800000 */
.L_x_5784:
[C---:B------:R-:W-:Y:S04]  /*cbe0*/  LEA R2, P0, R68.reuse, R122, 0x1 ;  /* 0x0000007a44027211 */ /* 0x040fe800078008ff */
[----:B------:R-:W-:Y:S05]  /*cbf0*/  LEA.HI.X R3, R68, R123, R67, 0x1, P0 ;  /* 0x0000007b44037211 */ /* 0x000fea00000f0c43 */
[----:B-----5:R2:W-:Y:S04]  /*cc00*/  ST.E.128 [R2.64], R24 ;  /* 0x0000001802007985 */ /* 0x0205e8000c101d06 */
.L_x_5783:
[----:B------:R-:W-:Y:S05]  /*cc10*/  BSYNC B1 ;  /* 0x0000000000017941 */ /* 0x000fea0003800000 */
.L_x_5782:
        /* <DEDUP_REMOVED lines=91> */
.L_x_5787:
[----:B------:R-:W-:Y:S05]  /*d1d0*/  BSYNC B0 ;  /* 0x0000000000007941 */ /* 0x000fea0003800000 */
.L_x_5786:
[C---:B------:R-:W-:Y:S04]  /*d1e0*/  LEA R2, P0, R66.reuse, R122, 0x1 ;  /* 0x0000007a42027211 */ /* 0x040fe800078008ff */
[----:B------:R-:W-:Y:S05]  /*d1f0*/  LEA.HI.X R3, R66, R123, R65, 0x1, P0 ;  /* 0x0000007b42037211 */ /* 0x000fea00000f0c41 */
[----:B-----5:R2:W-:Y:S04]  /*d200*/  ST.E.128 [R2.64], R24 ;  /* 0x0000001802007985 */ /* 0x0205e8000c101d06 */
.L_x_5773:
[----:B------:R-:W-:Y:S05]  /*d210*/  BSYNC B2 ;  /* 0x0000000000027941 */ /* 0x000fea0003800000 */
.L_x_5772:
        /* <DEDUP_REMOVED lines=11> */
.L_x_5689:
        /* <DEDUP_REMOVED lines=22> */
.L_x_5789:
[----:B------:R-:W-:Y:S05]  /*d430*/  BSYNC B0 ;  /* 0x0000000000007941 */ /* 0x000fea0003800000 */
.L_x_5788:
        /* <DEDUP_REMOVED lines=33> */
.L_x_5791:
[----:B------:R-:W-:Y:S05]  /*d650*/  BSYNC B0 ;  /* 0x0000000000007941 */ /* 0x000fea0003800000 */
.L_x_5790:
        /* <DEDUP_REMOVED lines=33> */
.L_x_5793:
[----:B------:R-:W-:Y:S05]  /*d870*/  BSYNC B0 ;  /* 0x0000000000007941 */ /* 0x000fea0003800000 */
.L_x_5792:
        /* <DEDUP_REMOVED lines=36> */
.L_x_5723:
[----:B------:R-:W-:Y:S05]  /*dac0*/  BSYNC B3 ;  /* 0x0000000000037941 */ /* 0x000fea0003800000 */
.L_x_5688:
        /* <DEDUP_REMOVED lines=91> */
.L_x_5795:
        /* <DEDUP_REMOVED lines=10> */
.L_x_5796:
[----:B------:R-:W-:Y:S05]  /*e120*/  BSYNC B0 ;  /* 0x0000000000007941 */ /* 0x000fea0003800000 */
.L_x_5794:
[----:B------:R-:W-:Y:S04]  /*e130*/  IADD3 R9, R9, -0x1, RZ ;  /* 0xffffffff09097810 */ /* 0x000fe80007ffe0ff */
[----:B------:R-:W-:Y:S11]  /*e140*/  ISETP.GT.AND P0, PT, R9, R85, PT ;  /* 0x000000550900720c */ /* 0x000ff60003f04270 */
[----:B------:R-:W-:Y:S02]  /*e150*/  @!UPT UIADD3 URZ, URZ, URZ, URZ ;  /* 0x0000003f3f3ff290 */ /* 0x000fe4000fffe03f */
[----:B------:R-:W-:-:S05]  /*e160*/  @P0 BRA `(.L_x_5797) ;  /* 0xffff505000000947 */ /* 0x000fca000383ffff */
.L_x_5679:
        /* <DEDUP_REMOVED lines=22> */
[----:B------:R-:W-:-:S02]  /*e2d0*/  IMAD.MOV.U32 R178, RZ, RZ, R176 ;  /* 0x000000ffffb27224 */ /* 0x000fc400078e00b0 */
[----:B------:R-:W-:Y:S01]  /*e2e0*/  IMAD.X R7, R7, 0x1, R179, P1 ;  /* 0x0000000107077824 */ /* 0x000fe200008e06b3 */
[-C--:B------:R-:W-:Y:S02]  /*e2f0*/  LEA R46, P1, R5, R182.reuse, 0x1 ;  /* 0x000000b6052e7211 */ /* 0x080fe400078208ff */
[----:B------:R-:W-:Y:S01]  /*e300*/  LEA.HI.X R16, R180, R179, R181, 0x5, P0 ;  /* 0x000000b3b4107211 */ /* 0x000fe200000f2cb5 */
[----:B------:R-:W-:Y:S01]  /*e310*/  IMAD R13, R181, 0x30, RZ ;  /* 0x00000030b50d7824 */ /* 0x000fe200078e02ff */
[-C--:B------:R-:W-:Y:S02]  /*e320*/  LEA R36, P0, R4, R182.reuse, 0x1 ;  /* 0x000000b604247211 */ /* 0x080fe400078008ff */
[-C--:B------:R-:W-:Y:S01]  /*e330*/  LEA.HI.X R47, R5, R183.reuse, R7, 0x1, P1 ;  /* 0x000000b7052f7211 */ /* 0x080fe200008f0c07 */
[----:B------:R-:W-:Y:S01]  /*e340*/  IMAD.IADD R7, R240, 0x1, -R54 ;  /* 0x00000001f0077824 */ /* 0x000fe200078e0a36 */
[----:B------:R-:W-:Y:S02]  /*e350*/  LEA.HI.X R37, R4, R183, R16, 0x1, P0 ;  /* 0x000000b704257211 */ /* 0x000fe400000f0c10 */
[----:B---3--:R-:W-:-:S04]  /*e360*/  LEA R8, P2, R176, R182, 0x1 ;  /* 0x000000b6b0087211 */ /* 0x008fc800078408ff */
[--C-:B------:R-:W-:Y:S01]  /*e370*/  LEA.HI.X R9, R176, R183, R179.reuse, 0x1, P2 ;  /* 0x000000b7b0097211 */ /* 0x100fe200010f0cb3 */
[----:B------:R-:W-:Y:S01]  /*e380*/  IMAD.WIDE.U32 R178, R180, 0x30, R178 ;  /* 0x00000030b4b27825 */ /* 0x000fe200078e00b2 */
[----:B------:R-:W-:-:S03]  /*e390*/  ISETP.GE.AND P0, PT, R170, R7, PT ;  /* 0x00000007aa00720c */ /* 0x000fc60003f06270 */
[----:B------:R-:W-:Y:S01]  /*e3a0*/  IMAD.IADD R4, R179, 0x1, R13 ;  /* 0x00000001b3047824 */ /* 0x000fe200078e020d */
[----:B------:R-:W-:Y:S02]  /*e3b0*/  LEA R16, P1, R178, R182, 0x1 ;  /* 0x000000b6b2107211 */ /* 0x000fe400078208ff */
[----:B------:R-:W-:Y:S02]  /*e3c0*/  ISETP.GT.AND P0, PT, R52, -0x8, !P0 ;  /* 0xfffffff83400780c */ /* 0x000fe40004704270 */
[----:B------:R-:W-:Y:S01]  /*e3d0*/  LEA.HI.X R17, R178, R183, R4, 0x1, P1 ;  /* 0x000000b7b2117211 */ /* 0x000fe200008f0c04 */
        /* <DEDUP_REMOVED lines=15> */
[-C--:B-----5:R-:W-:Y:S02]  /*e4d0*/  IADD3 R20, P2, R44, R22.reuse, RZ ;  /* 0x000000162c147210 */ /* 0x0a0fe40007f5e0ff */
        /* <DEDUP_REMOVED lines=54> */
.L_x_5806:
[----:B------:R-:W-:Y:S05]  /*e840*/  BSYNC B0 ;  /* 0x0000000000007941 */ /* 0x000fea0003800000 */
.L_x_5805:
[----:B-----5:R3:W-:Y:S02]  /*e850*/  STS.128 [R243], R24 ;  /* 0x00000018f3007388 */ /* 0x0207e40000000c00 */
.L_x_5804:
[----:B------:R-:W-:Y:S05]  /*e860*/  BSYNC B1 ;  /* 0x0000000000017941 */ /* 0x000fea0003800000 */
.L_x_5803:
        /* <DEDUP_REMOVED lines=50> */
.L_x_5810:
[----:B------:R-:W-:Y:S05]  /*eb90*/  BSYNC B0 ;  /* 0x0000000000007941 */ /* 0x000fea0003800000 */
.L_x_5809:
[----:B-----5:R1:W-:Y:S02]  /*eba0*/  STS.128 [R243+0x2000], R24 ;  /* 0x00200018f3007388 */ /* 0x0203e40000000c00 */
.L_x_5808:
[----:B------:R-:W-:Y:S05]  /*ebb0*/  BSYNC B1 ;  /* 0x0000000000017941 */ /* 0x000fea0003800000 */
.L_x_5807:
        /* <DEDUP_REMOVED lines=50> */
.L_x_5814:
[----:B------:R-:W-:Y:S05]  /*eee0*/  BSYNC B0 ;  /* 0x0000000000007941 */ /* 0x000fea0003800000 */
.L_x_5813:
[----:B-----5:R3:W-:Y:S02]  /*eef0*/  STS.128 [R243+0x4000], R24 ;  /* 0x00400018f3007388 */ /* 0x0207e40000000c00 */
.L_x_5812:
[----:B------:R-:W-:Y:S05]  /*ef00*/  BSYNC B1 ;  /* 0x0000000000017941 */ /* 0x000fea0003800000 */
.L_x_5811:
        /* <DEDUP_REMOVED lines=11> */
[C---:B-1----:R-:W-:Y:S02]  /*efc0*/  SHF.L.U32 R9, R25.reuse, 0x10, RZ ;  /* 0x0000001019097819 */ /* 0x042fe400000006ff */
        /* <DEDUP_REMOVED lines=37> */
.L_x_5816:
[----:B------:R-:W-:Y:S05]  /*f220*/  BSYNC B0 ;  /* 0x0000000000007941 */ /* 0x000fea0003800000 */
.L_x_5815:
[----:B-----5:R3:W-:Y:S02]  /*f230*/  STS.128 [R243+0x6000], R24 ;  /* 0x00600018f3007388 */ /* 0x0207e40000000c00 */
.L_x_5802:
[----:B------:R-:W-:Y:S05]  /*f240*/  BSYNC B2 ;  /* 0x0000000000027941 */ /* 0x000fea0003800000 */
.L_x_5801:
[----:B-123--:R-:W-:Y:S01]  /*f250*/  IADD3 R8, R170, 0x10, RZ ;  /* 0x00000010aa087810 */ /* 0x00efe20007ffe0ff */
        /* <DEDUP_REMOVED lines=12> */
[----:B------:R-:W3:Y:S04]  /*f320*/  LD.E.64 R2, [R22.64] ;  /* 0x0000000616027980 */ /* 0x000ee8000c101b00 */
[----:B--2---:R-:W2:Y:S01]  /*f330*/  LD.E.64 R4, [R20.64] ;  /* 0x0000000614047980 */ /* 0x004ea2000c101b00 */
[C---:B-----5:R-:W-:Y:S01]  /*f340*/  SHF.L.U32 R32, R27.reuse, 0x10, RZ ;  /* 0x000000101b207819 */ /* 0x060fe200000006ff */
[C---:B------:R-:W-:Y:S01]  /*f350*/  IMAD.U32 R33, R26.reuse, 0x10000, RZ ;  /* 0x000100001a217824 */ /* 0x040fe200078e00ff */
[----:B------:R-:W-:Y:S02]  /*f360*/  LOP3.LUT R31, R27, 0xffff0000, RZ, 0xc0, !PT ;  /* 0xffff00001b1f7812 */ /* 0x000fe400078ec0ff */
[----:B------:R-:W-:Y:S02]  /*f370*/  LOP3.LUT R35, R26, 0xffff0000, RZ, 0xc0, !PT ;  /* 0xffff00001a237812 */ /* 0x000fe400078ec0ff */
[----:B------:R-:W-:-:S02]  /*f380*/  LOP3.LUT R9, R25, 0xffff0000, RZ, 0xc0, !PT ;  /* 0xffff000019097812 */ /* 0x000fc400078ec0ff */
        /* <DEDUP_REMOVED lines=13> */
[C---:B------:R-:W-:Y:S02]  /*f460*/  FFMA.FTZ R31, R32.reuse, R27, R31 ;  /* 0x0000001b201f7223 */ /* 0x040fe4000001001f */
        /* <DEDUP_REMOVED lines=14> */
[----:B------:R-:W-:Y:S01]  /*f550*/  FFMA.FTZ R13, R25, R4, -R13 ;  /* 0x00000004190d7223 */ /* 0x000fe2000001080d */
[----:B------:R-:W-:Y:S01]  /*f560*/  F2FP.BF16.PACK_AB R24, R9, R24 ;  /* 0x000000180918723e */ /* 0x000fe200000010ff */
[----:B------:R-:W-:Y:S01]  /*f570*/  FFMA.FTZ R34, R25, R2, R34 ;  /* 0x0000000219227223 */ /* 0x000fe20000010022 */
[----:B------:R-:W-:-:S02]  /*f580*/  LOP3.LUT R26, R27, R26, RZ, 0x3c, !PT ;  /* 0x0000001a1b1a7212 */ /* 0x000fc400078e3cff */
[----:B------:R-:W-:Y:S02]  /*f590*/  MOV R25, R24 ;  /* 0x0000001800197202 */ /* 0x000fe40000000f00 */
[----:B------:R-:W-:Y:S02]  /*f5a0*/  F2FP.BF16.PACK_AB R13, R34, R13 ;  /* 0x0000000d220d723e */ /* 0x000fe400000010ff */
[----:B------:R-:W-:Y:S02]  /*f5b0*/  LOP3.LUT R27, R27, R26, RZ, 0x3c, !PT ;  /* 0x0000001a1b1b7212 */ /* 0x000fe400078e3cff */
[----:B------:R-:W-:Y:S02]  /*f5c0*/  MOV R24, R13 ;  /* 0x0000000d00187202 */ /* 0x000fe40000000f00 */
.L_x_5822:
[----:B------:R-:W-:Y:S05]  /*f5d0*/  BSYNC B0 ;  /* 0x0000000000007941 */ /* 0x000fea0003800000 */
.L_x_5821:
[----:B-----5:R3:W-:Y:S02]  /*f5e0*/  STS.128 [R243+0x800], R24 ;  /* 0x00080018f3007388 */ /* 0x0207e40000000c00 */
.L_x_5820:
[----:B------:R-:W-:Y:S05]  /*f5f0*/  BSYNC B1 ;  /* 0x0000000000017941 */ /* 0x000fea0003800000 */
.L_x_5819:
        /* <DEDUP_REMOVED lines=18> */
[C---:B--2---:R-:W-:Y:S02]  /*f720*/  LOP3.LUT R27, R3.reuse, 0xffff0000, RZ, 0xc0, !PT ;  /* 0xffff0000031b7812 */ /* 0x044fe400078ec0ff */
[----:B------:R-:W-:Y:S02]  /*f730*/  SHF.L.U32 R3, R3, 0x10, RZ ;  /* 0x0000001003037819 */ /* 0x000fe400000006ff */
[----:B---3--:R-:W-:Y:S01]  /*f740*/  LOP3.LUT R29, R5, 0xffff0000, RZ, 0xc0, !PT ;  /* 0xffff0000051d7812 */ /* 0x008fe200078ec0ff */
        /* <DEDUP_REMOVED lines=30> */
.L_x_5826:
[----:B------:R-:W-:Y:S05]  /*f930*/  BSYNC B0 ;  /* 0x0000000000007941 */ /* 0x000fea0003800000 */
.L_x_5825:
[----:B-----5:R1:W-:Y:S02]  /*f940*/  STS.128 [R243+0x2800], R24 ;  /* 0x00280018f3007388 */ /* 0x0203e40000000c00 */
.L_x_5824:
[----:B------:R-:W-:Y:S05]  /*f950*/  BSYNC B1 ;  /* 0x0000000000017941 */ /* 0x000fea0003800000 */
.L_x_5823:
        /* <DEDUP_REMOVED lines=51> */
.L_x_5830:
[----:B------:R-:W-:Y:S05]  /*fc90*/  BSYNC B0 ;  /* 0x0000000000007941 */ /* 0x000fea0003800000 */
.L_x_5829:
[----:B-----5:R3:W-:Y:S02]  /*fca0*/  STS.128 [R243+0x4800], R24 ;  /* 0x00480018f3007388 */ /* 0x0207e40000000c00 */
.L_x_5828:
[----:B------:R-:W-:Y:S05]  /*fcb0*/  BSYNC B1 ;  /* 0x0000000000017941 */ /* 0x000fea0003800000 */
.L_x_5827:
[----:B------:R-:W-:-:S13]  /*fcc0*/  ISETP.GE.AND P0, PT, R10, R6, PT ;  /* 0x000000060a00720c */ /* 0x000fda0003f06270 */
[----:B------:R1:W-:Y:S01]  /*fcd0*/  @P0 STS.128 [R243+0x6800], RZ ;  /* 0x006800fff3000388 */ /* 0x0003e20000000c00 */
[----:B------:R-:W-:Y:S05]  /*fce0*/  @P0 BRA `(.L_x_5818) ;  /* 0x000002e000000947 */ /* 0x000fea0003800000 */
[----:B-123--:R-:W5:Y:S01]  /*fcf0*/  LD.E.128 R44, [R46.64+0x180] ;  /* 0x000180062e2c7980 */ /* 0x00ef62000c101d00 */
[----:B------:R-:W-:Y:S01]  /*fd00*/  ISETP.GE.AND P0, PT, R10, R0, PT ;  /* 0x000000000a00720c */ /* 0x000fe20003f06270 */
[----:B------:R-:W-:-:S12]  /*fd10*/  BSSY B0, `(.L_x_5831) ;  /* 0x000002a000007945 */ /* 0x000fd80003800000 */
[----:B------:R-:W-:Y:S05]  /*fd20*/  @P0 BRA `(.L_x_5832) ;  /* 0x0000028000000947 */ /* 0x000fea0003800000 */
[----:B------:R-:W2:Y:S04]  /*fd30*/  LD.E.64 R2, [R22.64+0xc0] ;  /* 0x0000c00616027980 */ /* 0x000ea8000c101b00 */
[----:B------:R-:W3:Y:S01]  /*fd40*/  LD.E.64 R4, [R20.64+0xc0] ;  /* 0x0000c00614047980 */ /* 0x000ee2000c101b00 */
[----:B-----5:R-:W-:Y:S01]  /*fd50*/  LOP3.LUT R9, R45, 0xffff0000, RZ, 0xc0, !PT ;  /* 0xffff00002d097812 */ /* 0x020fe200078ec0ff */
[C---:B------:R-:W-:Y:S01]  /*fd60*/  IMAD.U32 R31, R47.reuse, 0x10000, RZ ;  /* 0x000100002f1f7824 */ /* 0x040fe200078e00ff */
[----:B------:R-:W-:Y:S02]  /*fd70*/  LOP3.LUT R30, R47, 0xffff0000, RZ, 0xc0, !PT ;  /* 0xffff00002f1e7812 */ /* 0x000fe400078ec0ff */
[----:B------:R-:W-:Y:S02]  /*fd80*/  SHF.L.U32 R13, R45, 0x10, RZ ;  /* 0x000000102d0d7819 */ /* 0x000fe400000006ff */
[----:B------:R-:W-:-:S02]  /*fd90*/  SHF.L.U32 R24, R44, 0x10, RZ ;  /* 0x000000102c187819 */ /* 0x000fc400000006ff */
[----:B------:R-:W-:Y:S02]  /*fda0*/  SHF.L.U32 R32, R46, 0x10, RZ ;  /* 0x000000102e207819 */ /* 0x000fe400000006ff */
[----:B------:R-:W-:Y:S02]  /*fdb0*/  LOP3.LUT R44, R44, 0xffff0000, RZ, 0xc0, !PT ;  /* 0xffff00002c2c7812 */ /* 0x000fe400078ec0ff */
        /* <DEDUP_REMOVED lines=21> */
[-C--:B------:R-:W-:Y:S02]  /*ff10*/  FMUL.FTZ R44, R44, R4.reuse ;  /* 0x000000042c2c7220 */ /* 0x080fe40000410000 */
        /* <DEDUP_REMOVED lines=9> */
.L_x_5832:
[----:B------:R-:W-:Y:S05]  /*ffb0*/  BSYNC B0 ;  /* 0x0000000000007941 */ /* 0x000fea0003800000 */
.L_x_5831:
[----:B-----5:R1:W-:Y:S02]  /*ffc0*/  STS.128 [R243+0x6800], R44 ;  /* 0x0068002cf3007388 */ /* 0x0203e40000000c00 */
.L_x_5818:
[----:B------:R-:W-:Y:S05]  /*ffd0*/  BSYNC B2 ;  /* 0x0000000000027941 */ /* 0x000fea0003800000 */
.L_x_5817:
        /* <DEDUP_REMOVED lines=55> */
.L_x_5838:
[----:B------:R-:W-:Y:S05]  /*10350*/  BSYNC B0 ;  /* 0x0000000000007941 */ /* 0x000fea0003800000 */
.L_x_5837:
[----:B-----5:R3:W-:Y:S02]  /*10360*/  STS.128 [R243+0x1000], R24 ;  /* 0x00100018f3007388 */ /* 0x0207e40000000c00 */
.L_x_5836:
[----:B------:R-:W-:Y:S05]  /*10370*/  BSYNC B1 ;  /* 0x0000000000017941 */ /* 0x000fea0003800000 */
.L_x_5835:
        /* <DEDUP_REMOVED lines=50> */
.L_x_5842:
[----:B------:R-:W-:Y:S05]  /*106a0*/  BSYNC B0 ;  /* 0x0000000000007941 */ /* 0x000fea0003800000 */
.L_x_5841:
[----:B-----5:R3:W-:Y:S02]  /*106b0*/  STS.128 [R243+0x3000], R24 ;  /* 0x00300018f3007388 */ /* 0x0207e40000000c00 */
.L_x_5840:
[----:B------:R-:W-:Y:S05]  /*106c0*/  BSYNC B1 ;  /* 0x0000000000017941 */ /* 0x000fea0003800000 */
.L_x_5839:
        /* <DEDUP_REMOVED lines=50> */
.L_x_5846:
[----:B------:R-:W-:Y:S05]  /*109f0*/  BSYNC B0 ;  /* 0x0000000000007941 */ /* 0x000fea0003800000 */
.L_x_5845:
[----:B-----5:R3:W-:Y:S02]  /*10a00*/  STS.128 [R243+0x5000], R24 ;  /* 0x00500018f3007388 */ /* 0x0207e40000000c00 */
.L_x_5844:
[----:B------:R-:W-:Y:S05]  /*10a10*/  BSYNC B1 ;  /* 0x0000000000017941 */ /* 0x000fea0003800000 */
.L_x_5843:
        /* <DEDUP_REMOVED lines=49> */
.L_x_5848:
[----:B------:R-:W-:Y:S05]  /*10d30*/  BSYNC B0 ;  /* 0x0000000000007941 */ /* 0x000fea0003800000 */
.L_x_5847:
[----:B-----5:R3:W-:Y:S02]  /*10d40*/  STS.128 [R243+0x7000], R24 ;  /* 0x00700018f3007388 */ /* 0x0207e40000000c00 */
.L_x_5834:
[----:B------:R-:W-:Y:S05]  /*10d50*/  BSYNC B2 ;  /* 0x0000000000027941 */ /* 0x000fea0003800000 */
.L_x_5833:
        /* <DEDUP_REMOVED lines=54> */
.L_x_5853:
[----:B------:R-:W-:Y:S05]  /*110c0*/  BSYNC B0 ;  /* 0x0000000000007941 */ /* 0x000fea0003800000 */
.L_x_5852:
[----:B-----5:R3:W-:Y:S02]  /*110d0*/  STS.128 [R243+0x1800], R24 ;  /* 0x00180018f3007388 */ /* 0x0207e40000000c00 */
.L_x_5851:
[----:B------:R-:W-:Y:S05]  /*110e0*/  BSYNC B1 ;  /* 0x0000000000017941 */ /* 0x000fea0003800000 */
.L_x_5850:
        /* <DEDUP_REMOVED lines=50> */
.L_x_5857:
[----:B------:R-:W-:Y:S05]  /*11410*/  BSYNC B0 ;  /* 0x0000000000007941 */ /* 0x000fea0003800000 */
.L_x_5856:
[----:B-----5:R3:W-:Y:S02]  /*11420*/  STS.128 [R243+0x3800], R24 ;  /* 0x00380018f3007388 */ /* 0x0207e40000000c00 */
.L_x_5855:
[----:B------:R-:W-:Y:S05]  /*11430*/  BSYNC B1 ;  /* 0x0000000000017941 */ /* 0x000fea0003800000 */
.L_x_5854:
        /* <DEDUP_REMOVED lines=50> */
.L_x_5861:
[----:B------:R-:W-:Y:S05]  /*11760*/  BSYNC B0 ;  /* 0x0000000000007941 */ /* 0x000fea0003800000 */
.L_x_5860:
[----:B-----5:R3:W-:Y:S02]  /*11770*/  STS.128 [R243+0x5800], R24 ;  /* 0x00580018f3007388 */ /* 0x0207e40000000c00 */
.L_x_5859:
[----:B------:R-:W-:Y:S05]  /*11780*/  BSYNC B1 ;  /* 0x0000000000017941 */ /* 0x000fea0003800000 */
.L_x_5858:
        /* <DEDUP_REMOVED lines=49> */
.L_x_5863:
[----:B------:R-:W-:Y:S05]  /*11aa0*/  BSYNC B0 ;  /* 0x0000000000007941 */ /* 0x000fea0003800000 */
.L_x_5862:
[----:B-----5:R1:W-:Y:S01]  /*11ab0*/  STS.128 [R243+0x7800], R16 ;  /* 0x00780010f3007388 */ /* 0x0203e20000000c00 */
[----:B------:R-:W-:Y:S05]  /*11ac0*/  BRA `(.L_x_5849) ;  /* 0x0000680000007947 */ /* 0x000fea0003800000 */
.L_x_5800:
        /* <DEDUP_REMOVED lines=93> */
.L_x_5869:
[----:B------:R-:W-:Y:S05]  /*120a0*/  BSYNC B0 ;  /* 0x0000000000007941 */ /* 0x000fea0003800000 */
.L_x_5868:
[----:B-----5:R3:W-:Y:S02]  /*120b0*/  STS.128 [R243], R32 ;  /* 0x00000020f3007388 */ /* 0x0207e40000000c00 */
.L_x_5867:
[----:B------:R-:W-:Y:S05]  /*120c0*/  BSYNC B1 ;  /* 0x0000000000017941 */ /* 0x000fea0003800000 */
.L_x_5866:
        /* <DEDUP_REMOVED lines=91> */
.L_x_5873:
[----:B------:R-:W-:Y:S05]  /*12680*/  BSYNC B0 ;  /* 0x0000000000007941 */ /* 0x000fea0003800000 */
.L_x_5872:
[----:B-----5:R1:W-:Y:S02]  /*12690*/  STS.128 [R243+0x2000], R32 ;  /* 0x00200020f3007388 */ /* 0x0203e40000000c00 */
.L_x_5871:
[----:B------:R-:W-:Y:S05]  /*126a0*/  BSYNC B1 ;  /* 0x0000000000017941 */ /* 0x000fea0003800000 */
.L_x_5870:
        /* <DEDUP_REMOVED lines=91> */
.L_x_5877:
[----:B------:R-:W-:Y:S05]  /*12c60*/  BSYNC B0 ;  /* 0x0000000000007941 */ /* 0x000fea0003800000 */
.L_x_5876:
[----:B-----5:R3:W-:Y:S02]  /*12c70*/  STS.128 [R243+0x4000], R32 ;  /* 0x00400020f3007388 */ /* 0x0207e40000000c00 */
.L_x_5875:
[----:B------:R-:W-:Y:S05]  /*12c80*/  BSYNC B1 ;  /* 0x0000000000017941 */ /* 0x000fea0003800000 */
.L_x_5874:
        /* <DEDUP_REMOVED lines=14> */
[----:B-12---:R-:W-:Y:S02]  /*12d70*/  LEA.HI.X.SX32 R8, R20, R4, 0x1, P1 ;  /* 0x0000000414087211 */ /* 0x006fe400008f0eff */
[C---:B------:R-:W-:Y:S01]  /*12d80*/  LEA R24, P1, R13.reuse, R42, 0x1 ;  /* 0x0000002a0d187211 */ /* 0x040fe200078208ff */
[----:B------:R-:W2:Y:S03]  /*12d90*/  LD.E.128 R20, [R22.64+0x180] ;  /* 0x0001800616147980 */ /* 0x000ea6000c101d00 */
[----:B------:R-:W-:Y:S01]  /*12da0*/  LEA.HI.X R25, R13, R43, R8, 0x1, P1 ;  /* 0x0000002b0d197211 */ /* 0x000fe200008f0c08 */
[----:B------:R-:W-:Y:S01]  /*12db0*/  IMAD.MOV.U32 R8, RZ, RZ, RZ ;  /* 0x000000ffff087224 */ /* 0x000fe200078e00ff */
[----:B------:R-:W-:-:S04]  /*12dc0*/  @P0 IADD3 R8, -R2, RZ, RZ ;  /* 0x000000ff02080210 */ /* 0x000fc80007ffe1ff */
[C---:B------:R-:W-:Y:S01]  /*12dd0*/  IADD3 R9, P1, R8.reuse, R3, RZ ;  /* 0x0000000308097210 */ /* 0x040fe20007f3e0ff */
[----:B------:R-:W3:Y:S03]  /*12de0*/  LD.E.128 R24, [R24.64+0x180] ;  /* 0x0001800618187980 */ /* 0x000ee6000c101d00 */
        /* <DEDUP_REMOVED lines=68> */
.L_x_5879:
[----:B------:R-:W-:Y:S05]  /*13230*/  BSYNC B0 ;  /* 0x0000000000007941 */ /* 0x000fea0003800000 */
.L_x_5878:
[----:B-----5:R3:W-:Y:S02]  /*13240*/  STS.128 [R243+0x6000], R32 ;  /* 0x00600020f3007388 */ /* 0x0207e40000000c00 */
.L_x_5865:
[----:B------:R-:W-:Y:S05]  /*13250*/  BSYNC B2 ;  /* 0x0000000000027941 */ /* 0x000fea0003800000 */
.L_x_5864:
[----:B-123--:R-:W-:Y:S01]  /*13260*/  IADD3 R8, R170, 0x10, RZ ;  /* 0x00000010aa087810 */ /* 0x00efe20007ffe0ff */
        /* <DEDUP_REMOVED lines=95> */
.L_x_5885:
[----:B------:R-:W-:Y:S05]  /*13860*/  BSYNC B0 ;  /* 0x0000000000007941 */ /* 0x000fea0003800000 */
.L_x_5884:
[----:B-----5:R3:W-:Y:S02]  /*13870*/  STS.128 [R243+0x800], R32 ;  /* 0x00080020f3007388 */ /* 0x0207e40000000c00 */
.L_x_5883:
[----:B------:R-:W-:Y:S05]  /*13880*/  BSYNC B1 ;  /* 0x0000000000017941 */ /* 0x000fea0003800000 */
.L_x_5882:
        /* <DEDUP_REMOVED lines=91> */
.L_x_5889:
[----:B------:R-:W-:Y:S05]  /*13e40*/  BSYNC B0 ;  /* 0x0000000000007941 */ /* 0x000fea0003800000 */
.L_x_5888:
[----:B-----5:R1:W-:Y:S02]  /*13e50*/  STS.128 [R243+0x2800], R32 ;  /* 0x00280020f3007388 */ /* 0x0203e40000000c00 */
.L_x_5887:
[----:B------:R-:W-:Y:S05]  /*13e60*/  BSYNC B1 ;  /* 0x0000000000017941 */ /* 0x000fea0003800000 */
.L_x_5886:
        /* <DEDUP_REMOVED lines=91> */
.L_x_5893:
[----:B------:R-:W-:Y:S05]  /*14420*/  BSYNC B0 ;  /* 0x0000000000007941 */ /* 0x000fea0003800000 */
.L_x_5892:
[----:B-----5:R3:W-:Y:S02]  /*14430*/  STS.128 [R243+0x4800], R32 ;  /* 0x00480020f3007388 */ /* 0x0207e40000000c00 */
.L_x_5891:
[----:B------:R-:W-:Y:S05]  /*14440*/  BSYNC B1 ;  /* 0x0000000000017941 */ /* 0x000fea0003800000 */
.L_x_5890:
        /* <DEDUP_REMOVED lines=90> */
.L_x_5895:
[----:B------:R-:W-:Y:S05]  /*149f0*/  BSYNC B0 ;  /* 0x0000000000007941 */ /* 0x000fea0003800000 */
.L_x_5894:
[----:B-----5:R3:W-:Y:S02]  /*14a00*/  STS.128 [R243+0x6800], R32 ;  /* 0x00680020f3007388 */ /* 0x0207e40000000c00 */
.L_x_5881:
[----:B------:R-:W-:Y:S05]  /*14a10*/  BSYNC B2 ;  /* 0x0000000000027941 */ /* 0x000fea0003800000 */
.L_x_5880:
        /* <DEDUP_REMOVED lines=96> */
.L_x_5901:
[----:B------:R-:W-:Y:S05]  /*15020*/  BSYNC B0 ;  /* 0x0000000000007941 */ /* 0x000fea0003800000 */
.L_x_5900:
[----:B-----5:R3:W-:Y:S02]  /*15030*/  STS.128 [R243+0x1000], R32 ;  /* 0x00100020f3007388 */ /* 0x0207e40000000c00 */
.L_x_5899:
[----:B------:R-:W-:Y:S05]  /*15040*/  BSYNC B1 ;  /* 0x0000000000017941 */ /* 0x000fea0003800000 */
.L_x_5898:
        /* <DEDUP_REMOVED lines=91> */
.L_x_5905:
[----:B------:R-:W-:Y:S05]  /*15600*/  BSYNC B0 ;  /* 0x0000000000007941 */ /* 0x000fea0003800000 */
.L_x_5904:
[----:B-----5:R3:W-:Y:S02]  /*15610*/  STS.128 [R243+0x3000], R32 ;  /* 0x00300020f3007388 */ /* 0x0207e40000000c00 */
.L_x_5903:
[----:B------:R-:W-:Y:S05]  /*15620*/  BSYNC B1 ;  /* 0x0000000000017941 */ /* 0x000fea0003800000 */
.L_x_5902:
        /* <DEDUP_REMOVED lines=91> */
.L_x_5909:
[----:B------:R-:W-:Y:S05]  /*15be0*/  BSYNC B0 ;  /* 0x0000000000007941 */ /* 0x000fea0003800000 */
.L_x_5908:
[----:B-----5:R3:W-:Y:S02]  /*15bf0*/  STS.128 [R243+0x5000], R32 ;  /* 0x00500020f3007388 */ /* 0x0207e40000000c00 */
.L_x_5907:
[----:B------:R-:W-:Y:S05]  /*15c00*/  BSYNC B1 ;  /* 0x0000000000017941 */ /* 0x000fea0003800000 */
.L_x_5906:
        /* <DEDUP_REMOVED lines=88> */
.L_x_5911:
[----:B------:R-:W-:Y:S05]  /*16190*/  BSYNC B0 ;  /* 0x0000000000007941 */ /* 0x000fea0003800000 */
.L_x_5910:
[----:B-----5:R1:W-:Y:S02]  /*161a0*/  STS.128 [R243+0x7000], R20 ;  /* 0x00700014f3007388 */ /* 0x0203e40000000c00 */
.L_x_5897:
[----:B------:R-:W-:Y:S05]  /*161b0*/  BSYNC B2 ;  /* 0x0000000000027941 */ /* 0x000fea0003800000 */
.L_x_5896:
        /* <DEDUP_REMOVED lines=95> */
.L_x_5915:
[----:B------:R-:W-:Y:S05]  /*167b0*/  BSYNC B0 ;  /* 0x0000000000007941 */ /* 0x000fea0003800000 */
.L_x_5914:
[----:B-----5:R1:W-:Y:S02]  /*167c0*/  STS.128 [R243+0x1800], R20 ;  /* 0x00180014f3007388 */ /* 0x0203e40000000c00 */
.L_x_5913:
[----:B------:R-:W-:Y:S05]  /*167d0*/  BSYNC B1 ;  /* 0x0000000000017941 */ /* 0x000fea0003800000 */
.L_x_5912:
        /* <DEDUP_REMOVED lines=90> */
.L_x_5919:
[----:B------:R-:W-:Y:S05]  /*16d80*/  BSYNC B0 ;  /* 0x0000000000007941 */ /* 0x000fea0003800000 */
.L_x_5918:
[----:B-----5:R1:W-:Y:S02]  /*16d90*/  STS.128 [R243+0x3800], R20 ;  /* 0x00380014f3007388 */ /* 0x0203e40000000c00 */
.L_x_5917:
[----:B------:R-:W-:Y:S05]  /*16da0*/  BSYNC B1 ;  /* 0x0000000000017941 */ /* 0x000fea0003800000 */
.L_x_5916:
        /* <DEDUP_REMOVED lines=90> */
.L_x_5923:
[----:B------:R-:W-:Y:S05]  /*17350*/  BSYNC B0 ;  /* 0x0000000000007941 */ /* 0x000fea0003800000 */
.L_x_5922:
[----:B-----5:R1:W-:Y:S02]  /*17360*/  STS.128 [R243+0x5800], R20 ;  /* 0x00580014f3007388 */ /* 0x0203e40000000c00 */
.L_x_5921:
[----:B------:R-:W-:Y:S05]  /*17370*/  BSYNC B1 ;  /* 0x0000000000017941 */ /* 0x000fea0003800000 */
.L_x_5920:
        /* <DEDUP_REMOVED lines=93> */
.L_x_5925:
[----:B------:R-:W-:Y:S05]  /*17950*/  BSYNC B0 ;  /* 0x0000000000007941 */ /* 0x000fea0003800000 */
.L_x_5924:
[----:B-----5:R1:W-:Y:S01]  /*17960*/  STS.128 [R243+0x7800], R20 ;  /* 0x00780014f3007388 */ /* 0x0203e20000000c00 */
[----:B------:R-:W-:Y:S05]  /*17970*/  BRA `(.L_x_5849) ;  /* 0x0000095000007947 */ /* 0x000fea0003800000 */
.L_x_5799:
        /* <DEDUP_REMOVED lines=37> */
.L_x_5927:
[----:B------:R-:W-:Y:S05]  /*17bd0*/  BSYNC B0 ;  /* 0x0000000000007941 */ /* 0x000fea0003800000 */
.L_x_5926:
[----:B-1----:R-:W-:Y:S01]  /*17be0*/  IADD3 R8, R170, 0x10, RZ ;  /* 0x00000010aa087810 */ /* 0x002fe20007ffe0ff */
[----:B------:R-:W-:Y:S03]  /*17bf0*/  BSSY B0, `(.L_x_5928) ;  /* 0x0000023000007945 */ /* 0x000fe60003800000 */
[----:B------:R-:W-:-:S13]  /*17c00*/  ISETP.GE.AND P3, PT, R8, R0, PT ;  /* 0x000000000800720c */ /* 0x000fda0003f66270 */
[----:B------:R-:W-:Y:S05]  /*17c10*/  @P3 BRA `(.L_x_5929) ;  /* 0x0000020000003947 */ /* 0x000fea0003800000 */
[----:B------:R-:W-:Y:S02]  /*17c20*/  ISETP.GE.AND P5, PT, R18, R61, PT ;  /* 0x0000003d1200720c */ /* 0x000fe40003fa6270 */
[----:B------:R-:W-:-:S04]  /*17c30*/  IADD3 R5, P3, R5, R176, RZ ;  /* 0x000000b005057210 */ /* 0x000fc80007f7e0ff */
[-C--:B------:R-:W-:Y:S01]  /*17c40*/  @!P0 LEA R10, P4, R5, R182.reuse, 0x1 ;  /* 0x000000b6050a8211 */ /* 0x080fe200078808ff */
        /* <DEDUP_REMOVED lines=29> */
.L_x_5929:
[----:B------:R-:W-:Y:S05]  /*17e20*/  BSYNC B0 ;  /* 0x0000000000007941 */ /* 0x000fea0003800000 */
.L_x_5928:
[----:B------:R-:W-:Y:S01]  /*17e30*/  IADD3 R9, R170, 0x20, RZ ;  /* 0x00000020aa097810 */ /* 0x000fe20007ffe0ff */
[----:B------:R-:W-:Y:S03]  /*17e40*/  BSSY B0, `(.L_x_5930) ;  /* 0x0000023000007945 */ /* 0x000fe60003800000 */
[----:B------:R-:W-:-:S13]  /*17e50*/  ISETP.GE.AND P3, PT, R9, R0, PT ;  /* 0x000000000900720c */ /* 0x000fda0003f66270 */
[----:B------:R-:W-:Y:S05]  /*17e60*/  @P3 BRA `(.L_x_5931) ;  /* 0x0000020000003947 */ /* 0x000fea0003800000 */
[----:B------:R-:W-:Y:S02]  /*17e70*/  ISETP.GE.AND P5, PT, R18, R61, PT ;  /* 0x0000003d1200720c */ /* 0x000fe40003fa6270 */
[----:B-1----:R-:W-:-:S04]  /*17e80*/  LEA R3, P3, R180, R176, 0x5 ;  /* 0x000000b0b4037211 */ /* 0x002fc800078628ff */
[----:B------:R-:W-:Y:S02]  /*17e90*/  LEA.HI.X R2, R180, R179, R181, 0x5, P3 ;  /* 0x000000b3b4027211 */ /* 0x000fe400018f2cb5 */
        /* <DEDUP_REMOVED lines=29> */
.L_x_5931:
[----:B------:R-:W-:Y:S05]  /*18070*/  BSYNC B0 ;  /* 0x0000000000007941 */ /* 0x000fea0003800000 */
.L_x_5930:
        /* <DEDUP_REMOVED lines=37> */
.L_x_5849:
[----:B------:R-:W-:Y:S05]  /*182d0*/  BSYNC B3 ;  /* 0x0000000000037941 */ /* 0x000fea0003800000 */
.L_x_5798:
[----:B------:R-:W-:Y:S01]  /*182e0*/  IADD3 R12, R167, -0x1, RZ ;  /* 0xffffffffa70c7810 */ /* 0x000fe20007ffe0ff */
[----:B------:R-:W-:Y:S01]  /*182f0*/  BSSY B0, `(.L_x_5932) ;  /* 0x0000025000007945 */ /* 0x000fe20003800000 */
[----:B------:R-:W-:-:S03]  /*18300*/  LOP3.LUT R246, R60, 0xff, RZ, 0xc0, !PT ;  /* 0x000000ff3cf67812 */ /* 0x000fc600078ec0ff */
[----:B-1----:R-:W-:-:S04]  /*18310*/  IMAD.SHL.U32 R3, R12, 0x40, RZ ;  /* 0x000000400c037824 */ /* 0x002fc800078e00ff */
[----:B------:R-:W-:-:S05]  /*18320*/  IMAD.IADD R2, R166, 0x1, -R3 ;  /* 0x00000001a6027824 */ /* 0x000fca00078e0a03 */
[----:B------:R-:W-:-:S13]  /*18330*/  ISETP.GE.AND P0, PT, R170, R2, PT ;  /* 0x00000002aa00720c */ /* 0x000fda0003f06270 */
[----:B------:R-:W-:Y:S05]  /*18340*/  @P0 BRA `(.L_x_5933) ;  /* 0x000001f000000947 */ /* 0x000fea0003800000 */
[C---:B------:R-:W-:Y:S02]  /*18350*/  LOP3.LUT R0, R246.reuse, 0x1, RZ, 0xc0, !PT ;  /* 0x00000001f6007812 */ /* 0x040fe400078ec0ff */
[----:B------:R-:W-:Y:S02]  /*18360*/  R2P PR, R246, 0xe ;  /* 0x0000000ef6007804 */ /* 0x000fe40000000000 */
[----:B------:R-:W-:-:S11]  /*18370*/  ISETP.NE.U32.AND P0, PT, R0, 0x1, PT ;  /* 0x000000010000780c */ /* 0x000fd60003f05070 */
[----:B------:R-:W-:Y:S01]  /*18380*/  @P1 IMAD.MOV.U32 R10, RZ, RZ, R237 ;  /* 0x000000ffff0a1224 */ /* 0x000fe200078e00ed */
[-C--:B-----5:R-:W-:Y:S01]  /*18390*/  @P2 MOV R6, R237.reuse ;  /* 0x000000ed00062202 */ /* 0x0a0fe20000000f00 */
        /* <DEDUP_REMOVED lines=26> */
.L_x_5933:
[----:B------:R-:W-:Y:S05]  /*18540*/  BSYNC B0 ;  /* 0x0000000000007941 */ /* 0x000fea0003800000 */
.L_x_5932:
        /* <DEDUP_REMOVED lines=10> */
[CC--:B------:R-:W-:Y:S02]  /*185f0*/  @P4 LEA R16, P6, R4.reuse, R162.reuse, 0x1 ;  /* 0x000000a204104211 */ /* 0x0c0fe400078c08ff */
[C---:B------:R-:W-:Y:S02]  /*18600*/  @!P5 LEA R18, P0, R233.reuse, R237, 0x1 ;  /* 0x000000ede912d211 */ /* 0x040fe400078008ff */
[C---:B------:R-:W-:Y:S02]  /*18610*/  @P3 LEA R10, P2, R4.reuse, R162, 0x1 ;  /* 0x000000a2040a3211 */ /* 0x040fe400078408ff */
[----:B------:R-:W-:Y:S02]  /*18620*/  @!P5 LEA.HI.X R19, R233, R236, R234, 0x1, P0 ;  /* 0x000000ece913d211 */ /* 0x000fe400000f0cea */
[C---:B-----5:R-:W-:Y:S02]  /*18630*/  @P1 LEA R6, P0, R4.reuse, R162, 0x1 ;  /* 0x000000a204061211 */ /* 0x060fe400078008ff */
        /* <DEDUP_REMOVED lines=23> */
.L_x_5935:
[----:B------:R-:W-:Y:S05]  /*187b0*/  BSYNC B0 ;  /* 0x0000000000007941 */ /* 0x000fea0003800000 */
.L_x_5934:
        /* <DEDUP_REMOVED lines=12> */
[----:B-----5:R-:W-:-:S04]  /*18880*/  @!P5 LEA R6, P2, R0, R237, 0x1 ;  /* 0x000000ed0006d211 */ /* 0x020fc800078408ff */
        /* <DEDUP_REMOVED lines=27> */
.L_x_5937:
[----:B------:R-:W-:Y:S05]  /*18a40*/  BSYNC B0 ;  /* 0x0000000000007941 */ /* 0x000fea0003800000 */
.L_x_5936:
        /* <DEDUP_REMOVED lines=13> */
[----:B-----5:R-:W-:Y:S02]  /*18b20*/  @!P5 IMAD.MOV.U32 R6, RZ, RZ, R237 ;  /* 0x000000ffff06d224 */ /* 0x020fe400078e00ed */
        /* <DEDUP_REMOVED lines=29> */
.L_x_5939:
[----:B------:R-:W-:Y:S05]  /*18d00*/  BSYNC B0 ;  /* 0x0000000000007941 */ /* 0x000fea0003800000 */
.L_x_5938:
[----:B-12---:R-:W2:Y:S04]  /*18d10*/  LD.E.64 R16, [R14.64+0x1c0] ;  /* 0x0001c0060e107980 */ /* 0x006ea8000c101b00 */
[----:B---3-5:R-:W3:Y:S01]  /*18d20*/  LD.E.64 R6, [R14.64+0x1b8] ;  /* 0x0001b8060e067980 */ /* 0x028ee2000c101b00 */
        /* <DEDUP_REMOVED lines=52> */
.L_x_5941:
[----:B-1----:R-:W-:Y:S05]  /*19070*/  BSYNC B0 ;  /* 0x0000000000007941 */ /* 0x002fea0003800000 */
.L_x_5940:
        /* <DEDUP_REMOVED lines=42> */
.L_x_5943:
[----:B------:R-:W-:Y:S05]  /*19320*/  BSYNC B0 ;  /* 0x0000000000007941 */ /* 0x000fea0003800000 */
.L_x_5942:
        /* <DEDUP_REMOVED lines=44> */
.L_x_5945:
[----:B------:R-:W-:Y:S05]  /*195f0*/  BSYNC B0 ;  /* 0x0000000000007941 */ /* 0x000fea0003800000 */
.L_x_5944:
        /* <DEDUP_REMOVED lines=52> */
.L_x_5948:
[----:B------:R1:W-:Y:S02]  /*19940*/  STS.128 [R243+0x17800], RZ ;  /* 0x017800fff3007388 */ /* 0x0003e40000000c00 */
.L_x_5947:
[----:B------:R-:W-:Y:S05]  /*19950*/  BSYNC B0 ;  /* 0x0000000000007941 */ /* 0x000fea0003800000 */
.L_x_5946:
[C---:B------:R-:W-:Y:S01]  /*19960*/  IMAD.SHL.U32 R2, R55.reuse, 0x40, RZ ;  /* 0x0000004037027824 */ /* 0x040fe200078e00ff */
[----:B------:R-:W-:Y:S01]  /*19970*/  R2P PR, R55, 0x6 ;  /* 0x0000000637007804 */ /* 0x000fe20000000000 */
[----:B------:R-:W-:Y:S01]  /*19980*/  IMAD.SHL.U32 R170, R170, 0x8, RZ ;  /* 0x00000008aaaa7824 */ /* 0x000fe200078e00ff */
[----:B------:R-:W-:Y:S01]  /*19990*/  ISETP.GT.AND P5, PT, R12, R235, PT ;  /* 0x000000eb0c00720c */ /* 0x000fe20003fa4270 */
[----:B------:R-:W-:Y:S01]  /*199a0*/  IMAD R226, R53, 0x400, R41 ;  /* 0x0000040035e27824 */ /* 0x000fe200078e0229 */
[----:B------:R-:W-:Y:S01]  /*199b0*/  LOP3.LUT R2, R2, 0x1c0, RZ, 0xc0, !PT ;  /* 0x000001c002027812 */ /* 0x000fe200078ec0ff */
[----:B------:R-:W-:Y:S01]  /*199c0*/  IMAD.SHL.U32 R52, R52, 0x2, RZ ;  /* 0x0000000234347824 */ /* 0x000fe200078e00ff */
[----:B------:R-:W0:Y:S01]  /*199d0*/  LDGDEPBAR ;  /* 0x00000000000079af */ /* 0x000e220000000000 */
[----:B------:R-:W-:Y:S01]  /*199e0*/  IMAD.SHL.U32 R226, R226, 0x2, RZ ;  /* 0x00000002e2e27824 */ /* 0x000fe200078e00ff */
[----:B------:R-:W-:Y:S01]  /*199f0*/  LOP3.LUT R170, R2, 0x8, R170, 0xf8, !PT ;  /* 0x0000000802aa7812 */ /* 0x000fe200078ef8aa */
[----:B------:R-:W-:Y:S01]  /*19a00*/  BSSY B1, `(.L_x_5949) ;  /* 0x000028e000017945 */ /* 0x000fe20003800000 */
        /* <DEDUP_REMOVED lines=8> */
[----:B------:R-:W-:Y:S01]  /*19a90*/  IMAD R225, R56, 0x200, R225 ;  /* 0x0000020038e17824 */ /* 0x000fe200078e02e1 */
[----:B------:R-:W-:Y:S02]  /*19aa0*/  LDSM.16.M88.4 R64, [R222] ;  /* 0x00000000de40783b */ /* 0x000fe40000000200 */
[----:B------:R-:W-:Y:S02]  /*19ab0*/  IMAD.IADD R36, R3, 0x1, R36 ;  /* 0x0000000103247824 */ /* 0x000fe400078e0224 */
[----:B------:R-:W-:Y:S01]  /*19ac0*/  IMAD.SHL.U32 R225, R225, 0x2, RZ ;  /* 0x00000002e1e17824 */ /* 0x000fe200078e00ff */
[----:B------:R-:W-:Y:S02]  /*19ad0*/  LDSM.16.M88.4 R88, [R222+0x4000] ;  /* 0x00400000de58783b */ /* 0x000fe40000000200 */
[----:B------:R-:W-:Y:S02]  /*19ae0*/  IADD3 R55, R36, 0x8, RZ ;  /* 0x0000000824377810 */ /* 0x000fe40007ffe0ff */
[----:B------:R-:W5:Y:S01]  /*19af0*/  LDSM.16.M88.4 R72, [R225+0x9000] ;  /* 0x00900000e148783b */ /* 0x000f620000000200 */
[----:B------:R-:W-:-:S02]  /*19b00*/  IADD3 R2, R225, 0x8000, RZ ;  /* 0x00008000e1027810 */ /* 0x000fc40007ffe0ff */
[----:B------:R-:W-:Y:S01]  /*19b10*/  IADD3 R223, R225, 0x8020, RZ ;  /* 0x00008020e1df7810 */ /* 0x000fe20007ffe0ff */
[----:B------:R-:W1:Y:S01]  /*19b20*/  LDSM.16.M88.4 R24, [R225+0x8000] ;  /* 0x00800000e118783b */ /* 0x000e620000000200 */
[----:B------:R-:W-:Y:S01]  /*19b30*/  @P1 IADD3 R223, R2, -0x20, RZ ;  /* 0xffffffe002df1810 */ /* 0x000fe20007ffe0ff */
[----:B------:R-:W-:Y:S01]  /*19b40*/  IMAD.MOV.U32 R2, RZ, RZ, 0x40 ;  /* 0x00000040ff027424 */ /* 0x000fe200078e00ff */
[C---:B------:R-:W-:Y:S01]  /*19b50*/  IADD3 R52, R36.reuse, 0x1, RZ ;  /* 0x0000000124347810 */ /* 0x040fe20007ffe0ff */
[----:B--2---:R-:W2:Y:S01]  /*19b60*/  LDSM.16.M88.4 R16, [R225+0x8800] ;  /* 0x00880000e110783b */ /* 0x004ea20000000200 */
[----:B------:R-:W-:Y:S02]  /*19b70*/  IADD3 R94, R36, 0x30, RZ ;  /* 0x00000030245e7810 */ /* 0x000fe40007ffe0ff */
[----:B------:R-:W-:Y:S01]  /*19b80*/  SEL R2, R2, 0xffffffc0, !P2 ;  /* 0xffffffc002027807 */ /* 0x000fe20005000000 */
[----:B------:R-:W3:Y:S01]  /*19b90*/  LDSM.16.M88.4 R48, [R225+0x9800] ;  /* 0x00980000e130783b */ /* 0x000ee20000000200 */
[----:B------:R-:W-:-:S02]  /*19ba0*/  IADD3 R93, R36, 0x38, RZ ;  /* 0x00000038245d7810 */ /* 0x000fc40007ffe0ff */
[C---:B------:R-:W-:Y:S01]  /*19bb0*/  IADD3 R92, R36.reuse, 0x29, RZ ;  /* 0x00000029245c7810 */ /* 0x040fe20007ffe0ff */
[----:B------:R-:W4:Y:S01]  /*19bc0*/  LDSM.16.M88.4 R4, [R223+0x1000] ;  /* 0x00100000df04783b */ /* 0x000f220000000200 */
[----:B------:R-:W-:Y:S01]  /*19bd0*/  IMAD.IADD R220, R225, 0x1, R2 ;  /* 0x00000001e1dc7824 */ /* 0x000fe200078e0202 */
[-C--:B------:R-:W-:Y:S01]  /*19be0*/  ISETP.GE.AND P3, PT, R36, R166.reuse, PT ;  /* 0x000000a62400720c */ /* 0x080fe20003f66270 */
[----:B------:R-:W-:Y:S01]  /*19bf0*/  IMAD.IADD R216, R2, 0x1, R223 ;  /* 0x0000000102d87824 */ /* 0x000fe200078e02df */
[----:B------:R-:W2:Y:S01]  /*19c00*/  LDSM.16.M88.4 R44, [R223] ;  /* 0x00000000df2c783b */ /* 0x000ea20000000200 */
[----:B------:R-:W-:Y:S02]  /*19c10*/  SHF.R.S32.HI R2, RZ, 0x1f, R13 ;  /* 0x0000001fff027819 */ /* 0x000fe4000001140d */
[----:B------:R-:W-:Y:S01]  /*19c20*/  ISETP.GE.AND P2, PT, R52, R166, PT ;  /* 0x000000a63400720c */ /* 0x000fe20003f46270 */
[----:B------:R-:W2:Y:S01]  /*19c30*/  LDSM.16.M88.4 R8, [R223+0x800] ;  /* 0x00080000df08783b */ /* 0x000ea20000000200 */
[----:B------:R-:W-:-:S02]  /*19c40*/  LEA.HI R13, R2, R13, RZ, 0x2 ;  /* 0x0000000d020d7211 */ /* 0x000fc400078f10ff */
[----:B------:R-:W-:Y:S01]  /*19c50*/  ISETP.GE.AND P1, PT, R55, R166, PT ;  /* 0x000000a63700720c */ /* 0x000fe20003f26270 */
[----:B------:R-:W3:Y:S01]  /*19c60*/  LDSM.16.M88.4 R80, [R223+0x1800] ;  /* 0x00180000df50783b */ /* 0x000ee20000000200 */
[----:B------:R-:W-:Y:S02]  /*19c70*/  SHF.R.S32.HI R2, RZ, 0x2, R13 ;  /* 0x00000002ff027819 */ /* 0x000fe4000001140d */
[C---:B------:R-:W-:Y:S01]  /*19c80*/  IADD3 R219, R223.reuse, 0x800, RZ ;  /* 0x00000800dfdb7810 */ /* 0x040fe20007ffe0ff */
[----:B------:R-:W3:Y:S01]  /*19c90*/  LDSM.16.M88.4 R56, [R220+0x8000] ;  /* 0x00800000dc38783b */ /* 0x000ee20000000200 */
[----:B------:R-:W-:Y:S01]  /*19ca0*/  IADD3 R218, R223, 0x1000, RZ ;  /* 0x00001000dfda7810 */ /* 0x000fe20007ffe0ff */
[----:B------:R-:W-:Y:S01]  /*19cb0*/  IMAD R2, R53, 0x10, R2 ;  /* 0x0000001035027824 */ /* 0x000fe200078e0202 */
[C---:B------:R-:W-:Y:S01]  /*19cc0*/  IADD3 R217, R223.reuse, 0x1800, RZ ;  /* 0x00001800dfd97810 */ /* 0x040fe20007ffe0ff */
[----:B------:R-:W-:Y:S01]  /*19cd0*/  LDSM.16.M88.4 R84, [R220+0x9800] ;  /* 0x00980000dc54783b */ /* 0x000fe20000000200 */
[C---:B------:R-:W-:Y:S01]  /*19ce0*/  IADD3 R215, R223.reuse, 0x2000, RZ ;  /* 0x00002000dfd77810 */ /* 0x040fe20007ffe0ff */
[----:B------:R-:W-:Y:S01]  /*19cf0*/  IMAD.IADD R2, R54, 0x1, R2 ;  /* 0x0000000136027824 */ /* 0x000fe200078e0202 */
[C---:B------:R-:W-:Y:S01]  /*19d00*/  IADD3 R214, R223.reuse, 0x2800, RZ ;  /* 0x00002800dfd67810 */ /* 0x040fe20007ffe0ff */
[----:B-----5:R-:W-:Y:S01]  /*19d10*/  HMMA.16816.F32.BF16 R76, R60, R72, RZ ;  /* 0x000000483c4c723c */ /* 0x020fe200000418ff */
[----:B------:R-:W-:-:S02]  /*19d20*/  IADD3 R213, R223, 0x3000, RZ ;  /* 0x00003000dfd57810 */ /* 0x000fc40007ffe0ff */
[C---:B------:R-:W-:Y:S02]  /*19d30*/  IADD3 R212, R223.reuse, 0x3800, RZ ;  /* 0x00003800dfd47810 */ /* 0x040fe40007ffe0ff */
[C---:B------:R-:W-:Y:S02]  /*19d40*/  IADD3 R211, R223.reuse, 0x4000, RZ ;  /* 0x00004000dfd37810 */ /* 0x040fe40007ffe0ff */
[C---:B------:R-:W-:Y:S01]  /*19d50*/  IADD3 R210, R223.reuse, 0x4800, RZ ;  /* 0x00004800dfd27810 */ /* 0x040fe20007ffe0ff */
[----:B------:R-:W-:Y:S01]  /*19d60*/  HMMA.16816.F32.BF16 R72, R60, R74, RZ ;  /* 0x0000004a3c48723c */ /* 0x000fe200000418ff */
[C---:B------:R-:W-:Y:S02]  /*19d70*/  IADD3 R209, R223.reuse, 0x5000, RZ ;  /* 0x00005000dfd17810 */ /* 0x040fe40007ffe0ff */
[C---:B------:R-:W-:Y:S02]  /*19d80*/  IADD3 R208, R223.reuse, 0x5800, RZ ;  /* 0x00005800dfd07810 */ /* 0x040fe40007ffe0ff */
[----:B------:R-:W-:-:S02]  /*19d90*/  IADD3 R207, R223, 0x6000, RZ ;  /* 0x00006000dfcf7810 */ /* 0x000fc40007ffe0ff */
[C---:B------:R-:W-:Y:S01]  /*19da0*/  IADD3 R206, R223.reuse, 0x6800, RZ ;  /* 0x00006800dfce7810 */ /* 0x040fe20007ffe0ff */
[----:B-1----:R-:W-:Y:S01]  /*19db0*/  HMMA.16816.F32.BF16 R28, R60, R24, RZ ;  /* 0x000000183c1c723c */ /* 0x002fe200000418ff */
[C---:B------:R-:W-:Y:S02]  /*19dc0*/  IADD3 R205, R223.reuse, 0x7000, RZ ;  /* 0x00007000dfcd7810 */ /* 0x040fe40007ffe0ff */
[----:B------:R-:W-:-:S05]  /*19dd0*/  IADD3 R204, R223, 0x7800, RZ ;  /* 0x00007800dfcc7810 */ /* 0x000fca0007ffe0ff */
        /* <DEDUP_REMOVED lines=38> */
[C---:B-----5:R-:W-:Y:S08]  /*1a040*/  HMMA.16816.F32.BF16 R76, R8.reuse, R56, R76 ;  /* 0x00000038084c723c */ /* 0x060ff0000004184c */
[C---:B------:R-:W-:Y:S01]  /*1a050*/  HMMA.16816.F32.BF16 R72, R8.reuse, R58, R72 ;  /* 0x0000003a0848723c */ /* 0x040fe20000041848 */
[----:B------:R-:W-:Y:S07]  /*1a060*/  LDSM.16.M88.4 R56, [R223+0x3800] ;  /* 0x00380000df38783b */ /* 0x000fee0000000200 */
[C---:B-1----:R-:W-:Y:S08]  /*1a070*/  HMMA.16816.F32.BF16 R68, R8.reuse, R48, R68 ;  /* 0x000000300844723c */ /* 0x042ff00000041844 */
[----:B------:R-:W-:Y:S01]  /*1a080*/  HMMA.16816.F32.BF16 R64, R8, R50, R64 ;  /* 0x000000320840723c */ /* 0x000fe20000041840 */
[----:B------:R-:W1:Y:S04]  /*1a090*/  LDSM.16.M88.4 R8, [R224+0x2000] ;  /* 0x00200000e008783b */ /* 0x000e680000000200 */
[----:B------:R-:W5:Y:S03]  /*1a0a0*/  LDSM.16.M88.4 R48, [R223+0x2800] ;  /* 0x00280000df30783b */ /* 0x000f660000000200 */
        /* <DEDUP_REMOVED lines=11> */
[----:B------:R-:W4:Y:S04]  /*1a160*/  LDSM.16.M88.4 R84, [R220+0xa800] ;  /* 0x00a80000dc54783b */ /* 0x000f280000000200 */
[----:B------:R-:W3:Y:S03]  /*1a170*/  LDSM.16.M88.4 R80, [R220+0xb000] ;  /* 0x00b00000dc50783b */ /* 0x000ee60000000200 */
[C---:B-1----:R-:W-:Y:S08]  /*1a180*/  HMMA.16816.F32.BF16 R28, R8.reuse, R60, R28 ;  /* 0x0000003c081c723c */ /* 0x042ff0000004181c */
[C---:B------:R-:W-:Y:S01]  /*1a190*/  HMMA.16816.F32.BF16 R24, R8.reuse, R62, R24 ;  /* 0x0000003e0818723c */ /* 0x040fe20000041818 */
[----:B------:R-:W1:Y:S07]  /*1a1a0*/  LDSM.16.M88.4 R60, [R220+0xb800] ;  /* 0x00b80000dc3c783b */ /* 0x000e6e0000000200 */
[C---:B-----5:R-:W-:Y:S08]  /*1a1b0*/  HMMA.16816.F32.BF16 R20, R8.reuse, R48, R20 ;  /* 0x000000300814723c */ /* 0x060ff00000041814 */
[C---:B------:R-:W-:Y:S01]  /*1a1c0*/  HMMA.16816.F32.BF16 R16, R8.reuse, R50, R16 ;  /* 0x000000320810723c */ /* 0x040fe20000041810 */
[----:B------:R-:W-:Y:S07]  /*1a1d0*/  LDSM.16.M88.4 R48, [R221+0x2000] ;  /* 0x00200000dd30783b */ /* 0x000fee0000000200 */
[C---:B--2---:R-:W-:Y:S08]  /*1a1e0*/  HMMA.16816.F32.BF16 R76, R8.reuse, R4, R76 ;  /* 0x00000004084c723c */ /* 0x044ff0000004184c */
[C---:B------:R-:W-:Y:S01]  /*1a1f0*/  HMMA.16816.F32.BF16 R72, R8.reuse, R6, R72 ;  /* 0x000000060848723c */ /* 0x040fe20000041848 */
[----:B------:R-:W2:Y:S07]  /*1a200*/  LDSM.16.M88.4 R4, [R216+0x2000] ;  /* 0x00200000d804783b */ /* 0x000eae0000000200 */
[C---:B------:R-:W-:Y:S08]  /*1a210*/  HMMA.16816.F32.BF16 R68, R8.reuse, R56, R68 ;  /* 0x000000380844723c */ /* 0x040ff00000041844 */
[----:B------:R-:W-:Y:S01]  /*1a220*/  HMMA.16816.F32.BF16 R64, R8, R58, R64 ;  /* 0x0000003a0840723c */ /* 0x000fe20000041840 */
[----:B------:R-:W5:Y:S04]  /*1a230*/  LDSM.16.M88.4 R8, [R216+0x2800] ;  /* 0x00280000d808783b */ /* 0x000f680000000200 */
[----:B------:R-:W-:Y:S03]  /*1a240*/  LDSM.16.M88.4 R56, [R216+0x3800] ;  /* 0x00380000d838783b */ /* 0x000fe60000000200 */
        /* <DEDUP_REMOVED lines=9> */
[C---:B-1----:R-:W-:Y:S08]  /*1a2e0*/  HMMA.16816.F32.BF16 R68, R44.reuse, R60, R68 ;  /* 0x0000003c2c44723c */ /* 0x042ff00000041844 */
[----:B------:R-:W-:Y:S01]  /*1a2f0*/  HMMA.16816.F32.BF16 R64, R44, R62, R64 ;  /* 0x0000003e2c40723c */ /* 0x000fe20000041840 */
[----:B------:R-:W-:Y:S04]  /*1a300*/  LDSM.16.M88.4 R44, [R225+0xd000] ;  /* 0x00d00000e12c783b */ /* 0x000fe80000000200 */
[----:B------:R-:W-:Y:S03]  /*1a310*/  LDSM.16.M88.4 R60, [R223+0x4000] ;  /* 0x00400000df3c783b */ /* 0x000fe60000000200 */
[C---:B--2---:R-:W-:Y:S08]  /*1a320*/  HMMA.16816.F32.BF16 R28, R48.reuse, R4, R28 ;  /* 0x00000004301c723c */ /* 0x044ff0000004181c */
[C---:B------:R-:W-:Y:S01]  /*1a330*/  HMMA.16816.F32.BF16 R24, R48.reuse, R6, R24 ;  /* 0x000000063018723c */ /* 0x040fe20000041818 */
[----:B------:R-:W1:Y:S07]  /*1a340*/  LDSM.16.M88.4 R4, [R226+0x4000] ;  /* 0x00400000e204783b */ /* 0x000e6e0000000200 */
[C---:B-----5:R-:W-:Y:S08]  /*1a350*/  HMMA.16816.F32.BF16 R20, R48.reuse, R8, R20 ;  /* 0x000000083014723c */ /* 0x060ff00000041814 */
        /* <DEDUP_REMOVED lines=44> */
[C---:B------:R-:W-:Y:S07]  /*1a620*/  HMMA.16816.F32.BF16 R76, R88.reuse, R84, R76 ;  /* 0x00000054584c723c */ /* 0x040fee000004184c */
[C---:B------:R-:W-:Y:S01]  /*1a630*/  IADD3 R85, R36.reuse, 0x20, RZ ;  /* 0x0000002024557810 */ /* 0x040fe20007ffe0ff */
[----:B------:R-:W-:Y:S07]  /*1a640*/  HMMA.16816.F32.BF16 R72, R88, R86, R72 ;  /* 0x000000565848723c */ /* 0x000fee0000041848 */
[C---:B------:R-:W-:Y:S01]  /*1a650*/  IADD3 R87, R36.reuse, 0x10, RZ ;  /* 0x0000001024577810 */ /* 0x040fe20007ffe0ff */
[----:B---3--:R-:W-:Y:S01]  /*1a660*/  HMMA.16816.F32.BF16 R28, R60, R56, R28 ;  /* 0x000000383c1c723c */ /* 0x008fe2000004181c */
[----:B------:R-:W-:-:S02]  /*1a670*/  IADD3 R86, R36, 0x18, RZ ;  /* 0x0000001824567810 */ /* 0x000fc40007ffe0ff */
[C---:B------:R-:W-:Y:S02]  /*1a680*/  IADD3 R89, R36.reuse, 0x21, RZ ;  /* 0x0000002124597810 */ /* 0x040fe40007ffe0ff */
[C---:B------:R-:W-:Y:S02]  /*1a690*/  IADD3 R88, R36.reuse, 0x28, RZ ;  /* 0x0000002824587810 */ /* 0x040fe40007ffe0ff */
[----:B------:R-:W-:Y:S01]  /*1a6a0*/  IADD3 R90, R36, 0x31, RZ ;  /* 0x00000031245a7810 */ /* 0x000fe20007ffe0ff */
[----:B------:R-:W-:Y:S01]  /*1a6b0*/  HMMA.16816.F32.BF16 R56, R60, R58, R24 ;  /* 0x0000003a3c38723c */ /* 0x000fe20000041818 */
[----:B------:R-:W3:Y:S01]  /*1a6c0*/  LDSM.16.M88.4 R24, [R225+0xf000] ;  /* 0x00f00000e118783b */ /* 0x000ee20000000200 */
[----:B------:R-:W-:-:S06]  /*1a6d0*/  ISETP.GE.AND P6, PT, R87, R166, PT ;  /* 0x000000a65700720c */ /* 0x000fcc0003fc6270 */
[C---:B-1----:R-:W-:Y:S08]  /*1a6e0*/  HMMA.16816.F32.BF16 R68, R60.reuse, R32, R68 ;  /* 0x000000203c44723c */ /* 0x042ff00000041844 */
[C---:B------:R-:W-:Y:S01]  /*1a6f0*/  HMMA.16816.F32.BF16 R80, R60.reuse, R34, R80 ;  /* 0x000000223c50723c */ /* 0x040fe20000041850 */
[----:B------:R-:W1:Y:S07]  /*1a700*/  LDSM.16.M88.4 R32, [R225+0xf800] ;  /* 0x00f80000e120783b */ /* 0x000e6e0000000200 */
        /* <DEDUP_REMOVED lines=8> */
[----:B------:R-:W-:Y:S06]  /*1a790*/  LDSM.16.M88.4 R48, [R223+0x6800] ;  /* 0x00680000df30783b */ /* 0x000fec0000000200 */
[----:B------:R-:W-:Y:S01]  /*1a7a0*/  IADD3 R62, R166, R2, -R240 ;  /* 0x00000002a63e7210 */ /* 0x000fe20007ffe8f0 */
[----:B---3--:R-:W-:Y:S01]  /*1a7b0*/  HMMA.16816.F32.BF16 R76, R4, R24, R76 ;  /* 0x00000018044c723c */ /* 0x008fe2000004184c */
[----:B------:R-:W-:-:S02]  /*1a7c0*/  IADD3 R63, R36, 0x9, RZ ;  /* 0x00000009243f7810 */ /* 0x000fc40007ffe0ff */
[C---:B------:R-:W-:Y:S01]  /*1a7d0*/  IADD3 R97, R62.reuse, 0x8, RZ ;  /* 0x000000083e617810 */ /* 0x040fe20007ffe0ff */
[C---:B------:R-:W-:Y:S01]  /*1a7e0*/  IMAD.IADD R95, R62.reuse, 0x1, -R90 ;  /* 0x000000013e5f7824 */ /* 0x040fe200078e0a5a */
[----:B------:R-:W-:Y:S01]  /*1a7f0*/  ISETP.GE.AND P0, PT, R63, R166, PT ;  /* 0x000000a63f00720c */ /* 0x000fe20003f06270 */
[----:B------:R-:W-:Y:S02]  /*1a800*/  IMAD.IADD R13, R62, 0x1, -R36 ;  /* 0x000000013e0d7824 */ /* 0x000fe400078e0a24 */
[----:B------:R-:W-:Y:S01]  /*1a810*/  HMMA.16816.F32.BF16 R72, R4, R26, R72 ;  /* 0x0000001a0448723c */ /* 0x000fe20000041848 */
[----:B------:R-:W3:Y:S01]  /*1a820*/  LDSM.16.M88.4 R24, [R223+0x7000] ;  /* 0x00700000df18783b */ /* 0x000ee20000000200 */
[----:B------:R-:W-:Y:S02]  /*1a830*/  IABS R95, R95 ;  /* 0x0000005f005f7213 */ /* 0x000fe40000000000 */
[----:B------:R-:W-:-:S03]  /*1a840*/  IABS R13, R13 ;  /* 0x0000000d000d7213 */ /* 0x000fc60000000000 */
[----:B------:R-:W-:Y:S01]  /*1a850*/  IMAD.MOV.U32 R96, RZ, RZ, R95 ;  /* 0x000000ffff607224 */ /* 0x000fe200078e005f */
[C---:B------:R-:W-:Y:S01]  /*1a860*/  HMMA.16816.F32.BF16 R20, R4.reuse, R64, R20 ;  /* 0x000000400414723c */ /* 0x040fe20000041814 */
[C---:B------:R-:W-:Y:S01]  /*1a870*/  IADD3 R95, R36.reuse, 0x39, RZ ;  /* 0x00000039245f7810 */ /* 0x040fe20007ffe0ff */
[----:B------:R-:W4:Y:S05]  /*1a880*/  I2F R13, R13 ;  /* 0x0000000d000d7306 */ /* 0x000f2a0000201400 */
[C---:B------:R-:W-:Y:S01]  /*1a890*/  IADD3 R65, R36.reuse, 0x19, RZ ;  /* 0x0000001924417810 */ /* 0x040fe20007ffe0ff */
[C---:B------:R-:W-:Y:S02]  /*1a8a0*/  HMMA.16816.F32.BF16 R16, R4.reuse, R66, R16 ;  /* 0x000000420410723c */ /* 0x040fe40000041810 */
[----:B------:R-:W-:Y:S05]  /*1a8b0*/  I2F R96, R96 ;  /* 0x0000006000607306 */ /* 0x000fea0000201400 */
[----:B------:R-:W-:Y:S01]  /*1a8c0*/  IADD3 R66, R36, 0x11, RZ ;  /* 0x0000001124427810 */ /* 0x000fe20007ffe0ff */
[----:B-1----:R-:W-:Y:S01]  /*1a8d0*/  HMMA.16816.F32.BF16 R68, R4, R32, R68 ;  /* 0x000000200444723c */ /* 0x002fe20000041844 */
[----:B------:R-:W-:-:S02]  /*1a8e0*/  IMAD.IADD R67, R62, 0x1, -R92 ;  /* 0x000000013e437824 */ /* 0x000fc400078e0a5c */
[----:B------:R-:W-:Y:S01]  /*1a8f0*/  ISETP.GE.AND P4, PT, R66, R166, PT ;  /* 0x000000a64200720c */ /* 0x000fe20003f86270 */
[C---:B------:R-:W-:Y:S02]  /*1a900*/  IMAD.IADD R38, R62.reuse, 0x1, -R66 ;  /* 0x000000013e267824 */ /* 0x040fe400078e0a42 */
[----:B------:R-:W-:Y:S01]  /*1a910*/  IABS R67, R67 ;  /* 0x0000004300437213 */ /* 0x000fe20000000000 */
[----:B------:R-:W-:Y:S01]  /*1a920*/  IMAD.IADD R32, R62, 0x1, -R52 ;  /* 0x000000013e207824 */ /* 0x000fe200078e0a34 */
[----:B------:R-:W-:Y:S01]  /*1a930*/  HMMA.16816.F32.BF16 R80, R4, R34, R80 ;  /* 0x000000220450723c */ /* 0x000fe20000041850 */
[----:B------:R-:W-:-:S03]  /*1a940*/  IABS R38, R38 ;  /* 0x0000002600267213 */ /* 0x000fc60000000000 */
[----:B------:R-:W-:Y:S01]  /*1a950*/  IABS R32, R32 ;  /* 0x0000002000207213 */ /* 0x000fe20000000000 */
[----:B------:R-:W-:Y:S02]  /*1a960*/  I2F R67, R67 ;  /* 0x0000004300437306 */ /* 0x000fe40000201400 */
[C---:B------:R-:W-:Y:S01]  /*1a970*/  IMAD.IADD R4, R62.reuse, 0x1, -R55 ;  /* 0x000000013e047824 */ /* 0x040fe200078e0a37 */
[C---:B--2---:R-:W-:Y:S04]  /*1a980*/  HMMA.16816.F32.BF16 R28, R44.reuse, R8, R28 ;  /* 0x000000082c1c723c */ /* 0x044fe8000004181c */
[----:B------:R-:W-:Y:S01]  /*1a990*/  IABS R4, R4 ;  /* 0x0000000400047213 */ /* 0x000fe20000000000 */
[----:B------:R1:W-:Y:S02]  /*1a9a0*/  I2F R37, R32 ;  /* 0x0000002000257306 */ /* 0x0003e40000201400 */
[----:B------:R-:W-:Y:S01]  /*1a9b0*/  IMAD.IADD R8, R62, 0x1, -R63 ;  /* 0x000000013e087824 */ /* 0x000fe200078e0a3f */
[----:B---3--:R-:W-:Y:S01]  /*1a9c0*/  HMMA.16816.F32.BF16 R76, R44, R24, R76 ;  /* 0x000000182c4c723c */ /* 0x008fe2000004184c */
[----:B------:R-:W-:-:S02]  /*1a9d0*/  IMAD.MOV.U32 R42, RZ, RZ, R4 ;  /* 0x000000ffff2a7224 */ /* 0x000fc400078e0004 */
[----:B------:R-:W2:Y:S01]  /*1a9e0*/  LDSM.16.M88.4 R4, [R223+0x7800] ;  /* 0x00780000df04783b */ /* 0x000ea20000000200 */
[----:B------:R-:W-:Y:S01]  /*1a9f0*/  IABS R8, R8 ;  /* 0x0000000800087213 */ /* 0x000fe20000000000 */
[C---:B------:R-:W-:Y:S01]  /*1aa00*/  IMAD.IADD R9, R62.reuse, 0x1, -R87 ;  /* 0x000000013e097824 */ /* 0x040fe200078e0a57 */
[----:B------:R-:W-:Y:S01]  /*1aa10*/  I2F R38, R38 ;  /* 0x0000002600267306 */ /* 0x000fe20000201400 */
[----:B------:R-:W-:Y:S01]  /*1aa20*/  IMAD.IADD R24, R62, 0x1, -R65 ;  /* 0x000000013e187824 */ /* 0x000fe200078e0a41 */
[C---:B------:R-:W-:Y:S01]  /*1aa30*/  HMMA.16816.F32.BF16 R56, R44.reuse, R10, R56 ;  /* 0x0000000a2c38723c */ /* 0x040fe20000041838 */
[----:B------:R-:W-:Y:S01]  /*1aa40*/  IMAD.MOV.U32 R43, RZ, RZ, R8 ;  /* 0x000000ffff2b7224 */ /* 0x000fe200078e0008 */
[----:B------:R-:W-:Y:S02]  /*1aa50*/  IABS R8, R9 ;  /* 0x0000000900087213 */ /* 0x000fe40000000000 */
[----:B------:R-:W-:Y:S01]  /*1aa60*/  IABS R24, R24 ;  /* 0x0000001800187213 */ /* 0x000fe20000000000 */
[----:B-1----:R-:W-:Y:S01]  /*1aa70*/  LDSM.16.M88.4 R32, [R222+0x6000] ;  /* 0x00600000de20783b */ /* 0x002fe20000000200 */
[----:B------:R-:W-:Y:S01]  /*1aa80*/  I2F R42, R42 ;  /* 0x0000002a002a7306 */ /* 0x000fe20000201400 */
[----:B------:R-:W-:Y:S01]  /*1aa90*/  IMAD.MOV.U32 R54, RZ, RZ, R8 ;  /* 0x000000ffff367224 */ /* 0x000fe200078e0008 */
[----:B------:R-:W-:Y:S01]  /*1aaa0*/  HMMA.16816.F32.BF16 R72, R44, R26, R72 ;  /* 0x0000001a2c48723c */ /* 0x000fe20000041848 */
[----:B------:R-:W1:Y:S01]  /*1aab0*/  LDSM.16.M88.4 R8, [R220+0xe000] ;  /* 0x00e00000dc08783b */ /* 0x000e620000000200 */
[----:B------:R-:W-:-:S03]  /*1aac0*/  IMAD.MOV.U32 R53, RZ, RZ, R24 ;  /* 0x000000ffff357224 */ /* 0x000fc600078e0018 */
[----:B------:R-:W3:Y:S01]  /*1aad0*/  LDSM.16.M88.4 R24, [R220+0xe800] ;  /* 0x00e80000dc18783b */ /* 0x000ee20000000200 */
[----:B------:R-:W-:Y:S02]  /*1aae0*/  I2F R54, R54 ;  /* 0x0000003600367306 */ /* 0x000fe40000201400 */
[C---:B------:R-:W-:Y:S06]  /*1aaf0*/  HMMA.16816.F32.BF16 R20, R44.reuse, R48, R20 ;  /* 0x000000302c14723c */ /* 0x040fec0000041814 */
[----:B------:R-:W-:Y:S01]  /*1ab00*/  I2F R53, R53 ;  /* 0x0000003500357306 */ /* 0x000fe20000201400 */
[----:B------:R-:W-:Y:S01]  /*1ab10*/  IMAD.IADD R48, R62, 0x1, -R86 ;  /* 0x000000013e307824 */ /* 0x000fe200078e0a56 */
[----:B------:R-:W-:Y:S04]  /*1ab20*/  HMMA.16816.F32.BF16 R16, R44, R50, R16 ;  /* 0x000000322c10723c */ /* 0x000fe80000041810 */
[----:B------:R-:W-:-:S02]  /*1ab30*/  IABS R48, R48 ;  /* 0x0000003000307213 */ /* 0x000fc40000000000 */
[----:B------:R-:W-:Y:S02]  /*1ab40*/  I2F R43, R43 ;  /* 0x0000002b002b7306 */ /* 0x000fe40000201400 */
[C---:B--2---:R-:W-:Y:S06]  /*1ab50*/  HMMA.16816.F32.BF16 R68, R44.reuse, R4, R68 ;  /* 0x000000042c44723c */ /* 0x044fec0000041844 */
[----:B------:R2:W-:Y:S01]  /*1ab60*/  I2F R60, R48 ;  /* 0x00000030003c7306 */ /* 0x0005e20000201400 */
[----:B------:R-:W-:Y:S01]  /*1ab70*/  IMAD.IADD R4, R62, 0x1, -R89 ;  /* 0x000000013e047824 */ /* 0x000fe200078e0a59 */
[----:B------:R-:W-:Y:S04]  /*1ab80*/  HMMA.16816.F32.BF16 R80, R44, R6, R80 ;  /* 0x000000062c50723c */ /* 0x000fe80000041850 */
[----:B------:R-:W-:-:S03]  /*1ab90*/  IABS R4, R4 ;  /* 0x0000000400047213 */ /* 0x000fc60000000000 */
[C---:B------:R-:W-:Y:S01]  /*1aba0*/  IMAD.IADD R44, R62.reuse, 0x1, -R88 ;  /* 0x000000013e2c7824 */ /* 0x040fe200078e0a58 */
[C---:B-1----:R-:W-:Y:S01]  /*1abb0*/  HMMA.16816.F32.BF16 R28, R32.reuse, R8, R28 ;  /* 0x00000008201c723c */ /* 0x042fe2000004181c */
[----:B------:R-:W-:Y:S02]  /*1abc0*/  IMAD.MOV.U32 R64, RZ, RZ, R4 ;  /* 0x000000ffff407224 */ /* 0x000fe400078e0004 */
[C---:B--2---:R-:W-:Y:S01]  /*1abd0*/  IMAD.IADD R48, R62.reuse, 0x1, -R85 ;  /* 0x000000013e307824 */ /* 0x044fe200078e0a55 */
[----:B------:R-:W-:Y:S01]  /*1abe0*/  IABS R44, R44 ;  /* 0x0000002c002c7213 */ /* 0x000fe20000000000 */
[----:B------:R-:W1:Y:S02]  /*1abf0*/  LDSM.16.M88.4 R4, [R220+0xf000] ;  /* 0x00f00000dc04783b */ /* 0x000e640000000200 */
[----:B------:R-:W-:Y:S01]  /*1ac00*/  IMAD.IADD R8, R62, 0x1, -R94 ;  /* 0x000000013e087824 */ /* 0x000fe200078e0a5e */
[----:B------:R-:W-:Y:S01]  /*1ac10*/  IABS R48, R48 ;  /* 0x0000003000307213 */ /* 0x000fe20000000000 */
[----:B------:R2:W-:Y:S01]  /*1ac20*/  I2F R84, R44 ;  /* 0x0000002c00547306 */ /* 0x0005e20000201400 */
[----:B---3--:R-:W-:Y:S02]  /*1ac30*/  HMMA.16816.F32.BF16 R20, R32, R24, R20 ;  /* 0x000000182014723c */ /* 0x008fe40000041814 */
[----:B------:R-:W-:-:S05]  /*1ac40*/  IABS R8, R8 ;  /* 0x0000000800087213 */ /* 0x000fca0000000000 */
[----:B------:R3:W-:Y:S01]  /*1ac50*/  I2F R61, R48 ;  /* 0x00000030003d7306 */ /* 0x0007e20000201400 */
[----:B------:R-:W-:Y:S01]  /*1ac60*/  HMMA.16816.F32.BF16 R56, R32, R10, R56 ;  /* 0x0000000a2038723c */ /* 0x000fe20000041838 */
[----:B------:R-:W-:-:S05]  /*1ac70*/  IMAD.IADD R24, R62, 0x1, -R93 ;  /* 0x000000013e187824 */ /* 0x000fca00078e0a5d */
[----:B------:R-:W-:Y:S01]  /*1ac80*/  IABS R24, R24 ;  /* 0x0000001800187213 */ /* 0x000fe20000000000 */
[----:B--2---:R-:W-:Y:S01]  /*1ac90*/  LDSM.16.M88.4 R44, [R216+0x6000] ;  /* 0x00600000d82c783b */ /* 0x004fe20000000200 */
[----:B------:R2:W-:Y:S01]  /*1aca0*/  I2F R91, R8 ;  /* 0x00000008005b7306 */ /* 0x0005e20000201400 */
[C---:B------:R-:W-:Y:S02]  /*1acb0*/  HMMA.16816.F32.BF16 R16, R32.reuse, R26, R16 ;  /* 0x0000001a2010723c */ /* 0x040fe40000041810 */
[----:B------:R-:W-:Y:S01]  /*1acc0*/  IMAD.MOV.U32 R25, RZ, RZ, R24 ;  /* 0x000000ffff197224 */ /* 0x000fe200078e0018 */
[----:B---3--:R-:W3:Y:S04]  /*1acd0*/  LDSM.16.M88.4 R48, [R221+0x6000] ;  /* 0x00600000dd30783b */ /* 0x008ee80000000200 */
[----:B------:R-:W-:Y:S01]  /*1ace0*/  IMAD.IADD R26, R62, 0x1, -R95 ;  /* 0x000000013e1a7824 */ /* 0x000fe200078e0a5f */
[----:B------:R-:W-:Y:S04]  /*1acf0*/  I2F R64, R64 ;  /* 0x0000004000407306 */ /* 0x000fe80000201400 */
[----:B------:R-:W-:Y:S01]  /*1ad00*/  IABS R24, R26 ;  /* 0x0000001a00187213 */ /* 0x000fe20000000000 */
[----:B--2---:R-:W2:Y:S03]  /*1ad10*/  LDSM.16.M88.4 R8, [R220+0xf800] ;  /* 0x00f80000dc08783b */ /* 0x004ea60000000200 */
[----:B------:R5:W-:Y:S01]  /*1ad20*/  I2F R62, R25 ;  /* 0x00000019003e7306 */ /* 0x000be20000201400 */
[C---:B-1----:R-:W-:Y:S07]  /*1ad30*/  HMMA.16816.F32.BF16 R76, R32.reuse, R4, R76 ;  /* 0x00000004204c723c */ /* 0x042fee000004184c */
[----:B------:R1:W-:Y:S01]  /*1ad40*/  I2F R98, R24 ;  /* 0x0000001800627306 */ /* 0x0003e20000201400 */
[C---:B------:R-:W-:Y:S01]  /*1ad50*/  IMAD.IADD R5, R97.reuse, 0x1, -R52 ;  /* 0x0000000161057824 */ /* 0x040fe200078e0a34 */
[----:B------:R-:W-:Y:S01]  /*1ad60*/  HMMA.16816.F32.BF16 R72, R32, R6, R72 ;  /* 0x000000062048723c */ /* 0x000fe20000041848 */
[----:B-----5:R-:W-:-:S05]  /*1ad70*/  IMAD.IADD R25, R97, 0x1, -R36 ;  /* 0x0000000161197824 */ /* 0x020fca00078e0a24 */
[----:B------:R-:W-:Y:S02]  /*1ad80*/  IABS R4, R25 ;  /* 0x0000001900047213 */ /* 0x000fe40000000000 */
[----:B-1----:R-:W1:Y:S01]  /*1ad90*/  LDSM.16.M88.4 R24, [R216+0x6800] ;  /* 0x00680000d818783b */ /* 0x002e620000000200 */
[C---:B---3--:R-:W-:Y:S01]  /*1ada0*/  HMMA.16816.F32.BF16 R28, R48.reuse, R44, R28 ;  /* 0x0000002c301c723c */ /* 0x048fe2000004181c */
[----:B------:R3:W5:Y:S06]  /*1adb0*/  I2F R45, R4 ;  /* 0x00000004002d7306 */ /* 0x00076c0000201400 */
[----:B------:R-:W-:Y:S01]  /*1adc0*/  IABS R44, R5 ;  /* 0x00000005002c7213 */ /* 0x000fe20000000000 */
[----:B------:R-:W-:Y:S05]  /*1add0*/  HMMA.16816.F32.BF16 R56, R48, R46, R56 ;  /* 0x0000002e3038723c */ /* 0x000fea0000041838 */
[----:B------:R-:W1:Y:S03]  /*1ade0*/  I2F R44, R44 ;  /* 0x0000002c002c7306 */ /* 0x000e660000201400 */
[----:B--2---:R-:W-:Y:S01]  /*1adf0*/  HMMA.16816.F32.BF16 R68, R32, R8, R68 ;  /* 0x000000082044723c */ /* 0x004fe20000041844 */
[----:B---3--:R-:W-:-:S05]  /*1ae00*/  IMAD.IADD R4, R97, 0x1, -R55 ;  /* 0x0000000161047824 */ /* 0x008fca00078e0a37 */
[----:B------:R-:W-:Y:S01]  /*1ae10*/  IABS R5, R4 ;  /* 0x0000000400057213 */ /* 0x000fe20000000000 */
[C---:B------:R-:W-:Y:S01]  /*1ae20*/  IMAD.IADD R4, R97.reuse, 0x1, -R63 ;  /* 0x0000000161047824 */ /* 0x040fe200078e0a3f */
[----:B------:R-:W-:Y:S01]  /*1ae30*/  HMMA.16816.F32.BF16 R80, R32, R10, R80 ;  /* 0x0000000a2050723c */ /* 0x000fe20000041850 */
[C---:B------:R-:W-:Y:S02]  /*1ae40*/  IMAD.IADD R8, R97.reuse, 0x1, -R66 ;  /* 0x0000000161087824 */ /* 0x040fe400078e0a42 */
[----:B------:R-:W-:Y:S01]  /*1ae50*/  IMAD.MOV.U32 R12, RZ, RZ, R5 ;  /* 0x000000ffff0c7224 */ /* 0x000fe200078e0005 */
[----:B------:R-:W-:Y:S01]  /*1ae60*/  IABS R36, R4 ;  /* 0x0000000400247213 */ /* 0x000fe20000000000 */
[C---:B------:R-:W-:Y:S01]  /*1ae70*/  IMAD.IADD R4, R97.reuse, 0x1, -R87 ;  /* 0x0000000161047824 */ /* 0x040fe200078e0a57 */
[----:B------:R-:W-:Y:S01]  /*1ae80*/  IABS R8, R8 ;  /* 0x0000000800087213 */ /* 0x000fe20000000000 */
[----:B------:R-:W-:Y:S02]  /*1ae90*/  IMAD.IADD R10, R97, 0x1, -R86 ;  /* 0x00000001610a7824 */ /* 0x000fe400078e0a56 */
[C---:B----4-:R-:W-:Y:S01]  /*1aea0*/  FFMA.FTZ R28, -R0.reuse, R13, R28 ;  /* 0x0000000d001c7223 */ /* 0x050fe2000001011c */
[----:B------:R-:W-:Y:S01]  /*1aeb0*/  IABS R9, R4 ;  /* 0x0000000400097213 */ /* 0x000fe20000000000 */
[C---:B-----5:R-:W-:Y:S01]  /*1aec0*/  FFMA.FTZ R45, -R0.reuse, R45, R30 ;  /* 0x0000002d002d7223 */ /* 0x060fe2000001011e */
[----:B------:R-:W2:Y:S01]  /*1aed0*/  LDSM.16.M88.4 R4, [R216+0x7000] ;  /* 0x00700000d804783b */ /* 0x000ea20000000200 */
[----:B------:R-:W-:Y:S01]  /*1aee0*/  FFMA.FTZ R33, -R0, R37, R29 ;  /* 0x0000002500217223 */ /* 0x000fe2000001011d */
[----:B------:R3:W-:Y:S01]  /*1aef0*/  I2F R13, R9 ;  /* 0x00000009000d7306 */ /* 0x0007e20000201400 */
[----:B------:R-:W-:Y:S01]  /*1af00*/  FSEL R30, R28, -INF , !P3 ;  /* 0xff8000001c1e7808 */ /* 0x000fe20005800000 */
[----:B-1----:R-:W-:Y:S01]  /*1af10*/  HMMA.16816.F32.BF16 R20, R48, R24, R20 ;  /* 0x000000183014723c */ /* 0x002fe20000041814 */
[C---:B------:R-:W-:Y:S01]  /*1af20*/  FFMA.FTZ R42, -R0.reuse, R42, R56 ;  /* 0x0000002a002a7223 */ /* 0x040fe20000010138 */
[----:B------:R-:W-:Y:S01]  /*1af30*/  FSEL R32, R45, -INF , !P3 ;  /* 0xff8000002d207808 */ /* 0x000fe20005800000 */
[----:B------:R-:W-:Y:S01]  /*1af40*/  FFMA.FTZ R34, -R0, R43, R57 ;  /* 0x0000002b00227223 */ /* 0x000fe20000010139 */
[----:B------:R-:W-:-:S02]  /*1af50*/  FSEL R33, R33, -INF , !P2 ;  /* 0xff80000021217808 */ /* 0x000fc40005000000 */
[----:B------:R-:W1:Y:S01]  /*1af60*/  I2F R12, R12 ;  /* 0x0000000c000c7306 */ /* 0x000e620000201400 */
[C---:B------:R-:W-:Y:S01]  /*1af70*/  IMAD.IADD R25, R97.reuse, 0x1, -R65 ;  /* 0x0000000161197824 */ /* 0x040fe200078e0a41 */
[----:B------:R-:W-:Y:S01]  /*1af80*/  HMMA.16816.F32.BF16 R16, R48, R26, R16 ;  /* 0x0000001a3010723c */ /* 0x000fe20000041810 */
[----:B------:R-:W-:Y:S01]  /*1af90*/  FFMA.FTZ R24, -R0, R44, R31 ;  /* 0x0000002c00187223 */ /* 0x000fe2000001011f */
[----:B------:R-:W-:Y:S01]  /*1afa0*/  FSEL R34, R34, -INF , !P0 ;  /* 0xff80000022227808 */ /* 0x000fe20004000000 */
[----:B------:R-:W-:Y:S01]  /*1afb0*/  IMAD.IADD R31, R97, 0x1, -R85 ;  /* 0x00000001611f7824 */ /* 0x000fe200078e0a55 */
[----:B------:R-:W-:Y:S01]  /*1afc0*/  IABS R25, R25 ;  /* 0x0000001900197213 */ /* 0x000fe20000000000 */
[----:B---3--:R-:W-:Y:S01]  /*1afd0*/  IMAD.MOV.U32 R9, RZ, RZ, R8 ;  /* 0x000000ffff097224 */ /* 0x008fe200078e0008 */
[----:B------:R-:W-:Y:S01]  /*1afe0*/  IABS R8, R10 ;  /* 0x0000000a00087213 */ /* 0x000fe20000000000 */
[----:B------:R-:W3:Y:S01]  /*1aff0*/  I2F R36, R36 ;  /* 0x0000002400247306 */ /* 0x000ee20000201400 */
[----:B------:R-:W-:-:S02]  /*1b000*/  IABS R31, R31 ;  /* 0x0000001f001f7213 */ /* 0x000fc40000000000 */
[----:B------:R-:W-:Y:S01]  /*1b010*/  FSEL R24, R24, -INF , !P2 ;  /* 0xff80000018187808 */ /* 0x000fe20005000000 */
[----:B------:R-:W-:Y:S01]  /*1b020*/  IMAD.MOV.U32 R29, RZ, RZ, R8 ;  /* 0x000000ffff1d7224 */ /* 0x000fe200078e0008 */
[----:B------:R-:W-:Y:S01]  /*1b030*/  FSEL R27, R42, -INF , !P1 ;  /* 0xff8000002a1b7808 */ /* 0x000fe20004800000 */
[----:B-1----:R-:W-:Y:S01]  /*1b040*/  FFMA.FTZ R58, -R0, R12, R58 ;  /* 0x0000000c003a7223 */ /* 0x002fe2000001013a */
[-C--:B------:R-:W-:Y:S01]  /*1b050*/  ISETP.GE.AND P3, PT, R86, R166.reuse, PT ;  /* 0x000000a65600720c */ /* 0x080fe20003f66270 */
[----:B------:R1:W-:Y:S01]  /*1b060*/  I2F R28, R9 ;  /* 0x00000009001c7306 */ /* 0x0003e20000201400 */
[C---:B------:R-:W-:Y:S01]  /*1b070*/  FFMA.FTZ R13, -R0.reuse, R13, R22 ;  /* 0x0000000d000d7223 */ /* 0x040fe20000010116 */
[----:B------:R-:W-:Y:S01]  /*1b080*/  ISETP.GE.AND P2, PT, R65, R166, PT ;  /* 0x000000a64100720c */ /* 0x000fe20003f46270 */
[----:B------:R-:W-:Y:S01]  /*1b090*/  FFMA.FTZ R21, -R0, R38, R21 ;  /* 0x0000002600157223 */ /* 0x000fe20000010115 */
[----:B------:R-:W-:Y:S02]  /*1b0a0*/  FSEL R26, R58, -INF , !P1 ;  /* 0xff8000003a1a7808 */ /* 0x000fe40004800000 */
[----:B------:R-:W-:-:S02]  /*1b0b0*/  ISETP.GE.AND P1, PT, R85, R166, PT ;  /* 0x000000a65500720c */ /* 0x000fc40003f26270 */
[----:B------:R-:W-:Y:S01]  /*1b0c0*/  I2F R29, R29 ;  /* 0x0000001d001d7306 */ /* 0x000fe20000201400 */
[C---:B---3--:R-:W-:Y:S01]  /*1b0d0*/  FFMA.FTZ R36, -R0.reuse, R36, R59 ;  /* 0x0000002400247223 */ /* 0x048fe2000001013b */
[----:B------:R-:W-:Y:S01]  /*1b0e0*/  FSEL R13, R13, -INF , !P6 ;  /* 0xff8000000d0d7808 */ /* 0x000fe20007000000 */
[----:B------:R-:W-:Y:S01]  /*1b0f0*/  FFMA.FTZ R16, -R0, R60, R16 ;  /* 0x0000003c00107223 */ /* 0x000fe20000010110 */
[C---:B--2---:R-:W-:Y:S01]  /*1b100*/  HMMA.16816.F32.BF16 R76, R48.reuse, R4, R76 ;  /* 0x00000004304c723c */ /* 0x044fe2000004184c */
[----:B-1----:R-:W1:Y:S03]  /*1b110*/  LDSM.16.M88.4 R8, [R216+0x7800] ;  /* 0x00780000d808783b */ /* 0x002e660000000200 */
[----:B------:R2:W3:Y:S01]  /*1b120*/  I2F R12, R25 ;  /* 0x00000019000c7306 */ /* 0x0004e20000201400 */
[----:B------:R-:W-:Y:S02]  /*1b130*/  FSEL R16, R16, -INF , !P3 ;  /* 0xff80000010107808 */ /* 0x000fe40005800000 */
[----:B------:R-:W-:Y:S01]  /*1b140*/  IMAD.IADD R5, R97, 0x1, -R88 ;  /* 0x0000000161057824 */ /* 0x000fe200078e0a58 */
[----:B------:R-:W-:Y:S01]  /*1b150*/  HMMA.16816.F32.BF16 R72, R48, R6, R72 ;  /* 0x000000063048723c */ /* 0x000fe20000041848 */
[----:B------:R-:W-:-:S04]  /*1b160*/  DEPBAR.LE SB0, 0x0 ;  /* 0x000080000000791a */ /* 0x000fc80000000000 */
[----:B------:R-:W-:Y:S01]  /*1b170*/  IABS R5, R5 ;  /* 0x0000000500057213 */ /* 0x000fe20000000000 */
[----:B------:R-:W4:Y:S01]  /*1b180*/  I2F R31, R31 ;  /* 0x0000001f001f7306 */ /* 0x000f220000201400 */
[----:B------:R-:W-:-:S03]  /*1b190*/  IMAD.IADD R7, R97, 0x1, -R92 ;  /* 0x0000000161077824 */ /* 0x000fc600078e0a5c */
[----:B------:R-:W-:Y:S02]  /*1b1a0*/  IMAD.MOV.U32 R6, RZ, RZ, R5 ;  /* 0x000000ffff067224 */ /* 0x000fe400078e0005 */
[----:B------:R-:W-:Y:S01]  /*1b1b0*/  IABS R5, R7 ;  /* 0x0000000700057213 */ /* 0x000fe20000000000 */
[C---:B------:R-:W-:Y:S02]  /*1b1c0*/  IMAD.IADD R7, R97.reuse, 0x1, -R94 ;  /* 0x0000000161077824 */ /* 0x040fe400078e0a5e */
[----:B--2---:R-:W-:Y:S01]  /*1b1d0*/  IMAD.IADD R25, R97, 0x1, -R89 ;  /* 0x0000000161197824 */ /* 0x004fe200078e0a59 */
[----:B------:R-:W2:Y:S01]  /*1b1e0*/  I2F R6, R6 ;  /* 0x0000000600067306 */ /* 0x000ea20000201400 */
[C---:B---3--:R-:W-:Y:S01]  /*1b1f0*/  FFMA.FTZ R12, -R0.reuse, R12, R19 ;  /* 0x0000000c000c7223 */ /* 0x048fe20000010113 */
[----:B------:R-:W-:Y:S01]  /*1b200*/  IABS R22, R7 ;  /* 0x0000000700167213 */ /* 0x000fe20000000000 */
[C---:B------:R-:W-:Y:S01]  /*1b210*/  FFMA.FTZ R61, -R0.reuse, R61, R76 ;  /* 0x0000003d003d7223 */ /* 0x040fe2000001014c */
[----:B------:R-:W-:Y:S01]  /*1b220*/  IABS R4, R25 ;  /* 0x0000001900047213 */ /* 0x000fe20000000000 */
[----:B------:R-:W-:Y:S01]  /*1b230*/  FFMA.FTZ R64, -R0, R64, R77 ;  /* 0x0000004000407223 */ /* 0x000fe2000001014d */
[----:B------:R-:W-:Y:S01]  /*1b240*/  FSEL R25, R36, -INF , !P0 ;  /* 0xff80000024197808 */ /* 0x000fe20004000000 */
[C---:B----4-:R-:W-:Y:S01]  /*1b250*/  FFMA.FTZ R31, -R0.reuse, R31, R78 ;  /* 0x0000001f001f7223 */ /* 0x050fe2000001014e */
[----:B------:R-:W3:Y:S01]  /*1b260*/  I2F R7, R5 ;  /* 0x0000000500077306 */ /* 0x000ee20000201400 */
[----:B------:R-:W-:Y:S01]  /*1b270*/  IMAD.MOV.U32 R35, RZ, RZ, R4 ;  /* 0x000000ffff237224 */ /* 0x000fe200078e0004 */
[----:B------:R-:W-:Y:S01]  /*1b280*/  ISETP.GE.AND P0, PT, R89, R166, PT ;  /* 0x000000a65900720c */ /* 0x000fe20003f06270 */
[----:B------:R-:W-:Y:S01]  /*1b290*/  FFMA.FTZ R4, -R0, R54, R20 ;  /* 0x0000003600047223 */ /* 0x000fe20000010114 */
[----:B------:R-:W-:Y:S01]  /*1b2a0*/  FSEL R12, R12, -INF , !P2 ;  /* 0xff8000000c0c7808 */ /* 0x000fe20005000000 */
[C---:B------:R-:W-:Y:S01]  /*1b2b0*/  FFMA.FTZ R72, -R0.reuse, R84, R72 ;  /* 0x0000005400487223 */ /* 0x040fe20000010148 */
[----:B------:R-:W-:Y:S01]  /*1b2c0*/  FSEL R179, R61, -INF , !P1 ;  /* 0xff8000003db37808 */ /* 0x000fe20004800000 */
[----:B------:R-:W-:Y:S01]  /*1b2d0*/  FFMA.FTZ R67, -R0, R67, R73 ;  /* 0x0000004300437223 */ /* 0x000fe20000010149 */
[----:B------:R-:W4:Y:S01]  /*1b2e0*/  I2F R20, R35 ;  /* 0x0000002300147306 */ /* 0x000f220000201400 */
[----:B------:R-:W-:Y:S01]  /*1b2f0*/  FSEL R4, R4, -INF , !P6 ;  /* 0xff80000004047808 */ /* 0x000fe20007000000 */
[----:B--2---:R-:W-:Y:S01]  /*1b300*/  FFMA.FTZ R6, -R0, R6, R74 ;  /* 0x0000000600067223 */ /* 0x004fe2000001014a */
[----:B------:R-:W-:Y:S01]  /*1b310*/  FSEL R183, R31, -INF , !P1 ;  /* 0xff8000001fb77808 */ /* 0x000fe20004800000 */
[----:B-1----:R-:W-:Y:S01]  /*1b320*/  HMMA.16816.F32.BF16 R68, R48, R8, R68 ;  /* 0x000000083044723c */ /* 0x002fe20000041844 */
[----:B------:R-:W-:-:S02]  /*1b330*/  FSEL R180, R64, -INF , !P0 ;  /* 0xff80000040b47808 */ /* 0x000fc40004000000 */
[----:B------:R-:W-:Y:S01]  /*1b340*/  ISETP.GE.AND P6, PT, R88, R166, PT ;  /* 0x000000a65800720c */ /* 0x000fe20003fc6270 */
[C---:B---3--:R-:W-:Y:S01]  /*1b350*/  FFMA.FTZ R7, -R0.reuse, R7, R75 ;  /* 0x0000000700077223 */ /* 0x048fe2000001014b */
[----:B------:R-:W-:Y:S02]  /*1b360*/  FSEL R5, R21, -INF , !P4 ;  /* 0xff80000015057808 */ /* 0x000fe40006000000 */
[C---:B------:R-:W-:Y:S01]  /*1b370*/  FFMA.FTZ R8, -R0.reuse, R29, R18 ;  /* 0x0000001d00087223 */ /* 0x040fe20000010112 */
[----:B------:R-:W-:Y:S01]  /*1b380*/  HMMA.16816.F32.BF16 R80, R48, R10, R80 ;  /* 0x0000000a3050723c */ /* 0x000fe20000041850 */
[----:B------:R-:W-:Y:S01]  /*1b390*/  FFMA.FTZ R9, -R0, R28, R23 ;  /* 0x0000001c00097223 */ /* 0x000fe20000010117 */
[-C--:B------:R-:W-:Y:S01]  /*1b3a0*/  ISETP.GE.AND P1, PT, R93, R166.reuse, PT ;  /* 0x000000a65d00720c */ /* 0x080fe20003f26270 */
[----:B------:R-:W-:Y:S01]  /*1b3b0*/  IMAD.MOV.U32 R18, RZ, RZ, R22 ;  /* 0x000000ffff127224 */ /* 0x000fe200078e0016 */
[----:B------:R-:W-:Y:S01]  /*1b3c0*/  FSEL R8, R8, -INF , !P3 ;  /* 0xff80000008087808 */ /* 0x000fe20005800000 */
[----:B------:R-:W-:Y:S01]  /*1b3d0*/  IMAD.IADD R23, R97, 0x1, -R90 ;  /* 0x0000000161177824 */ /* 0x000fe200078e0a5a */
[----:B------:R-:W-:Y:S01]  /*1b3e0*/  FSEL R9, R9, -INF , !P4 ;  /* 0xff80000009097808 */ /* 0x000fe20006000000 */
[C---:B------:R-:W-:Y:S01]  /*1b3f0*/  IMAD.IADD R22, R97.reuse, 0x1, -R93 ;  /* 0x0000000161167824 */ /* 0x040fe200078e0a5d */
[----:B------:R-:W-:Y:S01]  /*1b400*/  ISETP.GE.AND P4, PT, R92, R166, PT ;  /* 0x000000a65c00720c */ /* 0x000fe20003f86270 */
[----:B------:R-:W-:Y:S01]  /*1b410*/  IMAD.IADD R97, R97, 0x1, -R95 ;  /* 0x0000000161617824 */ /* 0x000fe200078e0a5f */
[----:B------:R-:W-:Y:S01]  /*1b420*/  IABS R21, R23 ;  /* 0x0000001700157213 */ /* 0x000fe20000000000 */
[----:B------:R-:W-:Y:S01]  /*1b430*/  FFMA.FTZ R10, -R0, R53, R17 ;  /* 0x00000035000a7223 */ /* 0x000fe20000010111 */
[----:B------:R-:W-:Y:S01]  /*1b440*/  IABS R22, R22 ;  /* 0x0000001600167213 */ /* 0x000fe20000000000 */
[----:B------:R-:W1:Y:S01]  /*1b450*/  I2F R18, R18 ;  /* 0x0000001200127306 */ /* 0x000e620000201400 */
[----:B------:R-:W-:Y:S01]  /*1b460*/  IABS R97, R97 ;  /* 0x0000006100617213 */ /* 0x000fe20000000000 */
[----:B------:R-:W-:Y:S01]  /*1b470*/  IMAD.MOV.U32 R11, RZ, RZ, R21 ;  /* 0x000000ffff0b7224 */ /* 0x000fe200078e0015 */
[----:B------:R-:W-:Y:S01]  /*1b480*/  FSEL R10, R10, -INF , !P2 ;  /* 0xff8000000a0a7808 */ /* 0x000fe20005000000 */
[----:B------:R-:W-:Y:S01]  /*1b490*/  IMAD.MOV.U32 R17, RZ, RZ, R22 ;  /* 0x000000ffff117224 */ /* 0x000fe200078e0016 */
[-C--:B------:R-:W-:Y:S01]  /*1b4a0*/  ISETP.GE.AND P3, PT, R94, R166.reuse, PT ;  /* 0x000000a65e00720c */ /* 0x080fe20003f66270 */
[----:B------:R-:W-:Y:S01]  /*1b4b0*/  IMAD.MOV.U32 R28, RZ, RZ, R97 ;  /* 0x000000ffff1c7224 */ /* 0x000fe200078e0061 */
[----:B------:R-:W-:Y:S01]  /*1b4c0*/  ISETP.GE.AND P2, PT, R90, R166, PT ;  /* 0x000000a65a00720c */ /* 0x000fe20003f46270 */
[----:B------:R-:W2:Y:S01]  /*1b4d0*/  I2F R11, R11 ;  /* 0x0000000b000b7306 */ /* 0x000ea20000201400 */
[----:B----4-:R-:W-:Y:S01]  /*1b4e0*/  FFMA.FTZ R20, -R0, R20, R79 ;  /* 0x0000001400147223 */ /* 0x010fe2000001014f */
[----:B------:R-:W-:Y:S01]  /*1b4f0*/  FSEL R181, R72, -INF , !P6 ;  /* 0xff80000048b57808 */ /* 0x000fe20007000000 */
[----:B------:R-:W-:Y:S01]  /*1b500*/  FFMA.FTZ R68, -R0, R91, R68 ;  /* 0x0000005b00447223 */ /* 0x000fe20000010144 */
[----:B------:R-:W-:Y:S01]  /*1b510*/  FSEL R189, R6, -INF , !P6 ;  /* 0xff80000006bd7808 */ /* 0x000fe20007000000 */
[----:B------:R-:W-:Y:S01]  /*1b520*/  FFMA.FTZ R69, -R0, R96, R69 ;  /* 0x0000006000457223 */ /* 0x000fe20000010145 */
[----:B------:R-:W-:Y:S01]  /*1b530*/  FSEL R186, R20, -INF , !P0 ;  /* 0xff80000014ba7808 */ /* 0x000fe20004000000 */
[C---:B------:R-:W-:Y:S01]  /*1b540*/  FFMA.FTZ R62, -R0.reuse, R62, R80 ;  /* 0x0000003e003e7223 */ /* 0x040fe20000010150 */
[----:B------:R-:W3:Y:S01]  /*1b550*/  I2F R17, R17 ;  /* 0x0000001100117306 */ /* 0x000ee20000201400 */
[C---:B------:R-:W-:Y:S01]  /*1b560*/  FFMA.FTZ R81, -R0.reuse, R98, R81 ;  /* 0x0000006200517223 */ /* 0x040fe20000010151 */
[----:B------:R-:W-:Y:S01]  /*1b570*/  ISETP.GE.AND P0, PT, R95, R166, PT ;  /* 0x000000a65f00720c */ /* 0x000fe20003f06270 */
[----:B-1----:R-:W-:Y:S01]  /*1b580*/  FFMA.FTZ R18, -R0, R18, R70 ;  /* 0x0000001200127223 */ /* 0x002fe20000010146 */
[----:B------:R-:W-:-:S02]  /*1b590*/  FSEL R182, R67, -INF , !P4 ;  /* 0xff80000043b67808 */ /* 0x000fc40006000000 */
[----:B------:R-:W-:Y:S02]  /*1b5a0*/  FSEL R190, R7, -INF , !P4 ;  /* 0xff80000007be7808 */ /* 0x000fe40006000000 */
[----:B------:R-:W1:Y:S01]  /*1b5b0*/  I2F R28, R28 ;  /* 0x0000001c001c7306 */ /* 0x000e620000201400 */
[----:B--2---:R-:W-:Y:S01]  /*1b5c0*/  FFMA.FTZ R11, -R0, R11, R71 ;  /* 0x0000000b000b7223 */ /* 0x004fe20000010147 */
[----:B------:R-:W-:Y:S02]  /*1b5d0*/  FSEL R195, R68, -INF , !P3 ;  /* 0xff80000044c37808 */ /* 0x000fe40005800000 */
[----:B------:R-:W-:Y:S02]  /*1b5e0*/  FSEL R188, R18, -INF , !P3 ;  /* 0xff80000012bc7808 */ /* 0x000fe40005800000 */
[----:B------:R-:W-:Y:S01]  /*1b5f0*/  FSEL R194, R69, -INF , !P2 ;  /* 0xff80000045c27808 */ /* 0x000fe20005000000 */
[----:B---3--:R-:W-:Y:S01]  /*1b600*/  FFMA.FTZ R17, -R0, R17, R82 ;  /* 0x0000001100117223 */ /* 0x008fe20000010152 */
[----:B------:R-:W-:-:S02]  /*1b610*/  FSEL R187, R11, -INF , !P2 ;  /* 0xff8000000bbb7808 */ /* 0x000fc40005000000 */
[----:B------:R-:W-:Y:S02]  /*1b620*/  FSEL R192, R62, -INF , !P1 ;  /* 0xff8000003ec07808 */ /* 0x000fe40004800000 */
[----:B------:R-:W-:Y:S02]  /*1b630*/  FSEL R29, R17, -INF , !P1 ;  /* 0xff800000111d7808 */ /* 0x000fe40004800000 */
[----:B------:R-:W-:Y:S01]  /*1b640*/  FSEL R191, R81, -INF , !P0 ;  /* 0xff80000051bf7808 */ /* 0x000fe20004000000 */
[----:B-1----:R-:W-:-:S05]  /*1b650*/  FFMA.FTZ R28, -R0, R28, R83 ;  /* 0x0000001c001c7223 */ /* 0x002fca0000010153 */
        /* <DEDUP_REMOVED lines=69> */
.L_x_5952:
[----:B------:R-:W2:Y:S02]  /*1bab0*/  LD.E R6, [R14.64+0x38] ;  /* 0x000038060e067980 */ /* 0x000ea4000c101900 */
[----:B--2---:R-:W-:-:S04]  /*1bac0*/  LEA R6, -R6, RZ, 0x6 ;  /* 0x000000ff06067211 */ /* 0x004fc800078e31ff */
[----:B------:R-:W-:Y:S02]  /*1bad0*/  SHF.R.S32.HI R3, RZ, 0x1f, R6 ;  /* 0x0000001fff037819 */ /* 0x000fe40000011406 */
.L_x_5953:
[----:B------:R-:W-:Y:S05]  /*1bae0*/  BSYNC B0 ;  /* 0x0000000000007941 */ /* 0x000fea0003800000 */
.L_x_5951:
        /* <DEDUP_REMOVED lines=127> */
.L_x_5950:
[----:B------:R-:W-:Y:S05]  /*1c2e0*/  BSYNC B1 ;  /* 0x0000000000017941 */ /* 0x000fea0003800000 */
.L_x_5949:
[----:B------:R-:W2:Y:S01]  /*1c2f0*/  LD.E R31, [R14.64+0xdc] ;  /* 0x0000dc060e1f7980 */ /* 0x000ea2000c101900 */
        /* <DEDUP_REMOVED lines=30> */
[----:B------:R-:W-:Y:S01]  /*1c4e0*/  SHF.L.U32 R230, R41, 0x1, RZ ;  /* 0x0000000129e67819 */ /* 0x000fe200000006ff */
[----:B------:R-:W3:Y:S03]  /*1c4f0*/  SHFL.BFLY PT, R6, R11, 0x2, 0x1f ;  /* 0x0c401f000b067f89 */ /* 0x000ee600000e0000 */
[-C--:B------:R-:W-:Y:S01]  /*1c500*/  LEA R229, R40, R230.reuse, 0x1 ;  /* 0x000000e628e57211 */ /* 0x080fe200078e08ff */
[----:B------:R-:W4:Y:S01]  /*1c510*/  SHFL.BFLY PT, R3, R7, 0x2, 0x1f ;  /* 0x0c401f0007037f89 */ /* 0x000f2200000e0000 */
[----:B------:R-:W-:-:S02]  /*1c520*/  LEA R228, R39, R230, 0x1 ;  /* 0x000000e627e47211 */ /* 0x000fc400078e08ff */
        /* <DEDUP_REMOVED lines=16> */
[----:B------:R-:W-:-:S03]  /*1c630*/  FSETP.NEU.FTZ.AND P0, PT, R165, -INF , PT ;  /* 0xff800000a500780b */ /* 0x000fc60003f1d000 */
[----:B------:R-:W1:Y:S01]  /*1c640*/  LDSM.16.MT88.4 R112, [R228+0x14000] ;  /* 0x01400000e470783b */ /* 0x000e620000004200 */
[----:B---3--:R-:W-:-:S03]  /*1c650*/  FMNMX.FTZ R164, R3, R164, !PT ;  /* 0x000000a403a47209 */ /* 0x008fc60007810000 */
[----:B------:R-:W3:Y:S04]  /*1c660*/  LDSM.16.MT88.4 R120, [R227+0x14000] ;  /* 0x01400000e378783b */ /* 0x000ee80000004200 */
[----:B------:R-:W1:Y:S04]  /*1c670*/  LDSM.16.MT88.4 R128, [R230+0x16000] ;  /* 0x01600000e680783b */ /* 0x000e680000004200 */
[----:B------:R-:W1:Y:S04]  /*1c680*/  LDSM.16.MT88.4 R136, [R229+0x16000] ;  /* 0x01600000e588783b */ /* 0x000e680000004200 */
[----:B------:R-:W1:Y:S04]  /*1c690*/  LDSM.16.MT88.4 R152, [R228+0x16000] ;  /* 0x01600000e498783b */ /* 0x000e680000004200 */
[----:B------:R-:W-:Y:S01]  /*1c6a0*/  LDSM.16.MT88.4 R20, [R227+0x10800] ;  /* 0x01080000e314783b */ /* 0x000fe20000004200 */
[----:B--2---:R-:W-:-:S05]  /*1c6b0*/  FMUL.FTZ R193, R31, R165 ;  /* 0x000000a51fc17220 */ /* 0x004fca0000410000 */
[----:B------:R-:W-:Y:S02]  /*1c6c0*/  FSEL R193, R193, RZ, P0 ;  /* 0x000000ffc1c17208 */ /* 0x000fe40000000000 */
[----:B------:R-:W-:-:S03]  /*1c6d0*/  FSETP.NEU.FTZ.AND P0, PT, R164, -INF , PT ;  /* 0xff800000a400780b */ /* 0x000fc60003f1d000 */
[-CC-:B------:R-:W-:Y:S02]  /*1c6e0*/  FFMA.FTZ R175, R30, R31.reuse, -R193.reuse ;  /* 0x0000001f1eaf7223 */ /* 0x180fe400000108c1 */
[----:B------:R-:W-:Y:S02]  /*1c6f0*/  FMUL.FTZ R30, R31, R164 ;  /* 0x000000a41f1e7220 */ /* 0x000fe40000410000 */
[-CC-:B------:R-:W-:Y:S02]  /*1c700*/  FFMA.FTZ R174, R33, R31.reuse, -R193.reuse ;  /* 0x0000001f21ae7223 */ /* 0x180fe400000108c1 */
[-CC-:B------:R-:W-:Y:S01]  /*1c710*/  FFMA.FTZ R173, R27, R31.reuse, -R193.reuse ;  /* 0x0000001f1bad7223 */ /* 0x180fe200000108c1 */
[----:B------:R-:W-:Y:S01]  /*1c720*/  FSEL R30, R30, RZ, P0 ;  /* 0x000000ff1e1e7208 */ /* 0x000fe20000000000 */
[-CC-:B------:R-:W-:Y:S01]  /*1c730*/  FFMA.FTZ R169, R34, R31.reuse, -R193.reuse ;  /* 0x0000001f22a97223 */ /* 0x180fe200000108c1 */
[----:B------:R-:W-:Y:S01]  /*1c740*/  MUFU.EX2 R175, R175 ;  /* 0x000000af00af7308 */ /* 0x000fe20000000800 */
[----:B------:R-:W-:-:S02]  /*1c750*/  FFMA.FTZ R172, R4, R31, -R193 ;  /* 0x0000001f04ac7223 */ /* 0x000fc400000108c1 */
[-CC-:B------:R-:W-:Y:S02]  /*1c760*/  FFMA.FTZ R177, R32, R31.reuse, -R30.reuse ;  /* 0x0000001f20b17223 */ /* 0x180fe4000001081e */
[-CC-:B------:R-:W-:Y:S02]  /*1c770*/  FFMA.FTZ R176, R24, R31.reuse, -R30.reuse ;  /* 0x0000001f18b07223 */ /* 0x180fe4000001081e */
[-CC-:B------:R-:W-:Y:S01]  /*1c780*/  FFMA.FTZ R178, R26, R31.reuse, -R30.reuse ;  /* 0x0000001f1ab27223 */ /* 0x180fe2000001081e */
[----:B------:R-:W2:Y:S01]  /*1c790*/  MUFU.EX2 R174, R174 ;  /* 0x000000ae00ae7308 */ /* 0x000ea20000000800 */
[-C--:B------:R-:W-:Y:S02]  /*1c7a0*/  FFMA.FTZ R171, R25, R31.reuse, -R30 ;  /* 0x0000001f19ab7223 */ /* 0x080fe4000001081e */
[-CC-:B------:R-:W-:Y:S01]  /*1c7b0*/  FFMA.FTZ R168, R5, R31.reuse, -R193.reuse ;  /* 0x0000001f05a87223 */ /* 0x180fe200000108c1 */
[----:B------:R-:W-:Y:S01]  /*1c7c0*/  LDSM.16.MT88.4 R24, [R227+0x12800] ;  /* 0x01280000e318783b */ /* 0x000fe20000004200 */
[----:B------:R-:W-:-:S02]  /*1c7d0*/  FFMA.FTZ R32, R10, R31, -R193 ;  /* 0x0000001f0a207223 */ /* 0x000fc400000108c1 */
[-CC-:B------:R-:W-:Y:S01]  /*1c7e0*/  FFMA.FTZ R34, R9, R31.reuse, -R30.reuse ;  /* 0x0000001f09227223 */ /* 0x180fe2000001081e */
[----:B------:R-:W1:Y:S01]  /*1c7f0*/  LDSM.16.MT88.4 R4, [R227+0x16000] ;  /* 0x01600000e304783b */ /* 0x000e620000004200 */
[----:B------:R-:W-:Y:S01]  /*1c800*/  MUFU.EX2 R173, R173 ;  /* 0x000000ad00ad7308 */ /* 0x000fe20000000800 */
[-CC-:B------:R-:W-:Y:S02]  /*1c810*/  FFMA.FTZ R33, R8, R31.reuse, -R30.reuse ;  /* 0x0000001f08217223 */ /* 0x180fe4000001081e */
[----:B------:R-:W1:Y:S01]  /*1c820*/  LDSM.16.MT88.4 R8, [R229+0x10800] ;  /* 0x01080000e508783b */ /* 0x000e620000004200 */
[-CC-:B------:R-:W-:Y:S02]  /*1c830*/  FFMA.FTZ R35, R16, R31.reuse, -R193.reuse ;  /* 0x0000001f10237223 */ /* 0x180fe400000108c1 */
[--C-:B------:R-:W-:Y:S01]  /*1c840*/  FFMA.FTZ R170, R13, R31, -R30.reuse ;  /* 0x0000001f0daa7223 */ /* 0x100fe2000001081e */
[----:B--2---:R-:W-:Y:S01]  /*1c850*/  F2FP.BF16.PACK_AB R144, R174, R175 ;  /* 0x000000afae90723e */ /* 0x004fe200000010ff */
[----:B------:R-:W2:Y:S01]  /*1c860*/  MUFU.EX2 R169, R169 ;  /* 0x000000a900a97308 */ /* 0x000ea20000000800 */
[-C--:B------:R-:W-:Y:S01]  /*1c870*/  FFMA.FTZ R3, R12, R31.reuse, -R30 ;  /* 0x0000001f0c037223 */ /* 0x080fe2000001081e */
[----:B------:R-:W1:Y:S01]  /*1c880*/  LDSM.16.MT88.4 R16, [R230+0x10800] ;  /* 0x01080000e610783b */ /* 0x000e620000004200 */
[----:B------:R-:W-:-:S02]  /*1c890*/  FFMA.FTZ R179, R179, R31, -R193 ;  /* 0x0000001fb3b37223 */ /* 0x000fc400000108c1 */
[-CC-:B------:R-:W-:Y:S01]  /*1c8a0*/  FFMA.FTZ R180, R180, R31.reuse, -R193.reuse ;  /* 0x0000001fb4b47223 */ /* 0x180fe200000108c1 */
[----:B------:R-:W1:Y:S01]  /*1c8b0*/  LDSM.16.MT88.4 R12, [R228+0x10800] ;  /* 0x01080000e40c783b */ /* 0x000e620000004200 */
[-CC-:B------:R-:W-:Y:S01]  /*1c8c0*/  FFMA.FTZ R181, R181, R31.reuse, -R193.reuse ;  /* 0x0000001fb5b57223 */ /* 0x180fe200000108c1 */
[----:B------:R-:W-:Y:S01]  /*1c8d0*/  MUFU.EX2 R177, R177 ;  /* 0x000000b100b17308 */ /* 0x000fe20000000800 */
[-C--:B------:R-:W-:Y:S02]  /*1c8e0*/  FFMA.FTZ R182, R182, R31.reuse, -R193 ;  /* 0x0000001fb6b67223 */ /* 0x080fe400000108c1 */
[-CC-:B------:R-:W-:Y:S02]  /*1c8f0*/  FFMA.FTZ R183, R183, R31.reuse, -R30.reuse ;  /* 0x0000001fb7b77223 */ /* 0x180fe4000001081e */
[-CC-:B------:R-:W-:Y:S02]  /*1c900*/  FFMA.FTZ R186, R186, R31.reuse, -R30.reuse ;  /* 0x0000001fbaba7223 */ /* 0x180fe4000001081e */
[--C-:B------:R-:W-:Y:S01]  /*1c910*/  FFMA.FTZ R189, R189, R31, -R30.reuse ;  /* 0x0000001fbdbd7223 */ /* 0x100fe2000001081e */
[----:B------:R-:W3:Y:S01]  /*1c920*/  MUFU.EX2 R176, R176 ;  /* 0x000000b000b07308 */ /* 0x000ee20000000800 */
[----:B--2---:R-:W-:Y:S01]  /*1c930*/  F2FP.BF16.PACK_AB R146, R169, R173 ;  /* 0x000000ada992723e */ /* 0x004fe200000010ff */
[----:B------:R-:W-:-:S02]  /*1c940*/  FFMA.FTZ R190, R190, R31, -R30 ;  /* 0x0000001fbebe7223 */ /* 0x000fc4000001081e */
[-CC-:B------:R-:W-:Y:S02]  /*1c950*/  FFMA.FTZ R250, R191, R31.reuse, -R193.reuse ;  /* 0x0000001fbffa7223 */ /* 0x180fe400000108c1 */
[-CC-:B------:R-:W-:Y:S02]  /*1c960*/  FFMA.FTZ R195, R195, R31.reuse, -R193.reuse ;  /* 0x0000001fc3c37223 */ /* 0x180fe400000108c1 */
[----:B------:R-:W-:Y:S01]  /*1c970*/  MUFU.EX2 R178, R178 ;  /* 0x000000b200b27308 */ /* 0x000fe20000000800 */
[-CC-:B------:R-:W-:Y:S02]  /*1c980*/  FFMA.FTZ R194, R194, R31.reuse, -R193.reuse ;  /* 0x0000001fc2c27223 */ /* 0x180fe400000108c1 */
[-C--:B------:R-:W-:Y:S02]  /*1c990*/  FFMA.FTZ R192, R192, R31.reuse, -R193 ;  /* 0x0000001fc0c07223 */ /* 0x080fe400000108c1 */
[-CC-:B------:R-:W-:Y:S02]  /*1c9a0*/  FFMA.FTZ R188, R188, R31.reuse, -R30.reuse ;  /* 0x0000001fbcbc7223 */ /* 0x180fe4000001081e */
[--C-:B------:R-:W-:Y:S01]  /*1c9b0*/  FFMA.FTZ R187, R187, R31, -R30.reuse ;  /* 0x0000001fbbbb7223 */ /* 0x100fe2000001081e */
[----:B------:R-:W2:Y:S01]  /*1c9c0*/  MUFU.EX2 R171, R171 ;  /* 0x000000ab00ab7308 */ /* 0x000ea20000000800 */
[----:B---3--:R-:W-:Y:S01]  /*1c9d0*/  F2FP.BF16.PACK_AB R145, R176, R177 ;  /* 0x000000b1b091723e */ /* 0x008fe200000010ff */
[----:B------:R-:W-:-:S02]  /*1c9e0*/  FFMA.FTZ R191, R29, R31, -R30 ;  /* 0x0000001f1dbf7223 */ /* 0x000fc4000001081e */
[----:B------:R-:W-:Y:S02]  /*1c9f0*/  FFMA.FTZ R249, R28, R31, -R30 ;  /* 0x0000001f1cf97223 */ /* 0x000fe4000001081e */
[----:B------:R-:W-:Y:S01]  /*1ca00*/  FADD.FTZ R174, R175, R174 ;  /* 0x000000aeafae7221 */ /* 0x000fe20000010000 */
[----:B------:R-:W-:Y:S01]  /*1ca10*/  LDSM.16.MT88.4 R28, [R230+0x15800] ;  /* 0x01580000e61c783b */ /* 0x000fe20000004200 */
[----:B------:R-:W-:Y:S01]  /*1ca20*/  MUFU.EX2 R172, R172 ;  /* 0x000000ac00ac7308 */ /* 0x000fe20000000800 */
[----:B------:R-:W-:Y:S02]  /*1ca30*/  FADD.FTZ R176, R177, R176 ;  /* 0x000000b0b1b07221 */ /* 0x000fe40000010000 */
        /* <DEDUP_REMOVED lines=18> */
[C---:B----4-:R-:W-:Y:S02]  /*1cb60*/  HMMA.16816.F32.BF16 R68, R144.reuse, R72, RZ ;  /* 0x000000489044723c */ /* 0x050fe400000418ff */
[----:B------:R-:W-:Y:S06]  /*1cb70*/  MUFU.EX2 R179, R179 ;  /* 0x000000b300b37308 */ /* 0x000fec0000000800 */
[C---:B-----5:R-:W-:Y:S02]  /*1cb80*/  HMMA.16816.F32.BF16 R76, R144.reuse, R80, RZ ;  /* 0x00000050904c723c */ /* 0x060fe400000418ff */
[----:B------:R-:W4:Y:S06]  /*1cb90*/  MUFU.EX2 R180, R180 ;  /* 0x000000b400b47308 */ /* 0x000f2c0000000800 */
[C---:B------:R-:W-:Y:S02]  /*1cba0*/  HMMA.16816.F32.BF16 R84, R144.reuse, R88, RZ ;  /* 0x000000589054723c */ /* 0x040fe400000418ff */
[----:B------:R-:W-:Y:S06]  /*1cbb0*/  MUFU.EX2 R181, R181 ;  /* 0x000000b500b57308 */ /* 0x000fec0000000800 */
[C---:B------:R-:W-:Y:S02]  /*1cbc0*/  HMMA.16816.F32.BF16 R92, R144.reuse, R96, RZ ;  /* 0x00000060905c723c */ /* 0x040fe400000418ff */
[----:B------:R-:W-:Y:S06]  /*1cbd0*/  MUFU.EX2 R182, R182 ;  /* 0x000000b600b67308 */ /* 0x000fec0000000800 */
[C---:B-1----:R-:W-:Y:S02]  /*1cbe0*/  HMMA.16816.F32.BF16 R100, R144.reuse, R104, RZ ;  /* 0x000000689064723c */ /* 0x042fe400000418ff */
[----:B------:R-:W-:Y:S06]  /*1cbf0*/  MUFU.EX2 R183, R183 ;  /* 0x000000b700b77308 */ /* 0x000fec0000000800 */
[C---:B------:R-:W-:Y:S02]  /*1cc00*/  HMMA.16816.F32.BF16 R108, R144.reuse, R112, RZ ;  /* 0x00000070906c723c */ /* 0x040fe400000418ff */
        /* <DEDUP_REMOVED lines=84> */
[----:B------:R-:W-:Y:S07]  /*1d150*/  LDSM.16.MT88.4 R16, [R230+0x11000] ;  /* 0x01100000e610783b */ /* 0x000fee0000004200 */
[C---:B-1----:R-:W-:Y:S08]  /*1d160*/  HMMA.16816.F32.BF16 R140, R4.reuse, R12, R140 ;  /* 0x0000000c048c723c */ /* 0x042ff0000004188c */
[C---:B------:R-:W-:Y:S01]  /*1d170*/  HMMA.16816.F32.BF16 R152, R4.reuse, R14, R152 ;  /* 0x0000000e0498723c */ /* 0x040fe20000041898 */
[----:B------:R-:W1:Y:S07]  /*1d180*/  LDSM.16.MT88.4 R12, [R228+0x11000] ;  /* 0x01100000e40c783b */ /* 0x000e6e0000004200 */
        /* <DEDUP_REMOVED lines=27> */
[C---:B------:R-:W-:Y:S08]  /*1d340*/  HMMA.16816.F32.BF16 R160, R4.reuse, R16, R160 ;  /* 0x0000001004a0723c */ /* 0x040ff000000418a0 */
        /* <DEDUP_REMOVED lines=55> */
[----:B------:R-:W4:Y:S07]  /*1d6c0*/  LDSM.16.MT88.4 R16, [R228+0x13800] ;  /* 0x01380000e410783b */ /* 0x000f2e0000004200 */
[C---:B---3--:R-:W-:Y:S08]  /*1d6d0*/  HMMA.16816.F32.BF16 R52, R4.reuse, R24, R52 ;  /* 0x000000180434723c */ /* 0x048ff00000041834 */
        /* <DEDUP_REMOVED lines=28> */
[C---:B-1----:R-:W-:Y:S08]  /*1d8a0*/  HMMA.16816.F32.BF16 R140, R4.reuse, R12, R140 ;  /* 0x0000000c048c723c */ /* 0x042ff0000004188c */
[C---:B------:R-:W-:Y:S08]  /*1d8b0*/  HMMA.16816.F32.BF16 R152, R4.reuse, R14, R152 ;  /* 0x0000000e0498723c */ /* 0x040ff00000041898 */
[C---:B--2---:R-:W-:Y:S08]  /*1d8c0*/  HMMA.16816.F32.BF16 R148, R4.reuse, R8, R148 ;  /* 0x000000080494723c */ /* 0x044ff00000041894 */
        /* <DEDUP_REMOVED lines=9> */
.L_x_5963:
        /* <DEDUP_REMOVED lines=76> */
.L_x_5956:
[----:B------:R-:W-:Y:S02]  /*1de20*/  ULDC.64 UR4, c[0x0][0x118] ;  /* 0x0000460000047ab9 */ /* 0x000fe40000000a00 */
[----:B------:R-:W2:Y:S02]  /*1de30*/  LD.E R8, [R166.64+0x40] ;  /* 0x00004004a6087980 */ /* 0x000ea4000c101900 */
[----:B--2---:R-:W-:Y:S04]  /*1de40*/  LEA R8, -R8, RZ, 0x6 ;  /* 0x000000ff08087211 */ /* 0x004fe800078e31ff */
[----:B------:R-:W-:Y:S02]  /*1de50*/  SHF.R.S32.HI R4, RZ, 0x1f, R8 ;  /* 0x0000001fff047819 */ /* 0x000fe40000011408 */
.L_x_5957:
[----:B------:R-:W-:Y:S05]  /*1de60*/  BSYNC B0 ;  /* 0x0000000000007941 */ /* 0x000fea0003800000 */
.L_x_5955:
        /* <DEDUP_REMOVED lines=403> */
.L_x_5961:
[----:B------:R-:W-:Y:S02]  /*1f7a0*/  ULDC.64 UR4, c[0x0][0x118] ;  /* 0x0000460000047ab9 */ /* 0x000fe40000000a00 */
[----:B------:R-:W2:Y:S02]  /*1f7b0*/  LD.E R170, [R166.64+0x38] ;  /* 0x00003804a6aa7980 */ /* 0x000ea4000c101900 */
[----:B--2---:R-:W-:Y:S04]  /*1f7c0*/  LEA R170, -R170, RZ, 0x6 ;  /* 0x000000ffaaaa7211 */ /* 0x004fe800078e31ff */
[----:B------:R-:W-:Y:S02]  /*1f7d0*/  SHF.R.S32.HI R164, RZ, 0x1f, R170 ;  /* 0x0000001fffa47819 */ /* 0x000fe400000114aa */
.L_x_5962:
[----:B------:R-:W-:Y:S05]  /*1f7e0*/  BSYNC B0 ;  /* 0x0000000000007941 */ /* 0x000fea0003800000 */
.L_x_5960:
[C---:B------:R-:W-:Y:S01]  /*1f7f0*/  LEA R180, P0, R170.reuse, R237, 0x1 ;  /* 0x000000edaab47211 */ /* 0x040fe200078008ff */
[----:B------:R-:W-:Y:S01]  /*1f800*/  ULDC.64 UR4, c[0x0][0x118] ;  /* 0x0000460000047ab9 */ /* 0x000fe20000000a00 */
[C---:B------:R-:W-:Y:S02]  /*1f810*/  IADD3 R169, P1, R170.reuse, R233, RZ ;  /* 0x000000e9aaa97210 */ /* 0x040fe40007f3e0ff */
[-C--:B------:R-:W-:Y:S02]  /*1f820*/  LEA.HI.X R181, R170, R236.reuse, R164, 0x1, P0 ;  /* 0x000000ecaab57211 */ /* 0x080fe400000f0ca4 */
[CC--:B------:R-:W-:Y:S01]  /*1f830*/  @P5 LEA R174, P0, R169.reuse, R237.reuse, 0x1 ;  /* 0x000000eda9ae5211 */ /* 0x0c0fe200078008ff */
[----:B------:R-:W-:Y:S01]  /*1f840*/  IMAD.X R168, R164, 0x1, R234, P1 ;  /* 0x00000001a4a87824 */ /* 0x000fe200008e06ea */
        /* <DEDUP_REMOVED lines=110> */
.L_x_5959:
[----:B------:R-:W-:Y:S05]  /*1ff30*/  BSYNC B1 ;  /* 0x0000000000017941 */ /* 0x000fea0003800000 */
.L_x_5958:
        /* <DEDUP_REMOVED lines=162> */
[----:B------:R-:W-:Y:S01]  /*20960*/  ISETP.GT.AND P0, PT, R248, R235, PT ;  /* 0x000000ebf800720c */ /* 0x000fe20003f04270 */
        /* <DEDUP_REMOVED lines=432> */
.L_x_5954:
        /* <DEDUP_REMOVED lines=11> */
.L_x_5982:
[----:B---3--:R-:W-:Y:S01]  /*22520*/  FADD.FTZ R4, R4, R250 ;  /* 0x000000fa04047221 */ /* 0x008fe20000010000 */
[----:B------:R-:W-:Y:S05]  /*22530*/  BRA.DIV ~URZ, `(.L_x_5965) ;  /* 0x00001e827f007947 */ /* 0x000fea000b800000 */
[----:B------:R-:W3:Y:S04]  /*22540*/  SHFL.BFLY PT, R5, R249, 0x2, 0x1f ;  /* 0x0c401f00f9057f89 */ /* 0x000ee800000e0000 */
[----:B------:R-:W4:Y:S01]  /*22550*/  SHFL.BFLY PT, R6, R4, 0x1, 0x1f ;  /* 0x0c201f0004067f89 */ /* 0x000f2200000e0000 */
[----:B---3--:R-:W-:Y:S02]  /*22560*/  FADD.FTZ R249, R5, R249 ;  /* 0x000000f905f97221 */ /* 0x008fe40000010000 */
[----:B----4-:R-:W-:-:S03]  /*22570*/  FADD.FTZ R4, R4, R6 ;  /* 0x0000000604047221 */ /* 0x010fc60000010000 */
[----:B------:R3:W4:Y:S04]  /*22580*/  SHFL.BFLY PT, R5, R249, 0x1, 0x1f ;  /* 0x0c201f00f9057f89 */ /* 0x00072800000e0000 */
.L_x_5983:
        /* <DEDUP_REMOVED lines=230> */
[----:B------:R4:W-:Y:S04]  /*233f0*/  STS.64 [R17+0xc000], R148 ;  /* 0x00c0009411007388 */ /* 0x0009e80000000a00 */
[----:B------:R2:W-:Y:S04]  /*23400*/  STS.64 [R17+0xc800], R150 ;  /* 0x00c8009611007388 */ /* 0x0005e80000000a00 */
[----:B------:R-:W-:Y:S04]  /*23410*/  STS.64 [R6+0xc000], R144 ;  /* 0x00c0009006007388 */ /* 0x000fe80000000a00 */
[----:B------:R2:W-:Y:S04]  /*23420*/  STS.64 [R6+0xc800], R146 ;  /* 0x00c8009206007388 */ /* 0x0005e80000000a00 */
[----:B-1----:R-:W3:Y:S04]  /*23430*/  LD.E R142, [R2.64+0x60] ;  /* 0x00006004028e7980 */ /* 0x002ee8000c101900 */
[----:B------:R-:W1:Y:S04]  /*23440*/  S2R R140, SR_TID.X ;  /* 0x00000000008c7919 */ /* 0x000e680000002100 */
[----:B------:R3:W5:Y:S04]  /*23450*/  LD.E R141, [R2.64+0xcc] ;  /* 0x0000cc04028d7980 */ /* 0x000768000c101900 */
[----:B----4-:R4:W5:Y:S04]  /*23460*/  LD.E.64 R148, [R2.64+0x78] ;  /* 0x0000780402947980 */ /* 0x010968000c101b00 */
[----:B--2---:R4:W5:Y:S04]  /*23470*/  LD.E.64 R150, [R2.64+0xa8] ;  /* 0x0000a80402967980 */ /* 0x004968000c101b00 */
[----:B------:R-:W2:Y:S01]  /*23480*/  LD.E.64 R6, [R2.64+0xb0] ;  /* 0x0000b00402067980 */ /* 0x000ea2000c101b00 */
[----:B------:R-:W-:-:S02]  /*23490*/  LEA.HI R144, R9, R8, RZ, 0x4 ;  /* 0x0000000809907211 */ /* 0x000fc400078f20ff */
[----:B-1----:R-:W-:Y:S02]  /*234a0*/  SHF.R.S32.HI R12, RZ, 0x1f, R140 ;  /* 0x0000001fff0c7819 */ /* 0x002fe4000001148c */
[----:B------:R-:W-:Y:S02]  /*234b0*/  LOP3.LUT R144, R144, 0xfffffff0, RZ, 0xc0, !PT ;  /* 0xfffffff090907812 */ /* 0x000fe400078ec0ff */
[----:B------:R-:W-:Y:S02]  /*234c0*/  LEA.HI R9, R12, R140, RZ, 0x4 ;  /* 0x0000008c0c097211 */ /* 0x000fe400078f20ff */
[----:B------:R-:W-:Y:S02]  /*234d0*/  IADD3 R144, -R144, R8, RZ ;  /* 0x0000000890907210 */ /* 0x000fe40007ffe1ff */
[----:B------:R-:W-:Y:S02]  /*234e0*/  SHF.R.S32.HI R9, RZ, 0x4, R9 ;  /* 0x00000004ff097819 */ /* 0x000fe40000011409 */
[----:B------:R-:W-:-:S02]  /*234f0*/  LEA.HI R13, R144, R144, RZ, 0x1 ;  /* 0x00000090900d7211 */ /* 0x000fc400078f08ff */
[----:B------:R-:W-:Y:S02]  /*23500*/  SHF.L.U32 R12, R9, 0x6, RZ ;  /* 0x00000006090c7819 */ /* 0x000fe400000006ff */
[C---:B------:R-:W-:Y:S02]  /*23510*/  SHF.L.U32 R14, R13.reuse, 0x2, RZ ;  /* 0x000000020d0e7819 */ /* 0x040fe400000006ff */
[----:B------:R-:W-:Y:S02]  /*23520*/  LOP3.LUT R12, R12, 0x1c0, RZ, 0xc0, !PT ;  /* 0x000001c00c0c7812 */ /* 0x000fe400078ec0ff */
[----:B------:R-:W-:Y:S02]  /*23530*/  LOP3.LUT R13, R13, 0xffffffe, RZ, 0xc0, !PT ;  /* 0x0ffffffe0d0d7812 */ /* 0x000fe400078ec0ff */
[----:B------:R-:W-:Y:S02]  /*23540*/  LOP3.LUT R14, R12, 0x38, R14, 0xf8, !PT ;  /* 0x000000380c0e7812 */ /* 0x000fe400078ef80e */
[----:B------:R-:W-:-:S02]  /*23550*/  SHF.R.U32.HI R12, RZ, 0x3, R12 ;  /* 0x00000003ff0c7819 */ /* 0x000fc4000001160c */
[----:B------:R-:W-:Y:S02]  /*23560*/  IADD3 R13, R144, -R13, RZ ;  /* 0x8000000d900d7210 */ /* 0x000fe40007ffe0ff */
[----:B------:R-:W-:-:S04]  /*23570*/  LOP3.LUT R12, R14, R12, RZ, 0x3c, !PT ;  /* 0x0000000c0e0c7212 */ /* 0x000fc800078e3cff */
[----:B------:R-:W-:Y:S01]  /*23580*/  LEA R146, R13, R12, 0x2 ;  /* 0x0000000c0d927211 */ /* 0x000fe200078e10ff */
[----:B------:R-:W-:Y:S01]  /*23590*/  BAR.SYNC.DEFER_BLOCKING 0x0 ;  /* 0x0000000000007b1d */ /* 0x000fe20000010000 */
[----:B------:R-:W-:Y:S02]  /*235a0*/  SHF.R.S32.HI R143, RZ, 0x1f, R140 ;  /* 0x0000001fff8f7819 */ /* 0x000fe4000001148c */
[----:B------:R-:W-:Y:S02]  /*235b0*/  LOP3.LUT R11, R11, 0xffffffe0, RZ, 0xc0, !PT ;  /* 0xffffffe00b0b7812 */ /* 0x000fe400078ec0ff */
[----:B------:R-:W-:Y:S01]  /*235c0*/  LEA.HI R143, R143, R140, RZ, 0x5 ;  /* 0x0000008c8f8f7211 */ /* 0x000fe200078f28ff */
[----:B------:R-:W1:Y:S01]  /*235d0*/  @P4 MUFU.LG2 R4, R4 ;  /* 0x0000000400044308 */ /* 0x000e620000000c00 */
[----:B------:R-:W-:Y:S01]  /*235e0*/  IADD3 R11, R8, -R11, RZ ;  /* 0x8000000b080b7210 */ /* 0x000fe20007ffe0ff */
[----:B------:R4:W1:Y:S04]  /*235f0*/  LDS.128 R136, [R146.X4] ;  /* 0x0000000092887984 */ /* 0x0008680000004c00 */
        /* <DEDUP_REMOVED lines=25> */
[----:B------:R4:W2:Y:S04]  /*23790*/  LDS.128 R32, [R146.X4+0xd000] ;  /* 0x00d0000092207984 */ /* 0x0008a80000004c00 */
[----:B------:R4:W2:Y:S04]  /*237a0*/  LDS.128 R28, [R146.X4+0xd800] ;  /* 0x00d80000921c7984 */ /* 0x0008a80000004c00 */
[----:B------:R4:W2:Y:S04]  /*237b0*/  LDS.128 R24, [R146.X4+0xe000] ;  /* 0x00e0000092187984 */ /* 0x0008a80000004c00 */
[----:B------:R4:W2:Y:S04]  /*237c0*/  LDS.128 R20, [R146.X4+0xe800] ;  /* 0x00e8000092147984 */ /* 0x0008a80000004c00 */
[----:B------:R4:W2:Y:S04]  /*237d0*/  LDS.128 R16, [R146.X4+0xf000] ;  /* 0x00f0000092107984 */ /* 0x0008a80000004c00 */
[----:B------:R4:W2:Y:S01]  /*237e0*/  LDS.128 R12, [R146.X4+0xf800] ;  /* 0x00f80000920c7984 */ /* 0x0008a20000004c00 */
[----:B------:R-:W-:Y:S01]  /*237f0*/  LOP3.LUT R143, R143, 0xffffffe0, RZ, 0xc0, !PT ;  /* 0xffffffe08f8f7812 */ /* 0x000fe200078ec0ff */
[----:B------:R-:W1:Y:S01]  /*23800*/  @P3 MUFU.LG2 R5, R5 ;  /* 0x0000000500053308 */ /* 0x000e620000000c00 */
[----:B------:R-:W-:-:S02]  /*23810*/  SHF.R.S32.HI R145, RZ, 0x1f, R10 ;  /* 0x0000001fff917819 */ /* 0x000fc4000001140a */
[----:B------:R-:W-:Y:S02]  /*23820*/  IADD3 R143, R140, -R143, RZ ;  /* 0x8000008f8c8f7210 */ /* 0x000fe40007ffe0ff */
[----:B------:R-:W-:Y:S02]  /*23830*/  LOP3.LUT P0, RZ, R11, 0x3, RZ, 0xc0, !PT ;  /* 0x000000030bff7812 */ /* 0x000fe4000780c0ff */
[----:B------:R-:W-:Y:S02]  /*23840*/  LEA.HI R145, R145, R10, RZ, 0x2 ;  /* 0x0000000a91917211 */ /* 0x000fe400078f10ff */
[----:B------:R-:W-:Y:S02]  /*23850*/  SHF.R.S32.HI R8, RZ, 0x1f, R143 ;  /* 0x0000001fff087819 */ /* 0x000fe4000001148f */
[----:B------:R-:W-:Y:S02]  /*23860*/  LOP3.LUT R145, R145, 0xffffffc, RZ, 0xc0, !PT ;  /* 0x0ffffffc91917812 */ /* 0x000fe400078ec0ff */
[----:B------:R-:W-:-:S02]  /*23870*/  LEA.HI R8, R8, R143, RZ, 0x2 ;  /* 0x0000008f08087211 */ /* 0x000fc400078f10ff */
[----:B------:R-:W-:Y:S01]  /*23880*/  IADD3 R145, R10, -R145, RZ ;  /* 0x800000910a917210 */ /* 0x000fe20007ffe0ff */
[----:B-1----:R-:W-:Y:S01]  /*23890*/  @P4 FMUL.FTZ R4, R4, 0.69314718246459960938 ;  /* 0x3f31721804044820 */ /* 0x002fe20000410000 */
[----:B------:R-:W-:Y:S01]  /*238a0*/  SHF.L.U32 R10, R239, 0x6, RZ ;  /* 0x00000006ef0a7819 */ /* 0x000fe200000006ff */
[----:B------:R-:W-:Y:S01]  /*238b0*/  @P3 FMUL.FTZ R5, R5, 0.69314718246459960938 ;  /* 0x3f31721805053820 */ /* 0x000fe20000410000 */
[----:B------:R-:W-:Y:S01]  /*238c0*/  SHF.R.S32.HI R8, RZ, 0x2, R8 ;  /* 0x00000002ff087819 */ /* 0x000fe20000011408 */
[----:B------:R-:W-:Y:S01]  /*238d0*/  BSSY B0, `(.L_x_5966) ;  /* 0x0000018000007945 */ /* 0x000fe20003800000 */
[----:B------:R-:W-:Y:S01]  /*238e0*/  MOV R11, 0xff800000 ;  /* 0xff800000000b7802 */ /* 0x000fe20000000f00 */
[-C--:B-----5:R-:W-:Y:S01]  /*238f0*/  @P4 FFMA.FTZ R11, R165, R0.reuse, R4 ;  /* 0x00000000a50b4223 */ /* 0x0a0fe20000010004 */
[----:B------:R-:W-:Y:S01]  /*23900*/  MOV R140, 0xff800000 ;  /* 0xff800000008c7802 */ /* 0x000fe20000000f00 */
[----:B------:R-:W-:Y:S01]  /*23910*/  @P3 FFMA.FTZ R140, R164, R0, R5 ;  /* 0x00000000a48c3223 */ /* 0x000fe20000010005 */
[----:B------:R-:W-:Y:S01]  /*23920*/  LEA R8, R145, R8, 0x4 ;  /* 0x0000000891087211 */ /* 0x000fe200078e20ff */
[----:B--2---:R-:W-:-:S04]  /*23930*/  IMAD R6, R6, UR8, R242 ;  /* 0x0000000806067c24 */ /* 0x004fc8000f8e02f2 */
[----:B---3--:R-:W-:Y:S01]  /*23940*/  IMAD R6, R6, R142, R241 ;  /* 0x0000008e06067224 */ /* 0x008fe200078e02f1 */
[----:B------:R-:W-:-:S03]  /*23950*/  SHF.L.U32 R142, R144, 0x2, RZ ;  /* 0x00000002908e7819 */ /* 0x000fc600000006ff */
[----:B------:R-:W-:Y:S01]  /*23960*/  IMAD R7, R7, R6, R10 ;  /* 0x0000000607077224 */ /* 0x000fe200078e020a */
[----:B------:R-:W-:Y:S01]  /*23970*/  SHF.R.S32.HI R143, RZ, 0x1f, R142 ;  /* 0x0000001fff8f7819 */ /* 0x000fe2000001148e */
[----:B------:R-:W-:Y:S05]  /*23980*/  @P0 BRA `(.L_x_5967) ;  /* 0x000000c000000947 */ /* 0x000fea0003800000 */
[----:B----4-:R-:W-:Y:S01]  /*23990*/  IMAD R0, R239, -0x40, R240 ;  /* 0xffffffc0ef007824 */ /* 0x010fe200078e02f0 */
        /* <DEDUP_REMOVED lines=11> */
.L_x_5967:
[----:B----4-:R-:W-:Y:S05]  /*23a50*/  BSYNC B0 ;  /* 0x0000000000007941 */ /* 0x010fea0003800000 */
.L_x_5966:
        /* <DEDUP_REMOVED lines=15> */
[C---:B--2---:R-:W-:Y:S02]  /*23b50*/  IADD3 R3, R0.reuse, 0x80, RZ ;  /* 0x0000008000037810 */ /* 0x044fe40007ffe0ff */
        /* <DEDUP_REMOVED lines=9> */
.L_x_5969:
[----:B------:R-:W-:Y:S05]  /*23bf0*/  BSYNC B0 ;  /* 0x0000000000007941 */ /* 0x000fea0003800000 */
.L_x_5968:
[----:B--2---:R-:W-:Y:S01]  /*23c00*/  IADD3 R3, R9, 0x8, RZ ;  /* 0x0000000809037810 */ /* 0x004fe20007ffe0ff */
        /* <DEDUP_REMOVED lines=14> */
.L_x_5971:
[----:B------:R-:W-:Y:S05]  /*23cf0*/  BSYNC B0 ;  /* 0x0000000000007941 */ /* 0x000fea0003800000 */
.L_x_5970:
        /* <DEDUP_REMOVED lines=15> */
.L_x_5973:
[----:B------:R-:W-:Y:S05]  /*23df0*/  BSYNC B0 ;  /* 0x0000000000007941 */ /* 0x000fea0003800000 */
.L_x_5972:
        /* <DEDUP_REMOVED lines=15> */
.L_x_5975:
[----:B------:R-:W-:Y:S05]  /*23ef0*/  BSYNC B0 ;  /* 0x0000000000007941 */ /* 0x000fea0003800000 */
.L_x_5974:
        /* <DEDUP_REMOVED lines=15> */
.L_x_5977:
[----:B------:R-:W-:Y:S05]  /*23ff0*/  BSYNC B0 ;  /* 0x0000000000007941 */ /* 0x000fea0003800000 */
.L_x_5976:
        /* <DEDUP_REMOVED lines=15> */
.L_x_5979:
[----:B------:R-:W-:Y:S05]  /*240f0*/  BSYNC B0 ;  /* 0x0000000000007941 */ /* 0x000fea0003800000 */
.L_x_5978:
        /* <DEDUP_REMOVED lines=15> */
.L_x_5981:
[----:B------:R-:W-:Y:S05]  /*241f0*/  BSYNC B0 ;  /* 0x0000000000007941 */ /* 0x000fea0003800000 */
.L_x_5980:
[----:B------:R-:W-:Y:S01]  /*24200*/  IADD3 R9, R9, 0x38, RZ ;  /* 0x0000003809097810 */ /* 0x000fe20007ffe0ff */
[----:B------:R-:W-:-:S02]  /*24210*/  IMAD.MOV.U32 R4, RZ, RZ, R238 ;  /* 0x000000ffff047224 */ /* 0x000fc400078e00ee */
[----:B------:R-:W-:Y:S01]  /*24220*/  IMAD.MOV.U32 R5, RZ, RZ, 0x0 ;  /* 0x00000000ff057424 */ /* 0x000fe200078e00ff */
[----:B------:R-:W-:-:S13]  /*24230*/  ISETP.GE.AND P0, PT, R9, R239, PT ;  /* 0x000000ef0900720c */ /* 0x000fda0003f06270 */
[----:B------:R-:W-:Y:S05]  /*24240*/  @P0 RET.REL.NODEC R4 `(_ZN5flash24flash_fwd_splitkv_kernelI23Flash_fwd_kernel_traitsILi256ELi64ELi64ELi4ELb0ELb0EN7cutlass10bfloat16_tE19Flash_kernel_traitsILi256ELi64ELi64ELi4ES3_EELb0ELb0ELb1ELb0ELb0ELb0ELb1ELb1EEEvNS_16Flash_fwd_paramsE) ;  /* 0xfffdbdb004000950 */ /* 0x000fea0003c3ffff */
[C---:B------:R-:W-:Y:S01]  /*24250*/  IADD3 R3, R0.reuse, 0x40, RZ ;  /* 0x0000004000037810 */ /* 0x040fe20007ffe0ff */
[----:B------:R-:W-:Y:S01]  /*24260*/  ULDC.64 UR4, c[0x0][0x118] ;  /* 0x0000460000047ab9 */ /* 0x000fe20000000a00 */
[CC--:B-----5:R-:W-:Y:S02]  /*24270*/  ISETP.GE.AND P1, PT, R0.reuse, R2.reuse, PT ;  /* 0x000000020000720c */ /* 0x0e0fe40003f26270 */
[-C--:B------:R-:W-:Y:S01]  /*24280*/  ISETP.GE.AND P0, PT, R3, R2.reuse, PT ;  /* 0x000000020300720c */ /* 0x080fe20003f06270 */
[----:B------:R-:W-:Y:S01]  /*24290*/  IMAD.MOV.U32 R3, RZ, RZ, 0x0 ;  /* 0x00000000ff037424 */ /* 0x000fe200078e00ff */
[----:B------:R-:W-:Y:S02]  /*242a0*/  IADD3 R0, R0, 0x80, RZ ;  /* 0x0000008000007810 */ /* 0x000fe40007ffe0ff */
[----:B------:R-:W-:-:S07]  /*242b0*/  ISETP.GE.AND P2, PT, R142, R2, PT ;  /* 0x000000028e00720c */ /* 0x000fce0003f46270 */
[----:B------:R1:W-:Y:S04]  /*242c0*/  @!P1 ST.E.128 [R6.64+0xe100], R76 ;  /* 0x00e1004c06009985 */ /* 0x0003e8000c101d04 */
[----:B------:R1:W-:Y:S01]  /*242d0*/  @!P0 ST.E.128 [R6.64+0xe200], R44 ;  /* 0x00e2002c06008985 */ /* 0x0003e2000c101d04 */
[----:B------:R-:W-:Y:S01]  /*242e0*/  ISETP.GE.AND P0, PT, R0, R2, PT ;  /* 0x000000020000720c */ /* 0x000fe20003f06270 */
[----:B------:R-:W-:Y:S02]  /*242f0*/  IMAD.MOV.U32 R2, RZ, RZ, R238 ;  /* 0x000000ffff027224 */ /* 0x000fe400078e00ee */
[----:B------:R1:W-:Y:S10]  /*24300*/  @!P2 ST.E.128 [R6.64+0xe000], R108 ;  /* 0x00e0006c0600a985 */ /* 0x0003f4000c101d04 */
[----:B------:R-:W-:Y:S05]  /*24310*/  @P0 RET.REL.NODEC R2 `(_ZN5flash24flash_fwd_splitkv_kernelI23Flash_fwd_kernel_traitsILi256ELi64ELi64ELi4ELb0ELb0EN7cutlass10bfloat16_tE19Flash_kernel_traitsILi256ELi64ELi64ELi4ES3_EELb0ELb0ELb1ELb0ELb0ELb0ELb1ELb1EEEvNS_16Flash_fwd_paramsE) ;  /* 0xfffdbce002000950 */ /* 0x000fea0003c3ffff */
[----:B------:R-:W-:Y:S01]  /*24320*/  MOV R239, 0x0 ;  /* 0x0000000000ef7802 */ /* 0x000fe20000000f00 */
[----:B------:R-:W-:-:S02]  /*24330*/  ULDC.64 UR4, c[0x0][0x118] ;  /* 0x0000460000047ab9 */ /* 0x000fc40000000a00 */
[----:B------:R1:W-:Y:S01]  /*24340*/  ST.E.128 [R6.64+0xe300], R12 ;  /* 0x00e3000c06007985 */ /* 0x0003e2000c101d04 */
[----:B------:R-:W-:Y:S05]  /*24350*/  RET.REL.NODEC R238 `(_ZN5flash24flash_fwd_splitkv_kernelI23Flash_fwd_kernel_traitsILi256ELi64ELi64ELi4ELb0ELb0EN7cutlass10bfloat16_tE19Flash_kernel_traitsILi256ELi64ELi64ELi4ES3_EELb0ELb0ELb1ELb0ELb0ELb0ELb1ELb1EEEvNS_16Flash_fwd_paramsE) ;  /* 0xfffdbca0ee007950 */ /* 0x000fea0003c3ffff */
.L_x_5964:
[----:B------:R-:W-:Y:S01]  /*24360*/  IMAD.MOV.U32 R9, RZ, RZ, R250 ;  /* 0x000000ffff097224 */ /* 0x000fe200078e00fa */
[----:B------:R-:W-:Y:S02]  /*24370*/  MOV R8, 0x2 ;  /* 0x0000000200087802 */ /* 0x000fe40000000f00 */
[----:B------:R-:W-:Y:S02]  /*24380*/  MOV R6, 0x243a0 ;  /* 0x000243a000067802 */ /* 0x000fe40000000f00 */
[----:B-1---5:R-:W-:Y:S05]  /*24390*/  CALL.REL.NOINC `($__internal_28_$__cuda_sm70_shflsync_bfly_p) ;  /* 0x0000012000007944 */ /* 0x022fea0003c00000 */
[----:B--2---:R-:W-:Y:S01]  /*243a0*/  MOV R4, R8 ;  /* 0x0000000800047202 */ /* 0x004fe20000000f00 */
[----:B-1----:R-:W-:Y:S05]  /*243b0*/  BRA `(.L_x_5982) ;  /* 0xffffe16000007947 */ /* 0x002fea000383ffff */
.L_x_5965:
[----:B------:R-:W-:Y:S01]  /*243c0*/  IMAD.MOV.U32 R9, RZ, RZ, R4 ;  /* 0x000000ffff097224 */ /* 0x000fe200078e0004 */
[----:B------:R-:W-:Y:S02]  /*243d0*/  MOV R8, 0x1 ;  /* 0x0000000100087802 */ /* 0x000fe40000000f00 */
[----:B------:R-:W-:Y:S02]  /*243e0*/  MOV R6, 0x24400 ;  /* 0x0002440000067802 */ /* 0x000fe40000000f00 */
[----:B-12--5:R-:W-:Y:S05]  /*243f0*/  CALL.REL.NOINC `($__internal_28_$__cuda_sm70_shflsync_bfly_p) ;  /* 0x000000c000007944 */ /* 0x026fea0003c00000 */
[----:B--2---:R-:W-:Y:S01]  /*24400*/  FADD.FTZ R4, R4, R8 ;  /* 0x0000000804047221 */ /* 0x004fe20000010000 */
[----:B-1----:R-:W-:Y:S02]  /*24410*/  MOV R9, R249 ;  /* 0x000000f900097202 */ /* 0x002fe40000000f00 */
[----:B------:R-:W-:-:S02]  /*24420*/  MOV R8, 0x2 ;  /* 0x0000000200087802 */ /* 0x000fc40000000f00 */
[----:B------:R-:W-:Y:S02]  /*24430*/  MOV R6, 0x24450 ;  /* 0x0002445000067802 */ /* 0x000fe40000000f00 */
[----:B------:R-:W-:Y:S05]  /*24440*/  CALL.REL.NOINC `($__internal_28_$__cuda_sm70_shflsync_bfly_p) ;  /* 0x0000007000007944 */ /* 0x000fea0003c00000 */
[----:B--2---:R-:W-:Y:S01]  /*24450*/  FADD.FTZ R249, R249, R8 ;  /* 0x00000008f9f97221 */ /* 0x004fe20000010000 */
[----:B------:R-:W-:Y:S02]  /*24460*/  MOV R8, 0x1 ;  /* 0x0000000100087802 */ /* 0x000fe40000000f00 */
[----:B------:R-:W-:Y:S02]  /*24470*/  MOV R6, 0x244a0 ;  /* 0x000244a000067802 */ /* 0x000fe40000000f00 */
[----:B-1----:R-:W-:Y:S02]  /*24480*/  MOV R9, R249 ;  /* 0x000000f900097202 */ /* 0x002fe40000000f00 */
[----:B------:R-:W-:Y:S05]  /*24490*/  CALL.REL.NOINC `($__internal_28_$__cuda_sm70_shflsync_bfly_p) ;  /* 0x0000002000007944 */ /* 0x000fea0003c00000 */
[----:B-12---:R-:W-:Y:S01]  /*244a0*/  MOV R5, R8 ;  /* 0x0000000800057202 */ /* 0x006fe20000000f00 */
[----:B------:R-:W-:Y:S05]  /*244b0*/  BRA `(.L_x_5983) ;  /* 0xffffe0d000007947 */ /* 0x000fea000383ffff */
        .weak           $__internal_28_$__cuda_sm70_shflsync_bfly_p
        .type           $__internal_28_$__cuda_sm70_shflsync_bfly_p,@function
        .size           $__internal_28_$__cuda_sm70_shflsync_bfly_p,(.L_x_8901 - $__internal_28_$__cuda_sm70_shflsync_bfly_p)
$__internal_28_$__cuda_sm70_shflsync_bfly_p:
[----:B------:R-:W-:Y:S01]  /*244c0*/  MOV R10, R6 ;  /* 0x00000006000a7202 */ /* 0x000fe20000000f00 */
[----:B------:R-:W-:Y:S04]  /*244d0*/  WARPSYNC R5 ;  /* 0x0000000500007348 */ /* 0x000fe80003800000 */
[----:B------:R-:W-:Y:S01]  /*244e0*/  MOV R11, 0x0 ;  /* 0x00000000000b7802 */ /* 0x000fe20000000f00 */
[----:B------:R1:W2:Y:S03]  /*244f0*/  SHFL.BFLY PT, R8, R9, R8, R7 ;  /* 0x0c00000809087389 */ /* 0x0002a600000e0007 */
[----:B------:R-:W-:Y:S05]  /*24500*/  RET.REL.NODEC R10 `(_ZN5flash24flash_fwd_splitkv_kernelI23Flash_fwd_kernel_traitsILi256ELi64ELi64ELi4ELb0ELb0EN7cutlass10bfloat16_tE19Flash_kernel_traitsILi256ELi64ELi64ELi4ES3_EELb0ELb0ELb1ELb0ELb0ELb0ELb1ELb1EEEvNS_16Flash_fwd_paramsE) ;  /* 0xfffdbaf00a007950 */ /* 0x000fea0003c3ffff */
.L_x_5984:
        /* <DEDUP_REMOVED lines=15> */
.L_x_8901:


//--------------------- .text._ZN5flash24flash_fwd_splitkv_kernelI23Flash_fwd_kernel_traitsILi256ELi64ELi64ELi4ELb0ELb0EN7cutlass10bfloat16_tE19Flash_kernel_traitsILi256ELi64ELi64ELi4ES3_EELb0ELb0ELb1ELb0ELb0ELb1ELb1ELb1EEEvNS_16Flash_fwd_paramsE --------------------------
	.section	.text._ZN5flash24flash_fwd_splitkv_kernelI23Flash_fwd_kernel_traitsILi256ELi64ELi64ELi4ELb0ELb0EN7cutlass10bfloat16_tE19Flash_kernel_traitsILi256ELi64ELi64ELi4ES3_EELb0ELb0ELb1ELb0ELb0ELb1ELb1ELb1EEEvNS_16Flash_fwd_paramsE,"ax",@progbits
	.sectioninfo	@"SHI_REGISTERS=255"
	.align	128
        .global         _ZN5flash24flash_fwd_splitkv_kernelI23Flash_fwd_kernel_traitsILi256ELi64ELi64ELi4ELb0ELb0EN7cutlass10bfloat16_tE19Flash_kernel_traitsILi256ELi64ELi64ELi4ES3_EELb0ELb0ELb1ELb0ELb0ELb1ELb1ELb1EEEvNS_16Flash_fwd_paramsE
        .type           _ZN5flash24flash_fwd_splitkv_kernelI23Flash_fwd_kernel_traitsILi256ELi64ELi64ELi4ELb0ELb0EN7cutlass10bfloat16_tE19Flash_kernel_traitsILi256ELi64ELi64ELi4ES3_EELb0ELb0ELb1ELb0ELb0ELb1ELb1ELb1EEEvNS_16Flash_fwd_paramsE,@function
        .size           _ZN5flash24flash_fwd_splitkv_kernelI23Flash_fwd_kernel_traitsILi256ELi64ELi64ELi4ELb0ELb0EN7cutlass10bfloat16_tE19Flash_kernel_traitsILi256ELi64ELi64ELi4ES3_EELb0ELb0ELb1ELb0ELb0ELb1ELb1ELb1EEEvNS_16Flash_fwd_paramsE,(.L_x_8903 - _ZN5flash24flash_fwd_splitkv_kernelI23Flash_fwd_kernel_traitsILi256ELi64ELi64ELi4ELb0ELb0EN7cutlass10bfloat16_tE19Flash_kernel_traitsILi256ELi64ELi64ELi4ES3_EELb0ELb0ELb1ELb0ELb0ELb1ELb1ELb1EEEvNS_16Flash_fwd_paramsE)
        .other          _ZN5flash24flash_fwd_splitkv_kernelI23Flash_fwd_kernel_traitsILi256ELi64ELi64ELi4ELb0ELb0EN7cutlass10bfloat16_tE19Flash_kernel_traitsILi256ELi64ELi64ELi4ES3_EELb0ELb0ELb1ELb0ELb0ELb1ELb1ELb1EEEvNS_16Flash_fwd_paramsE,@"STO_CUDA_ENTRY STV_DEFAULT"
_ZN5flash24flash_fwd_splitkv_kernelI23Flash_fwd_kernel_traitsILi256ELi64ELi64ELi4ELb0ELb0EN7cutlass10bfloat16_tE19Flash_kernel_traitsILi256ELi64ELi64ELi4ES3_EELb0ELb0ELb1ELb0ELb0ELb1ELb1ELb1EEEvNS_16Flash_fwd_paramsE:
.text._ZN5flash24flash_fwd_splitkv_kernelI23Flash_fwd_kernel_traitsILi256ELi64ELi64ELi4ELb0ELb0EN7cutlass10bfloat16_tE19Flash_kernel_traitsILi256ELi64ELi64ELi4ES3_EELb0ELb0ELb1ELb0ELb0ELb1ELb1ELb1EEEvNS_16Flash_fwd_paramsE:
[----:B------:R-:W-:Y:S02]  /*0000*/  MOV R1, c[0x0][0x28] ;  /* 0x00000a0000017a02 */ /* 0x000fe40000000f00 */
[----:B------:R-:W1:Y:S01]  /*0010*/  I2F.U32.RP R2, c[0x0][0x1c0] ;  /* 0x0000700000027b06 */ /* 0x000e620000209000 */
[----:B------:R-:W2:Y:S01]  /*0020*/  S2R R4, SR_CTAID.Z ;  /* 0x0000000000047919 */ /* 0x000ea20000002700 */
[----:B------:R-:W-:Y:S01]  /*0030*/  ISETP.NE.U32.AND P0, PT, RZ, c[0x0][0x1c0], PT ;  /* 0x00007000ff007a0c */ /* 0x000fe20003f05070 */
[----:B------:R-:W3:Y:S01]  /*0040*/  S2UR UR8, SR_CTAID.Y ;  /* 0x00000000000879c3 */ /* 0x000ee20000002600 */
[----:B------:R-:W-:Y:S01]  /*0050*/  IADD3 R1, R1, -0x58, RZ ;  /* 0xffffffa801017810 */ /* 0x000fe20007ffe0ff */
[----:B------:R-:W-:Y:S01]  /*0060*/  ULDC.64 UR4, c[0x0][0x40] ;  /* 0x0000100000047ab9 */ /* 0x000fe20000000a00 */
[----:B------:R-:W-:Y:S01]  /*0070*/  BSSY B4, `(.L_x_5985) ;  /* 0x0000018000047945 */ /* 0x000fe20003800000 */
[----:B------:R-:W-:-:S04]  /*0080*/  UIADD3 UR4, UP0, UR4, 0x160, URZ ;  /* 0x0000016004047890 */ /* 0x000fc8000ff1e03f */
        /* <DEDUP_REMOVED lines=17> */
[----:B------:R-:W-:Y:S01]  /*01a0*/  IMAD.MOV R0, RZ, RZ, -R5 ;  /* 0x000000ffff007224 */ /* 0x000fe200078e0a05 */
[----:B------:R1:W-:Y:S03]  /*01b0*/  STL [R1+0x1c], R5 ;  /* 0x00001c0501007387 */ /* 0x0003e60000100800 */
[----:B------:R-:W-:-:S05]  /*01c0*/  IMAD R0, R0, c[0x0][0x1c0], R4 ;  /* 0x0000700000007a24 */ /* 0x000fca00078e0204 */
[----:B------:R1:W-:Y:S02]  /*01d0*/  STL [R1+0x24], R0 ;  /* 0x0000240001007387 */ /* 0x0003e40000100800 */
[----:B-1-3--:R-:W-:Y:S05]  /*01e0*/  CALL.REL.NOINC `($_ZN5flash24flash_fwd_splitkv_kernelI23Flash_fwd_kernel_traitsILi256ELi64ELi64ELi4ELb0ELb0EN7cutlass10bfloat16_tE19Flash_kernel_traitsILi256ELi64ELi64ELi4ES3_EELb0ELb0ELb1ELb0ELb0ELb1ELb1ELb1EEEvNS_16Flash_fwd_paramsE$_ZN5flash30compute_attn_1rowblock_splitkvI23Flash_fwd_kernel_traitsILi256ELi64ELi64ELi4ELb0ELb0EN7cutlass10bfloat16_tE19Flash_kernel_traitsILi256ELi64ELi64ELi4ES3_EELb0ELb0ELb1ELb0ELb0ELb1ELb1ELb1ENS_16Flash_fwd_paramsEEEvRKT8_iiiii) ;  /* 0x0000002000007944 */ /* 0x00afea0003c00000 */
[----:B------:R-:W-:Y:S05]  /*01f0*/  BSYNC B4 ;  /* 0x0000000000047941 */ /* 0x000fea0003800000 */
.L_x_5985:
[----:B------:R-:W-:Y:S05]  /*0200*/  EXIT ;  /* 0x000000000000794d */ /* 0x000fea0003800000 */
        .type           $_ZN5flash24flash_fwd_splitkv_kernelI23Flash_fwd_kernel_traitsILi256ELi64ELi64ELi4ELb0ELb0EN7cutlass10bfloat16_tE19Flash_kernel_traitsILi256ELi64ELi64ELi4ES3_EELb0ELb0ELb1ELb0ELb0ELb1ELb1ELb1EEEvNS_16Flash_fwd_paramsE$_ZN5flash30compute_attn_1rowblock_splitkvI23Flash_fwd_kernel_traitsILi256ELi64ELi64ELi4ELb0ELb0EN7cutlass10bfloat16_tE19Flash_kernel_traitsILi256ELi64ELi64ELi4ES3_EELb0ELb0ELb1ELb0ELb0ELb1ELb1ELb1ENS_16Flash_fwd_paramsEEEvRKT8_iiiii,@function
        .size           $_ZN5flash24flash_fwd_splitkv_kernelI23Flash_fwd_kernel_traitsILi256ELi64ELi64ELi4ELb0ELb0EN7cutlass10bfloat16_tE19Flash_kernel_traitsILi256ELi64ELi64ELi4ES3_EELb0ELb0ELb1ELb0ELb0ELb1ELb1ELb1EEEvNS_16Flash_fwd_paramsE$_ZN5flash30compute_attn_1rowblock_splitkvI23Flash_fwd_kernel_traitsILi256ELi64ELi64ELi4ELb0ELb0EN7cutlass10bfloat16_tE19Flash_kernel_traitsILi256ELi64ELi64ELi4ES3_EELb0ELb0ELb1ELb0ELb0ELb1ELb1ELb1ENS_16Flash_fwd_paramsEEEvRKT8_iiiii,($__internal_29_$__cuda_sm70_shflsync_bfly_p - $_ZN5flash24flash_fwd_splitkv_kernelI23Flash_fwd_kernel_traitsILi256ELi64ELi64ELi4ELb0ELb0EN7cutlass10bfloat16_tE19Flash_kernel_traitsILi256ELi64ELi64ELi4ES3_EELb0ELb0ELb1ELb0ELb0ELb1ELb1ELb1EEEvNS_16Flash_fwd_paramsE$_ZN5flash30compute_attn_1rowblock_splitkvI23Flash_fwd_kernel_traitsILi256ELi64ELi64ELi4ELb0ELb0EN7cutlass10bfloat16_tE19Flash_kernel_traitsILi256ELi64ELi64ELi4ES3_EELb0ELb0ELb1ELb0ELb0ELb1ELb1ELb1ENS_16Flash_fwd_paramsEEEvRKT8_iiiii)
$_ZN5flash24flash_fwd_splitkv_kernelI23Flash_fwd_kernel_traitsILi256ELi64ELi64ELi4ELb0ELb0EN7cutlass10bfloat16_tE19Flash_kernel_traitsILi256ELi64ELi64ELi4ES3_EELb0ELb0ELb1ELb0ELb0ELb1ELb1ELb1EEEvNS_16Flash_fwd_paramsE$_ZN5flash30compute_attn_1rowblock_splitkvI23Flash_fwd_kernel_traitsILi256ELi64ELi64ELi4ELb0ELb0EN7cutlass10bfloat16_tE19Flash_kernel_traitsILi256ELi64ELi64ELi4ES3_EELb0ELb0ELb1ELb0ELb0ELb1ELb1ELb1ENS_16Flash_fwd_paramsEEEvRKT8_iiiii:
[----:B------:R-:W-:Y:S01]  /*0210*/  IMAD.U32 R24, RZ, RZ, UR4 ;  /* 0x00000004ff187e24 */ /* 0x000fe2000f8e00ff */
[----:B------:R-:W2:Y:S01]  /*0220*/  LDL R37, [R1+0x1c] ;  /* 0x00001c0001257983 */ /* 0x000ea20000100800 */
[----:B------:R-:W-:Y:S01]  /*0230*/  IMAD.U32 R25, RZ, RZ, UR5 ;  /* 0x00000005ff197e24 */ /* 0x000fe2000f8e00ff */
[----:B------:R-:W-:-:S04]  /*0240*/  ULDC.64 UR6, c[0x0][0x118] ;  /* 0x0000460000067ab9 */ /* 0x000fc80000000a00 */
[----:B------:R-:W3:Y:S04]  /*0250*/  LD.E.64 R4, [R24.64+0xe0] ;  /* 0x0000e00618047980 */ /* 0x000ee8000c101b00 */
[----:B------:R-:W4:Y:S01]  /*0260*/  LD.E.64 R2, [R24.64+0xe8] ;  /* 0x0000e80618027980 */ /* 0x000f22000c101b00 */
[----:B------:R-:W-:Y:S02]  /*0270*/  MOV R30, 0xffffffff ;  /* 0xffffffff001e7802 */ /* 0x000fe40000000f00 */
[----:B---3--:R-:W-:Y:S01]  /*0280*/  ISETP.NE.U32.AND P1, PT, R4, RZ, PT ;  /* 0x000000ff0400720c */ /* 0x008fe20003f25070 */
[----:B--2---:R-:W-:-:S03]  /*0290*/  IMAD.WIDE R6, R37, 0x4, R4 ;  /* 0x0000000425067825 */ /* 0x004fc600078e0204 */
[----:B------:R-:W-:-:S13]  /*02a0*/  ISETP.NE.AND.EX P1, PT, R5, RZ, PT, P1 ;  /* 0x000000ff0500720c */ /* 0x000fda0003f25310 */
[----:B------:R1:W5:Y:S01]  /*02b0*/  @P1 LD.E R30, [R6.64] ;  /* 0x00000006061e1980 */ /* 0x000362000c101900 */
[----:B----4-:R-:W-:Y:S01]  /*02c0*/  ISETP.NE.U32.AND P0, PT, R2, RZ, PT ;  /* 0x000000ff0200720c */ /* 0x010fe20003f05070 */
        /* <DEDUP_REMOVED lines=10> */
.L_x_5987:
[----:B------:R-:W-:Y:S05]  /*0370*/  BSYNC B0 ;  /* 0x0000000000007941 */ /* 0x000fea0003800000 */
.L_x_5986:
[----:B-1----:R-:W4:Y:S04]  /*0380*/  @P1 LD.E R6, [R6.64+0x4] ;  /* 0x0000040606061980 */ /* 0x002f28000c101900 */
[----:B---3--:R-:W3:Y:S01]  /*0390*/  LD.E.64 R2, [R24.64+0xf0] ;  /* 0x0000f00618027980 */ /* 0x008ee2000c101b00 */
[----:B------:R-:W-:Y:S01]  /*03a0*/  IMAD.MOV.U32 R9, RZ, RZ, RZ ;  /* 0x000000ffff097224 */ /* 0x000fe200078e00ff */
[----:B----45:R-:W-:-:S06]  /*03b0*/  @P1 IADD3 R10, R6, -R30, RZ ;  /* 0x8000001e060a1210 */ /* 0x030fcc0007ffe0ff */
[----:B------:R-:W4:Y:S01]  /*03c0*/  @!P1 LD.E R10, [R24.64+0xb4] ;  /* 0x0000b406180a9980 */ /* 0x000f22000c101900 */
[----:B---3--:R-:W-:-:S04]  /*03d0*/  ISETP.NE.U32.AND P4, PT, R2, RZ, PT ;  /* 0x000000ff0200720c */ /* 0x008fc80003f85070 */
[----:B------:R-:W-:Y:S01]  /*03e0*/  ISETP.NE.AND.EX P4, PT, R3, RZ, PT, P4 ;  /* 0x000000ff0300720c */ /* 0x000fe20003f85340 */
[----:B------:R-:W-:-:S12]  /*03f0*/  IMAD.WIDE R32, R37, 0x4, R2 ;  /* 0x0000000425207825 */ /* 0x000fd800078e0202 */
[----:B------:R1:W5:Y:S01]  /*0400*/  @P4 LD.E R9, [R32.64] ;  /* 0x0000000620094980 */ /* 0x000362000c101900 */
[----:B------:R-:W-:Y:S03]  /*0410*/  BSSY B0, `(.L_x_5988) ;  /* 0x000000a000007945 */ /* 0x000fe60003800000 */
[----:B----4-:R1:W-:Y:S01]  /*0420*/  STL [R1+0x2c], R10 ;  /* 0x00002c0a01007387 */ /* 0x0103e20000100800 */
[----:B------:R-:W-:Y:S05]  /*0430*/  @!P0 BRA `(.L_x_5989) ;  /* 0x0000006000008947 */ /* 0x000fea0003800000 */
[----:B------:R-:W3:Y:S02]  /*0440*/  LD.E.U8 R0, [R24.64+0x1b2] ;  /* 0x0001b20618007980 */ /* 0x000ee4000c101100 */
[----:B---3--:R-:W-:-:S13]  /*0450*/  ISETP.NE.AND P0, PT, R0, RZ, PT ;  /* 0x000000ff0000720c */ /* 0x008fda0003f05270 */
[----:B------:R-:W3:Y:S02]  /*0460*/  @P0 LD.E R0, [R4.64+0x4] ;  /* 0x0000040604000980 */ /* 0x000ee4000c101900 */
[----:B---3--:R-:W-:-:S06]  /*0470*/  @P0 IADD3 R0, R0, -R20, RZ ;  /* 0x8000001400000210 */ /* 0x008fcc0007ffe0ff */
[----:B------:R3:W5:Y:S01]  /*0480*/  @!P0 LD.E R0, [R4.64] ;  /* 0x0000000604008980 */ /* 0x000762000c101900 */
[----:B------:R-:W-:Y:S05]  /*0490*/  BRA `(.L_x_5990) ;  /* 0x0000001000007947 */ /* 0x000fea0003800000 */
.L_x_5989:
[----:B------:R3:W5:Y:S02]  /*04a0*/  LD.E R0, [R24.64+0xb8] ;  /* 0x0000b80618007980 */ /* 0x000764000c101900 */
.L_x_5990:
[----:B------:R-:W-:Y:S05]  /*04b0*/  BSYNC B0 ;  /* 0x0000000000007941 */ /* 0x000fea0003800000 */
.L_x_5988:
[----:B------:R-:W4:Y:S01]  /*04c0*/  LD.E.64 R2, [R24.64+0xf8] ;  /* 0x0000f80618027980 */ /* 0x000f22000c101b00 */
[----:B------:R-:W-:Y:S01]  /*04d0*/  BSSY B1, `(.L_x_5991) ;  /* 0x0000014000017945 */ /* 0x000fe20003800000 */
[----:B-----5:R-:W-:Y:S01]  /*04e0*/  IMAD.IADD R140, R0, 0x1, -R9 ;  /* 0x00000001008c7824 */ /* 0x020fe200078e0a09 */
[----:B----4-:R-:W-:-:S04]  /*04f0*/  ISETP.NE.U32.AND P0, PT, R2, RZ, PT ;  /* 0x000000ff0200720c */ /* 0x010fc80003f05070 */
[----:B------:R-:W-:-:S13]  /*0500*/  ISETP.NE.AND.EX P0, PT, R3, RZ, PT, P0 ;  /* 0x000000ff0300720c */ /* 0x000fda0003f05300 */
[----:B------:R-:W-:Y:S05]  /*0510*/  @!P0 BRA `(.L_x_5992) ;  /* 0x0000005000008947 */ /* 0x000fea0003800000 */
[----:B------:R-:W-:-:S06]  /*0520*/  IMAD.WIDE R2, R37, 0x4, R2 ;  /* 0x0000000425027825 */ /* 0x000fcc00078e0202 */
[----:B------:R-:W4:Y:S02]  /*0530*/  LD.E R2, [R2.64] ;  /* 0x0000000602027980 */ /* 0x000f24000c101900 */
[----:B----4-:R-:W-:-:S05]  /*0540*/  IADD3 R0, R2, -R9, RZ ;  /* 0x8000000902007210 */ /* 0x010fca0007ffe0ff */
[----:B------:R4:W-:Y:S01]  /*0550*/  STL [R1+0x4], R0 ;  /* 0x0000040001007387 */ /* 0x0009e20000100800 */
[----:B------:R-:W-:Y:S05]  /*0560*/  BRA `(.L_x_5993) ;  /* 0x000000a000007947 */ /* 0x000fea0003800000 */
.L_x_5992:
[----:B------:R-:W4:Y:S01]  /*0570*/  LD.E.64 R2, [R24.64+0x108] ;  /* 0x0001080618027980 */ /* 0x000f22000c101b00 */
[----:B------:R-:W-:Y:S01]  /*0580*/  BSSY B0, `(.L_x_5994) ;  /* 0x0000006000007945 */ /* 0x000fe20003800000 */
[----:B------:R-:W-:Y:S01]  /*0590*/  IMAD.MOV.U32 R0, RZ, RZ, RZ ;  /* 0x000000ffff007224 */ /* 0x000fe200078e00ff */
[----:B----4-:R-:W-:-:S04]  /*05a0*/  ISETP.NE.U32.AND P0, PT, R2, RZ, PT ;  /* 0x000000ff0200720c */ /* 0x010fc80003f05070 */
[----:B------:R-:W-:-:S13]  /*05b0*/  ISETP.NE.AND.EX P0, PT, R3, RZ, PT, P0 ;  /* 0x000000ff0300720c */ /* 0x000fda0003f05300 */
[----:B------:R-:W-:Y:S05]  /*05c0*/  @!P0 BRA `(.L_x_5995) ;  /* 0x0000001000008947 */ /* 0x000fea0003800000 */
[----:B------:R4:W5:Y:S02]  /*05d0*/  LD.E R0, [R24.64+0xbc] ;  /* 0x0000bc0618007980 */ /* 0x000964000c101900 */
.L_x_5995:
[----:B------:R-:W-:Y:S05]  /*05e0*/  BSYNC B0 ;  /* 0x0000000000007941 */ /* 0x000fea0003800000 */
.L_x_5994:
[----:B-----5:R-:W-:-:S05]  /*05f0*/  IADD3 R0, R140, R0, RZ ;  /* 0x000000008c007210 */ /* 0x020fca0007ffe0ff */
[----:B------:R1:W-:Y:S02]  /*0600*/  STL [R1+0x4], R0 ;  /* 0x0000040001007387 */ /* 0x0003e40000100800 */
.L_x_5993:
[----:B------:R-:W-:Y:S05]  /*0610*/  BSYNC B1 ;  /* 0x0000000000017941 */ /* 0x000fea0003800000 */
.L_x_5991:
[----:B------:R-:W5:Y:S01]  /*0620*/  S2R R38, SR_CTAID.X ;  /* 0x0000000000267919 */ /* 0x000f620000002500 */
[----:B------:R-:W-:Y:S01]  /*0630*/  MOV R21, 0x1f0 ;  /* 0x000001f000157802 */ /* 0x000fe20000000f00 */
[----:B------:R-:W-:-:S03]  /*0640*/  IMAD.MOV.U32 R3, RZ, RZ, 0x0 ;  /* 0x00000000ff037424 */ /* 0x000fc600078e00ff */
[----:B------:R-:W-:Y:S01]  /*0650*/  MOV R2, R21 ;  /* 0x0000001500027202 */ /* 0x000fe20000000f00 */
[----:B-----5:R-:W-:-:S05]  /*0660*/  IMAD.SHL.U32 R189, R38, 0x40, RZ ;  /* 0x0000004026bd7824 */ /* 0x020fca00078e00ff */
[----:B------:R-:W-:-:S13]  /*0670*/  ISETP.GT.AND P0, PT, R10, R189, PT ;  /* 0x000000bd0a00720c */ /* 0x000fda0003f04270 */
[----:B------:R-:W-:Y:S05]  /*0680*/  @!P0 RET.REL.NODEC R2 `(_ZN5flash24flash_fwd_splitkv_kernelI23Flash_fwd_kernel_traitsILi256ELi64ELi64ELi4ELb0ELb0EN7cutlass10bfloat16_tE19Flash_kernel_traitsILi256ELi64ELi64ELi4ES3_EELb0ELb0ELb1ELb0ELb0ELb1ELb1ELb1EEEvNS_16Flash_fwd_paramsE) ;  /* 0xfffff97002008950 */ /* 0x000fea0003c3ffff */
[----:B-1--4-:R-:W4:Y:S04]  /*0690*/  LD.E R0, [R24.64+0xb8] ;  /* 0x0000b80618007980 */ /* 0x012f28000c101900 */
[----:B------:R-:W5:Y:S01]  /*06a0*/  LDL R8, [R1+0x4] ;  /* 0x0000040001087983 */ /* 0x000f620000100800 */
[----:B------:R-:W-:-:S04]  /*06b0*/  IABS R6, c[0x0][0x10] ;  /* 0x0000040000067a13 */ /* 0x000fc80000000000 */
[----:B------:R-:W1:Y:S08]  /*06c0*/  I2F.RP R2, R6 ;  /* 0x0000000600027306 */ /* 0x000e700000209400 */
[----:B-1----:R-:W1:Y:S02]  /*06d0*/  MUFU.RCP R2, R2 ;  /* 0x0000000200027308 */ /* 0x002e640000001000 */
[----:B-1----:R-:W-:-:S06]  /*06e0*/  IADD3 R2, R2, 0xffffffe, RZ ;  /* 0x0ffffffe02027810 */ /* 0x002fcc0007ffe0ff */
[----:B------:R1:W3:Y:S01]  /*06f0*/  F2I.FTZ.U32.TRUNC.NTZ R3, R2 ;  /* 0x0000000200037305 */ /* 0x0002e2000021f000 */
[----:B------:R-:W-:-:S05]  /*0700*/  IABS R7, c[0x0][0x10] ;  /* 0x0000040000077a13 */ /* 0x000fca0000000000 */
[----:B------:R-:W-:Y:S01]  /*0710*/  IMAD.MOV R7, RZ, RZ, -R7 ;  /* 0x000000ffff077224 */ /* 0x000fe200078e0a07 */
[----:B----4-:R-:W-:-:S04]  /*0720*/  IADD3 R0, R0, 0x3f, RZ ;  /* 0x0000003f00007810 */ /* 0x010fc80007ffe0ff */
[----:B-1----:R-:W-:-:S04]  /*0730*/  SHF.R.S32.HI R2, RZ, 0x1f, R0 ;  /* 0x0000001fff027819 */ /* 0x002fc80000011400 */
[----:B------:R-:W-:Y:S01]  /*0740*/  LEA.HI R0, R2, R0, RZ, 0x6 ;  /* 0x0000000002007211 */ /* 0x000fe200078f30ff */
[----:B---3--:R-:W-:-:S03]  /*0750*/  IMAD.MOV R2, RZ, RZ, -R3 ;  /* 0x000000ffff027224 */ /* 0x008fc600078e0a03 */
[----:B------:R-:W-:-:S04]  /*0760*/  LEA.HI.SX32 R0, R0, c[0x0][0x10], 0x1a ;  /* 0x0000040000007a11 */ /* 0x000fc800078fd2ff */
[----:B------:R-:W-:Y:S01]  /*0770*/  IADD3 R4, R0, -0x1, RZ ;  /* 0xffffffff00047810 */ /* 0x000fe20007ffe0ff */
[----:B------:R-:W-:Y:S02]  /*0780*/  IMAD R0, R2, R6, RZ ;  /* 0x0000000602007224 */ /* 0x000fe400078e02ff */
[----:B------:R-:W-:Y:S01]  /*0790*/  IMAD.MOV.U32 R2, RZ, RZ, RZ ;  /* 0x000000ffff027224 */ /* 0x000fe200078e00ff */
[----:B------:R-:W-:-:S03]  /*07a0*/  IABS R5, R4 ;  /* 0x0000000400057213 */ /* 0x000fc60000000000 */
[----:B------:R-:W-:-:S04]  /*07b0*/  IMAD.HI.U32 R0, R3, R0, R2 ;  /* 0x0000000003007227 */ /* 0x000fc800078e0002 */
[----:B------:R-:W-:Y:S02]  /*07c0*/  IMAD.MOV.U32 R2, RZ, RZ, R5 ;  /* 0x000000ffff027224 */ /* 0x000fe400078e0005 */
[----:B------:R-:W-:Y:S02]  /*07d0*/  IMAD.MOV.U32 R3, RZ, RZ, R7 ;  /* 0x000000ffff037224 */ /* 0x000fe400078e0007 */
[----:B------:R-:W-:-:S04]  /*07e0*/  IMAD.HI.U32 R0, R0, R2, RZ ;  /* 0x0000000200007227 */ /* 0x000fc800078e00ff */
[----:B------:R-:W-:-:S05]  /*07f0*/  IMAD R2, R0, R3, R2 ;  /* 0x0000000300027224 */ /* 0x000fca00078e0202 */
[----:B------:R-:W-:-:S13]  /*0800*/  ISETP.GT.U32.AND P1, PT, R6, R2, PT ;  /* 0x000000020600720c */ /* 0x000fda0003f24070 */
[----:B------:R-:W-:-:S05]  /*0810*/  @!P1 IMAD.IADD R2, R2, 0x1, -R6 ;  /* 0x0000000102029824 */ /* 0x000fca00078e0a06 */
[----:B------:R-:W-:Y:S02]  /*0820*/  ISETP.GE.U32.AND P2, PT, R2, R6, PT ;  /* 0x000000060200720c */ /* 0x000fe40003f46070 */
[----:B------:R-:W-:Y:S02]  /*0830*/  LOP3.LUT R2, R4, c[0x0][0x10], RZ, 0x3c, !PT ;  /* 0x0000040004027a12 */ /* 0x000fe400078e3cff */
[----:B------:R-:W-:Y:S02]  /*0840*/  @!P1 IADD3 R0, R0, 0x1, RZ ;  /* 0x0000000100009810 */ /* 0x000fe40007ffe0ff */
[----:B------:R-:W-:Y:S02]  /*0850*/  ISETP.GE.AND P0, PT, R2, RZ, PT ;  /* 0x000000ff0200720c */ /* 0x000fe40003f06270 */
[----:B------:R-:W-:-:S05]  /*0860*/  ISETP.NE.AND P1, PT, RZ, c[0x0][0x10], PT ;  /* 0x00000400ff007a0c */ /* 0x000fca0003f25270 */
[----:B------:R-:W-:Y:S02]  /*0870*/  @P2 IADD3 R0, R0, 0x1, RZ ;  /* 0x0000000100002810 */ /* 0x000fe40007ffe0ff */
[----:B-----5:R-:W-:-:S04]  /*0880*/  IADD3 R2, R8, 0x3f, RZ ;  /* 0x0000003f08027810 */ /* 0x020fc80007ffe0ff */
[----:B------:R-:W-:Y:S02]  /*0890*/  @!P0 IMAD.MOV R0, RZ, RZ, -R0 ;  /* 0x000000ffff008224 */ /* 0x000fe400078e0a00 */
[----:B------:R-:W-:Y:S02]  /*08a0*/  @!P1 LOP3.LUT R0, RZ, c[0x0][0x10], RZ, 0x33, !PT ;  /* 0x00000400ff009a12 */ /* 0x000fe400078e33ff */
[----:B------:R-:W-:-:S03]  /*08b0*/  SHF.R.S32.HI R3, RZ, 0x1f, R2 ;  /* 0x0000001fff037819 */ /* 0x000fc60000011402 */
[----:B------:R-:W-:Y:S01]  /*08c0*/  IMAD R34, R0, UR8, RZ ;  /* 0x0000000800227c24 */ /* 0x000fe2000f8e02ff */
[----:B------:R-:W-:-:S03]  /*08d0*/  LEA.HI R2, R3, R2, RZ, 0x6 ;  /* 0x0000000203027211 */ /* 0x000fc600078f30ff */
[----:B------:R-:W-:Y:S01]  /*08e0*/  IMAD.IADD R0, R0, 0x1, R34 ;  /* 0x0000000100007824 */ /* 0x000fe200078e0222 */
[----:B------:R-:W-:-:S04]  /*08f0*/  SHF.R.S32.HI R2, RZ, 0x6, R2 ;  /* 0x00000006ff027819 */ /* 0x000fc80000011402 */
[----:B------:R-:W-:Y:S01]  /*0900*/  IMNMX R36, R2, R0, PT ;  /* 0x0000000002247217 */ /* 0x000fe20003800200 */
[----:B------:R1:W-:Y:S04]  /*0910*/  STL [R1+0xc], R34 ;  /* 0x00000c2201007387 */ /* 0x0003e80000100800 */
[----:B------:R1:W-:Y:S01]  /*0920*/  STL [R1+0x28], R36 ;  /* 0x0000282401007387 */ /* 0x0003e20000100800 */
[----:B------:R-:W-:-:S13]  /*0930*/  ISETP.GE.AND P0, PT, R34, R36, PT ;  /* 0x000000242200720c */ /* 0x000fda0003f06270 */
[----:B------:R-:W-:Y:S05]  /*0940*/  @!P0 BRA `(.L_x_5996) ;  /* 0x00000a6000008947 */ /* 0x000fea0003800000 */
[----:B------:R3:W4:Y:S04]  /*0950*/  LD.E.64 R4, [R24.64+0xb0] ;  /* 0x0000b00618047980 */ /* 0x000728000c101b00 */
[----:B--2---:R-:W2:Y:S04]  /*0960*/  LDL.LU R12, [R1+0x24] ;  /* 0x00002400010c7983 */ /* 0x004ea80000300800 */
[----:B------:R3:W2:Y:S04]  /*0970*/  LD.E R3, [R24.64+0x60] ;  /* 0x0000600618037980 */ /* 0x0006a8000c101900 */
[----:B------:R3:W2:Y:S04]  /*0980*/  LD.E R8, [R24.64+0xcc] ;  /* 0x0000cc0618087980 */ /* 0x0006a8000c101900 */
[----:B------:R3:W2:Y:S04]  /*0990*/  LD.E.64 R14, [R24.64+0x78] ;  /* 0x00007806180e7980 */ /* 0x0006a8000c101b00 */
[----:B------:R3:W5:Y:S04]  /*09a0*/  LD.E R0, [R24.64+0xc0] ;  /* 0x0000c00618007980 */ /* 0x000768000c101900 */
[----:B---3--:R-:W5:Y:S01]  /*09b0*/  LD.E.64 R24, [R24.64+0xa8] ;  /* 0x0000a80618187980 */ /* 0x008f62000c101b00 */
[----:B------:R-:W-:-:S04]  /*09c0*/  SHF.R.S32.HI R6, RZ, 0x1f, R188 ;  /* 0x0000001fff067819 */ /* 0x000fc800000114bc */
[----:B------:R-:W-:-:S04]  /*09d0*/  LEA.HI R6, R6, R188, RZ, 0x4 ;  /* 0x000000bc06067211 */ /* 0x000fc800078f20ff */
[----:B------:R-:W-:-:S05]  /*09e0*/  LOP3.LUT R11, R6, 0xfffffff0, RZ, 0xc0, !PT ;  /* 0xfffffff0060b7812 */ /* 0x000fca00078ec0ff */
[----:B------:R-:W-:Y:S01]  /*09f0*/  IMAD.IADD R11, R188, 0x1, -R11 ;  /* 0x00000001bc0b7824 */ /* 0x000fe200078e0a0b */
[----:B------:R-:W-:Y:S01]  /*0a00*/  SHF.R.S32.HI R6, RZ, 0x4, R6 ;  /* 0x00000004ff067819 */ /* 0x000fe20000011406 */
[----:B------:R-:W-:-:S05]  /*0a10*/  IMAD.IADD R7, R10, 0x1, -R189 ;  /* 0x000000010a077824 */ /* 0x000fca00078e0abd */
[----:B------:R-:W-:Y:S01]  /*0a20*/  ISETP.GE.AND P1, PT, R6, R7, PT ;  /* 0x000000070600720c */ /* 0x000fe20003f26270 */
[----:B------:R-:W-:Y:S01]  /*0a30*/  BSSY B0, `(.L_x_5997) ;  /* 0x0000018000007945 */ /* 0x000fe20003800000 */
[----:B----4-:R-:W-:Y:S02]  /*0a40*/  IMAD R2, R4, UR8, R37 ;  /* 0x0000000804027c24 */ /* 0x010fe4000f8e0225 */
[----:B------:R-:W-:Y:S02]  /*0a50*/  IMAD.SHL.U32 R4, R11, 0x4, RZ ;  /* 0x000000040b047824 */ /* 0x000fe400078e00ff */
[----:B--2---:R-:W-:-:S04]  /*0a60*/  IMAD R2, R2, R3, R12 ;  /* 0x0000000302027224 */ /* 0x004fc800078e020c */
[----:B------:R-:W-:Y:S01]  /*0a70*/  IMAD R12, R5, R2, R189 ;  /* 0x00000002050c7224 */ /* 0x000fe200078e02bd */
[----:B------:R-:W-:-:S03]  /*0a80*/  SHF.R.S32.HI R5, RZ, 0x1f, R4 ;  /* 0x0000001fff057819 */ /* 0x000fc60000011404 */
[----:B------:R-:W-:Y:S02]  /*0a90*/  IMAD R8, R12, R8, RZ ;  /* 0x000000080c087224 */ /* 0x000fe400078e02ff */
        /* <DEDUP_REMOVED lines=17> */
.L_x_5998:
[----:B------:R-:W-:Y:S05]  /*0bb0*/  BSYNC B0 ;  /* 0x0000000000007941 */ /* 0x000fea0003800000 */
.L_x_5997:
        /* <DEDUP_REMOVED lines=12> */
.L_x_6000:
[----:B------:R-:W-:Y:S05]  /*0c80*/  BSYNC B0 ;  /* 0x0000000000007941 */ /* 0x000fea0003800000 */
.L_x_5999:
        /* <DEDUP_REMOVED lines=12> */
.L_x_6002:
[----:B------:R-:W-:Y:S05]  /*0d50*/  BSYNC B0 ;  /* 0x0000000000007941 */ /* 0x000fea0003800000 */
.L_x_6001:
        /* <DEDUP_REMOVED lines=12> */
.L_x_6004:
[----:B------:R-:W-:Y:S05]  /*0e20*/  BSYNC B0 ;  /* 0x0000000000007941 */ /* 0x000fea0003800000 */
.L_x_6003:
        /* <DEDUP_REMOVED lines=12> */
.L_x_6006:
[----:B------:R-:W-:Y:S05]  /*0ef0*/  BSYNC B0 ;  /* 0x0000000000007941 */ /* 0x000fea0003800000 */
.L_x_6005:
        /* <DEDUP_REMOVED lines=12> */
.L_x_6008:
[----:B------:R-:W-:Y:S05]  /*0fc0*/  BSYNC B0 ;  /* 0x0000000000007941 */ /* 0x000fea0003800000 */
.L_x_6007:
        /* <DEDUP_REMOVED lines=12> */
.L_x_6010:
[----:B------:R-:W-:Y:S05]  /*1090*/  BSYNC B0 ;  /* 0x0000000000007941 */ /* 0x000fea0003800000 */
.L_x_6009:
        /* <DEDUP_REMOVED lines=12> */
.L_x_6012:
[----:B------:R-:W-:Y:S05]  /*1160*/  BSYNC B0 ;  /* 0x0000000000007941 */ /* 0x000fea0003800000 */
.L_x_6011:
[----:B------:R-:W-:Y:S02]  /*1170*/  ISETP.NE.AND P6, PT, R11, RZ, PT ;  /* 0x000000ff0b00720c */ /* 0x000fe40003fc5270 */
[----:B-1234-:R-:W-:-:S02]  /*1180*/  SHF.R.S32.HI R2, RZ, 0x1f, R12 ;  /* 0x0000001fff027819 */ /* 0x01efc4000001140c */
[-C--:B------:R-:W-:Y:S02]  /*1190*/  ISETP.GE.OR P0, PT, R6, R7.reuse, P6 ;  /* 0x000000070600720c */ /* 0x080fe40003706670 */
[----:B-----5:R-:W-:Y:S02]  /*11a0*/  IADD3 R0, P1, R12, R6, RZ ;  /* 0x000000060c007210 */ /* 0x020fe40007f3e0ff */
[-C--:B------:R-:W-:Y:S02]  /*11b0*/  ISETP.GE.OR P5, PT, R14, R7.reuse, P6 ;  /* 0x000000070e00720c */ /* 0x080fe400037a6670 */
        /* <DEDUP_REMOVED lines=25> */
[----:B------:R-:W-:Y:S05]  /*1350*/  @P6 RET.REL.NODEC R4 `(_ZN5flash24flash_fwd_splitkv_kernelI23Flash_fwd_kernel_traitsILi256ELi64ELi64ELi4ELb0ELb0EN7cutlass10bfloat16_tE19Flash_kernel_traitsILi256ELi64ELi64ELi4ES3_EELb0ELb0ELb1ELb0ELb0ELb1ELb1ELb1EEEvNS_16Flash_fwd_paramsE) ;  /* 0xffffeca004006950 */ /* 0x000fea0003c3ffff */
[----:B-1----:R-:W-:-:S05]  /*1360*/  MOV R0, 0xff800000 ;  /* 0xff80000000007802 */ /* 0x002fca0000000f00 */
[----:B------:R1:W-:Y:S02]  /*1370*/  ST.E [R2.64+0xe0], R0 ;  /* 0x0000e00002007985 */ /* 0x0003e4000c101906 */
[----:B-1----:R-:W-:Y:S02]  /*1380*/  MOV R2, R21 ;  /* 0x0000001500027202 */ /* 0x002fe40000000f00 */
[----:B------:R-:W-:-:S04]  /*1390*/  MOV R3, 0x0 ;  /* 0x0000000000037802 */ /* 0x000fc80000000f00 */
[----:B------:R-:W-:Y:S05]  /*13a0*/  RET.REL.NODEC R2 `(_ZN5flash24flash_fwd_splitkv_kernelI23Flash_fwd_kernel_traitsILi256ELi64ELi64ELi4ELb0ELb0EN7cutlass10bfloat16_tE19Flash_kernel_traitsILi256ELi64ELi64ELi4ES3_EELb0ELb0ELb1ELb0ELb0ELb1ELb1ELb1EEEvNS_16Flash_fwd_paramsE) ;  /* 0xffffec5002007950 */ /* 0x000fea0003c3ffff */
.L_x_5996:
[----:B------:R-:W3:Y:S04]  /*13b0*/  LD.E.64 R2, [R24.64+0x160] ;  /* 0x0001600618027980 */ /* 0x000ee8000c101b00 */
[----:B------:R-:W4:Y:S04]  /*13c0*/  LD.E.64 R4, [R24.64+0x158] ;  /* 0x0001580618047980 */ /* 0x000f28000c101b00 */
[----:B------:R1:W5:Y:S01]  /*13d0*/  LDL R39, [R1+0x24] ;  /* 0x0000240001277983 */ /* 0x0003620000100800 */
[----:B---3--:R-:W-:-:S04]  /*13e0*/  ISETP.NE.U32.AND P1, PT, R2, RZ, PT ;  /* 0x000000ff0200720c */ /* 0x008fc80003f25070 */
[----:B------:R-:W-:-:S13]  /*13f0*/  ISETP.NE.AND.EX P1, PT, R3, RZ, PT, P1 ;  /* 0x000000ff0300720c */ /* 0x000fda0003f25310 */
[----:B------:R-:W3:Y:S01]  /*1400*/  @P1 LD.E.64 R6, [R24.64+0x168] ;  /* 0x0001680618061980 */ /* 0x000ee2000c101b00 */
[----:B----4-:R-:W-:-:S04]  /*1410*/  ISETP.NE.U32.AND P0, PT, R4, RZ, PT ;  /* 0x000000ff0400720c */ /* 0x010fc80003f05070 */
[----:B------:R-:W-:Y:S01]  /*1420*/  ISETP.NE.AND.EX P0, PT, R5, RZ, PT, P0 ;  /* 0x000000ff0500720c */ /* 0x000fe20003f05300 */
[--C-:B------:R-:W-:Y:S01]  /*1430*/  IMAD.MOV.U32 R13, RZ, RZ, R37.reuse ;  /* 0x000000ffff0d7224 */ /* 0x100fe200078e0025 */
[----:B------:R-:W-:-:S11]  /*1440*/  @P1 SHF.R.S32.HI R0, RZ, 0x1f, R37 ;  /* 0x0000001fff001819 */ /* 0x000fd60000011425 */
[----:B------:R-:W-:-:S05]  /*1450*/  @P0 IMAD.WIDE R4, R37, 0x4, R4 ;  /* 0x0000000425040825 */ /* 0x000fca00078e0204 */
[----:B------:R4:W5:Y:S01]  /*1460*/  @P0 LD.E R13, [R4.64] ;  /* 0x00000006040d0980 */ /* 0x000962000c101900 */
[----:B------:R-:W-:Y:S01]  /*1470*/  BSSY B0, `(.L_x_6013) ;  /* 0x00000ba000007945 */ /* 0x000fe20003800000 */
[-C--:B---3--:R-:W-:Y:S02]  /*1480*/  @P1 IMAD R7, R7, R37.reuse, RZ ;  /* 0x0000002507071224 */ /* 0x088fe400078e02ff */
[----:B----4-:R-:W-:-:S04]  /*1490*/  @P1 IMAD.WIDE.U32 R4, R6, R37, RZ ;  /* 0x0000002506041225 */ /* 0x010fc800078e00ff */
[----:B------:R-:W-:Y:S02]  /*14a0*/  @P1 IMAD R7, R6, R0, R7 ;  /* 0x0000000006071224 */ /* 0x000fe400078e0207 */
[----:B------:R-:W-:Y:S01]  /*14b0*/  IMAD.MOV.U32 R6, RZ, RZ, RZ ;  /* 0x000000ffff067224 */ /* 0x000fe200078e00ff */
[C---:B------:R-:W-:Y:S02]  /*14c0*/  @P1 LEA R6, P0, R4.reuse, R2, 0x2 ;  /* 0x0000000204061211 */ /* 0x040fe400078010ff */
[----:B------:R-:W-:Y:S01]  /*14d0*/  @P1 IADD3 R7, R5, R7, RZ ;  /* 0x0000000705071210 */ /* 0x000fe20007ffe0ff */
[----:B------:R-:W-:Y:S02]  /*14e0*/  IMAD.MOV.U32 R0, RZ, RZ, RZ ;  /* 0x000000ffff007224 */ /* 0x000fe400078e00ff */
[----:B------:R-:W-:Y:S01]  /*14f0*/  IMAD.MOV.U32 R240, RZ, RZ, R6 ;  /* 0x000000fffff07224 */ /* 0x000fe200078e0006 */
[----:B------:R-:W-:-:S04]  /*1500*/  @P1 LEA.HI.X R0, R4, R3, R7, 0x2, P0 ;  /* 0x0000000304001211 */ /* 0x000fc800000f1407 */
[----:B------:R-:W-:Y:S02]  /*1510*/  MOV R241, R0 ;  /* 0x0000000000f17202 */ /* 0x000fe40000000f00 */
[----:B------:R-:W-:-:S04]  /*1520*/  ISETP.NE.U32.AND P0, PT, R240, RZ, PT ;  /* 0x000000fff000720c */ /* 0x000fc80003f05070 */
[----:B------:R-:W-:-:S13]  /*1530*/  ISETP.NE.AND.EX P0, PT, R241, RZ, PT, P0 ;  /* 0x000000fff100720c */ /* 0x000fda0003f05300 */
[----:B------:R-:W-:Y:S05]  /*1540*/  @!P0 BRA `(.L_x_6014) ;  /* 0x0000059000008947 */ /* 0x000fea0003800000 */
[----:B-1---5:R-:W3:Y:S04]  /*1550*/  LD.E R13, [R24.64+0x170] ;  /* 0x00017006180d7980 */ /* 0x022ee8000c101900 */
        /* <DEDUP_REMOVED lines=43> */
[----:B-1----:R-:W-:Y:S01]  /*1810*/  IADD3 R0, RZ, -R3, RZ ;  /* 0x80000003ff007210 */ /* 0x002fe20007ffe0ff */
[----:B------:R-:W-:-:S04]  /*1820*/  IMAD.MOV.U32 R2, RZ, RZ, RZ ;  /* 0x000000ffff027224 */ /* 0x000fc800078e00ff */
[----:B------:R-:W-:Y:S01]  /*1830*/  IMAD R14, R0, R4, RZ ;  /* 0x00000004000e7224 */ /* 0x000fe200078e02ff */
[----:B------:R-:W-:-:S03]  /*1840*/  IABS R0, R39 ;  /* 0x0000002700007213 */ /* 0x000fc60000000000 */
[----:B------:R-:W-:Y:S01]  /*1850*/  IMAD.HI.U32 R14, R3, R14, R2 ;  /* 0x0000000e030e7227 */ /* 0x000fe200078e0002 */
[----:B------:R-:W-:-:S05]  /*1860*/  IADD3 R2, RZ, -R16, RZ ;  /* 0x80000010ff027210 */ /* 0x000fca0007ffe0ff */
[----:B------:R-:W-:Y:S02]  /*1870*/  IMAD.MOV.U32 R3, RZ, RZ, R2 ;  /* 0x000000ffff037224 */ /* 0x000fe400078e0002 */
[----:B------:R-:W-:-:S04]  /*1880*/  IMAD.HI.U32 R2, R14, R0, RZ ;  /* 0x000000000e027227 */ /* 0x000fc800078e00ff */
[----:B------:R-:W-:-:S05]  /*1890*/  IMAD R0, R2, R3, R0 ;  /* 0x0000000302007224 */ /* 0x000fca00078e0200 */
[----:B------:R-:W-:-:S13]  /*18a0*/  ISETP.GT.U32.AND P1, PT, R4, R0, PT ;  /* 0x000000000400720c */ /* 0x000fda0003f24070 */
[----:B------:R-:W-:-:S04]  /*18b0*/  @!P1 IADD3 R0, R0, -R4, RZ ;  /* 0x8000000400009210 */ /* 0x000fc80007ffe0ff */
[----:B------:R-:W-:Y:S02]  /*18c0*/  ISETP.GE.U32.AND P2, PT, R0, R4, PT ;  /* 0x000000040000720c */ /* 0x000fe40003f46070 */
[----:B------:R-:W-:Y:S01]  /*18d0*/  LOP3.LUT R0, R39, R15, RZ, 0x3c, !PT ;  /* 0x0000000f27007212 */ /* 0x000fe200078e3cff */
[----:B------:R-:W-:Y:S01]  /*18e0*/  IMAD.MOV R4, RZ, RZ, -R5 ;  /* 0x000000ffff047224 */ /* 0x000fe200078e0a05 */
[----:B------:R-:W-:Y:S02]  /*18f0*/  @!P1 IADD3 R2, R2, 0x1, RZ ;  /* 0x0000000102029810 */ /* 0x000fe40007ffe0ff */
[----:B------:R-:W-:Y:S02]  /*1900*/  ISETP.GE.AND P0, PT, R0, RZ, PT ;  /* 0x000000ff0000720c */ /* 0x000fe40003f06270 */
[----:B------:R-:W-:Y:S01]  /*1910*/  ISETP.NE.AND P1, PT, R15, RZ, PT ;  /* 0x000000ff0f00720c */ /* 0x000fe20003f25270 */
[----:B------:R-:W-:-:S04]  /*1920*/  IMAD R4, R13, R4, R26 ;  /* 0x000000040d047224 */ /* 0x000fc800078e021a */
[----:B------:R-:W-:Y:S01]  /*1930*/  @P2 IADD3 R2, R2, 0x1, RZ ;  /* 0x0000000102022810 */ /* 0x000fe20007ffe0ff */
[----:B--2---:R-:W-:Y:S01]  /*1940*/  IMAD R5, R121, R4, RZ ;  /* 0x0000000479057224 */ /* 0x004fe200078e02ff */
[----:B------:R-:W-:-:S03]  /*1950*/  SHF.R.S32.HI R21, RZ, 0x1f, R4 ;  /* 0x0000001fff157819 */ /* 0x000fc60000011404 */
[----:B------:R-:W-:Y:S02]  /*1960*/  IMAD.MOV.U32 R0, RZ, RZ, R2 ;  /* 0x000000ffff007224 */ /* 0x000fe400078e0002 */
[----:B------:R-:W-:Y:S02]  /*1970*/  IMAD R5, R120, R21, R5 ;  /* 0x0000001578057224 */ /* 0x000fe400078e0205 */
[----:B------:R-:W-:Y:S01]  /*1980*/  @!P0 IMAD.MOV R0, RZ, RZ, -R0 ;  /* 0x000000ffff008224 */ /* 0x000fe200078e0a00 */
[----:B------:R-:W-:-:S04]  /*1990*/  @!P1 LOP3.LUT R0, RZ, R15, RZ, 0x33, !PT ;  /* 0x0000000fff009212 */ /* 0x000fc800078e33ff */
[----:B------:R-:W-:Y:S02]  /*19a0*/  SHF.R.S32.HI R29, RZ, 0x1f, R0 ;  /* 0x0000001fff1d7819 */ /* 0x000fe40000011400 */
[----:B------:R-:W-:Y:S02]  /*19b0*/  MOV R18, R0 ;  /* 0x0000000000127202 */ /* 0x000fe40000000f00 */
[----:B---3--:R-:W-:Y:S01]  /*19c0*/  SHF.R.S32.HI R14, RZ, 0x1f, R12 ;  /* 0x0000001fff0e7819 */ /* 0x008fe2000001140c */
[----:B------:R-:W-:-:S04]  /*19d0*/  IMAD R3, R7, R12, RZ ;  /* 0x0000000c07037224 */ /* 0x000fc800078e02ff */
[C---:B------:R-:W-:Y:S02]  /*19e0*/  IMAD R3, R6.reuse, R14, R3 ;  /* 0x0000000e06037224 */ /* 0x040fe400078e0203 */
[----:B------:R-:W-:-:S05]  /*19f0*/  IMAD.WIDE.U32 R6, R6, R12, RZ ;  /* 0x0000000c06067225 */ /* 0x000fca00078e00ff */
[----:B------:R-:W-:Y:S02]  /*1a00*/  IADD3 R3, R7, R3, RZ ;  /* 0x0000000307037210 */ /* 0x000fe40007ffe0ff */
[----:B------:R-:W-:-:S05]  /*1a10*/  MOV R2, R6 ;  /* 0x0000000600027202 */ /* 0x000fca0000000f00 */
[----:B------:R-:W-:-:S05]  /*1a20*/  IMAD.WIDE.U32 R2, R4, R120, R2 ;  /* 0x0000007804027225 */ /* 0x000fca00078e0002 */
[----:B------:R-:W-:Y:S01]  /*1a30*/  IADD3 R3, R3, R5, RZ ;  /* 0x0000000503037210 */ /* 0x000fe20007ffe0ff */
[----:B------:R-:W-:Y:S02]  /*1a40*/  IMAD R5, R11, R0, RZ ;  /* 0x000000000b057224 */ /* 0x000fe400078e02ff */
[-C--:B------:R-:W-:Y:S02]  /*1a50*/  IMAD R6, R9, R12.reuse, RZ ;  /* 0x0000000c09067224 */ /* 0x080fe400078e02ff */
[----:B------:R-:W-:-:S04]  /*1a60*/  IMAD.WIDE.U32 R12, R8, R12, RZ ;  /* 0x0000000c080c7225 */ /* 0x000fc800078e00ff */
[----:B------:R-:W-:Y:S02]  /*1a70*/  IMAD R5, R10, R29, R5 ;  /* 0x0000001d0a057224 */ /* 0x000fe400078e0205 */
[----:B------:R-:W-:-:S04]  /*1a80*/  IMAD.WIDE.U32 R2, R0, R10, R2 ;  /* 0x0000000a00027225 */ /* 0x000fc800078e0002 */
[----:B------:R-:W-:Y:S01]  /*1a90*/  IMAD R8, R8, R14, R6 ;  /* 0x0000000e08087224 */ /* 0x000fe200078e0206 */
[----:B------:R-:W-:Y:S01]  /*1aa0*/  IADD3 R28, R3, R5, RZ ;  /* 0x00000005031c7210 */ /* 0x000fe20007ffe0ff */
[----:B------:R-:W-:Y:S02]  /*1ab0*/  IMAD.MOV.U32 R27, RZ, RZ, R2 ;  /* 0x000000ffff1b7224 */ /* 0x000fe400078e0002 */
[----:B------:R-:W-:Y:S01]  /*1ac0*/  IMAD.IADD R13, R13, 0x1, R8 ;  /* 0x000000010d0d7824 */ /* 0x000fe200078e0208 */
[----:B------:R-:W-:Y:S05]  /*1ad0*/  BRA `(.L_x_6015) ;  /* 0x0000053000007947 */ /* 0x000fea0003800000 */
.L_x_6014:
[----:B-1----:R-:W3:Y:S01]  /*1ae0*/  LD.E R12, [R24.64+0x68] ;  /* 0x00006806180c7980 */ /* 0x002ee2000c101900 */
[----:B------:R-:W-:-:S03]  /*1af0*/  ISETP.NE.AND P3, PT, R20, -0x1, PT ;  /* 0xffffffff1400780c */ /* 0x000fc60003f65270 */
[----:B------:R-:W4:Y:S04]  /*1b00*/  LD.E.64 R120, [R24.64+0x38] ;  /* 0x0000380618787980 */ /* 0x000f28000c101b00 */
[----:B--2---:R-:W2:Y:S04]  /*1b10*/  LD.E.64 R164, [R24.64+0x40] ;  /* 0x0000400618a47980 */ /* 0x004ea8000c101b00 */
[----:B------:R-:W2:Y:S04]  /*1b20*/  LD.E.64 R18, [R24.64+0x50] ;  /* 0x0000500618127980 */ /* 0x000ea8000c101b00 */
[----:B------:R-:W2:Y:S04]  /*1b30*/  @!P3 LD.E.64 R10, [R24.64+0x20] ;  /* 0x00002006180ab980 */ /* 0x000ea8000c101b00 */
[----:B------:R-:W2:Y:S04]  /*1b40*/  @!P3 LD.E.64 R16, [R24.64+0x28] ;  /* 0x000028061810b980 */ /* 0x000ea8000c101b00 */
[----:B------:R1:W5:Y:S02]  /*1b50*/  LD.E.64 R22, [R24.64+0x58] ;  /* 0x0000580618167980 */ /* 0x000364000c101b00 */
[----:B-----5:R-:W-:-:S02]  /*1b60*/  @!P3 SHF.R.S32.HI R14, RZ, 0x1f, R13 ;  /* 0x0000001fff0eb819 */ /* 0x020fc4000001140d */
[----:B------:R-:W-:-:S04]  /*1b70*/  LEA R26, R36, 0xffffffc0, 0x6 ;  /* 0xffffffc0241a7811 */ /* 0x000fc800078e30ff */
[----:B------:R-:W-:Y:S02]  /*1b80*/  SHF.R.S32.HI R21, RZ, 0x1f, R26 ;  /* 0x0000001fff157819 */ /* 0x000fe4000001141a */
[----:B---3--:R-:W-:-:S04]  /*1b90*/  IABS R0, R12 ;  /* 0x0000000c00007213 */ /* 0x008fc80000000000 */
[----:B------:R-:W-:-:S04]  /*1ba0*/  MOV R6, R0 ;  /* 0x0000000000067202 */ /* 0x000fc80000000f00 */
[----:B------:R-:W3:Y:S08]  /*1bb0*/  I2F.RP R2, R6 ;  /* 0x0000000600027306 */ /* 0x000ef00000209400 */
[----:B---3--:R-:W3:Y:S02]  /*1bc0*/  MUFU.RCP R2, R2 ;  /* 0x0000000200027308 */ /* 0x008ee40000001000 */
[----:B---3--:R-:W-:-:S06]  /*1bd0*/  IADD3 R2, R2, 0xffffffe, RZ ;  /* 0x0ffffffe02027810 */ /* 0x008fcc0007ffe0ff */
[----:B------:R-:W3:Y:S01]  /*1be0*/  F2I.FTZ.U32.TRUNC.NTZ R3, R2 ;  /* 0x0000000200037305 */ /* 0x000ee2000021f000 */
[----:B------:R-:W-:Y:S01]  /*1bf0*/  IABS R5, R12 ;  /* 0x0000000c00057213 */ /* 0x000fe20000000000 */
[----:B---3--:R-:W-:Y:S01]  /*1c00*/  IMAD.MOV R0, RZ, RZ, -R3 ;  /* 0x000000ffff007224 */ /* 0x008fe200078e0a03 */
[----:B------:R-:W-:-:S03]  /*1c10*/  MOV R2, RZ ;  /* 0x000000ff00027202 */ /* 0x000fc60000000f00 */
[----:B------:R-:W-:Y:S01]  /*1c20*/  IMAD R4, R0, R6, RZ ;  /* 0x0000000600047224 */ /* 0x000fe200078e02ff */
[----:B------:R-:W-:-:S03]  /*1c30*/  IABS R0, R39 ;  /* 0x0000002700007213 */ /* 0x000fc60000000000 */
[----:B------:R-:W-:-:S04]  /*1c40*/  IMAD.HI.U32 R4, R3, R4, R2 ;  /* 0x0000000403047227 */ /* 0x000fc800078e0002 */
        /* <DEDUP_REMOVED lines=12> */
[----:B------:R-:W-:-:S04]  /*1d10*/  @P3 IMAD.WIDE.U32 R4, R120, R4, RZ ;  /* 0x0000000478043225 */ /* 0x000fc800078e00ff */
[----:B------:R-:W-:Y:S02]  /*1d20*/  @!P0 IMAD.IADD R0, R0, 0x1, -R6 ;  /* 0x0000000100008824 */ /* 0x000fe400078e0a06 */
[C---:B------:R-:W-:Y:S02]  /*1d30*/  @!P3 IMAD R11, R10.reuse, R14, R7 ;  /* 0x0000000e0a0bb224 */ /* 0x040fe400078e0207 */
[----:B------:R-:W-:Y:S01]  /*1d40*/  @!P3 IMAD.WIDE.U32 R2, R10, R13, R2 ;  /* 0x0000000d0a02b225 */ /* 0x000fe200078e0002 */
[----:B------:R-:W-:Y:S02]  /*1d50*/  @P3 IADD3 R7, R5, R15, RZ ;  /* 0x0000000f05073210 */ /* 0x000fe40007ffe0ff */
[----:B------:R-:W-:Y:S01]  /*1d60*/  ISETP.GE.U32.AND P2, PT, R0, R6, PT ;  /* 0x000000060000720c */ /* 0x000fe20003f46070 */
[----:B------:R-:W-:Y:S01]  /*1d70*/  @!P3 IMAD.MOV.U32 R4, RZ, RZ, R2 ;  /* 0x000000ffff04b224 */ /* 0x000fe200078e0002 */
[----:B------:R-:W-:Y:S01]  /*1d80*/  @!P3 IADD3 R7, R3, R11, RZ ;  /* 0x0000000b0307b210 */ /* 0x000fe20007ffe0ff */
[----:B------:R-:W-:Y:S01]  /*1d90*/  @!P3 IMAD R3, R165, R9, RZ ;  /* 0x00000009a503b224 */ /* 0x000fe200078e02ff */
[----:B------:R-:W-:-:S02]  /*1da0*/  @!P3 SHF.R.S32.HI R0, RZ, 0x1f, R9 ;  /* 0x0000001fff00b819 */ /* 0x000fc40000011409 */
[----:B------:R-:W-:Y:S01]  /*1db0*/  LOP3.LUT R2, R39, R12, RZ, 0x3c, !PT ;  /* 0x0000000c27027212 */ /* 0x000fe200078e3cff */
[----:B------:R-:W-:Y:S02]  /*1dc0*/  IMAD R5, R121, R26, RZ ;  /* 0x0000001a79057224 */ /* 0x000fe400078e02ff */
[----:B------:R-:W-:Y:S01]  /*1dd0*/  @!P3 IMAD R0, R0, R164, R3 ;  /* 0x000000a40000b224 */ /* 0x000fe200078e0203 */
[----:B------:R-:W-:Y:S02]  /*1de0*/  ISETP.GE.AND P1, PT, R2, RZ, PT ;  /* 0x000000ff0200720c */ /* 0x000fe40003f26270 */
[----:B------:R-:W-:Y:S02]  /*1df0*/  MOV R2, R4 ;  /* 0x0000000400027202 */ /* 0x000fe40000000f00 */
[----:B------:R-:W-:Y:S02]  /*1e00*/  MOV R3, R7 ;  /* 0x0000000700037202 */ /* 0x000fe40000000f00 */
[----:B------:R-:W-:-:S02]  /*1e10*/  @!P0 IADD3 R8, R8, 0x1, RZ ;  /* 0x0000000108088810 */ /* 0x000fc40007ffe0ff */
[----:B------:R-:W-:Y:S01]  /*1e20*/  ISETP.NE.AND P0, PT, R12, RZ, PT ;  /* 0x000000ff0c00720c */ /* 0x000fe20003f05270 */
[----:B------:R-:W-:Y:S02]  /*1e30*/  IMAD R5, R21, R120, R5 ;  /* 0x0000007815057224 */ /* 0x000fe400078e0205 */
[----:B------:R-:W-:Y:S01]  /*1e40*/  IMAD.WIDE.U32 R2, R120, R26, R2 ;  /* 0x0000001a78027225 */ /* 0x000fe200078e0002 */
[----:B------:R-:W-:-:S03]  /*1e50*/  @P2 IADD3 R8, R8, 0x1, RZ ;  /* 0x0000000108082810 */ /* 0x000fc60007ffe0ff */
[----:B------:R-:W-:-:S04]  /*1e60*/  @!P3 IMAD.WIDE.U32 R6, R164, R9, RZ ;  /* 0x00000009a406b225 */ /* 0x000fc800078e00ff */
[----:B------:R-:W-:Y:S01]  /*1e70*/  IMAD.IADD R5, R3, 0x1, R5 ;  /* 0x0000000103057824 */ /* 0x000fe200078e0205 */
[----:B------:R-:W-:Y:S02]  /*1e80*/  @!P3 IADD3 R3, R7, R0, RZ ;  /* 0x000000000703b210 */ /* 0x000fe40007ffe0ff */
[----:B------:R-:W-:Y:S02]  /*1e90*/  MOV R0, R8 ;  /* 0x0000000800007202 */ /* 0x000fe40000000f00 */
[----:B------:R-:W-:Y:S01]  /*1ea0*/  MOV R4, R2 ;  /* 0x0000000200047202 */ /* 0x000fe20000000f00 */
[----:B------:R-:W-:Y:S01]  /*1eb0*/  @!P3 IMAD.MOV.U32 R2, RZ, RZ, R6 ;  /* 0x000000ffff02b224 */ /* 0x000fe200078e0006 */
[----:B------:R-:W-:Y:S02]  /*1ec0*/  @!P1 IADD3 R0, -R0, RZ, RZ ;  /* 0x000000ff00009210 */ /* 0x000fe40007ffe1ff */
[----:B------:R-:W-:Y:S01]  /*1ed0*/  @!P0 LOP3.LUT R0, RZ, R12, RZ, 0x33, !PT ;  /* 0x0000000cff008212 */ /* 0x000fe200078e33ff */
[----:B------:R-:W-:Y:S01]  /*1ee0*/  @!P3 IMAD R7, R17, R13, RZ ;  /* 0x0000000d1107b224 */ /* 0x000fe200078e02ff */
[----:B------:R-:W-:Y:S01]  /*1ef0*/  @!P3 SHF.R.S32.HI R6, RZ, 0x1f, R13 ;  /* 0x0000001fff06b819 */ /* 0x000fe2000001140d */
[----:B------:R-:W-:Y:S01]  /*1f00*/  @P3 IMAD.IADD R8, R9, 0x1, R20 ;  /* 0x0000000109083824 */ /* 0x000fe200078e0214 */
[----:B------:R-:W-:Y:S01]  /*1f10*/  SHF.R.S32.HI R29, RZ, 0x1f, R0 ;  /* 0x0000001fff1d7819 */ /* 0x000fe20000011400 */
[----:B------:R-:W-:-:S02]  /*1f20*/  IMAD R10, R19, R0, RZ ;  /* 0x00000000130a7224 */ /* 0x000fc400078e02ff */
[----:B------:R-:W-:Y:S02]  /*1f30*/  @!P3 IMAD R14, R16, R6, R7 ;  /* 0x00000006100eb224 */ /* 0x000fe400078e0207 */
[----:B------:R-:W-:Y:S02]  /*1f40*/  @P3 IMAD R11, R165, R8, RZ ;  /* 0x00000008a50b3224 */ /* 0x000fe400078e02ff */
[----:B------:R-:W-:-:S04]  /*1f50*/  @!P3 IMAD.WIDE.U32 R6, R16, R13, R2 ;  /* 0x0000000d1006b225 */ /* 0x000fc800078e0002 */
[----:B------:R-:W-:-:S04]  /*1f60*/  @P3 IMAD.WIDE.U32 R8, R164, R8, RZ ;  /* 0x00000008a4083225 */ /* 0x000fc800078e00ff */
[----:B------:R-:W-:-:S04]  /*1f70*/  IMAD.WIDE.U32 R2, R18, R0, R4 ;  /* 0x0000000012027225 */ /* 0x000fc800078e0004 */
[----:B------:R-:W-:Y:S01]  /*1f80*/  IMAD R4, R18, R29, R10 ;  /* 0x0000001d12047224 */ /* 0x000fe200078e020a */
[----:B------:R-:W-:Y:S01]  /*1f90*/  @P3 IADD3 R13, R9, R11, RZ ;  /* 0x0000000b090d3210 */ /* 0x000fe20007ffe0ff */
[----:B------:R-:W-:Y:S01]  /*1fa0*/  @!P3 IMAD.IADD R13, R7, 0x1, R14 ;  /* 0x00000001070db824 */ /* 0x000fe200078e020e */
[----:B------:R-:W-:Y:S01]  /*1fb0*/  @P3 MOV R12, R8 ;  /* 0x00000008000c3202 */ /* 0x000fe20000000f00 */
[----:B------:R-:W-:Y:S01]  /*1fc0*/  IMAD.IADD R28, R3, 0x1, R4 ;  /* 0x00000001031c7824 */ /* 0x000fe200078e0204 */
[----:B------:R-:W-:Y:S02]  /*1fd0*/  @!P3 MOV R12, R6 ;  /* 0x00000006000cb202 */ /* 0x000fe40000000f00 */
[----:B------:R-:W-:Y:S02]  /*1fe0*/  MOV R27, R2 ;  /* 0x00000002001b7202 */ /* 0x000fe40000000f00 */
[----:B------:R-:W-:Y:S02]  /*1ff0*/  MOV R4, R26 ;  /* 0x0000001a00047202 */ /* 0x000fe40000000f00 */
[----:B------:R-:W-:-:S02]  /*2000*/  MOV R18, R0 ;  /* 0x0000000000127202 */ /* 0x000fc40000000f00 */
.L_x_6015:
[----:B-1----:R-:W-:Y:S05]  /*2010*/  BSYNC B0 ;  /* 0x0000000000007941 */ /* 0x002fea0003800000 */
.L_x_6013:
        /* <DEDUP_REMOVED lines=15> */
[----:B------:R-:W-:Y:S02]  /*2110*/  LOP3.LUT R3, R6, 0xfffffff8, RZ, 0xc0, !PT ;  /* 0xfffffff806037812 */ /* 0x000fe400078ec0ff */
[----:B------:R-:W-:Y:S01]  /*2120*/  LOP3.LUT R2, R2, 0xfffffffe, RZ, 0xc0, !PT ;  /* 0xfffffffe02027812 */ /* 0x000fe200078ec0ff */
[C---:B------:R-:W-:Y:S01]  /*2130*/  IMAD.IADD R0, R188.reuse, 0x1, -R0 ;  /* 0x00000001bc007824 */ /* 0x040fe200078e0a00 */
[----:B------:R-:W-:Y:S01]  /*2140*/  SHF.R.S32.HI R118, RZ, 0x3, R6 ;  /* 0x00000003ff767819 */ /* 0x000fe20000011406 */
[----:B------:R-:W-:-:S02]  /*2150*/  IMAD.IADD R169, R188, 0x1, -R3 ;  /* 0x00000001bca97824 */ /* 0x000fc400078e0a03 */
[----:B------:R-:W-:Y:S01]  /*2160*/  IMAD.IADD R186, R5, 0x1, -R2 ;  /* 0x0000000105ba7824 */ /* 0x000fe200078e0a02 */
[----:B------:R-:W-:Y:S01]  /*2170*/  SHF.R.S32.HI R16, RZ, 0x1f, R0 ;  /* 0x0000001fff107819 */ /* 0x000fe20000011400 */
[----:B------:R-:W-:Y:S02]  /*2180*/  IMAD.SHL.U32 R2, R118, 0x40, RZ ;  /* 0x0000004076027824 */ /* 0x000fe400078e00ff */
[----:B------:R-:W-:Y:S01]  /*2190*/  IMAD.SHL.U32 R20, R169, 0x8, RZ ;  /* 0x00000008a9147824 */ /* 0x000fe200078e00ff */
[----:B------:R-:W-:Y:S01]  /*21a0*/  LEA.HI R16, R16, R0, RZ, 0x3 ;  /* 0x0000000010107211 */ /* 0x000fe200078f18ff */
[----:B-----5:R-:W-:Y:S01]  /*21b0*/  IMAD R7, R21, R164, RZ ;  /* 0x000000a415077224 */ /* 0x020fe200078e02ff */
[----:B------:R-:W-:Y:S02]  /*21c0*/  LOP3.LUT R3, R2, 0x1c0, RZ, 0xc0, !PT ;  /* 0x000001c002037812 */ /* 0x000fe400078ec0ff */
[----:B------:R-:W-:Y:S02]  /*21d0*/  IADD3 R2, P0, R20, R12, RZ ;  /* 0x0000000c14027210 */ /* 0x000fe40007f1e0ff */
[----:B------:R-:W-:-:S02]  /*21e0*/  SHF.R.S32.HI R21, RZ, 0x1f, R20 ;  /* 0x0000001fff157819 */ /* 0x000fc40000011414 */
[----:B------:R-:W-:Y:S02]  /*21f0*/  LOP3.LUT R5, R16, 0xfffffff8, RZ, 0xc0, !PT ;  /* 0xfffffff810057812 */ /* 0x000fe400078ec0ff */
[----:B------:R-:W-:Y:S02]  /*2200*/  LEA.HI R17, R31, R188, RZ, 0x6 ;  /* 0x000000bc1f117211 */ /* 0x000fe400078f30ff */
[----:B------:R-:W-:Y:S02]  /*2210*/  LOP3.LUT R6, R3, 0x38, R20, 0xf8, !PT ;  /* 0x0000003803067812 */ /* 0x000fe400078ef814 */
[----:B------:R-:W-:Y:S01]  /*2220*/  SHF.R.U32.HI R12, RZ, 0x3, R3 ;  /* 0x00000003ff0c7819 */ /* 0x000fe20000011603 */
[----:B------:R-:W-:Y:S02]  /*2230*/  IMAD.X R3, R21, 0x1, R13, P0 ;  /* 0x0000000115037824 */ /* 0x000fe400000e060d */
[----:B------:R-:W-:Y:S01]  /*2240*/  IMAD.IADD R0, R0, 0x1, -R5 ;  /* 0x0000000100007824 */ /* 0x000fe200078e0a05 */
[----:B------:R-:W-:Y:S01]  /*2250*/  LOP3.LUT R12, R6, R12, RZ, 0x3c, !PT ;  /* 0x0000000c060c7212 */ /* 0x000fe200078e3cff */
[----:B------:R-:W-:-:S02]  /*2260*/  IMAD.SHL.U32 R5, R17, 0x8, RZ ;  /* 0x0000000811057824 */ /* 0x000fc400078e00ff */
[C---:B------:R-:W-:Y:S02]  /*2270*/  IMAD R6, R4.reuse, R165, R7 ;  /* 0x000000a504067224 */ /* 0x040fe400078e0207 */
[----:B------:R-:W-:Y:S01]  /*2280*/  IMAD.WIDE.U32 R2, R4, R164, R2 ;  /* 0x000000a404027225 */ /* 0x000fe200078e0002 */
[----:B------:R-:W-:-:S03]  /*2290*/  LOP3.LUT R235, R12, 0xfffffe00, R5, 0xf8, !PT ;  /* 0xfffffe000ceb7812 */ /* 0x000fc600078ef805 */
[----:B------:R-:W-:Y:S02]  /*22a0*/  IMAD.SHL.U32 R4, R0, 0x40, RZ ;  /* 0x0000004000047824 */ /* 0x000fe400078e00ff */
[----:B------:R-:W-:-:S03]  /*22b0*/  IMAD.SHL.U32 R5, R186, 0x8, RZ ;  /* 0x00000008ba057824 */ /* 0x000fc600078e00ff */
[----:B------:R-:W-:Y:S01]  /*22c0*/  LOP3.LUT R4, R4, 0x1c0, RZ, 0xc0, !PT ;  /* 0x000001c004047812 */ /* 0x000fe200078ec0ff */
[----:B------:R-:W-:Y:S01]  /*22d0*/  IMAD.IADD R3, R3, 0x1, R6 ;  /* 0x0000000103037824 */ /* 0x000fe200078e0206 */
[----:B------:R-:W-:Y:S02]  /*22e0*/  LOP3.LUT P1, RZ, R0, 0x4, RZ, 0xc0, !PT ;  /* 0x0000000400ff7812 */ /* 0x000fe4000782c0ff */
[----:B------:R-:W-:Y:S02]  /*22f0*/  LOP3.LUT R7, R4, 0x8, R5, 0xf8, !PT ;  /* 0x0000000804077812 */ /* 0x000fe400078ef805 */
[----:B------:R-:W-:Y:S02]  /*2300*/  SHF.R.U32.HI R6, RZ, 0x3, R4 ;  /* 0x00000003ff067819 */ /* 0x000fe40000011604 */
        /* <DEDUP_REMOVED lines=11> */
[----:B------:R-:W-:-:S02]  /*23c0*/  IMAD.SHL.U32 R16, R16, 0x40, RZ ;  /* 0x0000004010107824 */ /* 0x000fc400078e00ff */
[----:B------:R-:W-:Y:S02]  /*23d0*/  IMAD.MOV.U32 R48, RZ, RZ, 0x10 ;  /* 0x00000010ff307424 */ /* 0x000fe400078e00ff */
[----:B------:R-:W-:Y:S01]  /*23e0*/  IMAD.MOV.U32 R46, RZ, RZ, 0x20 ;  /* 0x00000020ff2e7424 */ /* 0x000fe200078e00ff */
[----:B------:R-:W-:Y:S01]  /*23f0*/  LOP3.LUT R47, R47, 0xfffffe00, R16, 0xf8, !PT ;  /* 0xfffffe002f2f7812 */ /* 0x000fe200078ef810 */
[C---:B------:R-:W-:Y:S01]  /*2400*/  IMAD.SHL.U32 R247, R120.reuse, 0x10, RZ ;  /* 0x0000001078f77824 */ /* 0x040fe200078e00ff */
[----:B------:R-:W-:Y:S01]  /*2410*/  SHF.L.U64.HI R250, R120, 0x4, R121 ;  /* 0x0000000478fa7819 */ /* 0x000fe20000010279 */
[C---:B------:R-:W-:Y:S01]  /*2420*/  IMAD.SHL.U32 R251, R164.reuse, 0x10, RZ ;  /* 0x00000010a4fb7824 */ /* 0x040fe200078e00ff */
[----:B------:R-:W-:Y:S01]  /*2430*/  SHF.L.U64.HI R252, R164, 0x4, R165 ;  /* 0x00000004a4fc7819 */ /* 0x000fe200000102a5 */
[----:B------:R-:W-:Y:S01]  /*2440*/  IMAD.SHL.U32 R174, R169, 0x4, RZ ;  /* 0x00000004a9ae7824 */ /* 0x000fe200078e00ff */
[----:B------:R-:W-:Y:S02]  /*2450*/  SEL R48, R48, 0xfffffff0, !P0 ;  /* 0xfffffff030307807 */ /* 0x000fe40004000000 */
[----:B------:R-:W-:Y:S01]  /*2460*/  SEL R46, R46, 0xffffffe0, !P1 ;  /* 0xffffffe02e2e7807 */ /* 0x000fe20004800000 */
[----:B--2---:R-:W-:-:S04]  /*2470*/  @P3 IMAD.WIDE.U32 R2, R8, R30, RZ ;  /* 0x0000001e08023225 */ /* 0x004fc800078e00ff */
[----:B------:R-:W-:Y:S02]  /*2480*/  @P3 IMAD R12, R9, R30, RZ ;  /* 0x0000001e090c3224 */ /* 0x000fe400078e02ff */
[----:B---3--:R-:W-:-:S04]  /*2490*/  @!P3 IMAD.WIDE.U32 R6, R10, R37, RZ ;  /* 0x000000250a06b225 */ /* 0x008fc800078e00ff */
[----:B------:R-:W-:Y:S02]  /*24a0*/  @!P3 IMAD R0, R11, R37, RZ ;  /* 0x000000250b00b224 */ /* 0x000fe400078e02ff */
[----:B------:R-:W-:Y:S02]  /*24b0*/  @!P3 IMAD.MOV.U32 R2, RZ, RZ, R6 ;  /* 0x000000ffff02b224 */ /* 0x000fe400078e0006 */
[----:B------:R-:W-:Y:S02]  /*24c0*/  IMAD.IADD R11, R5, 0x1, R13 ;  /* 0x00000001050b7824 */ /* 0x000fe400078e020d */
[----:B------:R-:W-:Y:S01]  /*24d0*/  @!P3 IMAD R5, R10, R170, R0 ;  /* 0x000000aa0a05b224 */ /* 0x000fe200078e0200 */
[----:B------:R-:W-:Y:S01]  /*24e0*/  IADD3 R2, P2, R20, R2, RZ ;  /* 0x0000000214027210 */ /* 0x000fe20007f5e0ff */
[----:B------:R-:W-:Y:S02]  /*24f0*/  @P3 IMAD.IADD R0, R3, 0x1, R12 ;  /* 0x0000000103003824 */ /* 0x000fe400078e020c */
[----:B------:R-:W-:-:S04]  /*2500*/  @!P3 IMAD.IADD R0, R7, 0x1, R5 ;  /* 0x000000010700b824 */ /* 0x000fc800078e0205 */
[----:B------:R-:W-:Y:S01]  /*2510*/  IMAD.X R3, R21, 0x1, R0, P2 ;  /* 0x0000000115037824 */ /* 0x000fe200010e0600 */
[----:B------:R-:W-:Y:S01]  /*2520*/  ISETP.GE.AND P2, PT, R22, R154, PT ;  /* 0x0000009a1600720c */ /* 0x000fe20003f46270 */
[----:B------:R-:W-:Y:S02]  /*2530*/  IMAD.MOV.U32 R10, RZ, RZ, R4 ;  /* 0x000000ffff0a7224 */ /* 0x000fe400078e0004 */
[--C-:B------:R-:W-:Y:S01]  /*2540*/  @P3 IMAD.MOV.U32 R152, RZ, RZ, R8.reuse ;  /* 0x000000ffff983224 */ /* 0x100fe200078e0008 */
[----:B------:R-:W-:Y:S01]  /*2550*/  SEL R0, RZ, 0xffffffff, P2 ;  /* 0xffffffffff007807 */ /* 0x000fe20001000000 */
[----:B------:R-:W-:Y:S02]  /*2560*/  @P3 IMAD.MOV.U32 R153, RZ, RZ, R9 ;  /* 0x000000ffff993224 */ /* 0x000fe400078e0009 */
[----:B----4-:R-:W-:Y:S02]  /*2570*/  IMAD R4, R15, R39, RZ ;  /* 0x000000270f047224 */ /* 0x010fe400078e02ff */
[----:B------:R-:W-:-:S02]  /*2580*/  @!P3 IMAD.MOV.U32 R152, RZ, RZ, R8 ;  /* 0x000000ffff98b224 */ /* 0x000fc400078e0008 */
[----:B------:R-:W-:Y:S01]  /*2590*/  @!P3 IMAD.MOV.U32 R153, RZ, RZ, R9 ;  /* 0x000000ffff99b224 */ /* 0x000fe200078e0009 */
        /* <DEDUP_REMOVED lines=16> */
[----:B------:R-:W-:Y:S02]  /*26a0*/  IMNMX R126, R34, R0, !PT ;  /* 0x00000000227e7217 */ /* 0x000fe40007800200 */
        /* <DEDUP_REMOVED lines=10> */
[-C--:B------:R-:W-:Y:S02]  /*2750*/  IMAD R0, R119, R164.reuse, R0 ;  /* 0x000000a477007224 */ /* 0x080fe400078e0200 */
[----:B------:R-:W-:Y:S01]  /*2760*/  IMAD.WIDE.U32 R172, R118, R164, R10 ;  /* 0x000000a476ac7225 */ /* 0x000fe200078e000a */
[----:B------:R-:W-:Y:S02]  /*2770*/  LOP3.LUT R244, R5, R7, R6, 0xfe, !PT ;  /* 0x0000000705f47212 */ /* 0x000fe400078efe06 */
[----:B------:R-:W-:Y:S01]  /*2780*/  LEA.HI R5, R31, R188, RZ, 0x5 ;  /* 0x000000bc1f057211 */ /* 0x000fe200078f28ff */
[----:B------:R-:W-:Y:S01]  /*2790*/  IMAD.IADD R175, R177, 0x1, R4 ;  /* 0x00000001b1af7824 */ /* 0x000fe200078e0204 */
[----:B------:R-:W-:Y:S01]  /*27a0*/  LEA R245, P3, R176, R160, 0x1 ;  /* 0x000000a0b0f57211 */ /* 0x000fe200078608ff */
[----:B------:R-:W-:Y:S01]  /*27b0*/  IMAD.IADD R171, R173, 0x1, R0 ;  /* 0x00000001adab7824 */ /* 0x000fe200078e0200 */
[----:B------:R-:W-:Y:S01]  /*27c0*/  LEA R243, P2, R172, R162, 0x1 ;  /* 0x000000a2acf37211 */ /* 0x000fe200078408ff */
[----:B------:R-:W-:Y:S01]  /*27d0*/  IMAD.IADD R155, R139, 0x1, R8 ;  /* 0x000000018b9b7824 */ /* 0x000fe200078e0208 */
[----:B------:R-:W-:-:S02]  /*27e0*/  SHF.R.S32.HI R187, RZ, 0x5, R5 ;  /* 0x00000005ffbb7819 */ /* 0x000fc40000011405 */
[----:B------:R-:W-:Y:S02]  /*27f0*/  LEA.HI.X R246, R176, R161, R175, 0x1, P3 ;  /* 0x000000a1b0f67211 */ /* 0x000fe400018f0caf */
[----:B------:R-:W-:Y:S01]  /*2800*/  LEA.HI.X R242, R172, R163, R171, 0x1, P2 ;  /* 0x000000a3acf27211 */ /* 0x000fe200010f0cab */
[----:B------:R-:W-:Y:S05]  /*2810*/  @!P4 BRA `(.L_x_6016) ;  /* 0x0000bd800000c947 */ /* 0x000fea0003800000 */
[----:B-1----:R-:W2:Y:S04]  /*2820*/  LD.E.64 R4, [R24.64+0x120] ;  /* 0x0001200618047980 */ /* 0x002ea8000c101b00 */
        /* <DEDUP_REMOVED lines=24> */
[----:B------:R-:W-:Y:S01]  /*29b0*/  IMAD.IADD R7, R5, 0x1, R0 ;  /* 0x0000000105077824 */ /* 0x000fe200078e0200 */
[----:B------:R-:W-:Y:S01]  /*29c0*/  SHF.R.S32.HI R0, RZ, 0x1f, R26 ;  /* 0x0000001fff007819 */ /* 0x000fe2000001141a */
[----:B------:R-:W-:-:S04]  /*29d0*/  IMAD.WIDE.U32 R10, R37, R6, R20 ;  /* 0x00000006250a7225 */ /* 0x000fc800078e0014 */
[----:B------:R-:W-:Y:S02]  /*29e0*/  IMAD R5, R6, R170, R27 ;  /* 0x000000aa06057224 */ /* 0x000fe400078e021b */
[-C--:B----4-:R-:W-:Y:S02]  /*29f0*/  IMAD R27, R3, R26.reuse, RZ ;  /* 0x0000001a031b7224 */ /* 0x090fe400078e02ff */
[----:B------:R-:W-:Y:S02]  /*2a00*/  IMAD.MOV.U32 R6, RZ, RZ, R4 ;  /* 0x000000ffff067224 */ /* 0x000fe400078e0004 */
[----:B-----5:R-:W-:Y:S02]  /*2a10*/  IMAD R28, R67, R26, RZ ;  /* 0x0000001a431c7224 */ /* 0x020fe400078e02ff */
[----:B------:R-:W-:Y:S02]  /*2a20*/  IMAD.IADD R5, R11, 0x1, R5 ;  /* 0x000000010b057824 */ /* 0x000fe400078e0205 */
[----:B------:R-:W-:-:S02]  /*2a30*/  IMAD.MOV.U32 R4, RZ, RZ, R10 ;  /* 0x000000ffff047224 */ /* 0x000fc400078e000a */
[C---:B------:R-:W-:Y:S02]  /*2a40*/  IMAD R11, R2.reuse, R0, R27 ;  /* 0x00000000020b7224 */ /* 0x040fe400078e021b */
[----:B------:R-:W-:-:S04]  /*2a50*/  IMAD.WIDE.U32 R6, R2, R26, R6 ;  /* 0x0000001a02067225 */ /* 0x000fc800078e0006 */
[C---:B------:R-:W-:Y:S02]  /*2a60*/  IMAD R0, R66.reuse, R0, R28 ;  /* 0x0000000042007224 */ /* 0x040fe400078e021c */
[----:B------:R-:W-:-:S04]  /*2a70*/  IMAD.WIDE.U32 R4, R66, R26, R4 ;  /* 0x0000001a42047225 */ /* 0x000fc800078e0004 */
[----:B------:R-:W-:Y:S02]  /*2a80*/  IMAD.IADD R7, R7, 0x1, R11 ;  /* 0x0000000107077824 */ /* 0x000fe400078e020b */
[----:B------:R-:W-:Y:S01]  /*2a90*/  IMAD R9, R9, R18, RZ ;  /* 0x0000001209097224 */ /* 0x000fe200078e02ff */
[----:B------:R-:W-:Y:S01]  /*2aa0*/  IADD3 R5, R5, R0, RZ ;  /* 0x0000000005057210 */ /* 0x000fe20007ffe0ff */
[----:B------:R-:W-:-:S04]  /*2ab0*/  IMAD.WIDE.U32 R6, R8, R18, R6 ;  /* 0x0000001208067225 */ /* 0x000fc800078e0006 */
[----:B------:R-:W-:Y:S01]  /*2ac0*/  IMAD R27, R8, R29, R9 ;  /* 0x0000001d081b7224 */ /* 0x000fe200078e0209 */
[----:B------:R-:W-:Y:S01]  /*2ad0*/  SHF.R.S32.HI R9, RZ, 0x1f, R140 ;  /* 0x0000001fff097819 */ /* 0x000fe2000001148c */
[----:B------:R-:W-:Y:S01]  /*2ae0*/  IMAD R0, R13, R18, RZ ;  /* 0x000000120d007224 */ /* 0x000fe200078e02ff */
[----:B------:R-:W-:Y:S01]  /*2af0*/  IADD3 R8, P0, -R140, R118, RZ ;  /* 0x000000768c087210 */ /* 0x000fe20007f1e1ff */
        /* <DEDUP_REMOVED lines=12> */
[----:B------:R-:W-:Y:S02]  /*2bc0*/  IMAD R11, R3, R8, R11 ;  /* 0x00000008030b7224 */ /* 0x000fe400078e020b */
        /* <DEDUP_REMOVED lines=114> */
.L_x_6134:
        /* <DEDUP_REMOVED lines=32> */
.L_x_6018:
[----:B------:R-:W-:Y:S05]  /*34f0*/  BSYNC B0 ;  /* 0x0000000000007941 */ /* 0x000fea0003800000 */
.L_x_6017:
        /* <DEDUP_REMOVED lines=21> */
.L_x_6020:
[----:B------:R-:W-:Y:S05]  /*3650*/  BSYNC B0 ;  /* 0x0000000000007941 */ /* 0x000fea0003800000 */
.L_x_6019:
        /* <DEDUP_REMOVED lines=21> */
.L_x_6022:
[----:B------:R-:W-:Y:S05]  /*37b0*/  BSYNC B0 ;  /* 0x0000000000007941 */ /* 0x000fea0003800000 */
.L_x_6021:
        /* <DEDUP_REMOVED lines=21> */
.L_x_6024:
[----:B------:R-:W-:Y:S05]  /*3910*/  BSYNC B0 ;  /* 0x0000000000007941 */ /* 0x000fea0003800000 */
.L_x_6023:
        /* <DEDUP_REMOVED lines=68> */
.L_x_6031:
[----:B------:R-:W-:Y:S05]  /*3d60*/  BSYNC B0 ;  /* 0x0000000000007941 */ /* 0x000fea0003800000 */
.L_x_6030:
        /* <DEDUP_REMOVED lines=53> */
.L_x_6033:
[----:B------:R-:W-:Y:S05]  /*40c0*/  BSYNC B0 ;  /* 0x0000000000007941 */ /* 0x000fea0003800000 */
.L_x_6032:
        /* <DEDUP_REMOVED lines=53> */
.L_x_6035:
[----:B------:R-:W-:Y:S05]  /*4420*/  BSYNC B0 ;  /* 0x0000000000007941 */ /* 0x000fea0003800000 */
.L_x_6034:
        /* <DEDUP_REMOVED lines=52> */
.L_x_6029:
[----:B------:R-:W-:Y:S05]  /*4770*/  BSYNC B1 ;  /* 0x0000000000017941 */ /* 0x000fea0003800000 */
.L_x_6028:
        /* <DEDUP_REMOVED lines=63> */
.L_x_6039:
[----:B------:R-:W-:Y:S05]  /*4b70*/  BSYNC B0 ;  /* 0x0000000000007941 */ /* 0x000fea0003800000 */
.L_x_6038:
        /* <DEDUP_REMOVED lines=53> */
.L_x_6041:
[----:B------:R-:W-:Y:S05]  /*4ed0*/  BSYNC B0 ;  /* 0x0000000000007941 */ /* 0x000fea0003800000 */
.L_x_6040:
        /* <DEDUP_REMOVED lines=53> */
.L_x_6043:
[----:B------:R-:W-:Y:S05]  /*5230*/  BSYNC B0 ;  /* 0x0000000000007941 */ /* 0x000fea0003800000 */
.L_x_6042:
        /* <DEDUP_REMOVED lines=52> */
.L_x_6037:
[----:B------:R-:W-:Y:S05]  /*5580*/  BSYNC B1 ;  /* 0x0000000000017941 */ /* 0x000fea0003800000 */
.L_x_6036:
        /* <DEDUP_REMOVED lines=63> */
.L_x_6047:
[----:B------:R-:W-:Y:S05]  /*5980*/  BSYNC B0 ;  /* 0x0000000000007941 */ /* 0x000fea0003800000 */
.L_x_6046:
        /* <DEDUP_REMOVED lines=53> */
.L_x_6049:
[----:B------:R-:W-:Y:S05]  /*5ce0*/  BSYNC B0 ;  /* 0x0000000000007941 */ /* 0x000fea0003800000 */
.L_x_6048:
        /* <DEDUP_REMOVED lines=53> */
.L_x_6051:
[----:B------:R-:W-:Y:S05]  /*6040*/  BSYNC B0 ;  /* 0x0000000000007941 */ /* 0x000fea0003800000 */
.L_x_6050:
        /* <DEDUP_REMOVED lines=52> */
.L_x_6045:
[----:B------:R-:W-:Y:S05]  /*6390*/  BSYNC B1 ;  /* 0x0000000000017941 */ /* 0x000fea0003800000 */
.L_x_6044:
        /* <DEDUP_REMOVED lines=70> */
.L_x_6055:
[----:B------:R-:W-:Y:S05]  /*6800*/  BSYNC B0 ;  /* 0x0000000000007941 */ /* 0x000fea0003800000 */
.L_x_6054:
        /* <DEDUP_REMOVED lines=53> */
.L_x_6057:
[----:B------:R-:W-:Y:S05]  /*6b60*/  BSYNC B0 ;  /* 0x0000000000007941 */ /* 0x000fea0003800000 */
.L_x_6056:
        /* <DEDUP_REMOVED lines=53> */
.L_x_6059:
[----:B------:R-:W-:Y:S05]  /*6ec0*/  BSYNC B0 ;  /* 0x0000000000007941 */ /* 0x000fea0003800000 */
.L_x_6058:
        /* <DEDUP_REMOVED lines=52> */
.L_x_6053:
[----:B------:R-:W-:Y:S05]  /*7210*/  BSYNC B1 ;  /* 0x0000000000017941 */ /* 0x000fea0003800000 */
.L_x_6052:
[----:B------:R-:W2:Y:S02]  /*7220*/  LD.E R0, [R24.64+0xd0] ;  /* 0x0000d00618007980 */ /* 0x000ea4000c101900 */
[----:B--2---:R-:W-:Y:S05]  /*7230*/  IMAD.U32 R0, R0, -0x20, RZ ;  /* 0xffffffe000007824 */ /* 0x004fea00078e00ff */
[C---:B------:R-:W-:Y:S02]  /*7240*/  LEA R26, P1, R0.reuse, R26, 0x1 ;  /* 0x0000001a001a7211 */ /* 0x040fe400078208ff */
[C---:B------:R-:W-:Y:S02]  /*7250*/  LEA R44, P0, R0.reuse, R44, 0x1 ;  /* 0x0000002c002c7211 */ /* 0x040fe400078008ff */
[C---:B------:R-:W-:Y:S02]  /*7260*/  LEA.HI.X.SX32 R27, R0.reuse, R27, 0x1, P1 ;  /* 0x0000001b001b7211 */ /* 0x040fe400008f0eff */
[----:B------:R-:W-:Y:S01]  /*7270*/  LEA.HI.X.SX32 R45, R0, R45, 0x1, P0 ;  /* 0x0000002d002d7211 */ /* 0x000fe200000f0eff */
[----:B------:R-:W-:-:S05]  /*7280*/  BRA `(.L_x_6060) ;  /* 0x00006c3000007947 */ /* 0x000fca0003800000 */
.L_x_6027:
        /* <DEDUP_REMOVED lines=94> */
.L_x_6066:
[----:B------:R-:W-:Y:S05]  /*7870*/  BSYNC B0 ;  /* 0x0000000000007941 */ /* 0x000fea0003800000 */
.L_x_6065:
[----:B--2---:R-:W-:Y:S02]  /*7880*/  MOV R2, R50 ;  /* 0x0000003200027202 */ /* 0x004fe40000000f00 */
[----:B------:R-:W-:Y:S05]  /*7890*/  MOV R3, R49 ;  /* 0x0000003100037202 */ /* 0x000fea0000000f00 */
[----:B-----5:R2:W-:Y:S02]  /*78a0*/  ST.E.128 [R2.64], R36 ;  /* 0x0000002402007985 */ /* 0x0205e4000c101d06 */
.L_x_6064:
[----:B------:R-:W-:Y:S05]  /*78b0*/  BSYNC B1 ;  /* 0x0000000000017941 */ /* 0x000fea0003800000 */
.L_x_6063:
        /* <DEDUP_REMOVED lines=92> */
.L_x_6070:
[----:B------:R-:W-:Y:S05]  /*7e80*/  BSYNC B0 ;  /* 0x0000000000007941 */ /* 0x000fea0003800000 */
.L_x_6069:
[----:B--2---:R-:W-:Y:S02]  /*7e90*/  MOV R2, R50 ;  /* 0x0000003200027202 */ /* 0x004fe40000000f00 */
[----:B------:R-:W-:Y:S05]  /*7ea0*/  MOV R3, R49 ;  /* 0x0000003100037202 */ /* 0x000fea0000000f00 */
[----:B-----5:R2:W-:Y:S02]  /*7eb0*/  ST.E.128 [R2.64+0x80], R36 ;  /* 0x0000802402007985 */ /* 0x0205e4000c101d06 */
.L_x_6068:
[----:B------:R-:W-:Y:S05]  /*7ec0*/  BSYNC B1 ;  /* 0x0000000000017941 */ /* 0x000fea0003800000 */
.L_x_6067:
        /* <DEDUP_REMOVED lines=92> */
.L_x_6074:
[----:B------:R-:W-:Y:S05]  /*8490*/  BSYNC B0 ;  /* 0x0000000000007941 */ /* 0x000fea0003800000 */
.L_x_6073:
[----:B--2---:R-:W-:Y:S02]  /*84a0*/  MOV R2, R50 ;  /* 0x0000003200027202 */ /* 0x004fe40000000f00 */
[----:B------:R-:W-:Y:S05]  /*84b0*/  MOV R3, R49 ;  /* 0x0000003100037202 */ /* 0x000fea0000000f00 */
[----:B-----5:R2:W-:Y:S02]  /*84c0*/  ST.E.128 [R2.64+0x100], R36 ;  /* 0x0001002402007985 */ /* 0x0205e4000c101d06 */
.L_x_6072:
[----:B------:R-:W-:Y:S05]  /*84d0*/  BSYNC B1 ;  /* 0x0000000000017941 */ /* 0x000fea0003800000 */
.L_x_6071:
        /* <DEDUP_REMOVED lines=91> */
.L_x_6076:
[----:B------:R-:W-:Y:S05]  /*8a90*/  BSYNC B0 ;  /* 0x0000000000007941 */ /* 0x000fea0003800000 */
.L_x_6075:
[----:B--2---:R-:W-:Y:S02]  /*8aa0*/  MOV R2, R50 ;  /* 0x0000003200027202 */ /* 0x004fe40000000f00 */
[----:B------:R-:W-:Y:S05]  /*8ab0*/  MOV R3, R49 ;  /* 0x0000003100037202 */ /* 0x000fea0000000f00 */
[----:B-----5:R2:W-:Y:S02]  /*8ac0*/  ST.E.128 [R2.64+0x180], R36 ;  /* 0x0001802402007985 */ /* 0x0205e4000c101d06 */
.L_x_6062:
[----:B------:R-:W-:Y:S05]  /*8ad0*/  BSYNC B2 ;  /* 0x0000000000027941 */ /* 0x000fea0003800000 */
.L_x_6061:
        /* <DEDUP_REMOVED lines=98> */
.L_x_6082:
[----:B------:R-:W-:Y:S05]  /*9100*/  BSYNC B0 ;  /* 0x0000000000007941 */ /* 0x000fea0003800000 */
.L_x_6081:
[C---:B-1----:R-:W-:Y:S04]  /*9110*/  LEA R2, P0, R247.reuse, R50, 0x1 ;  /* 0x00000032f7027211 */ /* 0x042fe800078008ff */
[----:B------:R-:W-:Y:S05]  /*9120*/  LEA.HI.X R3, R247, R49, R250, 0x1, P0 ;  /* 0x00000031f7037211 */ /* 0x000fea00000f0cfa */
[----:B-----5:R1:W-:Y:S04]  /*9130*/  ST.E.128 [R2.64], R8 ;  /* 0x0000000802007985 */ /* 0x0203e8000c101d06 */
.L_x_6080:
[----:B------:R-:W-:Y:S05]  /*9140*/  BSYNC B1 ;  /* 0x0000000000017941 */ /* 0x000fea0003800000 */
.L_x_6079:
        /* <DEDUP_REMOVED lines=93> */
.L_x_6086:
[----:B------:R-:W-:Y:S05]  /*9720*/  BSYNC B0 ;  /* 0x0000000000007941 */ /* 0x000fea0003800000 */
.L_x_6085:
[C---:B-1----:R-:W-:Y:S04]  /*9730*/  LEA R2, P0, R84.reuse, R50, 0x1 ;  /* 0x0000003254027211 */ /* 0x042fe800078008ff */
[----:B------:R-:W-:Y:S05]  /*9740*/  LEA.HI.X R3, R84, R49, R105, 0x1, P0 ;  /* 0x0000003154037211 */ /* 0x000fea00000f0c69 */
[----:B-----5:R1:W-:Y:S04]  /*9750*/  ST.E.128 [R2.64], R8 ;  /* 0x0000000802007985 */ /* 0x0203e8000c101d06 */
.L_x_6084:
[----:B------:R-:W-:Y:S05]  /*9760*/  BSYNC B1 ;  /* 0x0000000000017941 */ /* 0x000fea0003800000 */
.L_x_6083:
        /* <DEDUP_REMOVED lines=93> */
.L_x_6090:
[----:B------:R-:W-:Y:S05]  /*9d40*/  BSYNC B0 ;  /* 0x0000000000007941 */ /* 0x000fea0003800000 */
.L_x_6089:
[C---:B-1----:R-:W-:Y:S04]  /*9d50*/  LEA R2, P0, R83.reuse, R50, 0x1 ;  /* 0x0000003253027211 */ /* 0x042fe800078008ff */
[----:B------:R-:W-:Y:S05]  /*9d60*/  LEA.HI.X R3, R83, R49, R104, 0x1, P0 ;  /* 0x0000003153037211 */ /* 0x000fea00000f0c68 */
[----:B-----5:R1:W-:Y:S04]  /*9d70*/  ST.E.128 [R2.64], R8 ;  /* 0x0000000802007985 */ /* 0x0203e8000c101d06 */
.L_x_6088:
[----:B------:R-:W-:Y:S05]  /*9d80*/  BSYNC B1 ;  /* 0x0000000000017941 */ /* 0x000fea0003800000 */
.L_x_6087:
        /* <DEDUP_REMOVED lines=92> */
.L_x_6092:
[----:B------:R-:W-:Y:S05]  /*a350*/  BSYNC B0 ;  /* 0x0000000000007941 */ /* 0x000fea0003800000 */
.L_x_6091:
[C---:B-1----:R-:W-:Y:S04]  /*a360*/  LEA R2, P0, R82.reuse, R50, 0x1 ;  /* 0x0000003252027211 */ /* 0x042fe800078008ff */
[----:B------:R-:W-:Y:S05]  /*a370*/  LEA.HI.X R3, R82, R49, R103, 0x1, P0 ;  /* 0x0000003152037211 */ /* 0x000fea00000f0c67 */
[----:B-----5:R1:W-:Y:S04]  /*a380*/  ST.E.128 [R2.64], R8 ;  /* 0x0000000802007985 */ /* 0x0203e8000c101d06 */
.L_x_6078:
[----:B------:R-:W-:Y:S05]  /*a390*/  BSYNC B2 ;  /* 0x0000000000027941 */ /* 0x000fea0003800000 */
.L_x_6077:
        /* <DEDUP_REMOVED lines=98> */
.L_x_6098:
[----:B------:R-:W-:Y:S05]  /*a9c0*/  BSYNC B0 ;  /* 0x0000000000007941 */ /* 0x000fea0003800000 */
.L_x_6097:
[C---:B-1----:R-:W-:Y:S04]  /*a9d0*/  LEA R2, P0, R94.reuse, R50, 0x1 ;  /* 0x000000325e027211 */ /* 0x042fe800078008ff */
[----:B------:R-:W-:Y:S05]  /*a9e0*/  LEA.HI.X R3, R94, R49, R115, 0x1, P0 ;  /* 0x000000315e037211 */ /* 0x000fea00000f0c73 */
[----:B-----5:R1:W-:Y:S04]  /*a9f0*/  ST.E.128 [R2.64], R8 ;  /* 0x0000000802007985 */ /* 0x0203e8000c101d06 */
.L_x_6096:
[----:B------:R-:W-:Y:S05]  /*aa00*/  BSYNC B1 ;  /* 0x0000000000017941 */ /* 0x000fea0003800000 */
.L_x_6095:
        /* <DEDUP_REMOVED lines=93> */
.L_x_6102:
[----:B------:R-:W-:Y:S05]  /*afe0*/  BSYNC B0 ;  /* 0x0000000000007941 */ /* 0x000fea0003800000 */
.L_x_6101:
[C---:B-1----:R-:W-:Y:S04]  /*aff0*/  LEA R2, P0, R81.reuse, R50, 0x1 ;  /* 0x0000003251027211 */ /* 0x042fe800078008ff */
[----:B------:R-:W-:Y:S05]  /*b000*/  LEA.HI.X R3, R81, R49, R102, 0x1, P0 ;  /* 0x0000003151037211 */ /* 0x000fea00000f0c66 */
[----:B-----5:R1:W-:Y:S04]  /*b010*/  ST.E.128 [R2.64], R8 ;  /* 0x0000000802007985 */ /* 0x0203e8000c101d06 */
.L_x_6100:
[----:B------:R-:W-:Y:S05]  /*b020*/  BSYNC B1 ;  /* 0x0000000000017941 */ /* 0x000fea0003800000 */
.L_x_6099:
        /* <DEDUP_REMOVED lines=93> */
.L_x_6106:
[----:B------:R-:W-:Y:S05]  /*b600*/  BSYNC B0 ;  /* 0x0000000000007941 */ /* 0x000fea0003800000 */
.L_x_6105:
[C---:B-1----:R-:W-:Y:S04]  /*b610*/  LEA R2, P0, R80.reuse, R50, 0x1 ;  /* 0x0000003250027211 */ /* 0x042fe800078008ff */
[----:B------:R-:W-:Y:S05]  /*b620*/  LEA.HI.X R3, R80, R49, R101, 0x1, P0 ;  /* 0x0000003150037211 */ /* 0x000fea00000f0c65 */
[----:B-----5:R1:W-:Y:S04]  /*b630*/  ST.E.128 [R2.64], R8 ;  /* 0x0000000802007985 */ /* 0x0203e8000c101d06 */
.L_x_6104:
[----:B------:R-:W-:Y:S05]  /*b640*/  BSYNC B1 ;  /* 0x0000000000017941 */ /* 0x000fea0003800000 */
.L_x_6103:
        /* <DEDUP_REMOVED lines=92> */
.L_x_6108:
[----:B------:R-:W-:Y:S05]  /*bc10*/  BSYNC B0 ;  /* 0x0000000000007941 */ /* 0x000fea0003800000 */
.L_x_6107:
[C---:B-1----:R-:W-:Y:S04]  /*bc20*/  LEA R2, P0, R79.reuse, R50, 0x1 ;  /* 0x000000324f027211 */ /* 0x042fe800078008ff */
[----:B------:R-:W-:Y:S05]  /*bc30*/  LEA.HI.X R3, R79, R49, R100, 0x1, P0 ;  /* 0x000000314f037211 */ /* 0x000fea00000f0c64 */
[----:B-----5:R1:W-:Y:S04]  /*bc40*/  ST.E.128 [R2.64], R8 ;  /* 0x0000000802007985 */ /* 0x0203e8000c101d06 */
.L_x_6094:
[----:B------:R-:W-:Y:S05]  /*bc50*/  BSYNC B2 ;  /* 0x0000000000027941 */ /* 0x000fea0003800000 */
.L_x_6093:
        /* <DEDUP_REMOVED lines=101> */
.L_x_6114:
[----:B------:R-:W-:Y:S05]  /*c2b0*/  BSYNC B0 ;  /* 0x0000000000007941 */ /* 0x000fea0003800000 */
.L_x_6113:
[----:B-1----:R-:W-:Y:S01]  /*c2c0*/  MOV R2, R50 ;  /* 0x0000003200027202 */ /* 0x002fe20000000f00 */
[----:B------:R-:W-:Y:S01]  /*c2d0*/  IMAD R0, R121, 0x60, RZ ;  /* 0x0000006079007824 */ /* 0x000fe200078e02ff */
[----:B------:R-:W-:Y:S05]  /*c2e0*/  MOV R3, R49 ;  /* 0x0000003100037202 */ /* 0x000fea0000000f00 */
[----:B------:R-:W-:Y:S05]  /*c2f0*/  IMAD.WIDE.U32 R2, R120, 0x60, R2 ;  /* 0x0000006078027825 */ /* 0x000fea00078e0002 */
[----:B------:R-:W-:Y:S05]  /*c300*/  IADD3 R3, R3, R0, RZ ;  /* 0x0000000003037210 */ /* 0x000fea0007ffe0ff */
[----:B-----5:R1:W-:Y:S02]  /*c310*/  ST.E.128 [R2.64], R8 ;  /* 0x0000000802007985 */ /* 0x0203e4000c101d06 */
.L_x_6112:
[----:B------:R-:W-:Y:S05]  /*c320*/  BSYNC B1 ;  /* 0x0000000000017941 */ /* 0x000fea0003800000 */
.L_x_6111:
        /* <DEDUP_REMOVED lines=93> */
.L_x_6118:
[----:B------:R-:W-:Y:S05]  /*c900*/  BSYNC B0 ;  /* 0x0000000000007941 */ /* 0x000fea0003800000 */
.L_x_6117:
[C---:B-1----:R-:W-:Y:S04]  /*c910*/  LEA R2, P0, R93.reuse, R50, 0x1 ;  /* 0x000000325d027211 */ /* 0x042fe800078008ff */
[----:B------:R-:W-:Y:S05]  /*c920*/  LEA.HI.X R3, R93, R49, R114, 0x1, P0 ;  /* 0x000000315d037211 */ /* 0x000fea00000f0c72 */
[----:B-----5:R1:W-:Y:S04]  /*c930*/  ST.E.128 [R2.64], R8 ;  /* 0x0000000802007985 */ /* 0x0203e8000c101d06 */
.L_x_6116:
[----:B------:R-:W-:Y:S05]  /*c940*/  BSYNC B1 ;  /* 0x0000000000017941 */ /* 0x000fea0003800000 */
.L_x_6115:
        /* <DEDUP_REMOVED lines=93> */
.L_x_6122:
[----:B------:R-:W-:Y:S05]  /*cf20*/  BSYNC B0 ;  /* 0x0000000000007941 */ /* 0x000fea0003800000 */
.L_x_6121:
[C---:B-1----:R-:W-:Y:S04]  /*cf30*/  LEA R2, P0, R92.reuse, R50, 0x1 ;  /* 0x000000325c027211 */ /* 0x042fe800078008ff */
[----:B------:R-:W-:Y:S05]  /*cf40*/  LEA.HI.X R3, R92, R49, R113, 0x1, P0 ;  /* 0x000000315c037211 */ /* 0x000fea00000f0c71 */
[----:B-----5:R1:W-:Y:S04]  /*cf50*/  ST.E.128 [R2.64], R8 ;  /* 0x0000000802007985 */ /* 0x0203e8000c101d06 */
.L_x_6120:
[----:B------:R-:W-:Y:S05]  /*cf60*/  BSYNC B1 ;  /* 0x0000000000017941 */ /* 0x000fea0003800000 */
.L_x_6119:
        /* <DEDUP_REMOVED lines=92> */
.L_x_6124:
[----:B------:R-:W-:Y:S05]  /*d530*/  BSYNC B0 ;  /* 0x0000000000007941 */ /* 0x000fea0003800000 */
.L_x_6123:
[C---:B-1----:R-:W-:Y:S04]  /*d540*/  LEA R2, P0, R91.reuse, R50, 0x1 ;  /* 0x000000325b027211 */ /* 0x042fe800078008ff */
[----:B------:R-:W-:Y:S05]  /*d550*/  LEA.HI.X R3, R91, R49, R112, 0x1, P0 ;  /* 0x000000315b037211 */ /* 0x000fea00000f0c70 */
[----:B-----5:R1:W-:Y:S04]  /*d560*/  ST.E.128 [R2.64], R8 ;  /* 0x0000000802007985 */ /* 0x0203e8000c101d06 */
.L_x_6110:
[----:B------:R-:W-:Y:S05]  /*d570*/  BSYNC B2 ;  /* 0x0000000000027941 */ /* 0x000fea0003800000 */
.L_x_6109:
        /* <DEDUP_REMOVED lines=11> */
.L_x_6026:
        /* <DEDUP_REMOVED lines=30> */
.L_x_6126:
[----:B------:R-:W-:Y:S05]  /*d810*/  BSYNC B0 ;  /* 0x0000000000007941 */ /* 0x000fea0003800000 */
.L_x_6125:
        /* <DEDUP_REMOVED lines=33> */
.L_x_6128:
[----:B------:R-:W-:Y:S05]  /*da30*/  BSYNC B0 ;  /* 0x0000000000007941 */ /* 0x000fea0003800000 */
.L_x_6127:
        /* <DEDUP_REMOVED lines=33> */
.L_x_6130:
[----:B------:R-:W-:Y:S05]  /*dc50*/  BSYNC B0 ;  /* 0x0000000000007941 */ /* 0x000fea0003800000 */
.L_x_6129:
        /* <DEDUP_REMOVED lines=38> */
.L_x_6060:
[----:B------:R-:W-:Y:S05]  /*dec0*/  BSYNC B3 ;  /* 0x0000000000037941 */ /* 0x000fea0003800000 */
.L_x_6025:
        /* <DEDUP_REMOVED lines=92> */
.L_x_6132:
        /* <DEDUP_REMOVED lines=12> */
.L_x_6133:
[----:B------:R-:W-:Y:S05]  /*e550*/  BSYNC B0 ;  /* 0x0000000000007941 */ /* 0x000fea0003800000 */
.L_x_6131:
[----:B------:R-:W-:Y:S04]  /*e560*/  IADD3 R29, R29, -0x1, RZ ;  /* 0xffffffff1d1d7810 */ /* 0x000fe80007ffe0ff */
[----:B------:R-:W-:Y:S11]  /*e570*/  ISETP.GT.AND P0, PT, R29, R126, PT ;  /* 0x0000007e1d00720c */ /* 0x000ff60003f04270 */
[----:B------:R-:W-:Y:S02]  /*e580*/  @!UPT UIADD3 URZ, URZ, URZ, URZ ;  /* 0x0000003f3f3ff290 */ /* 0x000fe4000fffe03f */
[----:B------:R-:W-:-:S05]  /*e590*/  @P0 BRA `(.L_x_6134) ;  /* 0xffff4d5000000947 */ /* 0x000fca000383ffff */
.L_x_6016:
[----:B-1----:R-:W-:Y:S01]  /*e5a0*/  WARPSYNC 0xffffffff ;  /* 0xffffffff00007948 */ /* 0x002fe20003800000 */
[----:B------:R-:W-:Y:S06]  /*e5b0*/  BAR.SYNC.DEFER_BLOCKING 0x0 ;  /* 0x0000000000007b1d */ /* 0x000fec0000010000 */
[----:B------:R1:W5:Y:S04]  /*e5c0*/  LDL R191, [R1+0x1c] ;  /* 0x00001c0001bf7983 */ /* 0x0003680000100800 */
[----:B------:R1:W5:Y:S04]  /*e5d0*/  LDL R190, [R1+0x2c] ;  /* 0x00002c0001be7983 */ /* 0x0003680000100800 */
[----:B------:R-:W2:Y:S01]  /*e5e0*/  LD.E R44, [R24.64+0xd0] ;  /* 0x0000d006182c7980 */ /* 0x000ea2000c101900 */
[----:B------:R-:W-:Y:S01]  /*e5f0*/  BSSY B3, `(.L_x_6135) ;  /* 0x0000997000037945 */ /* 0x000fe20003800000 */
[----:B------:R-:W-:Y:S01]  /*e600*/  IMAD.SHL.U32 R235, R235, 0x2, RZ ;  /* 0x00000002ebeb7824 */ /* 0x000fe200078e00ff */
[C---:B------:R-:W-:Y:S01]  /*e610*/  SHF.L.U64.HI R11, R152.reuse, 0x4, R153 ;  /* 0x00000004980b7819 */ /* 0x040fe20000010299 */
[----:B------:R-:W-:Y:S01]  /*e620*/  IMAD.SHL.U32 R8, R152, 0x10, RZ ;  /* 0x0000001098087824 */ /* 0x000fe200078e00ff */
[----:B--2---:R-:W-:-:S13]  /*e630*/  ISETP.NE.AND P0, PT, R44, RZ, PT ;  /* 0x000000ff2c00720c */ /* 0x004fda0003f05270 */
[----:B------:R-:W-:Y:S05]  /*e640*/  @!P0 BRA `(.L_x_6136) ;  /* 0x00008fb000008947 */ /* 0x000fea0003800000 */
[----:B-1----:R-:W2:Y:S01]  /*e650*/  LD.E.64 R2, [R24.64+0xf0] ;  /* 0x0000f00618027980 */ /* 0x002ea2000c101b00 */
        /* <DEDUP_REMOVED lines=18> */
[----:B------:R-:W-:Y:S01]  /*e780*/  LEA.HI.X R57, R4, R117, R6, 0x1, P0 ;  /* 0x0000007504397211 */ /* 0x000fe200000f0c06 */
        /* <DEDUP_REMOVED lines=76> */
.L_x_6143:
[----:B------:R-:W-:Y:S05]  /*ec50*/  BSYNC B0 ;  /* 0x0000000000007941 */ /* 0x000fea0003800000 */
.L_x_6142:
[----:B-----5:R3:W-:Y:S02]  /*ec60*/  STS.128 [R235], R4 ;  /* 0x00000004eb007388 */ /* 0x0207e40000000c00 */
.L_x_6141:
[----:B------:R-:W-:Y:S05]  /*ec70*/  BSYNC B1 ;  /* 0x0000000000017941 */ /* 0x000fea0003800000 */
.L_x_6140:
        /* <DEDUP_REMOVED lines=46> */
.L_x_6147:
[----:B------:R-:W-:Y:S05]  /*ef60*/  BSYNC B0 ;  /* 0x0000000000007941 */ /* 0x000fea0003800000 */
.L_x_6146:
[----:B-----5:R1:W-:Y:S02]  /*ef70*/  STS.128 [R235+0x2000], R4 ;  /* 0x00200004eb007388 */ /* 0x0203e40000000c00 */
.L_x_6145:
[----:B------:R-:W-:Y:S05]  /*ef80*/  BSYNC B1 ;  /* 0x0000000000017941 */ /* 0x000fea0003800000 */
.L_x_6144:
        /* <DEDUP_REMOVED lines=46> */
.L_x_6151:
[----:B------:R-:W-:Y:S05]  /*f270*/  BSYNC B0 ;  /* 0x0000000000007941 */ /* 0x000fea0003800000 */
.L_x_6150:
[----:B-----5:R3:W-:Y:S02]  /*f280*/  STS.128 [R235+0x4000], R4 ;  /* 0x00400004eb007388 */ /* 0x0207e40000000c00 */
.L_x_6149:
[----:B------:R-:W-:Y:S05]  /*f290*/  BSYNC B1 ;  /* 0x0000000000017941 */ /* 0x000fea0003800000 */
.L_x_6148:
        /* <DEDUP_REMOVED lines=45> */
.L_x_6153:
[----:B------:R-:W-:Y:S05]  /*f570*/  BSYNC B0 ;  /* 0x0000000000007941 */ /* 0x000fea0003800000 */
.L_x_6152:
[----:B-----5:R3:W-:Y:S02]  /*f580*/  STS.128 [R235+0x6000], R4 ;  /* 0x00600004eb007388 */ /* 0x0207e40000000c00 */
.L_x_6139:
[----:B------:R-:W-:Y:S05]  /*f590*/  BSYNC B2 ;  /* 0x0000000000027941 */ /* 0x000fea0003800000 */
.L_x_6138:
        /* <DEDUP_REMOVED lines=51> */
.L_x_6159:
[----:B------:R-:W-:Y:S05]  /*f8d0*/  BSYNC B0 ;  /* 0x0000000000007941 */ /* 0x000fea0003800000 */
.L_x_6158:
[----:B-----5:R3:W-:Y:S02]  /*f8e0*/  STS.128 [R235+0x800], R4 ;  /* 0x00080004eb007388 */ /* 0x0207e40000000c00 */
.L_x_6157:
[----:B------:R-:W-:Y:S05]  /*f8f0*/  BSYNC B1 ;  /* 0x0000000000017941 */ /* 0x000fea0003800000 */
.L_x_6156:
        /* <DEDUP_REMOVED lines=46> */
.L_x_6163:
[----:B------:R-:W-:Y:S05]  /*fbe0*/  BSYNC B0 ;  /* 0x0000000000007941 */ /* 0x000fea0003800000 */
.L_x_6162:
[----:B-----5:R3:W-:Y:S02]  /*fbf0*/  STS.128 [R235+0x2800], R4 ;  /* 0x00280004eb007388 */ /* 0x0207e40000000c00 */
.L_x_6161:
[----:B------:R-:W-:Y:S05]  /*fc00*/  BSYNC B1 ;  /* 0x0000000000017941 */ /* 0x000fea0003800000 */
.L_x_6160:
        /* <DEDUP_REMOVED lines=46> */
.L_x_6167:
[----:B------:R-:W-:Y:S05]  /*fef0*/  BSYNC B0 ;  /* 0x0000000000007941 */ /* 0x000fea0003800000 */
.L_x_6166:
[----:B-----5:R3:W-:Y:S02]  /*ff00*/  STS.128 [R235+0x4800], R4 ;  /* 0x00480004eb007388 */ /* 0x0207e40000000c00 */
.L_x_6165:
[----:B------:R-:W-:Y:S05]  /*ff10*/  BSYNC B1 ;  /* 0x0000000000017941 */ /* 0x000fea0003800000 */
.L_x_6164:
        /* <DEDUP_REMOVED lines=45> */
.L_x_6169:
[----:B------:R-:W-:Y:S05]  /*101f0*/  BSYNC B0 ;  /* 0x0000000000007941 */ /* 0x000fea0003800000 */
.L_x_6168:
[----:B-----5:R3:W-:Y:S02]  /*10200*/  STS.128 [R235+0x6800], R4 ;  /* 0x00680004eb007388 */ /* 0x0207e40000000c00 */
.L_x_6155:
[----:B------:R-:W-:Y:S05]  /*10210*/  BSYNC B2 ;  /* 0x0000000000027941 */ /* 0x000fea0003800000 */
.L_x_6154:
        /* <DEDUP_REMOVED lines=51> */
.L_x_6175:
[----:B------:R-:W-:Y:S05]  /*10550*/  BSYNC B0 ;  /* 0x0000000000007941 */ /* 0x000fea0003800000 */
.L_x_6174:
[----:B-----5:R1:W-:Y:S02]  /*10560*/  STS.128 [R235+0x1000], R4 ;  /* 0x00100004eb007388 */ /* 0x0203e40000000c00 */
.L_x_6173:
[----:B------:R-:W-:Y:S05]  /*10570*/  BSYNC B1 ;  /* 0x0000000000017941 */ /* 0x000fea0003800000 */
.L_x_6172:
        /* <DEDUP_REMOVED lines=46> */
.L_x_6179:
[----:B------:R-:W-:Y:S05]  /*10860*/  BSYNC B0 ;  /* 0x0000000000007941 */ /* 0x000fea0003800000 */
.L_x_6178:
[----:B-----5:R3:W-:Y:S02]  /*10870*/  STS.128 [R235+0x3000], R4 ;  /* 0x00300004eb007388 */ /* 0x0207e40000000c00 */
.L_x_6177:
[----:B------:R-:W-:Y:S05]  /*10880*/  BSYNC B1 ;  /* 0x0000000000017941 */ /* 0x000fea0003800000 */
.L_x_6176:
        /* <DEDUP_REMOVED lines=46> */
.L_x_6183:
[----:B------:R-:W-:Y:S05]  /*10b70*/  BSYNC B0 ;  /* 0x0000000000007941 */ /* 0x000fea0003800000 */
.L_x_6182:
[----:B-----5:R3:W-:Y:S02]  /*10b80*/  STS.128 [R235+0x5000], R4 ;  /* 0x00500004eb007388 */ /* 0x0207e40000000c00 */
.L_x_6181:
[----:B------:R-:W-:Y:S05]  /*10b90*/  BSYNC B1 ;  /* 0x0000000000017941 */ /* 0x000fea0003800000 */
.L_x_6180:
        /* <DEDUP_REMOVED lines=45> */
.L_x_6185:
[----:B------:R-:W-:Y:S05]  /*10e70*/  BSYNC B0 ;  /* 0x0000000000007941 */ /* 0x000fea0003800000 */
.L_x_6184:
[----:B-----5:R3:W-:Y:S02]  /*10e80*/  STS.128 [R235+0x7000], R4 ;  /* 0x00700004eb007388 */ /* 0x0207e40000000c00 */
.L_x_6171:
[----:B------:R-:W-:Y:S05]  /*10e90*/  BSYNC B2 ;  /* 0x0000000000027941 */ /* 0x000fea0003800000 */
.L_x_6170:
        /* <DEDUP_REMOVED lines=50> */
.L_x_6190:
[----:B------:R-:W-:Y:S05]  /*111c0*/  BSYNC B0 ;  /* 0x0000000000007941 */ /* 0x000fea0003800000 */
.L_x_6189:
[----:B-----5:R3:W-:Y:S02]  /*111d0*/  STS.128 [R235+0x1800], R4 ;  /* 0x00180004eb007388 */ /* 0x0207e40000000c00 */
.L_x_6188:
[----:B------:R-:W-:Y:S05]  /*111e0*/  BSYNC B1 ;  /* 0x0000000000017941 */ /* 0x000fea0003800000 */
.L_x_6187:
        /* <DEDUP_REMOVED lines=46> */
.L_x_6194:
[----:B------:R-:W-:Y:S05]  /*114d0*/  BSYNC B0 ;  /* 0x0000000000007941 */ /* 0x000fea0003800000 */
.L_x_6193:
[----:B-----5:R3:W-:Y:S02]  /*114e0*/  STS.128 [R235+0x3800], R4 ;  /* 0x00380004eb007388 */ /* 0x0207e40000000c00 */
.L_x_6192:
[----:B------:R-:W-:Y:S05]  /*114f0*/  BSYNC B1 ;  /* 0x0000000000017941 */ /* 0x000fea0003800000 */
.L_x_6191:
        /* <DEDUP_REMOVED lines=46> */
.L_x_6198:
[----:B------:R-:W-:Y:S05]  /*117e0*/  BSYNC B0 ;  /* 0x0000000000007941 */ /* 0x000fea0003800000 */
.L_x_6197:
[----:B-----5:R3:W-:Y:S02]  /*117f0*/  STS.128 [R235+0x5800], R4 ;  /* 0x00580004eb007388 */ /* 0x0207e40000000c00 */
.L_x_6196:
[----:B------:R-:W-:Y:S05]  /*11800*/  BSYNC B1 ;  /* 0x0000000000017941 */ /* 0x000fea0003800000 */
.L_x_6195:
        /* <DEDUP_REMOVED lines=45> */
.L_x_6200:
[----:B------:R-:W-:Y:S05]  /*11ae0*/  BSYNC B0 ;  /* 0x0000000000007941 */ /* 0x000fea0003800000 */
.L_x_6199:
[----:B-----5:R3:W-:Y:S01]  /*11af0*/  STS.128 [R235+0x7800], R4 ;  /* 0x00780004eb007388 */ /* 0x0207e20000000c00 */
[----:B------:R-:W-:Y:S05]  /*11b00*/  BRA `(.L_x_6186) ;  /* 0x0000645000007947 */ /* 0x000fea0003800000 */
.L_x_6137:
        /* <DEDUP_REMOVED lines=89> */
.L_x_6206:
[----:B------:R-:W-:Y:S05]  /*120a0*/  BSYNC B0 ;  /* 0x0000000000007941 */ /* 0x000fea0003800000 */
.L_x_6205:
[----:B-----5:R3:W-:Y:S02]  /*120b0*/  STS.128 [R235], R4 ;  /* 0x00000004eb007388 */ /* 0x0207e40000000c00 */
.L_x_6204:
[----:B------:R-:W-:Y:S05]  /*120c0*/  BSYNC B1 ;  /* 0x0000000000017941 */ /* 0x000fea0003800000 */
.L_x_6203:
        /* <DEDUP_REMOVED lines=87> */
.L_x_6210:
[----:B------:R-:W-:Y:S05]  /*12640*/  BSYNC B0 ;  /* 0x0000000000007941 */ /* 0x000fea0003800000 */
.L_x_6209:
[----:B-----5:R1:W-:Y:S02]  /*12650*/  STS.128 [R235+0x2000], R4 ;  /* 0x00200004eb007388 */ /* 0x0203e40000000c00 */
.L_x_6208:
[----:B------:R-:W-:Y:S05]  /*12660*/  BSYNC B1 ;  /* 0x0000000000017941 */ /* 0x000fea0003800000 */
.L_x_6207:
        /* <DEDUP_REMOVED lines=87> */
.L_x_6214:
[----:B------:R-:W-:Y:S05]  /*12be0*/  BSYNC B0 ;  /* 0x0000000000007941 */ /* 0x000fea0003800000 */
.L_x_6213:
[----:B-----5:R3:W-:Y:S02]  /*12bf0*/  STS.128 [R235+0x4000], R4 ;  /* 0x00400004eb007388 */ /* 0x0207e40000000c00 */
.L_x_6212:
[----:B------:R-:W-:Y:S05]  /*12c00*/  BSYNC B1 ;  /* 0x0000000000017941 */ /* 0x000fea0003800000 */
.L_x_6211:
        /* <DEDUP_REMOVED lines=86> */
.L_x_6216:
[----:B------:R-:W-:Y:S05]  /*13170*/  BSYNC B0 ;  /* 0x0000000000007941 */ /* 0x000fea0003800000 */
.L_x_6215:
[----:B-----5:R3:W-:Y:S02]  /*13180*/  STS.128 [R235+0x6000], R4 ;  /* 0x00600004eb007388 */ /* 0x0207e40000000c00 */
.L_x_6202:
[----:B------:R-:W-:Y:S05]  /*13190*/  BSYNC B2 ;  /* 0x0000000000027941 */ /* 0x000fea0003800000 */
.L_x_6201:
        /* <DEDUP_REMOVED lines=92> */
.L_x_6222:
[----:B------:R-:W-:Y:S05]  /*13760*/  BSYNC B0 ;  /* 0x0000000000007941 */ /* 0x000fea0003800000 */
.L_x_6221:
[----:B-----5:R3:W-:Y:S02]  /*13770*/  STS.128 [R235+0x800], R4 ;  /* 0x00080004eb007388 */ /* 0x0207e40000000c00 */
.L_x_6220:
[----:B------:R-:W-:Y:S05]  /*13780*/  BSYNC B1 ;  /* 0x0000000000017941 */ /* 0x000fea0003800000 */
.L_x_6219:
        /* <DEDUP_REMOVED lines=87> */
.L_x_6226:
[----:B------:R-:W-:Y:S05]  /*13d00*/  BSYNC B0 ;  /* 0x0000000000007941 */ /* 0x000fea0003800000 */
.L_x_6225:
[----:B-----5:R3:W-:Y:S02]  /*13d10*/  STS.128 [R235+0x2800], R4 ;  /* 0x00280004eb007388 */ /* 0x0207e40000000c00 */
.L_x_6224:
[----:B------:R-:W-:Y:S05]  /*13d20*/  BSYNC B1 ;  /* 0x0000000000017941 */ /* 0x000fea0003800000 */
.L_x_6223:
        /* <DEDUP_REMOVED lines=87> */
.L_x_6230:
[----:B------:R-:W-:Y:S05]  /*142a0*/  BSYNC B0 ;  /* 0x0000000000007941 */ /* 0x000fea0003800000 */
.L_x_6229:
[----:B-----5:R3:W-:Y:S02]  /*142b0*/  STS.128 [R235+0x4800], R4 ;  /* 0x00480004eb007388 */ /* 0x0207e40000000c00 */
.L_x_6228:
[----:B------:R-:W-:Y:S05]  /*142c0*/  BSYNC B1 ;  /* 0x0000000000017941 */ /* 0x000fea0003800000 */
.L_x_6227:
        /* <DEDUP_REMOVED lines=86> */
.L_x_6232:
[----:B------:R-:W-:Y:S05]  /*14830*/  BSYNC B0 ;  /* 0x0000000000007941 */ /* 0x000fea0003800000 */
.L_x_6231:
[----:B-----5:R3:W-:Y:S02]  /*14840*/  STS.128 [R235+0x6800], R4 ;  /* 0x00680004eb007388 */ /* 0x0207e40000000c00 */
.L_x_6218:
[----:B------:R-:W-:Y:S05]  /*14850*/  BSYNC B2 ;  /* 0x0000000000027941 */ /* 0x000fea0003800000 */
.L_x_6217:
        /* <DEDUP_REMOVED lines=92> */
.L_x_6238:
[----:B------:R-:W-:Y:S05]  /*14e20*/  BSYNC B0 ;  /* 0x0000000000007941 */ /* 0x000fea0003800000 */
.L_x_6237:
[----:B-----5:R1:W-:Y:S02]  /*14e30*/  STS.128 [R235+0x1000], R4 ;  /* 0x00100004eb007388 */ /* 0x0203e40000000c00 */
.L_x_6236:
[----:B------:R-:W-:Y:S05]  /*14e40*/  BSYNC B1 ;  /* 0x0000000000017941 */ /* 0x000fea0003800000 */
.L_x_6235:
        /* <DEDUP_REMOVED lines=87> */
.L_x_6242:
[----:B------:R-:W-:Y:S05]  /*153c0*/  BSYNC B0 ;  /* 0x0000000000007941 */ /* 0x000fea0003800000 */
.L_x_6241:
[----:B-----5:R3:W-:Y:S02]  /*153d0*/  STS.128 [R235+0x3000], R4 ;  /* 0x00300004eb007388 */ /* 0x0207e40000000c00 */
.L_x_6240:
[----:B------:R-:W-:Y:S05]  /*153e0*/  BSYNC B1 ;  /* 0x0000000000017941 */ /* 0x000fea0003800000 */
.L_x_6239:
        /* <DEDUP_REMOVED lines=87> */
.L_x_6246:
[----:B------:R-:W-:Y:S05]  /*15960*/  BSYNC B0 ;  /* 0x0000000000007941 */ /* 0x000fea0003800000 */
.L_x_6245:
[----:B-----5:R3:W-:Y:S02]  /*15970*/  STS.128 [R235+0x5000], R4 ;  /* 0x00500004eb007388 */ /* 0x0207e40000000c00 */
.L_x_6244:
[----:B------:R-:W-:Y:S05]  /*15980*/  BSYNC B1 ;  /* 0x0000000000017941 */ /* 0x000fea0003800000 */
.L_x_6243:
        /* <DEDUP_REMOVED lines=86> */
.L_x_6248:
[----:B------:R-:W-:Y:S05]  /*15ef0*/  BSYNC B0 ;  /* 0x0000000000007941 */ /* 0x000fea0003800000 */
.L_x_6247:
[----:B-----5:R3:W-:Y:S02]  /*15f00*/  STS.128 [R235+0x7000], R4 ;  /* 0x00700004eb007388 */ /* 0x0207e40000000c00 */
.L_x_6234:
[----:B------:R-:W-:Y:S05]  /*15f10*/  BSYNC B2 ;  /* 0x0000000000027941 */ /* 0x000fea0003800000 */
.L_x_6233:
        /* <DEDUP_REMOVED lines=91> */
.L_x_6252:
[----:B------:R-:W-:Y:S05]  /*164d0*/  BSYNC B0 ;  /* 0x0000000000007941 */ /* 0x000fea0003800000 */
.L_x_6251:
[----:B-----5:R3:W-:Y:S02]  /*164e0*/  STS.128 [R235+0x1800], R4 ;  /* 0x00180004eb007388 */ /* 0x0207e40000000c00 */
.L_x_6250:
[----:B------:R-:W-:Y:S05]  /*164f0*/  BSYNC B1 ;  /* 0x0000000000017941 */ /* 0x000fea0003800000 */
.L_x_6249:
        /* <DEDUP_REMOVED lines=87> */
.L_x_6256:
[----:B------:R-:W-:Y:S05]  /*16a70*/  BSYNC B0 ;  /* 0x0000000000007941 */ /* 0x000fea0003800000 */
.L_x_6255:
[----:B-----5:R3:W-:Y:S02]  /*16a80*/  STS.128 [R235+0x3800], R4 ;  /* 0x00380004eb007388 */ /* 0x0207e40000000c00 */
.L_x_6254:
[----:B------:R-:W-:Y:S05]  /*16a90*/  BSYNC B1 ;  /* 0x0000000000017941 */ /* 0x000fea0003800000 */
.L_x_6253:
        /* <DEDUP_REMOVED lines=87> */
.L_x_6260:
[----:B------:R-:W-:Y:S05]  /*17010*/  BSYNC B0 ;  /* 0x0000000000007941 */ /* 0x000fea0003800000 */
.L_x_6259:
[----:B-----5:R3:W-:Y:S02]  /*17020*/  STS.128 [R235+0x5800], R4 ;  /* 0x00580004eb007388 */ /* 0x0207e40000000c00 */
.L_x_6258:
[----:B------:R-:W-:Y:S05]  /*17030*/  BSYNC B1 ;  /* 0x0000000000017941 */ /* 0x000fea0003800000 */
.L_x_6257:
        /* <DEDUP_REMOVED lines=89> */
.L_x_6262:
[----:B------:R-:W-:Y:S05]  /*175d0*/  BSYNC B0 ;  /* 0x0000000000007941 */ /* 0x000fea0003800000 */
.L_x_6261:
[----:B-----5:R3:W-:Y:S01]  /*175e0*/  STS.128 [R235+0x7800], R4 ;  /* 0x00780004eb007388 */ /* 0x0207e20000000c00 */
[----:B------:R-:W-:Y:S05]  /*175f0*/  BRA `(.L_x_6186) ;  /* 0x0000096000007947 */ /* 0x000fea0003800000 */
.L_x_6136:
[----:B-1---5:R-:W-:Y:S01]  /*17600*/  IMAD.IADD R10, R190, 0x1, -R189 ;  /* 0x00000001be0a7824 */ /* 0x022fe200078e0abd */
        /* <DEDUP_REMOVED lines=36> */
.L_x_6264:
[----:B------:R-:W-:Y:S05]  /*17850*/  BSYNC B0 ;  /* 0x0000000000007941 */ /* 0x000fea0003800000 */
.L_x_6263:
        /* <DEDUP_REMOVED lines=36> */
.L_x_6266:
[----:B------:R-:W-:Y:S05]  /*17aa0*/  BSYNC B0 ;  /* 0x0000000000007941 */ /* 0x000fea0003800000 */
.L_x_6265:
        /* <DEDUP_REMOVED lines=36> */
.L_x_6268:
[----:B------:R-:W-:Y:S05]  /*17cf0*/  BSYNC B0 ;  /* 0x0000000000007941 */ /* 0x000fea0003800000 */
.L_x_6267:
        /* <DEDUP_REMOVED lines=38> */
.L_x_6186:
[----:B------:R-:W-:Y:S05]  /*17f60*/  BSYNC B3 ;  /* 0x0000000000037941 */ /* 0x000fea0003800000 */
.L_x_6135:
[----:B------:R-:W5:Y:S04]  /*17f70*/  LDL R0, [R1+0x28] ;  /* 0x0000280001007983 */ /* 0x000f680000100800 */
[----:B-12---:R-:W2:Y:S01]  /*17f80*/  LDL R2, [R1+0x4] ;  /* 0x0000040001027983 */ /* 0x006ea20000100800 */
[----:B------:R-:W-:Y:S01]  /*17f90*/  BSSY B0, `(.L_x_6269) ;  /* 0x0000027000007945 */ /* 0x000fe20003800000 */
[----:B------:R-:W-:Y:S02]  /*17fa0*/  LOP3.LUT R244, R244, 0xff, RZ, 0xc0, !PT ;  /* 0x000000fff4f47812 */ /* 0x000fe400078ec0ff */
[----:B-----5:R-:W-:Y:S01]  /*17fb0*/  IADD3 R151, R0, -0x1, RZ ;  /* 0xffffffff00977810 */ /* 0x020fe20007ffe0ff */
[----:B--2---:R-:W-:-:S04]  /*17fc0*/  IMAD.MOV.U32 R152, RZ, RZ, R2 ;  /* 0x000000ffff987224 */ /* 0x004fc800078e0002 */
[----:B------:R-:W-:-:S04]  /*17fd0*/  IMAD.SHL.U32 R122, R151, 0x40, RZ ;  /* 0x00000040977a7824 */ /* 0x000fc800078e00ff */
[----:B------:R-:W-:-:S05]  /*17fe0*/  IMAD.IADD R12, R152, 0x1, -R122 ;  /* 0x00000001980c7824 */ /* 0x000fca00078e0a7a */
[----:B------:R-:W-:-:S13]  /*17ff0*/  ISETP.GE.AND P0, PT, R118, R12, PT ;  /* 0x0000000c7600720c */ /* 0x000fda0003f06270 */
[----:B------:R-:W-:Y:S05]  /*18000*/  @P0 BRA `(.L_x_6270) ;  /* 0x000001f000000947 */ /* 0x000fea0003800000 */
[C---:B------:R-:W-:Y:S02]  /*18010*/  LOP3.LUT R0, R244.reuse, 0x1, RZ, 0xc0, !PT ;  /* 0x00000001f4007812 */ /* 0x040fe400078ec0ff */
[----:B------:R-:W-:Y:S02]  /*18020*/  R2P PR, R244, 0xe ;  /* 0x0000000ef4007804 */ /* 0x000fe40000000000 */
[----:B------:R-:W-:-:S11]  /*18030*/  ISETP.NE.U32.AND P0, PT, R0, 0x1, PT ;  /* 0x000000010000780c */ /* 0x000fd60003f05070 */
[----:B---3--:R-:W-:Y:S01]  /*18040*/  @P1 IMAD.MOV.U32 R6, RZ, RZ, R245 ;  /* 0x000000ffff061224 */ /* 0x008fe200078e00f5 */
        /* <DEDUP_REMOVED lines=27> */
.L_x_6270:
[----:B------:R-:W-:Y:S05]  /*18200*/  BSYNC B0 ;  /* 0x0000000000007941 */ /* 0x000fea0003800000 */
.L_x_6269:
        /* <DEDUP_REMOVED lines=38> */
.L_x_6272:
[----:B------:R-:W-:Y:S05]  /*18470*/  BSYNC B0 ;  /* 0x0000000000007941 */ /* 0x000fea0003800000 */
.L_x_6271:
        /* <DEDUP_REMOVED lines=40> */
.L_x_6274:
[----:B------:R-:W-:Y:S05]  /*18700*/  BSYNC B0 ;  /* 0x0000000000007941 */ /* 0x000fea0003800000 */
.L_x_6273:
        /* <DEDUP_REMOVED lines=44> */
.L_x_6276:
[----:B------:R-:W-:Y:S05]  /*189d0*/  BSYNC B0 ;  /* 0x0000000000007941 */ /* 0x000fea0003800000 */
.L_x_6275:
[----:B------:R-:W5:Y:S04]  /*189e0*/  LDL R0, [R1+0x24] ;  /* 0x0000240001007983 */ /* 0x000f680000100800 */
[----:B-12---:R-:W2:Y:S04]  /*189f0*/  LD.E.64 R2, [R24.64+0x1c0] ;  /* 0x0001c00618027980 */ /* 0x006ea8000c101b00 */
[----:B---3--:R-:W3:Y:S04]  /*18a00*/  LD.E.64 R6, [R24.64+0x1b8] ;  /* 0x0001b80618067980 */ /* 0x008ee8000c101b00 */
[----:B----4-:R-:W4:Y:S04]  /*18a10*/  LD.E R133, [R24.64+0xd8] ;  /* 0x0000d80618857980 */ /* 0x010f28000c101900 */
[----:B------:R-:W0:Y:S01]  /*18a20*/  LDGDEPBAR ;  /* 0x00000000000079af */ /* 0x000e220000000000 */
[----:B-----5:R-:W-:Y:S01]  /*18a30*/  MOV R178, R0 ;  /* 0x0000000000b27202 */ /* 0x020fe20000000f00 */
        /* <DEDUP_REMOVED lines=49> */
.L_x_6278:
[----:B-1----:R-:W-:Y:S05]  /*18d50*/  BSYNC B0 ;  /* 0x0000000000007941 */ /* 0x002fea0003800000 */
.L_x_6277:
        /* <DEDUP_REMOVED lines=42> */
.L_x_6280:
[----:B------:R-:W-:Y:S05]  /*19000*/  BSYNC B0 ;  /* 0x0000000000007941 */ /* 0x000fea0003800000 */
.L_x_6279:
        /* <DEDUP_REMOVED lines=44> */
.L_x_6282:
[----:B------:R-:W-:Y:S05]  /*192d0*/  BSYNC B0 ;  /* 0x0000000000007941 */ /* 0x000fea0003800000 */
.L_x_6281:
        /* <DEDUP_REMOVED lines=52> */
.L_x_6285:
[----:B------:R1:W-:Y:S02]  /*19620*/  STS.128 [R235+0x17800], RZ ;  /* 0x017800ffeb007388 */ /* 0x0003e40000000c00 */
.L_x_6284:
[----:B------:R-:W-:Y:S05]  /*19630*/  BSYNC B0 ;  /* 0x0000000000007941 */ /* 0x000fea0003800000 */
.L_x_6283:
        /* <DEDUP_REMOVED lines=29> */
[----:B------:R-:W1:Y:S04]  /*19810*/  LDSM.16.M88.4 R64, [R219+0x800] ;  /* 0x00080000db40783b */ /* 0x000e680000000200 */
[----:B------:R-:W1:Y:S04]  /*19820*/  LDSM.16.M88.4 R76, [R219+0x1000] ;  /* 0x00100000db4c783b */ /* 0x000e680000000200 */
[----:B------:R-:W1:Y:S04]  /*19830*/  LDSM.16.M88.4 R80, [R219+0x1800] ;  /* 0x00180000db50783b */ /* 0x000e680000000200 */
[----:B------:R-:W-:Y:S01]  /*19840*/  LDSM.16.M88.4 R16, [R218] ;  /* 0x00000000da10783b */ /* 0x000fe20000000200 */
[C---:B--2---:R-:W-:Y:S03]  /*19850*/  HMMA.16816.F32.BF16 R36, R4.reuse, R12, RZ ;  /* 0x0000000c0424723c */ /* 0x044fe600000418ff */
[----:B------:R-:W2:Y:S04]  /*19860*/  LDSM.16.M88.4 R88, [R214+0x8000] ;  /* 0x00800000d658783b */ /* 0x000ea80000000200 */
[----:B------:R-:W2:Y:S01]  /*19870*/  LDSM.16.M88.4 R84, [R214+0x8800] ;  /* 0x00880000d654783b */ /* 0x000ea20000000200 */
[C---:B------:R-:W-:Y:S03]  /*19880*/  HMMA.16816.F32.BF16 R12, R4.reuse, R14, RZ ;  /* 0x0000000e040c723c */ /* 0x040fe600000418ff */
[----:B------:R-:W2:Y:S04]  /*19890*/  LDSM.16.M88.4 R92, [R214+0x9000] ;  /* 0x00900000d65c783b */ /* 0x000ea80000000200 */
[----:B------:R-:W-:Y:S01]  /*198a0*/  LDSM.16.M88.4 R96, [R213] ;  /* 0x00000000d560783b */ /* 0x000fe20000000200 */
[C---:B-----5:R-:W-:Y:S03]  /*198b0*/  HMMA.16816.F32.BF16 R52, R4.reuse, R32, RZ ;  /* 0x000000200434723c */ /* 0x060fe600000418ff */
[----:B------:R-:W-:Y:S04]  /*198c0*/  LDSM.16.M88.4 R104, [R219+0x2000] ;  /* 0x00200000db68783b */ /* 0x000fe80000000200 */
[----:B------:R-:W-:Y:S01]  /*198d0*/  LDSM.16.M88.4 R100, [R214+0xa000] ;  /* 0x00a00000d664783b */ /* 0x000fe20000000200 */
[C---:B------:R-:W-:Y:S03]  /*198e0*/  HMMA.16816.F32.BF16 R56, R4.reuse, R34, RZ ;  /* 0x000000220438723c */ /* 0x040fe600000418ff */
[----:B------:R-:W5:Y:S05]  /*198f0*/  LD.E R0, [R24.64+0x18c] ;  /* 0x00018c0618007980 */ /* 0x000f6a000c101900 */
[C---:B-1----:R-:W-:Y:S08]  /*19900*/  HMMA.16816.F32.BF16 R60, R4.reuse, R28, RZ ;  /* 0x0000001c043c723c */ /* 0x042ff000000418ff */
[C---:B------:R-:W-:Y:S08]  /*19910*/  HMMA.16816.F32.BF16 R68, R4.reuse, R30, RZ ;  /* 0x0000001e0444723c */ /* 0x040ff000000418ff */
[C---:B---3--:R-:W-:Y:S08]  /*19920*/  HMMA.16816.F32.BF16 R72, R4.reuse, R20, RZ ;  /* 0x000000140448723c */ /* 0x048ff000000418ff */
[----:B------:R-:W-:Y:S08]  /*19930*/  HMMA.16816.F32.BF16 R20, R4, R22, RZ ;  /* 0x000000160414723c */ /* 0x000ff000000418ff */
[C---:B----4-:R-:W-:Y:S08]  /*19940*/  HMMA.16816.F32.BF16 R4, R8.reuse, R40, R36 ;  /* 0x000000280804723c */ /* 0x050ff00000041824 */
[C---:B------:R-:W-:Y:S01]  /*19950*/  HMMA.16816.F32.BF16 R32, R8.reuse, R42, R12 ;  /* 0x0000002a0820723c */ /* 0x040fe2000004180c */
[----:B------:R-:W1:Y:S04]  /*19960*/  LDSM.16.M88.4 R40, [R214+0x9800] ;  /* 0x00980000d628783b */ /* 0x000e680000000200 */
[----:B------:R-:W3:Y:S03]  /*19970*/  LDSM.16.M88.4 R12, [R217] ;  /* 0x00000000d90c783b */ /* 0x000ee60000000200 */
[C---:B------:R-:W-:Y:S08]  /*19980*/  HMMA.16816.F32.BF16 R36, R8.reuse, R64, R52 ;  /* 0x000000400824723c */ /* 0x040ff00000041834 */
[C---:B------:R-:W-:Y:S01]  /*19990*/  HMMA.16816.F32.BF16 R52, R8.reuse, R66, R56 ;  /* 0x000000420834723c */ /* 0x040fe20000041838 */
[----:B------:R-:W-:Y:S07]  /*199a0*/  LDSM.16.M88.4 R64, [R213+0x1000] ;  /* 0x00100000d540783b */ /* 0x000fee0000000200 */
[C---:B------:R-:W-:Y:S01]  /*199b0*/  HMMA.16816.F32.BF16 R56, R8.reuse, R76, R60 ;  /* 0x0000004c0838723c */ /* 0x040fe2000004183c */
[----:B------:R-:W4:Y:S07]  /*199c0*/  LDSM.16.M88.4 R60, [R213+0x800] ;  /* 0x00080000d53c783b */ /* 0x000f2e0000000200 */
        /* <DEDUP_REMOVED lines=12> */
[C---:B------:R-:W-:Y:S08]  /*19a90*/  HMMA.16816.F32.BF16 R56, R16.reuse, R92, R56 ;  /* 0x0000005c1038723c */ /* 0x040ff00000041838 */
[C---:B------:R-:W-:Y:S01]  /*19aa0*/  HMMA.16816.F32.BF16 R68, R16.reuse, R94, R68 ;  /* 0x0000005e1044723c */ /* 0x040fe20000041844 */
[----:B------:R-:W2:Y:S07]  /*19ab0*/  LDSM.16.M88.4 R92, [R208+0xb000] ;  /* 0x00b00000d05c783b */ /* 0x000eae0000000200 */
[C---:B-1----:R-:W-:Y:S08]  /*19ac0*/  HMMA.16816.F32.BF16 R72, R16.reuse, R40, R72 ;  /* 0x000000281048723c */ /* 0x042ff00000041848 */
[----:B------:R-:W-:Y:S08]  /*19ad0*/  HMMA.16816.F32.BF16 R40, R16, R42, R28 ;  /* 0x0000002a1028723c */ /* 0x000ff0000004181c */
[C---:B---3--:R-:W-:Y:S08]  /*19ae0*/  HMMA.16816.F32.BF16 R36, R12.reuse, R96, R20 ;  /* 0x000000600c24723c */ /* 0x048ff00000041814 */
[C---:B------:R-:W-:Y:S01]  /*19af0*/  HMMA.16816.F32.BF16 R16, R12.reuse, R98, R4 ;  /* 0x000000620c10723c */ /* 0x040fe20000041804 */
[----:B------:R-:W1:Y:S04]  /*19b00*/  LDSM.16.M88.4 R96, [R208+0xb800] ;  /* 0x00b80000d060783b */ /* 0x000e680000000200 */
[----:B------:R-:W-:Y:S03]  /*19b10*/  LDSM.16.M88.4 R4, [R216+0x2000] ;  /* 0x00200000d804783b */ /* 0x000fe60000000200 */
[C---:B----4-:R-:W-:Y:S08]  /*19b20*/  HMMA.16816.F32.BF16 R32, R12.reuse, R60, R32 ;  /* 0x0000003c0c20723c */ /* 0x050ff00000041820 */
[C---:B------:R-:W-:Y:S08]  /*19b30*/  HMMA.16816.F32.BF16 R28, R12.reuse, R62, R52 ;  /* 0x0000003e0c1c723c */ /* 0x040ff00000041834 */
[C---:B------:R-:W-:Y:S08]  /*19b40*/  HMMA.16816.F32.BF16 R20, R12.reuse, R64, R56 ;  /* 0x000000400c14723c */ /* 0x040ff00000041838 */
[C---:B------:R-:W-:Y:S08]  /*19b50*/  HMMA.16816.F32.BF16 R68, R12.reuse, R66, R68 ;  /* 0x000000420c44723c */ /* 0x040ff00000041844 */
        /* <DEDUP_REMOVED lines=12> */
[----:B------:R-:W4:Y:S07]  /*19c20*/  LDSM.16.M88.4 R92, [R214+0xa800] ;  /* 0x00a80000d65c783b */ /* 0x000f2e0000000200 */
[C---:B-1----:R-:W-:Y:S08]  /*19c30*/  HMMA.16816.F32.BF16 R28, R8.reuse, R96, R72 ;  /* 0x00000060081c723c */ /* 0x042ff00000041848 */
[----:B------:R-:W-:Y:S01]  /*19c40*/  HMMA.16816.F32.BF16 R20, R8, R98, R64 ;  /* 0x000000620814723c */ /* 0x000fe20000041840 */
[----:B------:R-:W1:Y:S07]  /*19c50*/  LDSM.16.M88.4 R96, [R214+0xb000] ;  /* 0x00b00000d660783b */ /* 0x000e6e0000000200 */
[C---:B---3--:R-:W-:Y:S01]  /*19c60*/  HMMA.16816.F32.BF16 R72, R4.reuse, R76, R52 ;  /* 0x0000004c0448723c */ /* 0x048fe20000041834 */
[----:B------:R-:W3:Y:S07]  /*19c70*/  LDSM.16.M88.4 R52, [R214+0xb800] ;  /* 0x00b80000d634783b */ /* 0x000eee0000000200 */
[C---:B------:R-:W-:Y:S01]  /*19c80*/  HMMA.16816.F32.BF16 R68, R4.reuse, R78, R40 ;  /* 0x0000004e0444723c */ /* 0x040fe20000041828 */
[----:B------:R-:W-:Y:S07]  /*19c90*/  LDSM.16.M88.4 R40, [R213+0x2000] ;  /* 0x00200000d528783b */ /* 0x000fee0000000200 */
[C---:B------:R-:W-:Y:S08]  /*19ca0*/  HMMA.16816.F32.BF16 R16, R4.reuse, R104, R60 ;  /* 0x000000680410723c */ /* 0x040ff0000004183c */
[C---:B------:R-:W-:Y:S08]  /*19cb0*/  HMMA.16816.F32.BF16 R8, R4.reuse, R106, R56 ;  /* 0x0000006a0408723c */ /* 0x040ff00000041838 */
[C---:B------:R-:W-:Y:S08]  /*19cc0*/  HMMA.16816.F32.BF16 R64, R4.reuse, R80, R36 ;  /* 0x000000500440723c */ /* 0x040ff00000041824 */
[C---:B------:R-:W-:Y:S08]  /*19cd0*/  HMMA.16816.F32.BF16 R80, R4.reuse, R82, R32 ;  /* 0x000000520450723c */ /* 0x040ff00000041820 */
[C---:B--2---:R-:W-:Y:S08]  /*19ce0*/  HMMA.16816.F32.BF16 R76, R4.reuse, R88, R28 ;  /* 0x00000058044c723c */ /* 0x044ff0000004181c */
[----:B------:R-:W-:Y:S01]  /*19cf0*/  HMMA.16816.F32.BF16 R60, R4, R90, R20 ;  /* 0x0000005a043c723c */ /* 0x000fe20000041814 */
[----:B------:R-:W2:Y:S04]  /*19d00*/  LDSM.16.M88.4 R4, [R217+0x2000] ;  /* 0x00200000d904783b */ /* 0x000ea80000000200 */
[----:B------:R-:W2:Y:S03]  /*19d10*/  LDSM.16.M88.4 R88, [R213+0x3000] ;  /* 0x00300000d558783b */ /* 0x000ea60000000200 */
[C---:B----4-:R-:W-:Y:S08]  /*19d20*/  HMMA.16816.F32.BF16 R32, R12.reuse, R92, R72 ;  /* 0x0000005c0c20723c */ /* 0x050ff00000041848 */
[C---:B------:R-:W-:Y:S01]  /*19d30*/  HMMA.16816.F32.BF16 R28, R12.reuse, R94, R68 ;  /* 0x0000005e0c1c723c */ /* 0x040fe20000041844 */
[----:B------:R-:W4:Y:S07]  /*19d40*/  LDSM.16.M88.4 R92, [R213+0x3800] ;  /* 0x00380000d55c783b */ /* 0x000f2e0000000200 */
[C---:B------:R-:W-:Y:S08]  /*19d50*/  HMMA.16816.F32.BF16 R56, R12.reuse, R100, R16 ;  /* 0x000000640c38723c */ /* 0x040ff00000041810 */
[C---:B------:R-:W-:Y:S01]  /*19d60*/  HMMA.16816.F32.BF16 R36, R12.reuse, R102, R8 ;  /* 0x000000660c24723c */ /* 0x040fe20000041808 */
[----:B------:R-:W-:Y:S04]  /*19d70*/  LDSM.16.M88.4 R8, [R215+0x4000] ;  /* 0x00400000d708783b */ /* 0x000fe80000000200 */
[----:B------:R-:W4:Y:S03]  /*19d80*/  LDSM.16.M88.4 R100, [R208+0xc000] ;  /* 0x00c00000d064783b */ /* 0x000f260000000200 */
[C---:B-1----:R-:W-:Y:S08]  /*19d90*/  HMMA.16816.F32.BF16 R20, R12.reuse, R96, R64 ;  /* 0x000000600c14723c */ /* 0x042ff00000041840 */
[C---:B------:R-:W-:Y:S01]  /*19da0*/  HMMA.16816.F32.BF16 R16, R12.reuse, R98, R80 ;  /* 0x000000620c10723c */ /* 0x040fe20000041850 */
[----:B------:R-:W1:Y:S07]  /*19db0*/  LDSM.16.M88.4 R80, [R208+0xc800] ;  /* 0x00c80000d050783b */ /* 0x000e6e0000000200 */
[C---:B---3--:R-:W-:Y:S08]  /*19dc0*/  HMMA.16816.F32.BF16 R64, R12.reuse, R52, R76 ;  /* 0x000000340c40723c */ /* 0x048ff0000004184c */
[----:B------:R-:W-:Y:S01]  /*19dd0*/  HMMA.16816.F32.BF16 R12, R12, R54, R60 ;  /* 0x000000360c0c723c */ /* 0x000fe2000004183c */
[----:B------:R-:W3:Y:S07]  /*19de0*/  LDSM.16.M88.4 R52, [R208+0xd000] ;  /* 0x00d00000d034783b */ /* 0x000eee0000000200 */
[C---:B--2---:R-:W-:Y:S08]  /*19df0*/  HMMA.16816.F32.BF16 R76, R4.reuse, R40, R56 ;  /* 0x00000028044c723c */ /* 0x044ff00000041838 */
[C---:B------:R-:W-:Y:S08]  /*19e00*/  HMMA.16816.F32.BF16 R56, R4.reuse, R42, R36 ;  /* 0x0000002a0438723c */ /* 0x040ff00000041824 */
[C---:B------:R-:W-:Y:S01]  /*19e10*/  HMMA.16816.F32.BF16 R72, R4.reuse, R84, R32 ;  /* 0x000000540448723c */ /* 0x040fe20000041820 */
[----:B------:R-:W2:Y:S07]  /*19e20*/  LDSM.16.M88.4 R32, [R208+0xd800] ;  /* 0x00d80000d020783b */ /* 0x000eae0000000200 */
[C---:B------:R-:W-:Y:S08]  /*19e30*/  HMMA.16816.F32.BF16 R68, R4.reuse, R86, R28 ;  /* 0x000000560444723c */ /* 0x040ff0000004181c */
[C---:B------:R-:W-:Y:S01]  /*19e40*/  HMMA.16816.F32.BF16 R60, R4.reuse, R88, R20 ;  /* 0x00000058043c723c */ /* 0x040fe20000041814 */
[----:B------:R-:W-:Y:S07]  /*19e50*/  LDSM.16.M88.4 R20, [R219+0x4000] ;  /* 0x00400000db14783b */ /* 0x000fee0000000200 */
[C---:B----4-:R-:W-:Y:S01]  /*19e60*/  HMMA.16816.F32.BF16 R28, R4.reuse, R94, R12 ;  /* 0x0000005e041c723c */ /* 0x050fe2000004180c */
[----:B------:R-:W4:Y:S07]  /*19e70*/  LDSM.16.M88.4 R12, [R216+0x4000] ;  /* 0x00400000d80c783b */ /* 0x000f2e0000000200 */
[C---:B------:R-:W-:Y:S08]  /*19e80*/  HMMA.16816.F32.BF16 R40, R4.reuse, R90, R16 ;  /* 0x0000005a0428723c */ /* 0x040ff00000041810 */
[----:B------:R-:W-:Y:S01]  /*19e90*/  HMMA.16816.F32.BF16 R36, R4, R92, R64 ;  /* 0x0000005c0424723c */ /* 0x000fe20000041840 */
[----:B------:R-:W-:Y:S01]  /*19ea0*/  SHF.R.S32.HI R2, RZ, 0x1f, R26 ;  /* 0x0000001fff027819 */ /* 0x000fe2000001141a */
[----:B------:R-:W-:Y:S06]  /*19eb0*/  LDSM.16.M88.4 R64, [R219+0x5800] ;  /* 0x00580000db40783b */ /* 0x000fec0000000200 */
[C---:B------:R-:W-:Y:S01]  /*19ec0*/  HMMA.16816.F32.BF16 R16, R8.reuse, R100, R76 ;  /* 0x000000640810723c */ /* 0x040fe2000004184c */
[----:B------:R-:W4:Y:S07]  /*19ed0*/  LDSM.16.M88.4 R76, [R219+0x4800] ;  /* 0x00480000db4c783b */ /* 0x000f2e0000000200 */
[----:B------:R-:W-:Y:S01]  /*19ee0*/  HMMA.16816.F32.BF16 R4, R8, R102, R56 ;  /* 0x000000660804723c */ /* 0x000fe20000041838 */
[----:B------:R-:W-:-:S07]  /*19ef0*/  LEA.HI R2, R2, R26, RZ, 0x2 ;  /* 0x0000001a02027211 */ /* 0x000fce00078f10ff */
[----:B-1----:R-:W-:Y:S01]  /*19f00*/  HMMA.16816.F32.BF16 R56, R8, R80, R72 ;  /* 0x000000500838723c */ /* 0x002fe20000041848 */
[----:B------:R-:W1:Y:S01]  /*19f10*/  LDSM.16.M88.4 R72, [R219+0x5000] ;  /* 0x00500000db48783b */ /* 0x000e620000000200 */
[----:B------:R-:W-:Y:S01]  /*19f20*/  SHF.R.S32.HI R2, RZ, 0x2, R2 ;  /* 0x00000002ff027819 */ /* 0x000fe20000011402 */
[----:B------:R-:W-:-:S05]  /*19f30*/  IMAD.SHL.U32 R26, R188, 0x2, RZ ;  /* 0x00000002bc1a7824 */ /* 0x000fca00078e00ff */
[----:B---3--:R-:W-:Y:S01]  /*19f40*/  HMMA.16816.F32.BF16 R60, R8, R52, R60 ;  /* 0x00000034083c723c */ /* 0x008fe2000004183c */
[----:B------:R-:W-:-:S07]  /*19f50*/  IMAD R2, R187, 0x10, R2 ;  /* 0x00000010bb027824 */ /* 0x000fce00078e0202 */
[C---:B------:R-:W-:Y:S08]  /*19f60*/  HMMA.16816.F32.BF16 R40, R8.reuse, R54, R40 ;  /* 0x000000360828723c */ /* 0x040ff00000041828 */
[C---:B--2---:R-:W-:Y:S08]  /*19f70*/  HMMA.16816.F32.BF16 R52, R8.reuse, R32, R36 ;  /* 0x000000200834723c */ /* 0x044ff00000041824 */
[----:B------:R-:W-:Y:S01]  /*19f80*/  HMMA.16816.F32.BF16 R32, R8, R34, R28 ;  /* 0x000000220820723c */ /* 0x000fe2000004181c */
[----:B------:R-:W-:-:S07]  /*19f90*/  LOP3.LUT R26, R26, 0x6, RZ, 0xc0, !PT ;  /* 0x000000061a1a7812 */ /* 0x000fce00078ec0ff */
[C---:B----4-:R-:W-:Y:S01]  /*19fa0*/  HMMA.16816.F32.BF16 R28, R12.reuse, R20, R16 ;  /* 0x000000140c1c723c */ /* 0x050fe20000041810 */
[----:B------:R-:W-:Y:S07]  /*19fb0*/  LDSM.16.M88.4 R16, [R214+0xc000] ;  /* 0x00c00000d610783b */ /* 0x000fee0000000200 */
[----:B------:R-:W-:Y:S01]  /*19fc0*/  HMMA.16816.F32.BF16 R20, R12, R22, R4 ;  /* 0x000000160c14723c */ /* 0x000fe20000041804 */
[----:B------:R-:W2:Y:S01]  /*19fd0*/  LDSM.16.M88.4 R4, [R218+0x4000] ;  /* 0x00400000da04783b */ /* 0x000ea20000000200 */
[----:B------:R-:W-:-:S06]  /*19fe0*/  IMAD.IADD R3, R189, 0x1, R2 ;  /* 0x00000001bd037824 */ /* 0x000fcc00078e0202 */
[----:B------:R-:W-:Y:S01]  /*19ff0*/  HMMA.16816.F32.BF16 R68, R8, R82, R68 ;  /* 0x000000520844723c */ /* 0x000fe20000041844 */
[----:B------:R-:W-:Y:S01]  /*1a000*/  IMAD.IADD R26, R122, 0x1, R26 ;  /* 0x000000017a1a7824 */ /* 0x000fe200078e021a */
[----:B------:R-:W-:Y:S01]  /*1a010*/  IADD3 R2, R152, R3, -R190 ;  /* 0x0000000398027210 */ /* 0x000fe20007ffe8be */
[----:B------:R3:W-:Y:S03]  /*1a020*/  STL [R1+0x20], R3 ;  /* 0x0000200301007387 */ /* 0x0007e60000100800 */
[C---:B------:R-:W-:Y:S01]  /*1a030*/  IADD3 R136, R26.reuse, 0x1, RZ ;  /* 0x000000011a887810 */ /* 0x040fe20007ffe0ff */
[----:B------:R-:W4:Y:S01]  /*1a040*/  LDL R153, [R1+0xc] ;  /* 0x00000c0001997983 */ /* 0x000f220000100800 */
[C---:B------:R-:W-:Y:S02]  /*1a050*/  IADD3 R132, R26.reuse, 0x8, RZ ;  /* 0x000000081a847810 */ /* 0x040fe40007ffe0ff */
[----:B------:R-:W-:-:S03]  /*1a060*/  IADD3 R131, R26, 0x9, RZ ;  /* 0x000000091a837810 */ /* 0x000fc60007ffe0ff */
[----:B------:R-:W-:Y:S01]  /*1a070*/  IMAD.IADD R9, R2, 0x1, -R132 ;  /* 0x0000000102097824 */ /* 0x000fe200078e0a84 */
[----:B------:R-:W-:Y:S01]  /*1a080*/  HMMA.16816.F32.BF16 R36, R12, R76, R56 ;  /* 0x0000004c0c24723c */ /* 0x000fe20000041838 */
[----:B---3--:R-:W-:-:S04]  /*1a090*/  IADD3 R3, -R26, R2, RZ ;  /* 0x000000021a037210 */ /* 0x008fc80007ffe1ff */
[----:B------:R-:W-:Y:S01]  /*1a0a0*/  IABS R8, R3 ;  /* 0x0000000300087213 */ /* 0x000fe20000000000 */
[----:B------:R-:W-:-:S04]  /*1a0b0*/  IMAD.IADD R3, R2, 0x1, -R136 ;  /* 0x0000000102037824 */ /* 0x000fc800078e0a88 */
[C---:B------:R-:W-:Y:S01]  /*1a0c0*/  HMMA.16816.F32.BF16 R68, R12.reuse, R78, R68 ;  /* 0x0000004e0c44723c */ /* 0x040fe20000041844 */
[----:B------:R-:W-:Y:S01]  /*1a0d0*/  IABS R3, R3 ;  /* 0x0000000300037213 */ /* 0x000fe20000000000 */
[----:B------:R3:W-:Y:S06]  /*1a0e0*/  I2F R150, R8 ;  /* 0x0000000800967306 */ /* 0x0007ec0000201400 */
[----:B-1----:R-:W-:Y:S01]  /*1a0f0*/  HMMA.16816.F32.BF16 R76, R12, R74, R40 ;  /* 0x0000004a0c4c723c */ /* 0x002fe20000041828 */
[----:B------:R-:W1:Y:S01]  /*1a100*/  LDSM.16.M88.4 R40, [R214+0xc800] ;  /* 0x00c80000d628783b */ /* 0x000e620000000200 */
[----:B------:R-:W-:-:S02]  /*1a110*/  IADD3 R129, R26, 0x10, RZ ;  /* 0x000000101a817810 */ /* 0x000fc40007ffe0ff */
[----:B------:R-:W-:Y:S01]  /*1a120*/  IADD3 R126, R26, 0x11, RZ ;  /* 0x000000111a7e7810 */ /* 0x000fe20007ffe0ff */
[----:B---3--:R-:W-:Y:S01]  /*1a130*/  IMAD.MOV.U32 R8, RZ, RZ, R3 ;  /* 0x000000ffff087224 */ /* 0x008fe200078e0003 */
[----:B------:R-:W-:Y:S01]  /*1a140*/  IABS R3, R9 ;  /* 0x0000000900037213 */ /* 0x000fe20000000000 */
[----:B------:R-:W-:Y:S02]  /*1a150*/  IMAD.IADD R9, R2, 0x1, -R131 ;  /* 0x0000000102097824 */ /* 0x000fe400078e0a83 */
[----:B------:R3:W-:Y:S01]  /*1a160*/  I2F R149, R8 ;  /* 0x0000000800957306 */ /* 0x0007e20000201400 */
[----:B------:R-:W-:Y:S01]  /*1a170*/  HMMA.16816.F32.BF16 R56, R12, R72, R60 ;  /* 0x000000480c38723c */ /* 0x000fe2000004183c */
[----:B------:R-:W-:-:S07]  /*1a180*/  IADD3 R130, R26, 0x18, RZ ;  /* 0x000000181a827810 */ /* 0x000fce0007ffe0ff */
[----:B------:R-:W-:Y:S01]  /*1a190*/  HMMA.16816.F32.BF16 R72, R12, R64, R52 ;  /* 0x000000400c48723c */ /* 0x000fe20000041834 */
[----:B------:R-:W1:Y:S01]  /*1a1a0*/  LDSM.16.M88.4 R52, [R214+0xd000] ;  /* 0x00d00000d634783b */ /* 0x000e620000000200 */
[----:B---3--:R-:W-:Y:S01]  /*1a1b0*/  IMAD.MOV.U32 R8, RZ, RZ, R3 ;  /* 0x000000ffff087224 */ /* 0x008fe200078e0003 */
[----:B------:R-:W-:-:S05]  /*1a1c0*/  IABS R3, R9 ;  /* 0x0000000900037213 */ /* 0x000fca0000000000 */
[C---:B--2---:R-:W-:Y:S01]  /*1a1d0*/  HMMA.16816.F32.BF16 R28, R4.reuse, R16, R28 ;  /* 0x00000010041c723c */ /* 0x044fe2000004181c */
[----:B------:R2:W-:Y:S07]  /*1a1e0*/  I2F R148, R8 ;  /* 0x0000000800947306 */ /* 0x0005ee0000201400 */
[----:B------:R-:W-:Y:S01]  /*1a1f0*/  HMMA.16816.F32.BF16 R80, R4, R18, R20 ;  /* 0x000000120450723c */ /* 0x000fe20000041814 */
[----:B------:R-:W3:Y:S01]  /*1a200*/  LDSM.16.M88.4 R16, [R214+0xd800] ;  /* 0x00d80000d610783b */ /* 0x000ee20000000200 */
[----:B------:R5:W-:Y:S01]  /*1a210*/  I2F R146, R3 ;  /* 0x0000000300927306 */ /* 0x000be20000201400 */
[----:B------:R-:W-:-:S02]  /*1a220*/  IADD3 R128, R26, 0x19, RZ ;  /* 0x000000191a807810 */ /* 0x000fc40007ffe0ff */
[----:B------:R-:W-:Y:S01]  /*1a230*/  LDSM.16.M88.4 R20, [R213+0x4000] ;  /* 0x00400000d514783b */ /* 0x000fe20000000200 */
[----:B--2---:R-:W-:Y:S02]  /*1a240*/  IMAD.IADD R8, R2, 0x1, -R129 ;  /* 0x0000000102087824 */ /* 0x004fe400078e0a81 */
[----:B------:R-:W-:Y:S01]  /*1a250*/  HMMA.16816.F32.BF16 R64, R12, R66, R32 ;  /* 0x000000420c40723c */ /* 0x000fe20000041820 */
[----:B------:R-:W-:Y:S01]  /*1a260*/  IADD3 R127, R26, 0x20, RZ ;  /* 0x000000201a7f7810 */ /* 0x000fe20007ffe0ff */
[----:B------:R-:W-:Y:S01]  /*1a270*/  LDSM.16.M88.4 R32, [R213+0x4800] ;  /* 0x00480000d520783b */ /* 0x000fe20000000200 */
[----:B-----5:R-:W-:-:S04]  /*1a280*/  IMAD.IADD R3, R2, 0x1, -R126 ;  /* 0x0000000102037824 */ /* 0x020fc800078e0a7e */
[----:B------:R-:W-:Y:S01]  /*1a290*/  IABS R12, R8 ;  /* 0x00000008000c7213 */ /* 0x000fe20000000000 */
[----:B------:R-:W-:Y:S01]  /*1a2a0*/  IMAD.IADD R13, R2, 0x1, -R130 ;  /* 0x00000001020d7824 */ /* 0x000fe200078e0a82 */
[----:B------:R-:W2:Y:S01]  /*1a2b0*/  LDSM.16.M88.4 R8, [R217+0x4000] ;  /* 0x00400000d908783b */ /* 0x000ea20000000200 */
[----:B------:R-:W-:Y:S01]  /*1a2c0*/  IABS R3, R3 ;  /* 0x0000000300037213 */ /* 0x000fe20000000000 */
[----:B------:R5:W-:Y:S01]  /*1a2d0*/  I2F R147, R12 ;  /* 0x0000000c00937306 */ /* 0x000be20000201400 */
[----:B------:R-:W-:-:S03]  /*1a2e0*/  IADD3 R124, R26, 0x21, RZ ;  /* 0x000000211a7c7810 */ /* 0x000fc60007ffe0ff */
[----:B-----5:R-:W-:Y:S01]  /*1a2f0*/  IMAD.MOV.U32 R12, RZ, RZ, R3 ;  /* 0x000000ffff0c7224 */ /* 0x020fe200078e0003 */
[----:B------:R-:W-:Y:S01]  /*1a300*/  IABS R3, R13 ;  /* 0x0000000d00037213 */ /* 0x000fe20000000000 */
[----:B------:R-:W-:Y:S02]  /*1a310*/  IMAD.IADD R13, R2, 0x1, -R128 ;  /* 0x00000001020d7824 */ /* 0x000fe400078e0a80 */
[----:B------:R5:W-:Y:S01]  /*1a320*/  I2F R137, R12 ;  /* 0x0000000c00897306 */ /* 0x000be20000201400 */
[----:B-1----:R-:W-:Y:S01]  /*1a330*/  HMMA.16816.F32.BF16 R84, R4, R40, R36 ;  /* 0x000000280454723c */ /* 0x002fe20000041824 */
[----:B------:R-:W1:Y:S01]  /*1a340*/  LDSM.16.M88.4 R36, [R213+0x5000] ;  /* 0x00500000d524783b */ /* 0x000e620000000200 */
[----:B-----5:R-:W-:Y:S01]  /*1a350*/  IMAD.MOV.U32 R12, RZ, RZ, R3 ;  /* 0x000000ffff0c7224 */ /* 0x020fe200078e0003 */
[----:B------:R-:W-:-:S04]  /*1a360*/  IABS R3, R13 ;  /* 0x0000000d00037213 */ /* 0x000fc80000000000 */
[----:B------:R5:W-:Y:S01]  /*1a370*/  I2F R145, R12 ;  /* 0x0000000c00917306 */ /* 0x000be20000201400 */
[----:B------:R-:W-:Y:S01]  /*1a380*/  IMAD.IADD R13, R2, 0x1, -R127 ;  /* 0x00000001020d7824 */ /* 0x000fe200078e0a7f */
[----:B-----5:R-:W-:-:S06]  /*1a390*/  MOV R12, R3 ;  /* 0x00000003000c7202 */ /* 0x020fcc0000000f00 */
[----:B------:R5:W-:Y:S01]  /*1a3a0*/  I2F R144, R12 ;  /* 0x0000000c00907306 */ /* 0x000be20000201400 */
[----:B------:R-:W-:Y:S02]  /*1a3b0*/  IABS R3, R13 ;  /* 0x0000000d00037213 */ /* 0x000fe40000000000 */
[C---:B------:R-:W-:Y:S02]  /*1a3c0*/  IADD3 R125, R26.reuse, 0x28, RZ ;  /* 0x000000281a7d7810 */ /* 0x040fe40007ffe0ff */
[----:B------:R-:W-:Y:S01]  /*1a3d0*/  IADD3 R123, R26, 0x29, RZ ;  /* 0x000000291a7b7810 */ /* 0x000fe20007ffe0ff */
[----:B-----5:R-:W-:Y:S02]  /*1a3e0*/  IMAD.IADD R12, R2, 0x1, -R124 ;  /* 0x00000001020c7824 */ /* 0x020fe400078e0a7c */
[----:B------:R5:W-:Y:S03]  /*1a3f0*/  I2F R143, R3 ;  /* 0x00000003008f7306 */ /* 0x000be60000201400 */
[----:B------:R-:W-:Y:S01]  /*1a400*/  IABS R12, R12 ;  /* 0x0000000c000c7213 */ /* 0x000fe20000000000 */
[----:B------:R-:W-:Y:S01]  /*1a410*/  HMMA.16816.F32.BF16 R60, R4, R42, R68 ;  /* 0x0000002a043c723c */ /* 0x000fe20000041844 */
[----:B------:R-:W-:Y:S01]  /*1a420*/  LDSM.16.M88.4 R40, [R208+0xe000] ;  /* 0x00e00000d028783b */ /* 0x000fe20000000200 */
[----:B------:R-:W-:-:S06]  /*1a430*/  IADD3 R121, R26, 0x30, RZ ;  /* 0x000000301a797810 */ /* 0x000fcc0007ffe0ff */
[C---:B------:R-:W-:Y:S01]  /*1a440*/  HMMA.16816.F32.BF16 R56, R4.reuse, R52, R56 ;  /* 0x000000340438723c */ /* 0x040fe20000041838 */
[----:B-----5:R-:W-:Y:S01]  /*1a450*/  IMAD.MOV.U32 R3, RZ, RZ, R12 ;  /* 0x000000ffff037224 */ /* 0x020fe200078e000c */
[----:B------:R-:W-:Y:S01]  /*1a460*/  IADD3 R120, R26, 0x31, RZ ;  /* 0x000000311a787810 */ /* 0x000fe20007ffe0ff */
[----:B------:R-:W-:Y:S02]  /*1a470*/  LDSM.16.M88.4 R12, [R216+0x6000] ;  /* 0x00600000d80c783b */ /* 0x000fe40000000200 */
[----:B------:R5:W-:Y:S03]  /*1a480*/  I2F R142, R3 ;  /* 0x00000003008e7306 */ /* 0x000be60000201400 */
[C---:B---3--:R-:W-:Y:S08]  /*1a490*/  HMMA.16816.F32.BF16 R72, R4.reuse, R16, R72 ;  /* 0x000000100448723c */ /* 0x048ff00000041848 */
[----:B------:R-:W-:Y:S01]  /*1a4a0*/  HMMA.16816.F32.BF16 R68, R4, R18, R64 ;  /* 0x000000120444723c */ /* 0x000fe20000041840 */
[----:B------:R-:W3:Y:S01]  /*1a4b0*/  LDSM.16.M88.4 R16, [R215+0x6000] ;  /* 0x00600000d710783b */ /* 0x000ee20000000200 */
[----:B-----5:R-:W-:-:S06]  /*1a4c0*/  IMAD.IADD R3, R2, 0x1, -R123 ;  /* 0x0000000102037824 */ /* 0x020fcc00078e0a7b */
[----:B------:R-:W-:Y:S07]  /*1a4d0*/  HMMA.16816.F32.BF16 R52, R4, R54, R76 ;  /* 0x000000360434723c */ /* 0x000fee000004184c */
[C---:B------:R-:W-:Y:S01]  /*1a4e0*/  IMAD.IADD R4, R2.reuse, 0x1, -R125 ;  /* 0x0000000102047824 */ /* 0x040fe200078e0a7d */
[----:B--2---:R-:W-:Y:S01]  /*1a4f0*/  HMMA.16816.F32.BF16 R28, R8, R20, R28 ;  /* 0x00000014081c723c */ /* 0x004fe2000004181c */
[----:B------:R-:W-:Y:S01]  /*1a500*/  IABS R3, R3 ;  /* 0x0000000300037213 */ /* 0x000fe20000000000 */
[----:B------:R-:W-:-:S02]  /*1a510*/  IMAD.IADD R5, R2, 0x1, -R121 ;  /* 0x0000000102057824 */ /* 0x000fc400078e0a79 */
[----:B------:R-:W-:-:S04]  /*1a520*/  IABS R4, R4 ;  /* 0x0000000400047213 */ /* 0x000fc80000000000 */
[C---:B------:R-:W-:Y:S01]  /*1a530*/  HMMA.16816.F32.BF16 R64, R8.reuse, R22, R80 ;  /* 0x000000160840723c */ /* 0x040fe20000041850 */
[----:B------:R-:W2:Y:S01]  /*1a540*/  LDSM.16.M88.4 R20, [R213+0x5800] ;  /* 0x00580000d514783b */ /* 0x000ea20000000200 */
[----:B------:R5:W-:Y:S01]  /*1a550*/  I2F R141, R4 ;  /* 0x00000004008d7306 */ /* 0x000be20000201400 */
[C---:B------:R-:W-:Y:S02]  /*1a560*/  IADD3 R119, R26.reuse, 0x38, RZ ;  /* 0x000000381a777810 */ /* 0x040fe40007ffe0ff */
[----:B------:R-:W-:Y:S01]  /*1a570*/  IADD3 R118, R26, 0x39, RZ ;  /* 0x000000391a767810 */ /* 0x000fe20007ffe0ff */
[----:B-----5:R-:W-:Y:S01]  /*1a580*/  IMAD.MOV.U32 R4, RZ, RZ, R3 ;  /* 0x000000ffff047224 */ /* 0x020fe200078e0003 */
[----:B------:R-:W-:Y:S01]  /*1a590*/  IABS R3, R5 ;  /* 0x0000000500037213 */ /* 0x000fe20000000000 */
[----:B------:R-:W-:Y:S02]  /*1a5a0*/  IMAD.IADD R5, R2, 0x1, -R120 ;  /* 0x0000000102057824 */ /* 0x000fe400078e0a78 */
[----:B------:R5:W-:Y:S01]  /*1a5b0*/  I2F R140, R4 ;  /* 0x00000004008c7306 */ /* 0x000be20000201400 */
[----:B------:R-:W-:Y:S01]  /*1a5c0*/  HMMA.16816.F32.BF16 R80, R8, R34, R60 ;  /* 0x000000220850723c */ /* 0x000fe2000004183c */
[----:B------:R-:W2:Y:S01]  /*1a5d0*/  LDSM.16.M88.4 R60, [R219+0x6000] ;  /* 0x00600000db3c783b */ /* 0x000ea20000000200 */
[----:B-----5:R-:W-:Y:S01]  /*1a5e0*/  IMAD.MOV.U32 R4, RZ, RZ, R3 ;  /* 0x000000ffff047224 */ /* 0x020fe200078e0003 */
[----:B------:R-:W-:-:S04]  /*1a5f0*/  IABS R3, R5 ;  /* 0x0000000500037213 */ /* 0x000fc80000000000 */
[----:B------:R5:W-:Y:S08]  /*1a600*/  I2F R139, R4 ;  /* 0x00000004008b7306 */ /* 0x000bf00000201400 */
[----:B------:R2:W-:Y:S01]  /*1a610*/  I2F R138, R3 ;  /* 0x00000003008a7306 */ /* 0x0005e20000201400 */
[----:B-1----:R-:W-:Y:S01]  /*1a620*/  HMMA.16816.F32.BF16 R92, R8, R38, R52 ;  /* 0x00000026085c723c */ /* 0x002fe20000041834 */
[----:B------:R-:W1:Y:S01]  /*1a630*/  LDSM.16.M88.4 R52, [R208+0xe800] ;  /* 0x00e80000d034783b */ /* 0x000e620000000200 */
[----:B-----5:R-:W-:-:S02]  /*1a640*/  IMAD.IADD R4, R2, 0x1, -R119 ;  /* 0x0000000102047824 */ /* 0x020fc400078e0a77 */
[C---:B--2---:R-:W-:Y:S01]  /*1a650*/  IMAD.IADD R3, R2.reuse, 0x1, -R118 ;  /* 0x0000000102037824 */ /* 0x044fe200078e0a76 */
[----:B------:R-:W-:Y:S02]  /*1a660*/  IADD3 R2, R2, 0x8, RZ ;  /* 0x0000000802027810 */ /* 0x000fe40007ffe0ff */
[----:B------:R-:W-:Y:S02]  /*1a670*/  IABS R4, R4 ;  /* 0x0000000400047213 */ /* 0x000fe40000000000 */
[----:B------:R-:W-:Y:S01]  /*1a680*/  IABS R3, R3 ;  /* 0x0000000300037213 */ /* 0x000fe20000000000 */
[----:B------:R-:W-:Y:S01]  /*1a690*/  IMAD.IADD R5, R2, 0x1, -R26 ;  /* 0x0000000102057824 */ /* 0x000fe200078e0a1a */
[----:B------:R2:W-:Y:S01]  /*1a6a0*/  I2F R135, R4 ;  /* 0x0000000400877306 */ /* 0x0005e20000201400 */
[----:B---3--:R-:W-:Y:S02]  /*1a6b0*/  HMMA.16816.F32.BF16 R28, R16, R40, R28 ;  /* 0x00000028101c723c */ /* 0x008fe4000004181c */
[----:B--2---:R-:W-:Y:S01]  /*1a6c0*/  IMAD.MOV.U32 R4, RZ, RZ, R3 ;  /* 0x000000ffff047224 */ /* 0x004fe200078e0003 */
[----:B------:R-:W-:-:S02]  /*1a6d0*/  IABS R3, R5 ;  /* 0x0000000500037213 */ /* 0x000fc40000000000 */
[----:B------:R-:W-:Y:S02]  /*1a6e0*/  IADD3 R5, -R136, R2, RZ ;  /* 0x0000000288057210 */ /* 0x000fe40007ffe1ff */
[----:B------:R2:W-:Y:S01]  /*1a6f0*/  I2F R134, R4 ;  /* 0x0000000400867306 */ /* 0x0005e20000201400 */
[----:B------:R-:W-:Y:S01]  /*1a700*/  HMMA.16816.F32.BF16 R76, R8, R32, R84 ;  /* 0x00000020084c723c */ /* 0x000fe20000041854 */
[----:B------:R-:W-:Y:S01]  /*1a710*/  LDSM.16.M88.4 R84, [R208+0xf000] ;  /* 0x00f00000d054783b */ /* 0x000fe20000000200 */
[----:B--2---:R-:W-:Y:S01]  /*1a720*/  IMAD.MOV.U32 R4, RZ, RZ, R3 ;  /* 0x000000ffff047224 */ /* 0x004fe200078e0003 */
[----:B------:R-:W-:-:S04]  /*1a730*/  IABS R3, R5 ;  /* 0x0000000500037213 */ /* 0x000fc80000000000 */
[----:B------:R2:W-:Y:S01]  /*1a740*/  I2F R116, R4 ;  /* 0x0000000400747306 */ /* 0x0005e20000201400 */
[C---:B------:R-:W-:Y:S01]  /*1a750*/  HMMA.16816.F32.BF16 R88, R8.reuse, R36, R56 ;  /* 0x000000240858723c */ /* 0x040fe20000041838 */
[----:B------:R-:W-:Y:S06]  /*1a760*/  LDSM.16.M88.4 R56, [R214+0xe000] ;  /* 0x00e00000d638783b */ /* 0x000fec0000000200 */
[----:B------:R3:W-:Y:S01]  /*1a770*/  I2F R115, R3 ;  /* 0x0000000300737306 */ /* 0x0007e20000201400 */
[----:B------:R-:W-:Y:S01]  /*1a780*/  HMMA.16816.F32.BF16 R96, R8, R20, R72 ;  /* 0x000000140860723c */ /* 0x000fe20000041848 */
[C---:B------:R-:W-:Y:S01]  /*1a790*/  IMAD.IADD R5, R2.reuse, 0x1, -R129 ;  /* 0x0000000102057824 */ /* 0x040fe200078e0a81 */
[----:B------:R-:W-:Y:S01]  /*1a7a0*/  LDSM.16.M88.4 R72, [R208+0xf800] ;  /* 0x00f80000d048783b */ /* 0x000fe20000000200 */
[----:B--2---:R-:W-:-:S05]  /*1a7b0*/  IMAD.IADD R4, R2, 0x1, -R132 ;  /* 0x0000000102047824 */ /* 0x004fca00078e0a84 */
[----:B------:R-:W-:Y:S01]  /*1a7c0*/  HMMA.16816.F32.BF16 R100, R8, R22, R68 ;  /* 0x000000160864723c */ /* 0x000fe20000041844 */
[----:B------:R-:W2:Y:S01]  /*1a7d0*/  LDSM.16.M88.4 R8, [R218+0x6000] ;  /* 0x00600000da08783b */ /* 0x000ea20000000200 */
[----:B---3--:R-:W-:Y:S01]  /*1a7e0*/  IMAD.IADD R3, R2, 0x1, -R131 ;  /* 0x0000000102037824 */ /* 0x008fe200078e0a83 */
[----:B------:R-:W-:-:S05]  /*1a7f0*/  IABS R4, R4 ;  /* 0x0000000400047213 */ /* 0x000fca0000000000 */
[----:B------:R-:W-:Y:S01]  /*1a800*/  HMMA.16816.F32.BF16 R32, R16, R42, R64 ;  /* 0x0000002a1020723c */ /* 0x000fe20000041840 */
[----:B------:R-:W3:Y:S01]  /*1a810*/  LDSM.16.M88.4 R68, [R219+0x6800] ;  /* 0x00680000db44783b */ /* 0x000ee20000000200 */
[----:B------:R-:W-:Y:S01]  /*1a820*/  IABS R3, R3 ;  /* 0x0000000300037213 */ /* 0x000fe20000000000 */
[----:B------:R5:W-:Y:S05]  /*1a830*/  I2F R114, R4 ;  /* 0x0000000400727306 */ /* 0x000bea0000201400 */
[----:B------:R-:W-:Y:S08]  /*1a840*/  HMMA.16816.F32.BF16 R28, R12, R60, R28 ;  /* 0x0000003c0c1c723c */ /* 0x000ff0000004181c */
[----:B-1----:R-:W-:Y:S01]  /*1a850*/  HMMA.16816.F32.BF16 R36, R16, R52, R76 ;  /* 0x000000341024723c */ /* 0x002fe2000004184c */
[----:B------:R-:W-:Y:S01]  /*1a860*/  LDSM.16.M88.4 R76, [R213+0x6000] ;  /* 0x00600000d54c783b */ /* 0x000fe20000000200 */
[----:B-----5:R-:W-:Y:S01]  /*1a870*/  IMAD.MOV.U32 R4, RZ, RZ, R3 ;  /* 0x000000ffff047224 */ /* 0x020fe200078e0003 */
[----:B------:R-:W-:Y:S01]  /*1a880*/  IABS R3, R5 ;  /* 0x0000000500037213 */ /* 0x000fe20000000000 */
[C---:B------:R-:W-:Y:S01]  /*1a890*/  IMAD.IADD R21, R2.reuse, 0x1, -R127 ;  /* 0x0000000102157824 */ /* 0x040fe200078e0a7f */
[----:B------:R-:W-:Y:S01]  /*1a8a0*/  LDSM.16.M88.4 R64, [R219+0x7000] ;  /* 0x00700000db40783b */ /* 0x000fe20000000200 */
[----:B------:R1:W-:Y:S01]  /*1a8b0*/  I2F R113, R4 ;  /* 0x0000000400717306 */ /* 0x0003e20000201400 */
[----:B------:R-:W-:-:S02]  /*1a8c0*/  IMAD.IADD R5, R2, 0x1, -R126 ;  /* 0x0000000102057824 */ /* 0x000fc400078e0a7e */
[----:B-1----:R-:W-:-:S05]  /*1a8d0*/  IMAD.MOV.U32 R4, RZ, RZ, R3 ;  /* 0x000000ffff047224 */ /* 0x002fca00078e0003 */
[----:B------:R1:W-:Y:S01]  /*1a8e0*/  I2F R112, R4 ;  /* 0x0000000400707306 */ /* 0x0003e20000201400 */
[----:B------:R-:W-:Y:S01]  /*1a8f0*/  IABS R3, R5 ;  /* 0x0000000500037213 */ /* 0x000fe20000000000 */
[----:B-1----:R-:W-:-:S05]  /*1a900*/  IMAD.IADD R4, R2, 0x1, -R130 ;  /* 0x0000000102047824 */ /* 0x002fca00078e0a82 */
[----:B------:R-:W-:Y:S02]  /*1a910*/  IABS R20, R4 ;  /* 0x0000000400147213 */ /* 0x000fe40000000000 */
[----:B------:R-:W1:Y:S01]  /*1a920*/  LDSM.16.M88.4 R4, [R217+0x6000] ;  /* 0x00600000d904783b */ /* 0x000e620000000200 */
[----:B------:R5:W-:Y:S01]  /*1a930*/  I2F R110, R3 ;  /* 0x00000003006e7306 */ /* 0x000be20000201400 */
[----:B------:R-:W-:Y:S02]  /*1a940*/  HMMA.16816.F32.BF16 R32, R12, R62, R32 ;  /* 0x0000003e0c20723c */ /* 0x000fe40000041820 */
[----:B------:R-:W-:Y:S01]  /*1a950*/  LDSM.16.M88.4 R60, [R214+0xf000] ;  /* 0x00f00000d63c783b */ /* 0x000fe20000000200 */
[----:B-----5:R-:W-:-:S04]  /*1a960*/  IMAD.IADD R3, R2, 0x1, -R128 ;  /* 0x0000000102037824 */ /* 0x020fc800078e0a80 */
[----:B------:R5:W-:Y:S01]  /*1a970*/  I2F R111, R20 ;  /* 0x00000014006f7306 */ /* 0x000be20000201400 */
[----:B------:R-:W-:Y:S01]  /*1a980*/  IABS R3, R3 ;  /* 0x0000000300037213 */ /* 0x000fe20000000000 */
[----:B--2---:R-:W-:Y:S04]  /*1a990*/  HMMA.16816.F32.BF16 R28, R8, R56, R28 ;  /* 0x00000038081c723c */ /* 0x004fe8000004181c */
[----:B-----5:R-:W-:Y:S01]  /*1a9a0*/  IMAD.MOV.U32 R20, RZ, RZ, R3 ;  /* 0x000000ffff147224 */ /* 0x020fe200078e0003 */
[----:B------:R-:W-:Y:S01]  /*1a9b0*/  IABS R3, R21 ;  /* 0x0000001500037213 */ /* 0x000fe20000000000 */
[----:B------:R-:W-:Y:S02]  /*1a9c0*/  IMAD.IADD R21, R2, 0x1, -R124 ;  /* 0x0000000102157824 */ /* 0x000fe400078e0a7c */
[----:B------:R-:W-:Y:S01]  /*1a9d0*/  HMMA.16816.F32.BF16 R40, R16, R54, R80 ;  /* 0x000000361028723c */ /* 0x000fe20000041850 */
[----:B------:R2:W-:Y:S01]  /*1a9e0*/  I2F R109, R20 ;  /* 0x00000014006d7306 */ /* 0x0005e20000201400 */
[----:B------:R-:W5:Y:S01]  /*1a9f0*/  LDSM.16.M88.4 R80, [R214+0xe800] ;  /* 0x00e80000d650783b */ /* 0x000f620000000200 */
[----:B--2---:R-:W-:-:S02]  /*1aa00*/  MOV R20, R3 ;  /* 0x0000000300147202 */ /* 0x004fc40000000f00 */
[----:B------:R-:W-:Y:S01]  /*1aa10*/  IABS R3, R21 ;  /* 0x0000001500037213 */ /* 0x000fe20000000000 */
[----:B------:R-:W-:-:S03]  /*1aa20*/  IMAD.IADD R21, R2, 0x1, -R125 ;  /* 0x0000000102157824 */ /* 0x000fc600078e0a7d */
[----:B------:R2:W-:Y:S01]  /*1aa30*/  I2F R108, R20 ;  /* 0x00000014006c7306 */ /* 0x0005e20000201400 */
[----:B------:R-:W-:Y:S01]  /*1aa40*/  HMMA.16816.F32.BF16 R52, R8, R58, R32 ;  /* 0x0000003a0834723c */ /* 0x000fe20000041820 */
[----:B--2---:R-:W-:Y:S01]  /*1aa50*/  IMAD.MOV.U32 R20, RZ, RZ, R3 ;  /* 0x000000ffff147224 */ /* 0x004fe200078e0003 */
[----:B------:R-:W-:Y:S01]  /*1aa60*/  IABS R3, R21 ;  /* 0x0000001500037213 */ /* 0x000fe20000000000 */
[----:B------:R-:W-:-:S04]  /*1aa70*/  IMAD.IADD R21, R2, 0x1, -R123 ;  /* 0x0000000102157824 */ /* 0x000fc800078e0a7b */
[----:B------:R2:W-:Y:S01]  /*1aa80*/  I2F R107, R20 ;  /* 0x00000014006b7306 */ /* 0x0005e20000201400 */
[----:B---3--:R-:W-:Y:S08]  /*1aa90*/  HMMA.16816.F32.BF16 R36, R12, R68, R36 ;  /* 0x000000440c24723c */ /* 0x008ff00000041824 */
[----:B-1----:R-:W-:Y:S01]  /*1aaa0*/  HMMA.16816.F32.BF16 R56, R4, R76, R28 ;  /* 0x0000004c0438723c */ /* 0x002fe2000004181c */
[----:B--2---:R-:W-:Y:S01]  /*1aab0*/  IMAD.MOV.U32 R20, RZ, RZ, R3 ;  /* 0x000000ffff147224 */ /* 0x004fe200078e0003 */
[----:B------:R-:W-:Y:S01]  /*1aac0*/  IABS R3, R21 ;  /* 0x0000001500037213 */ /* 0x000fe20000000000 */
[----:B------:R-:W-:-:S02]  /*1aad0*/  IMAD.IADD R21, R2, 0x1, -R121 ;  /* 0x0000000102157824 */ /* 0x000fc400078e0a79 */
[----:B------:R1:W-:Y:S03]  /*1aae0*/  I2F R106, R20 ;  /* 0x00000014006a7306 */ /* 0x0003e60000201400 */
[----:B------:R-:W-:Y:S01]  /*1aaf0*/  HMMA.16816.F32.BF16 R32, R16, R84, R88 ;  /* 0x000000541020723c */ /* 0x000fe20000041858 */
[----:B------:R-:W2:Y:S01]  /*1ab00*/  LDSM.16.M88.4 R88, [R213+0x6800] ;  /* 0x00680000d558783b */ /* 0x000ea20000000200 */
[----:B-1----:R-:W-:Y:S01]  /*1ab10*/  IMAD.MOV.U32 R20, RZ, RZ, R3 ;  /* 0x000000ffff147224 */ /* 0x002fe200078e0003 */
[----:B------:R-:W-:-:S03]  /*1ab20*/  IABS R3, R21 ;  /* 0x0000001500037213 */ /* 0x000fc60000000000 */
[----:B------:R1:W-:Y:S01]  /*1ab30*/  I2F R105, R20 ;  /* 0x0000001400697306 */ /* 0x0003e20000201400 */
[----:B------:R-:W-:Y:S01]  /*1ab40*/  IMAD.IADD R21, R2, 0x1, -R120 ;  /* 0x0000000102157824 */ /* 0x000fe200078e0a78 */
[----:B------:R-:W-:Y:S01]  /*1ab50*/  HMMA.16816.F32.BF16 R28, R12, R70, R40 ;  /* 0x000000460c1c723c */ /* 0x000fe20000041828 */
[----:B------:R-:W-:Y:S01]  /*1ab60*/  LDSM.16.M88.4 R68, [R213+0x7000] ;  /* 0x00700000d544783b */ /* 0x000fe20000000200 */
[----:B-1----:R-:W-:-:S04]  /*1ab70*/  IMAD.MOV.U32 R20, RZ, RZ, R3 ;  /* 0x000000ffff147224 */ /* 0x002fc800078e0003 */
[----:B------:R1:W-:Y:S01]  /*1ab80*/  I2F R104, R20 ;  /* 0x0000001400687306 */ /* 0x0003e20000201400 */
[----:B------:R-:W-:Y:S01]  /*1ab90*/  IABS R3, R21 ;  /* 0x0000001500037213 */ /* 0x000fe20000000000 */
[----:B------:R-:W-:Y:S01]  /*1aba0*/  HMMA.16816.F32.BF16 R52, R4, R78, R52 ;  /* 0x0000004e0434723c */ /* 0x000fe20000041834 */
[----:B------:R-:W3:Y:S01]  /*1abb0*/  LDSM.16.M88.4 R76, [R219+0x7800] ;  /* 0x00780000db4c783b */ /* 0x000ee20000000200 */
[C---:B-1----:R-:W-:Y:S02]  /*1abc0*/  IMAD.IADD R20, R2.reuse, 0x1, -R119 ;  /* 0x0000000102147824 */ /* 0x042fe400078e0a77 */
[----:B------:R-:W-:-:S03]  /*1abd0*/  IMAD.IADD R2, R2, 0x1, -R118 ;  /* 0x0000000102027824 */ /* 0x000fc600078e0a76 */
[----:B------:R-:W-:Y:S01]  /*1abe0*/  IABS R20, R20 ;  /* 0x0000001400147213 */ /* 0x000fe20000000000 */
[----:B------:R1:W-:Y:S01]  /*1abf0*/  I2F R85, R3 ;  /* 0x0000000300557306 */ /* 0x0003e20000201400 */
[----:B------:R-:W-:Y:S01]  /*1ac00*/  IABS R2, R2 ;  /* 0x0000000200027213 */ /* 0x000fe20000000000 */
[----:B------:R-:W-:Y:S02]  /*1ac10*/  HMMA.16816.F32.BF16 R40, R16, R86, R92 ;  /* 0x000000561028723c */ /* 0x000fe4000004185c */
[----:B-1----:R-:W-:-:S06]  /*1ac20*/  IMAD.MOV.U32 R3, RZ, RZ, R20 ;  /* 0x000000ffff037224 */ /* 0x002fcc00078e0014 */
[----:B-----5:R-:W-:Y:S01]  /*1ac30*/  HMMA.16816.F32.BF16 R20, R8, R80, R36 ;  /* 0x000000500814723c */ /* 0x020fe20000041824 */
[----:B------:R1:W-:Y:S02]  /*1ac40*/  I2F R80, R2 ;  /* 0x0000000200507306 */ /* 0x0003e40000201400 */
[----:B-1----:R-:W-:-:S06]  /*1ac50*/  FMUL.FTZ R2, R56, R0 ;  /* 0x0000000038027220 */ /* 0x002fcc0000410000 */
[----:B------:R1:W-:Y:S01]  /*1ac60*/  MUFU.TANH R117, R2 ;  /* 0x0000000200757308 */ /* 0x0003e20000002400 */
[----:B------:R-:W-:Y:S07]  /*1ac70*/  HMMA.16816.F32.BF16 R28, R8, R82, R28 ;  /* 0x00000052081c723c */ /* 0x000fee000004181c */
[----:B------:R-:W-:Y:S01]  /*1ac80*/  I2F R84, R3 ;  /* 0x0000000300547306 */ /* 0x000fe20000201400 */
[----:B-1----:R-:W-:-:S07]  /*1ac90*/  FMUL.FTZ R2, R57, R0 ;  /* 0x0000000039027220 */ /* 0x002fce0000410000 */
[----:B------:R1:W-:Y:S02]  /*1aca0*/  MUFU.TANH R86, R2 ;  /* 0x0000000200567308 */ /* 0x0003e40000002400 */
[----:B-1----:R-:W-:-:S06]  /*1acb0*/  FMUL.FTZ R2, R58, R0 ;  /* 0x000000003a027220 */ /* 0x002fcc0000410000 */
[----:B------:R1:W5:Y:S02]  /*1acc0*/  MUFU.TANH R3, R2 ;  /* 0x0000000200037308 */ /* 0x0003640000002400 */
[----:B-1----:R-:W-:-:S06]  /*1acd0*/  FMUL.FTZ R2, R59, R0 ;  /* 0x000000003b027220 */ /* 0x002fcc0000410000 */
[----:B------:R1:W1:Y:S01]  /*1ace0*/  MUFU.TANH R82, R2 ;  /* 0x0000000200527308 */ /* 0x0002620000002400 */
[----:B--2---:R-:W-:Y:S01]  /*1acf0*/  HMMA.16816.F32.BF16 R56, R4, R88, R20 ;  /* 0x000000580438723c */ /* 0x004fe20000041814 */
[----:B-1----:R-:W-:-:S06]  /*1ad00*/  FMUL.FTZ R2, R52, R0 ;  /* 0x0000000034027220 */ /* 0x002fcc0000410000 */
[----:B------:R1:W2:Y:S01]  /*1ad10*/  MUFU.TANH R81, R2 ;  /* 0x0000000200517308 */ /* 0x0002a20000002400 */
[----:B------:R-:W-:Y:S01]  /*1ad20*/  HMMA.16816.F32.BF16 R20, R16, R72, R96 ;  /* 0x000000481014723c */ /* 0x000fe20000041860 */
[----:B-1----:R-:W-:-:S06]  /*1ad30*/  FMUL.FTZ R2, R53, R0 ;  /* 0x0000000035027220 */ /* 0x002fcc0000410000 */
[----:B------:R1:W1:Y:S01]  /*1ad40*/  MUFU.TANH R72, R2 ;  /* 0x0000000200487308 */ /* 0x0002620000002400 */
[C---:B------:R-:W-:Y:S08]  /*1ad50*/  HMMA.16816.F32.BF16 R36, R12.reuse, R64, R32 ;  /* 0x000000400c24723c */ /* 0x040ff00000041820 */
[----:B------:R-:W-:Y:S01]  /*1ad60*/  HMMA.16816.F32.BF16 R32, R12, R66, R40 ;  /* 0x000000420c20723c */ /* 0x000fe20000041828 */
[----:B------:R-:W2:Y:S01]  /*1ad70*/  LDSM.16.M88.4 R64, [R214+0xf800] ;  /* 0x00f80000d640783b */ /* 0x000ea20000000200 */
[----:B-1----:R-:W-:-:S04]  /*1ad80*/  FMUL.FTZ R2, R54, R0 ;  /* 0x0000000036027220 */ /* 0x002fc80000410000 */
[----:B------:R1:W1:Y:S02]  /*1ad90*/  MUFU.TANH R45, R2 ;  /* 0x00000002002d7308 */ /* 0x0002640000002400 */
[-C--:B-1----:R-:W-:Y:S02]  /*1ada0*/  FMUL.FTZ R2, R55, R0.reuse ;  /* 0x0000000037027220 */ /* 0x082fe40000410000 */
[----:B------:R-:W-:Y:S08]  /*1adb0*/  HMMA.16816.F32.BF16 R52, R16, R74, R100 ;  /* 0x0000004a1034723c */ /* 0x000ff00000041864 */
[----:B---3--:R-:W-:Y:S08]  /*1adc0*/  HMMA.16816.F32.BF16 R20, R12, R76, R20 ;  /* 0x0000004c0c14723c */ /* 0x008ff00000041814 */
[C---:B------:R-:W-:Y:S01]  /*1add0*/  HMMA.16816.F32.BF16 R16, R8.reuse, R62, R32 ;  /* 0x0000003e0810723c */ /* 0x040fe20000041820 */
[----:B------:R-:W1:Y:S07]  /*1ade0*/  LDSM.16.M88.4 R32, [R213+0x7800] ;  /* 0x00780000d520783b */ /* 0x000e6e0000000200 */
[----:B------:R-:W-:Y:S08]  /*1adf0*/  HMMA.16816.F32.BF16 R36, R8, R60, R36 ;  /* 0x0000003c0824723c */ /* 0x000ff00000041824 */
[----:B------:R-:W-:Y:S01]  /*1ae00*/  HMMA.16816.F32.BF16 R40, R4, R90, R28 ;  /* 0x0000005a0428723c */ /* 0x000fe2000004181c */
[----:B------:R3:W1:Y:S01]  /*1ae10*/  MUFU.TANH R44, R2 ;  /* 0x00000002002c7308 */ /* 0x0006620000002400 */
[----:B------:R-:W-:Y:S01]  /*1ae20*/  FMUL.FTZ R58, R58, R0 ;  /* 0x000000003a3a7220 */ /* 0x000fe20000410000 */
[----:B------:R-:W-:Y:S01]  /*1ae30*/  ISETP.GE.AND P3, PT, R26, R152, PT ;  /* 0x000000981a00720c */ /* 0x000fe20003f66270 */
[----:B-----5:R-:W-:Y:S01]  /*1ae40*/  FFMA.FTZ R3, -R133, R116, R3 ;  /* 0x0000007485037223 */ /* 0x020fe20000010103 */
[----:B------:R-:W-:Y:S01]  /*1ae50*/  ISETP.GE.AND P2, PT, R136, R152, PT ;  /* 0x000000988800720c */ /* 0x000fe20003f46270 */
[----:B------:R-:W-:Y:S01]  /*1ae60*/  FMUL.FTZ R59, R59, R0 ;  /* 0x000000003b3b7220 */ /* 0x000fe20000410000 */
[----:B------:R-:W-:Y:S01]  /*1ae70*/  ISETP.GE.AND P1, PT, R132, R152, PT ;  /* 0x000000988400720c */ /* 0x000fe20003f26270 */
[----:B------:R-:W-:Y:S01]  /*1ae80*/  HMMA.16816.F32.BF16 R12, R12, R78, R52 ;  /* 0x0000004e0c0c723c */ /* 0x000fe20000041834 */
[----:B------:R-:W-:Y:S01]  /*1ae90*/  FMUL.FTZ R57, R57, R0 ;  /* 0x0000000039397220 */ /* 0x000fe20000410000 */
[----:B------:R-:W-:Y:S01]  /*1aea0*/  ISETP.GE.AND P0, PT, R131, R152, PT ;  /* 0x000000988300720c */ /* 0x000fe20003f06270 */
[----:B------:R-:W-:-:S05]  /*1aeb0*/  DEPBAR.LE SB0, 0x0 ;  /* 0x000080000000791a */ /* 0x000fca0000000000 */
[C---:B--2---:R-:W-:Y:S11]  /*1aec0*/  HMMA.16816.F32.BF16 R20, R8.reuse, R64, R20 ;  /* 0x000000400814723c */ /* 0x044ff60000041814 */
[----:B------:R-:W-:Y:S05]  /*1aed0*/  @!UPT UIADD3 URZ, URZ, URZ, URZ ;  /* 0x0000003f3f3ff290 */ /* 0x000fea000fffe03f */
[----:B------:R-:W-:Y:S01]  /*1aee0*/  HMMA.16816.F32.BF16 R8, R8, R66, R12 ;  /* 0x000000420808723c */ /* 0x000fe2000004180c */
[----:B---3--:R-:W-:-:S07]  /*1aef0*/  FMUL.FTZ R2, R56, R0 ;  /* 0x0000000038027220 */ /* 0x008fce0000410000 */
[C---:B------:R-:W-:Y:S01]  /*1af00*/  HMMA.16816.F32.BF16 R28, R4.reuse, R68, R36 ;  /* 0x00000044041c723c */ /* 0x040fe20000041824 */
[----:B------:R2:W3:Y:S07]  /*1af10*/  MUFU.TANH R51, R2 ;  /* 0x0000000200337308 */ /* 0x0004ee0000002400 */
[----:B-1----:R-:W-:Y:S01]  /*1af20*/  HMMA.16816.F32.BF16 R20, R4, R32, R20 ;  /* 0x000000200414723c */ /* 0x002fe20000041814 */
[----:B------:R-:W-:-:S07]  /*1af30*/  FMUL.FTZ R40, R40, R0 ;  /* 0x0000000028287220 */ /* 0x000fce0000410000 */
[----:B------:R-:W-:Y:S01]  /*1af40*/  HMMA.16816.F32.BF16 R16, R4, R70, R16 ;  /* 0x000000460410723c */ /* 0x000fe20000041810 */
[----:B------:R-:W1:Y:S01]  /*1af50*/  MUFU.TANH R49, R40 ;  /* 0x0000002800317308 */ /* 0x000e620000002400 */
[----:B------:R-:W-:-:S06]  /*1af60*/  FMUL.FTZ R43, R43, R0 ;  /* 0x000000002b2b7220 */ /* 0x000fcc0000410000 */
[----:B------:R-:W-:Y:S01]  /*1af70*/  HMMA.16816.F32.BF16 R8, R4, R34, R8 ;  /* 0x000000220408723c */ /* 0x000fe20000041808 */
[----:B------:R-:W-:Y:S01]  /*1af80*/  MUFU.TANH R58, R58 ;  /* 0x0000003a003a7308 */ /* 0x000fe20000002400 */
[----:B------:R-:W-:-:S05]  /*1af90*/  FMUL.FTZ R42, R42, R0 ;  /* 0x000000002a2a7220 */ /* 0x000fca0000410000 */
[C---:B------:R-:W-:Y:S02]  /*1afa0*/  FFMA.FTZ R5, -R133.reuse, R150, R117 ;  /* 0x0000009685057223 */ /* 0x040fe40000010175 */
[C---:B------:R-:W-:Y:S02]  /*1afb0*/  FFMA.FTZ R4, -R133.reuse, R149, R86 ;  /* 0x0000009585047223 */ /* 0x040fe40000010156 */
[----:B--2---:R-:W-:Y:S01]  /*1afc0*/  FFMA.FTZ R2, -R133, R115, R82 ;  /* 0x0000007385027223 */ /* 0x004fe20000010152 */
[----:B------:R-:W-:Y:S01]  /*1afd0*/  FSEL R39, R5, -INF , !P3 ;  /* 0xff80000005277808 */ /* 0x000fe20005800000 */
[----:B------:R-:W-:Y:S01]  /*1afe0*/  FMUL.FTZ R41, R41, R0 ;  /* 0x0000000029297220 */ /* 0x000fe20000410000 */
[----:B------:R2:W-:Y:S01]  /*1aff0*/  MUFU.TANH R36, R43 ;  /* 0x0000002b00247308 */ /* 0x0005e20000002400 */
[C---:B------:R-:W-:Y:S01]  /*1b000*/  FFMA.FTZ R5, -R133.reuse, R148, R81 ;  /* 0x0000009485057223 */ /* 0x040fe20000010151 */
[----:B------:R-:W-:Y:S01]  /*1b010*/  FSEL R38, R4, -INF , !P2 ;  /* 0xff80000004267808 */ /* 0x000fe20005000000 */
[----:B------:R-:W-:-:S05]  /*1b020*/  FFMA.FTZ R4, -R133, R146, R72 ;  /* 0x0000009285047223 */ /* 0x000fca0000010148 */
[----:B------:R5:W-:Y:S01]  /*1b030*/  MUFU.TANH R37, R42 ;  /* 0x0000002a00257308 */ /* 0x000be20000002400 */
[----:B------:R-:W-:Y:S02]  /*1b040*/  ISETP.GE.AND P6, PT, R129, R152, PT ;  /* 0x000000988100720c */ /* 0x000fe40003fc6270 */
[----:B--2---:R-:W-:Y:S01]  /*1b050*/  FSEL R43, R3, -INF , !P3 ;  /* 0xff800000032b7808 */ /* 0x004fe20005800000 */
[----:B------:R-:W-:-:S04]  /*1b060*/  FFMA.FTZ R3, -R133, R114, R45 ;  /* 0x0000007285037223 */ /* 0x000fc8000001012d */
[----:B------:R2:W-:Y:S01]  /*1b070*/  MUFU.TANH R50, R41 ;  /* 0x0000002900327308 */ /* 0x0005e20000002400 */
[----:B-----5:R-:W-:Y:S01]  /*1b080*/  FSEL R42, R2, -INF , !P2 ;  /* 0xff800000022a7808 */ /* 0x020fe20005000000 */
[----:B------:R-:W-:-:S06]  /*1b090*/  FFMA.FTZ R2, -R133, R113, R44 ;  /* 0x0000007185027223 */ /* 0x000fcc000001012c */
[----:B------:R-:W5:Y:S01]  /*1b0a0*/  MUFU.TANH R59, R59 ;  /* 0x0000003b003b7308 */ /* 0x000f620000002400 */
[----:B------:R-:W-:Y:S01]  /*1b0b0*/  FSEL R44, R3, -INF , !P1 ;  /* 0xff800000032c7808 */ /* 0x000fe20004800000 */
[-C--:B------:R-:W-:Y:S01]  /*1b0c0*/  FMUL.FTZ R30, R30, R0.reuse ;  /* 0x000000001e1e7220 */ /* 0x080fe20000410000 */
[----:B------:R-:W-:Y:S01]  /*1b0d0*/  FSEL R40, R4, -INF , !P0 ;  /* 0xff80000004287808 */ /* 0x000fe20004000000 */
[-C--:B------:R-:W-:Y:S01]  /*1b0e0*/  FMUL.FTZ R3, R23, R0.reuse ;  /* 0x0000000017037220 */ /* 0x080fe20000410000 */
[----:B--2---:R-:W-:Y:S01]  /*1b0f0*/  FSEL R41, R5, -INF , !P1 ;  /* 0xff80000005297808 */ /* 0x004fe20004800000 */
[----:B---3--:R-:W-:Y:S02]  /*1b100*/  FFMA.FTZ R5, -R133, R147, R51 ;  /* 0x0000009385057223 */ /* 0x008fe40000010133 */
[----:B------:R-:W2:Y:S01]  /*1b110*/  MUFU.TANH R57, R57 ;  /* 0x0000003900397308 */ /* 0x000ea20000002400 */
[----:B------:R-:W-:Y:S01]  /*1b120*/  FSEL R45, R2, -INF , !P0 ;  /* 0xff800000022d7808 */ /* 0x000fe20004000000 */
[----:B------:R-:W-:Y:S01]  /*1b130*/  FMUL.FTZ R31, R31, R0 ;  /* 0x000000001f1f7220 */ /* 0x000fe20000410000 */
[----:B------:R-:W-:Y:S01]  /*1b140*/  ISETP.GE.AND P0, PT, R124, R152, PT ;  /* 0x000000987c00720c */ /* 0x000fe20003f06270 */
[----:B------:R-:W-:Y:S01]  /*1b150*/  FMUL.FTZ R29, R29, R0 ;  /* 0x000000001d1d7220 */ /* 0x000fe20000410000 */
[----:B------:R-:W-:Y:S01]  /*1b160*/  FSEL R124, R5, -INF , !P6 ;  /* 0xff800000057c7808 */ /* 0x000fe20007000000 */
[----:B-1----:R-:W-:Y:S01]  /*1b170*/  FFMA.FTZ R5, -R133, R145, R49 ;  /* 0x0000009185057223 */ /* 0x002fe20000010131 */
[----:B------:R-:W-:Y:S01]  /*1b180*/  ISETP.GE.AND P3, PT, R130, R152, PT ;  /* 0x000000988200720c */ /* 0x000fe20003f66270 */
[-C--:B------:R-:W-:Y:S01]  /*1b190*/  FMUL.FTZ R18, R18, R0.reuse ;  /* 0x0000000012127220 */ /* 0x080fe20000410000 */
[----:B------:R1:W-:Y:S01]  /*1b1a0*/  MUFU.TANH R15, R3 ;  /* 0x00000003000f7308 */ /* 0x0003e20000002400 */
[----:B------:R-:W-:-:S02]  /*1b1b0*/  FMUL.FTZ R19, R19, R0 ;  /* 0x0000000013137220 */ /* 0x000fc40000410000 */
[-C--:B------:R-:W-:Y:S01]  /*1b1c0*/  FMUL.FTZ R20, R20, R0.reuse ;  /* 0x0000000014147220 */ /* 0x080fe20000410000 */
[----:B------:R-:W-:Y:S01]  /*1b1d0*/  FSEL R129, R5, -INF , !P3 ;  /* 0xff80000005817808 */ /* 0x000fe20005800000 */
[----:B------:R-:W-:-:S03]  /*1b1e0*/  FMUL.FTZ R5, R11, R0 ;  /* 0x000000000b057220 */ /* 0x000fc60000410000 */
[----:B------:R-:W-:Y:S01]  /*1b1f0*/  MUFU.TANH R30, R30 ;  /* 0x0000001e001e7308 */ /* 0x000fe20000002400 */
[C---:B-----5:R-:W-:Y:S02]  /*1b200*/  FFMA.FTZ R2, -R133.reuse, R110, R59 ;  /* 0x0000006e85027223 */ /* 0x060fe4000001013b */
[----:B-1----:R-:W-:-:S05]  /*1b210*/  FFMA.FTZ R3, -R133, R112, R58 ;  /* 0x0000007085037223 */ /* 0x002fca000001013a */
[----:B------:R-:W-:Y:S01]  /*1b220*/  MUFU.TANH R31, R31 ;  /* 0x0000001f001f7308 */ /* 0x000fe20000002400 */
[----:B------:R-:W-:Y:S02]  /*1b230*/  ISETP.GE.AND P4, PT, R126, R152, PT ;  /* 0x000000987e00720c */ /* 0x000fe40003f86270 */
[----:B------:R-:W-:Y:S01]  /*1b240*/  FSEL R136, R3, -INF , !P6 ;  /* 0xff80000003887808 */ /* 0x000fe20007000000 */
[----:B------:R-:W-:-:S04]  /*1b250*/  FFMA.FTZ R3, -R133, R111, R37 ;  /* 0x0000006f85037223 */ /* 0x000fc80000010125 */
[----:B------:R-:W1:Y:S01]  /*1b260*/  MUFU.TANH R29, R29 ;  /* 0x0000001d001d7308 */ /* 0x000e620000002400 */
[----:B------:R-:W-:Y:S01]  /*1b270*/  FMUL.FTZ R16, R16, R0 ;  /* 0x0000000010107220 */ /* 0x000fe20000410000 */
[----:B------:R-:W-:-:S06]  /*1b280*/  FSEL R131, R3, -INF , !P3 ;  /* 0xff80000003837808 */ /* 0x000fcc0005800000 */
[----:B------:R-:W-:Y:S01]  /*1b290*/  MUFU.TANH R18, R18 ;  /* 0x0000001200127308 */ /* 0x000fe20000002400 */
[----:B------:R-:W-:-:S07]  /*1b2a0*/  FMUL.FTZ R6, R21, R0 ;  /* 0x0000000015067220 */ /* 0x000fce0000410000 */
[----:B------:R-:W3:Y:S01]  /*1b2b0*/  MUFU.TANH R19, R19 ;  /* 0x0000001300137308 */ /* 0x000ee20000002400 */
[----:B--2---:R-:W-:Y:S01]  /*1b2c0*/  FFMA.FTZ R4, -R133, R137, R57 ;  /* 0x0000008985047223 */ /* 0x004fe20000010139 */
[----:B------:R-:W-:-:S06]  /*1b2d0*/  FSEL R137, R2, -INF , !P4 ;  /* 0xff80000002897808 */ /* 0x000fcc0006000000 */
[----:B------:R-:W2:Y:S01]  /*1b2e0*/  MUFU.TANH R20, R20 ;  /* 0x0000001400147308 */ /* 0x000ea20000002400 */
[----:B------:R-:W-:Y:S01]  /*1b2f0*/  FMUL.FTZ R3, R10, R0 ;  /* 0x000000000a037220 */ /* 0x000fe20000410000 */
[----:B------:R-:W-:Y:S01]  /*1b300*/  ISETP.GE.AND P2, PT, R128, R152, PT ;  /* 0x000000988000720c */ /* 0x000fe20003f46270 */
[----:B------:R-:W-:-:S05]  /*1b310*/  FFMA.FTZ R2, -R133, R109, R36 ;  /* 0x0000006d85027223 */ /* 0x000fca0000010124 */
[----:B------:R3:W5:Y:S01]  /*1b320*/  MUFU.TANH R13, R5 ;  /* 0x00000005000d7308 */ /* 0x0007620000002400 */
[-C--:B------:R-:W-:Y:S01]  /*1b330*/  FMUL.FTZ R17, R17, R0.reuse ;  /* 0x0000000011117220 */ /* 0x080fe20000410000 */
[----:B------:R-:W-:Y:S01]  /*1b340*/  FSEL R130, R4, -INF , !P4 ;  /* 0xff80000004827808 */ /* 0x000fe20006000000 */
[----:B------:R-:W-:Y:S01]  /*1b350*/  FMUL.FTZ R28, R28, R0 ;  /* 0x000000001c1c7220 */ /* 0x000fe20000410000 */
[----:B------:R-:W-:Y:S01]  /*1b360*/  ISETP.GE.AND P1, PT, R127, R152, PT ;  /* 0x000000987f00720c */ /* 0x000fe20003f26270 */
[----:B------:R-:W-:-:S03]  /*1b370*/  FMUL.FTZ R8, R8, R0 ;  /* 0x0000000008087220 */ /* 0x000fc60000410000 */
[----:B------:R-:W-:Y:S01]  /*1b380*/  MUFU.TANH R12, R16 ;  /* 0x00000010000c7308 */ /* 0x000fe20000002400 */
[----:B------:R-:W-:Y:S01]  /*1b390*/  FMUL.FTZ R9, R9, R0 ;  /* 0x0000000009097220 */ /* 0x000fe20000410000 */
[----:B------:R-:W-:Y:S01]  /*1b3a0*/  FSEL R132, R2, -INF , !P2 ;  /* 0xff80000002847808 */ /* 0x000fe20005000000 */
[----:B------:R-:W-:-:S05]  /*1b3b0*/  FFMA.FTZ R4, -R133, R144, R50 ;  /* 0x0000009085047223 */ /* 0x000fca0000010132 */
[----:B------:R4:W-:Y:S01]  /*1b3c0*/  MUFU.TANH R16, R6 ;  /* 0x0000000600107308 */ /* 0x0009e20000002400 */
[----:B-1----:R-:W-:Y:S01]  /*1b3d0*/  FFMA.FTZ R2, -R133, R142, R29 ;  /* 0x0000008e85027223 */ /* 0x002fe2000001011d */
[----:B------:R-:W-:Y:S01]  /*1b3e0*/  ISETP.GE.AND P6, PT, R125, R152, PT ;  /* 0x000000987d00720c */ /* 0x000fe20003fc6270 */
[----:B---3--:R-:W-:-:S05]  /*1b3f0*/  FFMA.FTZ R5, -R133, R105, R19 ;  /* 0x0000006985057223 */ /* 0x008fca0000010113 */
[----:B------:R1:W-:Y:S01]  /*1b400*/  MUFU.TANH R14, R3 ;  /* 0x00000003000e7308 */ /* 0x0003e20000002400 */
[----:B------:R-:W-:Y:S01]  /*1b410*/  ISETP.GE.AND P4, PT, R123, R152, PT ;  /* 0x000000987b00720c */ /* 0x000fe20003f86270 */
[----:B--2---:R-:W-:Y:S02]  /*1b420*/  FFMA.FTZ R10, -R133, R139, R20 ;  /* 0x0000008b850a7223 */ /* 0x004fe40000010114 */
[----:B----4-:R-:W-:-:S04]  /*1b430*/  FMUL.FTZ R6, R22, R0 ;  /* 0x0000000016067220 */ /* 0x010fc80000410000 */
[----:B------:R-:W-:Y:S01]  /*1b440*/  MUFU.TANH R27, R17 ;  /* 0x00000011001b7308 */ /* 0x000fe20000002400 */
[C---:B------:R-:W-:Y:S02]  /*1b450*/  FFMA.FTZ R0, -R133.reuse, R107, R31 ;  /* 0x0000006b85007223 */ /* 0x040fe4000001011f */
[----:B-1----:R-:W-:-:S05]  /*1b460*/  FFMA.FTZ R3, -R133, R108, R30 ;  /* 0x0000006c85037223 */ /* 0x002fca000001011e */
[----:B------:R1:W-:Y:S01]  /*1b470*/  MUFU.TANH R17, R6 ;  /* 0x0000000600117308 */ /* 0x0003e20000002400 */
[----:B------:R-:W-:Y:S02]  /*1b480*/  ISETP.GE.AND P3, PT, R121, R152, PT ;  /* 0x000000987900720c */ /* 0x000fe40003f66270 */
[----:B------:R-:W-:Y:S02]  /*1b490*/  FSEL R128, R4, -INF , !P2 ;  /* 0xff80000004807808 */ /* 0x000fe40005000000 */
[----:B------:R-:W-:Y:S01]  /*1b4a0*/  FSEL R179, R3, -INF , !P1 ;  /* 0xff80000003b37808 */ /* 0x000fe20004800000 */
[C---:B------:R-:W-:Y:S01]  /*1b4b0*/  FFMA.FTZ R3, -R133.reuse, R85, R15 ;  /* 0x0000005585037223 */ /* 0x040fe2000001010f */
[----:B------:R-:W-:Y:S01]  /*1b4c0*/  FSEL R154, R0, -INF , !P0 ;  /* 0xff800000009a7808 */ /* 0x000fe20004000000 */
[C---:B-----5:R-:W-:Y:S01]  /*1b4d0*/  FFMA.FTZ R0, -R133.reuse, R80, R13 ;  /* 0x0000005085007223 */ /* 0x060fe2000001010d */
[----:B------:R-:W-:Y:S02]  /*1b4e0*/  ISETP.GE.AND P2, PT, R120, R152, PT ;  /* 0x000000987800720c */ /* 0x000fe40003f46270 */
[----:B------:R-:W-:Y:S01]  /*1b4f0*/  FSEL R178, R2, -INF , !P0 ;  /* 0xff80000002b27808 */ /* 0x000fe20004000000 */
[----:B-1----:R-:W-:Y:S01]  /*1b500*/  FFMA.FTZ R6, -R133, R106, R18 ;  /* 0x0000006a85067223 */ /* 0x002fe20000010112 */
[----:B------:R-:W-:Y:S01]  /*1b510*/  ISETP.GE.AND P0, PT, R118, R152, PT ;  /* 0x000000987600720c */ /* 0x000fe20003f06270 */
[----:B------:R-:W1:Y:S01]  /*1b520*/  MUFU.TANH R28, R28 ;  /* 0x0000001c001c7308 */ /* 0x000e620000002400 */
[----:B------:R-:W-:-:S02]  /*1b530*/  FSEL R144, R5, -INF , !P4 ;  /* 0xff80000005907808 */ /* 0x000fc40006000000 */
[----:B------:R-:W-:Y:S02]  /*1b540*/  FSEL R6, R6, -INF , !P6 ;  /* 0xff80000006067808 */ /* 0x000fe40007000000 */
[----:B------:R-:W-:Y:S02]  /*1b550*/  FSEL R5, R10, -INF , !P3 ;  /* 0xff8000000a057808 */ /* 0x000fe40005800000 */
[----:B------:R-:W-:Y:S02]  /*1b560*/  FSEL R3, R3, -INF , !P2 ;  /* 0xff80000003037808 */ /* 0x000fe40005000000 */
[----:B------:R-:W-:Y:S01]  /*1b570*/  FSEL R0, R0, -INF , !P0 ;  /* 0xff80000000007808 */ /* 0x000fe20004000000 */
[----:B------:R2:W-:Y:S01]  /*1b580*/  STL [R1+0x8], R6 ;  /* 0x0000080601007387 */ /* 0x0005e20000100800 */
[----:B------:R-:W3:Y:S03]  /*1b590*/  MUFU.TANH R8, R8 ;  /* 0x0000000800087308 */ /* 0x000ee60000002400 */
[----:B------:R2:W-:Y:S04]  /*1b5a0*/  STL [R1+0x10], R5 ;  /* 0x0000100501007387 */ /* 0x0005e80000100800 */
[----:B------:R2:W-:Y:S01]  /*1b5b0*/  STL [R1+0x14], R3 ;  /* 0x0000140301007387 */ /* 0x0005e20000100800 */
[----:B------:R4:W5:Y:S03]  /*1b5c0*/  MUFU.TANH R7, R9 ;  /* 0x0000000900077308 */ /* 0x0009660000002400 */
[----:B------:R2:W-:Y:S01]  /*1b5d0*/  STL [R1+0x18], R0 ;  /* 0x0000180001007387 */ /* 0x0005e20000100800 */
[----:B------:R-:W-:Y:S01]  /*1b5e0*/  ISETP.GT.AND P5, PT, R151, R153, PT ;  /* 0x000000999700720c */ /* 0x000fe20003fa4270 */
[----:B-1----:R-:W-:-:S02]  /*1b5f0*/  FFMA.FTZ R4, -R133, R143, R28 ;  /* 0x0000008f85047223 */ /* 0x002fc4000001011c */
[C---:B------:R-:W-:Y:S02]  /*1b600*/  FFMA.FTZ R12, -R133.reuse, R141, R12 ;  /* 0x0000008d850c7223 */ /* 0x040fe4000001010c */
[C---:B------:R-:W-:Y:S01]  /*1b610*/  FFMA.FTZ R11, -R133.reuse, R140, R27 ;  /* 0x0000008c850b7223 */ /* 0x040fe2000001011b */
[----:B------:R-:W-:Y:S01]  /*1b620*/  FSEL R155, R4, -INF , !P1 ;  /* 0xff800000049b7808 */ /* 0x000fe20004800000 */
[----:B---3--:R-:W-:Y:S01]  /*1b630*/  FFMA.FTZ R8, -R133, R135, R8 ;  /* 0x0000008785087223 */ /* 0x008fe20000010108 */
[----:B------:R-:W-:Y:S01]  /*1b640*/  ISETP.GE.AND P1, PT, R119, R152, PT ;  /* 0x000000987700720c */ /* 0x000fe20003f26270 */
[C---:B------:R-:W-:Y:S02]  /*1b650*/  FFMA.FTZ R4, -R133.reuse, R104, R17 ;  /* 0x0000006885047223 */ /* 0x040fe40000010111 */
[C---:B------:R-:W-:Y:S02]  /*1b660*/  FFMA.FTZ R2, -R133.reuse, R84, R14 ;  /* 0x0000005485027223 */ /* 0x040fe4000001010e */
[----:B----4-:R-:W-:-:S02]  /*1b670*/  FFMA.FTZ R9, -R133, R138, R16 ;  /* 0x0000008a85097223 */ /* 0x010fc40000010110 */
[----:B-----5:R-:W-:Y:S01]  /*1b680*/  FFMA.FTZ R7, -R133, R134, R7 ;  /* 0x0000008685077223 */ /* 0x020fe20000010107 */
        /* <DEDUP_REMOVED lines=22> */
[----:B------:R-:W-:Y:S01]  /*1b7f0*/  FSEL R166, R7, -INF , !P0 ;  /* 0xff80000007a67808 */ /* 0x000fe20004000000 */
[----:B------:R-:W-:Y:S06]  /*1b800*/  BAR.SYNC.DEFER_BLOCKING 0x0 ;  /* 0x0000000000007b1d */ /* 0x000fec0000010000 */
[----:B------:R-:W-:Y:S05]  /*1b810*/  @!P5 BRA `(.L_x_6287) ;  /* 0x00000c300000d947 */ /* 0x000fea0003800000 */
[----:B--2---:R-:W-:Y:S01]  /*1b820*/  ISETP.NE.U32.AND P0, PT, R240, RZ, PT ;  /* 0x000000fff000720c */ /* 0x004fe20003f05070 */
        /* <DEDUP_REMOVED lines=63> */
.L_x_6289:
[----:B------:R-:W2:Y:S02]  /*1bc20*/  LD.E R2, [R24.64+0x38] ;  /* 0x0000380618027980 */ /* 0x000ea4000c101900 */
[----:B--2---:R-:W-:-:S04]  /*1bc30*/  LEA R2, -R2, RZ, 0x6 ;  /* 0x000000ff02027211 */ /* 0x004fc800078e31ff */
[----:B------:R-:W-:Y:S02]  /*1bc40*/  SHF.R.S32.HI R3, RZ, 0x1f, R2 ;  /* 0x0000001fff037819 */ /* 0x000fe40000011402 */
.L_x_6290:
[----:B------:R-:W-:Y:S05]  /*1bc50*/  BSYNC B0 ;  /* 0x0000000000007941 */ /* 0x000fea0003800000 */
.L_x_6288:
        /* <DEDUP_REMOVED lines=127> */
.L_x_6287:
[----:B--2---:R-:W-:Y:S05]  /*1c450*/  BSYNC B1 ;  /* 0x0000000000017941 */ /* 0x004fea0003800000 */
.L_x_6286:
[----:B------:R-:W-:Y:S04]  /*1c460*/  STL [R1+0x50], R219 ;  /* 0x000050db01007387 */ /* 0x000fe80000100800 */
[----:B------:R2:W-:Y:S04]  /*1c470*/  STL [R1+0x4c], R218 ;  /* 0x00004cda01007387 */ /* 0x0005e80000100800 */
[----:B------:R-:W3:Y:S04]  /*1c480*/  LD.E R0, [R24.64+0xdc] ;  /* 0x0000dc0618007980 */ /* 0x000ee8000c101900 */
[----:B--2---:R-:W2:Y:S04]  /*1c490*/  LDL.LU R218, [R1+0x8] ;  /* 0x0000080001da7983 */ /* 0x004ea80000300800 */
[----:B------:R4:W-:Y:S04]  /*1c4a0*/  STL [R1+0x48], R217 ;  /* 0x000048d901007387 */ /* 0x0009e80000100800 */
[----:B----4-:R-:W4:Y:S04]  /*1c4b0*/  LDL.LU R217, [R1+0x18] ;  /* 0x0000180001d97983 */ /* 0x010f280000300800 */
[----:B------:R1:W-:Y:S04]  /*1c4c0*/  STL [R1+0x44], R216 ;  /* 0x000044d801007387 */ /* 0x0003e80000100800 */
[----:B-1----:R-:W3:Y:S04]  /*1c4d0*/  LDL.LU R216, [R1+0x10] ;  /* 0x0000100001d87983 */ /* 0x002ee80000300800 */
[----:B------:R-:W-:Y:S04]  /*1c4e0*/  STL [R1+0x40], R215 ;  /* 0x000040d701007387 */ /* 0x000fe80000100800 */
[----:B------:R-:W-:Y:S04]  /*1c4f0*/  STL [R1+0x3c], R214 ;  /* 0x00003cd601007387 */ /* 0x000fe80000100800 */
[----:B------:R-:W-:Y:S04]  /*1c500*/  STL [R1+0x38], R213 ;  /* 0x000038d501007387 */ /* 0x000fe80000100800 */
[----:B------:R-:W-:Y:S04]  /*1c510*/  STL [R1+0x34], R208 ;  /* 0x000034d001007387 */ /* 0x000fe80000100800 */
[----:B------:R1:W-:Y:S04]  /*1c520*/  STL [R1+0x30], R133 ;  /* 0x0000308501007387 */ /* 0x0003e80000100800 */
[----:B-1----:R-:W4:Y:S01]  /*1c530*/  LDL.LU R133, [R1+0x14] ;  /* 0x0000140001857983 */ /* 0x002f220000300800 */
        /* <DEDUP_REMOVED lines=20> */
[----:B------:R-:W-:-:S05]  /*1c680*/  SHF.L.U32 R209, R47, 0x1, RZ ;  /* 0x000000012fd17819 */ /* 0x000fca00000006ff */
[----:B------:R-:W-:Y:S01]  /*1c690*/  LDSM.16.MT88.4 R16, [R209+0x10000] ;  /* 0x01000000d110783b */ /* 0x000fe20000004200 */
[----:B------:R-:W-:-:S03]  /*1c6a0*/  LEA R212, R46, R209, 0x1 ;  /* 0x000000d12ed47211 */ /* 0x000fc600078e08ff */
[----:B------:R-:W-:Y:S04]  /*1c6b0*/  LDSM.16.MT88.4 R32, [R209+0x12000] ;  /* 0x01200000d120783b */ /* 0x000fe80000004200 */
[----:B------:R-:W-:Y:S01]  /*1c6c0*/  LDSM.16.MT88.4 R8, [R212+0x10000] ;  /* 0x01000000d408783b */ /* 0x000fe20000004200 */
[----:B------:R-:W-:-:S03]  /*1c6d0*/  IMAD R210, R48, 0x2, R209 ;  /* 0x0000000230d27824 */ /* 0x000fc600078e02d1 */
[----:B------:R-:W-:Y:S04]  /*1c6e0*/  LDSM.16.MT88.4 R28, [R212+0x12000] ;  /* 0x01200000d41c783b */ /* 0x000fe80000004200 */
[----:B------:R-:W-:Y:S01]  /*1c6f0*/  LDSM.16.MT88.4 R12, [R210+0x10000] ;  /* 0x01000000d20c783b */ /* 0x000fe20000004200 */
[----:B--2---:R-:W-:-:S04]  /*1c700*/  FMNMX.FTZ R2, R218, R2, !PT ;  /* 0x00000002da027209 */ /* 0x004fc80007810000 */
[----:B------:R-:W-:-:S04]  /*1c710*/  FMNMX.FTZ R2, R144, R2, !PT ;  /* 0x0000000290027209 */ /* 0x000fc80007810000 */
[----:B------:R-:W-:Y:S02]  /*1c720*/  FMNMX.FTZ R2, R164, R2, !PT ;  /* 0x00000002a4027209 */ /* 0x000fe40007810000 */
[----:B---3--:R-:W-:-:S04]  /*1c730*/  FMNMX.FTZ R135, R216, R135, !PT ;  /* 0x00000087d8877209 */ /* 0x008fc80007810000 */
[----:B------:R-:W-:-:S04]  /*1c740*/  FMNMX.FTZ R135, R147, R135, !PT ;  /* 0x0000008793877209 */ /* 0x000fc80007810000 */
[----:B------:R-:W-:-:S04]  /*1c750*/  FMNMX.FTZ R135, R165, R135, !PT ;  /* 0x00000087a5877209 */ /* 0x000fc80007810000 */
[----:B------:R-:W-:-:S05]  /*1c760*/  FMNMX.FTZ R135, R166, R135, !PT ;  /* 0x00000087a6877209 */ /* 0x000fca0007810000 */
[----:B------:R-:W1:Y:S01]  /*1c770*/  SHFL.BFLY PT, R4, R135, 0x2, 0x1f ;  /* 0x0c401f0087047f89 */ /* 0x000e6200000e0000 */
[----:B----4-:R-:W-:-:S04]  /*1c780*/  FMNMX.FTZ R2, R133, R2, !PT ;  /* 0x0000000285027209 */ /* 0x010fc80007810000 */
        /* <DEDUP_REMOVED lines=13> */
[-CC-:B------:R-:W-:Y:S02]  /*1c860*/  FFMA.FTZ R2, R38, R0.reuse, -R3.reuse ;  /* 0x0000000026027223 */ /* 0x180fe40000010803 */
[----:B------:R1:W-:Y:S01]  /*1c870*/  MUFU.EX2 R138, R4 ;  /* 0x00000004008a7308 */ /* 0x0003e20000000800 */
[----:B------:R-:W-:Y:S01]  /*1c880*/  IMAD R211, R46, 0x2, R210 ;  /* 0x000000022ed37824 */ /* 0x000fe200078e02d2 */
[----:B------:R-:W-:Y:S01]  /*1c890*/  FSETP.NEU.FTZ.AND P0, PT, R134, -INF , PT ;  /* 0xff8000008600780b */ /* 0x000fe20003f1d000 */
[----:B------:R-:W-:Y:S04]  /*1c8a0*/  LDSM.16.MT88.4 R36, [R210+0x12000] ;  /* 0x01200000d224783b */ /* 0x000fe80000004200 */
[----:B------:R-:W-:Y:S01]  /*1c8b0*/  LDSM.16.MT88.4 R20, [R211+0x10000] ;  /* 0x01000000d314783b */ /* 0x000fe20000004200 */
[----:B------:R2:W-:Y:S03]  /*1c8c0*/  MUFU.EX2 R145, R2 ;  /* 0x0000000200917308 */ /* 0x0005e60000000800 */
[----:B------:R-:W-:Y:S01]  /*1c8d0*/  LDSM.16.MT88.4 R24, [R211+0x12000] ;  /* 0x01200000d318783b */ /* 0x000fe20000004200 */
[----:B-1----:R-:W-:-:S04]  /*1c8e0*/  FFMA.FTZ R4, R41, R0, -R3 ;  /* 0x0000000029047223 */ /* 0x002fc80000010803 */
        /* <DEDUP_REMOVED lines=26> */
[C---:B-1----:R-:W-:Y:S08]  /*1ca90*/  HMMA.16816.F32.BF16 R100, R4.reuse, R16, RZ ;  /* 0x000000100464723c */ /* 0x042ff000000418ff */
[C---:B------:R-:W-:Y:S01]  /*1caa0*/  HMMA.16816.F32.BF16 R104, R4.reuse, R18, RZ ;  /* 0x000000120468723c */ /* 0x040fe200000418ff */
[----:B------:R-:W1:Y:S07]  /*1cab0*/  LDSM.16.MT88.4 R16, [R212+0x16000] ;  /* 0x01600000d410783b */ /* 0x000e6e0000004200 */
[C---:B------:R-:W-:Y:S08]  /*1cac0*/  HMMA.16816.F32.BF16 R76, R4.reuse, R20, RZ ;  /* 0x00000014044c723c */ /* 0x040ff000000418ff */
[C---:B------:R-:W-:Y:S01]  /*1cad0*/  HMMA.16816.F32.BF16 R96, R4.reuse, R22, RZ ;  /* 0x000000160460723c */ /* 0x040fe200000418ff */
[----:B------:R-:W4:Y:S07]  /*1cae0*/  LDSM.16.MT88.4 R20, [R211+0x14000] ;  /* 0x01400000d314783b */ /* 0x000f2e0000004200 */
[----:B--2---:R-:W-:Y:S07]  /*1caf0*/  HMMA.16816.F32.BF16 R116, R4, R8, RZ ;  /* 0x000000080474723c */ /* 0x004fee00000418ff */
[----:B------:R-:W-:-:S04]  /*1cb00*/  FFMA.FTZ R8, R124, R0, -R3 ;  /* 0x000000007c087223 */ /* 0x000fc80000010803 */
[----:B------:R2:W-:Y:S01]  /*1cb10*/  MUFU.EX2 R184, R8 ;  /* 0x0000000800b87308 */ /* 0x0005e20000000800 */
[C---:B------:R-:W-:Y:S08]  /*1cb20*/  HMMA.16816.F32.BF16 R68, R4.reuse, R36, RZ ;  /* 0x000000240444723c */ /* 0x040ff000000418ff */
[----:B------:R-:W-:Y:S01]  /*1cb30*/  HMMA.16816.F32.BF16 R40, R4, R38, RZ ;  /* 0x000000260428723c */ /* 0x000fe200000418ff */
[----:B--2---:R-:W-:-:S04]  /*1cb40*/  FFMA.FTZ R8, R130, R0, -R3 ;  /* 0x0000000082087223 */ /* 0x004fc80000010803 */
[----:B------:R2:W1:Y:S03]  /*1cb50*/  MUFU.EX2 R156, R8 ;  /* 0x00000008009c7308 */ /* 0x0004660000000800 */
[C---:B------:R-:W-:Y:S08]  /*1cb60*/  HMMA.16816.F32.BF16 R72, R4.reuse, R32, RZ ;  /* 0x000000200448723c */ /* 0x040ff000000418ff */
[----:B------:R-:W-:Y:S01]  /*1cb70*/  HMMA.16816.F32.BF16 R44, R4, R34, RZ ;  /* 0x00000022042c723c */ /* 0x000fe200000418ff */
[----:B------:R-:W1:Y:S01]  /*1cb80*/  LDSM.16.MT88.4 R32, [R209+0x16000] ;  /* 0x01600000d120783b */ /* 0x000e620000004200 */
[----:B--2---:R-:W-:-:S06]  /*1cb90*/  FFMA.FTZ R8, R129, R0, -R3 ;  /* 0x0000000081087223 */ /* 0x004fcc0000010803 */
[C---:B------:R-:W-:Y:S01]  /*1cba0*/  HMMA.16816.F32.BF16 R64, R4.reuse, R28, RZ ;  /* 0x0000001c0440723c */ /* 0x040fe200000418ff */
[----:B------:R2:W-:Y:S07]  /*1cbb0*/  MUFU.EX2 R213, R8 ;  /* 0x0000000800d57308 */ /* 0x0005ee0000000800 */
[C---:B------:R-:W-:Y:S01]  /*1cbc0*/  HMMA.16816.F32.BF16 R36, R4.reuse, R30, RZ ;  /* 0x0000001e0424723c */ /* 0x040fe200000418ff */
[----:B------:R-:W4:Y:S07]  /*1cbd0*/  LDSM.16.MT88.4 R28, [R210+0x16000] ;  /* 0x01600000d21c783b */ /* 0x000f2e0000004200 */
[----:B---3--:R-:W-:Y:S01]  /*1cbe0*/  HMMA.16816.F32.BF16 R108, R4, R12, RZ ;  /* 0x0000000c046c723c */ /* 0x008fe200000418ff */
[----:B--2---:R-:W-:-:S07]  /*1cbf0*/  FFMA.FTZ R8, R128, R0, -R3 ;  /* 0x0000000080087223 */ /* 0x004fce0000010803 */
[C---:B------:R-:W-:Y:S01]  /*1cc00*/  HMMA.16816.F32.BF16 R112, R4.reuse, R14, RZ ;  /* 0x0000000e0470723c */ /* 0x040fe200000418ff */
[----:B------:R-:W2:Y:S01]  /*1cc10*/  LDSM.16.MT88.4 R12, [R211+0x16000] ;  /* 0x01600000d30c783b */ /* 0x000ea20000004200 */
[----:B------:R3:W-:Y:S06]  /*1cc20*/  MUFU.EX2 R215, R8 ;  /* 0x0000000800d77308 */ /* 0x0007ec0000000800 */
[C---:B------:R-:W-:Y:S08]  /*1cc30*/  HMMA.16816.F32.BF16 R60, R4.reuse, R24, RZ ;  /* 0x00000018043c723c */ /* 0x040ff000000418ff */
[----:B------:R-:W-:Y:S01]  /*1cc40*/  HMMA.16816.F32.BF16 R92, R4, R26, RZ ;  /* 0x0000001a045c723c */ /* 0x000fe200000418ff */
[----:B------:R-:W2:Y:S01]  /*1cc50*/  LDSM.16.MT88.4 R24, [R209+0x10800] ;  /* 0x01080000d118783b */ /* 0x000ea20000004200 */
[----:B---3--:R-:W-:-:S04]  /*1cc60*/  FFMA.FTZ R8, R136, R0, -R2 ;  /* 0x0000000088087223 */ /* 0x008fc80000010802 */
[----:B------:R3:W-:Y:S02]  /*1cc70*/  MUFU.EX2 R130, R8 ;  /* 0x0000000800827308 */ /* 0x0007e40000000800 */
[C---:B-1----:R-:W-:Y:S08]  /*1cc80*/  HMMA.16816.F32.BF16 R172, R4.reuse, R16, RZ ;  /* 0x0000001004ac723c */ /* 0x042ff000000418ff */
[----:B------:R-:W-:Y:S01]  /*1cc90*/  HMMA.16816.F32.BF16 R180, R4, R18, RZ ;  /* 0x0000001204b4723c */ /* 0x000fe200000418ff */
[----:B------:R-:W1:Y:S01]  /*1cca0*/  LDSM.16.MT88.4 R16, [R212+0x10800] ;  /* 0x01080000d410783b */ /* 0x000e620000004200 */
[----:B---3--:R-:W-:-:S06]  /*1ccb0*/  FFMA.FTZ R8, R137, R0, -R2 ;  /* 0x0000000089087223 */ /* 0x008fcc0000010802 */
[C---:B----4-:R-:W-:Y:S01]  /*1ccc0*/  HMMA.16816.F32.BF16 R124, R4.reuse, R20, RZ ;  /* 0x00000014047c723c */ /* 0x050fe200000418ff */
[----:B------:R3:W4:Y:S07]  /*1ccd0*/  MUFU.EX2 R208, R8 ;  /* 0x0000000800d07308 */ /* 0x00072e0000000800 */
[----:B------:R-:W-:Y:S01]  /*1cce0*/  HMMA.16816.F32.BF16 R140, R4, R22, RZ ;  /* 0x00000016048c723c */ /* 0x000fe200000418ff */
[----:B------:R-:W1:Y:S01]  /*1ccf0*/  LDSM.16.MT88.4 R20, [R210+0x10800] ;  /* 0x01080000d214783b */ /* 0x000e620000004200 */
[----:B---3--:R-:W-:-:S04]  /*1cd00*/  FFMA.FTZ R8, R131, R0, -R2 ;  /* 0x0000000083087223 */ /* 0x008fc80000010802 */
[----:B------:R3:W-:Y:S02]  /*1cd10*/  MUFU.EX2 R214, R8 ;  /* 0x0000000800d67308 */ /* 0x0007e40000000800 */
[----:B---3--:R-:W-:-:S06]  /*1cd20*/  FFMA.FTZ R8, R132, R0, -R2 ;  /* 0x0000000084087223 */ /* 0x008fcc0000010802 */
[----:B------:R3:W1:Y:S01]  /*1cd30*/  MUFU.EX2 R129, R8 ;  /* 0x0000000800817308 */ /* 0x0006620000000800 */
[----:B------:R-:W-:Y:S01]  /*1cd40*/  MOV R128, R156 ;  /* 0x0000009c00807202 */ /* 0x000fe20000000f00 */
[C---:B------:R-:W-:Y:S08]  /*1cd50*/  HMMA.16816.F32.BF16 R120, R4.reuse, R10, RZ ;  /* 0x0000000a0478723c */ /* 0x040ff000000418ff */
[C---:B------:R-:W-:Y:S01]  /*1cd60*/  HMMA.16816.F32.BF16 R148, R4.reuse, R32, RZ ;  /* 0x000000200494723c */ /* 0x040fe200000418ff */
[----:B---3--:R-:W-:Y:S07]  /*1cd70*/  LDSM.16.MT88.4 R8, [R209+0x12800] ;  /* 0x01280000d108783b */ /* 0x008fee0000004200 */
[C---:B------:R-:W-:Y:S08]  /*1cd80*/  HMMA.16816.F32.BF16 R156, R4.reuse, R34, RZ ;  /* 0x00000022049c723c */ /* 0x040ff000000418ff */
[C---:B------:R-:W-:Y:S08]  /*1cd90*/  HMMA.16816.F32.BF16 R160, R4.reuse, R28, RZ ;  /* 0x0000001c04a0723c */ /* 0x040ff000000418ff */
[C---:B------:R-:W-:Y:S08]  /*1cda0*/  HMMA.16816.F32.BF16 R168, R4.reuse, R30, RZ ;  /* 0x0000001e04a8723c */ /* 0x040ff000000418ff */
[C---:B--2---:R-:W-:Y:S08]  /*1cdb0*/  HMMA.16816.F32.BF16 R192, R4.reuse, R12, RZ ;  /* 0x0000000c04c0723c */ /* 0x044ff000000418ff */
[----:B------:R-:W-:Y:S01]  /*1cdc0*/  HMMA.16816.F32.BF16 R188, R4, R14, RZ ;  /* 0x0000000e04bc723c */ /* 0x000fe200000418ff */
[----:B------:R-:W2:Y:S06]  /*1cdd0*/  LDSM.16.MT88.4 R12, [R211+0x10800] ;  /* 0x01080000d30c783b */ /* 0x000eac0000004200 */
[----:B------:R-:W-:-:S02]  /*1cde0*/  F2FP.BF16.PACK_AB R4, R128, R184 ;  /* 0x000000b88004723e */ /* 0x000fc400000010ff */
[----:B----4-:R-:W-:Y:S02]  /*1cdf0*/  F2FP.BF16.PACK_AB R5, R208, R130 ;  /* 0x00000082d005723e */ /* 0x010fe400000010ff */
[----:B------:R-:W-:Y:S02]  /*1ce00*/  F2FP.BF16.PACK_AB R6, R215, R213 ;  /* 0x000000d5d706723e */ /* 0x000fe400000010ff */
[----:B-1----:R-:W-:-:S07]  /*1ce10*/  F2FP.BF16.PACK_AB R7, R129, R214 ;  /* 0x000000d68107723e */ /* 0x002fce00000010ff */
[C---:B------:R-:W-:Y:S08]  /*1ce20*/  HMMA.16816.F32.BF16 R204, R4.reuse, R26, R56 ;  /* 0x0000001a04cc723c */ /* 0x040ff00000041838 */
[C---:B------:R-:W-:Y:S08]  /*1ce30*/  HMMA.16816.F32.BF16 R56, R4.reuse, R16, R80 ;  /* 0x000000100438723c */ /* 0x040ff00000041850 */
[C---:B------:R-:W-:Y:S08]  /*1ce40*/  HMMA.16816.F32.BF16 R84, R4.reuse, R20, R84 ;  /* 0x000000140454723c */ /* 0x040ff00000041854 */
[C---:B------:R-:W-:Y:S08]  /*1ce50*/  HMMA.16816.F32.BF16 R48, R4.reuse, R18, R48 ;  /* 0x000000120430723c */ /* 0x040ff00000041830 */
[----:B------:R-:W-:Y:S01]  /*1ce60*/  IMAD.MOV.U32 R16, RZ, RZ, R56 ;  /* 0x000000ffff107224 */ /* 0x000fe200078e0038 */
[C---:B------:R-:W-:Y:S07]  /*1ce70*/  HMMA.16816.F32.BF16 R88, R4.reuse, R24, R88 ;  /* 0x000000180458723c */ /* 0x040fee0000041858 */
[----:B------:R-:W-:Y:S01]  /*1ce80*/  IMAD.MOV.U32 R29, RZ, RZ, R85 ;  /* 0x000000ffff1d7224 */ /* 0x000fe200078e0055 */
[----:B------:R-:W-:Y:S01]  /*1ce90*/  MOV R28, R86 ;  /* 0x00000056001c7202 */ /* 0x000fe20000000f00 */
[----:B------:R-:W-:Y:S01]  /*1cea0*/  HMMA.16816.F32.BF16 R200, R4, R22, R52 ;  /* 0x0000001604c8723c */ /* 0x000fe20000041834 */
[----:B------:R-:W-:Y:S05]  /*1ceb0*/  LDSM.16.MT88.4 R20, [R210+0x12800] ;  /* 0x01280000d214783b */ /* 0x000fea0000004200 */
[----:B------:R-:W-:Y:S01]  /*1cec0*/  IMAD.MOV.U32 R83, RZ, RZ, R48 ;  /* 0x000000ffff537224 */ /* 0x000fe200078e0030 */
[----:B------:R-:W-:-:S02]  /*1ced0*/  MOV R48, R16 ;  /* 0x0000001000307202 */ /* 0x000fc40000000f00 */
[----:B------:R-:W1:Y:S01]  /*1cee0*/  LDSM.16.MT88.4 R16, [R212+0x12800] ;  /* 0x01280000d410783b */ /* 0x000e620000004200 */
[----:B------:R-:W-:Y:S01]  /*1cef0*/  MOV R82, R49 ;  /* 0x0000003100527202 */ /* 0x000fe20000000f00 */
[----:B------:R-:W-:Y:S01]  /*1cf00*/  IMAD.MOV.U32 R49, RZ, RZ, R29 ;  /* 0x000000ffff317224 */ /* 0x000fe200078e001d */
[----:B------:R-:W-:Y:S02]  /*1cf10*/  MOV R80, R51 ;  /* 0x0000003300507202 */ /* 0x000fe40000000f00 */
[----:B------:R-:W-:Y:S02]  /*1cf20*/  MOV R51, R28 ;  /* 0x0000001c00337202 */ /* 0x000fe40000000f00 */
[----:B------:R-:W3:Y:S01]  /*1cf30*/  LDSM.16.MT88.4 R28, [R211+0x12800] ;  /* 0x01280000d31c783b */ /* 0x000ee20000004200 */
[C---:B--2---:R-:W-:Y:S08]  /*1cf40*/  HMMA.16816.F32.BF16 R236, R4.reuse, R12, R76 ;  /* 0x0000000c04ec723c */ /* 0x044ff0000004184c */
[C---:B------:R-:W-:Y:S01]  /*1cf50*/  HMMA.16816.F32.BF16 R196, R4.reuse, R14, R96 ;  /* 0x0000000e04c4723c */ /* 0x040fe20000041860 */
        /* <DEDUP_REMOVED lines=13> */
[----:B------:R-:W-:Y:S01]  /*1d030*/  IMAD.MOV.U32 R52, RZ, RZ, R27 ;  /* 0x000000ffff347224 */ /* 0x000fe200078e001b */
[----:B------:R-:W-:Y:S01]  /*1d040*/  MOV R53, R26 ;  /* 0x0000001a00357202 */ /* 0x000fe20000000f00 */
[----:B------:R-:W-:Y:S01]  /*1d050*/  IMAD.MOV.U32 R78, RZ, RZ, R25 ;  /* 0x000000ffff4e7224 */ /* 0x000fe200078e0019 */
[----:B------:R-:W-:-:S02]  /*1d060*/  MOV R79, R24 ;  /* 0x00000018004f7202 */ /* 0x000fc40000000f00 */
[----:B------:R-:W-:Y:S02]  /*1d070*/  LDSM.16.MT88.4 R24, [R211+0x14800] ;  /* 0x01480000d318783b */ /* 0x000fe40000004200 */
[----:B------:R-:W-:Y:S02]  /*1d080*/  HMMA.16816.F32.BF16 R176, R4, R10, R44 ;  /* 0x0000000a04b0723c */ /* 0x000fe4000004182c */
[----:B------:R-:W4:Y:S01]  /*1d090*/  LDSM.16.MT88.4 R8, [R210+0x14800] ;  /* 0x01480000d208783b */ /* 0x000f220000004200 */
        /* <DEDUP_REMOVED lines=10> */
[C---:B-1----:R-:W-:Y:S01]  /*1d140*/  HMMA.16816.F32.BF16 R144, R4.reuse, R16, R64 ;  /* 0x000000100490723c */ /* 0x042fe20000041840 */
[----:B------:R-:W-:Y:S01]  /*1d150*/  IMAD.MOV.U32 R35, RZ, RZ, R88 ;  /* 0x000000ffff237224 */ /* 0x000fe200078e0058 */
[----:B------:R-:W-:Y:S01]  /*1d160*/  MOV R219, R59 ;  /* 0x0000003b00db7202 */ /* 0x000fe20000000f00 */
[----:B------:R-:W-:Y:S01]  /*1d170*/  IMAD.MOV.U32 R88, RZ, RZ, R166 ;  /* 0x000000ffff587224 */ /* 0x000fe200078e00a6 */
[----:B------:R-:W-:Y:S01]  /*1d180*/  MOV R59, R165 ;  /* 0x000000a5003b7202 */ /* 0x000fe20000000f00 */
[----:B------:R-:W-:Y:S02]  /*1d190*/  IMAD.MOV.U32 R58, RZ, RZ, R164 ;  /* 0x000000ffff3a7224 */ /* 0x000fe400078e00a4 */
[----:B------:R-:W-:Y:S01]  /*1d1a0*/  IMAD.MOV.U32 R65, RZ, RZ, R139 ;  /* 0x000000ffff417224 */ /* 0x000fe200078e008b */
[----:B------:R-:W-:Y:S01]  /*1d1b0*/  MOV R64, R138 ;  /* 0x0000008a00407202 */ /* 0x000fe20000000f00 */
[----:B------:R-:W-:Y:S01]  /*1d1c0*/  IMAD.MOV.U32 R57, RZ, RZ, R154 ;  /* 0x000000ffff397224 */ /* 0x000fe200078e009a */
[C---:B------:R-:W-:Y:S01]  /*1d1d0*/  HMMA.16816.F32.BF16 R136, R4.reuse, R18, R36 ;  /* 0x000000120488723c */ /* 0x040fe20000041824 */
[----:B------:R-:W-:Y:S01]  /*1d1e0*/  MOV R56, R153 ;  /* 0x0000009900387202 */ /* 0x000fe20000000f00 */
[----:B------:R-:W-:Y:S01]  /*1d1f0*/  IMAD.MOV.U32 R55, RZ, RZ, R152 ;  /* 0x000000ffff377224 */ /* 0x000fe200078e0098 */
[----:B------:R-:W-:Y:S01]  /*1d200*/  MOV R66, R129 ;  /* 0x0000008100427202 */ /* 0x000fe20000000f00 */
[----:B------:R-:W-:Y:S01]  /*1d210*/  IMAD.MOV.U32 R67, RZ, RZ, R128 ;  /* 0x000000ffff437224 */ /* 0x000fe200078e0080 */
[----:B------:R-:W-:Y:S01]  /*1d220*/  MOV R99, R79 ;  /* 0x0000004f00637202 */ /* 0x000fe20000000f00 */
[----:B------:R-:W-:Y:S01]  /*1d230*/  IMAD.MOV.U32 R98, RZ, RZ, R78 ;  /* 0x000000ffff627224 */ /* 0x000fe200078e004e */
[----:B------:R-:W-:Y:S01]  /*1d240*/  LDSM.16.MT88.4 R16, [R209+0x16800] ;  /* 0x01680000d110783b */ /* 0x000fe20000004200 */
[----:B------:R-:W-:Y:S01]  /*1d250*/  IMAD.MOV.U32 R39, RZ, RZ, R130 ;  /* 0x000000ffff277224 */ /* 0x000fe200078e0082 */
[C---:B------:R-:W-:Y:S08]  /*1d260*/  HMMA.16816.F32.BF16 R164, R4.reuse, R20, R68 ;  /* 0x0000001404a4723c */ /* 0x040ff00000041844 */
[----:B------:R-:W-:Y:S01]  /*1d270*/  HMMA.16816.F32.BF16 R152, R4, R22, R40 ;  /* 0x000000160498723c */ /* 0x000fe20000041828 */
[----:B------:R-:W1:Y:S01]  /*1d280*/  LDSM.16.MT88.4 R20, [R212+0x14800] ;  /* 0x01480000d414783b */ /* 0x000e620000004200 */
[----:B------:R-:W-:Y:S01]  /*1d290*/  IMAD.MOV.U32 R70, RZ, RZ, R51 ;  /* 0x000000ffff467224 */ /* 0x000fe200078e0033 */
[----:B------:R-:W-:-:S05]  /*1d2a0*/  MOV R51, R88 ;  /* 0x0000005800337202 */ /* 0x000fca0000000f00 */
[C---:B---3--:R-:W-:Y:S08]  /*1d2b0*/  HMMA.16816.F32.BF16 R128, R4.reuse, R28, R60 ;  /* 0x0000001c0480723c */ /* 0x048ff0000004183c */
[----:B------:R-:W-:Y:S01]  /*1d2c0*/  HMMA.16816.F32.BF16 R60, R4, R30, R92 ;  /* 0x0000001e043c723c */ /* 0x000fe2000004185c */
[----:B------:R-:W-:Y:S06]  /*1d2d0*/  LDSM.16.MT88.4 R28, [R212+0x16800] ;  /* 0x01680000d41c783b */ /* 0x000fec0000004200 */
[----:B------:R-:W-:-:S02]  /*1d2e0*/  MOV R95, R77 ;  /* 0x0000004d005f7202 */ /* 0x000fc40000000f00 */
[C---:B--2---:R-:W-:Y:S07]  /*1d2f0*/  HMMA.16816.F32.BF16 R76, R4.reuse, R12, R100 ;  /* 0x0000000c044c723c */ /* 0x044fee0000041864 */
[----:B------:R-:W-:Y:S01]  /*1d300*/  IMAD.MOV.U32 R101, RZ, RZ, R89 ;  /* 0x000000ffff657224 */ /* 0x000fe200078e0059 */
[----:B------:R-:W-:Y:S01]  /*1d310*/  MOV R103, R90 ;  /* 0x0000005a00677202 */ /* 0x000fe20000000f00 */
[----:B------:R-:W-:Y:S02]  /*1d320*/  IMAD.MOV.U32 R102, RZ, RZ, R91 ;  /* 0x000000ffff667224 */ /* 0x000fe400078e005b */
[C---:B------:R-:W-:Y:S01]  /*1d330*/  HMMA.16816.F32.BF16 R88, R4.reuse, R14, R104 ;  /* 0x0000000e0458723c */ /* 0x040fe20000041868 */
[----:B------:R-:W2:Y:S07]  /*1d340*/  LDSM.16.MT88.4 R12, [R210+0x16800] ;  /* 0x01680000d20c783b */ /* 0x000eae0000004200 */
[----:B----4-:R-:W-:Y:S01]  /*1d350*/  HMMA.16816.F32.BF16 R72, R4, R8, R108 ;  /* 0x000000080448723c */ /* 0x010fe2000004186c */
[----:B------:R-:W-:-:S06]  /*1d360*/  IMAD.MOV.U32 R97, RZ, RZ, R48 ;  /* 0x000000ffff617224 */ /* 0x000fcc00078e0030 */
[----:B------:R-:W-:Y:S01]  /*1d370*/  FFMA.FTZ R8, R39, R0, -R3 ;  /* 0x0000000027087223 */ /* 0x000fe20000010803 */
[C---:B------:R-:W-:Y:S01]  /*1d380*/  HMMA.16816.F32.BF16 R44, R4.reuse, R24, R124 ;  /* 0x00000018042c723c */ /* 0x040fe2000004187c */
[----:B------:R-:W-:Y:S02]  /*1d390*/  MOV R69, R49 ;  /* 0x0000003100457202 */ /* 0x000fe40000000f00 */
[----:B------:R3:W-:Y:S01]  /*1d3a0*/  MUFU.EX2 R124, R8 ;  /* 0x00000008007c7308 */ /* 0x0007e20000000800 */
[----:B------:R-:W-:Y:S01]  /*1d3b0*/  MOV R93, R56 ;  /* 0x00000038005d7202 */ /* 0x000fe20000000f00 */
[----:B------:R-:W-:Y:S01]  /*1d3c0*/  IMAD.MOV.U32 R94, RZ, RZ, R57 ;  /* 0x000000ffff5e7224 */ /* 0x000fe200078e0039 */
[----:B------:R-:W-:Y:S01]  /*1d3d0*/  MOV R49, R58 ;  /* 0x0000003a00317202 */ /* 0x000fe20000000f00 */
[----:B------:R-:W-:Y:S02]  /*1d3e0*/  IMAD.MOV.U32 R48, RZ, RZ, R59 ;  /* 0x000000ffff307224 */ /* 0x000fe400078e003b */
[----:B------:R-:W-:Y:S01]  /*1d3f0*/  HMMA.16816.F32.BF16 R56, R4, R10, R112 ;  /* 0x0000000a0438723c */ /* 0x000fe20000041870 */
[----:B---3--:R-:W-:-:S04]  /*1d400*/  FFMA.FTZ R8, R101, R0, -R3 ;  /* 0x0000000065087223 */ /* 0x008fc80000010803 */
[----:B------:R3:W4:Y:S02]  /*1d410*/  MUFU.EX2 R10, R8 ;  /* 0x00000008000a7308 */ /* 0x0007240000000800 */
[----:B------:R-:W-:Y:S01]  /*1d420*/  MOV R114, R102 ;  /* 0x0000006600727202 */ /* 0x000fe20000000f00 */
[----:B------:R-:W-:Y:S01]  /*1d430*/  IMAD.MOV.U32 R68, RZ, RZ, R53 ;  /* 0x000000ffff447224 */ /* 0x000fe200078e0035 */
[----:B------:R-:W-:Y:S01]  /*1d440*/  MOV R96, R52 ;  /* 0x0000003400607202 */ /* 0x000fe20000000f00 */
[----:B------:R-:W-:Y:S01]  /*1d450*/  IMAD.MOV.U32 R92, RZ, RZ, R55 ;  /* 0x000000ffff5c7224 */ /* 0x000fe200078e0037 */
[----:B------:R-:W-:Y:S01]  /*1d460*/  MOV R71, R54 ;  /* 0x0000003600477202 */ /* 0x000fe20000000f00 */
[----:B------:R-:W-:Y:S01]  /*1d470*/  IMAD.MOV.U32 R115, RZ, RZ, R94 ;  /* 0x000000ffff737224 */ /* 0x000fe200078e005e */
[----:B-1----:R-:W-:Y:S01]  /*1d480*/  HMMA.16816.F32.BF16 R52, R4, R22, R120 ;  /* 0x000000160434723c */ /* 0x002fe20000041878 */
[----:B------:R-:W-:Y:S01]  /*1d490*/  MOV R9, R95 ;  /* 0x0000005f00097202 */ /* 0x000fe20000000f00 */
[----:B---3--:R-:W-:-:S04]  /*1d4a0*/  FFMA.FTZ R8, R248, R0, -R3 ;  /* 0x00000000f8087223 */ /* 0x008fc80000010803 */
[----:B------:R1:W-:Y:S01]  /*1d4b0*/  MUFU.EX2 R104, R8 ;  /* 0x0000000800687308 */ /* 0x0003e20000000800 */
[----:B------:R-:W-:Y:S01]  /*1d4c0*/  MOV R108, R65 ;  /* 0x00000041006c7202 */ /* 0x000fe20000000f00 */
        /* <DEDUP_REMOVED lines=11> */
[----:B-1----:R-:W-:Y:S01]  /*1d580*/  FFMA.FTZ R8, R249, R0, -R3 ;  /* 0x00000000f9087223 */ /* 0x002fe20000010803 */
[----:B------:R-:W-:Y:S01]  /*1d590*/  MOV R95, R32 ;  /* 0x00000020005f7202 */ /* 0x000fe20000000f00 */
[----:B------:R-:W-:Y:S01]  /*1d5a0*/  IMAD.MOV.U32 R119, RZ, RZ, R115 ;  /* 0x000000ffff777224 */ /* 0x000fe200078e0073 */
[C---:B------:R-:W-:Y:S01]  /*1d5b0*/  HMMA.16816.F32.BF16 R36, R4.reuse, R26, R140 ;  /* 0x0000001a0424723c */ /* 0x040fe2000004188c */
[----:B------:R1:W-:Y:S01]  /*1d5c0*/  MUFU.EX2 R120, R8 ;  /* 0x0000000800787308 */ /* 0x0003e20000000800 */
[----:B------:R-:W-:Y:S01]  /*1d5d0*/  IMAD.MOV.U32 R92, RZ, RZ, R35 ;  /* 0x000000ffff5c7224 */ /* 0x000fe200078e0023 */
[----:B------:R-:W-:Y:S01]  /*1d5e0*/  MOV R93, R34 ;  /* 0x00000022005d7202 */ /* 0x000fe20000000f00 */
[----:B------:R-:W-:Y:S01]  /*1d5f0*/  IMAD.MOV.U32 R9, RZ, RZ, R108 ;  /* 0x000000ffff097224 */ /* 0x000fe200078e006c */
[----:B------:R-:W-:Y:S01]  /*1d600*/  MOV R108, R107 ;  /* 0x0000006b006c7202 */ /* 0x000fe20000000f00 */
[----:B------:R-:W-:Y:S01]  /*1d610*/  IMAD.MOV.U32 R115, RZ, RZ, R106 ;  /* 0x000000ffff737224 */ /* 0x000fe200078e006a */
[----:B------:R-:W3:Y:S01]  /*1d620*/  LDSM.16.MT88.4 R20, [R211+0x16800] ;  /* 0x01680000d314783b */ /* 0x000ee20000004200 */
[----:B--2---:R-:W-:Y:S01]  /*1d630*/  HMMA.16816.F32.BF16 R84, R4, R12, R160 ;  /* 0x0000000c0454723c */ /* 0x004fe200000418a0 */
[----:B------:R-:W-:Y:S01]  /*1d640*/  MOV R112, R105 ;  /* 0x0000006900707202 */ /* 0x000fe20000000f00 */
[----:B------:R-:W-:-:S02]  /*1d650*/  IMAD.MOV.U32 R105, RZ, RZ, R92 ;  /* 0x000000ffff697224 */ /* 0x000fc400078e005c */
[----:B------:R-:W-:Y:S01]  /*1d660*/  IMAD.MOV.U32 R109, RZ, RZ, R64 ;  /* 0x000000ffff6d7224 */ /* 0x000fe200078e0040 */
[----:B------:R-:W-:Y:S01]  /*1d670*/  MOV R123, R11 ;  /* 0x0000000b007b7202 */ /* 0x000fe20000000f00 */
[----:B------:R-:W-:Y:S01]  /*1d680*/  IMAD.MOV.U32 R113, RZ, RZ, R111 ;  /* 0x000000ffff717224 */ /* 0x000fe200078e006f */
[----:B------:R-:W-:Y:S01]  /*1d690*/  LDSM.16.MT88.4 R24, [R211+0x11000] ;  /* 0x01100000d318783b */ /* 0x000fe20000004200 */
[----:B-1----:R-:W-:Y:S01]  /*1d6a0*/  FFMA.FTZ R8, R114, R0, -R2 ;  /* 0x0000000072087223 */ /* 0x002fe20000010802 */
[----:B------:R-:W-:Y:S01]  /*1d6b0*/  MOV R114, R110 ;  /* 0x0000006e00727202 */ /* 0x000fe20000000f00 */
[----:B------:R-:W-:Y:S02]  /*1d6c0*/  IMAD.MOV.U32 R110, RZ, RZ, R100 ;  /* 0x000000ffff6e7224 */ /* 0x000fe400078e0064 */
[----:B------:R1:W-:Y:S01]  /*1d6d0*/  MUFU.EX2 R162, R8 ;  /* 0x0000000800a27308 */ /* 0x0003e20000000800 */
[----:B------:R-:W-:Y:S01]  /*1d6e0*/  MOV R106, R93 ;  /* 0x0000005d006a7202 */ /* 0x000fe20000000f00 */
[----:B------:R-:W-:Y:S01]  /*1d6f0*/  IMAD.MOV.U32 R107, RZ, RZ, R94 ;  /* 0x000000ffff6b7224 */ /* 0x000fe200078e005e */
[----:B------:R-:W-:-:S02]  /*1d700*/  MOV R100, R95 ;  /* 0x0000005f00647202 */ /* 0x000fc40000000f00 */
[----:B------:R-:W-:Y:S01]  /*1d710*/  MOV R111, R103 ;  /* 0x00000067006f7202 */ /* 0x000fe20000000f00 */
[----:B------:R-:W-:Y:S01]  /*1d720*/  IMAD.MOV.U32 R103, RZ, RZ, R68 ;  /* 0x000000ffff677224 */ /* 0x000fe200078e0044 */
[----:B------:R-:W-:Y:S01]  /*1d730*/  MOV R92, R69 ;  /* 0x00000045005c7202 */ /* 0x000fe20000000f00 */
[----:B-1----:R-:W-:Y:S02]  /*1d740*/  FFMA.FTZ R8, R119, R0, -R2 ;  /* 0x0000000077087223 */ /* 0x002fe40000010802 */
[----:B------:R-:W-:Y:S07]  /*1d750*/  HMMA.16816.F32.BF16 R116, R4, R28, R172 ;  /* 0x0000001c0474723c */ /* 0x000fee00000418ac */
        /* <DEDUP_REMOVED lines=25> */
[----:B------:R1:W2:Y:S01]  /*1d8f0*/  MUFU.EX2 R160, R8 ;  /* 0x0000000800a07308 */ /* 0x0002a20000000800 */
[----:B------:R-:W-:Y:S01]  /*1d900*/  IMAD.MOV.U32 R127, RZ, RZ, R115 ;  /* 0x000000ffff7f7224 */ /* 0x000fe200078e0073 */
[----:B------:R-:W-:Y:S01]  /*1d910*/  MOV R71, R48 ;  /* 0x0000003000477202 */ /* 0x000fe20000000f00 */
[----:B------:R4:W5:Y:S01]  /*1d920*/  LDL.LU R219, [R1+0x50] ;  /* 0x0000500001db7983 */ /* 0x0009620000300800 */
[----:B------:R-:W-:Y:S01]  /*1d930*/  MOV R248, R95 ;  /* 0x0000005f00f87202 */ /* 0x000fe20000000f00 */
[----:B------:R-:W-:Y:S01]  /*1d940*/  IMAD.MOV.U32 R48, RZ, RZ, R49 ;  /* 0x000000ffff307224 */ /* 0x000fe200078e0031 */
[----:B------:R-:W-:Y:S01]  /*1d950*/  MOV R126, R108 ;  /* 0x0000006c007e7202 */ /* 0x000fe20000000f00 */
[----:B------:R-:W-:Y:S01]  /*1d960*/  IMAD.MOV.U32 R140, RZ, RZ, R110 ;  /* 0x000000ffff8c7224 */ /* 0x000fe200078e006e */
[----:B------:R-:W-:-:S02]  /*1d970*/  MOV R49, R217 ;  /* 0x000000d900317202 */ /* 0x000fc40000000f00 */
[----:B------:R-:W-:Y:S01]  /*1d980*/  MOV R143, R107 ;  /* 0x0000006b008f7202 */ /* 0x000fe20000000f00 */
[----:B------:R-:W-:Y:S01]  /*1d990*/  IMAD.MOV.U32 R107, RZ, RZ, R216 ;  /* 0x000000ffff6b7224 */ /* 0x000fe200078e00d8 */
[----:B------:R-:W-:Y:S01]  /*1d9a0*/  HMMA.16816.F32.BF16 R64, R4, R18, R156 ;  /* 0x000000120440723c */ /* 0x000fe2000004189c */
[----:B------:R-:W-:Y:S01]  /*1d9b0*/  MOV R110, R215 ;  /* 0x000000d7006e7202 */ /* 0x000fe20000000f00 */
[----:B-1----:R-:W-:Y:S02]  /*1d9c0*/  FFMA.FTZ R8, R218, R0, -R2 ;  /* 0x00000000da087223 */ /* 0x002fe40000010802 */
[----:B------:R4:W5:Y:S01]  /*1d9d0*/  LDL.LU R218, [R1+0x4c] ;  /* 0x00004c0001da7983 */ /* 0x0009620000300800 */
[----:B------:R-:W-:Y:S01]  /*1d9e0*/  MOV R249, R127 ;  /* 0x0000007f00f97202 */ /* 0x000fe20000000f00 */
[----:B------:R-:W-:Y:S02]  /*1d9f0*/  IMAD.MOV.U32 R108, RZ, RZ, R214 ;  /* 0x000000ffff6c7224 */ /* 0x000fe400078e00d6 */
        /* <DEDUP_REMOVED lines=13> */
[----:B------:R4:W5:Y:S04]  /*1dad0*/  LDL.LU R208, [R1+0x34] ;  /* 0x0000340001d07983 */ /* 0x0009680000300800 */
[----:B------:R4:W5:Y:S01]  /*1dae0*/  LDL.LU R133, [R1+0x30] ;  /* 0x0000300001857983 */ /* 0x0009620000300800 */
[C---:B------:R-:W-:Y:S03]  /*1daf0*/  HMMA.16816.F32.BF16 R96, R4.reuse, R14, R168 ;  /* 0x0000000e0460723c */ /* 0x040fe600000418a8 */
[----:B------:R-:W1:Y:S05]  /*1db00*/  LDSM.16.MT88.4 R12, [R209+0x11000] ;  /* 0x01100000d10c783b */ /* 0x000e6a0000004200 */
[----:B------:R-:W-:Y:S01]  /*1db10*/  HMMA.16816.F32.BF16 R32, R4, R16, R148 ;  /* 0x000000100420723c */ /* 0x000fe20000041894 */
[----:B------:R-:W1:Y:S01]  /*1db20*/  LDSM.16.MT88.4 R16, [R210+0x11000] ;  /* 0x01100000d210783b */ /* 0x000e620000004200 */
        /* <DEDUP_REMOVED lines=20> */
[C---:B------:R-:W-:Y:S01]  /*1dc70*/  HMMA.16816.F32.BF16 R92, R4.reuse, R30, R180 ;  /* 0x0000001e045c723c */ /* 0x040fe200000418b4 */
[----:B------:R-:W-:Y:S01]  /*1dc80*/  IMAD.MOV.U32 R151, RZ, RZ, R50 ;  /* 0x000000ffff977224 */ /* 0x000fe200078e0032 */
[----:B------:R-:W-:Y:S01]  /*1dc90*/  MOV R170, R125 ;  /* 0x0000007d00aa7202 */ /* 0x000fe20000000f00 */
[----:B------:R-:W-:Y:S01]  /*1dca0*/  IMAD.MOV.U32 R163, RZ, RZ, R10 ;  /* 0x000000ffffa37224 */ /* 0x000fe200078e000a */
[----:B------:R-:W-:Y:S01]  /*1dcb0*/  MOV R171, R11 ;  /* 0x0000000b00ab7202 */ /* 0x000fe20000000f00 */
[----:B------:R-:W-:Y:S01]  /*1dcc0*/  IMAD.MOV.U32 R125, RZ, RZ, R9 ;  /* 0x000000ffff7d7224 */ /* 0x000fe200078e0009 */
[----:B------:R-:W-:Y:S02]  /*1dcd0*/  LDSM.16.MT88.4 R28, [R212+0x11000] ;  /* 0x01100000d41c783b */ /* 0x000fe40000004200 */
[C---:B---3--:R-:W-:Y:S02]  /*1dce0*/  HMMA.16816.F32.BF16 R68, R4.reuse, R20, R192 ;  /* 0x000000140444723c */ /* 0x048fe400000418c0 */
[----:B--2---:R-:W2:Y:S06]  /*1dcf0*/  LDSM.16.MT88.4 R8, [R210+0x13000] ;  /* 0x01300000d208783b */ /* 0x004eac0000004200 */
[----:B------:R-:W-:Y:S01]  /*1dd00*/  HMMA.16816.F32.BF16 R48, R4, R22, R188 ;  /* 0x000000160430723c */ /* 0x000fe200000418bc */
[----:B------:R-:W-:-:S06]  /*1dd10*/  MOV R156, R159 ;  /* 0x0000009f009c7202 */ /* 0x000fcc0000000f00 */
[----:B------:R-:W-:Y:S02]  /*1dd20*/  F2FP.BF16.PACK_AB R4, R175, R124 ;  /* 0x0000007caf04723e */ /* 0x000fe400000010ff */
[----:B------:R-:W-:Y:S02]  /*1dd30*/  F2FP.BF16.PACK_AB R5, R160, R162 ;  /* 0x000000a2a005723e */ /* 0x000fe400000010ff */
        /* <DEDUP_REMOVED lines=9> */
[----:B------:R-:W-:Y:S01]  /*1ddd0*/  MOV R168, R150 ;  /* 0x0000009600a87202 */ /* 0x000fe20000000f00 */
[----:B------:R-:W-:-:S06]  /*1dde0*/  IMAD.MOV.U32 R169, RZ, RZ, R151 ;  /* 0x000000ffffa97224 */ /* 0x000fcc00078e0097 */
        /* <DEDUP_REMOVED lines=298> */
.L_x_6300:
        /* <DEDUP_REMOVED lines=76> */
.L_x_6293:
[----:B------:R-:W-:Y:S02]  /*1f550*/  ULDC.64 UR4, c[0x0][0x118] ;  /* 0x0000460000047ab9 */ /* 0x000fe40000000a00 */
[----:B------:R-:W2:Y:S02]  /*1f560*/  LD.E R3, [R134.64+0x40] ;  /* 0x0000400486037980 */ /* 0x000ea4000c101900 */
[----:B--2---:R-:W-:Y:S04]  /*1f570*/  LEA R3, -R3, RZ, 0x6 ;  /* 0x000000ff03037211 */ /* 0x004fe800078e31ff */
[----:B------:R-:W-:Y:S02]  /*1f580*/  SHF.R.S32.HI R4, RZ, 0x1f, R3 ;  /* 0x0000001fff047819 */ /* 0x000fe40000011403 */
.L_x_6294:
[----:B------:R-:W-:Y:S05]  /*1f590*/  BSYNC B0 ;  /* 0x0000000000007941 */ /* 0x000fea0003800000 */
.L_x_6292:
        /* <DEDUP_REMOVED lines=46> */
[-C--:B------:R-:W-:Y:S03]  /*1f880*/  MOV R243, R236.reuse ;  /* 0x000000ec00f37202 */ /* 0x080fe60000000f00 */
        /* <DEDUP_REMOVED lines=311> */
[C---:B----4-:R-:W-:Y:S01]  /*20c00*/  HMMA.16816.F32.BF16 R20, R196.reuse, R4, R20 ;  /* 0x00000004c414723c */ /* 0x050fe20000041814 */
[----:B------:R-:W-:Y:S07]  /*20c10*/  DEPBAR.LE SB0, 0x0 ;  /* 0x000080000000791a */ /* 0x000fee0000000000 */
[----:B------:R4:W1:Y:S01]  /*20c20*/  MUFU.TANH R178, R14 ;  /* 0x0000000e00b27308 */ /* 0x0008620000002400 */
[----:B------:R-:W-:Y:S01]  /*20c30*/  BAR.SYNC.DEFER_BLOCKING 0x0 ;  /* 0x0000000000007b1d */ /* 0x000fe20000010000 */
[C---:B------:R-:W-:Y:S08]  /*20c40*/  HMMA.16816.F32.BF16 R24, R196.reuse, R6, R24 ;  /* 0x00000006c418723c */ /* 0x040ff00000041818 */
[----:B------:R4:W1:Y:S06]  /*20c50*/  MUFU.TANH R181, R15 ;  /* 0x0000000f00b57308 */ /* 0x00086c0000002400 */
[-C--:B------:R-:W-:Y:S04]  /*20c60*/  FMUL.FTZ R20, R20, R0.reuse ;  /* 0x0000000014147220 */ /* 0x080fe80000410000 */
[----:B------:R4:W2:Y:S01]  /*20c70*/  MUFU.TANH R173, R16 ;  /* 0x0000001000ad7308 */ /* 0x0008a20000002400 */
[-C--:B------:R-:W-:Y:S02]  /*20c80*/  FMUL.FTZ R21, R21, R0.reuse ;  /* 0x0000000015157220 */ /* 0x080fe40000410000 */
[-C--:B------:R-:W-:Y:S02]  /*20c90*/  FMUL.FTZ R22, R22, R0.reuse ;  /* 0x0000000016167220 */ /* 0x080fe40000410000 */
[-C--:B------:R-:W-:Y:S02]  /*20ca0*/  FMUL.FTZ R23, R23, R0.reuse ;  /* 0x0000000017177220 */ /* 0x080fe40000410000 */
[-C--:B------:R-:W-:Y:S02]  /*20cb0*/  FMUL.FTZ R24, R24, R0.reuse ;  /* 0x0000000018187220 */ /* 0x080fe40000410000 */
[-C--:B------:R-:W-:Y:S01]  /*20cc0*/  FMUL.FTZ R25, R25, R0.reuse ;  /* 0x0000000019197220 */ /* 0x080fe20000410000 */
[----:B------:R4:W2:Y:S01]  /*20cd0*/  MUFU.TANH R174, R17 ;  /* 0x0000001100ae7308 */ /* 0x0008a20000002400 */
[-C--:B------:R-:W-:Y:S02]  /*20ce0*/  FMUL.FTZ R26, R26, R0.reuse ;  /* 0x000000001a1a7220 */ /* 0x080fe40000410000 */
[-C--:B------:R-:W-:Y:S01]  /*20cf0*/  FMUL.FTZ R27, R27, R0.reuse ;  /* 0x000000001b1b7220 */ /* 0x080fe20000410000 */
[C---:B-1----:R-:W-:Y:S06]  /*20d00*/  HMMA.16816.F32.BF16 R28, R196.reuse, R8, R28 ;  /* 0x00000008c41c723c */ /* 0x042fec000004181c */
[----:B------:R4:W1:Y:S02]  /*20d10*/  MUFU.TANH R180, R18 ;  /* 0x0000001200b47308 */ /* 0x0008640000002400 */
[----:B------:R-:W-:Y:S01]  /*20d20*/  HMMA.16816.F32.BF16 R32, R196, R10, R32 ;  /* 0x0000000ac420723c */ /* 0x000fe20000041820 */
[----:B------:R-:W2:Y:S07]  /*20d30*/  LDL R199, [R1+0xc] ;  /* 0x00000c0001c77983 */ /* 0x000eae0000100800 */
        /* <DEDUP_REMOVED lines=25> */
[----:B--2---:R-:W-:Y:S11]  /*20ed0*/  ISETP.GT.AND P0, PT, R238, R199, PT ;  /* 0x000000c7ee00720c */ /* 0x004ff60003f04270 */
[----:B------:R-:W-:Y:S02]  /*20ee0*/  @!UPT UIADD3 URZ, URZ, URZ, URZ ;  /* 0x0000003f3f3ff290 */ /* 0x000fe4000fffe03f */
[----:B------:R-:W-:-:S05]  /*20ef0*/  @!P0 BRA `(.L_x_6296) ;  /* 0x00000be000008947 */ /* 0x000fca0003800000 */
[----:B-1-34-:R-:W-:Y:S01]  /*20f00*/  ISETP.NE.U32.AND P0, PT, R240, RZ, PT ;  /* 0x000000fff000720c */ /* 0x01afe20003f05070 */
        /* <DEDUP_REMOVED lines=11> */
[----:B------:R-:W1:Y:S01]  /*20fc0*/  I2F.RP R4, R0 ;  /* 0x0000000000047306 */ /* 0x000e620000209400 */
[----:B------:R-:W-:Y:S02]  /*20fd0*/  LOP3.LUT R10, R10, R3, RZ, 0x3c, !PT ;  /* 0x000000030a0a7212 */ /* 0x000fe400078e3cff */
[----:B------:R-:W-:Y:S07]  /*20fe0*/  IMAD.MOV R8, RZ, RZ, -R8 ;  /* 0x000000ffff087224 */ /* 0x000fee00078e0a08 */
[----:B-1----:R-:W1:Y:S02]  /*20ff0*/  MUFU.RCP R4, R4 ;  /* 0x0000000400047308 */ /* 0x002e640000001000 */
[----:B-1----:R-:W-:Y:S08]  /*21000*/  IADD3 R4, R4, 0xffffffe, RZ ;  /* 0x0ffffffe04047810 */ /* 0x002ff00007ffe0ff */
[----:B------:R-:W1:Y:S02]  /*21010*/  F2I.FTZ.U32.TRUNC.NTZ R5, R4 ;  /* 0x0000000400057305 */ /* 0x000e64000021f000 */
[--C-:B-1----:R-:W-:Y:S04]  /*21020*/  IMAD.MOV R4, RZ, RZ, -R5.reuse ;  /* 0x000000ffff047224 */ /* 0x102fe800078e0a05 */
        /* <DEDUP_REMOVED lines=30> */
[----:B------:R1:W3:Y:S01]  /*21210*/  LD.E R12, [R10.64] ;  /* 0x000000040a0c7980 */ /* 0x0002e2000c101900 */
[C---:B------:R-:W-:Y:S01]  /*21220*/  LEA R8, P0, R5.reuse, R240, 0x2 ;  /* 0x000000f005087211 */ /* 0x040fe200078010ff */
[C---:B------:R-:W-:Y:S03]  /*21230*/  IMAD.IADD R4, R5.reuse, 0x1, -R4 ;  /* 0x0000000105047824 */ /* 0x040fe600078e0a04 */
[----:B------:R-:W-:Y:S01]  /*21240*/  LEA.HI.X.SX32 R9, R5, R241, 0x2, P0 ;  /* 0x000000f105097211 */ /* 0x000fe200000f16ff */
[----:B------:R-:W-:Y:S04]  /*21250*/  IMAD R3, R3, R4, -0x40 ;  /* 0xffffffc003037424 */ /* 0x000fe800078e0204 */
[----:B-1----:R1:W3:Y:S01]  /*21260*/  LD.E R11, [R8.64] ;  /* 0x00000004080b7980 */ /* 0x0022e2000c101900 */
[----:B------:R-:W-:Y:S03]  /*21270*/  SHF.R.S32.HI R10, RZ, 0x1f, R3 ;  /* 0x0000001fff0a7819 */ /* 0x000fe60000011403 */
        /* <DEDUP_REMOVED lines=13> */
.L_x_6298:
[----:B------:R-:W-:Y:S02]  /*21350*/  ULDC.64 UR4, c[0x0][0x118] ;  /* 0x0000460000047ab9 */ /* 0x000fe40000000a00 */
[----:B------:R-:W2:Y:S02]  /*21360*/  LD.E R5, [R134.64+0x38] ;  /* 0x0000380486057980 */ /* 0x000ea4000c101900 */
[----:B--2---:R-:W-:Y:S04]  /*21370*/  LEA R5, -R5, RZ, 0x6 ;  /* 0x000000ff05057211 */ /* 0x004fe800078e31ff */
[----:B------:R-:W-:Y:S02]  /*21380*/  SHF.R.S32.HI R6, RZ, 0x1f, R5 ;  /* 0x0000001fff067819 */ /* 0x000fe40000011405 */
.L_x_6299:
[----:B------:R-:W-:Y:S05]  /*21390*/  BSYNC B0 ;  /* 0x0000000000007941 */ /* 0x000fea0003800000 */
.L_x_6297:
        /* <DEDUP_REMOVED lines=116> */
.L_x_6296:
[----:B-1-34-:R-:W-:Y:S05]  /*21ae0*/  BSYNC B1 ;  /* 0x0000000000017941 */ /* 0x01afea0003800000 */
.L_x_6295:
[----:B------:R-:W2:Y:S01]  /*21af0*/  LDL R0, [R1] ;  /* 0x0000000001007983 */ /* 0x000ea20000100800 */
[----:B------:R-:W-:Y:S03]  /*21b00*/  ULDC.64 UR4, c[0x0][0x118] ;  /* 0x0000460000047ab9 */ /* 0x000fe60000000a00 */
[----:B------:R1:W3:Y:S04]  /*21b10*/  LD.E R132, [R134.64+0xdc] ;  /* 0x0000dc0486847980 */ /* 0x0002e8000c101900 */
[----:B------:R-:W-:Y:S01]  /*21b20*/  LDSM.16.MT88.4 R28, [R212+0x10000] ;  /* 0x01000000d41c783b */ /* 0x000fe20000004200 */
        /* <DEDUP_REMOVED lines=15> */
[----:B------:R4:W5:Y:S04]  /*21c20*/  I2F R17, R4 ;  /* 0x0000000400117306 */ /* 0x0009680000201400 */
[C---:B------:R-:W-:Y:S02]  /*21c30*/  @!P1 IADD3 R5, -R0.reuse, -0x7, RZ ;  /* 0xfffffff900059810 */ /* 0x040fe40007ffe1ff */
[C---:B------:R-:W-:Y:S04]  /*21c40*/  @!P0 IADD3 R6, -R0.reuse, 0x8, RZ ;  /* 0x0000000800068810 */ /* 0x040fe80007ffe1ff */
[----:B------:R1:W1:Y:S01]  /*21c50*/  I2F R18, R3 ;  /* 0x0000000300127306 */ /* 0x0002620000201400 */
[CC--:B--2---:R-:W-:Y:S02]  /*21c60*/  FFMA.FTZ R19, -R133.reuse, R22.reuse, R201 ;  /* 0x0000001685137223 */ /* 0x0c4fe400000101c9 */
[C---:B------:R-:W-:Y:S07]  /*21c70*/  FFMA.FTZ R22, -R133.reuse, R22, R191 ;  /* 0x0000001685167223 */ /* 0x040fee00000101bf */
[----:B------:R-:W2:Y:S01]  /*21c80*/  I2F R16, R6 ;  /* 0x0000000600107306 */ /* 0x000ea20000201400 */
[----:B----4-:R-:W-:Y:S01]  /*21c90*/  IADD3 R4, R0, -0x9, RZ ;  /* 0xfffffff700047810 */ /* 0x010fe20007ffe0ff */
[CC--:B-----5:R-:W-:Y:S02]  /*21ca0*/  FFMA.FTZ R21, -R133.reuse, R17.reuse, R202 ;  /* 0x0000001185157223 */ /* 0x0e0fe400000101ca */
[C---:B------:R-:W-:Y:S01]  /*21cb0*/  FFMA.FTZ R24, -R133.reuse, R17, R192 ;  /* 0x0000001185187223 */ /* 0x040fe200000101c0 */
[----:B------:R-:W-:Y:S05]  /*21cc0*/  ISETP.GE.AND P1, PT, R4, RZ, PT ;  /* 0x000000ff0400720c */ /* 0x000fea0003f26270 */
[----:B------:R-:W4:Y:S01]  /*21cd0*/  I2F R23, R5 ;  /* 0x0000000500177306 */ /* 0x000f220000201400 */
[C---:B-1----:R-:W-:Y:S01]  /*21ce0*/  IADD3 R3, R0.reuse, -0x10, RZ ;  /* 0xfffffff000037810 */ /* 0x042fe20007ffe0ff */
[----:B------:R-:W-:Y:S03]  /*21cf0*/  FFMA.FTZ R18, -R133, R18, R194 ;  /* 0x0000001285127223 */ /* 0x000fe600000101c2 */
[----:B------:R-:W-:Y:S03]  /*21d00*/  ISETP.GE.AND P0, PT, R3, RZ, PT ;  /* 0x000000ff0300720c */ /* 0x000fe60003f06270 */
[C---:B------:R-:W-:Y:S02]  /*21d10*/  @!P1 IADD3 R4, -R0.reuse, 0x9, RZ ;  /* 0x0000000900049810 */ /* 0x040fe40007ffe1ff */
[----:B------:R-:W-:Y:S01]  /*21d20*/  ISETP.GE.AND P1, PT, R7, RZ, PT ;  /* 0x000000ff0700720c */ /* 0x000fe20003f26270 */
[CC--:B--2---:R-:W-:Y:S01]  /*21d30*/  FFMA.FTZ R20, -R133.reuse, R16.reuse, R195 ;  /* 0x0000001085147223 */ /* 0x0c4fe200000101c3 */
[----:B------:R1:W2:Y:S01]  /*21d40*/  I2F R15, R4 ;  /* 0x00000004000f7306 */ /* 0x0002a20000201400 */
[C---:B------:R-:W-:Y:S01]  /*21d50*/  IADD3 R6, R0.reuse, -0x18, RZ ;  /* 0xffffffe800067810 */ /* 0x040fe20007ffe0ff */
[C---:B------:R-:W-:Y:S04]  /*21d60*/  FFMA.FTZ R178, -R133.reuse, R16, R178 ;  /* 0x0000001085b27223 */ /* 0x040fe800000101b2 */
[----:B------:R-:W-:Y:S02]  /*21d70*/  @!P0 IADD3 R3, -R0, 0x10, RZ ;  /* 0x0000001000038810 */ /* 0x000fe40007ffe1ff */
[----:B------:R-:W-:Y:S01]  /*21d80*/  ISETP.GE.AND P0, PT, R6, RZ, PT ;  /* 0x000000ff0600720c */ /* 0x000fe20003f06270 */
[----:B----4-:R-:W-:Y:S01]  /*21d90*/  FFMA.FTZ R23, -R133, R23, R200 ;  /* 0x0000001785177223 */ /* 0x010fe200000101c8 */
[----:B------:R4:W5:Y:S01]  /*21da0*/  I2F R14, R3 ;  /* 0x00000003000e7306 */ /* 0x0009620000201400 */
[C---:B------:R-:W-:Y:S02]  /*21db0*/  IADD3 R5, R0.reuse, -0x19, RZ ;  /* 0xffffffe700057810 */ /* 0x040fe40007ffe0ff */
[C---:B------:R-:W-:Y:S02]  /*21dc0*/  @!P1 IADD3 R7, -R0.reuse, 0x11, RZ ;  /* 0x0000001100079810 */ /* 0x040fe40007ffe1ff */
[----:B------:R-:W-:Y:S05]  /*21dd0*/  ISETP.GE.AND P1, PT, R5, RZ, PT ;  /* 0x000000ff0500720c */ /* 0x000fea0003f26270 */
[----:B------:R-:W3:Y:S01]  /*21de0*/  I2F R13, R7 ;  /* 0x00000007000d7306 */ /* 0x000ee20000201400 */
[C---:B------:R-:W-:Y:S02]  /*21df0*/  @!P0 IADD3 R6, -R0.reuse, 0x18, RZ ;  /* 0x0000001800068810 */ /* 0x040fe40007ffe1ff */
[C---:B-1----:R-:W-:Y:S01]  /*21e00*/  IADD3 R4, R0.reuse, -0x20, RZ ;  /* 0xffffffe000047810 */ /* 0x042fe20007ffe0ff */
[CC--:B--2---:R-:W-:Y:S02]  /*21e10*/  FFMA.FTZ R17, -R133.reuse, R15.reuse, R193 ;  /* 0x0000000f85117223 */ /* 0x0c4fe400000101c1 */
[C---:B------:R-:W-:Y:S02]  /*21e20*/  FFMA.FTZ R181, -R133.reuse, R15, R181 ;  /* 0x0000000f85b57223 */ /* 0x040fe400000101b5 */
[----:B------:R-:W-:Y:S02]  /*21e30*/  @!P1 IADD3 R5, -R0, 0x19, RZ ;  /* 0x0000001900059810 */ /* 0x000fe40007ffe1ff */
[----:B------:R-:W-:Y:S01]  /*21e40*/  ISETP.GE.AND P0, PT, R4, RZ, PT ;  /* 0x000000ff0400720c */ /* 0x000fe20003f06270 */
[----:B------:R1:W2:Y:S01]  /*21e50*/  I2F R12, R6 ;  /* 0x00000006000c7306 */ /* 0x0002a20000201400 */
[C---:B----4-:R-:W-:Y:S01]  /*21e60*/  IADD3 R3, R0.reuse, -0x21, RZ ;  /* 0xffffffdf00037810 */ /* 0x050fe20007ffe0ff */
[CC--:B-----5:R-:W-:Y:S02]  /*21e70*/  FFMA.FTZ R139, -R133.reuse, R14.reuse, R139 ;  /* 0x0000000e858b7223 */ /* 0x0e0fe4000001018b */
[----:B------:R-:W-:Y:S01]  /*21e80*/  FFMA.FTZ R180, -R133, R14, R180 ;  /* 0x0000000e85b47223 */ /* 0x000fe200000101b4 */
[----:B------:R-:W-:Y:S05]  /*21e90*/  ISETP.GE.AND P1, PT, R3, RZ, PT ;  /* 0x000000ff0300720c */ /* 0x000fea0003f26270 */
[----:B------:R4:W5:Y:S02]  /*21ea0*/  I2F R11, R5 ;  /* 0x00000005000b7306 */ /* 0x0009640000201400 */
[----:B------:R-:W-:Y:S01]  /*21eb0*/  @!P0 IADD3 R4, -R0, 0x20, RZ ;  /* 0x0000002000048810 */ /* 0x000fe20007ffe1ff */
[CC--:B---3--:R-:W-:Y:S01]  /*21ec0*/  FFMA.FTZ R172, -R133.reuse, R13.reuse, R172 ;  /* 0x0000000d85ac7223 */ /* 0x0c8fe200000101ac */
[----:B------:R-:W-:Y:S01]  /*21ed0*/  ISETP.GE.AND P0, PT, R8, RZ, PT ;  /* 0x000000ff0800720c */ /* 0x000fe20003f06270 */
[----:B------:R-:W-:Y:S01]  /*21ee0*/  FFMA.FTZ R186, -R133, R13, R186 ;  /* 0x0000000d85ba7223 */ /* 0x000fe200000101ba */
[C---:B------:R-:W-:Y:S02]  /*21ef0*/  IADD3 R7, R0.reuse, -0x29, RZ ;  /* 0xffffffd700077810 */ /* 0x040fe40007ffe0ff */
[C---:B------:R-:W-:Y:S02]  /*21f00*/  @!P1 IADD3 R3, -R0.reuse, 0x21, RZ ;  /* 0x0000002100039810 */ /* 0x040fe40007ffe1ff */
[----:B------:R3:W3:Y:S01]  /*21f10*/  I2F R10, R4 ;  /* 0x00000004000a7306 */ /* 0x0006e20000201400 */
[----:B------:R-:W-:Y:S02]  /*21f20*/  ISETP.GE.AND P4, PT, R7, RZ, PT ;  /* 0x000000ff0700720c */ /* 0x000fe40003f86270 */
[C---:B-1----:R-:W-:Y:S01]  /*21f30*/  IADD3 R6, R0.reuse, -0x30, RZ ;  /* 0xffffffd000067810 */ /* 0x042fe20007ffe0ff */
[CC--:B--2---:R-:W-:Y:S03]  /*21f40*/  FFMA.FTZ R173, -R133.reuse, R12.reuse, R173 ;  /* 0x0000000c85ad7223 */ /* 0x0c4fe600000101ad */
[----:B------:R-:W-:Y:S01]  /*21f50*/  @!P0 IADD3 R8, -R0, 0x28, RZ ;  /* 0x0000002800088810 */ /* 0x000fe20007ffe1ff */
[C---:B------:R-:W-:Y:S01]  /*21f60*/  FFMA.FTZ R188, -R133.reuse, R12, R188 ;  /* 0x0000000c85bc7223 */ /* 0x040fe200000101bc */
[----:B------:R-:W-:Y:S01]  /*21f70*/  ISETP.GE.AND P3, PT, R6, RZ, PT ;  /* 0x000000ff0600720c */ /* 0x000fe20003f66270 */
[----:B------:R-:W-:Y:S01]  /*21f80*/  LDSM.16.MT88.4 R12, [R209+0x10000] ;  /* 0x01000000d10c783b */ /* 0x000fe20000004200 */
[----:B------:R1:W2:Y:S01]  /*21f90*/  I2F R9, R3 ;  /* 0x0000000300097306 */ /* 0x0002a20000201400 */
[C---:B----4-:R-:W-:Y:S01]  /*21fa0*/  IADD3 R5, R0.reuse, -0x38, RZ ;  /* 0xffffffc800057810 */ /* 0x050fe20007ffe0ff */
[CC--:B-----5:R-:W-:Y:S01]  /*21fb0*/  FFMA.FTZ R174, -R133.reuse, R11.reuse, R174 ;  /* 0x0000000b85ae7223 */ /* 0x0e0fe200000101ae */
[C---:B------:R-:W-:Y:S01]  /*21fc0*/  @!P4 IADD3 R7, -R0.reuse, 0x29, RZ ;  /* 0x000000290007c810 */ /* 0x040fe20007ffe1ff */
[----:B------:R-:W-:Y:S01]  /*21fd0*/  FFMA.FTZ R187, -R133, R11, R187 ;  /* 0x0000000b85bb7223 */ /* 0x000fe200000101bb */
[----:B------:R-:W-:Y:S05]  /*21fe0*/  ISETP.GE.AND P1, PT, R5, RZ, PT ;  /* 0x000000ff0500720c */ /* 0x000fea0003f26270 */
[----:B------:R-:W4:Y:S01]  /*21ff0*/  I2F R8, R8 ;  /* 0x0000000800087306 */ /* 0x000f220000201400 */
[C---:B------:R-:W-:Y:S02]  /*22000*/  @!P3 IADD3 R6, -R0.reuse, 0x30, RZ ;  /* 0x000000300006b810 */ /* 0x040fe40007ffe1ff */
[----:B---3--:R-:W-:Y:S01]  /*22010*/  IADD3 R4, R0, -0x39, RZ ;  /* 0xffffffc700047810 */ /* 0x008fe20007ffe0ff */
[CC--:B------:R-:W-:Y:S02]  /*22020*/  FFMA.FTZ R190, -R133.reuse, R10.reuse, R190 ;  /* 0x0000000a85be7223 */ /* 0x0c0fe400000101be */
[C---:B------:R-:W-:Y:S01]  /*22030*/  FFMA.FTZ R183, -R133.reuse, R10, R183 ;  /* 0x0000000a85b77223 */ /* 0x040fe200000101b7 */
[----:B------:R-:W-:Y:S02]  /*22040*/  ISETP.GE.AND P0, PT, R4, RZ, PT ;  /* 0x000000ff0400720c */ /* 0x000fe40003f06270 */
[C---:B------:R-:W-:Y:S01]  /*22050*/  @!P1 IADD3 R5, -R0.reuse, 0x38, RZ ;  /* 0x0000003800059810 */ /* 0x040fe20007ffe1ff */
[----:B------:R-:W3:Y:S01]  /*22060*/  I2F R7, R7 ;  /* 0x0000000700077306 */ /* 0x000ee20000201400 */
[C---:B-1----:R-:W-:Y:S01]  /*22070*/  IADD3 R3, R0.reuse, -0x31, RZ ;  /* 0xffffffcf00037810 */ /* 0x042fe20007ffe0ff */
[CC--:B--2---:R-:W-:Y:S02]  /*22080*/  FFMA.FTZ R189, -R133.reuse, R9.reuse, R189 ;  /* 0x0000000985bd7223 */ /* 0x0c4fe400000101bd */
[----:B------:R-:W-:Y:S01]  /*22090*/  FFMA.FTZ R182, -R133, R9, R182 ;  /* 0x0000000985b67223 */ /* 0x000fe200000101b6 */
[----:B------:R-:W-:Y:S05]  /*220a0*/  ISETP.GE.AND P2, PT, R3, RZ, PT ;  /* 0x000000ff0300720c */ /* 0x000fea0003f46270 */
[C---:B------:R-:W-:Y:S01]  /*220b0*/  @!P0 IADD3 R4, -R0.reuse, 0x39, RZ ;  /* 0x0000003900048810 */ /* 0x040fe20007ffe1ff */
[----:B------:R-:W1:Y:S01]  /*220c0*/  I2F R6, R6 ;  /* 0x0000000600067306 */ /* 0x000e620000201400 */
[CC--:B----4-:R-:W-:Y:S02]  /*220d0*/  FFMA.FTZ R185, -R133.reuse, R8.reuse, R185 ;  /* 0x0000000885b97223 */ /* 0x0d0fe400000101b9 */
[----:B------:R-:W-:Y:S04]  /*220e0*/  FFMA.FTZ R176, -R133, R8, R176 ;  /* 0x0000000885b07223 */ /* 0x000fe800000101b0 */
[----:B------:R-:W-:Y:S03]  /*220f0*/  @!P2 IADD3 R3, -R0, 0x31, RZ ;  /* 0x000000310003a810 */ /* 0x000fe60007ffe1ff */
[----:B------:R-:W2:Y:S01]  /*22100*/  I2F R5, R5 ;  /* 0x0000000500057306 */ /* 0x000ea20000201400 */
[----:B------:R-:W-:Y:S01]  /*22110*/  FMNMX.FTZ R0, R19, R136, !PT ;  /* 0x0000008813007209 */ /* 0x000fe20007810000 */
[-C--:B---3--:R-:W-:Y:S03]  /*22120*/  FFMA.FTZ R184, -R133, R7.reuse, R184 ;  /* 0x0000000785b87223 */ /* 0x088fe600000101b8 */
[----:B------:R-:W-:Y:S01]  /*22130*/  FMNMX.FTZ R135, R21, R0, !PT ;  /* 0x0000000015877209 */ /* 0x000fe20007810000 */
[----:B------:R-:W-:Y:S03]  /*22140*/  FFMA.FTZ R175, -R133, R7, R175 ;  /* 0x0000000785af7223 */ /* 0x000fe600000101af */
[----:B------:R-:W-:Y:S01]  /*22150*/  FMNMX.FTZ R135, R20, R135, !PT ;  /* 0x0000008714877209 */ /* 0x000fe20007810000 */
[----:B------:R-:W3:Y:S03]  /*22160*/  I2F R0, R3 ;  /* 0x0000000300007306 */ /* 0x000ee60000201400 */
[----:B------:R-:W-:Y:S01]  /*22170*/  FMNMX.FTZ R135, R17, R135, !PT ;  /* 0x0000008711877209 */ /* 0x000fe20007810000 */
[CC--:B-1----:R-:W-:Y:S02]  /*22180*/  FFMA.FTZ R179, -R133.reuse, R6.reuse, R179 ;  /* 0x0000000685b37223 */ /* 0x0c2fe400000101b3 */
[----:B------:R-:W-:Y:S01]  /*22190*/  FFMA.FTZ R138, -R133, R6, R138 ;  /* 0x00000006858a7223 */ /* 0x000fe2000001018a */
[----:B------:R-:W-:Y:S03]  /*221a0*/  FMNMX.FTZ R135, R139, R135, !PT ;  /* 0x000000878b877209 */ /* 0x000fe60007810000 */
[----:B------:R-:W1:Y:S01]  /*221b0*/  I2F R4, R4 ;  /* 0x0000000400047306 */ /* 0x000e620000201400 */
[----:B------:R-:W-:Y:S01]  /*221c0*/  FMNMX.FTZ R135, R172, R135, !PT ;  /* 0x00000087ac877209 */ /* 0x000fe20007810000 */
[----:B--2---:R-:W-:Y:S03]  /*221d0*/  FFMA.FTZ R201, -R133, R5, R32 ;  /* 0x0000000585c97223 */ /* 0x004fe60000010120 */
        /* <DEDUP_REMOVED lines=10> */
[----:B-1----:R-:W-:Y:S01]  /*22280*/  FFMA.FTZ R202, -R133, R4, R33 ;  /* 0x0000000485ca7223 */ /* 0x002fe20000010121 */
        /* <DEDUP_REMOVED lines=50> */
[----:B------:R-:W-:Y:S02]  /*225b0*/  FMUL.FTZ R8, R3, R144 ;  /* 0x0000009003087220 */ /* 0x000fe40000410000 */
        /* <DEDUP_REMOVED lines=12> */
[C---:B------:R-:W-:Y:S02]  /*22680*/  FMUL.FTZ R36, R3.reuse, R36 ;  /* 0x0000002403247220 */ /* 0x040fe40000410000 */
[C---:B------:R-:W-:Y:S02]  /*22690*/  FMUL.FTZ R37, R3.reuse, R37 ;  /* 0x0000002503257220 */ /* 0x040fe40000410000 */
[--C-:B-1----:R-:W-:Y:S01]  /*226a0*/  FFMA.FTZ R139, R172, R132, -R136.reuse ;  /* 0x00000084ac8b7223 */ /* 0x102fe20000010888 */
[----:B------:R-:W1:Y:S01]  /*226b0*/  MUFU.EX2 R0, R0 ;  /* 0x0000000000007308 */ /* 0x000e620000000800 */
[----:B------:R-:W-:Y:S01]  /*226c0*/  MOV R172, R199 ;  /* 0x000000c700ac7202 */ /* 0x000fe20000000f00 */
[C---:B------:R-:W-:Y:S02]  /*226d0*/  FMUL.FTZ R40, R3.reuse, R40 ;  /* 0x0000002803287220 */ /* 0x040fe40000410000 */
[C---:B------:R-:W-:Y:S02]  /*226e0*/  FMUL.FTZ R41, R3.reuse, R41 ;  /* 0x0000002903297220 */ /* 0x040fe40000410000 */
[C---:B------:R-:W-:Y:S02]  /*226f0*/  FMUL.FTZ R44, R3.reuse, R44 ;  /* 0x0000002c032c7220 */ /* 0x040fe40000410000 */
[C---:B------:R-:W-:Y:S02]  /*22700*/  FMUL.FTZ R45, R3.reuse, R45 ;  /* 0x0000002d032d7220 */ /* 0x040fe40000410000 */
        /* <DEDUP_REMOVED lines=108> */
[----:B------:R-:W-:Y:S02]  /*22dd0*/  FMUL.FTZ R87, R0, R87 ;  /* 0x0000005700577220 */ /* 0x000fe40000410000 */
        /* <DEDUP_REMOVED lines=25> */
[C---:B------:R-:W-:Y:S04]  /*22f70*/  FMUL.FTZ R100, R3.reuse, R100 ;  /* 0x0000006403647220 */ /* 0x040fe80000410000 */
[C---:B------:R-:W-:Y:S01]  /*22f80*/  FMUL.FTZ R101, R3.reuse, R101 ;  /* 0x0000006503657220 */ /* 0x040fe20000410000 */
        /* <DEDUP_REMOVED lines=88> */
[--C-:B-----5:R-:W-:Y:S01]  /*23510*/  FFMA.FTZ R139, R188, R132, -R137.reuse ;  /* 0x00000084bc8b7223 */ /* 0x120fe20000010889 */
[----:B------:R-:W-:Y:S03]  /*23520*/  MOV R188, R172 ;  /* 0x000000ac00bc7202 */ /* 0x000fe60000000f00 */
[C---:B------:R-:W-:Y:S01]  /*23530*/  HMMA.16816.F32.BF16 R56, R140.reuse, R158, R56 ;  /* 0x0000009e8c38723c */ /* 0x040fe20000041838 */
[----:B------:R-:W4:Y:S01]  /*23540*/  LDSM.16.MT88.4 R156, [R209+0x16800] ;  /* 0x01680000d19c783b */ /* 0x000f220000004200 */
[----:B------:R5:W1:Y:S01]  /*23550*/  MUFU.EX2 R186, R139 ;  /* 0x0000008b00ba7308 */ /* 0x000a620000000800 */
[----:B------:R-:W-:Y:S05]  /*23560*/  ISETP.GT.AND P0, PT, R238, R188, PT ;  /* 0x000000bcee00720c */ /* 0x000fea0003f04270 */
        /* <DEDUP_REMOVED lines=174> */
.L_x_6291:
        /* <DEDUP_REMOVED lines=11> */
.L_x_6319:
[----:B---3--:R-:W-:Y:S01]  /*24100*/  FADD.FTZ R0, R0, R248 ;  /* 0x000000f800007221 */ /* 0x008fe20000010000 */
[----:B------:R-:W-:Y:S05]  /*24110*/  BRA.DIV ~URZ, `(.L_x_6302) ;  /* 0x00001ee27f007947 */ /* 0x000fea000b800000 */
[----:B------:R-:W3:Y:S04]  /*24120*/  SHFL.BFLY PT, R4, R249, 0x2, 0x1f ;  /* 0x0c401f00f9047f89 */ /* 0x000ee800000e0000 */
[----:B------:R-:W4:Y:S01]  /*24130*/  SHFL.BFLY PT, R3, R0, 0x1, 0x1f ;  /* 0x0c201f0000037f89 */ /* 0x000f2200000e0000 */
[----:B---3--:R-:W-:Y:S02]  /*24140*/  FADD.FTZ R4, R4, R249 ;  /* 0x000000f904047221 */ /* 0x008fe40000010000 */
[----:B----4-:R-:W-:-:S03]  /*24150*/  FADD.FTZ R173, R0, R3 ;  /* 0x0000000300ad7221 */ /* 0x010fc60000010000 */
[----:B------:R3:W4:Y:S04]  /*24160*/  SHFL.BFLY PT, R2, R4, 0x1, 0x1f ;  /* 0x0c201f0004027f89 */ /* 0x00072800000e0000 */
.L_x_6320:
[----:B------:R-:W1:Y:S01]  /*24170*/  S2R R176, SR_TID.X ;  /* 0x0000000000b07919 */ /* 0x000e620000002100 */
[----:B----4-:R-:W-:Y:S01]  /*24180*/  FADD.FTZ R172, R2, R4 ;  /* 0x0000000402ac7221 */ /* 0x010fe20000010000 */
[----:B------:R-:W-:Y:S02]  /*24190*/  FSETP.NE.FTZ.AND P4, PT, R173, RZ, PT ;  /* 0x000000ffad00720b */ /* 0x000fe40003f95000 */
[----:B------:R-:W-:Y:S01]  /*241a0*/  MOV R0, 0x3f800000 ;  /* 0x3f80000000007802 */ /* 0x000fe20000000f00 */
[----:B------:R-:W-:Y:S01]  /*241b0*/  BAR.SYNC.DEFER_BLOCKING 0x0 ;  /* 0x0000000000007b1d */ /* 0x000fe20000010000 */
[----:B------:R-:W-:-:S05]  /*241c0*/  FSETP.NE.FTZ.AND P3, PT, R172, RZ, PT ;  /* 0x000000ffac00720b */ /* 0x000fca0003f75000 */
[----:B------:R-:W4:Y:S01]  /*241d0*/  LDL.LU R177, [R1+0x1c] ;  /* 0x00001c0001b17983 */ /* 0x000f220000300800 */
[----:B-1----:R-:W-:-:S03]  /*241e0*/  SHF.R.S32.HI R16, RZ, 0x1f, R176 ;  /* 0x0000001fff107819 */ /* 0x002fc600000114b0 */
[----:B------:R-:W1:Y:S01]  /*241f0*/  @P4 MUFU.RCP R0, R173 ;  /* 0x000000ad00004308 */ /* 0x000e620000001000 */
[----:B------:R-:W-:Y:S01]  /*24200*/  MOV R2, 0x3f800000 ;  /* 0x3f80000000027802 */ /* 0x000fe20000000f00 */
[----:B------:R-:W-:Y:S01]  /*24210*/  ULDC.64 UR4, c[0x0][0x118] ;  /* 0x0000460000047ab9 */ /* 0x000fe20000000a00 */
[CC--:B------:R-:W-:Y:S01]  /*24220*/  LEA.HI R8, R16.reuse, R176.reuse, RZ, 0x2 ;  /* 0x000000b010087211 */ /* 0x0c0fe200078f10ff */
[----:B--2---:R-:W2:Y:S03]  /*24230*/  LDL.LU R179, [R1+0x24] ;  /* 0x0000240001b37983 */ /* 0x004ea60000300800 */
[--C-:B---3--:R-:W-:Y:S02]  /*24240*/  SHF.R.S32.HI R4, RZ, 0x2, R8.reuse ;  /* 0x00000002ff047819 */ /* 0x108fe40000011408 */
[----:B------:R-:W-:Y:S01]  /*24250*/  LEA.HI R175, R16, R176, RZ, 0x5 ;  /* 0x000000b010af7211 */ /* 0x000fe200078f28ff */
[----:B------:R-:W3:Y:S01]  /*24260*/  @P3 MUFU.RCP R2, R172 ;  /* 0x000000ac00023308 */ /* 0x000ee20000001000 */
[----:B------:R-:W-:Y:S01]  /*24270*/  SHF.R.S32.HI R3, RZ, 0x1f, R8 ;  /* 0x0000001fff037819 */ /* 0x000fe20000011408 */
[----:B------:R2:W5:Y:S01]  /*24280*/  LDL R178, [R1+0x2c] ;  /* 0x00002c0001b27983 */ /* 0x0005620000100800 */
[----:B------:R-:W-:-:S02]  /*24290*/  LOP3.LUT R8, R8, 0x1ffffffc, RZ, 0xc0, !PT ;  /* 0x1ffffffc08087812 */ /* 0x000fc400078ec0ff */
[----:B------:R-:W-:Y:S01]  /*242a0*/  LEA.HI R3, R3, R4, RZ, 0x3 ;  /* 0x0000000403037211 */ /* 0x000fe200078f18ff */
[C---:B-1----:R-:W-:Y:S01]  /*242b0*/  FMUL.FTZ R140, R0.reuse, R140 ;  /* 0x0000008c008c7220 */ /* 0x042fe20000410000 */
        /* <DEDUP_REMOVED lines=22> */
[----:B------:R-:W-:Y:S01]  /*24420*/  LEA R8, R8, R4, 0x1 ;  /* 0x0000000408087211 */ /* 0x000fe200078e08ff */
[C---:B------:R-:W-:Y:S01]  /*24430*/  FMUL.FTZ R164, R0.reuse, R164 ;  /* 0x000000a400a47220 */ /* 0x040fe20000410000 */
[----:B------:R-:W-:Y:S01]  /*24440*/  MOV R4, 0x80 ;  /* 0x0000008000047802 */ /* 0x000fe20000000f00 */
[----:B------:R-:W-:Y:S01]  /*24450*/  FMUL.FTZ R165, R0, R165 ;  /* 0x000000a500a57220 */ /* 0x000fe20000410000 */
[----:B------:R-:W-:Y:S01]  /*24460*/  SHF.L.U32 R6, R8, 0x2, RZ ;  /* 0x0000000208067819 */ /* 0x000fe200000006ff */
[----:B------:R-:W-:Y:S01]  /*24470*/  FMUL.FTZ R168, R0, R168 ;  /* 0x000000a800a87220 */ /* 0x000fe20000410000 */
[----:B------:R-:W-:Y:S01]  /*24480*/  SEL R4, R4, 0xffffff80, !P2 ;  /* 0xffffff8004047807 */ /* 0x000fe20005000000 */
[----:B------:R-:W-:Y:S01]  /*24490*/  FMUL.FTZ R169, R0, R169 ;  /* 0x000000a900a97220 */ /* 0x000fe20000410000 */
[----:B------:R-:W-:Y:S01]  /*244a0*/  IADD3 R3, R6, -0x20, RZ ;  /* 0xffffffe006037810 */ /* 0x000fe20007ffe0ff */
[----:B------:R-:W-:Y:S01]  /*244b0*/  FMUL.FTZ R36, R0, R36 ;  /* 0x0000002400247220 */ /* 0x000fe20000410000 */
[----:B------:R-:W-:Y:S01]  /*244c0*/  @P0 IADD3 R3, R6, 0x20, RZ ;  /* 0x0000002006030810 */ /* 0x000fe20007ffe0ff */
[C---:B------:R-:W-:Y:S01]  /*244d0*/  FMUL.FTZ R37, R0.reuse, R37 ;  /* 0x0000002500257220 */ /* 0x040fe20000410000 */
[----:B------:R-:W-:Y:S01]  /*244e0*/  STS.64 [R8.X4], R140 ;  /* 0x0000008c08007388 */ /* 0x000fe20000004a00 */
[----:B------:R-:W-:Y:S01]  /*244f0*/  FMUL.FTZ R40, R0, R40 ;  /* 0x0000002800287220 */ /* 0x000fe20000410000 */
[----:B------:R-:W-:Y:S01]  /*24500*/  IADD3 R7, R4, R3, RZ ;  /* 0x0000000304077210 */ /* 0x000fe20007ffe0ff */
        /* <DEDUP_REMOVED lines=46> */
[C---:B---3--:R-:W-:Y:S02]  /*247f0*/  FMUL.FTZ R143, R2.reuse, R143 ;  /* 0x0000008f028f7220 */ /* 0x048fe40000410000 */
[----:B------:R-:W-:Y:S01]  /*24800*/  FMUL.FTZ R142, R2, R142 ;  /* 0x0000008e028e7220 */ /* 0x000fe20000410000 */
[----:B------:R-:W-:Y:S01]  /*24810*/  SEL R0, R0, 0xffffffc0, !P1 ;  /* 0xffffffc000007807 */ /* 0x000fe20004800000 */
[C---:B------:R-:W-:Y:S02]  /*24820*/  FMUL.FTZ R147, R2.reuse, R147 ;  /* 0x0000009302937220 */ /* 0x040fe40000410000 */
        /* <DEDUP_REMOVED lines=64> */
[----:B------:R-:W-:Y:S02]  /*24c30*/  IADD3 R2, R6, R0, RZ ;  /* 0x0000000006027210 */ /* 0x000fe40007ffe0ff */
[----:B------:R-:W-:-:S02]  /*24c40*/  IADD3 R0, R0, R3, RZ ;  /* 0x0000000300007210 */ /* 0x000fc40007ffe0ff */
[-C--:B------:R-:W-:Y:S01]  /*24c50*/  IADD3 R6, R6, R4.reuse, RZ ;  /* 0x0000000406067210 */ /* 0x080fe20007ffe0ff */
        /* <DEDUP_REMOVED lines=62> */
[----:B-----5:R-:W4:Y:S04]  /*25040*/  LD.E.64 R132, [R14.64+0xb0] ;  /* 0x0000b0040e847980 */ /* 0x020f28000c101b00 */
[----:B-1----:R-:W4:Y:S01]  /*25050*/  LD.E R6, [R14.64+0x60] ;  /* 0x000060040e067980 */ /* 0x002f22000c101900 */
[----:B------:R-:W-:-:S03]  /*25060*/  LEA.HI R0, R16, R176, RZ, 0x4 ;  /* 0x000000b010007211 */ /* 0x000fc600078f20ff */
[----:B------:R1:W5:Y:S04]  /*25070*/  LD.E R148, [R14.64+0xcc] ;  /* 0x0000cc040e947980 */ /* 0x000368000c101900 */
[----:B---3--:R-:W3:Y:S01]  /*25080*/  S2R R5, SR_TID.X ;  /* 0x0000000000057919 */ /* 0x008ee20000002100 */
[----:B------:R-:W-:-:S03]  /*25090*/  LOP3.LUT R0, R0, 0xfffffff0, RZ, 0xc0, !PT ;  /* 0xfffffff000007812 */ /* 0x000fc600078ec0ff */
[----:B------:R1:W5:Y:S01]  /*250a0*/  LD.E.64 R12, [R14.64+0x78] ;  /* 0x000078040e0c7980 */ /* 0x000362000c101b00 */
[----:B--2---:R-:W-:-:S03]  /*250b0*/  IADD3 R4, -R0, R176, RZ ;  /* 0x000000b000047210 */ /* 0x004fc60007ffe1ff */
[----:B------:R1:W5:Y:S01]  /*250c0*/  LD.E.64 R10, [R14.64+0xa8] ;  /* 0x0000a8040e0a7980 */ /* 0x000362000c101b00 */
[----:B------:R-:W2:Y:S01]  /*250d0*/  @P4 MUFU.LG2 R7, R173 ;  /* 0x000000ad00074308 */ /* 0x000ea20000000c00 */
[----:B------:R-:W-:Y:S01]  /*250e0*/  BSSY B0, `(.L_x_6303) ;  /* 0x0000059000007945 */ /* 0x000fe20003800000 */
[----:B------:R-:W-:-:S04]  /*250f0*/  LEA.HI R2, R4, R4, RZ, 0x1 ;  /* 0x0000000404027211 */ /* 0x000fc800078f08ff */
[C---:B------:R-:W-:Y:S02]  /*25100*/  SHF.L.U32 R3, R2.reuse, 0x2, RZ ;  /* 0x0000000202037819 */ /* 0x040fe400000006ff */
[----:B------:R-:W-:Y:S01]  /*25110*/  LOP3.LUT R2, R2, 0xffffffe, RZ, 0xc0, !PT ;  /* 0x0ffffffe02027812 */ /* 0x000fe200078ec0ff */
[----:B------:R-:W1:Y:S03]  /*25120*/  @P3 MUFU.LG2 R172, R172 ;  /* 0x000000ac00ac3308 */ /* 0x000e660000000c00 */
[C---:B------:R-:W-:Y:S02]  /*25130*/  IADD3 R2, R4.reuse, -R2, RZ ;  /* 0x8000000204027210 */ /* 0x040fe40007ffe0ff */
[----:B---3--:R-:W-:Y:S01]  /*25140*/  SHF.R.S32.HI R8, RZ, 0x1f, R5 ;  /* 0x0000001fff087819 */ /* 0x008fe20000011405 */
[----:B--2---:R-:W-:Y:S01]  /*25150*/  @P4 FMUL.FTZ R7, R7, 0.69314718246459960938 ;  /* 0x3f31721807074820 */ /* 0x004fe20000410000 */
[----:B------:R-:W-:-:S02]  /*25160*/  SHF.L.U32 R4, R4, 0x2, RZ ;  /* 0x0000000204047819 */ /* 0x000fc400000006ff */
[----:B------:R-:W-:-:S04]  /*25170*/  LEA.HI R8, R8, R5, RZ, 0x4 ;  /* 0x0000000508087211 */ /* 0x000fc800078f20ff */
[----:B------:R-:W-:-:S04]  /*25180*/  SHF.R.S32.HI R8, RZ, 0x4, R8 ;  /* 0x00000004ff087819 */ /* 0x000fc80000011408 */
[----:B------:R-:W-:-:S04]  /*25190*/  SHF.L.U32 R0, R8, 0x6, RZ ;  /* 0x0000000608007819 */ /* 0x000fc800000006ff */
[----:B------:R-:W-:-:S04]  /*251a0*/  LOP3.LUT R0, R0, 0x1c0, RZ, 0xc0, !PT ;  /* 0x000001c000007812 */ /* 0x000fc800078ec0ff */
[----:B------:R-:W-:Y:S02]  /*251b0*/  LOP3.LUT R3, R0, 0x38, R3, 0xf8, !PT ;  /* 0x0000003800037812 */ /* 0x000fe400078ef803 */
[----:B------:R-:W-:-:S04]  /*251c0*/  SHF.R.U32.HI R0, RZ, 0x3, R0 ;  /* 0x00000003ff007819 */ /* 0x000fc80000011600 */
[----:B------:R-:W-:Y:S02]  /*251d0*/  LOP3.LUT R0, R3, R0, RZ, 0x3c, !PT ;  /* 0x0000000003007212 */ /* 0x000fe400078e3cff */
[----:B------:R-:W-:Y:S02]  /*251e0*/  SHF.R.S32.HI R3, RZ, 0x1f, R9 ;  /* 0x0000001fff037819 */ /* 0x000fe40000011409 */
[----:B------:R-:W-:Y:S01]  /*251f0*/  LEA R0, R2, R0, 0x2 ;  /* 0x0000000002007211 */ /* 0x000fe200078e10ff */
[----:B------:R-:W-:Y:S01]  /*25200*/  BAR.SYNC.DEFER_BLOCKING 0x0 ;  /* 0x0000000000007b1d */ /* 0x000fe20000010000 */
[----:B------:R-:W-:Y:S02]  /*25210*/  SHF.R.S32.HI R2, RZ, 0x1f, R5 ;  /* 0x0000001fff027819 */ /* 0x000fe40000011405 */
[----:B------:R-:W-:Y:S02]  /*25220*/  LEA.HI R3, R3, R9, RZ, 0x2 ;  /* 0x0000000903037211 */ /* 0x000fe400078f10ff */
[----:B------:R-:W-:Y:S01]  /*25230*/  LEA.HI R2, R2, R5, RZ, 0x5 ;  /* 0x0000000502027211 */ /* 0x000fe200078f28ff */
[----:B------:R-:W2:Y:S04]  /*25240*/  LDS.128 R60, [R0.X4] ;  /* 0x00000000003c7984 */ /* 0x000ea80000004c00 */
        /* <DEDUP_REMOVED lines=31> */
[----:B--2---:R-:W-:-:S02]  /*25440*/  LOP3.LUT R0, R2, 0xffffffe0, RZ, 0xc0, !PT ;  /* 0xffffffe002007812 */ /* 0x004fc400078ec0ff */
[----:B------:R-:W-:Y:S02]  /*25450*/  LOP3.LUT R2, R175, 0xffffffe0, RZ, 0xc0, !PT ;  /* 0xffffffe0af027812 */ /* 0x000fe400078ec0ff */
[----:B------:R-:W-:Y:S02]  /*25460*/  IADD3 R0, R5, -R0, RZ ;  /* 0x8000000005007210 */ /* 0x000fe40007ffe0ff */
[----:B------:R-:W-:Y:S02]  /*25470*/  IADD3 R5, R176, -R2, RZ ;  /* 0x80000002b0057210 */ /* 0x000fe40007ffe0ff */
[----:B------:R-:W-:Y:S02]  /*25480*/  LOP3.LUT R2, R3, 0xffffffc, RZ, 0xc0, !PT ;  /* 0x0ffffffc03027812 */ /* 0x000fe400078ec0ff */
[----:B------:R-:W-:Y:S02]  /*25490*/  LOP3.LUT P0, RZ, R5, 0x3, RZ, 0xc0, !PT ;  /* 0x0000000305ff7812 */ /* 0x000fe4000780c0ff */
[----:B------:R-:W-:-:S02]  /*254a0*/  SHF.R.S32.HI R149, RZ, 0x1f, R0 ;  /* 0x0000001fff957819 */ /* 0x000fc40000011400 */
[----:B------:R-:W-:Y:S02]  /*254b0*/  IADD3 R2, R9, -R2, RZ ;  /* 0x8000000209027210 */ /* 0x000fe40007ffe0ff */
[----:B------:R-:W-:Y:S02]  /*254c0*/  LEA.HI R0, R149, R0, RZ, 0x2 ;  /* 0x0000000095007211 */ /* 0x000fe400078f10ff */
[----:B------:R-:W-:Y:S02]  /*254d0*/  MOV R9, 0xff800000 ;  /* 0xff80000000097802 */ /* 0x000fe40000000f00 */
[----:B------:R-:W-:Y:S02]  /*254e0*/  SHF.R.S32.HI R0, RZ, 0x2, R0 ;  /* 0x00000002ff007819 */ /* 0x000fe40000011400 */
[----:B------:R-:W-:Y:S02]  /*254f0*/  SHF.R.S32.HI R5, RZ, 0x1f, R4 ;  /* 0x0000001fff057819 */ /* 0x000fe40000011404 */
[----:B------:R-:W-:Y:S01]  /*25500*/  LEA R0, R2, R0, 0x4 ;  /* 0x0000000002007211 */ /* 0x000fe200078e20ff */
[----:B----4-:R-:W-:-:S02]  /*25510*/  IMAD R3, R132, UR8, R177 ;  /* 0x0000000884037c24 */ /* 0x010fc4000f8e02b1 */
[----:B------:R-:W2:Y:S01]  /*25520*/  S2R R177, SR_CTAID.X ;  /* 0x0000000000b17919 */ /* 0x000ea20000002500 */
[----:B-1----:R-:W-:Y:S02]  /*25530*/  @P3 FMUL.FTZ R132, R172, 0.69314718246459960938 ;  /* 0x3f317218ac843820 */ /* 0x002fe40000410000 */
[----:B------:R-:W-:Y:S01]  /*25540*/  IMAD R3, R3, R6, R179 ;  /* 0x0000000603037224 */ /* 0x000fe200078e02b3 */
[----:B------:R-:W-:Y:S01]  /*25550*/  MOV R6, 0xff800000 ;  /* 0xff80000000067802 */ /* 0x000fe20000000f00 */
[-C--:B------:R-:W-:Y:S02]  /*25560*/  @P4 FFMA.FTZ R6, R135, R174.reuse, R7 ;  /* 0x000000ae87064223 */ /* 0x080fe40000010007 */
[----:B------:R-:W-:Y:S01]  /*25570*/  @P3 FFMA.FTZ R9, R134, R174, R132 ;  /* 0x000000ae86093223 */ /* 0x000fe20000010084 */
[----:B--2---:R-:W-:-:S05]  /*25580*/  SHF.L.U32 R149, R177, 0x6, RZ ;  /* 0x00000006b1957819 */ /* 0x004fca00000006ff */
[----:B------:R-:W-:Y:S01]  /*25590*/  IMAD R7, R133, R3, R149 ;  /* 0x0000000385077224 */ /* 0x000fe200078e0295 */
[----:B------:R-:W-:Y:S05]  /*255a0*/  @P0 BRA `(.L_x_6304) ;  /* 0x000000c000000947 */ /* 0x000fea0003800000 */
[----:B---3--:R-:W-:Y:S01]  /*255b0*/  IMAD R2, R177, -0x40, R178 ;  /* 0xffffffc0b1027824 */ /* 0x008fe200078e02b2 */
[C---:B------:R-:W-:Y:S01]  /*255c0*/  IADD3 R133, R0.reuse, 0x8, RZ ;  /* 0x0000000800857810 */ /* 0x040fe20007ffe0ff */
[----:B------:R-:W-:Y:S01]  /*255d0*/  ULDC.64 UR4, c[0x0][0x118] ;  /* 0x0000460000047ab9 */ /* 0x000fe20000000a00 */
[----:B------:R-:W-:Y:S02]  /*255e0*/  SHF.R.S32.HI R132, RZ, 0x1f, R7 ;  /* 0x0000001fff847819 */ /* 0x000fe40000011407 */
[----:B------:R-:W-:Y:S02]  /*255f0*/  IADD3 R3, P0, R7, R0, RZ ;  /* 0x0000000007037210 */ /* 0x000fe40007f1e0ff */
[-C--:B------:R-:W-:Y:S02]  /*25600*/  ISETP.GE.AND P2, PT, R0, R2.reuse, PT ;  /* 0x000000020000720c */ /* 0x080fe40003f46270 */
[----:B------:R-:W-:-:S02]  /*25610*/  ISETP.GE.AND P1, PT, R133, R2, PT ;  /* 0x000000028500720c */ /* 0x000fc40003f26270 */
[----:B------:R-:W-:Y:S02]  /*25620*/  LEA.HI.X.SX32 R0, R0, R132, 0x1, P0 ;  /* 0x0000008400007211 */ /* 0x000fe400000f0eff */
[----:B-----5:R-:W-:-:S04]  /*25630*/  LEA R2, P0, R3, R10, 0x2 ;  /* 0x0000000a03027211 */ /* 0x020fc800078010ff */
[----:B------:R-:W-:-:S05]  /*25640*/  LEA.HI.X R3, R3, R11, R0, 0x2, P0 ;  /* 0x0000000b03037211 */ /* 0x000fca00000f1400 */
[----:B------:R1:W-:Y:S04]  /*25650*/  @!P2 ST.E [R2.64], R6 ;  /* 0x000000060200a985 */ /* 0x0003e8000c101904 */
[----:B------:R1:W-:Y:S02]  /*25660*/  @!P1 ST.E [R2.64+0x20], R9 ;  /* 0x0000200902009985 */ /* 0x0003e4000c101904 */
.L_x_6304:
[----:B---3--:R-:W-:Y:S05]  /*25670*/  BSYNC B0 ;  /* 0x0000000000007941 */ /* 0x008fea0003800000 */
.L_x_6303:
[----:B-----5:R-:W-:Y:S01]  /*25680*/  IMAD R0, R7, R148, RZ ;  /* 0x0000009407007224 */ /* 0x020fe200078e02ff */
[----:B------:R-:W-:Y:S01]  /*25690*/  ULDC.64 UR4, c[0x0][0x118] ;  /* 0x0000460000047ab9 */ /* 0x000fe20000000a00 */
[----:B------:R-:W-:Y:S01]  /*256a0*/  IMAD R7, R177, -0x40, R178 ;  /* 0xffffffc0b1077824 */ /* 0x000fe200078e02b2 */
[----:B-1----:R1:W5:Y:S01]  /*256b0*/  LD.E R6, [R14.64+0xc0] ;  /* 0x0000c0040e067980 */ /* 0x002362000c101900 */
[C---:B------:R-:W-:Y:S01]  /*256c0*/  IMAD.WIDE R2, R8.reuse, 0x100, R4 ;  /* 0x0000010008027825 */ /* 0x040fe200078e0204 */
[----:B------:R-:W-:Y:S02]  /*256d0*/  BSSY B0, `(.L_x_6305) ;  /* 0x0000014000007945 */ /* 0x000fe40003800000 */
[----:B------:R-:W-:-:S02]  /*256e0*/  ISETP.GE.AND P1, PT, R8, R7, PT ;  /* 0x000000070800720c */ /* 0x000fc40003f26270 */
        /* <DEDUP_REMOVED lines=18> */
.L_x_6306:
[----:B------:R-:W-:Y:S05]  /*25810*/  BSYNC B0 ;  /* 0x0000000000007941 */ /* 0x000fea0003800000 */
.L_x_6305:
        /* <DEDUP_REMOVED lines=15> */
.L_x_6308:
[----:B------:R-:W-:Y:S05]  /*25910*/  BSYNC B0 ;  /* 0x0000000000007941 */ /* 0x000fea0003800000 */
.L_x_6307:
        /* <DEDUP_REMOVED lines=15> */
.L_x_6310:
[----:B------:R-:W-:Y:S05]  /*25a10*/  BSYNC B0 ;  /* 0x0000000000007941 */ /* 0x000fea0003800000 */
.L_x_6309:
        /* <DEDUP_REMOVED lines=15> */
.L_x_6312:
[----:B------:R-:W-:Y:S05]  /*25b10*/  BSYNC B0 ;  /* 0x0000000000007941 */ /* 0x000fea0003800000 */
.L_x_6311:
        /* <DEDUP_REMOVED lines=15> */
.L_x_6314:
[----:B------:R-:W-:Y:S05]  /*25c10*/  BSYNC B0 ;  /* 0x0000000000007941 */ /* 0x000fea0003800000 */
.L_x_6313:
        /* <DEDUP_REMOVED lines=15> */
.L_x_6316:
[----:B------:R-:W-:Y:S05]  /*25d10*/  BSYNC B0 ;  /* 0x0000000000007941 */ /* 0x000fea0003800000 */
.L_x_6315:
        /* <DEDUP_REMOVED lines=15> */
.L_x_6318:
[----:B------:R-:W-:Y:S05]  /*25e10*/  BSYNC B0 ;  /* 0x0000000000007941 */ /* 0x000fea0003800000 */
.L_x_6317:
[----:B------:R-:W-:Y:S01]  /*25e20*/  IADD3 R8, R8, 0x38, RZ ;  /* 0x0000003808087810 */ /* 0x000fe20007ffe0ff */
[----:B------:R-:W-:Y:S01]  /*25e30*/  IMAD.MOV.U32 R9, RZ, RZ, 0x0 ;  /* 0x00000000ff097424 */ /* 0x000fe200078e00ff */
[----:B------:R-:W-:-:S02]  /*25e40*/  MOV R10, 0x1f0 ;  /* 0x000001f0000a7802 */ /* 0x000fc40000000f00 */
[----:B------:R-:W-:-:S03]  /*25e50*/  ISETP.GE.AND P0, PT, R8, R7, PT ;  /* 0x000000070800720c */ /* 0x000fc60003f06270 */
[----:B------:R-:W-:-:S10]  /*25e60*/  IMAD.MOV.U32 R8, RZ, RZ, R10 ;  /* 0x000000ffff087224 */ /* 0x000fd400078e000a */
[----:B------:R-:W-:Y:S05]  /*25e70*/  @P0 RET.REL.NODEC R8 `(_ZN5flash24flash_fwd_splitkv_kernelI23Flash_fwd_kernel_traitsILi256ELi64ELi64ELi4ELb0ELb0EN7cutlass10bfloat16_tE19Flash_kernel_traitsILi256ELi64ELi64ELi4ES3_EELb0ELb0ELb1ELb0ELb0ELb1ELb1ELb1EEEvNS_16Flash_fwd_paramsE) ;  /* 0xfffda18008000950 */ /* 0x000fea0003c3ffff */
[C---:B------:R-:W-:Y:S01]  /*25e80*/  IADD3 R5, R0.reuse, 0x40, RZ ;  /* 0x0000004000057810 */ /* 0x040fe20007ffe0ff */
[----:B------:R-:W-:Y:S01]  /*25e90*/  ULDC.64 UR4, c[0x0][0x118] ;  /* 0x0000460000047ab9 */ /* 0x000fe20000000a00 */
[CC--:B-----5:R-:W-:Y:S02]  /*25ea0*/  ISETP.GE.AND P1, PT, R0.reuse, R6.reuse, PT ;  /* 0x000000060000720c */ /* 0x0e0fe40003f26270 */
[-C--:B------:R-:W-:Y:S01]  /*25eb0*/  ISETP.GE.AND P0, PT, R5, R6.reuse, PT ;  /* 0x000000060500720c */ /* 0x080fe20003f06270 */
[----:B------:R-:W-:Y:S01]  /*25ec0*/  IMAD.MOV.U32 R5, RZ, RZ, 0x0 ;  /* 0x00000000ff057424 */ /* 0x000fe200078e00ff */
[----:B------:R-:W-:Y:S02]  /*25ed0*/  IADD3 R0, R0, 0x80, RZ ;  /* 0x0000008000007810 */ /* 0x000fe40007ffe0ff */
[----:B------:R-:W-:Y:S01]  /*25ee0*/  ISETP.GE.AND P2, PT, R4, R6, PT ;  /* 0x000000060400720c */ /* 0x000fe20003f46270 */
[----:B------:R-:W-:-:S06]  /*25ef0*/  IMAD.MOV.U32 R4, RZ, RZ, R10 ;  /* 0x000000ffff047224 */ /* 0x000fcc00078e000a */
[----:B------:R1:W-:Y:S04]  /*25f00*/  @!P1 ST.E.128 [R2.64+0xe100], R140 ;  /* 0x00e1008c02009985 */ /* 0x0003e8000c101d04 */
[----:B------:R1:W-:Y:S01]  /*25f10*/  @!P0 ST.E.128 [R2.64+0xe200], R136 ;  /* 0x00e2008802008985 */ /* 0x0003e2000c101d04 */
[----:B------:R-:W-:-:S03]  /*25f20*/  ISETP.GE.AND P0, PT, R0, R6, PT ;  /* 0x000000060000720c */ /* 0x000fc60003f06270 */
[----:B------:R1:W-:Y:S10]  /*25f30*/  @!P2 ST.E.128 [R2.64+0xe000], R144 ;  /* 0x00e000900200a985 */ /* 0x0003f4000c101d04 */
[----:B------:R-:W-:Y:S05]  /*25f40*/  @P0 RET.REL.NODEC R4 `(_ZN5flash24flash_fwd_splitkv_kernelI23Flash_fwd_kernel_traitsILi256ELi64ELi64ELi4ELb0ELb0EN7cutlass10bfloat16_tE19Flash_kernel_traitsILi256ELi64ELi64ELi4ES3_EELb0ELb0ELb1ELb0ELb0ELb1ELb1ELb1EEEvNS_16Flash_fwd_paramsE) ;  /* 0xfffda0b004000950 */ /* 0x000fea0003c3ffff */
[----:B------:R-:W-:Y:S02]  /*25f50*/  ULDC.64 UR4, c[0x0][0x118] ;  /* 0x0000460000047ab9 */ /* 0x000fe40000000a00 */
[----:B------:R5:W-:Y:S02]  /*25f60*/  ST.E.128 [R2.64+0xe300], R128 ;  /* 0x00e3008002007985 */ /* 0x000be4000c101d04 */
[----:B-12345:R-:W-:-:S02]  /*25f70*/  MOV R2, R10 ;  /* 0x0000000a00027202 */ /* 0x03efc40000000f00 */
[----:B------:R-:W-:-:S04]  /*25f80*/  MOV R3, 0x0 ;  /* 0x0000000000037802 */ /* 0x000fc80000000f00 */
[----:B------:R-:W-:Y:S05]  /*25f90*/  RET.REL.NODEC R2 `(_ZN5flash24flash_fwd_splitkv_kernelI23Flash_fwd_kernel_traitsILi256ELi64ELi64ELi4ELb0ELb0EN7cutlass10bfloat16_tE19Flash_kernel_traitsILi256ELi64ELi64ELi4ES3_EELb0ELb0ELb1ELb0ELb0ELb1ELb1ELb1EEEvNS_16Flash_fwd_paramsE) ;  /* 0xfffda06002007950 */ /* 0x000fea0003c3ffff */
.L_x_6301:
[----:B------:R-:W-:Y:S01]  /*25fa0*/  IMAD.MOV.U32 R0, RZ, RZ, R248 ;  /* 0x000000ffff007224 */ /* 0x000fe200078e00f8 */
[----:B------:R-:W-:Y:S02]  /*25fb0*/  MOV R3, 0x2 ;  /* 0x0000000200037802 */ /* 0x000fe40000000f00 */
[----:B------:R-:W-:Y:S02]  /*25fc0*/  MOV R2, 0x25fe0 ;  /* 0x00025fe000027802 */ /* 0x000fe40000000f00 */
[----:B-1---5:R-:W-:Y:S05]  /*25fd0*/  CALL.REL.NOINC `($__internal_29_$__cuda_sm70_shflsync_bfly_p) ;  /* 0x0000011000007944 */ /* 0x022fea0003c00000 */
[----:B------:R-:W-:Y:S01]  /*25fe0*/  MOV R0, R5 ;  /* 0x0000000500007202 */ /* 0x000fe20000000f00 */
[----:B------:R-:W-:Y:S05]  /*25ff0*/  BRA `(.L_x_6319) ;  /* 0xffffe10000007947 */ /* 0x000fea000383ffff */
.L_x_6302:
[----:B------:R-:W-:Y:S02]  /*26000*/  MOV R3, 0x1 ;  /* 0x0000000100037802 */ /* 0x000fe40000000f00 */
[----:B------:R-:W-:Y:S02]  /*26010*/  MOV R2, 0x26030 ;  /* 0x0002603000027802 */ /* 0x000fe40000000f00 */
[----:B-12--5:R-:W-:Y:S05]  /*26020*/  CALL.REL.NOINC `($__internal_29_$__cuda_sm70_shflsync_bfly_p) ;  /* 0x000000c000007944 */ /* 0x026fea0003c00000 */
[----:B------:R-:W-:Y:S01]  /*26030*/  FADD.FTZ R173, R0, R5 ;  /* 0x0000000500ad7221 */ /* 0x000fe20000010000 */
[----:B------:R-:W-:Y:S02]  /*26040*/  MOV R0, R249 ;  /* 0x000000f900007202 */ /* 0x000fe40000000f00 */
[----:B------:R-:W-:Y:S02]  /*26050*/  MOV R3, 0x2 ;  /* 0x0000000200037802 */ /* 0x000fe40000000f00 */
[----:B------:R-:W-:-:S02]  /*26060*/  MOV R2, 0x26080 ;  /* 0x0002608000027802 */ /* 0x000fc40000000f00 */
[----:B------:R-:W-:Y:S05]  /*26070*/  CALL.REL.NOINC `($__internal_29_$__cuda_sm70_shflsync_bfly_p) ;  /* 0x0000007000007944 */ /* 0x000fea0003c00000 */
[----:B------:R-:W-:Y:S01]  /*26080*/  FADD.FTZ R4, R249, R5 ;  /* 0x00000005f9047221 */ /* 0x000fe20000010000 */
[----:B------:R-:W-:-:S02]  /*26090*/  MOV R3, 0x1 ;  /* 0x0000000100037802 */ /* 0x000fc40000000f00 */
[----:B------:R-:W-:Y:S02]  /*260a0*/  MOV R2, 0x260d0 ;  /* 0x000260d000027802 */ /* 0x000fe40000000f00 */
[----:B------:R-:W-:Y:S02]  /*260b0*/  MOV R0, R4 ;  /* 0x0000000400007202 */ /* 0x000fe40000000f00 */
[----:B------:R-:W-:Y:S05]  /*260c0*/  CALL.REL.NOINC `($__internal_29_$__cuda_sm70_shflsync_bfly_p) ;  /* 0x0000002000007944 */ /* 0x000fea0003c00000 */
[----:B------:R-:W-:Y:S01]  /*260d0*/  MOV R2, R5 ;  /* 0x0000000500027202 */ /* 0x000fe20000000f00 */
[----:B------:R-:W-:Y:S05]  /*260e0*/  BRA `(.L_x_6320) ;  /* 0xffffe08000007947 */ /* 0x000fea000383ffff */
        .weak           $__internal_29_$__cuda_sm70_shflsync_bfly_p
        .type           $__internal_29_$__cuda_sm70_shflsync_bfly_p,@function
        .size           $__internal_29_$__cuda_sm70_shflsync_bfly_p,(.L_x_8903 - $__internal_29_$__cuda_sm70_shflsync_bfly_p)
$__internal_29_$__cuda_sm70_shflsync_bfly_p:
[----:B------:R-:W-:Y:S04]  /*260f0*/  WARPSYNC R6 ;  /* 0x0000000600007348 */ /* 0x000fe80003800000 */
[----:B------:R1:W2:Y:S02]  /*26100*/  SHFL.BFLY PT, R5, R0, R3, R7 ;  /* 0x0c00000300057389 */ /* 0x0002a400000e0007 */
[----:B-1----:R-:W-:-:S04]  /*26110*/  MOV R3, 0x0 ;  /* 0x0000000000037802 */ /* 0x002fc80000000f00 */
[----:B--2---:R-:W-:Y:S05]  /*26120*/  RET.REL.NODEC R2 `(_ZN5flash24flash_fwd_splitkv_kernelI23Flash_fwd_kernel_traitsILi256ELi64ELi64ELi4ELb0ELb0EN7cutlass10bfloat16_tE19Flash_kernel_traitsILi256ELi64ELi64ELi4ES3_EELb0ELb0ELb1ELb0ELb0ELb1ELb1ELb1EEEvNS_16Flash_fwd_paramsE) ;  /* 0xfffd9ed002007950 */ /* 0x004fea0003c3ffff */
.L_x_6321:
        /* <DEDUP_REMOVED lines=13> */
.L_x_8903:


//--------------------- .text._ZN5flash24flash_fwd_splitkv_kernelI23Flash_fwd_kernel_traitsILi256ELi64ELi64ELi4ELb0ELb0EN7cutlass10bfloat16_tE19Flash_kernel_traitsILi256ELi64ELi64ELi4ES3_EELb0ELb1ELb0ELb0ELb1ELb0ELb0ELb0EEEvNS_16Flash_fwd_paramsE --------------------------
	.section	.text._ZN5flash24flash_fwd_splitkv_kernelI23Flash_fwd_kernel_traitsILi256ELi64ELi64ELi4ELb0ELb0EN7cutlass10bfloat16_tE19Flash_kernel_traitsILi256ELi64ELi64ELi4ES3_EELb0ELb1ELb0ELb0ELb1ELb0ELb0ELb0EEEvNS_16Flash_fwd_paramsE,"ax",@progbits
	.sectioninfo	@"SHI_REGISTERS=255"
	.align	128
        .global         _ZN5flash24flash_fwd_splitkv_kernelI23Flash_fwd_kernel_traitsILi256ELi64ELi64ELi4ELb0ELb0EN7cutlass10bfloat16_tE19Flash_kernel_traitsILi256ELi64ELi64ELi4ES3_EELb0ELb1ELb0ELb0ELb1ELb0ELb0ELb0EEEvNS_16Flash_fwd_paramsE
        .type           _ZN5flash24flash_fwd_splitkv_kernelI23Flash_fwd_kernel_traitsILi256ELi64ELi64ELi4ELb0ELb0EN7cutlass10bfloat16_tE19Flash_kernel_traitsILi256ELi64ELi64ELi4ES3_EELb0ELb1ELb0ELb0ELb1ELb0ELb0ELb0EEEvNS_16Flash_fwd_paramsE,@function
        .size           _ZN5flash24flash_fwd_splitkv_kernelI23Flash_fwd_kernel_traitsILi256ELi64ELi64ELi4ELb0ELb0EN7cutlass10bfloat16_tE19Flash_kernel_traitsILi256ELi64ELi64ELi4ES3_EELb0ELb1ELb0ELb0ELb1ELb0ELb0ELb0EEEvNS_16Flash_fwd_paramsE,(.L_x_8966 - _ZN5flash24flash_fwd_splitkv_kernelI23Flash_fwd_kernel_traitsILi256ELi64ELi64ELi4ELb0ELb0EN7cutlass10bfloat16_tE19Flash_kernel_traitsILi256ELi64ELi64ELi4ES3_EELb0ELb1ELb0ELb0ELb1ELb0ELb0ELb0EEEvNS_16Flash_fwd_paramsE)
        .other          _ZN5flash24flash_fwd_splitkv_kernelI23Flash_fwd_kernel_traitsILi256ELi64ELi64ELi4ELb0ELb0EN7cutlass10bfloat16_tE19Flash_kernel_traitsILi256ELi64ELi64ELi4ES3_EELb0ELb1ELb0ELb0ELb1ELb0ELb0ELb0EEEvNS_16Flash_fwd_paramsE,@"STO_CUDA_ENTRY STV_DEFAULT"
_ZN5flash24flash_fwd_splitkv_kernelI23Flash_fwd_kernel_traitsILi256ELi64ELi64ELi4ELb0ELb0EN7cutlass10bfloat16_tE19Flash_kernel_traitsILi256ELi64ELi64ELi4ES3_EELb0ELb1ELb0ELb0ELb1ELb0ELb0ELb0EEEvNS_16Flash_fwd_paramsE:
.text._ZN5flash24flash_fwd_splitkv_kernelI23Flash_fwd_kernel_traitsILi256ELi64ELi64ELi4ELb0ELb0EN7cutlass10bfloat16_tE19Flash_kernel_traitsILi256ELi64ELi64ELi4ES3_EELb0ELb1ELb0ELb0ELb1ELb0ELb0ELb0EEEvNS_16Flash_fwd_paramsE:
[----:B------:R-:W-:Y:S02]  /*0000*/  MOV R1, c[0x0][0x28] ;  /* 0x00000a0000017a02 */ /* 0x000fe40000000f00 */
[----:B------:R-:W1:Y:S01]  /*0010*/  S2R R2, SR_CTAID.Y ;  /* 0x0000000000027919 */ /* 0x000e620000002600 */
[----:B------:R-:W-:Y:S01]  /*0020*/  ULDC.64 UR4, c[0x0][0x240] ;  /* 0x0000900000047ab9 */ /* 0x000fe20000000a00 */
[----:B------:R-:W-:Y:S01]  /*0030*/  IMAD.MOV.U32 R3, RZ, RZ, 0x4 ;  /* 0x00000004ff037424 */ /* 0x000fe200078e00ff */
[----:B------:R-:W-:Y:S01]  /*0040*/  UISETP.NE.U32.AND UP0, UPT, URZ, UR4, UPT ;  /* 0x000000043f00728c */ /* 0x000fe2000bf05070 */
[----:B------:R-:W-:Y:S01]  /*0050*/  IMAD.MOV.U32 R7, RZ, RZ, -0x1 ;  /* 0xffffffffff077424 */ /* 0x000fe200078e00ff */
[----:B------:R-:W2:Y:S01]  /*0060*/  S2UR UR18, SR_CTAID.Y ;  /* 0x00000000001279c3 */ /* 0x000ea20000002600 */
[----:B------:R-:W-:Y:S01]  /*0070*/  ULDC.64 UR16, c[0x0][0x118] ;  /* 0x0000460000107ab9 */ /* 0x000fe20000000a00 */
[----:B------:R-:W-:Y:S01]  /*0080*/  ISETP.NE.U32.AND P3, PT, RZ, c[0x0][0x250], PT ;  /* 0x00009400ff007a0c */ /* 0x000fe20003f65070 */
[----:B------:R-:W-:Y:S01]  /*0090*/  UISETP.NE.AND.EX UP0, UPT, URZ, UR5, UPT, UP0 ;  /* 0x000000053f00728c */ /* 0x000fe2000bf05300 */
[----:B------:R-:W-:Y:S01]  /*00a0*/  ISETP.EQ.U32.AND P2, PT, RZ, c[0x0][0x248], PT ;  /* 0x00009200ff007a0c */ /* 0x000fe20003f42070 */
[----:B------:R-:W-:Y:S01]  /*00b0*/  ULDC.U8 UR4, c[0x0][0x312] ;  /* 0x0000c48000047ab9 */ /* 0x000fe20000000000 */
[----:B------:R-:W-:Y:S01]  /*00c0*/  ISETP.NE.AND.EX P3, PT, RZ, c[0x0][0x254], PT, P3 ;  /* 0x00009500ff007a0c */ /* 0x000fe20003f65330 */
[----:B------:R-:W-:-:S02]  /*00d0*/  UISETP.NE.AND UP1, UPT, UR4, URZ, UPT ;  /* 0x0000003f0400728c */ /* 0x000fc4000bf25270 */
[----:B------:R-:W-:Y:S01]  /*00e0*/  PLOP3.LUT P1, PT, PT, PT, UP0, 0x80, 0x0 ;  /* 0x000000000000781c */ /* 0x000fe20003f2f008 */
[----:B------:R-:W-:-:S03]  /*00f0*/  UMOV UR8, 0x4 ;  /* 0x0000000400087882 */ /* 0x000fc60000000000 */
[----:B------:R-:W-:Y:S01]  /*0100*/  PLOP3.LUT P0, PT, PT, PT, UP1, 0x80, 0x0 ;  /* 0x000000000000781c */ /* 0x000fe20003f0f018 */
[----:B-1----:R-:W-:-:S08]  /*0110*/  IMAD.WIDE R10, R2, R3, c[0x0][0x240] ;  /* 0x00009000020a7625 */ /* 0x002fd000078e0203 */
[----:B------:R-:W3:Y:S04]  /*0120*/  @P1 LDG.E R7, [R10.64] ;  /* 0x000000100a071981 */ /* 0x000ee8000c1e1900 */
[----:B------:R-:W4:Y:S01]  /*0130*/  @P1 LDG.E R0, [R10.64+0x4] ;  /* 0x000004100a001981 */ /* 0x000f22000c1e1900 */
[----:B------:R-:W-:Y:S01]  /*0140*/  ULDC.64 UR4, c[0x0][0x248] ;  /* 0x0000920000047ab9 */ /* 0x000fe20000000a00 */
[----:B------:R-:W-:Y:S01]  /*0150*/  ISETP.EQ.OR.EX P2, PT, RZ, c[0x0][0x24c], !P0, P2 ;  /* 0x00009300ff007a0c */ /* 0x000fe20004742720 */
[----:B--2---:R-:W-:Y:S01]  /*0160*/  UIMAD.WIDE UR4, UR18, UR8, UR4 ;  /* 0x00000008120472a5 */ /* 0x004fe2000f8e0204 */
[----:B------:R-:W-:-:S05]  /*0170*/  @P3 IMAD.WIDE R8, R2, R3, c[0x0][0x250] ;  /* 0x0000940002083625 */ /* 0x000fca00078e0203 */
[----:B------:R-:W-:Y:S01]  /*0180*/  IMAD.U32 R2, RZ, RZ, UR4 ;  /* 0x00000004ff027e24 */ /* 0x000fe2000f8e00ff */
[----:B------:R-:W2:Y:S01]  /*0190*/  @P3 LDG.E R4, [R8.64] ;  /* 0x0000001008043981 */ /* 0x000ea2000c1e1900 */
[----:B------:R-:W-:-:S05]  /*01a0*/  IMAD.U32 R3, RZ, RZ, UR5 ;  /* 0x00000005ff037e24 */ /* 0x000fca000f8e00ff */
[----:B------:R-:W5:Y:S04]  /*01b0*/  @!P2 LDG.E R5, [R2.64] ;  /* 0x000000100205a981 */ /* 0x000f68000c1e1900 */
[----:B------:R-:W1:Y:S01]  /*01c0*/  S2R R6, SR_TID.X ;  /* 0x0000000000067919 */ /* 0x000e620000002100 */
[----:B------:R-:W-:Y:S02]  /*01d0*/  UMOV UR19, URZ ;  /* 0x0000003f00137c82 */ /* 0x000fe40008000000 */
[----:B------:R-:W-:Y:S01]  /*01e0*/  UMOV UR20, 0xffffffff ;  /* 0xffffffff00147882 */ /* 0x000fe20000000000 */
[----:B------:R-:W1:Y:S08]  /*01f0*/  S2UR UR13, SR_CTAID.X ;  /* 0x00000000000d79c3 */ /* 0x000e700000002500 */
[----:B------:R-:W1:Y:S08]  /*0200*/  S2UR UR12, SR_CTAID.Z ;  /* 0x00000000000c79c3 */ /* 0x000e700000002700 */
[----:B---3--:R-:W3:Y:S08]  /*0210*/  R2UR UR11, R7 ;  /* 0x00000000070b73c2 */ /* 0x008ef000000e0000 */
[----:B----4-:R-:W3:Y:S01]  /*0220*/  @P1 R2UR UR15, R0 ;  /* 0x00000000000f13c2 */ /* 0x010ee200000e0000 */
[----:B------:R-:W-:-:S04]  /*0230*/  ISETP.NE.U32.AND P1, PT, RZ, c[0x0][0x248], PT ;  /* 0x00009200ff007a0c */ /* 0x000fc80003f25070 */
[----:B------:R-:W-:-:S03]  /*0240*/  ISETP.NE.AND.EX P1, PT, RZ, c[0x0][0x24c], PT, P1 ;  /* 0x00009300ff007a0c */ /* 0x000fc60003f25310 */
[----:B--2---:R2:W4:Y:S08]  /*0250*/  @P3 R2UR UR19, R4 ;  /* 0x00000000041333c2 */ /* 0x00453000000e0000 */
[----:B-----5:R2:W1:Y:S01]  /*0260*/  @!P2 R2UR UR20, R5 ;  /* 0x000000000514a3c2 */ /* 0x02046200000e0000 */
[----:B---3--:R-:W-:-:S07]  /*0270*/  @UP0 UIADD3 UR15, UR15, -UR11, URZ ;  /* 0x8000000b0f0f0290 */ /* 0x008fce000fffe03f */
[----:B------:R-:W-:Y:S01]  /*0280*/  @!UP0 ULDC UR15, c[0x0][0x214] ;  /* 0x00008500000f8ab9 */ /* 0x000fe20000000800 */
[----:B-12-4-:R-:W-:Y:S05]  /*0290*/  @!P1 BRA `(.L_x_6322) ;  /* 0x0000007000009947 */ /* 0x016fea0003800000 */
[----:B------:R-:W2:Y:S04]  /*02a0*/  @P0 LDG.E R0, [R2.64+0x4] ;  /* 0x0000041002000981 */ /* 0x000ea8000c1e1900 */
[----:B------:R-:W3:Y:S01]  /*02b0*/  @!P0 LDG.E R4, [R2.64] ;  /* 0x0000001002048981 */ /* 0x000ee2000c1e1900 */
[----:B------:R-:W-:-:S13]  /*02c0*/  PLOP3.LUT P1, PT, PT, PT, UP1, 0x80, 0x0 ;  /* 0x000000000000781c */ /* 0x000fda0003f2f018 */
[----:B--2---:R-:W1:Y:S02]  /*02d0*/  @P1 R2UR UR6, R0 ;  /* 0x00000000000613c2 */ /* 0x004e6400000e0000 */
[----:B-1----:R-:W-:-:S11]  /*02e0*/  @UP1 UIADD3 UR6, UR6, -UR20, URZ ;  /* 0x8000001406061290 */ /* 0x002fd6000fffe03f */
[----:B---3--:R1:W2:Y:S02]  /*02f0*/  @!P0 R2UR UR6, R4 ;  /* 0x00000000040683c2 */ /* 0x0082a400000e0000 */
[----:B-12---:R-:W-:Y:S05]  /*0300*/  BRA `(.L_x_6323) ;  /* 0x0000001000007947 */ /* 0x006fea0003800000 */
.L_x_6322:
[----:B------:R-:W-:Y:S02]  /*0310*/  ULDC UR6, c[0x0][0x218] ;  /* 0x0000860000067ab9 */ /* 0x000fe40000000800 */
.L_x_6323:
        /* <DEDUP_REMOVED lines=70> */
[----:B------:R-:W-:Y:S02]  /*0780*/  ULDC.64 UR4, c[0x0][0x1e0] ;  /* 0x0000780000047ab9 */ /* 0x000fe40000000a00 */
[----:B------:R-:W-:Y:S01]  /*0790*/  @!UP0 UIMAD UR9, UR9, UR4, URZ ;  /* 0x00000004090982a4 */ /* 0x000fe2000f8e023f */
[----:B------:R-:W-:Y:S01]  /*07a0*/  SHF.R.S32.HI R3, RZ, 0x1f, R2 ;  /* 0x0000001fff037819 */ /* 0x000fe20000011402 */
[----:B------:R-:W-:Y:S02]  /*07b0*/  @!UP0 UIMAD.WIDE.U32 UR20, UR18, UR4, URZ ;  /* 0x00000004121482a5 */ /* 0x000fe4000f8e003f */
[----:B------:R-:W-:-:S02]  /*07c0*/  @!UP0 UIMAD UR9, UR18, UR5, UR9 ;  /* 0x00000005120982a4 */ /* 0x000fc4000f8e0209 */
[----:B------:R-:W-:Y:S01]  /*07d0*/  IMAD.WIDE.U32 R2, R0, c[0x0][0x1e8], R2 ;  /* 0x00007a0000027a25 */ /* 0x000fe200078e0002 */
[----:B------:R-:W-:Y:S02]  /*07e0*/  USHF.R.S32.HI UR10, URZ, 0x1f, UR12 ;  /* 0x0000001f3f0a7899 */ /* 0x000fe4000801140c */
[----:B------:R-:W-:Y:S01]  /*07f0*/  @!UP0 UMOV UR8, UR20 ;  /* 0x0000001400088c82 */ /* 0x000fe20008000000 */
[----:B------:R-:W-:Y:S01]  /*0800*/  IMAD.U32 R0, RZ, RZ, UR6 ;  /* 0x00000006ff007e24 */ /* 0x000fe2000f8e00ff */
[----:B------:R-:W-:Y:S01]  /*0810*/  @!UP0 UIADD3 UR7, UR21, UR9, URZ ;  /* 0x0000000915078290 */ /* 0x000fe2000fffe03f */
[----:B------:R-:W-:Y:S01]  /*0820*/  IADD3 R2, P0, R2, UR8, RZ ;  /* 0x0000000802027c10 */ /* 0x000fe2000ff1e0ff */
[----:B------:R-:W-:Y:S02]  /*0830*/  ULDC.64 UR4, c[0x0][0x1f0] ;  /* 0x00007c0000047ab9 */ /* 0x000fe40000000a00 */
[----:B------:R-:W-:Y:S02]  /*0840*/  UIMAD UR4, UR10, UR4, URZ ;  /* 0x000000040a0472a4 */ /* 0x000fe4000f8e023f */
[----:B------:R-:W-:-:S02]  /*0850*/  IADD3.X R3, R3, UR7, R0, P0, !PT ;  /* 0x0000000703037c10 */ /* 0x000fc400087fe400 */
[----:B------:R-:W-:Y:S01]  /*0860*/  ISETP.GE.AND P0, PT, R7, UR15, PT ;  /* 0x0000000f07007c0c */ /* 0x000fe2000bf06270 */
[----:B------:R-:W-:Y:S02]  /*0870*/  UIMAD UR4, UR12, UR5, UR4 ;  /* 0x000000050c0472a4 */ /* 0x000fe4000f8e0204 */
[----:B-1----:R-:W-:Y:S01]  /*0880*/  IMAD.WIDE.U32 R8, R8, c[0x0][0x1f0], R2 ;  /* 0x00007c0008087a25 */ /* 0x002fe200078e0002 */
[----:B------:R-:W-:Y:S01]  /*0890*/  ULDC UR5, c[0x0][0x1c0] ;  /* 0x0000700000057ab9 */ /* 0x000fe20000000800 */
[----:B------:R-:W-:Y:S01]  /*08a0*/  SHF.R.S32.HI R2, RZ, 0x1f, R7 ;  /* 0x0000001fff027819 */ /* 0x000fe20000011407 */
[----:B------:R-:W-:Y:S02]  /*08b0*/  UIMAD UR12, UR18, UR5, UR12 ;  /* 0x00000005120c72a4 */ /* 0x000fe4000f8e020c */
[----:B------:R-:W-:Y:S01]  /*08c0*/  IADD3 R13, R9, UR4, RZ ;  /* 0x00000004090d7c10 */ /* 0x000fe2000fffe0ff */
[----:B------:R-:W-:Y:S02]  /*08d0*/  ULDC UR5, c[0x0][0x214] ;  /* 0x0000850000057ab9 */ /* 0x000fe40000000800 */
[----:B------:R-:W-:-:S02]  /*08e0*/  UIMAD UR5, UR12, UR5, UR13 ;  /* 0x000000050c0572a4 */ /* 0x000fc4000f8e020d */
        /* <DEDUP_REMOVED lines=12> */
.L_x_6326:
[----:B------:R-:W-:Y:S05]  /*09b0*/  BSYNC B0 ;  /* 0x0000000000007941 */ /* 0x000fea0003800000 */
.L_x_6325:
[----:B------:R-:W-:Y:S01]  /*09c0*/  IADD3 R5, R7, 0x10, RZ ;  /* 0x0000001007057810 */ /* 0x000fe20007ffe0ff */
[----:B------:R-:W-:Y:S03]  /*09d0*/  BSSY B0, `(.L_x_6327) ;  /* 0x0000011000007945 */ /* 0x000fe60003800000 */
[----:B------:R-:W-:-:S13]  /*09e0*/  ISETP.GE.AND P0, PT, R5, UR15, PT ;  /* 0x0000000f05007c0c */ /* 0x000fda000bf06270 */
        /* <DEDUP_REMOVED lines=15> */
.L_x_6328:
[----:B------:R-:W-:Y:S05]  /*0ae0*/  BSYNC B0 ;  /* 0x0000000000007941 */ /* 0x000fea0003800000 */
.L_x_6327:
        /* <DEDUP_REMOVED lines=18> */
.L_x_6330:
[----:B------:R-:W-:Y:S05]  /*0c10*/  BSYNC B0 ;  /* 0x0000000000007941 */ /* 0x000fea0003800000 */
.L_x_6329:
[----:B-1----:R-:W-:Y:S01]  /*0c20*/  IADD3 R10, R7, 0x30, RZ ;  /* 0x00000030070a7810 */ /* 0x002fe20007ffe0ff */
[----:B------:R-:W-:Y:S03]  /*0c30*/  BSSY B0, `(.L_x_6331) ;  /* 0x0000010000007945 */ /* 0x000fe60003800000 */
[----:B------:R-:W-:-:S13]  /*0c40*/  ISETP.GE.AND P0, PT, R10, UR15, PT ;  /* 0x0000000f0a007c0c */ /* 0x000fda000bf06270 */
[----:B------:R-:W-:Y:S05]  /*0c50*/  @P0 BRA `(.L_x_6332) ;  /* 0x000000d000000947 */ /* 0x000fea0003800000 */
[----:B------:R-:W-:Y:S02]  /*0c60*/  IADD3 R3, P0, R7, 0x30, RZ ;  /* 0x0000003007037810 */ /* 0x000fe40007f1e0ff */
        /* <DEDUP_REMOVED lines=12> */
.L_x_6332:
[----:B------:R-:W-:Y:S05]  /*0d30*/  BSYNC B0 ;  /* 0x0000000000007941 */ /* 0x000fea0003800000 */
.L_x_6331:
[----:B------:R-:W-:Y:S01]  /*0d40*/  LOP3.LUT P4, RZ, R6, 0x7, RZ, 0xc0, !PT ;  /* 0x0000000706ff7812 */ /* 0x000fe2000788c0ff */
[----:B------:R-:W-:-:S03]  /*0d50*/  IMAD.U32 R3, RZ, RZ, UR5 ;  /* 0x00000005ff037e24 */ /* 0x000fc6000f8e00ff */
[----:B------:R-:W-:Y:S02]  /*0d60*/  ISETP.GE.OR P2, PT, R5, UR15, P4 ;  /* 0x0000000f05007c0c */ /* 0x000fe4000a746670 */
[C---:B------:R-:W-:Y:S02]  /*0d70*/  ISETP.GE.OR P3, PT, R7.reuse, UR15, P4 ;  /* 0x0000000f07007c0c */ /* 0x040fe4000a766670 */
[----:B------:R-:W-:Y:S02]  /*0d80*/  ISETP.GE.OR P1, PT, R4, UR15, P4 ;  /* 0x0000000f04007c0c */ /* 0x000fe4000a726670 */
[----:B------:R-:W-:Y:S02]  /*0d90*/  IADD3 R7, P0, R7, UR5, RZ ;  /* 0x0000000507077c10 */ /* 0x000fe4000ff1e0ff */
[----:B------:R-:W-:Y:S02]  /*0da0*/  ISETP.GE.OR P4, PT, R10, UR15, P4 ;  /* 0x0000000f0a007c0c */ /* 0x000fe4000a786670 */
[----:B------:R-:W-:-:S02]  /*0db0*/  LEA.HI.X.SX32 R2, R3, R2, 0x1, P0 ;  /* 0x0000000203027211 */ /* 0x000fc400000f0eff */
[----:B------:R-:W-:-:S03]  /*0dc0*/  LEA R4, P0, R7, c[0x0][0x200], 0x2 ;  /* 0x0000800007047a11 */ /* 0x000fc600078010ff */
[----:B------:R-:W-:Y:S01]  /*0dd0*/  @!P3 IMAD.MOV.U32 R3, RZ, RZ, 0x7f800000 ;  /* 0x7f800000ff03b424 */ /* 0x000fe200078e00ff */
        /* <DEDUP_REMOVED lines=10> */
.L_x_6324:
[----:B------:R-:W-:Y:S01]  /*0e80*/  ULDC.64 UR4, c[0x0][0x2b8] ;  /* 0x0000ae0000047ab9 */ /* 0x000fe20000000a00 */
[----:B------:R-:W-:Y:S01]  /*0e90*/  IMAD.U32 R0, RZ, RZ, UR18 ;  /* 0x00000012ff007e24 */ /* 0x000fe2000f8e00ff */
[----:B------:R-:W-:-:S04]  /*0ea0*/  UISETP.NE.U32.AND UP0, UPT, URZ, UR4, UPT ;  /* 0x000000043f00728c */ /* 0x000fc8000bf05070 */
[----:B------:R-:W-:-:S03]  /*0eb0*/  UISETP.NE.AND.EX UP0, UPT, URZ, UR5, UPT, UP0 ;  /* 0x000000053f00728c */ /* 0x000fc6000bf05300 */
[----:B------:R-:W-:-:S03]  /*0ec0*/  ULDC.64 UR4, c[0x0][0x2b8] ;  /* 0x0000ae0000047ab9 */ /* 0x000fc60000000a00 */
[----:B------:R-:W-:-:S05]  /*0ed0*/  PLOP3.LUT P0, PT, PT, PT, UP0, 0x80, 0x0 ;  /* 0x000000000000781c */ /* 0x000fca0003f0f008 */
[----:B------:R-:W-:-:S03]  /*0ee0*/  @UP0 UIMAD.WIDE UR4, UR18, UR8, UR4 ;  /* 0x00000008120402a5 */ /* 0x000fc6000f8e0204 */
[----:B------:R-:W-:Y:S02]  /*0ef0*/  ULDC.64 UR8, c[0x0][0x2c0] ;  /* 0x0000b00000087ab9 */ /* 0x000fe40000000a00 */
[----:B------:R-:W-:Y:S01]  /*0f00*/  UISETP.NE.U32.AND UP1, UPT, URZ, UR8, UPT ;  /* 0x000000083f00728c */ /* 0x000fe2000bf25070 */
[----:B------:R-:W-:Y:S01]  /*0f10*/  IMAD.U32 R2, RZ, RZ, UR4 ;  /* 0x00000004ff027e24 */ /* 0x000fe2000f8e00ff */
[----:B------:R-:W-:Y:S01]  /*0f20*/  MOV R3, UR5 ;  /* 0x0000000500037c02 */ /* 0x000fe20008000f00 */
[----:B------:R-:W-:Y:S02]  /*0f30*/  ULDC.64 UR4, c[0x0][0x2c8] ;  /* 0x0000b20000047ab9 */ /* 0x000fe40000000a00 */
[----:B------:R-:W-:Y:S02]  /*0f40*/  UISETP.NE.AND.EX UP1, UPT, URZ, UR9, UPT, UP1 ;  /* 0x000000093f00728c */ /* 0x000fe4000bf25310 */
[----:B------:R-:W-:Y:S01]  /*0f50*/  UPLOP3.LUT UP5, UPT, UPT, UPT, UPT, 0x40, 0x0 ;  /* 0x000000000000789c */ /* 0x000fe20003fae870 */
[----:B------:R1:W5:Y:S08]  /*0f60*/  @P0 LDG.E R0, [R2.64] ;  /* 0x0000001002000981 */ /* 0x000370000c1e1900 */
[----:B------:R-:W-:-:S02]  /*0f70*/  @UP1 USHF.R.S32.HI UR10, URZ, 0x1f, UR18 ;  /* 0x0000001f3f0a1899 */ /* 0x000fc40008011412 */
[----:B------:R-:W-:Y:S02]  /*0f80*/  @UP1 UIMAD.WIDE.U32 UR22, UR18, UR4, URZ ;  /* 0x00000004121612a5 */ /* 0x000fe4000f8e003f */
[----:B------:R-:W-:-:S03]  /*0f90*/  @UP1 UIMAD UR10, UR10, UR4, URZ ;  /* 0x000000040a0a12a4 */ /* 0x000fc6000f8e023f */
[----:B------:R-:W-:Y:S02]  /*0fa0*/  UMOV UR4, URZ ;  /* 0x0000003f00047c82 */ /* 0x000fe40008000000 */
[----:B------:R-:W-:Y:S02]  /*0fb0*/  @UP1 UIMAD UR5, UR18, UR5, UR10 ;  /* 0x00000005120512a4 */ /* 0x000fe4000f8e020a */
[----:B------:R-:W-:Y:S02]  /*0fc0*/  @UP1 ULEA UR4, UP0, UR22, UR8, 0x2 ;  /* 0x0000000816041291 */ /* 0x000fe4000f80103f */
[----:B------:R-:W-:-:S04]  /*0fd0*/  @UP1 UIADD3 UR5, UR23, UR5, URZ ;  /* 0x0000000517051290 */ /* 0x000fc8000fffe03f */
[----:B------:R-:W-:Y:S01]  /*0fe0*/  @UP1 USHF.L.U64.HI UR22, UR22, 0x2, UR5 ;  /* 0x0000000216161899 */ /* 0x000fe20008010205 */
[----:B-1----:R-:W-:Y:S01]  /*0ff0*/  IABS R2, c[0x0][0x2d0] ;  /* 0x0000b40000027a13 */ /* 0x002fe20000000000 */
[----:B------:R-:W-:Y:S01]  /*1000*/  IMAD.U32 R236, RZ, RZ, UR4 ;  /* 0x00000004ffec7e24 */ /* 0x000fe2000f8e00ff */
[----:B------:R-:W-:Y:S02]  /*1010*/  UMOV UR5, URZ ;  /* 0x0000003f00057c82 */ /* 0x000fe40008000000 */
[----:B------:R-:W-:Y:S01]  /*1020*/  @UP1 UIADD3.X UR5, UR22, UR9, URZ, UP0, !UPT ;  /* 0x0000000916051290 */ /* 0x000fe200087fe43f */
[----:B------:R1:W2:Y:S01]  /*1030*/  R2UR UR8, R2 ;  /* 0x00000000020873c2 */ /* 0x0002a200000e0000 */
[----:B------:R-:W-:-:S04]  /*1040*/  @UP1 UISETP.NE.U32.AND UP0, UPT, UR4, URZ, UPT ;  /* 0x0000003f0400128c */ /* 0x000fc8000bf05070 */
[----:B------:R-:W-:Y:S01]  /*1050*/  @UP1 UISETP.NE.AND.EX UP5, UPT, UR5, URZ, UPT, UP0 ;  /* 0x0000003f0500128c */ /* 0x000fe2000bfa5300 */
[----:B------:R-:W-:-:S10]  /*1060*/  MOV R237, UR5 ;  /* 0x0000000500ed7c02 */ /* 0x000fd40008000f00 */
[----:B------:R-:W-:-:S13]  /*1070*/  PLOP3.LUT P0, PT, PT, PT, UP5, 0x80, 0x0 ;  /* 0x000000000000781c */ /* 0x000fda0003f0f058 */
[----:B-12---:R-:W-:Y:S05]  /*1080*/  @!P0 BRA `(.L_x_6333) ;  /* 0x0000058000008947 */ /* 0x006fea0003800000 */
[----:B------:R-:W1:Y:S01]  /*1090*/  I2F.RP R3, UR8 ;  /* 0x0000000800037d06 */ /* 0x000e620008209400 */
[----:B------:R-:W-:Y:S02]  /*10a0*/  ULEA UR9, UR6, 0xffffffc0, 0x6 ;  /* 0xffffffc006097891 */ /* 0x000fe4000f8e303f */
[----:B------:R-:W-:-:S04]  /*10b0*/  UMOV UR20, URZ ;  /* 0x0000003f00147c82 */ /* 0x000fc80008000000 */
[----:B-----5:R-:W-:-:S05]  /*10c0*/  IMAD.U32 R0, RZ, RZ, UR9 ;  /* 0x00000009ff007e24 */ /* 0x020fca000f8e00ff */
[----:B------:R-:W-:Y:S01]  /*10d0*/  IABS R0, R0 ;  /* 0x0000000000007213 */ /* 0x000fe20000000000 */
[----:B-1----:R-:W1:Y:S03]  /*10e0*/  MUFU.RCP R2, R3 ;  /* 0x0000000300027308 */ /* 0x002e660000001000 */
[----:B------:R-:W2:Y:S08]  /*10f0*/  R2UR UR10, R0 ;  /* 0x00000000000a73c2 */ /* 0x000eb000000e0000 */
[----:B------:R-:W3:Y:S01]  /*1100*/  R2UR UR5, R0 ;  /* 0x00000000000573c2 */ /* 0x000ee200000e0000 */
        /* <DEDUP_REMOVED lines=11> */
[----:B---3--:R-:W-:-:S04]  /*11c0*/  UIMAD UR4, UR8, UR4, UR5 ;  /* 0x00000004080472a4 */ /* 0x008fc8000f8e0205 */
[----:B------:R-:W-:-:S11]  /*11d0*/  UISETP.GT.U32.AND UP0, UPT, UR8, UR4, UPT ;  /* 0x000000040800728c */ /* 0x000fd6000bf04070 */
[----:B------:R-:W-:Y:S02]  /*11e0*/  @!UP0 UIADD3 UR4, UR4, -UR8, URZ ;  /* 0x8000000804048290 */ /* 0x000fe4000fffe03f */
[----:B------:R-:W-:Y:S02]  /*11f0*/  @!UP0 UIADD3 UR24, UR24, 0x1, URZ ;  /* 0x0000000118188890 */ /* 0x000fe4000fffe03f */
[----:B------:R-:W-:Y:S02]  /*1200*/  UISETP.GE.U32.AND UP1, UPT, UR4, UR8, UPT ;  /* 0x000000080400728c */ /* 0x000fe4000bf26070 */
[----:B------:R-:W-:-:S04]  /*1210*/  ULOP3.LUT UR4, UR9, UR10, URZ, 0x3c, !UPT ;  /* 0x0000000a09047292 */ /* 0x000fc8000f8e3c3f */
[----:B------:R-:W-:Y:S01]  /*1220*/  UISETP.GE.AND UP0, UPT, UR4, URZ, UPT ;  /* 0x0000003f0400728c */ /* 0x000fe2000bf06270 */
[----:B------:R-:W-:Y:S01]  /*1230*/  IABS R4, c[0x0][0x1c8] ;  /* 0x0000720000047a13 */ /* 0x000fe20000000000 */
[----:B------:R-:W1:Y:S01]  /*1240*/  S2R R0, SR_CTAID.Z ;  /* 0x0000000000007919 */ /* 0x000e620000002700 */
[----:B------:R-:W-:Y:S02]  /*1250*/  ULDC UR25, c[0x0][0x1c8] ;  /* 0x0000720000197ab9 */ /* 0x000fe40000000800 */
[----:B------:R-:W-:Y:S02]  /*1260*/  @UP1 UIADD3 UR24, UR24, 0x1, URZ ;  /* 0x0000000118181890 */ /* 0x000fe4000fffe03f */
[----:B------:R-:W-:Y:S02]  /*1270*/  UISETP.NE.AND UP1, UPT, URZ, UR10, UPT ;  /* 0x0000000a3f00728c */ /* 0x000fe4000bf25270 */
[----:B------:R-:W-:Y:S02]  /*1280*/  ULDC.64 UR4, c[0x0][0x180] ;  /* 0x0000600000047ab9 */ /* 0x000fe40000000a00 */
[----:B------:R-:W-:-:S07]  /*1290*/  @!UP0 UIADD3 UR24, -UR24, URZ, URZ ;  /* 0x0000003f18188290 */ /* 0x000fce000fffe13f */
[----:B------:R-:W-:-:S06]  /*12a0*/  @!UP1 ULOP3.LUT UR24, URZ, UR10, URZ, 0x33, !UPT ;  /* 0x0000000a3f189292 */ /* 0x000fcc000f8e333f */
[----:B------:R-:W-:-:S04]  /*12b0*/  IMAD.U32 R3, RZ, RZ, UR24 ;  /* 0x00000018ff037e24 */ /* 0x000fc8000f8e00ff */
[----:B------:R-:W-:-:S05]  /*12c0*/  IMAD.WIDE R10, R3, 0x4, R236 ;  /* 0x00000004030a7825 */ /* 0x000fca00078e02ec */
[----:B------:R2:W3:Y:S01]  /*12d0*/  LDG.E R2, [R10.64] ;  /* 0x000000100a027981 */ /* 0x0004e2000c1e1900 */
[----:B------:R-:W4:Y:S01]  /*12e0*/  I2F.RP R5, R4 ;  /* 0x0000000400057306 */ /* 0x000f220000209400 */
[----:B-1----:R-:W-:Y:S01]  /*12f0*/  IABS R0, R0 ;  /* 0x0000000000007213 */ /* 0x002fe20000000000 */
[----:B------:R-:W-:Y:S02]  /*1300*/  ULOP3.LUT UR25, UR12, UR25, URZ, 0x3c, !UPT ;  /* 0x000000190c197292 */ /* 0x000fe4000f8e3c3f */
[----:B------:R-:W-:-:S04]  /*1310*/  UIADD3 UR24, -UR24, URZ, URZ ;  /* 0x0000003f18187290 */ /* 0x000fc8000fffe13f */
[----:B------:R-:W-:Y:S01]  /*1320*/  ISETP.LE.AND P0, PT, RZ, UR25, PT ;  /* 0x00000019ff007c0c */ /* 0x000fe2000bf03270 */
[----:B------:R-:W-:-:S04]  /*1330*/  UIMAD UR10, UR24, UR10, UR9 ;  /* 0x0000000a180a72a4 */ /* 0x000fc8000f8e0209 */
[----:B------:R-:W-:Y:S01]  /*1340*/  USHF.R.S32.HI UR9, URZ, 0x1f, UR10 ;  /* 0x0000001f3f097899 */ /* 0x000fe2000801140a */
[----:B----4-:R-:W1:Y:S02]  /*1350*/  MUFU.RCP R8, R5 ;  /* 0x0000000500087308 */ /* 0x010e640000001000 */
[----:B-1----:R-:W-:-:S06]  /*1360*/  IADD3 R8, R8, 0xffffffe, RZ ;  /* 0x0ffffffe08087810 */ /* 0x002fcc0007ffe0ff */
        /* <DEDUP_REMOVED lines=14> */
[----:B------:R-:W-:-:S05]  /*1450*/  IMAD.MOV.U32 R3, RZ, RZ, R5 ;  /* 0x000000ffff037224 */ /* 0x000fca00078e0005 */
[----:B------:R-:W-:Y:S02]  /*1460*/  @!P0 IADD3 R3, -R3, RZ, RZ ;  /* 0x000000ff03038210 */ /* 0x000fe40007ffe1ff */
[----:B------:R-:W-:-:S04]  /*1470*/  @!P1 LOP3.LUT R3, RZ, c[0x0][0x1c8], RZ, 0x33, !PT ;  /* 0x00007200ff039a12 */ /* 0x000fc800078e33ff */
[----:B------:R-:W-:-:S05]  /*1480*/  SHF.R.S32.HI R7, RZ, 0x1f, R3 ;  /* 0x0000001fff077819 */ /* 0x000fca0000011403 */
[----:B------:R-:W-:-:S04]  /*1490*/  IMAD R0, R7, c[0x0][0x1b0], RZ ;  /* 0x00006c0007007a24 */ /* 0x000fc800078e02ff */
[----:B--2---:R-:W-:Y:S01]  /*14a0*/  IMAD R11, R3, c[0x0][0x1b4], R0 ;  /* 0x00006d00030b7a24 */ /* 0x004fe200078e0200 */
        /* <DEDUP_REMOVED lines=22> */
.L_x_6333:
[----:B------:R-:W-:Y:S02]  /*1610*/  UISETP.NE.AND UP0, UPT, UR20, -0x1, UPT ;  /* 0xffffffff1400788c */ /* 0x000fe4000bf05270 */
[----:B------:R-:W-:-:S04]  /*1620*/  ULDC.64 UR4, c[0x0][0x198] ;  /* 0x0000660000047ab9 */ /* 0x000fc80000000a00 */
[----:B------:R-:W-:-:S05]  /*1630*/  PLOP3.LUT P0, PT, PT, PT, UP0, 0x80, 0x0 ;  /* 0x000000000000781c */ /* 0x000fca0003f0f008 */
[----:B------:R-:W-:-:S04]  /*1640*/  @UP0 UIADD3 UR23, UR19, UR20, URZ ;  /* 0x0000001413170290 */ /* 0x000fc8000fffe03f */
[----:B------:R-:W-:-:S04]  /*1650*/  @UP0 UIMAD.WIDE.U32 UR24, UR23, UR4, URZ ;  /* 0x00000004171802a5 */ /* 0x000fc8000f8e003f */
[----:B------:R-:W-:-:S03]  /*1660*/  @UP0 UIMAD UR23, UR23, UR5, UR25 ;  /* 0x00000005171702a4 */ /* 0x000fc6000f8e0219 */
[----:B------:R-:W-:Y:S01]  /*1670*/  @UP0 UMOV UR22, UR24 ;  /* 0x0000001800160c82 */ /* 0x000fe20008000000 */
[----:B------:R-:W-:Y:S05]  /*1680*/  @P0 BRA `(.L_x_6335) ;  /* 0x0000010000000947 */ /* 0x000fea0003800000 */
[----:B-----5:R-:W1:Y:S01]  /*1690*/  R2UR UR10, R0 ;  /* 0x00000000000a73c2 */ /* 0x020e6200000e0000 */
[----:B------:R-:W-:Y:S02]  /*16a0*/  USHF.R.S32.HI UR21, URZ, 0x1f, UR19 ;  /* 0x0000001f3f157899 */ /* 0x000fe40008011413 */
[----:B------:R-:W-:Y:S02]  /*16b0*/  ULDC.64 UR4, c[0x0][0x198] ;  /* 0x0000660000047ab9 */ /* 0x000fe40000000a00 */
[----:B------:R-:W-:Y:S02]  /*16c0*/  UIMAD UR21, UR21, UR4, URZ ;  /* 0x00000004151572a4 */ /* 0x000fe4000f8e023f */
[----:B------:R-:W-:Y:S01]  /*16d0*/  UIMAD.WIDE.U32 UR24, UR19, UR4, URZ ;  /* 0x00000004131872a5 */ /* 0x000fe2000f8e003f */
[----:B------:R-:W2:Y:S01]  /*16e0*/  R2UR UR9, R0 ;  /* 0x00000000000973c2 */ /* 0x000ea200000e0000 */
[----:B------:R-:W-:-:S02]  /*16f0*/  UIMAD UR21, UR19, UR5, UR21 ;  /* 0x00000005131572a4 */ /* 0x000fc4000f8e0215 */
[----:B------:R-:W-:Y:S02]  /*1700*/  ULDC UR4, c[0x0][0x180] ;  /* 0x0000600000047ab9 */ /* 0x000fe40000000800 */
[----:B------:R-:W-:Y:S02]  /*1710*/  ULDC UR5, c[0x0][0x180] ;  /* 0x0000600000057ab9 */ /* 0x000fe40000000800 */
[----:B------:R-:W-:Y:S02]  /*1720*/  UIADD3 UR25, UR25, UR21, URZ ;  /* 0x0000001519197290 */ /* 0x000fe4000fffe03f */
[----:B-1----:R-:W-:-:S04]  /*1730*/  USHF.R.S32.HI UR22, URZ, 0x1f, UR10 ;  /* 0x0000001f3f167899 */ /* 0x002fc8000801140a */
[----:B------:R-:W-:-:S03]  /*1740*/  UIMAD UR22, UR22, UR5, URZ ;  /* 0x00000005161672a4 */ /* 0x000fc6000f8e023f */
[----:B------:R-:W-:Y:S02]  /*1750*/  ULDC UR5, c[0x0][0x184] ;  /* 0x0000610000057ab9 */ /* 0x000fe40000000800 */
[----:B------:R-:W-:Y:S02]  /*1760*/  UIMAD UR5, UR10, UR5, UR22 ;  /* 0x000000050a0572a4 */ /* 0x000fe4000f8e0216 */
[----:B--2---:R-:W-:-:S04]  /*1770*/  UIMAD.WIDE.U32 UR22, UR9, UR4, UR24 ;  /* 0x00000004091672a5 */ /* 0x004fc8000f8e0018 */
[----:B------:R-:W-:Y:S02]  /*1780*/  UIADD3 UR23, UR23, UR5, URZ ;  /* 0x0000000517177290 */ /* 0x000fe4000fffe03f */
.L_x_6335:
[----:B------:R-:W-:Y:S01]  /*1790*/  IABS R4, c[0x0][0x1c8] ;  /* 0x0000720000047a13 */ /* 0x000fe20000000000 */
[----:B------:R-:W1:Y:S01]  /*17a0*/  S2R R2, SR_CTAID.Z ;  /* 0x0000000000027919 */ /* 0x000e620000002700 */
[----:B------:R-:W-:Y:S01]  /*17b0*/  IMAD.MOV.U32 R8, RZ, RZ, RZ ;  /* 0x000000ffff087224 */ /* 0x000fe200078e00ff */
[----:B------:R-:W-:Y:S01]  /*17c0*/  ULDC UR4, c[0x0][0x1c8] ;  /* 0x0000720000047ab9 */ /* 0x000fe20000000800 */
[----:B------:R-:W2:Y:S01]  /*17d0*/  I2F.RP R7, R4 ;  /* 0x0000000400077306 */ /* 0x000ea20000209400 */
[----:B------:R-:W-:Y:S02]  /*17e0*/  ULOP3.LUT UR4, UR12, UR4, URZ, 0x3c, !UPT ;  /* 0x000000040c047292 */ /* 0x000fe4000f8e3c3f */
[----:B------:R-:W-:Y:S02]  /*17f0*/  ULEA UR10, UR6, 0xffffffc0, 0x6 ;  /* 0xffffffc0060a7891 */ /* 0x000fe4000f8e303f */
[----:B------:R-:W-:Y:S02]  /*1800*/  @UP0 UIADD3 UR20, UR19, UR20, URZ ;  /* 0x0000001413140290 */ /* 0x000fe4000fffe03f */
[----:B------:R-:W-:Y:S01]  /*1810*/  ISETP.LE.AND P2, PT, RZ, UR4, PT ;  /* 0x00000004ff007c0c */ /* 0x000fe2000bf43270 */
[----:B------:R-:W-:-:S02]  /*1820*/  USHF.R.S32.HI UR9, URZ, 0x1f, UR10 ;  /* 0x0000001f3f097899 */ /* 0x000fc4000801140a */
[----:B------:R-:W-:Y:S02]  /*1830*/  ULDC.64 UR4, c[0x0][0x198] ;  /* 0x0000660000047ab9 */ /* 0x000fe40000000a00 */
[----:B------:R-:W-:Y:S02]  /*1840*/  UIMAD UR21, UR9, UR4, URZ ;  /* 0x00000004091572a4 */ /* 0x000fe4000f8e023f */
[----:B------:R-:W-:Y:S01]  /*1850*/  UIMAD.WIDE.U32 UR22, UR10, UR4, UR22 ;  /* 0x000000040a1672a5 */ /* 0x000fe2000f8e0016 */
[----:B--2---:R-:W2:Y:S01]  /*1860*/  MUFU.RCP R9, R7 ;  /* 0x0000000700097308 */ /* 0x004ea20000001000 */
[----:B------:R-:W-:Y:S01]  /*1870*/  UIMAD UR4, UR10, UR5, UR21 ;  /* 0x000000050a0472a4 */ /* 0x000fe2000f8e0215 */
[----:B-1----:R-:W-:-:S03]  /*1880*/  IABS R2, R2 ;  /* 0x0000000200027213 */ /* 0x002fc60000000000 */
[----:B------:R-:W-:Y:S01]  /*1890*/  UIADD3 UR4, UR23, UR4, URZ ;  /* 0x0000000417047290 */ /* 0x000fe2000fffe03f */
[----:B------:R-:W-:Y:S02]  /*18a0*/  MOV R5, R2 ;  /* 0x0000000200057202 */ /* 0x000fe40000000f00 */
[----:B--2---:R-:W-:-:S06]  /*18b0*/  IADD3 R9, R9, 0xffffffe, RZ ;  /* 0x0ffffffe09097810 */ /* 0x004fcc0007ffe0ff */
[----:B------:R-:W1:Y:S02]  /*18c0*/  F2I.FTZ.U32.TRUNC.NTZ R9, R9 ;  /* 0x0000000900097305 */ /* 0x000e64000021f000 */
[----:B-1----:R-:W-:-:S04]  /*18d0*/  IMAD.MOV R3, RZ, RZ, -R9 ;  /* 0x000000ffff037224 */ /* 0x002fc800078e0a09 */
[----:B------:R-:W-:-:S04]  /*18e0*/  IMAD R3, R3, R4, RZ ;  /* 0x0000000403037224 */ /* 0x000fc800078e02ff */
[----:B------:R-:W-:-:S06]  /*18f0*/  IMAD.HI.U32 R8, R9, R3, R8 ;  /* 0x0000000309087227 */ /* 0x000fcc00078e0008 */
[----:B------:R-:W-:-:S04]  /*1900*/  IMAD.HI.U32 R2, R8, R5, RZ ;  /* 0x0000000508027227 */ /* 0x000fc800078e00ff */
[----:B------:R-:W-:-:S04]  /*1910*/  IMAD.MOV R3, RZ, RZ, -R2 ;  /* 0x000000ffff037224 */ /* 0x000fc800078e0a02 */
[C---:B------:R-:W-:Y:S01]  /*1920*/  IMAD R3, R4.reuse, R3, R5 ;  /* 0x0000000304037224 */ /* 0x040fe200078e0205 */
[----:B------:R-:W-:Y:S01]  /*1930*/  MOV R5, UR23 ;  /* 0x0000001700057c02 */ /* 0x000fe20008000f00 */
[----:B------:R-:W-:Y:S01]  /*1940*/  IMAD.U32 R5, RZ, RZ, UR4 ;  /* 0x00000004ff057e24 */ /* 0x000fe2000f8e00ff */
[----:B------:R-:W-:Y:S02]  /*1950*/  ULDC.64 UR4, c[0x0][0x1a0] ;  /* 0x0000680000047ab9 */ /* 0x000fe40000000a00 */
[----:B------:R-:W-:-:S13]  /*1960*/  ISETP.GT.U32.AND P1, PT, R4, R3, PT ;  /* 0x000000030400720c */ /* 0x000fda0003f24070 */
[-C--:B------:R-:W-:Y:S02]  /*1970*/  @!P1 IADD3 R3, R3, -R4.reuse, RZ ;  /* 0x8000000403039210 */ /* 0x080fe40007ffe0ff */
[----:B------:R-:W-:Y:S02]  /*1980*/  @!P1 IADD3 R2, R2, 0x1, RZ ;  /* 0x0000000102029810 */ /* 0x000fe40007ffe0ff */
[----:B------:R-:W-:Y:S01]  /*1990*/  ISETP.GE.U32.AND P3, PT, R3, R4, PT ;  /* 0x000000040300720c */ /* 0x000fe20003f66070 */
[----:B------:R-:W-:Y:S01]  /*19a0*/  IMAD.U32 R4, RZ, RZ, UR22 ;  /* 0x00000016ff047e24 */ /* 0x000fe2000f8e00ff */
[----:B------:R-:W-:Y:S01]  /*19b0*/  ISETP.NE.AND P1, PT, RZ, c[0x0][0x1c8], PT ;  /* 0x00007200ff007a0c */ /* 0x000fe20003f25270 */
[----:B------:R-:W-:-:S04]  /*19c0*/  @UP0 UIMAD.WIDE.U32 UR22, UR20, UR4, URZ ;  /* 0x00000004141602a5 */ /* 0x000fc8000f8e003f */
[----:B------:R-:W-:-:S06]  /*19d0*/  @UP0 UIMAD UR20, UR20, UR5, UR23 ;  /* 0x00000005141402a4 */ /* 0x000fcc000f8e0217 */
[----:B------:R-:W-:-:S05]  /*19e0*/  @P3 IADD3 R2, R2, 0x1, RZ ;  /* 0x0000000102023810 */ /* 0x000fca0007ffe0ff */
[----:B------:R-:W-:-:S05]  /*19f0*/  IMAD.MOV.U32 R3, RZ, RZ, R2 ;  /* 0x000000ffff037224 */ /* 0x000fca00078e0002 */
        /* <DEDUP_REMOVED lines=17> */
[----:B------:R-:W-:-:S03]  /*1b10*/  UIADD3 UR23, UR25, UR22, URZ ;  /* 0x0000001619177290 */ /* 0x000fc6000fffe03f */
[----:B------:R-:W-:Y:S02]  /*1b20*/  UMOV UR22, UR24 ;  /* 0x0000001800167c82 */ /* 0x000fe40008000000 */
[----:B-1----:R-:W-:-:S04]  /*1b30*/  USHF.R.S32.HI UR19, URZ, 0x1f, UR21 ;  /* 0x0000001f3f137899 */ /* 0x002fc80008011415 */
[----:B------:R-:W-:-:S03]  /*1b40*/  UIMAD UR19, UR19, UR5, URZ ;  /* 0x00000005131372a4 */ /* 0x000fc6000f8e023f */
[----:B------:R-:W-:Y:S02]  /*1b50*/  ULDC UR5, c[0x0][0x18c] ;  /* 0x0000630000057ab9 */ /* 0x000fe40000000800 */
[----:B------:R-:W-:Y:S02]  /*1b60*/  UIMAD UR5, UR21, UR5, UR19 ;  /* 0x00000005150572a4 */ /* 0x000fe4000f8e0213 */
[----:B--2---:R-:W-:-:S04]  /*1b70*/  UIMAD.WIDE.U32 UR22, UR20, UR4, UR22 ;  /* 0x00000004141672a5 */ /* 0x004fc8000f8e0016 */
[----:B------:R-:W-:Y:S02]  /*1b80*/  UIADD3 UR20, UR23, UR5, URZ ;  /* 0x0000000517147290 */ /* 0x000fe4000fffe03f */
.L_x_6334:
[----:B------:R-:W-:Y:S01]  /*1b90*/  UISETP.NE.AND UP0, UPT, UR11, -0x1, UPT ;  /* 0xffffffff0b00788c */ /* 0x000fe2000bf05270 */
[----:B------:R-:W-:Y:S01]  /*1ba0*/  SHF.R.S32.HI R9, RZ, 0x1f, R6 ;  /* 0x0000001fff097819 */ /* 0x000fe20000011406 */
[----:B------:R-:W-:Y:S01]  /*1bb0*/  ULDC.64 UR4, c[0x0][0x190] ;  /* 0x0000640000047ab9 */ /* 0x000fe20000000a00 */
[----:B------:R-:W1:Y:S01]  /*1bc0*/  S2R R31, SR_CTAID.X ;  /* 0x00000000001f7919 */ /* 0x000e620000002500 */
[----:B------:R-:W-:Y:S01]  /*1bd0*/  USHF.R.S32.HI UR21, URZ, 0x1f, UR12 ;  /* 0x0000001f3f157899 */ /* 0x000fe2000801140c */
[CC--:B------:R-:W-:Y:S01]  /*1be0*/  LEA.HI R5, R9.reuse, R6.reuse, RZ, 0x3 ;  /* 0x0000000609057211 */ /* 0x0c0fe200078f18ff */
[----:B------:R-:W-:Y:S01]  /*1bf0*/  IMAD.SHL.U32 R241, R6, 0x2, RZ ;  /* 0x0000000206f17824 */ /* 0x000fe200078e00ff */
[----:B------:R-:W2:Y:S01]  /*1c00*/  S2R R28, SR_CTAID.Z ;  /* 0x00000000001c7919 */ /* 0x000ea20000002700 */
[-C--:B------:R-:W-:Y:S02]  /*1c10*/  LEA.HI R14, R9, R6.reuse, RZ, 0x6 ;  /* 0x00000006090e7211 */ /* 0x080fe400078f30ff */
[----:B------:R-:W-:Y:S01]  /*1c20*/  SHF.R.S32.HI R12, RZ, 0x3, R5 ;  /* 0x00000003ff0c7819 */ /* 0x000fe20000011405 */
[----:B------:R-:W-:Y:S01]  /*1c30*/  @UP0 UIMAD.WIDE.U32 UR24, UR11, UR4, URZ ;  /* 0x000000040b1802a5 */ /* 0x000fe2000f8e003f */
[----:B------:R-:W-:Y:S01]  /*1c40*/  LOP3.LUT R5, R5, 0xfffffff8, RZ, 0xc0, !PT ;  /* 0xfffffff805057812 */ /* 0x000fe200078ec0ff */
[----:B------:R-:W-:Y:S01]  /*1c50*/  @!UP0 USHF.R.S32.HI UR23, URZ, 0x1f, UR18 ;  /* 0x0000001f3f178899 */ /* 0x000fe20008011412 */
[----:B------:R-:W-:Y:S01]  /*1c60*/  IADD3 R2, R12, 0x10, RZ ;  /* 0x000000100c027810 */ /* 0x000fe20007ffe0ff */
[----:B------:R-:W-:Y:S01]  /*1c70*/  @UP0 UIMAD UR19, UR11, UR5, UR25 ;  /* 0x000000050b1302a4 */ /* 0x000fe2000f8e0219 */
[----:B------:R-:W-:Y:S01]  /*1c80*/  SHF.R.S32.HI R13, RZ, 0x1f, R12 ;  /* 0x0000001fff0d7819 */ /* 0x000fe2000001140c */
[----:B-----5:R-:W-:Y:S01]  /*1c90*/  IMAD.IADD R0, R6, 0x1, -R5 ;  /* 0x0000000106007824 */ /* 0x020fe200078e0a05 */
[----:B------:R-:W-:Y:S01]  /*1ca0*/  ULDC.64 UR4, c[0x0][0x178] ;  /* 0x00005e0000047ab9 */ /* 0x000fe20000000a00 */
[----:B------:R-:W-:Y:S01]  /*1cb0*/  IADD3 R5, R12, 0x20, RZ ;  /* 0x000000200c057810 */ /* 0x000fe20007ffe0ff */
[----:B------:R-:W-:Y:S01]  /*1cc0*/  @!UP0 UIMAD UR23, UR23, UR4, URZ ;  /* 0x00000004171782a4 */ /* 0x000fe2000f8e023f */
[----:B------:R-:W-:Y:S01]  /*1cd0*/  IMAD.SHL.U32 R10, R0, 0x8, RZ ;  /* 0x00000008000a7824 */ /* 0x000fe200078e00ff */
[----:B------:R-:W-:Y:S01]  /*1ce0*/  @!UP0 UIMAD.WIDE.U32 UR26, UR18, UR4, URZ ;  /* 0x00000004121a82a5 */ /* 0x000fe2000f8e003f */
[C---:B------:R-:W-:Y:S01]  /*1cf0*/  IADD3 R4, R12.reuse, 0x30, RZ ;  /* 0x000000300c047810 */ /* 0x040fe20007ffe0ff */
[----:B------:R-:W-:Y:S01]  /*1d00*/  @!UP0 UIMAD UR23, UR18, UR5, UR23 ;  /* 0x00000005121782a4 */ /* 0x000fe2000f8e0217 */
[----:B------:R-:W-:Y:S01]  /*1d10*/  IMAD.SHL.U32 R235, R12, 0x40, RZ ;  /* 0x000000400ceb7824 */ /* 0x000fe200078e00ff */
[----:B------:R-:W-:Y:S01]  /*1d20*/  UIADD3 UR18, -UR13, UR15, URZ ;  /* 0x0000000f0d127290 */ /* 0x000fe2000fffe13f */
[----:B------:R-:W-:Y:S01]  /*1d30*/  SHF.R.S32.HI R8, RZ, 0x1f, R10 ;  /* 0x0000001fff087819 */ /* 0x000fe2000001140a */
[----:B------:R-:W-:Y:S01]  /*1d40*/  @!UP0 UIADD3 UR19, UR27, UR23, URZ ;  /* 0x000000171b138290 */ /* 0x000fe2000fffe03f */
[----:B-1----:R-:W-:Y:S01]  /*1d50*/  IMAD.WIDE R30, R31, 0x40, R12 ;  /* 0x000000401f1e7825 */ /* 0x002fe200078e020c */
[----:B------:R-:W-:Y:S01]  /*1d60*/  @!UP0 UMOV UR24, UR26 ;  /* 0x0000001a00188c82 */ /* 0x000fe20008000000 */
[----:B------:R-:W-:Y:S01]  /*1d70*/  LOP3.LUT R235, R235, 0x1c0, RZ, 0xc0, !PT ;  /* 0x000001c0ebeb7812 */ /* 0x000fe200078ec0ff */
[----:B------:R-:W-:Y:S01]  /*1d80*/  ULDC.64 UR4, c[0x0][0x1a8] ;  /* 0x00006a0000047ab9 */ /* 0x000fe20000000a00 */
[----:B------:R-:W-:Y:S01]  /*1d90*/  ISETP.GE.AND P2, PT, R5, UR18, PT ;  /* 0x0000001205007c0c */ /* 0x000fe2000bf46270 */
[----:B------:R-:W-:Y:S01]  /*1da0*/  UIMAD UR4, UR21, UR4, URZ ;  /* 0x00000004150472a4 */ /* 0x000fe2000f8e023f */
[----:B------:R-:W-:Y:S01]  /*1db0*/  IADD3 R20, P1, R10, UR24, RZ ;  /* 0x000000180a147c10 */ /* 0x000fe2000ff3e0ff */
[----:B------:R-:W-:Y:S01]  /*1dc0*/  IMAD.SHL.U32 R14, R14, 0x8, RZ ;  /* 0x000000080e0e7824 */ /* 0x000fe200078e00ff */
[----:B------:R-:W-:Y:S01]  /*1dd0*/  ISETP.GE.AND P6, PT, R2, UR18, PT ;  /* 0x0000001202007c0c */ /* 0x000fe2000bfc6270 */
[----:B------:R-:W-:Y:S01]  /*1de0*/  UIMAD UR4, UR12, UR5, UR4 ;  /* 0x000000050c0472a4 */ /* 0x000fe2000f8e0204 */
[----:B------:R-:W-:Y:S01]  /*1df0*/  IADD3.X R21, R8, UR19, RZ, P1, !PT ;  /* 0x0000001308157c10 */ /* 0x000fe20008ffe4ff */
[----:B------:R-:W-:Y:S01]  /*1e00*/  UIADD3 UR19, UR6, -0x1, URZ ;  /* 0xffffffff06137890 */ /* 0x000fe2000fffe03f */
[----:B------:R-:W-:Y:S01]  /*1e10*/  ISETP.GE.AND P5, PT, R4, UR18, PT ;  /* 0x0000001204007c0c */ /* 0x000fe2000bfa6270 */
[----:B------:R-:W-:Y:S01]  /*1e20*/  ULDC UR12, c[0x0][0x198] ;  /* 0x00006600000c7ab9 */ /* 0x000fe20000000800 */
[----:B------:R-:W-:Y:S01]  /*1e30*/  ISETP.GE.AND P0, PT, R12, UR18, PT ;  /* 0x000000120c007c0c */ /* 0x000fe2000bf06270 */
[----:B--2---:R-:W-:Y:S01]  /*1e40*/  IMAD.WIDE.U32 R28, R28, c[0x0][0x1a8], R20 ;  /* 0x00006a001c1c7a25 */ /* 0x004fe200078e0014 */
[----:B------:R-:W-:Y:S01]  /*1e50*/  LOP3.LUT R16, R235, 0x38, R10, 0xf8, !PT ;  /* 0x00000038eb107812 */ /* 0x000fe200078ef80a */
[----:B------:R-:W-:Y:S01]  /*1e60*/  USHF.L.U32 UR5, UR19, 0x6, URZ ;  /* 0x0000000613057899 */ /* 0x000fe2000800063f */
[C---:B------:R-:W-:Y:S01]  /*1e70*/  @!P2 IADD3 R20, P3, R30.reuse, 0x20, RZ ;  /* 0x000000201e14a810 */ /* 0x040fe20007f7e0ff */
[--C-:B------:R-:W-:Y:S01]  /*1e80*/  @!P2 IMAD.MOV.U32 R24, RZ, RZ, R28.reuse ;  /* 0x000000ffff18a224 */ /* 0x100fe200078e001c */
[----:B------:R-:W-:Y:S01]  /*1e90*/  SHF.R.U32.HI R235, RZ, 0x3, R235 ;  /* 0x00000003ffeb7819 */ /* 0x000fe200000116eb */
[--C-:B------:R-:W-:Y:S01]  /*1ea0*/  @!P6 IMAD.MOV.U32 R26, RZ, RZ, R28.reuse ;  /* 0x000000ffff1ae224 */ /* 0x100fe200078e001c */
[----:B------:R-:W-:Y:S01]  /*1eb0*/  IADD3 R29, R29, UR4, RZ ;  /* 0x000000041d1d7c10 */ /* 0x000fe2000fffe0ff */
[----:B------:R-:W-:Y:S01]  /*1ec0*/  @!P2 IMAD.X R15, RZ, RZ, R31, P3 ;  /* 0x000000ffff0fa224 */ /* 0x000fe200018e061f */
[----:B------:R-:W-:Y:S01]  /*1ed0*/  @!P6 IADD3 R19, P4, R30, 0x10, RZ ;  /* 0x000000101e13e810 */ /* 0x000fe20007f9e0ff */
[----:B------:R-:W-:Y:S01]  /*1ee0*/  @!P5 IMAD.MOV.U32 R22, RZ, RZ, R28 ;  /* 0x000000ffff16d224 */ /* 0x000fe200078e001c */
[----:B------:R-:W-:Y:S01]  /*1ef0*/  LOP3.LUT R235, R16, R235, RZ, 0x3c, !PT ;  /* 0x000000eb10eb7212 */ /* 0x000fe200078e3cff */
[----:B------:R-:W-:Y:S01]  /*1f00*/  @!P2 IMAD.MOV.U32 R25, RZ, RZ, R29 ;  /* 0x000000ffff19a224 */ /* 0x000fe200078e001d */
[----:B------:R-:W-:Y:S01]  /*1f10*/  @!P5 IADD3 R21, P1, R30, 0x30, RZ ;  /* 0x000000301e15d810 */ /* 0x000fe20007f3e0ff */
[----:B------:R-:W-:Y:S01]  /*1f20*/  @!P2 IMAD R15, R15, c[0x0][0x190], RZ ;  /* 0x000064000f0faa24 */ /* 0x000fe200078e02ff */
[----:B------:R-:W-:Y:S01]  /*1f30*/  LOP3.LUT R235, R235, 0xfffffe00, R14, 0xf8, !PT ;  /* 0xfffffe00ebeb7812 */ /* 0x000fe200078ef80e */
[--C-:B------:R-:W-:Y:S01]  /*1f40*/  @!P6 IMAD.X R16, RZ, RZ, R31.reuse, P4 ;  /* 0x000000ffff10e224 */ /* 0x100fe200020e061f */
[----:B------:R-:W-:Y:S01]  /*1f50*/  UIADD3 UR4, -UR5, UR14, URZ ;  /* 0x0000000e05047290 */ /* 0x000fe2000fffe13f */
[----:B------:R-:W-:Y:S01]  /*1f60*/  @!P0 IMAD R17, R31, c[0x0][0x190], RZ ;  /* 0x000064001f118a24 */ /* 0x000fe200078e02ff */
[----:B------:R-:W-:Y:S01]  /*1f70*/  LEA.HI R84, R9, R6, RZ, 0x5 ;  /* 0x0000000609547211 */ /* 0x000fe200078f28ff */
[----:B------:R-:W-:Y:S01]  /*1f80*/  @!P5 IMAD.X R14, RZ, RZ, R31, P1 ;  /* 0x000000ffff0ed224 */ /* 0x000fe200008e061f */
[----:B------:R-:W-:Y:S01]  /*1f90*/  LOP3.LUT R241, R241, 0x6, RZ, 0xc0, !PT ;  /* 0x00000006f1f17812 */ /* 0x000fe200078ec0ff */
[C---:B------:R-:W-:Y:S01]  /*1fa0*/  @!P2 IMAD R15, R20.reuse, c[0x0][0x194], R15 ;  /* 0x00006500140faa24 */ /* 0x040fe200078e020f */
[----:B------:R-:W-:Y:S01]  /*1fb0*/  SHF.R.S32.HI R85, RZ, 0x5, R84 ;  /* 0x00000005ff557819 */ /* 0x000fe20000011454 */
[----:B------:R-:W-:-:S04]  /*1fc0*/  @!P2 IMAD.WIDE.U32 R24, R20, c[0x0][0x190], R24 ;  /* 0x000064001418aa25 */ /* 0x000fc800078e0018 */
[--C-:B------:R-:W-:Y:S01]  /*1fd0*/  @!P6 IMAD.MOV.U32 R27, RZ, RZ, R29.reuse ;  /* 0x000000ffff1be224 */ /* 0x100fe200078e001d */
[----:B------:R-:W-:Y:S01]  /*1fe0*/  @!P2 LEA R20, P1, R24, c[0x0][0x160], 0x1 ;  /* 0x000058001814aa11 */ /* 0x000fe200078208ff */
[----:B------:R-:W-:Y:S02]  /*1ff0*/  @!P6 IMAD R16, R16, c[0x0][0x190], RZ ;  /* 0x000064001010ea24 */ /* 0x000fe400078e02ff */
[----:B------:R-:W-:Y:S02]  /*2000*/  @!P5 IMAD.MOV.U32 R23, RZ, RZ, R29 ;  /* 0x000000ffff17d224 */ /* 0x000fe400078e001d */
[C---:B------:R-:W-:Y:S02]  /*2010*/  @!P0 IMAD R17, R30.reuse, c[0x0][0x194], R17 ;  /* 0x000065001e118a24 */ /* 0x040fe400078e0211 */
[----:B------:R-:W-:-:S04]  /*2020*/  @!P0 IMAD.WIDE.U32 R28, R30, c[0x0][0x190], R28 ;  /* 0x000064001e1c8a25 */ /* 0x000fc800078e001c */
[----:B------:R-:W-:Y:S01]  /*2030*/  @!P5 IMAD R14, R14, c[0x0][0x190], RZ ;  /* 0x000064000e0eda24 */ /* 0x000fe200078e02ff */
[----:B------:R-:W-:Y:S01]  /*2040*/  @!P0 LEA R30, P4, R28, c[0x0][0x160], 0x1 ;  /* 0x000058001c1e8a11 */ /* 0x000fe200078808ff */
[----:B------:R-:W-:Y:S02]  /*2050*/  @!P2 IMAD.IADD R15, R25, 0x1, R15 ;  /* 0x00000001190fa824 */ /* 0x000fe400078e020f */
[C---:B------:R-:W-:Y:S02]  /*2060*/  @!P6 IMAD R16, R19.reuse, c[0x0][0x194], R16 ;  /* 0x000065001310ea24 */ /* 0x040fe400078e0210 */
[----:B------:R-:W-:-:S04]  /*2070*/  @!P6 IMAD.WIDE.U32 R26, R19, c[0x0][0x190], R26 ;  /* 0x00006400131aea25 */ /* 0x000fc800078e001a */
[C---:B------:R-:W-:Y:S02]  /*2080*/  @!P5 IMAD R14, R21.reuse, c[0x0][0x194], R14 ;  /* 0x00006500150eda24 */ /* 0x040fe400078e020e */
[----:B------:R-:W-:Y:S01]  /*2090*/  @!P5 IMAD.WIDE.U32 R22, R21, c[0x0][0x190], R22 ;  /* 0x000064001516da25 */ /* 0x000fe200078e0016 */
[----:B------:R-:W-:Y:S02]  /*20a0*/  @!P2 LEA.HI.X R21, R24, c[0x0][0x164], R15, 0x1, P1 ;  /* 0x000059001815aa11 */ /* 0x000fe400008f0c0f */
[----:B------:R-:W-:Y:S01]  /*20b0*/  IADD3 R18, P1, R10, R18, RZ ;  /* 0x000000120a127210 */ /* 0x000fe20007f3e0ff */
[----:B------:R-:W-:Y:S02]  /*20c0*/  @!P0 IMAD.IADD R17, R29, 0x1, R17 ;  /* 0x000000011d118824 */ /* 0x000fe400078e0211 */
[----:B------:R-:W-:Y:S01]  /*20d0*/  @!P6 IMAD.IADD R19, R27, 0x1, R16 ;  /* 0x000000011b13e824 */ /* 0x000fe200078e0210 */
[----:B------:R-:W-:Y:S01]  /*20e0*/  @!P6 LEA R16, P3, R26, c[0x0][0x160], 0x1 ;  /* 0x000058001a10ea11 */ /* 0x000fe200078608ff */
[----:B------:R-:W-:Y:S01]  /*20f0*/  IMAD.SHL.U32 R235, R235, 0x2, RZ ;  /* 0x00000002ebeb7824 */ /* 0x000fe200078e00ff */
[----:B------:R-:W-:Y:S01]  /*2100*/  @!P0 LEA.HI.X R31, R28, c[0x0][0x164], R17, 0x1, P4 ;  /* 0x000059001c1f8a11 */ /* 0x000fe200020f0c11 */
[----:B------:R-:W-:Y:S01]  /*2110*/  IMAD R15, R13, c[0x0][0x198], RZ ;  /* 0x000066000d0f7a24 */ /* 0x000fe200078e02ff */
[----:B------:R-:W-:Y:S01]  /*2120*/  @!P6 LEA.HI.X R17, R26, c[0x0][0x164], R19, 0x1, P3 ;  /* 0x000059001a11ea11 */ /* 0x000fe200018f0c13 */
[----:B------:R-:W-:Y:S01]  /*2130*/  IMAD.X R19, R8, 0x1, R11, P1 ;  /* 0x0000000108137824 */ /* 0x000fe200008e060b */
[----:B------:R-:W-:Y:S01]  /*2140*/  ISETP.GE.AND P1, PT, R12, UR4, PT ;  /* 0x000000040c007c0c */ /* 0x000fe2000bf26270 */
[----:B------:R-:W-:Y:S01]  /*2150*/  @!PT LDS RZ, [RZ] ;  /* 0x00000000fffff984 */ /* 0x000fe20000000800 */
[----:B------:R-:W-:Y:S01]  /*2160*/  @!PT LDS RZ, [RZ] ;  /* 0x00000000fffff984 */ /* 0x000fe20000000800 */
[----:B------:R-:W-:Y:S01]  /*2170*/  @!PT LDS RZ, [RZ] ;  /* 0x00000000fffff984 */ /* 0x000fe20000000800 */
[----:B------:R1:W-:Y:S01]  /*2180*/  @!P0 LDGSTS.E.BYPASS.LTC128B.128 [R235], [R30.64] ;  /* 0x000000001eeb8fae */ /* 0x0003e2000b901d50 */
[----:B------:R-:W-:Y:S01]  /*2190*/  ISETP.GE.AND P4, PT, R2, UR4, PT ;  /* 0x0000000402007c0c */ /* 0x000fe2000bf86270 */
[----:B------:R-:W-:Y:S01]  /*21a0*/  IMAD.WIDE.U32 R18, R12, c[0x0][0x198], R18 ;  /* 0x000066000c127a25 */ /* 0x000fe200078e0012 */
[----:B------:R-:W-:Y:S01]  /*21b0*/  ISETP.GE.AND P3, PT, R2, UR4, PT ;  /* 0x0000000402007c0c */ /* 0x000fe2000bf66270 */
[----:B------:R1:W-:Y:S02]  /*21c0*/  @!P0 LDGSTS.E.BYPASS.LTC128B.128 [R235+0x2000], [R30.64+0x80] ;  /* 0x020000801eeb8fae */ /* 0x0003e4000b901d50 */
[----:B------:R-:W-:-:S02]  /*21d0*/  @!P5 IMAD.IADD R11, R23, 0x1, R14 ;  /* 0x00000001170bd824 */ /* 0x000fc400078e020e */
[----:B------:R1:W-:Y:S01]  /*21e0*/  @!P0 LDGSTS.E.BYPASS.LTC128B.128 [R235+0x4000], [R30.64+0x100] ;  /* 0x040001001eeb8fae */ /* 0x0003e2000b901d50 */
[----:B------:R-:W-:Y:S02]  /*21f0*/  IMAD R15, R12, c[0x0][0x19c], R15 ;  /* 0x000067000c0f7a24 */ /* 0x000fe400078e020f */
[----:B------:R-:W-:Y:S01]  /*2200*/  IMAD.MOV.U32 R2, RZ, RZ, R18 ;  /* 0x000000ffff027224 */ /* 0x000fe200078e0012 */
[----:B------:R1:W-:Y:S01]  /*2210*/  @!P0 LDGSTS.E.BYPASS.LTC128B.128 [R235+0x6000], [R30.64+0x180] ;  /* 0x060001801eeb8fae */ /* 0x0003e2000b901d50 */
[C---:B------:R-:W-:Y:S01]  /*2220*/  @!P5 LEA R24, P0, R22.reuse, c[0x0][0x160], 0x1 ;  /* 0x000058001618da11 */ /* 0x040fe200078008ff */
[----:B------:R-:W-:Y:S01]  /*2230*/  IMAD.IADD R165, R19, 0x1, R15 ;  /* 0x0000000113a57824 */ /* 0x000fe200078e020f */
[----:B------:R-:W-:Y:S01]  /*2240*/  LEA.HI R18, R9, R6, RZ, 0x4 ;  /* 0x0000000609127211 */ /* 0x000fe200078f20ff */
[----:B------:R2:W-:Y:S01]  /*2250*/  @!P6 LDGSTS.E.BYPASS.LTC128B.128 [R235+0x800], [R16.64] ;  /* 0x0080000010ebefae */ /* 0x0005e2000b901d50 */
[----:B------:R-:W-:Y:S01]  /*2260*/  @!P5 LEA.HI.X R25, R22, c[0x0][0x164], R11, 0x1, P0 ;  /* 0x000059001619da11 */ /* 0x000fe200000f0c0b */
[----:B------:R-:W-:Y:S01]  /*2270*/  IMAD.U32 R19, RZ, RZ, UR12 ;  /* 0x0000000cff137e24 */ /* 0x000fe2000f8e00ff */
[----:B------:R-:W-:Y:S01]  /*2280*/  @!P1 LEA R22, P0, R2, c[0x0][0x168], 0x1 ;  /* 0x00005a0002169a11 */ /* 0x000fe200078008ff */
[----:B------:R2:W-:Y:S01]  /*2290*/  @!P6 LDGSTS.E.BYPASS.LTC128B.128 [R235+0x2800], [R16.64+0x80] ;  /* 0x0280008010ebefae */ /* 0x0005e2000b901d50 */
[----:B------:R-:W-:Y:S01]  /*22a0*/  LOP3.LUT R15, R18, 0xfffffff0, RZ, 0xc0, !PT ;  /* 0xfffffff0120f7812 */ /* 0x000fe200078ec0ff */
[----:B------:R-:W-:Y:S01]  /*22b0*/  IMAD.MOV.U32 R14, RZ, RZ, c[0x0][0x19c] ;  /* 0x00006700ff0e7624 */ /* 0x000fe200078e00ff */
[----:B------:R-:W-:Y:S01]  /*22c0*/  @!P1 LEA.HI.X R23, R2, c[0x0][0x16c], R165, 0x1, P0 ;  /* 0x00005b0002179a11 */ /* 0x000fe200000f0ca5 */
[----:B------:R2:W-:Y:S01]  /*22d0*/  @!P6 LDGSTS.E.BYPASS.LTC128B.128 [R235+0x4800], [R16.64+0x100] ;  /* 0x0480010010ebefae */ /* 0x0005e2000b901d50 */
[----:B------:R-:W-:Y:S01]  /*22e0*/  SHF.R.S32.HI R11, RZ, 0x4, R18 ;  /* 0x00000004ff0b7819 */ /* 0x000fe20000011412 */
[----:B------:R-:W-:-:S02]  /*22f0*/  IMAD.IADD R15, R6, 0x1, -R15 ;  /* 0x00000001060f7824 */ /* 0x000fc400078e0a0f */
[----:B------:R2:W-:Y:S01]  /*2300*/  @!P6 LDGSTS.E.BYPASS.LTC128B.128 [R235+0x6800], [R16.64+0x180] ;  /* 0x0680018010ebefae */ /* 0x0005e2000b901d50 */
[----:B------:R-:W-:Y:S01]  /*2310*/  ISETP.GE.AND P6, PT, R5, UR4, PT ;  /* 0x0000000405007c0c */ /* 0x000fe2000bfc6270 */
[----:B------:R-:W-:Y:S01]  /*2320*/  IMAD.U32 R242, RZ, RZ, UR19 ;  /* 0x00000013fff27e24 */ /* 0x000fe2000f8e00ff */
[----:B------:R-:W-:Y:S01]  /*2330*/  LEA.HI R18, R18, R11, RZ, 0x1 ;  /* 0x0000000b12127211 */ /* 0x000fe200078f08ff */
[----:B------:R3:W-:Y:S03]  /*2340*/  @!P2 LDGSTS.E.BYPASS.LTC128B.128 [R235+0x1000], [R20.64] ;  /* 0x0100000014ebafae */ /* 0x0007e6000b901d50 */
[----:B------:R-:W-:Y:S01]  /*2350*/  LOP3.LUT R18, R18, 0xfffffffe, RZ, 0xc0, !PT ;  /* 0xfffffffe12127812 */ /* 0x000fe200078ec0ff */
[----:B------:R3:W-:Y:S04]  /*2360*/  @!P2 LDGSTS.E.BYPASS.LTC128B.128 [R235+0x3000], [R20.64+0x80] ;  /* 0x0300008014ebafae */ /* 0x0007e8000b901d50 */
[----:B------:R3:W-:Y:S01]  /*2370*/  @!P2 LDGSTS.E.BYPASS.LTC128B.128 [R235+0x5000], [R20.64+0x100] ;  /* 0x0500010014ebafae */ /* 0x0007e2000b901d50 */
[----:B------:R-:W-:-:S02]  /*2380*/  IMAD.IADD R11, R11, 0x1, -R18 ;  /* 0x000000010b0b7824 */ /* 0x000fc400078e0a12 */
[----:B------:R-:W-:Y:S01]  /*2390*/  IMAD.U32 R18, RZ, RZ, UR12 ;  /* 0x0000000cff127e24 */ /* 0x000fe2000f8e00ff */
[----:B------:R3:W-:Y:S01]  /*23a0*/  @!P2 LDGSTS.E.BYPASS.LTC128B.128 [R235+0x7000], [R20.64+0x180] ;  /* 0x0700018014ebafae */ /* 0x0007e2000b901d50 */
[----:B------:R-:W-:Y:S01]  /*23b0*/  ISETP.GE.AND P2, PT, R5, UR4, PT ;  /* 0x0000000405007c0c */ /* 0x000fe2000bf46270 */
[----:B------:R-:W-:Y:S02]  /*23c0*/  IMAD.U32 R5, RZ, RZ, UR12 ;  /* 0x0000000cff057e24 */ /* 0x000fe4000f8e00ff */
[----:B------:R4:W-:Y:S04]  /*23d0*/  @!P5 LDGSTS.E.BYPASS.LTC128B.128 [R235+0x1800], [R24.64] ;  /* 0x0180000018ebdfae */ /* 0x0009e8000b901d50 */
[----:B------:R4:W-:Y:S01]  /*23e0*/  @!P5 LDGSTS.E.BYPASS.LTC128B.128 [R235+0x3800], [R24.64+0x80] ;  /* 0x0380008018ebdfae */ /* 0x0009e2000b901d50 */
[----:B--2---:R-:W-:-:S03]  /*23f0*/  IADD3 R16, P0, R10, UR22, RZ ;  /* 0x000000160a107c10 */ /* 0x004fc6000ff1e0ff */
[----:B------:R4:W-:Y:S01]  /*2400*/  @!P5 LDGSTS.E.BYPASS.LTC128B.128 [R235+0x5800], [R24.64+0x100] ;  /* 0x0580010018ebdfae */ /* 0x0009e2000b901d50 */
[----:B------:R-:W-:Y:S02]  /*2410*/  SHF.R.S32.HI R10, RZ, 0x1f, R15 ;  /* 0x0000001fff0a7819 */ /* 0x000fe4000001140f */
[----:B------:R-:W-:Y:S01]  /*2420*/  IADD3.X R17, R8, UR20, RZ, P0, !PT ;  /* 0x0000001408117c10 */ /* 0x000fe200087fe4ff */
[----:B------:R4:W-:Y:S01]  /*2430*/  @!P5 LDGSTS.E.BYPASS.LTC128B.128 [R235+0x7800], [R24.64+0x180] ;  /* 0x0780018018ebdfae */ /* 0x0009e2000b901d50 */
[----:B------:R-:W-:Y:S01]  /*2440*/  @!P4 LEA R8, P0, R19, R2, 0x4 ;  /* 0x000000021308c211 */ /* 0x000fe200078020ff */
[----:B------:R-:W-:Y:S01]  /*2450*/  UIMAD.WIDE.U32 UR20, UR12, 0x20, URZ ;  /* 0x000000200c1478a5 */ /* 0x000fe2000f8e003f */
[----:B------:R-:W-:Y:S01]  /*2460*/  ISETP.GE.AND P5, PT, R4, UR4, PT ;  /* 0x0000000404007c0c */ /* 0x000fe2000bfa6270 */
[----:B------:R2:W-:Y:S01]  /*2470*/  @!P1 LDGSTS.E.BYPASS.LTC128B.128 [R235+0x8000], [R22.64] ;  /* 0x0800000016eb9fae */ /* 0x0005e2000b901d50 */
[----:B------:R-:W-:Y:S01]  /*2480*/  @!P4 LEA.HI.X R5, R5, R165, R14, 0x4, P0 ;  /* 0x000000a50505c211 */ /* 0x000fe200000f240e */
[----:B------:R-:W-:-:S02]  /*2490*/  IMAD.WIDE.U32 R16, R3, c[0x0][0x1b8], R16 ;  /* 0x00006e0003107a25 */ /* 0x000fc400078e0010 */
[----:B------:R2:W-:Y:S04]  /*24a0*/  @!P1 LDGSTS.E.BYPASS.LTC128B.128 [R235+0xa000], [R22.64+0x80] ;  /* 0x0a00008016eb9fae */ /* 0x0005e8000b901d50 */
[----:B------:R2:W-:Y:S04]  /*24b0*/  @!P1 LDGSTS.E.BYPASS.LTC128B.128 [R235+0xc000], [R22.64+0x100] ;  /* 0x0c00010016eb9fae */ /* 0x0005e8000b901d50 */
[----:B------:R2:W-:Y:S01]  /*24c0*/  @!P1 LDGSTS.E.BYPASS.LTC128B.128 [R235+0xe000], [R22.64+0x180] ;  /* 0x0e00018016eb9fae */ /* 0x0005e2000b901d50 */
[----:B------:R-:W-:Y:S01]  /*24d0*/  ISETP.GE.AND P1, PT, R4, UR4, PT ;  /* 0x0000000404007c0c */ /* 0x000fe2000bf26270 */
[----:B------:R-:W-:Y:S01]  /*24e0*/  @!P5 IMAD.MOV.U32 R164, RZ, RZ, R2 ;  /* 0x000000ffffa4d224 */ /* 0x000fe200078e0002 */
[----:B------:R-:W-:Y:S01]  /*24f0*/  LEA.HI R4, R10, R15, RZ, 0x3 ;  /* 0x0000000f0a047211 */ /* 0x000fe200078f18ff */
[----:B------:R-:W-:-:S02]  /*2500*/  IMAD R10, R7, c[0x0][0x1b8], RZ ;  /* 0x00006e00070a7a24 */ /* 0x000fc400078e02ff */
[----:B------:R-:W-:Y:S01]  /*2510*/  @!P5 IMAD.WIDE.U32 R18, R18, 0x30, R164 ;  /* 0x000000301212d825 */ /* 0x000fe200078e00a4 */
[----:B---3--:R-:W-:-:S03]  /*2520*/  LOP3.LUT R20, R4, 0xfffffff8, RZ, 0xc0, !PT ;  /* 0xfffffff804147812 */ /* 0x008fc600078ec0ff */
[----:B------:R-:W-:Y:S02]  /*2530*/  IMAD R10, R3, c[0x0][0x1bc], R10 ;  /* 0x00006f00030a7a24 */ /* 0x000fe400078e020a */
[----:B------:R-:W-:Y:S02]  /*2540*/  IMAD.IADD R7, R15, 0x1, -R20 ;  /* 0x000000010f077824 */ /* 0x000fe400078e0a14 */
[----:B------:R-:W-:Y:S02]  /*2550*/  IMAD.IADD R17, R17, 0x1, R10 ;  /* 0x0000000111117824 */ /* 0x000fe400078e020a */
[----:B------:R-:W-:Y:S02]  /*2560*/  IMAD.SHL.U32 R10, R7, 0x40, RZ ;  /* 0x00000040070a7824 */ /* 0x000fe400078e00ff */
[----:B------:R-:W-:-:S03]  /*2570*/  IMAD.SHL.U32 R4, R4, 0x40, RZ ;  /* 0x0000004004047824 */ /* 0x000fc600078e00ff */
[----:B------:R-:W-:Y:S02]  /*2580*/  LOP3.LUT R10, R10, 0x1c0, RZ, 0xc0, !PT ;  /* 0x000001c00a0a7812 */ /* 0x000fe400078ec0ff */
[----:B------:R-:W-:Y:S02]  /*2590*/  LOP3.LUT R4, R4, 0xfffffe00, RZ, 0xc0, !PT ;  /* 0xfffffe0004047812 */ /* 0x000fe400078ec0ff */
[----:B--2---:R-:W-:-:S04]  /*25a0*/  @!P4 LEA R22, P0, R8, c[0x0][0x168], 0x1 ;  /* 0x00005a000816ca11 */ /* 0x004fc800078008ff */
[----:B------:R-:W-:Y:S01]  /*25b0*/  @!P4 LEA.HI.X R23, R8, c[0x0][0x16c], R5, 0x1, P0 ;  /* 0x00005b000817ca11 */ /* 0x000fe200000f0c05 */
[----:B------:R-:W-:Y:S01]  /*25c0*/  IMAD.SHL.U32 R5, R0, 0x40, RZ ;  /* 0x0000004000057824 */ /* 0x000fe200078e00ff */
[----:B------:R-:W-:Y:S01]  /*25d0*/  IADD3 R168, P0, R12, UR10, RZ ;  /* 0x0000000a0ca87c10 */ /* 0x000fe2000ff1e0ff */
[----:B------:R-:W-:Y:S01]  /*25e0*/  IMAD.SHL.U32 R8, R14, 0x20, RZ ;  /* 0x000000200e087824 */ /* 0x000fe200078e00ff */
[----:B------:R-:W-:Y:S01]  /*25f0*/  ULDC UR10, c[0x0][0x2e8] ;  /* 0x0000ba00000a7ab9 */ /* 0x000fe20000000800 */
[----:B------:R2:W-:Y:S01]  /*2600*/  @!P4 LDGSTS.E.BYPASS.LTC128B.128 [R235+0x8800], [R22.64] ;  /* 0x0880000016ebcfae */ /* 0x0005e2000b901d50 */
[----:B------:R-:W-:Y:S01]  /*2610*/  IADD3.X R3, R13, UR9, RZ, P0, !PT ;  /* 0x000000090d037c10 */ /* 0x000fe200087fe4ff */
[----:B------:R-:W-:Y:S01]  /*2620*/  IMAD.SHL.U32 R13, R12, 0x8, RZ ;  /* 0x000000080c0d7824 */ /* 0x000fe200078e00ff */
[----:B------:R-:W-:Y:S01]  /*2630*/  UIADD3 UR9, UR14, 0x1, -UR15 ;  /* 0x000000010e097890 */ /* 0x000fe2000fffe80f */
[----:B------:R2:W-:Y:S01]  /*2640*/  @!P4 LDGSTS.E.BYPASS.LTC128B.128 [R235+0xa800], [R22.64+0x80] ;  /* 0x0a80008016ebcfae */ /* 0x0005e2000b901d50 */
[----:B------:R-:W-:-:S02]  /*2650*/  @!P5 IMAD R14, R14, 0x30, RZ ;  /* 0x000000300e0ed824 */ /* 0x000fc400078e02ff */
[----:B------:R-:W-:Y:S01]  /*2660*/  IMAD R3, R3, c[0x0][0x1a0], RZ ;  /* 0x0000680003037a24 */ /* 0x000fe200078e02ff */
[----:B------:R2:W-:Y:S01]  /*2670*/  @!P4 LDGSTS.E.BYPASS.LTC128B.128 [R235+0xc800], [R22.64+0x100] ;  /* 0x0c80010016ebcfae */ /* 0x0005e2000b901d50 */
[----:B------:R-:W-:Y:S02]  /*2680*/  UIADD3 UR9, UR9, UR10, URZ ;  /* 0x0000000a09097290 */ /* 0x000fe4000fffe03f */
[----:B------:R-:W-:Y:S01]  /*2690*/  IMAD R3, R168, c[0x0][0x1a4], R3 ;  /* 0x00006900a8037a24 */ /* 0x000fe200078e0203 */
[----:B------:R2:W-:Y:S01]  /*26a0*/  @!P4 LDGSTS.E.BYPASS.LTC128B.128 [R235+0xe800], [R22.64+0x180] ;  /* 0x0e80018016ebcfae */ /* 0x0005e2000b901d50 */
[----:B------:R-:W-:Y:S01]  /*26b0*/  ISETP.GE.AND P4, PT, R12, UR4, PT ;  /* 0x000000040c007c0c */ /* 0x000fe2000bf86270 */
[----:B------:R-:W-:Y:S01]  /*26c0*/  IMAD.WIDE.U32 R168, R168, c[0x0][0x1a0], R16 ;  /* 0x00006800a8a87a25 */ /* 0x000fe200078e0010 */
[----:B------:R-:W-:Y:S01]  /*26d0*/  LOP3.LUT R12, R5, 0x1c0, RZ, 0xc0, !PT ;  /* 0x000001c0050c7812 */ /* 0x000fe200078ec0ff */
[----:B------:R-:W-:Y:S01]  /*26e0*/  ULDC UR4, c[0x0][0x2e4] ;  /* 0x0000b90000047ab9 */ /* 0x000fe20000000800 */
[----:B------:R-:W-:Y:S01]  /*26f0*/  @!P6 IADD3 R5, P0, R2, UR20, RZ ;  /* 0x000000140205ec10 */ /* 0x000fe2000ff1e0ff */
[----:B------:R-:W-:Y:S01]  /*2700*/  IMAD.IADD R166, R169, 0x1, R3 ;  /* 0x00000001a9a67824 */ /* 0x000fe200078e0203 */
[----:B------:R-:W-:Y:S01]  /*2710*/  LOP3.LUT R13, R12, 0x8, R13, 0xf8, !PT ;  /* 0x000000080c0d7812 */ /* 0x000fe200078ef80d */
[----:B------:R-:W-:Y:S01]  /*2720*/  UIADD3 UR4, UR14, -UR4, -UR15 ;  /* 0x800000040e047290 */ /* 0x000fe2000fffe80f */
[----:B------:R-:W-:-:S02]  /*2730*/  @!P6 IADD3.X R8, R165, UR21, R8, P0, !PT ;  /* 0x00000015a508ec10 */ /* 0x000fc400087fe408 */
[C---:B------:R-:W-:Y:S02]  /*2740*/  @!P6 LEA R20, P0, R5.reuse, c[0x0][0x168], 0x1 ;  /* 0x00005a000514ea11 */ /* 0x040fe400078008ff */
[----:B------:R-:W-:Y:S02]  /*2750*/  SHF.R.U32.HI R12, RZ, 0x3, R12 ;  /* 0x00000003ff0c7819 */ /* 0x000fe4000001160c */
[----:B------:R-:W-:Y:S01]  /*2760*/  @!P6 LEA.HI.X R21, R5, c[0x0][0x16c], R8, 0x1, P0 ;  /* 0x00005b000515ea11 */ /* 0x000fe200000f0c08 */
[----:B------:R-:W-:Y:S01]  /*2770*/  @!P5 IMAD.IADD R5, R19, 0x1, R14 ;  /* 0x000000011305d824 */ /* 0x000fe200078e020e */
[C---:B------:R-:W-:Y:S02]  /*2780*/  @!P5 LEA R14, P0, R18.reuse, c[0x0][0x168], 0x1 ;  /* 0x00005a00120eda11 */ /* 0x040fe400078008ff */
[----:B------:R-:W-:Y:S01]  /*2790*/  LOP3.LUT R12, R13, R12, RZ, 0x3c, !PT ;  /* 0x0000000c0d0c7212 */ /* 0x000fe200078e3cff */
[----:B------:R2:W-:Y:S01]  /*27a0*/  @!P6 LDGSTS.E.BYPASS.LTC128B.128 [R235+0x9000], [R20.64] ;  /* 0x0900000014ebefae */ /* 0x0005e2000b901d50 */
[----:B------:R-:W-:Y:S01]  /*27b0*/  @!P5 LEA.HI.X R15, R18, c[0x0][0x16c], R5, 0x1, P0 ;  /* 0x00005b00120fda11 */ /* 0x000fe200000f0c05 */
[----:B------:R-:W-:Y:S01]  /*27c0*/  IMAD.MOV.U32 R5, RZ, RZ, 0x20 ;  /* 0x00000020ff057424 */ /* 0x000fe200078e00ff */
[C---:B------:R-:W-:Y:S01]  /*27d0*/  LEA R232, P0, R168.reuse, c[0x0][0x170], 0x1 ;  /* 0x00005c00a8e87a11 */ /* 0x040fe200078008ff */
[----:B------:R2:W-:Y:S01]  /*27e0*/  @!P6 LDGSTS.E.BYPASS.LTC128B.128 [R235+0xb000], [R20.64+0x80] ;  /* 0x0b00008014ebefae */ /* 0x0005e2000b901d50 */
[C---:B------:R-:W-:Y:S01]  /*27f0*/  IMAD R229, R11.reuse, 0x200, R12 ;  /* 0x000002000be57824 */ /* 0x040fe200078e020c */
[----:B------:R-:W-:Y:S01]  /*2800*/  SHF.R.U32.HI R3, RZ, 0x3, R10 ;  /* 0x00000003ff037819 */ /* 0x000fe2000001160a */
[----:B------:R-:W-:Y:S01]  /*2810*/  IMAD.SHL.U32 R11, R11, 0x8, RZ ;  /* 0x000000080b0b7824 */ /* 0x000fe200078e00ff */
[----:B------:R2:W-:Y:S01]  /*2820*/  @!P6 LDGSTS.E.BYPASS.LTC128B.128 [R235+0xd000], [R20.64+0x100] ;  /* 0x0d00010014ebefae */ /* 0x0005e2000b901d50 */
[----:B------:R-:W-:Y:S01]  /*2830*/  LEA.HI.X R231, R168, c[0x0][0x174], R166, 0x1, P0 ;  /* 0x00005d00a8e77a11 */ /* 0x000fe200000f0ca6 */
[----:B------:R-:W-:-:S02]  /*2840*/  @!P1 IMAD.MOV.U32 R18, RZ, RZ, c[0x0][0x1a0] ;  /* 0x00006800ff129624 */ /* 0x000fc400078e00ff */
[----:B------:R2:W-:Y:S01]  /*2850*/  @!P6 LDGSTS.E.BYPASS.LTC128B.128 [R235+0xf000], [R20.64+0x180] ;  /* 0x0f00018014ebefae */ /* 0x0005e2000b901d50 */
[----:B------:R-:W-:Y:S01]  /*2860*/  LOP3.LUT R8, R10, 0x8, R11, 0xf8, !PT ;  /* 0x000000080a087812 */ /* 0x000fe200078ef80b */
[----:B------:R-:W-:Y:S02]  /*2870*/  IMAD R10, R5, c[0x0][0x1a4], RZ ;  /* 0x00006900050a7a24 */ /* 0x000fe400078e02ff */
[----:B------:R3:W-:Y:S01]  /*2880*/  @!P5 LDGSTS.E.BYPASS.LTC128B.128 [R235+0x9800], [R14.64] ;  /* 0x098000000eebdfae */ /* 0x0007e2000b901d50 */
[----:B------:R-:W-:Y:S01]  /*2890*/  @!P4 IMAD.MOV.U32 R233, RZ, RZ, R231 ;  /* 0x000000ffffe9c224 */ /* 0x000fe200078e00e7 */
[----:B------:R-:W-:Y:S01]  /*28a0*/  LOP3.LUT R3, R8, R3, RZ, 0x3c, !PT ;  /* 0x0000000308037212 */ /* 0x000fe200078e3cff */
[----:B------:R-:W-:Y:S01]  /*28b0*/  @!P2 IMAD.MOV.U32 R11, RZ, RZ, c[0x0][0x1a0] ;  /* 0x00006800ff0ba624 */ /* 0x000fe200078e00ff */
[----:B------:R3:W-:Y:S01]  /*28c0*/  @!P5 LDGSTS.E.BYPASS.LTC128B.128 [R235+0xb800], [R14.64+0x80] ;  /* 0x0b8000800eebdfae */ /* 0x0007e2000b901d50 */
[----:B------:R-:W-:Y:S02]  /*28d0*/  @!P2 IMAD.MOV.U32 R8, RZ, RZ, c[0x0][0x1a4] ;  /* 0x00006900ff08a624 */ /* 0x000fe400078e00ff */
[----:B------:R-:W-:Y:S01]  /*28e0*/  @!P1 IMAD.MOV.U32 R12, RZ, RZ, c[0x0][0x1a4] ;  /* 0x00006900ff0c9624 */ /* 0x000fe200078e00ff */
[----:B------:R3:W-:Y:S01]  /*28f0*/  @!P5 LDGSTS.E.BYPASS.LTC128B.128 [R235+0xd800], [R14.64+0x100] ;  /* 0x0d8001000eebdfae */ /* 0x0007e2000b901d50 */
[----:B------:R-:W-:-:S02]  /*2900*/  @!P1 IMAD.MOV.U32 R230, RZ, RZ, R232 ;  /* 0x000000ffffe69224 */ /* 0x000fc400078e00e8 */
[----:B------:R-:W-:Y:S01]  /*2910*/  @!P1 IMAD R12, R12, 0x60, RZ ;  /* 0x000000600c0c9824 */ /* 0x000fe200078e02ff */
[----:B------:R3:W-:Y:S01]  /*2920*/  @!P5 LDGSTS.E.BYPASS.LTC128B.128 [R235+0xf800], [R14.64+0x180] ;  /* 0x0f8001800eebdfae */ /* 0x0007e2000b901d50 */
[----:B------:R-:W-:-:S03]  /*2930*/  @!P1 IMAD.WIDE.U32 R18, R18, 0x60, R230 ;  /* 0x0000006012129825 */ /* 0x000fc600078e00e6 */
[----:B------:R-:W0:Y:S01]  /*2940*/  LDGDEPBAR ;  /* 0x00000000000079af */ /* 0x000e220000000000 */
[----:B------:R-:W-:Y:S02]  /*2950*/  IMAD R230, R85, 0x400, R4 ;  /* 0x0000040055e67824 */ /* 0x000fe400078e0204 */
[----:B------:R-:W-:Y:S02]  /*2960*/  @!P1 IMAD.IADD R13, R19, 0x1, R12 ;  /* 0x00000001130d9824 */ /* 0x000fe400078e020c */
[----:B------:R-:W-:Y:S02]  /*2970*/  @!P1 IMAD.MOV.U32 R12, RZ, RZ, R18 ;  /* 0x000000ffff0c9224 */ /* 0x000fe400078e0012 */
[----:B------:R-:W-:Y:S02]  /*2980*/  IMAD.IADD R230, R3, 0x1, R230 ;  /* 0x0000000103e67824 */ /* 0x000fe400078e02e6 */
[----:B------:R-:W-:Y:S02]  /*2990*/  IMAD.SHL.U32 R229, R229, 0x2, RZ ;  /* 0x00000002e5e57824 */ /* 0x000fe400078e00ff */
[----:B------:R-:W-:-:S03]  /*29a0*/  IMAD.SHL.U32 R230, R230, 0x2, RZ ;  /* 0x00000002e6e67824 */ /* 0x000fc600078e00ff */
[----:B------:R-:W-:Y:S01]  /*29b0*/  IADD3 R227, R229, 0x8020, RZ ;  /* 0x00008020e5e37810 */ /* 0x000fe20007ffe0ff */
[----:B---3--:R-:W-:Y:S01]  /*29c0*/  IMAD.WIDE.U32 R14, R5, c[0x0][0x1a0], RZ ;  /* 0x00006800050e7a25 */ /* 0x008fe200078e00ff */
[----:B------:R-:W-:-:S04]  /*29d0*/  DEPBAR.LE SB0, 0x0 ;  /* 0x000080000000791a */ /* 0x000fc80000000000 */
[----:B------:R-:W-:Y:S01]  /*29e0*/  BAR.SYNC.DEFER_BLOCKING 0x0 ;  /* 0x0000000000007b1d */ /* 0x000fe20000010000 */
[----:B------:R-:W-:Y:S02]  /*29f0*/  @!P3 IADD3 R16, P5, R232, R14, RZ ;  /* 0x0000000ee810b210 */ /* 0x000fe40007fbe0ff */
[----:B------:R-:W-:Y:S02]  /*2a00*/  @!P2 LEA R14, P0, R11, R232, 0x6 ;  /* 0x000000e80b0ea211 */ /* 0x000fe400078030ff */
[----:B------:R-:W-:Y:S02]  /*2a10*/  @!P3 IADD3.X R17, R231, R15, R10, P5, !PT ;  /* 0x0000000fe711b210 */ /* 0x000fe40002ffe40a */
[----:B------:R-:W-:Y:S01]  /*2a20*/  @!P2 LEA.HI.X R15, R11, R231, R8, 0x6, P0 ;  /* 0x000000e70b0fa211 */ /* 0x000fe200000f3408 */
        /* <DEDUP_REMOVED lines=48> */
[----:B-1----:R-:W2:Y:S01]  /*2d30*/  LDSM.16.M88.4 R16, [R229+0x8000] ;  /* 0x00800000e510783b */ /* 0x002ea20000000200 */
[----:B------:R-:W-:Y:S02]  /*2d40*/  SEL R7, R7, 0xfffffff0, !P1 ;  /* 0xfffffff007077807 */ /* 0x000fe40004800000 */
[----:B------:R-:W-:Y:S01]  /*2d50*/  R2P PR, R0, 0x6 ;  /* 0x0000000600007804 */ /* 0x000fe20000000000 */
[----:B------:R-:W1:Y:S01]  /*2d60*/  LDSM.16.M88.4 R8, [R229+0x8800] ;  /* 0x00880000e508783b */ /* 0x000e620000000200 */
[----:B------:R-:W-:Y:S01]  /*2d70*/  IADD3 R0, R229, 0x8000, RZ ;  /* 0x00008000e5007810 */ /* 0x000fe20007ffe0ff */
[----:B------:R-:W-:-:S02]  /*2d80*/  IMAD R228, R7, 0x2, R230 ;  /* 0x0000000207e47824 */ /* 0x000fc400078e02e6 */
[----:B------:R-:W1:Y:S01]  /*2d90*/  LDSM.16.M88.4 R72, [R229+0x9000] ;  /* 0x00900000e548783b */ /* 0x000e620000000200 */
[C---:B------:R-:W-:Y:S02]  /*2da0*/  IMAD R226, R5.reuse, 0x2, R230 ;  /* 0x0000000205e27824 */ /* 0x040fe400078e02e6 */
[----:B------:R-:W-:Y:S01]  /*2db0*/  IMAD R225, R5, 0x2, R228 ;  /* 0x0000000205e17824 */ /* 0x000fe200078e02e4 */
[----:B------:R-:W1:Y:S04]  /*2dc0*/  LDSM.16.M88.4 R68, [R229+0x9800] ;  /* 0x00980000e544783b */ /* 0x000e680000000200 */
[----:B------:R-:W-:Y:S01]  /*2dd0*/  @P1 IADD3 R227, R0, -0x20, RZ ;  /* 0xffffffe000e31810 */ /* 0x000fe20007ffe0ff */
[----:B------:R-:W-:Y:S01]  /*2de0*/  LDSM.16.M88.4 R52, [R228] ;  /* 0x00000000e434783b */ /* 0x000fe20000000200 */
[----:B------:R-:W-:-:S02]  /*2df0*/  IMAD.MOV.U32 R0, RZ, RZ, 0x40 ;  /* 0x00000040ff007424 */ /* 0x000fc400078e00ff */
[C---:B------:R-:W-:Y:S01]  /*2e00*/  IADD3 R219, R227.reuse, 0x800, RZ ;  /* 0x00000800e3db7810 */ /* 0x040fe20007ffe0ff */
[----:B------:R-:W3:Y:S01]  /*2e10*/  LDSM.16.M88.4 R64, [R227] ;  /* 0x00000000e340783b */ /* 0x000ee20000000200 */
[C---:B------:R-:W-:Y:S02]  /*2e20*/  IADD3 R218, R227.reuse, 0x1000, RZ ;  /* 0x00001000e3da7810 */ /* 0x040fe40007ffe0ff */
[----:B------:R-:W-:Y:S01]  /*2e30*/  SEL R0, R0, 0xffffffc0, !P2 ;  /* 0xffffffc000007807 */ /* 0x000fe20005000000 */
[----:B------:R-:W3:Y:S01]  /*2e40*/  LDSM.16.M88.4 R60, [R227+0x800] ;  /* 0x00080000e33c783b */ /* 0x000ee20000000200 */
[C---:B------:R-:W-:Y:S02]  /*2e50*/  IADD3 R217, R227.reuse, 0x1800, RZ ;  /* 0x00001800e3d97810 */ /* 0x040fe40007ffe0ff */
[----:B------:R-:W-:Y:S01]  /*2e60*/  IADD3 R215, R227, 0x2000, RZ ;  /* 0x00002000e3d77810 */ /* 0x000fe20007ffe0ff */
[----:B------:R-:W3:Y:S01]  /*2e70*/  LDSM.16.M88.4 R56, [R227+0x1000] ;  /* 0x00100000e338783b */ /* 0x000ee20000000200 */
[----:B------:R-:W-:Y:S01]  /*2e80*/  IMAD.IADD R223, R229, 0x1, R0 ;  /* 0x00000001e5df7824 */ /* 0x000fe200078e0200 */
[C---:B------:R-:W-:Y:S01]  /*2e90*/  IADD3 R214, R227.reuse, 0x2800, RZ ;  /* 0x00002800e3d67810 */ /* 0x040fe20007ffe0ff */
[----:B------:R-:W-:Y:S01]  /*2ea0*/  IMAD.IADD R216, R0, 0x1, R227 ;  /* 0x0000000100d87824 */ /* 0x000fe200078e02e3 */
[----:B------:R-:W3:Y:S01]  /*2eb0*/  LDSM.16.M88.4 R48, [R227+0x1800] ;  /* 0x00180000e330783b */ /* 0x000ee20000000200 */
[----:B------:R-:W-:-:S02]  /*2ec0*/  IADD3 R213, R227, 0x3000, RZ ;  /* 0x00003000e3d57810 */ /* 0x000fc40007ffe0ff */
[C---:B------:R-:W-:Y:S01]  /*2ed0*/  IADD3 R212, R227.reuse, 0x3800, RZ ;  /* 0x00003800e3d47810 */ /* 0x040fe20007ffe0ff */
[----:B------:R-:W-:Y:S01]  /*2ee0*/  LDSM.16.M88.4 R36, [R226] ;  /* 0x00000000e224783b */ /* 0x000fe20000000200 */
[C---:B------:R-:W-:Y:S01]  /*2ef0*/  IADD3 R211, R227.reuse, 0x4000, RZ ;  /* 0x00004000e3d37810 */ /* 0x040fe20007ffe0ff */
[C---:B--2---:R-:W-:Y:S02]  /*2f00*/  HMMA.16816.F32.BF16 R20, R40.reuse, R16, RZ ;  /* 0x000000102814723c */ /* 0x044fe400000418ff */
[----:B------:R-:W2:Y:S01]  /*2f10*/  LDSM.16.M88.4 R32, [R223+0x8000] ;  /* 0x00800000df20783b */ /* 0x000ea20000000200 */
[C---:B------:R-:W-:Y:S02]  /*2f20*/  IADD3 R210, R227.reuse, 0x4800, RZ ;  /* 0x00004800e3d27810 */ /* 0x040fe40007ffe0ff */
[C---:B------:R-:W-:Y:S01]  /*2f30*/  IADD3 R209, R227.reuse, 0x5000, RZ ;  /* 0x00005000e3d17810 */ /* 0x040fe20007ffe0ff */
[----:B------:R-:W2:Y:S01]  /*2f40*/  LDSM.16.M88.4 R28, [R223+0x8800] ;  /* 0x00880000df1c783b */ /* 0x000ea20000000200 */
[C---:B------:R-:W-:Y:S01]  /*2f50*/  IADD3 R208, R227.reuse, 0x5800, RZ ;  /* 0x00005800e3d07810 */ /* 0x040fe20007ffe0ff */
[----:B------:R-:W-:Y:S02]  /*2f60*/  HMMA.16816.F32.BF16 R16, R40, R18, RZ ;  /* 0x000000122810723c */ /* 0x000fe400000418ff */
[----:B----4-:R-:W4:Y:S01]  /*2f70*/  LDSM.16.M88.4 R24, [R223+0x9000] ;  /* 0x00900000df18783b */ /* 0x010f220000000200 */
[----:B------:R-:W-:-:S02]  /*2f80*/  IADD3 R207, R227, 0x6000, RZ ;  /* 0x00006000e3cf7810 */ /* 0x000fc40007ffe0ff */
[C---:B------:R-:W-:Y:S01]  /*2f90*/  IADD3 R206, R227.reuse, 0x6800, RZ ;  /* 0x00006800e3ce7810 */ /* 0x040fe20007ffe0ff */
[----:B------:R-:W2:Y:S01]  /*2fa0*/  LDSM.16.M88.4 R80, [R223+0x9800] ;  /* 0x00980000df50783b */ /* 0x000ea20000000200 */
[C---:B------:R-:W-:Y:S01]  /*2fb0*/  IADD3 R205, R227.reuse, 0x7000, RZ ;  /* 0x00007000e3cd7810 */ /* 0x040fe20007ffe0ff */
[----:B-1----:R-:W-:Y:S02]  /*2fc0*/  HMMA.16816.F32.BF16 R12, R40, R8, RZ ;  /* 0x00000008280c723c */ /* 0x002fe400000418ff */
[----:B------:R-:W0:Y:S01]  /*2fd0*/  LDGDEPBAR ;  /* 0x00000000000079af */ /* 0x000e220000000000 */
[----:B------:R-:W-:-:S05]  /*2fe0*/  IADD3 R204, R227, 0x7800, RZ ;  /* 0x00007800e3cc7810 */ /* 0x000fca0007ffe0ff */
[C---:B------:R-:W-:Y:S08]  /*2ff0*/  HMMA.16816.F32.BF16 R8, R40.reuse, R10, RZ ;  /* 0x0000000a2808723c */ /* 0x040ff000000418ff */
[C---:B------:R-:W-:Y:S08]  /*3000*/  HMMA.16816.F32.BF16 R76, R40.reuse, R72, RZ ;  /* 0x00000048284c723c */ /* 0x040ff000000418ff */
[C---:B------:R-:W-:Y:S08]  /*3010*/  HMMA.16816.F32.BF16 R72, R40.reuse, R74, RZ ;  /* 0x0000004a2848723c */ /* 0x040ff000000418ff */
[C---:B------:R-:W-:Y:S08]  /*3020*/  HMMA.16816.F32.BF16 R44, R40.reuse, R68, RZ ;  /* 0x00000044282c723c */ /* 0x040ff000000418ff */
        /* <DEDUP_REMOVED lines=10> */
[----:B------:R-:W1:Y:S07]  /*30d0*/  LDSM.16.M88.4 R56, [R216+0x1000] ;  /* 0x00100000d838783b */ /* 0x000e6e0000000200 */
[C---:B------:R-:W-:Y:S08]  /*30e0*/  HMMA.16816.F32.BF16 R44, R52.reuse, R48, R44 ;  /* 0x00000030342c723c */ /* 0x040ff0000004182c */
[----:B------:R-:W-:Y:S01]  /*30f0*/  HMMA.16816.F32.BF16 R40, R52, R50, R40 ;  /* 0x000000323428723c */ /* 0x000fe20000041828 */
[----:B------:R-:W1:Y:S04]  /*3100*/  LDSM.16.M88.4 R52, [R216+0x1800] ;  /* 0x00180000d834783b */ /* 0x000e680000000200 */
[----:B------:R-:W-:Y:S03]  /*3110*/  LDSM.16.M88.4 R48, [R230+0x2000] ;  /* 0x00200000e630783b */ /* 0x000fe60000000200 */
        /* <DEDUP_REMOVED lines=9> */
[C---:B------:R-:W-:Y:S08]  /*31b0*/  HMMA.16816.F32.BF16 R44, R36.reuse, R80, R44 ;  /* 0x00000050242c723c */ /* 0x040ff0000004182c */
[----:B------:R-:W-:Y:S01]  /*31c0*/  HMMA.16816.F32.BF16 R40, R36, R82, R40 ;  /* 0x000000522428723c */ /* 0x000fe20000041828 */
[----:B------:R-:W2:Y:S04]  /*31d0*/  LDSM.16.M88.4 R80, [R229+0xb800] ;  /* 0x00b80000e550783b */ /* 0x000ea80000000200 */
[----:B------:R-:W-:Y:S03]  /*31e0*/  LDSM.16.M88.4 R36, [R227+0x2800] ;  /* 0x00280000e324783b */ /* 0x000fe60000000200 */
        /* <DEDUP_REMOVED lines=93> */
[----:B------:R-:W-:Y:S07]  /*37c0*/  LDSM.16.M88.4 R32, [R230+0x6000] ;  /* 0x00600000e620783b */ /* 0x000fee0000000200 */
        /* <DEDUP_REMOVED lines=8> */
[----:B------:R-:W-:Y:S07]  /*3850*/  LDSM.16.M88.4 R60, [R228+0x6000] ;  /* 0x00600000e43c783b */ /* 0x000fee0000000200 */
[C---:B-1----:R-:W-:Y:S08]  /*3860*/  HMMA.16816.F32.BF16 R20, R64.reuse, R48, R20 ;  /* 0x000000304014723c */ /* 0x042ff00000041814 */
[C---:B------:R-:W-:Y:S01]  /*3870*/  HMMA.16816.F32.BF16 R16, R64.reuse, R50, R16 ;  /* 0x000000324010723c */ /* 0x040fe20000041810 */
[----:B------:R-:W-:Y:S07]  /*3880*/  LDSM.16.M88.4 R48, [R227+0x6000] ;  /* 0x00600000e330783b */ /* 0x000fee0000000200 */
        /* <DEDUP_REMOVED lines=12> */
[----:B------:R-:W-:Y:S07]  /*3950*/  LDSM.16.M88.4 R28, [R227+0x7000] ;  /* 0x00700000e31c783b */ /* 0x000fee0000000200 */
[C---:B----4-:R-:W-:Y:S08]  /*3960*/  HMMA.16816.F32.BF16 R12, R32.reuse, R24, R12 ;  /* 0x00000018200c723c */ /* 0x050ff0000004180c */
[C---:B------:R-:W-:Y:S01]  /*3970*/  HMMA.16816.F32.BF16 R8, R32.reuse, R26, R8 ;  /* 0x0000001a2008723c */ /* 0x040fe20000041808 */
[----:B------:R-:W2:Y:S07]  /*3980*/  LDSM.16.M88.4 R24, [R227+0x7800] ;  /* 0x00780000e318783b */ /* 0x000eae0000000200 */
[C---:B-1----:R-:W-:Y:S08]  /*3990*/  HMMA.16816.F32.BF16 R76, R32.reuse, R36, R76 ;  /* 0x00000024204c723c */ /* 0x042ff0000004184c */
[C---:B------:R-:W-:Y:S01]  /*39a0*/  HMMA.16816.F32.BF16 R72, R32.reuse, R38, R72 ;  /* 0x000000262048723c */ /* 0x040fe20000041848 */
[----:B------:R-:W-:Y:S07]  /*39b0*/  LDSM.16.M88.4 R36, [R223+0xe800] ;  /* 0x00e80000df24783b */ /* 0x000fee0000000200 */
[C---:B------:R-:W-:Y:S08]  /*39c0*/  HMMA.16816.F32.BF16 R44, R32.reuse, R68, R44 ;  /* 0x00000044202c723c */ /* 0x040ff0000004182c */
[----:B------:R-:W-:Y:S01]  /*39d0*/  HMMA.16816.F32.BF16 R40, R32, R70, R40 ;  /* 0x000000462028723c */ /* 0x000fe20000041828 */
[----:B------:R-:W-:Y:S07]  /*39e0*/  LDSM.16.M88.4 R68, [R216+0x6000] ;  /* 0x00600000d844783b */ /* 0x000fee0000000200 */
[C---:B------:R-:W-:Y:S08]  /*39f0*/  HMMA.16816.F32.BF16 R20, R60.reuse, R48, R20 ;  /* 0x000000303c14723c */ /* 0x040ff00000041814 */
[C---:B------:R-:W-:Y:S01]  /*3a00*/  HMMA.16816.F32.BF16 R16, R60.reuse, R50, R16 ;  /* 0x000000323c10723c */ /* 0x040fe20000041810 */
[----:B------:R-:W-:Y:S07]  /*3a10*/  LDSM.16.M88.4 R48, [R223+0xe000] ;  /* 0x00e00000df30783b */ /* 0x000fee0000000200 */
[C---:B---3--:R-:W-:Y:S01]  /*3a20*/  HMMA.16816.F32.BF16 R32, R60.reuse, R56, R12 ;  /* 0x000000383c20723c */ /* 0x048fe2000004180c */
[----:B------:R-:W1:Y:S07]  /*3a30*/  LDSM.16.M88.4 R12, [R226+0x6000] ;  /* 0x00600000e20c783b */ /* 0x000e6e0000000200 */
[C---:B------:R-:W-:Y:S01]  /*3a40*/  HMMA.16816.F32.BF16 R56, R60.reuse, R58, R8 ;  /* 0x0000003a3c38723c */ /* 0x040fe20000041808 */
[----:B------:R-:W3:Y:S07]  /*3a50*/  LDSM.16.M88.4 R8, [R225+0x6000] ;  /* 0x00600000e108783b */ /* 0x000eee0000000200 */
[C---:B--2---:R-:W-:Y:S07]  /*3a60*/  HMMA.16816.F32.BF16 R44, R60.reuse, R24, R44 ;  /* 0x000000183c2c723c */ /* 0x044fee000004182c */
[----:B------:R-:W-:Y:S01]  /*3a70*/  LOP3.LUT R25, R84, 0xffffffe0, RZ, 0xc0, !PT ;  /* 0xffffffe054197812 */ /* 0x000fe200078ec0ff */
[----:B------:R-:W-:Y:S04]  /*3a80*/  HMMA.16816.F32.BF16 R76, R60, R28, R76 ;  /* 0x0000001c3c4c723c */ /* 0x000fe8000004184c */
[----:B------:R-:W-:Y:S01]  /*3a90*/  IMAD.IADD R0, R6, 0x1, -R25 ;  /* 0x0000000106007824 */ /* 0x000fe200078e0a19 */
[----:B------:R-:W-:-:S03]  /*3aa0*/  LEA R6, R85, UR13, 0x4 ;  /* 0x0000000d55067c11 */ /* 0x000fc6000f8e20ff */
[----:B------:R-:W-:Y:S01]  /*3ab0*/  HMMA.16816.F32.BF16 R72, R60, R30, R72 ;  /* 0x0000001e3c48723c */ /* 0x000fe20000041848 */
[----:B------:R-:W-:-:S04]  /*3ac0*/  SHF.R.S32.HI R25, RZ, 0x1f, R0 ;  /* 0x0000001fff197819 */ /* 0x000fc80000011400 */
[----:B------:R-:W-:Y:S02]  /*3ad0*/  LEA.HI R0, R25, R0, RZ, 0x2 ;  /* 0x0000000019007211 */ /* 0x000fe400078f10ff */
[----:B------:R-:W-:Y:S01]  /*3ae0*/  IADD3 R31, R241, UR5, RZ ;  /* 0x00000005f11f7c10 */ /* 0x000fe2000fffe0ff */
[----:B------:R-:W-:Y:S01]  /*3af0*/  HMMA.16816.F32.BF16 R40, R60, R26, R40 ;  /* 0x0000001a3c28723c */ /* 0x000fe20000041828 */
[----:B------:R-:W2:Y:S01]  /*3b00*/  LDSM.16.M88.4 R24, [R216+0x6800] ;  /* 0x00680000d818783b */ /* 0x000ea20000000200 */
[----:B------:R-:W-:-:S05]  /*3b10*/  SHF.R.S32.HI R29, RZ, 0x2, R0 ;  /* 0x00000002ff1d7819 */ /* 0x000fca0000011400 */
[----:B------:R-:W-:Y:S01]  /*3b20*/  IMAD.IADD R6, R29, 0x1, R6 ;  /* 0x000000011d067824 */ /* 0x000fe200078e0206 */
[----:B-1----:R-:W-:Y:S01]  /*3b30*/  HMMA.16816.F32.BF16 R20, R12, R48, R20 ;  /* 0x000000300c14723c */ /* 0x002fe20000041814 */
[----:B------:R-:W-:-:S03]  /*3b40*/  IADD3 R29, R31, 0x1, RZ ;  /* 0x000000011f1d7810 */ /* 0x000fc60007ffe0ff */
[C---:B------:R-:W-:Y:S02]  /*3b50*/  IADD3 R0, R6.reuse, 0x8, RZ ;  /* 0x0000000806007810 */ /* 0x040fe40007ffe0ff */
[----:B------:R-:W-:Y:S02]  /*3b60*/  IADD3 R239, R6, UR9, RZ ;  /* 0x0000000906ef7c10 */ /* 0x000fe4000fffe0ff */
[C---:B------:R-:W-:Y:S01]  /*3b70*/  HMMA.16816.F32.BF16 R16, R12.reuse, R50, R16 ;  /* 0x000000320c10723c */ /* 0x040fe20000041810 */
[----:B------:R-:W-:Y:S02]  /*3b80*/  IADD3 R234, R0, UR9, RZ ;  /* 0x0000000900ea7c10 */ /* 0x000fe4000fffe0ff */
[----:B------:R-:W-:Y:S02]  /*3b90*/  IADD3 R240, R6, UR4, RZ ;  /* 0x0000000406f07c10 */ /* 0x000fe4000fffe0ff */
[----:B------:R-:W-:Y:S01]  /*3ba0*/  IADD3 R238, R0, UR4, RZ ;  /* 0x0000000400ee7c10 */ /* 0x000fe2000fffe0ff */
[----:B------:R-:W-:Y:S01]  /*3bb0*/  IMAD.IADD R0, R4, 0x1, R3 ;  /* 0x0000000104007824 */ /* 0x000fe200078e0203 */
[----:B------:R-:W-:Y:S01]  /*3bc0*/  IMNMX R239, R239, UR14, PT ;  /* 0x0000000eefef7c17 */ /* 0x000fe2000b800200 */
[----:B------:R-:W-:Y:S01]  /*3bd0*/  HMMA.16816.F32.BF16 R32, R12, R36, R32 ;  /* 0x000000240c20723c */ /* 0x000fe20000041820 */
[----:B------:R-:W-:-:S02]  /*3be0*/  IMNMX R234, R234, UR14, PT ;  /* 0x0000000eeaea7c17 */ /* 0x000fc4000b800200 */
[----:B------:R-:W-:Y:S02]  /*3bf0*/  IMNMX R240, RZ, R240, !PT ;  /* 0x000000f0fff07217 */ /* 0x000fe40007800200 */
[----:B------:R-:W-:Y:S02]  /*3c00*/  IMNMX R238, RZ, R238, !PT ;  /* 0x000000eeffee7217 */ /* 0x000fe40007800200 */
[C---:B------:R-:W-:Y:S01]  /*3c10*/  ISETP.GE.AND P6, PT, R29.reuse, R239, PT ;  /* 0x000000ef1d00720c */ /* 0x040fe20003fc6270 */
[----:B---3--:R-:W-:Y:S01]  /*3c20*/  HMMA.16816.F32.BF16 R20, R8, R68, R20 ;  /* 0x000000440814723c */ /* 0x008fe20000041814 */
[C---:B------:R-:W-:Y:S02]  /*3c30*/  ISETP.GE.AND P2, PT, R29.reuse, R234, PT ;  /* 0x000000ea1d00720c */ /* 0x040fe40003f46270 */
[C---:B------:R-:W-:Y:S02]  /*3c40*/  ISETP.LT.OR P6, PT, R29.reuse, R240, P6 ;  /* 0x000000f01d00720c */ /* 0x040fe400037c1670 */
[----:B------:R-:W-:-:S02]  /*3c50*/  ISETP.LT.OR P2, PT, R29, R238, P2 ;  /* 0x000000ee1d00720c */ /* 0x000fc40001741670 */
[C---:B------:R-:W-:Y:S01]  /*3c60*/  IADD3 R29, R31.reuse, 0x8, RZ ;  /* 0x000000081f1d7810 */ /* 0x040fe20007ffe0ff */
[C---:B------:R-:W-:Y:S01]  /*3c70*/  HMMA.16816.F32.BF16 R56, R12.reuse, R38, R56 ;  /* 0x000000260c38723c */ /* 0x040fe20000041838 */
[CC--:B------:R-:W-:Y:S02]  /*3c80*/  ISETP.GE.AND P1, PT, R31.reuse, R239.reuse, PT ;  /* 0x000000ef1f00720c */ /* 0x0c0fe40003f26270 */
[-C--:B------:R-:W-:Y:S02]  /*3c90*/  ISETP.GE.AND P3, PT, R31, R234.reuse, PT ;  /* 0x000000ea1f00720c */ /* 0x080fe40003f66270 */
[C---:B------:R-:W-:Y:S02]  /*3ca0*/  ISETP.GE.AND P0, PT, R29.reuse, R239, PT ;  /* 0x000000ef1d00720c */ /* 0x040fe40003f06270 */
[----:B------:R-:W-:Y:S01]  /*3cb0*/  ISETP.GE.AND P4, PT, R29, R234, PT ;  /* 0x000000ea1d00720c */ /* 0x000fe20003f86270 */
[----:B------:R-:W-:Y:S01]  /*3cc0*/  HMMA.16816.F32.BF16 R76, R12, R52, R76 ;  /* 0x000000340c4c723c */ /* 0x000fe2000004184c */
[----:B------:R-:W-:-:S02]  /*3cd0*/  ISETP.LT.OR P1, PT, R31, R240, P1 ;  /* 0x000000f01f00720c */ /* 0x000fc40000f21670 */
[----:B------:R-:W-:Y:S02]  /*3ce0*/  ISETP.LT.OR P3, PT, R31, R238, P3 ;  /* 0x000000ee1f00720c */ /* 0x000fe40001f61670 */
[C---:B------:R-:W-:Y:S02]  /*3cf0*/  ISETP.LT.OR P0, PT, R29.reuse, R240, P0 ;  /* 0x000000f01d00720c */ /* 0x040fe40000701670 */
[----:B------:R-:W-:Y:S01]  /*3d00*/  ISETP.LT.OR P4, PT, R29, R238, P4 ;  /* 0x000000ee1d00720c */ /* 0x000fe20002781670 */
[----:B------:R-:W-:Y:S01]  /*3d10*/  HMMA.16816.F32.BF16 R72, R12, R54, R72 ;  /* 0x000000360c48723c */ /* 0x000fe20000041848 */
[----:B------:R-:W-:Y:S02]  /*3d20*/  FSEL R28, R20, -INF , !P1 ;  /* 0xff800000141c7808 */ /* 0x000fe40004800000 */
[----:B------:R-:W-:Y:S02]  /*3d30*/  FSEL R30, R21, -INF , !P6 ;  /* 0xff800000151e7808 */ /* 0x000fe40007000000 */
[----:B------:R-:W-:-:S02]  /*3d40*/  FSEL R29, R23, -INF , !P2 ;  /* 0xff800000171d7808 */ /* 0x000fc40005000000 */
[C---:B------:R-:W-:Y:S01]  /*3d50*/  IADD3 R3, R31.reuse, 0x9, RZ ;  /* 0x000000091f037810 */ /* 0x040fe20007ffe0ff */
[C---:B------:R-:W-:Y:S01]  /*3d60*/  HMMA.16816.F32.BF16 R44, R12.reuse, R64, R44 ;  /* 0x000000400c2c723c */ /* 0x040fe2000004182c */
[----:B------:R-:W-:Y:S02]  /*3d70*/  IADD3 R37, R31, 0x18, RZ ;  /* 0x000000181f257810 */ /* 0x000fe40007ffe0ff */
[C---:B------:R-:W-:Y:S02]  /*3d80*/  ISETP.GE.AND P5, PT, R3.reuse, R239, PT ;  /* 0x000000ef0300720c */ /* 0x040fe40003fa6270 */
[C---:B------:R-:W-:Y:S02]  /*3d90*/  ISETP.GE.AND P1, PT, R3.reuse, R234, PT ;  /* 0x000000ea0300720c */ /* 0x040fe40003f26270 */
[C---:B------:R-:W-:Y:S01]  /*3da0*/  ISETP.LT.OR P5, PT, R3.reuse, R240, P5 ;  /* 0x000000f00300720c */ /* 0x040fe20002fa1670 */
[----:B------:R-:W-:Y:S01]  /*3db0*/  HMMA.16816.F32.BF16 R40, R12, R66, R40 ;  /* 0x000000420c28723c */ /* 0x000fe20000041828 */
[----:B------:R-:W1:Y:S01]  /*3dc0*/  LDSM.16.M88.4 R12, [R216+0x7000] ;  /* 0x00700000d80c783b */ /* 0x000e620000000200 */
[----:B------:R-:W-:-:S02]  /*3dd0*/  ISETP.LT.OR P1, PT, R3, R238, P1 ;  /* 0x000000ee0300720c */ /* 0x000fc40000f21670 */
[----:B------:R-:W-:-:S04]  /*3de0*/  IADD3 R3, R31, 0x11, RZ ;  /* 0x000000111f037810 */ /* 0x000fc80007ffe0ff */
[----:B------:R-:W-:Y:S01]  /*3df0*/  HMMA.16816.F32.BF16 R16, R8, R70, R16 ;  /* 0x000000460810723c */ /* 0x000fe20000041810 */
[----:B------:R-:W-:-:S04]  /*3e00*/  ISETP.GE.AND P6, PT, R3, R239, PT ;  /* 0x000000ef0300720c */ /* 0x000fc80003fc6270 */
[----:B------:R-:W-:-:S03]  /*3e10*/  ISETP.LT.OR P6, PT, R3, R240, P6 ;  /* 0x000000f00300720c */ /* 0x000fc600037c1670 */
[C---:B--2---:R-:W-:Y:S07]  /*3e20*/  HMMA.16816.F32.BF16 R32, R8.reuse, R24, R32 ;  /* 0x000000180820723c */ /* 0x044fee0000041820 */
[----:B------:R-:W-:Y:S01]  /*3e30*/  FSEL R24, R22, -INF , !P3 ;  /* 0xff80000016187808 */ /* 0x000fe20005800000 */
[----:B------:R-:W-:Y:S01]  /*3e40*/  HMMA.16816.F32.BF16 R56, R8, R26, R56 ;  /* 0x0000001a0838723c */ /* 0x000fe20000041838 */
[----:B------:R-:W2:Y:S01]  /*3e50*/  LDSM.16.M88.4 R20, [R216+0x7800] ;  /* 0x00780000d814783b */ /* 0x000ea20000000200 */
[----:B------:R-:W-:Y:S01]  /*3e60*/  IADD3 R25, R31, 0x10, RZ ;  /* 0x000000101f197810 */ /* 0x000fe20007ffe0ff */
[----:B------:R-:W-:-:S04]  /*3e70*/  DEPBAR.LE SB0, 0x0 ;  /* 0x000080000000791a */ /* 0x000fc80000000000 */
[----:B------:R-:W-:Y:S02]  /*3e80*/  ISETP.GE.AND P3, PT, R25, R239, PT ;  /* 0x000000ef1900720c */ /* 0x000fe40003f66270 */
[----:B------:R-:W-:Y:S02]  /*3e90*/  FSEL R36, R16, -INF , !P0 ;  /* 0xff80000010247808 */ /* 0x000fe40004000000 */
[-C--:B------:R-:W-:Y:S02]  /*3ea0*/  ISETP.GE.AND P0, PT, R3, R234.reuse, PT ;  /* 0x000000ea0300720c */ /* 0x080fe40003f06270 */
[C---:B------:R-:W-:Y:S02]  /*3eb0*/  ISETP.GE.AND P2, PT, R25.reuse, R234, PT ;  /* 0x000000ea1900720c */ /* 0x040fe40003f46270 */
[----:B------:R-:W-:Y:S01]  /*3ec0*/  ISETP.LT.OR P3, PT, R25, R240, P3 ;  /* 0x000000f01900720c */ /* 0x000fe20001f61670 */
[----:B-1----:R-:W-:Y:S01]  /*3ed0*/  HMMA.16816.F32.BF16 R76, R8, R12, R76 ;  /* 0x0000000c084c723c */ /* 0x002fe2000004184c */
[----:B------:R-:W-:-:S02]  /*3ee0*/  ISETP.LT.OR P0, PT, R3, R238, P0 ;  /* 0x000000ee0300720c */ /* 0x000fc40000701670 */
[----:B------:R-:W-:Y:S02]  /*3ef0*/  IADD3 R3, R31, 0x19, RZ ;  /* 0x000000191f037810 */ /* 0x000fe40007ffe0ff */
[----:B------:R-:W-:Y:S02]  /*3f00*/  ISETP.LT.OR P2, PT, R25, R238, P2 ;  /* 0x000000ee1900720c */ /* 0x000fe40001741670 */
[----:B------:R-:W-:Y:S01]  /*3f10*/  FSEL R27, R18, -INF , !P4 ;  /* 0xff800000121b7808 */ /* 0x000fe20006000000 */
[----:B------:R-:W-:Y:S01]  /*3f20*/  HMMA.16816.F32.BF16 R72, R8, R14, R72 ;  /* 0x0000000e0848723c */ /* 0x000fe20000041848 */
[----:B------:R-:W-:Y:S02]  /*3f30*/  FSEL R18, R17, -INF , !P5 ;  /* 0xff80000011127808 */ /* 0x000fe40006800000 */
[----:B------:R-:W-:Y:S02]  /*3f40*/  FSEL R25, R19, -INF , !P1 ;  /* 0xff80000013197808 */ /* 0x000fe40004800000 */
[----:B------:R-:W-:-:S02]  /*3f50*/  FSEL R6, R32, -INF , !P3 ;  /* 0xff80000020067808 */ /* 0x000fc40005800000 */
[-C--:B------:R-:W-:Y:S02]  /*3f60*/  ISETP.GE.AND P1, PT, R37, R239.reuse, PT ;  /* 0x000000ef2500720c */ /* 0x080fe40003f26270 */
[C---:B------:R-:W-:Y:S02]  /*3f70*/  ISETP.GE.AND P5, PT, R3.reuse, R239, PT ;  /* 0x000000ef0300720c */ /* 0x040fe40003fa6270 */
[----:B------:R-:W-:Y:S02]  /*3f80*/  ISETP.GE.AND P3, PT, R3, R234, PT ;  /* 0x000000ea0300720c */ /* 0x000fe40003f66270 */
[-C--:B------:R-:W-:Y:S02]  /*3f90*/  ISETP.LT.OR P1, PT, R37, R240.reuse, P1 ;  /* 0x000000f02500720c */ /* 0x080fe40000f21670 */
[C---:B------:R-:W-:Y:S01]  /*3fa0*/  ISETP.LT.OR P5, PT, R3.reuse, R240, P5 ;  /* 0x000000f00300720c */ /* 0x040fe20002fa1670 */
[----:B--2---:R-:W-:Y:S01]  /*3fb0*/  HMMA.16816.F32.BF16 R44, R8, R20, R44 ;  /* 0x00000014082c723c */ /* 0x004fe2000004182c */
[----:B------:R-:W-:-:S02]  /*3fc0*/  ISETP.LT.OR P3, PT, R3, R238, P3 ;  /* 0x000000ee0300720c */ /* 0x000fc40001f61670 */
[C---:B------:R-:W-:Y:S02]  /*3fd0*/  IADD3 R13, R31.reuse, 0x20, RZ ;  /* 0x000000201f0d7810 */ /* 0x040fe40007ffe0ff */
[----:B------:R-:W-:Y:S02]  /*3fe0*/  IADD3 R3, R31, 0x21, RZ ;  /* 0x000000211f037810 */ /* 0x000fe40007ffe0ff */
[----:B------:R-:W-:Y:S01]  /*3ff0*/  FSEL R16, R33, -INF , !P6 ;  /* 0xff80000021107808 */ /* 0x000fe20007000000 */
[----:B------:R-:W-:Y:S01]  /*4000*/  HMMA.16816.F32.BF16 R40, R8, R22, R40 ;  /* 0x000000160828723c */ /* 0x000fe20000041828 */
[----:B------:R-:W-:Y:S02]  /*4010*/  FSEL R17, R35, -INF , !P0 ;  /* 0xff80000023117808 */ /* 0x000fe40004000000 */
[----:B------:R-:W-:Y:S02]  /*4020*/  FSEL R4, R56, -INF , !P1 ;  /* 0xff80000038047808 */ /* 0x000fe40004800000 */
[----:B------:R-:W-:-:S02]  /*4030*/  ISETP.GE.AND P0, PT, R13, R239, PT ;  /* 0x000000ef0d00720c */ /* 0x000fc40003f06270 */
[C---:B------:R-:W-:Y:S02]  /*4040*/  ISETP.GE.AND P6, PT, R3.reuse, R239, PT ;  /* 0x000000ef0300720c */ /* 0x040fe40003fc6270 */
[-C--:B------:R-:W-:Y:S02]  /*4050*/  ISETP.GE.AND P1, PT, R3, R234.reuse, PT ;  /* 0x000000ea0300720c */ /* 0x080fe40003f26270 */
[----:B------:R-:W-:Y:S02]  /*4060*/  FSEL R19, R34, -INF , !P2 ;  /* 0xff80000022137808 */ /* 0x000fe40005000000 */
[C---:B------:R-:W-:Y:S02]  /*4070*/  ISETP.GE.AND P2, PT, R13.reuse, R234, PT ;  /* 0x000000ea0d00720c */ /* 0x040fe40003f46270 */
[-C--:B------:R-:W-:Y:S02]  /*4080*/  ISETP.LT.OR P0, PT, R13, R240.reuse, P0 ;  /* 0x000000f00d00720c */ /* 0x080fe40000701670 */
[----:B------:R-:W-:-:S02]  /*4090*/  ISETP.LT.OR P6, PT, R3, R240, P6 ;  /* 0x000000f00300720c */ /* 0x000fc400037c1670 */
[-C--:B------:R-:W-:Y:S02]  /*40a0*/  ISETP.LT.OR P1, PT, R3, R238.reuse, P1 ;  /* 0x000000ee0300720c */ /* 0x080fe40000f21670 */
[C---:B------:R-:W-:Y:S02]  /*40b0*/  IADD3 R33, R31.reuse, 0x28, RZ ;  /* 0x000000281f217810 */ /* 0x040fe40007ffe0ff */
[----:B------:R-:W-:Y:S01]  /*40c0*/  IADD3 R3, R31, 0x29, RZ ;  /* 0x000000291f037810 */ /* 0x000fe20007ffe0ff */
[----:B------:R-:W-:Y:S01]  /*40d0*/  BAR.SYNC.DEFER_BLOCKING 0x0 ;  /* 0x0000000000007b1d */ /* 0x000fe20000010000 */
[----:B------:R-:W-:Y:S02]  /*40e0*/  ISETP.LT.OR P2, PT, R13, R238, P2 ;  /* 0x000000ee0d00720c */ /* 0x000fe40001741670 */
[----:B------:R-:W-:Y:S02]  /*40f0*/  FSEL R12, R57, -INF , !P5 ;  /* 0xff800000390c7808 */ /* 0x000fe40006800000 */
[----:B------:R-:W-:-:S02]  /*4100*/  FSEL R13, R59, -INF , !P3 ;  /* 0xff8000003b0d7808 */ /* 0x000fc40005800000 */
[----:B------:R-:W-:Y:S02]  /*4110*/  FSEL R184, R76, -INF , !P0 ;  /* 0xff8000004cb87808 */ /* 0x000fe40004000000 */
[-C--:B------:R-:W-:Y:S02]  /*4120*/  ISETP.GE.AND P3, PT, R33, R239.reuse, PT ;  /* 0x000000ef2100720c */ /* 0x080fe40003f66270 */
[C---:B------:R-:W-:Y:S02]  /*4130*/  ISETP.GE.AND P5, PT, R3.reuse, R239, PT ;  /* 0x000000ef0300720c */ /* 0x040fe40003fa6270 */
[-C--:B------:R-:W-:Y:S02]  /*4140*/  ISETP.GE.AND P0, PT, R3, R234.reuse, PT ;  /* 0x000000ea0300720c */ /* 0x080fe40003f06270 */
[----:B------:R-:W-:Y:S02]  /*4150*/  ISETP.GE.AND P4, PT, R37, R234, PT ;  /* 0x000000ea2500720c */ /* 0x000fe40003f86270 */
[----:B------:R-:W-:-:S02]  /*4160*/  ISETP.LT.OR P3, PT, R33, R240, P3 ;  /* 0x000000f02100720c */ /* 0x000fc40001f61670 */
[C---:B------:R-:W-:Y:S02]  /*4170*/  ISETP.LT.OR P5, PT, R3.reuse, R240, P5 ;  /* 0x000000f00300720c */ /* 0x040fe40002fa1670 */
[-C--:B------:R-:W-:Y:S02]  /*4180*/  ISETP.LT.OR P0, PT, R3, R238.reuse, P0 ;  /* 0x000000ee0300720c */ /* 0x080fe40000701670 */
[----:B------:R-:W-:Y:S02]  /*4190*/  ISETP.LT.OR P4, PT, R37, R238, P4 ;  /* 0x000000ee2500720c */ /* 0x000fe40002781670 */
[C---:B------:R-:W-:Y:S02]  /*41a0*/  IADD3 R3, R31.reuse, 0x31, RZ ;  /* 0x000000311f037810 */ /* 0x040fe40007ffe0ff */
[----:B------:R-:W-:Y:S02]  /*41b0*/  IADD3 R21, R31, 0x30, RZ ;  /* 0x000000301f157810 */ /* 0x000fe40007ffe0ff */
[----:B------:R-:W-:-:S02]  /*41c0*/  FSEL R190, R77, -INF , !P6 ;  /* 0xff8000004dbe7808 */ /* 0x000fc40007000000 */
[----:B------:R-:W-:Y:S02]  /*41d0*/  FSEL R186, R72, -INF , !P3 ;  /* 0xff80000048ba7808 */ /* 0x000fe40005800000 */
[----:B------:R-:W-:Y:S02]  /*41e0*/  FSEL R15, R58, -INF , !P4 ;  /* 0xff8000003a0f7808 */ /* 0x000fe40006000000 */
[----:B------:R-:W-:Y:S02]  /*41f0*/  FSEL R199, R78, -INF , !P2 ;  /* 0xff8000004ec77808 */ /* 0x000fe40005000000 */
[----:B------:R-:W-:Y:S02]  /*4200*/  FSEL R189, R79, -INF , !P1 ;  /* 0xff8000004fbd7808 */ /* 0x000fe40004800000 */
[C---:B------:R-:W-:Y:S02]  /*4210*/  ISETP.GE.AND P6, PT, R3.reuse, R239, PT ;  /* 0x000000ef0300720c */ /* 0x040fe40003fc6270 */
[----:B------:R-:W-:-:S02]  /*4220*/  ISETP.GE.AND P3, PT, R3, R234, PT ;  /* 0x000000ea0300720c */ /* 0x000fc40003f66270 */
[----:B------:R-:W-:Y:S02]  /*4230*/  FSEL R191, R75, -INF , !P0 ;  /* 0xff8000004bbf7808 */ /* 0x000fe40004000000 */
[-C--:B------:R-:W-:Y:S02]  /*4240*/  ISETP.GE.AND P4, PT, R33, R234.reuse, PT ;  /* 0x000000ea2100720c */ /* 0x080fe40003f86270 */
[C---:B------:R-:W-:Y:S02]  /*4250*/  ISETP.GE.AND P2, PT, R21.reuse, R239, PT ;  /* 0x000000ef1500720c */ /* 0x040fe40003f46270 */
[----:B------:R-:W-:Y:S02]  /*4260*/  ISETP.GE.AND P1, PT, R21, R234, PT ;  /* 0x000000ea1500720c */ /* 0x000fe40003f26270 */
[----:B------:R-:W-:Y:S02]  /*4270*/  ISETP.GT.AND P0, PT, R242, UR7, PT ;  /* 0x00000007f2007c0c */ /* 0x000fe4000bf04270 */
[----:B------:R-:W-:-:S02]  /*4280*/  ISETP.LT.OR P6, PT, R3, R240, P6 ;  /* 0x000000f00300720c */ /* 0x000fc400037c1670 */
[-C--:B------:R-:W-:Y:S02]  /*4290*/  ISETP.LT.OR P3, PT, R3, R238.reuse, P3 ;  /* 0x000000ee0300720c */ /* 0x080fe40001f61670 */
[----:B------:R-:W-:Y:S02]  /*42a0*/  ISETP.LT.OR P4, PT, R33, R238, P4 ;  /* 0x000000ee2100720c */ /* 0x000fe40002781670 */
[C---:B------:R-:W-:Y:S02]  /*42b0*/  ISETP.LT.OR P2, PT, R21.reuse, R240, P2 ;  /* 0x000000f01500720c */ /* 0x040fe40001741670 */
[----:B------:R-:W-:Y:S02]  /*42c0*/  ISETP.LT.OR P1, PT, R21, R238, P1 ;  /* 0x000000ee1500720c */ /* 0x000fe40000f21670 */
[C---:B------:R-:W-:Y:S02]  /*42d0*/  IADD3 R3, R31.reuse, 0x38, RZ ;  /* 0x000000381f037810 */ /* 0x040fe40007ffe0ff */
[----:B------:R-:W-:-:S02]  /*42e0*/  IADD3 R31, R31, 0x39, RZ ;  /* 0x000000391f1f7810 */ /* 0x000fc40007ffe0ff */
[----:B------:R-:W-:Y:S02]  /*42f0*/  FSEL R197, R74, -INF , !P4 ;  /* 0xff8000004ac57808 */ /* 0x000fe40006000000 */
[----:B------:R-:W-:Y:S02]  /*4300*/  FSEL R188, R73, -INF , !P5 ;  /* 0xff80000049bc7808 */ /* 0x000fe40006800000 */
[----:B------:R-:W-:Y:S02]  /*4310*/  FSEL R198, R44, -INF , !P2 ;  /* 0xff8000002cc67808 */ /* 0x000fe40005000000 */
[----:B------:R-:W-:Y:S02]  /*4320*/  FSEL R193, R46, -INF , !P1 ;  /* 0xff8000002ec17808 */ /* 0x000fe40004800000 */
[-C--:B------:R-:W-:Y:S02]  /*4330*/  ISETP.GE.AND P5, PT, R3, R239.reuse, PT ;  /* 0x000000ef0300720c */ /* 0x080fe40003fa6270 */
[----:B------:R-:W-:-:S02]  /*4340*/  ISETP.GE.AND P4, PT, R31, R239, PT ;  /* 0x000000ef1f00720c */ /* 0x000fc40003f86270 */
[-C--:B------:R-:W-:Y:S02]  /*4350*/  ISETP.GE.AND P2, PT, R3, R234.reuse, PT ;  /* 0x000000ea0300720c */ /* 0x080fe40003f46270 */
[----:B------:R-:W-:Y:S02]  /*4360*/  ISETP.GE.AND P1, PT, R31, R234, PT ;  /* 0x000000ea1f00720c */ /* 0x000fe40003f26270 */
[----:B------:R-:W-:Y:S02]  /*4370*/  FSEL R35, R47, -INF , !P3 ;  /* 0xff8000002f237808 */ /* 0x000fe40005800000 */
[C---:B------:R-:W-:Y:S02]  /*4380*/  ISETP.LT.OR P5, PT, R3.reuse, R240, P5 ;  /* 0x000000f00300720c */ /* 0x040fe40002fa1670 */
[----:B------:R-:W-:Y:S02]  /*4390*/  ISETP.LT.OR P2, PT, R3, R238, P2 ;  /* 0x000000ee0300720c */ /* 0x000fe40001741670 */
[----:B------:R-:W-:-:S02]  /*43a0*/  ISETP.LT.OR P4, PT, R31, R240, P4 ;  /* 0x000000f01f00720c */ /* 0x000fc40002781670 */
[----:B------:R-:W-:Y:S02]  /*43b0*/  ISETP.LT.OR P1, PT, R31, R238, P1 ;  /* 0x000000ee1f00720c */ /* 0x000fe40000f21670 */
[----:B------:R-:W-:Y:S02]  /*43c0*/  @!P0 LEA R244, P3, R2, c[0x0][0x168], 0x1 ;  /* 0x00005a0002f48a11 */ /* 0x000fe400078608ff */
[----:B------:R-:W-:Y:S02]  /*43d0*/  FSEL R196, R45, -INF , !P6 ;  /* 0xff8000002dc47808 */ /* 0x000fe40007000000 */
[----:B------:R-:W-:Y:S02]  /*43e0*/  FSEL R194, R40, -INF , !P5 ;  /* 0xff80000028c27808 */ /* 0x000fe40006800000 */
[----:B------:R-:W-:Y:S02]  /*43f0*/  FSEL R33, R42, -INF , !P2 ;  /* 0xff8000002a217808 */ /* 0x000fe40005000000 */
[----:B------:R-:W-:-:S02]  /*4400*/  FSEL R192, R41, -INF , !P4 ;  /* 0xff80000029c07808 */ /* 0x000fc40006000000 */
[----:B------:R-:W-:Y:S02]  /*4410*/  FSEL R32, R43, -INF , !P1 ;  /* 0xff8000002b207808 */ /* 0x000fe40004800000 */
[----:B------:R-:W-:Y:S01]  /*4420*/  @!P0 LEA.HI.X R245, R2, c[0x0][0x16c], R165, 0x1, P3 ;  /* 0x00005b0002f58a11 */ /* 0x000fe200018f0ca5 */
[----:B------:R-:W-:Y:S05]  /*4430*/  @!P0 BRA `(.L_x_6336) ;  /* 0x0000064000008947 */ /* 0x000fea0003800000 */
[----:B------:R-:W-:-:S13]  /*4440*/  PLOP3.LUT P0, PT, PT, PT, UP5, 0x80, 0x0 ;  /* 0x000000000000781c */ /* 0x000fda0003f0f058 */
[----:B------:R-:W-:Y:S05]  /*4450*/  @!P0 BRA `(.L_x_6337) ;  /* 0x000003c000008947 */ /* 0x000fea0003800000 */
[----:B------:R-:W1:Y:S01]  /*4460*/  I2F.RP R3, UR8 ;  /* 0x0000000800037d06 */ /* 0x000e620008209400 */
[----:B------:R-:W-:Y:S01]  /*4470*/  UIADD3 UR9, UR5, -0x40, URZ ;  /* 0xffffffc005097890 */ /* 0x000fe2000fffe03f */
[----:B------:R-:W-:Y:S01]  /*4480*/  IMAD.U32 R10, RZ, RZ, UR5 ;  /* 0x00000005ff0a7e24 */ /* 0x000fe2000f8e00ff */
[----:B------:R-:W-:Y:S02]  /*4490*/  ULDC UR4, c[0x0][0x2d0] ;  /* 0x0000b40000047ab9 */ /* 0x000fe40000000800 */
[----:B------:R-:W-:Y:S02]  /*44a0*/  ULOP3.LUT UR5, UR5, UR4, URZ, 0x3c, !UPT ;  /* 0x0000000405057292 */ /* 0x000fe4000f8e3c3f */
[----:B------:R-:W-:Y:S01]  /*44b0*/  MOV R8, UR9 ;  /* 0x0000000900087c02 */ /* 0x000fe20008000f00 */
[----:B------:R-:W-:Y:S01]  /*44c0*/  ULOP3.LUT UR4, UR9, UR4, URZ, 0x3c, !UPT ;  /* 0x0000000409047292 */ /* 0x000fe2000f8e3c3f */
[----:B------:R-:W-:Y:S02]  /*44d0*/  IABS R10, R10 ;  /* 0x0000000a000a7213 */ /* 0x000fe40000000000 */
[----:B------:R-:W-:-:S02]  /*44e0*/  IABS R8, R8 ;  /* 0x0000000800087213 */ /* 0x000fc40000000000 */
[----:B------:R-:W-:Y:S02]  /*44f0*/  ISETP.LE.AND P2, PT, RZ, UR5, PT ;  /* 0x00000005ff007c0c */ /* 0x000fe4000bf43270 */
[----:B------:R-:W-:Y:S01]  /*4500*/  ISETP.LE.AND P0, PT, RZ, UR4, PT ;  /* 0x00000004ff007c0c */ /* 0x000fe2000bf03270 */
[----:B-1----:R-:W1:Y:S02]  /*4510*/  MUFU.RCP R20, R3 ;  /* 0x0000000300147308 */ /* 0x002e640000001000 */
[----:B-1----:R-:W-:-:S06]  /*4520*/  IADD3 R20, R20, 0xffffffe, RZ ;  /* 0x0ffffffe14147810 */ /* 0x002fcc0007ffe0ff */
[----:B------:R-:W1:Y:S02]  /*4530*/  F2I.FTZ.U32.TRUNC.NTZ R21, R20 ;  /* 0x0000001400157305 */ /* 0x000e64000021f000 */
[----:B-1----:R-:W-:Y:S02]  /*4540*/  IMAD.MOV R11, RZ, RZ, -R21 ;  /* 0x000000ffff0b7224 */ /* 0x002fe400078e0a15 */
[----:B------:R-:W-:Y:S02]  /*4550*/  IMAD.MOV.U32 R20, RZ, RZ, RZ ;  /* 0x000000ffff147224 */ /* 0x000fe400078e00ff */
[----:B------:R-:W-:-:S04]  /*4560*/  IMAD R11, R11, UR8, RZ ;  /* 0x000000080b0b7c24 */ /* 0x000fc8000f8e02ff */
[----:B------:R-:W-:-:S06]  /*4570*/  IMAD.HI.U32 R11, R21, R11, R20 ;  /* 0x0000000b150b7227 */ /* 0x000fcc00078e0014 */
[----:B------:R-:W-:-:S04]  /*4580*/  IMAD.HI.U32 R14, R11, R10, RZ ;  /* 0x0000000a0b0e7227 */ /* 0x000fc800078e00ff */
[----:B------:R-:W-:-:S04]  /*4590*/  IMAD.HI.U32 R11, R11, R8, RZ ;  /* 0x000000080b0b7227 */ /* 0x000fc800078e00ff */
[----:B------:R-:W-:Y:S01]  /*45a0*/  IMAD.MOV R9, RZ, RZ, -R14 ;  /* 0x000000ffff097224 */ /* 0x000fe200078e0a0e */
[----:B------:R-:W-:-:S03]  /*45b0*/  IADD3 R3, -R11, RZ, RZ ;  /* 0x000000ff0b037210 */ /* 0x000fc60007ffe1ff */
[----:B------:R-:W-:Y:S01]  /*45c0*/  IMAD R9, R9, UR8, R10 ;  /* 0x0000000809097c24 */ /* 0x000fe2000f8e020a */
[----:B------:R-:W-:Y:S01]  /*45d0*/  LOP3.LUT R10, RZ, c[0x0][0x2d0], RZ, 0x33, !PT ;  /* 0x0000b400ff0a7a12 */ /* 0x000fe200078e33ff */
[----:B------:R-:W-:-:S03]  /*45e0*/  IMAD R3, R3, UR8, R8 ;  /* 0x0000000803037c24 */ /* 0x000fc6000f8e0208 */
[----:B------:R-:W-:Y:S02]  /*45f0*/  ISETP.LT.U32.AND P3, PT, R9, UR8, PT ;  /* 0x0000000809007c0c */ /* 0x000fe4000bf61070 */
[----:B------:R-:W-:-:S11]  /*4600*/  ISETP.LT.U32.AND P1, PT, R3, UR8, PT ;  /* 0x0000000803007c0c */ /* 0x000fd6000bf21070 */
[----:B------:R-:W-:Y:S02]  /*4610*/  @!P3 IADD3 R9, R9, -UR8, RZ ;  /* 0x800000080909bc10 */ /* 0x000fe4000fffe0ff */
[----:B------:R-:W-:Y:S02]  /*4620*/  @!P1 IADD3 R3, R3, -UR8, RZ ;  /* 0x8000000803039c10 */ /* 0x000fe4000fffe0ff */
[----:B------:R-:W-:Y:S02]  /*4630*/  ISETP.GE.U32.AND P5, PT, R9, UR8, PT ;  /* 0x0000000809007c0c */ /* 0x000fe4000bfa6070 */
[----:B------:R-:W-:Y:S02]  /*4640*/  ISETP.GE.U32.AND P4, PT, R3, UR8, PT ;  /* 0x0000000803007c0c */ /* 0x000fe4000bf86070 */
[----:B------:R-:W-:Y:S02]  /*4650*/  @!P3 IADD3 R14, R14, 0x1, RZ ;  /* 0x000000010e0eb810 */ /* 0x000fe40007ffe0ff */
[----:B------:R-:W-:-:S02]  /*4660*/  @!P1 IADD3 R11, R11, 0x1, RZ ;  /* 0x000000010b0b9810 */ /* 0x000fc40007ffe0ff */
[----:B------:R-:W-:-:S05]  /*4670*/  ISETP.NE.AND P1, PT, RZ, c[0x0][0x2d0], PT ;  /* 0x0000b400ff007a0c */ /* 0x000fca0003f25270 */
        /* <DEDUP_REMOVED lines=26> */
.L_x_6337:
[----:B------:R-:W-:-:S04]  /*4820*/  ULEA UR4, -UR12, URZ, 0x6 ;  /* 0x0000003f0c047291 */ /* 0x000fc8000f8e313f */
[----:B------:R-:W-:Y:S02]  /*4830*/  USHF.R.S32.HI UR5, URZ, 0x1f, UR4 ;  /* 0x0000001f3f057899 */ /* 0x000fe40008011404 */
[----:B------:R-:W-:-:S04]  /*4840*/  MOV R3, UR4 ;  /* 0x0000000400037c02 */ /* 0x000fc80008000f00 */
[----:B------:R-:W-:Y:S02]  /*4850*/  MOV R8, UR5 ;  /* 0x0000000500087c02 */ /* 0x000fe40008000f00 */
.L_x_6338:
[----:B------:R-:W-:Y:S01]  /*4860*/  IADD3 R2, P0, R3, R2, RZ ;  /* 0x0000000203027210 */ /* 0x000fe20007f1e0ff */
[----:B------:R-:W-:Y:S02]  /*4870*/  USHF.L.U32 UR9, UR12, 0x5, URZ ;  /* 0x000000050c097899 */ /* 0x000fe4000800063f */
[----:B------:R-:W-:Y:S02]  /*4880*/  UMOV UR5, 0x5 ;  /* 0x0000000500057882 */ /* 0x000fe40000000000 */
[----:B------:R-:W-:Y:S01]  /*4890*/  IMAD.X R165, R8, 0x1, R165, P0 ;  /* 0x0000000108a57824 */ /* 0x000fe200000e06a5 */
[C---:B------:R-:W-:Y:S01]  /*48a0*/  LEA R244, P0, R2.reuse, c[0x0][0x168], 0x1 ;  /* 0x00005a0002f47a11 */ /* 0x040fe200078008ff */
[----:B------:R-:W-:Y:S02]  /*48b0*/  ULDC UR4, c[0x0][0x19c] ;  /* 0x0000670000047ab9 */ /* 0x000fe40000000800 */
[----:B------:R-:W-:Y:S01]  /*48c0*/  USHF.L.U64.HI UR4, UR12, UR5, UR4 ;  /* 0x000000050c047299 */ /* 0x000fe20008010204 */
[----:B------:R-:W-:-:S02]  /*48d0*/  LEA.HI.X R245, R2, c[0x0][0x16c], R165, 0x1, P0 ;  /* 0x00005b0002f57a11 */ /* 0x000fc400000f0ca5 */
[----:B------:R-:W-:-:S03]  /*48e0*/  IADD3 R20, P0, R244, UR9, RZ ;  /* 0x00000009f4147c10 */ /* 0x000fc6000ff1e0ff */
        /* <DEDUP_REMOVED lines=9> */
[----:B------:R-:W-:-:S03]  /*4980*/  IADD3 R8, P0, R10, UR9, RZ ;  /* 0x000000090a087c10 */ /* 0x000fc6000ff1e0ff */
[----:B------:R1:W-:Y:S01]  /*4990*/  LDGSTS.E.BYPASS.LTC128B.128 [R235+0xe000], [R244.64+0x180] ;  /* 0x0e000180f4eb7fae */ /* 0x0003e2000b901d50 */
[----:B------:R-:W-:-:S03]  /*49a0*/  IADD3.X R9, R11, UR4, RZ, P0, !PT ;  /* 0x000000040b097c10 */ /* 0x000fc600087fe4ff */
        /* <DEDUP_REMOVED lines=13> */
.L_x_6336:
        /* <DEDUP_REMOVED lines=31> */
[----:B------:R-:W1:Y:S01]  /*4c70*/  SHFL.BFLY PT, R9, R10, 0x2, 0x1f ;  /* 0x0c401f000a097f89 */ /* 0x000e6200000e0000 */
[----:B------:R-:W-:-:S02]  /*4c80*/  ISETP.GT.AND P4, PT, R242, UR7, PT ;  /* 0x00000007f2007c0c */ /* 0x000fc4000bf84270 */
[-C--:B------:R-:W-:Y:S01]  /*4c90*/  LEA R221, R5, R224.reuse, 0x1 ;  /* 0x000000e005dd7211 */ /* 0x080fe200078e08ff */
[----:B------:R-:W2:Y:S01]  /*4ca0*/  SHFL.BFLY PT, R8, R11, 0x2, 0x1f ;  /* 0x0c401f000b087f89 */ /* 0x000ea200000e0000 */
[----:B------:R-:W-:-:S03]  /*4cb0*/  LEA R222, R7, R224, 0x1 ;  /* 0x000000e007de7211 */ /* 0x000fc600078e08ff */
[----:B------:R-:W-:Y:S01]  /*4cc0*/  LDSM.16.MT88.4 R156, [R224+0x10000] ;  /* 0x01000000e09c783b */ /* 0x000fe20000004200 */
[----:B------:R-:W-:-:S03]  /*4cd0*/  LEA R220, R5, R222, 0x1 ;  /* 0x000000de05dc7211 */ /* 0x000fc600078e08ff */
        /* <DEDUP_REMOVED lines=26> */
[--C-:B------:R-:W-:Y:S02]  /*4e80*/  FFMA.FTZ R179, R36, c[0x0][0x23c], -R195.reuse ;  /* 0x00008f0024b37a23 */ /* 0x100fe400000108c3 */
        /* <DEDUP_REMOVED lines=8> */
[----:B------:R-:W-:Y:S01]  /*4f10*/  LDSM.16.MT88.4 R8, [R220+0x10800] ;  /* 0x01080000dc08783b */ /* 0x000fe20000004200 */
[--C-:B------:R-:W-:Y:S01]  /*4f20*/  FFMA.FTZ R178, R6, c[0x0][0x23c], -R195.reuse ;  /* 0x00008f0006b27a23 */ /* 0x100fe200000108c3 */
[----:B------:R-:W2:Y:S01]  /*4f30*/  MUFU.EX2 R180, R180 ;  /* 0x000000b400b47308 */ /* 0x000ea20000000800 */
[--C-:B------:R-:W-:Y:S01]  /*4f40*/  FFMA.FTZ R172, R4, c[0x0][0x23c], -R195.reuse ;  /* 0x00008f0004ac7a23 */ /* 0x100fe200000108c3 */
[----:B------:R-:W-:Y:S01]  /*4f50*/  LDSM.16.MT88.4 R24, [R224+0x12800] ;  /* 0x01280000e018783b */ /* 0x000fe20000004200 */
[--C-:B------:R-:W-:Y:S02]  /*4f60*/  FFMA.FTZ R173, R16, c[0x0][0x23c], -R195.reuse ;  /* 0x00008f0010ad7a23 */ /* 0x100fe400000108c3 */
[--C-:B------:R-:W-:Y:S01]  /*4f70*/  FFMA.FTZ R175, R19, c[0x0][0x23c], -R34.reuse ;  /* 0x00008f0013af7a23 */ /* 0x100fe20000010822 */
[----:B------:R-:W1:Y:S01]  /*4f80*/  LDSM.16.MT88.4 R4, [R220+0x16000] ;  /* 0x01600000dc04783b */ /* 0x000e620000004200 */
[--C-:B------:R-:W-:Y:S01]  /*4f90*/  FFMA.FTZ R170, R17, c[0x0][0x23c], -R34.reuse ;  /* 0x00008f0011aa7a23 */ /* 0x100fe20000010822 */
[----:B------:R-:W-:Y:S01]  /*4fa0*/  MUFU.EX2 R179, R179 ;  /* 0x000000b300b37308 */ /* 0x000fe20000000800 */
[----:B------:R-:W-:Y:S01]  /*4fb0*/  FFMA.FTZ R167, R12, c[0x0][0x23c], -R195 ;  /* 0x00008f000ca77a23 */ /* 0x000fe200000108c3 */
[----:B------:R-:W1:Y:S01]  /*4fc0*/  LDSM.16.MT88.4 R16, [R224+0x10800] ;  /* 0x01080000e010783b */ /* 0x000e620000004200 */
        /* <DEDUP_REMOVED lines=12> */
[----:B------:R-:W-:-:S02]  /*5090*/  FFMA.FTZ R188, R199, c[0x0][0x23c], -R34 ;  /* 0x00008f00c7bc7a23 */ /* 0x000fc40000010822 */
[--C-:B------:R-:W-:Y:S02]  /*50a0*/  FFMA.FTZ R189, R189, c[0x0][0x23c], -R34.reuse ;  /* 0x00008f00bdbd7a23 */ /* 0x100fe40000010822 */
[--C-:B------:R-:W-:Y:S02]  /*50b0*/  FFMA.FTZ R190, R197, c[0x0][0x23c], -R34.reuse ;  /* 0x00008f00c5be7a23 */ /* 0x100fe40000010822 */
[----:B------:R-:W-:Y:S01]  /*50c0*/  FFMA.FTZ R191, R191, c[0x0][0x23c], -R34 ;  /* 0x00008f00bfbf7a23 */ /* 0x000fe20000010822 */
[----:B------:R-:W4:Y:S01]  /*50d0*/  MUFU.EX2 R182, R182 ;  /* 0x000000b600b67308 */ /* 0x000f220000000800 */
[----:B---3--:R-:W-:Y:S01]  /*50e0*/  F2FP.BF16.PACK_AB R130, R174, R179 ;  /* 0x000000b3ae82723e */ /* 0x008fe200000010ff */
[--C-:B------:R-:W-:Y:S02]  /*50f0*/  FFMA.FTZ R249, R192, c[0x0][0x23c], -R195.reuse ;  /* 0x00008f00c0f97a23 */ /* 0x100fe400000108c3 */
[--C-:B------:R-:W-:Y:S02]  /*5100*/  FFMA.FTZ R197, R198, c[0x0][0x23c], -R195.reuse ;  /* 0x00008f00c6c57a23 */ /* 0x100fe400000108c3 */
[----:B------:R-:W-:-:S02]  /*5110*/  FFMA.FTZ R196, R196, c[0x0][0x23c], -R195 ;  /* 0x00008f00c4c47a23 */ /* 0x000fc400000108c3 */
        /* <DEDUP_REMOVED lines=8> */
[----:B------:R-:W-:Y:S01]  /*51a0*/  FADD.FTZ R180, R181, R180 ;  /* 0x000000b4b5b47221 */ /* 0x000fe20000010000 */
[----:B------:R-:W-:Y:S01]  /*51b0*/  LDSM.16.MT88.4 R32, [R222+0x11800] ;  /* 0x01180000de20783b */ /* 0x000fe20000004200 */
        /* <DEDUP_REMOVED lines=115> */
[----:B------:R-:W4:Y:S07]  /*58f0*/  LDSM.16.MT88.4 R20, [R221+0x11000] ;  /* 0x01100000dd14783b */ /* 0x000f2e0000004200 */
        /* <DEDUP_REMOVED lines=53> */
[----:B------:R-:W2:Y:S07]  /*5c50*/  LDSM.16.MT88.4 R28, [R221+0x11800] ;  /* 0x01180000dd1c783b */ /* 0x000eae0000004200 */
[C---:B-----5:R-:W-:Y:S08]  /*5c60*/  HMMA.16816.F32.BF16 R100, R4.reuse, R24, R100 ;  /* 0x000000180464723c */ /* 0x060ff00000041864 */
[C---:B------:R-:W-:Y:S01]  /*5c70*/  HMMA.16816.F32.BF16 R104, R4.reuse, R26, R104 ;  /* 0x0000001a0468723c */ /* 0x040fe20000041868 */
[----:B------:R-:W-:Y:S07]  /*5c80*/  LDSM.16.MT88.4 R24, [R220+0x11800] ;  /* 0x01180000dc18783b */ /* 0x000fee0000004200 */
[C---:B----4-:R-:W-:Y:S08]  /*5c90*/  HMMA.16816.F32.BF16 R108, R4.reuse, R20, R108 ;  /* 0x00000014046c723c */ /* 0x050ff0000004186c */
[C---:B------:R-:W-:Y:S01]  /*5ca0*/  HMMA.16816.F32.BF16 R112, R4.reuse, R22, R112 ;  /* 0x000000160470723c */ /* 0x040fe20000041870 */
[----:B------:R-:W-:Y:S07]  /*5cb0*/  LDSM.16.MT88.4 R20, [R222+0x13800] ;  /* 0x01380000de14783b */ /* 0x000fee0000004200 */
[C---:B-1----:R-:W-:Y:S08]  /*5cc0*/  HMMA.16816.F32.BF16 R116, R4.reuse, R16, R116 ;  /* 0x000000100474723c */ /* 0x042ff00000041874 */
[C---:B------:R-:W-:Y:S01]  /*5cd0*/  HMMA.16816.F32.BF16 R120, R4.reuse, R18, R120 ;  /* 0x000000120478723c */ /* 0x040fe20000041878 */
[----:B------:R-:W-:Y:S07]  /*5ce0*/  LDSM.16.MT88.4 R16, [R220+0x13800] ;  /* 0x01380000dc10783b */ /* 0x000fee0000004200 */
[C---:B--2---:R-:W-:Y:S08]  /*5cf0*/  HMMA.16816.F32.BF16 R124, R4.reuse, R12, R124 ;  /* 0x0000000c047c723c */ /* 0x044ff0000004187c */
        /* <DEDUP_REMOVED lines=58> */
[----:B------:R-:W-:Y:S01]  /*60a0*/  UIADD3 UR6, UR6, -0x2, URZ ;  /* 0xfffffffe06067890 */ /* 0x000fe2000fffe03f */
[----:B------:R-:W-:-:S05]  /*60b0*/  DEPBAR.LE SB0, 0x0 ;  /* 0x000080000000791a */ /* 0x000fca0000000000 */
[----:B------:R-:W-:Y:S01]  /*60c0*/  MOV R242, UR6 ;  /* 0x0000000600f27c02 */ /* 0x000fe20008000f00 */
[----:B------:R-:W-:Y:S06]  /*60d0*/  BAR.SYNC.DEFER_BLOCKING 0x0 ;  /* 0x0000000000007b1d */ /* 0x000fec0000010000 */
[----:B------:R-:W-:Y:S05]  /*60e0*/  @!P0 BRA `(.L_x_6340) ;  /* 0x0000047000008947 */ /* 0x000fea0003800000 */
[----:B------:R-:W1:Y:S01]  /*60f0*/  I2F.RP R8, UR8 ;  /* 0x0000000800087d06 */ /* 0x000e620008209400 */
[----:B------:R-:W-:-:S05]  /*6100*/  IMAD.SHL.U32 R5, R242, 0x40, RZ ;  /* 0x00000040f2057824 */ /* 0x000fca00078e00ff */
[----:B------:R-:W-:Y:S02]  /*6110*/  IADD3 R6, R5, 0x40, RZ ;  /* 0x0000004005067810 */ /* 0x000fe40007ffe0ff */
        /* <DEDUP_REMOVED lines=9> */
[----:B------:R-:W-:-:S03]  /*61b0*/  UIMAD UR9, UR4, UR8, URZ ;  /* 0x00000008040972a4 */ /* 0x000fc6000f8e023f */
[----:B------:R-:W-:Y:S02]  /*61c0*/  UMOV UR4, URZ ;  /* 0x0000003f00047c82 */ /* 0x000fe40008000000 */
[----:B------:R-:W-:Y:S02]  /*61d0*/  UIMAD.WIDE.U32 UR20, UR5, UR9, UR4 ;  /* 0x00000009051472a5 */ /* 0x000fe4000f8e0004 */
[----:B------:R-:W1:Y:S02]  /*61e0*/  R2UR UR4, R5 ;  /* 0x00000000050473c2 */ /* 0x000e6400000e0000 */
[----:B---3--:R-:W-:Y:S02]  /*61f0*/  UIMAD.WIDE.U32 UR14, UR21, UR10, URZ ;  /* 0x0000000a150e72a5 */ /* 0x008fe4000f8e003f */
[----:B--2---:R-:W-:Y:S02]  /*6200*/  UIMAD.WIDE.U32 UR20, UR21, UR6, URZ ;  /* 0x00000006151472a5 */ /* 0x004fe4000f8e003f */
[----:B------:R-:W-:-:S04]  /*6210*/  UIADD3 UR9, -UR15, URZ, URZ ;  /* 0x0000003f0f097290 */ /* 0x000fc8000fffe13f */
[----:B------:R-:W-:Y:S02]  /*6220*/  UIMAD UR10, UR8, UR9, UR10 ;  /* 0x00000009080a72a4 */ /* 0x000fe4000f8e020a */
[----:B------:R-:W-:Y:S02]  /*6230*/  UMOV UR13, UR21 ;  /* 0x00000015000d7c82 */ /* 0x000fe40008000000 */
[----:B------:R-:W-:Y:S02]  /*6240*/  UIADD3 UR5, -UR13, URZ, URZ ;  /* 0x0000003f0d057290 */ /* 0x000fe4000fffe13f */
[----:B------:R-:W-:Y:S01]  /*6250*/  UISETP.GT.U32.AND UP2, UPT, UR8, UR10, UPT ;  /* 0x0000000a0800728c */ /* 0x000fe2000bf44070 */
[----:B------:R-:W2:Y:S01]  /*6260*/  R2UR UR9, R6 ;  /* 0x00000000060973c2 */ /* 0x000ea200000e0000 */
[----:B------:R-:W-:-:S03]  /*6270*/  UIMAD UR6, UR8, UR5, UR6 ;  /* 0x00000005080672a4 */ /* 0x000fc6000f8e0206 */
[----:B------:R-:W-:Y:S02]  /*6280*/  ULDC UR5, c[0x0][0x2d0] ;  /* 0x0000b40000057ab9 */ /* 0x000fe40000000800 */
[----:B------:R-:W-:Y:S02]  /*6290*/  UISETP.GT.U32.AND UP1, UPT, UR8, UR6, UPT ;  /* 0x000000060800728c */ /* 0x000fe4000bf24070 */
[----:B-1----:R-:W-:Y:S02]  /*62a0*/  ULOP3.LUT UR4, UR4, UR5, URZ, 0x3c, !UPT ;  /* 0x0000000504047292 */ /* 0x002fe4000f8e3c3f */
[----:B------:R-:W-:Y:S02]  /*62b0*/  @!UP2 UIADD3 UR10, UR10, -UR8, URZ ;  /* 0x800000080a0aa290 */ /* 0x000fe4000fffe03f */
[----:B------:R-:W-:Y:S02]  /*62c0*/  UISETP.GE.AND UP0, UPT, UR4, URZ, UPT ;  /* 0x0000003f0400728c */ /* 0x000fe4000bf06270 */
[----:B------:R-:W-:-:S02]  /*62d0*/  UISETP.GE.U32.AND UP4, UPT, UR10, UR8, UPT ;  /* 0x000000080a00728c */ /* 0x000fc4000bf86070 */
[----:B------:R-:W-:Y:S02]  /*62e0*/  @!UP2 UIADD3 UR15, UR15, 0x1, URZ ;  /* 0x000000010f0fa890 */ /* 0x000fe4000fffe03f */
[----:B------:R-:W-:Y:S02]  /*62f0*/  @!UP1 UIADD3 UR6, UR6, -UR8, URZ ;  /* 0x8000000806069290 */ /* 0x000fe4000fffe03f */
[----:B------:R-:W-:Y:S02]  /*6300*/  @!UP1 UIADD3 UR13, UR13, 0x1, URZ ;  /* 0x000000010d0d9890 */ /* 0x000fe4000fffe03f */
[----:B------:R-:W-:Y:S02]  /*6310*/  UISETP.GE.U32.AND UP3, UPT, UR6, UR8, UPT ;  /* 0x000000080600728c */ /* 0x000fe4000bf66070 */
[----:B--2---:R-:W-:Y:S02]  /*6320*/  ULOP3.LUT UR9, UR9, UR5, URZ, 0x3c, !UPT ;  /* 0x0000000509097292 */ /* 0x004fe4000f8e3c3f */
[----:B------:R-:W-:-:S02]  /*6330*/  @UP4 UIADD3 UR15, UR15, 0x1, URZ ;  /* 0x000000010f0f4890 */ /* 0x000fc4000fffe03f */
[----:B------:R-:W-:-:S03]  /*6340*/  UISETP.GE.AND UP1, UPT, UR9, URZ, UPT ;  /* 0x0000003f0900728c */ /* 0x000fc6000bf26270 */
[----:B------:R-:W-:Y:S02]  /*6350*/  ULDC UR9, c[0x0][0x2d0] ;  /* 0x0000b40000097ab9 */ /* 0x000fe40000000800 */
[----:B------:R-:W-:Y:S02]  /*6360*/  @UP3 UIADD3 UR13, UR13, 0x1, URZ ;  /* 0x000000010d0d3890 */ /* 0x000fe4000fffe03f */
[----:B------:R-:W-:Y:S02]  /*6370*/  UISETP.NE.AND UP2, UPT, URZ, UR9, UPT ;  /* 0x000000093f00728c */ /* 0x000fe4000bf45270 */
[----:B------:R-:W-:Y:S02]  /*6380*/  ULOP3.LUT UR4, URZ, UR9, URZ, 0x33, !UPT ;  /* 0x000000093f047292 */ /* 0x000fe4000f8e333f */
[----:B------:R-:W-:Y:S02]  /*6390*/  @!UP1 UIADD3 UR15, -UR15, URZ, URZ ;  /* 0x0000003f0f0f9290 */ /* 0x000fe4000fffe13f */
[----:B------:R-:W-:-:S02]  /*63a0*/  @!UP0 UIADD3 UR13, -UR13, URZ, URZ ;  /* 0x0000003f0d0d8290 */ /* 0x000fc4000fffe13f */
[----:B------:R-:W-:Y:S02]  /*63b0*/  USEL UR5, UR4, UR15, !UP2 ;  /* 0x0000000f04057287 */ /* 0x000fe4000d000000 */
[----:B------:R-:W-:-:S04]  /*63c0*/  USEL UR4, UR4, UR13, !UP2 ;  /* 0x0000000d04047287 */ /* 0x000fc8000d000000 */
[----:B------:R-:W-:Y:S02]  /*63d0*/  MOV R5, UR5 ;  /* 0x0000000500057c02 */ /* 0x000fe40008000f00 */
[----:B------:R-:W-:-:S03]  /*63e0*/  IMAD.U32 R7, RZ, RZ, UR4 ;  /* 0x00000004ff077e24 */ /* 0x000fc6000f8e00ff */
[----:B------:R-:W-:-:S04]  /*63f0*/  IMAD.WIDE R4, R5, 0x4, R236 ;  /* 0x0000000405047825 */ /* 0x000fc800078e02ec */
[----:B------:R-:W-:Y:S02]  /*6400*/  IMAD.WIDE R6, R7, 0x4, R236 ;  /* 0x0000000407067825 */ /* 0x000fe400078e02ec */
[----:B------:R-:W2:Y:S04]  /*6410*/  LDG.E R4, [R4.64] ;  /* 0x0000001004047981 */ /* 0x000ea8000c1e1900 */
[----:B------:R-:W3:Y:S01]  /*6420*/  LDG.E R0, [R6.64] ;  /* 0x0000001006007981 */ /* 0x000ee2000c1e1900 */
[----:B------:R-:W-:-:S03]  /*6430*/  UIADD3 UR5, UR5, -UR4, URZ ;  /* 0x8000000405057290 */ /* 0x000fc6000fffe03f */
        /* <DEDUP_REMOVED lines=18> */
.L_x_6340:
[----:B------:R-:W-:Y:S02]  /*6560*/  ULDC UR14, c[0x0][0x1a0] ;  /* 0x00006800000e7ab9 */ /* 0x000fe40000000800 */
[----:B------:R-:W-:-:S04]  /*6570*/  ULEA UR14, -UR14, URZ, 0x6 ;  /* 0x0000003f0e0e7291 */ /* 0x000fc8000f8e313f */
[----:B------:R-:W-:Y:S02]  /*6580*/  USHF.R.S32.HI UR10, URZ, 0x1f, UR14 ;  /* 0x0000001f3f0a7899 */ /* 0x000fe4000801140e */
.L_x_6341:
[----:B------:R-:W-:Y:S01]  /*6590*/  IMAD.U32 R5, RZ, RZ, UR14 ;  /* 0x0000000eff057e24 */ /* 0x000fe2000f8e00ff */
[----:B------:R-:W-:Y:S01]  /*65a0*/  ULDC.64 UR4, c[0x0][0x1a0] ;  /* 0x0000680000047ab9 */ /* 0x000fe20000000a00 */
[----:B------:R-:W-:Y:S01]  /*65b0*/  IADD3 R7, P0, R168, UR14, RZ ;  /* 0x0000000ea8077c10 */ /* 0x000fe2000ff1e0ff */
[----:B------:R-:W-:Y:S01]  /*65c0*/  ULEA UR6, UP0, UR4, UR14, 0x4 ;  /* 0x0000000e04067291 */ /* 0x000fe2000f80203f */
[----:B------:R-:W-:Y:S01]  /*65d0*/  IMAD.U32 R0, RZ, RZ, UR10 ;  /* 0x0000000aff007e24 */ /* 0x000fe2000f8e00ff */
[C---:B------:R-:W-:Y:S01]  /*65e0*/  LEA R232, P1, R5.reuse, R232, 0x1 ;  /* 0x000000e805e87211 */ /* 0x040fe200078208ff */
[----:B------:R-:W-:Y:S01]  /*65f0*/  USHF.L.U32 UR9, UR4, 0x5, URZ ;  /* 0x0000000504097899 */ /* 0x000fe2000800063f */
[----:B------:R-:W-:Y:S01]  /*6600*/  IADD3.X R4, R166, UR10, RZ, P0, !PT ;  /* 0x0000000aa6047c10 */ /* 0x000fe200087fe4ff */
[----:B------:R-:W-:Y:S01]  /*6610*/  ULEA.HI.X UR10, UR4, UR10, UR5, 0x4, UP0 ;  /* 0x0000000a040a7291 */ /* 0x000fe200080f2405 */
[----:B------:R-:W-:Y:S02]  /*6620*/  LEA.HI.X R231, R5, R231, R0, 0x1, P1 ;  /* 0x000000e705e77211 */ /* 0x000fe400008f0c00 */
[----:B------:R-:W-:Y:S01]  /*6630*/  IADD3 R168, P0, R168, UR6, RZ ;  /* 0x00000006a8a87c10 */ /* 0x000fe2000ff1e0ff */
[----:B------:R-:W-:Y:S01]  /*6640*/  UMOV UR6, 0x5 ;  /* 0x0000000500067882 */ /* 0x000fe20000000000 */
[C---:B------:R-:W-:Y:S01]  /*6650*/  LEA R6, P1, R7.reuse, c[0x0][0x170], 0x1 ;  /* 0x00005c0007067a11 */ /* 0x040fe200078208ff */
[----:B------:R-:W-:Y:S01]  /*6660*/  USHF.L.U64.HI UR4, UR4, UR6, UR5 ;  /* 0x0000000604047299 */ /* 0x000fe20008010205 */
[----:B------:R-:W-:Y:S01]  /*6670*/  IADD3.X R5, R166, UR10, RZ, P0, !PT ;  /* 0x0000000aa6057c10 */ /* 0x000fe200087fe4ff */
[----:B------:R-:W-:Y:S01]  /*6680*/  IMAD.MOV.U32 R233, RZ, RZ, R231 ;  /* 0x000000ffffe97224 */ /* 0x000fe200078e00e7 */
[----:B------:R-:W-:-:S02]  /*6690*/  LEA.HI.X R7, R7, c[0x0][0x174], R4, 0x1, P1 ;  /* 0x00005d0007077a11 */ /* 0x000fc400008f0c04 */
[----:B------:R-:W-:Y:S02]  /*66a0*/  LEA R8, P0, R168, c[0x0][0x170], 0x1 ;  /* 0x00005c00a8087a11 */ /* 0x000fe400078008ff */
[----:B------:R-:W-:Y:S01]  /*66b0*/  IADD3 R4, P1, R232, UR9, RZ ;  /* 0x00000009e8047c10 */ /* 0x000fe2000ff3e0ff */
[----:B------:R-:W-:Y:S01]  /*66c0*/  @!PT LDS RZ, [RZ] ;  /* 0x00000000fffff984 */ /* 0x000fe20000000800 */
[----:B------:R-:W-:Y:S01]  /*66d0*/  @!PT LDS RZ, [RZ] ;  /* 0x00000000fffff984 */ /* 0x000fe20000000800 */
[----:B------:R-:W-:Y:S01]  /*66e0*/  @!PT LDS RZ, [RZ] ;  /* 0x00000000fffff984 */ /* 0x000fe20000000800 */
[----:B------:R1:W-:Y:S01]  /*66f0*/  LDGSTS.E.BYPASS.LTC128B.128 [R235+0x10000], [R232.64] ;  /* 0x10000000e8eb7fae */ /* 0x0003e2000b901d50 */
[----:B------:R-:W-:Y:S02]  /*6700*/  LEA.HI.X R9, R168, c[0x0][0x174], R5, 0x1, P0 ;  /* 0x00005d00a8097a11 */ /* 0x000fe400000f0c05 */
[----:B------:R-:W-:Y:S01]  /*6710*/  IADD3.X R5, R231, UR4, RZ, P1, !PT ;  /* 0x00000004e7057c10 */ /* 0x000fe20008ffe4ff */
[----:B------:R2:W-:Y:S01]  /*6720*/  LDGSTS.E.BYPASS.LTC128B.128 [R235+0x12000], [R6.64+0x80] ;  /* 0x1200008006eb7fae */ /* 0x0005e2000b901d50 */
[----:B------:R-:W-:Y:S02]  /*6730*/  IADD3 R12, P1, R4, UR9, RZ ;  /* 0x00000009040c7c10 */ /* 0x000fe4000ff3e0ff */
[----:B------:R-:W-:Y:S01]  /*6740*/  IADD3 R20, P0, R8, UR9, RZ ;  /* 0x0000000908147c10 */ /* 0x000fe2000ff1e0ff */
[----:B------:R2:W-:Y:S01]  /*6750*/  LDGSTS.E.BYPASS.LTC128B.128 [R235+0x14000], [R6.64+0x100] ;  /* 0x1400010006eb7fae */ /* 0x0005e2000b901d50 */
[----:B------:R-:W-:-:S02]  /*6760*/  IADD3.X R13, R5, UR4, RZ, P1, !PT ;  /* 0x00000004050d7c10 */ /* 0x000fc40008ffe4ff */
[----:B------:R-:W-:Y:S01]  /*6770*/  IADD3 R14, P1, R12, UR9, RZ ;  /* 0x000000090c0e7c10 */ /* 0x000fe2000ff3e0ff */
[----:B------:R2:W-:Y:S01]  /*6780*/  LDGSTS.E.BYPASS.LTC128B.128 [R235+0x16000], [R6.64+0x180] ;  /* 0x1600018006eb7fae */ /* 0x0005e2000b901d50 */
[----:B------:R-:W-:Y:S02]  /*6790*/  IADD3.X R21, R9, UR4, RZ, P0, !PT ;  /* 0x0000000409157c10 */ /* 0x000fe400087fe4ff */
[----:B------:R-:W-:Y:S01]  /*67a0*/  IADD3 R28, P0, R20, UR9, RZ ;  /* 0x00000009141c7c10 */ /* 0x000fe2000ff1e0ff */
[----:B------:R2:W-:Y:S01]  /*67b0*/  LDGSTS.E.BYPASS.LTC128B.128 [R235+0x10800], [R4.64] ;  /* 0x1080000004eb7fae */ /* 0x0005e2000b901d50 */
[----:B------:R-:W-:Y:S02]  /*67c0*/  IADD3.X R15, R13, UR4, RZ, P1, !PT ;  /* 0x000000040d0f7c10 */ /* 0x000fe40008ffe4ff */
[----:B------:R-:W-:Y:S01]  /*67d0*/  IADD3.X R29, R21, UR4, RZ, P0, !PT ;  /* 0x00000004151d7c10 */ /* 0x000fe200087fe4ff */
        /* <DEDUP_REMOVED lines=12> */
[----:B------:R-:W5:Y:S04]  /*68a0*/  LDSM.16.M88.4 R16, [R229+0x8000] ;  /* 0x00800000e510783b */ /* 0x000f680000000200 */
[----:B---3--:R-:W4:Y:S04]  /*68b0*/  LDSM.16.M88.4 R8, [R229+0x8800] ;  /* 0x00880000e508783b */ /* 0x008f280000000200 */
[----:B------:R-:W2:Y:S04]  /*68c0*/  LDSM.16.M88.4 R184, [R229+0x9000] ;  /* 0x00900000e5b8783b */ /* 0x000ea80000000200 */
[----:B------:R-:W3:Y:S04]  /*68d0*/  LDSM.16.M88.4 R196, [R229+0x9800] ;  /* 0x00980000e5c4783b */ /* 0x000ee80000000200 */
[----:B------:R-:W-:Y:S04]  /*68e0*/  LDSM.16.M88.4 R24, [R228] ;  /* 0x00000000e418783b */ /* 0x000fe80000000200 */
[----:B------:R-:W2:Y:S04]  /*68f0*/  LDSM.16.M88.4 R32, [R227] ;  /* 0x00000000e320783b */ /* 0x000ea80000000200 */
[----:B------:R-:W2:Y:S04]  /*6900*/  LDSM.16.M88.4 R188, [R219] ;  /* 0x00000000dbbc783b */ /* 0x000ea80000000200 */
[----:B------:R-:W2:Y:S04]  /*6910*/  LDSM.16.M88.4 R172, [R218] ;  /* 0x00000000daac783b */ /* 0x000ea80000000200 */
[----:B-1----:R-:W1:Y:S04]  /*6920*/  LDSM.16.M88.4 R28, [R217] ;  /* 0x00000000d91c783b */ /* 0x002e680000000200 */
[----:B------:R-:W-:Y:S01]  /*6930*/  LDSM.16.M88.4 R168, [R226] ;  /* 0x00000000e2a8783b */ /* 0x000fe20000000200 */
[C---:B-----5:R-:W-:Y:S03]  /*6940*/  HMMA.16816.F32.BF16 R20, R176.reuse, R16, RZ ;  /* 0x00000010b014723c */ /* 0x060fe600000418ff */
[----:B------:R-:W5:Y:S04]  /*6950*/  LDSM.16.M88.4 R192, [R223+0x8000] ;  /* 0x00800000dfc0783b */ /* 0x000f680000000200 */
[----:B------:R-:W0:Y:S01]  /*6960*/  LDGDEPBAR ;  /* 0x00000000000079af */ /* 0x000e220000000000 */
[C---:B------:R-:W-:Y:S08]  /*6970*/  HMMA.16816.F32.BF16 R16, R176.reuse, R18, RZ ;  /* 0x00000012b010723c */ /* 0x040ff000000418ff */
[C---:B----4-:R-:W-:Y:S08]  /*6980*/  HMMA.16816.F32.BF16 R12, R176.reuse, R8, RZ ;  /* 0x00000008b00c723c */ /* 0x050ff000000418ff */
[C---:B------:R-:W-:Y:S08]  /*6990*/  HMMA.16816.F32.BF16 R8, R176.reuse, R10, RZ ;  /* 0x0000000ab008723c */ /* 0x040ff000000418ff */
[C---:B--2---:R-:W-:Y:S08]  /*69a0*/  HMMA.16816.F32.BF16 R4, R176.reuse, R184, RZ ;  /* 0x000000b8b004723c */ /* 0x044ff000000418ff */
[C---:B------:R-:W-:Y:S08]  /*69b0*/  HMMA.16816.F32.BF16 R184, R176.reuse, R186, RZ ;  /* 0x000000bab0b8723c */ /* 0x040ff000000418ff */
[C---:B---3--:R-:W-:Y:S08]  /*69c0*/  HMMA.16816.F32.BF16 R180, R176.reuse, R196, RZ ;  /* 0x000000c4b0b4723c */ /* 0x048ff000000418ff */
[----:B------:R-:W-:Y:S01]  /*69d0*/  HMMA.16816.F32.BF16 R176, R176, R198, RZ ;  /* 0x000000c6b0b0723c */ /* 0x000fe200000418ff */
        /* <DEDUP_REMOVED lines=9> */
[----:B------:R-:W4:Y:S07]  /*6a70*/  LDSM.16.M88.4 R172, [R223+0x9800] ;  /* 0x00980000dfac783b */ /* 0x000f2e0000000200 */
[C---:B-1----:R-:W-:Y:S08]  /*6a80*/  HMMA.16816.F32.BF16 R180, R24.reuse, R28, R180 ;  /* 0x0000001c18b4723c */ /* 0x042ff000000418b4 */
[----:B------:R-:W-:Y:S01]  /*6a90*/  HMMA.16816.F32.BF16 R176, R24, R30, R176 ;  /* 0x0000001e18b0723c */ /* 0x000fe200000418b0 */
[----:B------:R-:W-:Y:S04]  /*6aa0*/  LDSM.16.M88.4 R28, [R225] ;  /* 0x00000000e11c783b */ /* 0x000fe80000000200 */
[----:B------:R-:W1:Y:S03]  /*6ab0*/  LDSM.16.M88.4 R24, [R216] ;  /* 0x00000000d818783b */ /* 0x000e660000000200 */
[C---:B-----5:R-:W-:Y:S08]  /*6ac0*/  HMMA.16816.F32.BF16 R20, R168.reuse, R192, R20 ;  /* 0x000000c0a814723c */ /* 0x060ff00000041814 */
[C---:B------:R-:W-:Y:S01]  /*6ad0*/  HMMA.16816.F32.BF16 R16, R168.reuse, R194, R16 ;  /* 0x000000c2a810723c */ /* 0x040fe20000041810 */
[----:B------:R-:W5:Y:S07]  /*6ae0*/  LDSM.16.M88.4 R192, [R216+0x800] ;  /* 0x00080000d8c0783b */ /* 0x000f6e0000000200 */
        /* <DEDUP_REMOVED lines=15> */
[----:B------:R-:W-:Y:S07]  /*6be0*/  LDSM.16.M88.4 R192, [R214] ;  /* 0x00000000d6c0783b */ /* 0x000fee0000000200 */
[C---:B--2---:R-:W-:Y:S08]  /*6bf0*/  HMMA.16816.F32.BF16 R4, R28.reuse, R32, R4 ;  /* 0x000000201c04723c */ /* 0x044ff00000041804 */
[C---:B------:R-:W-:Y:S01]  /*6c00*/  HMMA.16816.F32.BF16 R184, R28.reuse, R34, R184 ;  /* 0x000000221cb8723c */ /* 0x040fe200000418b8 */
[----:B------:R-:W2:Y:S07]  /*6c10*/  LDSM.16.M88.4 R32, [R229+0xb800] ;  /* 0x00b80000e520783b */ /* 0x000eae0000000200 */
[C---:B---3--:R-:W-:Y:S08]  /*6c20*/  HMMA.16816.F32.BF16 R180, R28.reuse, R188, R180 ;  /* 0x000000bc1cb4723c */ /* 0x048ff000000418b4 */
[----:B------:R-:W-:Y:S01]  /*6c30*/  HMMA.16816.F32.BF16 R176, R28, R190, R176 ;  /* 0x000000be1cb0723c */ /* 0x000fe200000418b0 */
[----:B------:R-:W-:Y:S04]  /*6c40*/  LDSM.16.M88.4 R28, [R228+0x2000] ;  /* 0x00200000e41c783b */ /* 0x000fe80000000200 */
[----:B------:R-:W3:Y:S03]  /*6c50*/  LDSM.16.M88.4 R188, [R215] ;  /* 0x00000000d7bc783b */ /* 0x000ee60000000200 */
[C---:B-1----:R-:W-:Y:S08]  /*6c60*/  HMMA.16816.F32.BF16 R20, R24.reuse, R172, R20 ;  /* 0x000000ac1814723c */ /* 0x042ff00000041814 */
[C---:B------:R-:W-:Y:S01]  /*6c70*/  HMMA.16816.F32.BF16 R16, R24.reuse, R174, R16 ;  /* 0x000000ae1810723c */ /* 0x040fe20000041810 */
[----:B------:R-:W1:Y:S07]  /*6c80*/  LDSM.16.M88.4 R172, [R213] ;  /* 0x00000000d5ac783b */ /* 0x000e6e0000000200 */
[C---:B------:R-:W-:Y:S08]  /*6c90*/  HMMA.16816.F32.BF16 R12, R24.reuse, R168, R12 ;  /* 0x000000a8180c723c */ /* 0x040ff0000004180c */
[C---:B------:R-:W-:Y:S01]  /*6ca0*/  HMMA.16816.F32.BF16 R8, R24.reuse, R170, R8 ;  /* 0x000000aa1808723c */ /* 0x040fe20000041808 */
[----:B------:R-:W4:Y:S07]  /*6cb0*/  LDSM.16.M88.4 R168, [R212] ;  /* 0x00000000d4a8783b */ /* 0x000f2e0000000200 */
[C---:B------:R-:W-:Y:S08]  /*6cc0*/  HMMA.16816.F32.BF16 R4, R24.reuse, R196, R4 ;  /* 0x000000c41804723c */ /* 0x040ff00000041804 */
[C---:B------:R-:W-:Y:S01]  /*6cd0*/  HMMA.16816.F32.BF16 R184, R24.reuse, R198, R184 ;  /* 0x000000c618b8723c */ /* 0x040fe200000418b8 */
[----:B------:R-:W-:Y:S07]  /*6ce0*/  LDSM.16.M88.4 R196, [R229+0xc800] ;  /* 0x00c80000e5c4783b */ /* 0x000fee0000000200 */
[C---:B--2---:R-:W-:Y:S08]  /*6cf0*/  HMMA.16816.F32.BF16 R180, R24.reuse, R32, R180 ;  /* 0x0000002018b4723c */ /* 0x044ff000000418b4 */
[----:B------:R-:W-:Y:S01]  /*6d00*/  HMMA.16816.F32.BF16 R176, R24, R34, R176 ;  /* 0x0000002218b0723c */ /* 0x000fe200000418b0 */
[----:B------:R-:W-:Y:S04]  /*6d10*/  LDSM.16.M88.4 R24, [R226+0x2000] ;  /* 0x00200000e218783b */ /* 0x000fe80000000200 */
[----:B------:R-:W2:Y:S03]  /*6d20*/  LDSM.16.M88.4 R32, [R223+0xa000] ;  /* 0x00a00000df20783b */ /* 0x000ea60000000200 */
        /* <DEDUP_REMOVED lines=9> */
[C---:B----4-:R-:W-:Y:S08]  /*6dc0*/  HMMA.16816.F32.BF16 R180, R28.reuse, R168, R180 ;  /* 0x000000a81cb4723c */ /* 0x050ff000000418b4 */
        /* <DEDUP_REMOVED lines=12> */
[C---:B----4-:R-:W-:Y:S08]  /*6e90*/  HMMA.16816.F32.BF16 R180, R24.reuse, R28, R180 ;  /* 0x0000001c18b4723c */ /* 0x050ff000000418b4 */
[----:B------:R-:W-:Y:S01]  /*6ea0*/  HMMA.16816.F32.BF16 R176, R24, R30, R176 ;  /* 0x0000001e18b0723c */ /* 0x000fe200000418b0 */
[----:B------:R-:W-:Y:S04]  /*6eb0*/  LDSM.16.M88.4 R28, [R230+0x4000] ;  /* 0x00400000e61c783b */ /* 0x000fe80000000200 */
[----:B------:R-:W4:Y:S03]  /*6ec0*/  LDSM.16.M88.4 R24, [R229+0xc000] ;  /* 0x00c00000e518783b */ /* 0x000f260000000200 */
[C---:B-----5:R-:W-:Y:S08]  /*6ed0*/  HMMA.16816.F32.BF16 R20, R168.reuse, R192, R20 ;  /* 0x000000c0a814723c */ /* 0x060ff00000041814 */
[C---:B------:R-:W-:Y:S01]  /*6ee0*/  HMMA.16816.F32.BF16 R16, R168.reuse, R194, R16 ;  /* 0x000000c2a810723c */ /* 0x040fe20000041810 */
[----:B------:R-:W-:Y:S07]  /*6ef0*/  LDSM.16.M88.4 R192, [R229+0xd800] ;  /* 0x00d80000e5c0783b */ /* 0x000fee0000000200 */
[C---:B--2---:R-:W-:Y:S08]  /*6f00*/  HMMA.16816.F32.BF16 R12, R168.reuse, R32, R12 ;  /* 0x00000020a80c723c */ /* 0x044ff0000004180c */
[C---:B------:R-:W-:Y:S01]  /*6f10*/  HMMA.16816.F32.BF16 R8, R168.reuse, R34, R8 ;  /* 0x00000022a808723c */ /* 0x040fe20000041808 */
[----:B------:R-:W2:Y:S07]  /*6f20*/  LDSM.16.M88.4 R32, [R229+0xd000] ;  /* 0x00d00000e520783b */ /* 0x000eae0000000200 */
[C---:B---3--:R-:W-:Y:S08]  /*6f30*/  HMMA.16816.F32.BF16 R4, R168.reuse, R188, R4 ;  /* 0x000000bca804723c */ /* 0x048ff00000041804 */
[C---:B------:R-:W-:Y:S01]  /*6f40*/  HMMA.16816.F32.BF16 R184, R168.reuse, R190, R184 ;  /* 0x000000bea8b8723c */ /* 0x040fe200000418b8 */
[----:B------:R-:W-:Y:S07]  /*6f50*/  LDSM.16.M88.4 R188, [R209] ;  /* 0x00000000d1bc783b */ /* 0x000fee0000000200 */
[C---:B-1----:R-:W-:Y:S08]  /*6f60*/  HMMA.16816.F32.BF16 R180, R168.reuse, R172, R180 ;  /* 0x000000aca8b4723c */ /* 0x042ff000000418b4 */
[----:B------:R-:W-:Y:S01]  /*6f70*/  HMMA.16816.F32.BF16 R176, R168, R174, R176 ;  /* 0x000000aea8b0723c */ /* 0x000fe200000418b0 */
[----:B------:R-:W-:Y:S04]  /*6f80*/  LDSM.16.M88.4 R172, [R211] ;  /* 0x00000000d3ac783b */ /* 0x000fe80000000200 */
[----:B------:R-:W-:Y:S03]  /*6f90*/  LDSM.16.M88.4 R168, [R210] ;  /* 0x00000000d2a8783b */ /* 0x000fe60000000200 */
[C---:B----4-:R-:W-:Y:S08]  /*6fa0*/  HMMA.16816.F32.BF16 R20, R28.reuse, R24, R20 ;  /* 0x000000181c14723c */ /* 0x050ff00000041814 */
[C---:B------:R-:W-:Y:S01]  /*6fb0*/  HMMA.16816.F32.BF16 R16, R28.reuse, R26, R16 ;  /* 0x0000001a1c10723c */ /* 0x040fe20000041810 */
[----:B------:R-:W1:Y:S07]  /*6fc0*/  LDSM.16.M88.4 R24, [R228+0x4000] ;  /* 0x00400000e418783b */ /* 0x000e6e0000000200 */
        /* <DEDUP_REMOVED lines=8> */
[----:B------:R-:W3:Y:S04]  /*7050*/  LDSM.16.M88.4 R28, [R226+0x4000] ;  /* 0x00400000e21c783b */ /* 0x000ee80000000200 */
        /* <DEDUP_REMOVED lines=16> */
[----:B------:R-:W-:Y:S07]  /*7160*/  LDSM.16.M88.4 R196, [R229+0xf000] ;  /* 0x00f00000e5c4783b */ /* 0x000fee0000000200 */
[C---:B-1----:R-:W-:Y:S08]  /*7170*/  HMMA.16816.F32.BF16 R4, R28.reuse, R172, R4 ;  /* 0x000000ac1c04723c */ /* 0x042ff00000041804 */
[C---:B------:R-:W-:Y:S01]  /*7180*/  HMMA.16816.F32.BF16 R184, R28.reuse, R174, R184 ;  /* 0x000000ae1cb8723c */ /* 0x040fe200000418b8 */
[----:B------:R-:W1:Y:S07]  /*7190*/  LDSM.16.M88.4 R172, [R216+0x5000] ;  /* 0x00500000d8ac783b */ /* 0x000e6e0000000200 */
[C---:B----4-:R-:W-:Y:S08]  /*71a0*/  HMMA.16816.F32.BF16 R180, R28.reuse, R168, R180 ;  /* 0x000000a81cb4723c */ /* 0x050ff000000418b4 */
        /* <DEDUP_REMOVED lines=14> */
[----:B------:R-:W-:Y:S07]  /*7290*/  LDSM.16.M88.4 R172, [R228+0x6000] ;  /* 0x00600000e4ac783b */ /* 0x000fee0000000200 */
[C---:B---3--:R-:W-:Y:S08]  /*72a0*/  HMMA.16816.F32.BF16 R180, R32.reuse, R168, R180 ;  /* 0x000000a820b4723c */ /* 0x048ff000000418b4 */
[----:B------:R-:W-:Y:S01]  /*72b0*/  HMMA.16816.F32.BF16 R176, R32, R170, R176 ;  /* 0x000000aa20b0723c */ /* 0x000fe200000418b0 */
[----:B------:R-:W1:Y:S04]  /*72c0*/  LDSM.16.M88.4 R168, [R207] ;  /* 0x00000000cfa8783b */ /* 0x000e680000000200 */
[----:B------:R-:W-:Y:S03]  /*72d0*/  LDSM.16.M88.4 R32, [R206] ;  /* 0x00000000ce20783b */ /* 0x000fe60000000200 */
[C---:B----4-:R-:W-:Y:S08]  /*72e0*/  HMMA.16816.F32.BF16 R20, R192.reuse, R28, R20 ;  /* 0x0000001cc014723c */ /* 0x050ff00000041814 */
[C---:B------:R-:W-:Y:S01]  /*72f0*/  HMMA.16816.F32.BF16 R16, R192.reuse, R30, R16 ;  /* 0x0000001ec010723c */ /* 0x040fe20000041810 */
[----:B------:R-:W3:Y:S07]  /*7300*/  LDSM.16.M88.4 R28, [R205] ;  /* 0x00000000cd1c783b */ /* 0x000eee0000000200 */
[C---:B--2---:R-:W-:Y:S08]  /*7310*/  HMMA.16816.F32.BF16 R12, R192.reuse, R24, R12 ;  /* 0x00000018c00c723c */ /* 0x044ff0000004180c */
[C---:B------:R-:W-:Y:S01]  /*7320*/  HMMA.16816.F32.BF16 R8, R192.reuse, R26, R8 ;  /* 0x0000001ac008723c */ /* 0x040fe20000041808 */
[----:B------:R-:W2:Y:S07]  /*7330*/  LDSM.16.M88.4 R24, [R204] ;  /* 0x00000000cc18783b */ /* 0x000eae0000000200 */
[C---:B------:R-:W-:Y:S08]  /*7340*/  HMMA.16816.F32.BF16 R4, R192.reuse, R196, R4 ;  /* 0x000000c4c004723c */ /* 0x040ff00000041804 */
[C---:B------:R-:W-:Y:S08]  /*7350*/  HMMA.16816.F32.BF16 R184, R192.reuse, R198, R184 ;  /* 0x000000c6c0b8723c */ /* 0x040ff000000418b8 */
[C---:B-----5:R-:W-:Y:S08]  /*7360*/  HMMA.16816.F32.BF16 R180, R192.reuse, R188, R180 ;  /* 0x000000bcc0b4723c */ /* 0x060ff000000418b4 */
[----:B------:R-:W-:Y:S01]  /*7370*/  HMMA.16816.F32.BF16 R176, R192, R190, R176 ;  /* 0x000000bec0b0723c */ /* 0x000fe200000418b0 */
[----:B------:R-:W-:Y:S04]  /*7380*/  LDSM.16.M88.4 R188, [R226+0x6000] ;  /* 0x00600000e2bc783b */ /* 0x000fe80000000200 */
[----:B------:R-:W-:Y:S03]  /*7390*/  LDSM.16.M88.4 R192, [R223+0xf800] ;  /* 0x00f80000dfc0783b */ /* 0x000fe60000000200 */
        /* <DEDUP_REMOVED lines=8> */
[----:B------:R-:W4:Y:S07]  /*7420*/  LDSM.16.M88.4 R32, [R223+0xe800] ;  /* 0x00e80000df20783b */ /* 0x000f2e0000000200 */
[C---:B--2---:R-:W-:Y:S08]  /*7430*/  HMMA.16816.F32.BF16 R180, R172.reuse, R24, R180 ;  /* 0x00000018acb4723c */ /* 0x044ff000000418b4 */
[----:B------:R-:W-:Y:S01]  /*7440*/  HMMA.16816.F32.BF16 R176, R172, R26, R176 ;  /* 0x0000001aacb0723c */ /* 0x000fe200000418b0 */
[----:B------:R-:W-:Y:S04]  /*7450*/  LDSM.16.M88.4 R172, [R225+0x6000] ;  /* 0x00600000e1ac783b */ /* 0x000fe80000000200 */
[----:B------:R-:W2:Y:S03]  /*7460*/  LDSM.16.M88.4 R24, [R216+0x6000] ;  /* 0x00600000d818783b */ /* 0x000ea60000000200 */
[C---:B-1----:R-:W-:Y:S08]  /*7470*/  HMMA.16816.F32.BF16 R20, R188.reuse, R168, R20 ;  /* 0x000000a8bc14723c */ /* 0x042ff00000041814 */
[C---:B------:R-:W-:Y:S08]  /*7480*/  HMMA.16816.F32.BF16 R16, R188.reuse, R170, R16 ;  /* 0x000000aabc10723c */ /* 0x040ff00000041810 */
[C---:B---3--:R-:W-:Y:S08]  /*7490*/  HMMA.16816.F32.BF16 R4, R188.reuse, R28, R4 ;  /* 0x0000001cbc04723c */ /* 0x048ff00000041804 */
[C---:B------:R-:W-:Y:S01]  /*74a0*/  HMMA.16816.F32.BF16 R184, R188.reuse, R30, R184 ;  /* 0x0000001ebcb8723c */ /* 0x040fe200000418b8 */
[----:B------:R-:W1:Y:S07]  /*74b0*/  LDSM.16.M88.4 R28, [R216+0x6800] ;  /* 0x00680000d81c783b */ /* 0x000e6e0000000200 */
[----:B----4-:R-:W-:Y:S08]  /*74c0*/  HMMA.16816.F32.BF16 R8, R188, R34, R8 ;  /* 0x00000022bc08723c */ /* 0x010ff00000041808 */
[C---:B--2---:R-:W-:Y:S08]  /*74d0*/  HMMA.16816.F32.BF16 R20, R172.reuse, R24, R20 ;  /* 0x00000018ac14723c */ /* 0x044ff00000041814 */
[----:B------:R-:W-:Y:S08]  /*74e0*/  HMMA.16816.F32.BF16 R16, R172, R26, R16 ;  /* 0x0000001aac10723c */ /* 0x000ff00000041810 */
[C---:B------:R-:W-:Y:S07]  /*74f0*/  HMMA.16816.F32.BF16 R12, R188.reuse, R32, R12 ;  /* 0x00000020bc0c723c */ /* 0x040fee000004180c */
[----:B------:R-:W-:Y:S01]  /*7500*/  IMAD R33, R242, 0x40, R241 ;  /* 0x00000040f2217824 */ /* 0x000fe200078e02f1 */
[----:B------:R-:W-:Y:S04]  /*7510*/  HMMA.16816.F32.BF16 R176, R188, R194, R176 ;  /* 0x000000c2bcb0723c */ /* 0x000fe800000418b0 */
[----:B------:R-:W-:-:S02]  /*7520*/  IADD3 R25, R33, 0x1, RZ ;  /* 0x0000000121197810 */ /* 0x000fc40007ffe0ff */
[-C--:B------:R-:W-:Y:S02]  /*7530*/  ISETP.GE.AND P0, PT, R33, R239.reuse, PT ;  /* 0x000000ef2100720c */ /* 0x080fe40003f06270 */
[C---:B------:R-:W-:Y:S01]  /*7540*/  ISETP.GE.AND P6, PT, R25.reuse, R239, PT ;  /* 0x000000ef1900720c */ /* 0x040fe20003fc6270 */
[C---:B-1----:R-:W-:Y:S01]  /*7550*/  HMMA.16816.F32.BF16 R8, R172.reuse, R30, R8 ;  /* 0x0000001eac08723c */ /* 0x042fe20000041808 */
[----:B------:R-:W-:Y:S02]  /*7560*/  ISETP.GE.AND P2, PT, R25, R234, PT ;  /* 0x000000ea1900720c */ /* 0x000fe40003f46270 */
[CC--:B------:R-:W-:Y:S02]  /*7570*/  ISETP.LT.OR P0, PT, R33.reuse, R240.reuse, P0 ;  /* 0x000000f02100720c */ /* 0x0c0fe40000701670 */
[C---:B------:R-:W-:Y:S02]  /*7580*/  IADD3 R169, R33.reuse, 0x8, RZ ;  /* 0x0000000821a97810 */ /* 0x040fe40007ffe0ff */
[----:B------:R-:W-:Y:S01]  /*7590*/  IADD3 R35, R33, 0x9, RZ ;  /* 0x0000000921237810 */ /* 0x000fe20007ffe0ff */
[----:B------:R-:W-:Y:S01]  /*75a0*/  HMMA.16816.F32.BF16 R12, R172, R28, R12 ;  /* 0x0000001cac0c723c */ /* 0x000fe2000004180c */
[----:B------:R-:W-:-:S02]  /*75b0*/  ISETP.LT.OR P6, PT, R25, R240, P6 ;  /* 0x000000f01900720c */ /* 0x000fc400037c1670 */
[----:B------:R-:W-:Y:S02]  /*75c0*/  ISETP.LT.OR P2, PT, R25, R238, P2 ;  /* 0x000000ee1900720c */ /* 0x000fe40001741670 */
[----:B------:R-:W-:Y:S01]  /*75d0*/  FSEL R167, R20, -INF , !P0 ;  /* 0xff80000014a77808 */ /* 0x000fe20004000000 */
[----:B------:R-:W1:Y:S01]  /*75e0*/  LDSM.16.M88.4 R24, [R216+0x7000] ;  /* 0x00700000d818783b */ /* 0x000e620000000200 */
[CC--:B------:R-:W-:Y:S01]  /*75f0*/  ISETP.GE.AND P1, PT, R169.reuse, R239.reuse, PT ;  /* 0x000000efa900720c */ /* 0x0c0fe20003f26270 */
[----:B------:R-:W-:Y:S01]  /*7600*/  HMMA.16816.F32.BF16 R180, R188, R192, R180 ;  /* 0x000000c0bcb4723c */ /* 0x000fe200000418b4 */
[-C--:B------:R-:W-:Y:S02]  /*7610*/  ISETP.GE.AND P3, PT, R169, R234.reuse, PT ;  /* 0x000000eaa900720c */ /* 0x080fe40003f66270 */
[C---:B------:R-:W-:Y:S02]  /*7620*/  ISETP.GE.AND P5, PT, R35.reuse, R239, PT ;  /* 0x000000ef2300720c */ /* 0x040fe40003fa6270 */
[----:B------:R-:W-:-:S02]  /*7630*/  ISETP.GE.AND P0, PT, R35, R234, PT ;  /* 0x000000ea2300720c */ /* 0x000fc40003f06270 */
[C---:B------:R-:W-:Y:S02]  /*7640*/  ISETP.LT.OR P1, PT, R169.reuse, R240, P1 ;  /* 0x000000f0a900720c */ /* 0x040fe40000f21670 */
[----:B------:R-:W-:Y:S02]  /*7650*/  ISETP.LT.OR P3, PT, R169, R238, P3 ;  /* 0x000000eea900720c */ /* 0x000fe40001f61670 */
[C---:B------:R-:W-:Y:S02]  /*7660*/  ISETP.LT.OR P5, PT, R35.reuse, R240, P5 ;  /* 0x000000f02300720c */ /* 0x040fe40002fa1670 */
[----:B------:R-:W-:Y:S02]  /*7670*/  ISETP.LT.OR P0, PT, R35, R238, P0 ;  /* 0x000000ee2300720c */ /* 0x000fe40000701670 */
[----:B------:R-:W-:Y:S02]  /*7680*/  FSEL R199, R16, -INF , !P1 ;  /* 0xff80000010c77808 */ /* 0x000fe40004800000 */
[----:B------:R-:W-:-:S02]  /*7690*/  FSEL R194, R18, -INF , !P3 ;  /* 0xff80000012c27808 */ /* 0x000fc40005800000 */
[----:B------:R-:W-:Y:S02]  /*76a0*/  FSEL R31, R17, -INF , !P5 ;  /* 0xff800000111f7808 */ /* 0x000fe40006800000 */
[----:B------:R-:W-:Y:S02]  /*76b0*/  FSEL R20, R19, -INF , !P0 ;  /* 0xff80000013147808 */ /* 0x000fe40004000000 */
[----:B------:R-:W2:Y:S01]  /*76c0*/  LDSM.16.M88.4 R16, [R216+0x7800] ;  /* 0x00780000d810783b */ /* 0x000ea20000000200 */
[----:B------:R-:W-:Y:S01]  /*76d0*/  IADD3 R35, R33, 0x10, RZ ;  /* 0x0000001021237810 */ /* 0x000fe20007ffe0ff */
[----:B------:R-:W-:-:S04]  /*76e0*/  DEPBAR.LE SB0, 0x0 ;  /* 0x000080000000791a */ /* 0x000fc80000000000 */
[----:B------:R-:W-:Y:S02]  /*76f0*/  IADD3 R29, R33, 0x11, RZ ;  /* 0x00000011211d7810 */ /* 0x000fe40007ffe0ff */
[----:B------:R-:W-:Y:S01]  /*7700*/  FSEL R0, R23, -INF , !P2 ;  /* 0xff80000017007808 */ /* 0x000fe20005000000 */
[----:B------:R-:W-:Y:S01]  /*7710*/  BAR.SYNC.DEFER_BLOCKING 0x0 ;  /* 0x0000000000007b1d */ /* 0x000fe20000010000 */
[-C--:B------:R-:W-:Y:S02]  /*7720*/  ISETP.GE.AND P2, PT, R35, R239.reuse, PT ;  /* 0x000000ef2300720c */ /* 0x080fe40003f46270 */
[----:B------:R-:W-:Y:S02]  /*7730*/  FSEL R197, R21, -INF , !P6 ;  /* 0xff80000015c57808 */ /* 0x000fe40007000000 */
[----:B------:R-:W-:Y:S01]  /*7740*/  IADD3 R21, R33, 0x18, RZ ;  /* 0x0000001821157810 */ /* 0x000fe20007ffe0ff */
[----:B-1----:R-:W-:Y:S01]  /*7750*/  HMMA.16816.F32.BF16 R4, R172, R24, R4 ;  /* 0x00000018ac04723c */ /* 0x002fe20000041804 */
[----:B------:R-:W-:-:S02]  /*7760*/  ISETP.GE.AND P6, PT, R29, R239, PT ;  /* 0x000000ef1d00720c */ /* 0x000fc40003fc6270 */
[----:B------:R-:W-:Y:S02]  /*7770*/  ISETP.GE.AND P1, PT, R29, R234, PT ;  /* 0x000000ea1d00720c */ /* 0x000fe40003f26270 */
[----:B------:R-:W-:Y:S02]  /*7780*/  ISETP.LT.OR P2, PT, R35, R240, P2 ;  /* 0x000000f02300720c */ /* 0x000fe40001741670 */
[----:B------:R-:W-:Y:S01]  /*7790*/  IADD3 R23, R33, 0x19, RZ ;  /* 0x0000001921177810 */ /* 0x000fe20007ffe0ff */
[----:B------:R-:W-:Y:S01]  /*77a0*/  HMMA.16816.F32.BF16 R184, R172, R26, R184 ;  /* 0x0000001aacb8723c */ /* 0x000fe200000418b8 */
[C---:B------:R-:W-:Y:S02]  /*77b0*/  ISETP.GE.AND P0, PT, R21.reuse, R239, PT ;  /* 0x000000ef1500720c */ /* 0x040fe40003f06270 */
[----:B------:R-:W-:Y:S02]  /*77c0*/  ISETP.GE.AND P3, PT, R21, R234, PT ;  /* 0x000000ea1500720c */ /* 0x000fe40003f66270 */
[----:B------:R-:W-:-:S02]  /*77d0*/  ISETP.LT.OR P6, PT, R29, R240, P6 ;  /* 0x000000f01d00720c */ /* 0x000fc400037c1670 */
[----:B------:R-:W-:Y:S02]  /*77e0*/  ISETP.LT.OR P1, PT, R29, R238, P1 ;  /* 0x000000ee1d00720c */ /* 0x000fe40000f21670 */
[----:B------:R-:W-:Y:S02]  /*77f0*/  FSEL R29, R12, -INF , !P2 ;  /* 0xff8000000c1d7808 */ /* 0x000fe40005000000 */
[C---:B------:R-:W-:Y:S02]  /*7800*/  ISETP.GE.AND P5, PT, R23.reuse, R239, PT ;  /* 0x000000ef1700720c */ /* 0x040fe40003fa6270 */
[-C--:B------:R-:W-:Y:S02]  /*7810*/  ISETP.GE.AND P2, PT, R23, R234.reuse, PT ;  /* 0x000000ea1700720c */ /* 0x080fe40003f46270 */
[----:B------:R-:W-:Y:S02]  /*7820*/  ISETP.GE.AND P4, PT, R33, R234, PT ;  /* 0x000000ea2100720c */ /* 0x000fe40003f86270 */
[----:B------:R-:W-:-:S02]  /*7830*/  ISETP.LT.OR P0, PT, R21, R240, P0 ;  /* 0x000000f01500720c */ /* 0x000fc40000701670 */
[----:B------:R-:W-:Y:S02]  /*7840*/  ISETP.LT.OR P3, PT, R21, R238, P3 ;  /* 0x000000ee1500720c */ /* 0x000fe40001f61670 */
[----:B------:R-:W-:Y:S02]  /*7850*/  IADD3 R21, R33, 0x21, RZ ;  /* 0x0000002121157810 */ /* 0x000fe40007ffe0ff */
[C---:B------:R-:W-:Y:S02]  /*7860*/  ISETP.LT.OR P5, PT, R23.reuse, R240, P5 ;  /* 0x000000f01700720c */ /* 0x040fe40002fa1670 */
[-C--:B------:R-:W-:Y:S02]  /*7870*/  ISETP.LT.OR P2, PT, R23, R238.reuse, P2 ;  /* 0x000000ee1700720c */ /* 0x080fe40001741670 */
[----:B------:R-:W-:Y:S02]  /*7880*/  ISETP.LT.OR P4, PT, R33, R238, P4 ;  /* 0x000000ee2100720c */ /* 0x000fe40002781670 */
[----:B------:R-:W-:-:S02]  /*7890*/  FSEL R25, R13, -INF , !P6 ;  /* 0xff8000000d197808 */ /* 0x000fc40007000000 */
[----:B------:R-:W-:Y:S02]  /*78a0*/  FSEL R23, R8, -INF , !P0 ;  /* 0xff80000008177808 */ /* 0x000fe40004000000 */
[C---:B------:R-:W-:Y:S02]  /*78b0*/  ISETP.GE.AND P6, PT, R21.reuse, R239, PT ;  /* 0x000000ef1500720c */ /* 0x040fe40003fc6270 */
[-C--:B------:R-:W-:Y:S02]  /*78c0*/  ISETP.GE.AND P0, PT, R21, R234.reuse, PT ;  /* 0x000000ea1500720c */ /* 0x080fe40003f06270 */
[----:B------:R-:W-:Y:S02]  /*78d0*/  FSEL R22, R22, -INF , !P4 ;  /* 0xff80000016167808 */ /* 0x000fe40006000000 */
[----:B------:R-:W-:Y:S02]  /*78e0*/  ISETP.GE.AND P4, PT, R35, R234, PT ;  /* 0x000000ea2300720c */ /* 0x000fe40003f86270 */
[----:B------:R-:W-:-:S02]  /*78f0*/  ISETP.LT.OR P6, PT, R21, R240, P6 ;  /* 0x000000f01500720c */ /* 0x000fc400037c1670 */
[-C--:B------:R-:W-:Y:S02]  /*7900*/  ISETP.LT.OR P0, PT, R21, R238.reuse, P0 ;  /* 0x000000ee1500720c */ /* 0x080fe40000701670 */
[----:B------:R-:W-:Y:S02]  /*7910*/  FSEL R26, R10, -INF , !P3 ;  /* 0xff8000000a1a7808 */ /* 0x000fe40005800000 */
[----:B------:R-:W-:Y:S02]  /*7920*/  FSEL R21, R9, -INF , !P5 ;  /* 0xff80000009157808 */ /* 0x000fe40006800000 */
[----:B------:R-:W-:Y:S02]  /*7930*/  FSEL R24, R11, -INF , !P2 ;  /* 0xff8000000b187808 */ /* 0x000fe40005000000 */
[----:B--2---:R-:W-:Y:S01]  /*7940*/  HMMA.16816.F32.BF16 R8, R172, R16, R180 ;  /* 0x00000010ac08723c */ /* 0x004fe200000418b4 */
[----:B------:R-:W-:Y:S02]  /*7950*/  ISETP.LT.OR P4, PT, R35, R238, P4 ;  /* 0x000000ee2300720c */ /* 0x000fe40002781670 */
[----:B------:R-:W-:-:S02]  /*7960*/  FSEL R28, R15, -INF , !P1 ;  /* 0xff8000000f1c7808 */ /* 0x000fc40004800000 */
[C---:B------:R-:W-:Y:S02]  /*7970*/  IADD3 R35, R33.reuse, 0x20, RZ ;  /* 0x0000002021237810 */ /* 0x040fe40007ffe0ff */
[----:B------:R-:W-:Y:S01]  /*7980*/  IADD3 R15, R33, 0x28, RZ ;  /* 0x00000028210f7810 */ /* 0x000fe20007ffe0ff */
[----:B------:R-:W-:Y:S01]  /*7990*/  HMMA.16816.F32.BF16 R172, R172, R18, R176 ;  /* 0x00000012acac723c */ /* 0x000fe200000418b0 */
[----:B------:R-:W-:Y:S02]  /*79a0*/  FSEL R30, R14, -INF , !P4 ;  /* 0xff8000000e1e7808 */ /* 0x000fe40006000000 */
[-C--:B------:R-:W-:Y:S02]  /*79b0*/  ISETP.GE.AND P4, PT, R35, R234.reuse, PT ;  /* 0x000000ea2300720c */ /* 0x080fe40003f86270 */
[C---:B------:R-:W-:Y:S02]  /*79c0*/  ISETP.GE.AND P2, PT, R15.reuse, R239, PT ;  /* 0x000000ef0f00720c */ /* 0x040fe40003f46270 */
[----:B------:R-:W-:-:S02]  /*79d0*/  ISETP.GE.AND P3, PT, R15, R234, PT ;  /* 0x000000ea0f00720c */ /* 0x000fc40003f66270 */
[----:B------:R-:W-:Y:S02]  /*79e0*/  ISETP.LT.OR P4, PT, R35, R238, P4 ;  /* 0x000000ee2300720c */ /* 0x000fe40002781670 */
[C---:B------:R-:W-:Y:S02]  /*79f0*/  ISETP.LT.OR P2, PT, R15.reuse, R240, P2 ;  /* 0x000000f00f00720c */ /* 0x040fe40001741670 */
[----:B------:R-:W-:Y:S02]  /*7a00*/  ISETP.LT.OR P3, PT, R15, R238, P3 ;  /* 0x000000ee0f00720c */ /* 0x000fe40001f61670 */
[----:B------:R-:W-:Y:S02]  /*7a10*/  IADD3 R15, R33, 0x30, RZ ;  /* 0x00000030210f7810 */ /* 0x000fe40007ffe0ff */
[----:B------:R-:W-:Y:S02]  /*7a20*/  ISETP.GE.AND P1, PT, R35, R239, PT ;  /* 0x000000ef2300720c */ /* 0x000fe40003f26270 */
[----:B------:R-:W-:-:S02]  /*7a30*/  FSEL R192, R6, -INF , !P4 ;  /* 0xff80000006c07808 */ /* 0x000fc40006000000 */
[----:B------:R-:W-:Y:S02]  /*7a40*/  ISETP.GE.AND P4, PT, R15, R234, PT ;  /* 0x000000ea0f00720c */ /* 0x000fe40003f86270 */
[----:B------:R-:W-:Y:S02]  /*7a50*/  ISETP.LT.OR P1, PT, R35, R240, P1 ;  /* 0x000000f02300720c */ /* 0x000fe40000f21670 */
[----:B------:R-:W-:Y:S02]  /*7a60*/  IADD3 R13, R33, 0x29, RZ ;  /* 0x00000029210d7810 */ /* 0x000fe40007ffe0ff */
[----:B------:R-:W-:Y:S02]  /*7a70*/  ISETP.LT.OR P4, PT, R15, R238, P4 ;  /* 0x000000ee0f00720c */ /* 0x000fe40002781670 */
[----:B------:R-:W-:Y:S02]  /*7a80*/  FSEL R193, R4, -INF , !P1 ;  /* 0xff80000004c17808 */ /* 0x000fe40004800000 */
[----:B------:R-:W-:-:S02]  /*7a90*/  ISETP.GE.AND P5, PT, R13, R239, PT ;  /* 0x000000ef0d00720c */ /* 0x000fc40003fa6270 */
[----:B------:R-:W-:Y:S02]  /*7aa0*/  ISETP.GE.AND P1, PT, R13, R234, PT ;  /* 0x000000ea0d00720c */ /* 0x000fe40003f26270 */
[----:B------:R-:W-:Y:S02]  /*7ab0*/  FSEL R188, R7, -INF , !P0 ;  /* 0xff80000007bc7808 */ /* 0x000fe40004000000 */
[----:B------:R-:W-:Y:S02]  /*7ac0*/  ISETP.GE.AND P0, PT, R15, R239, PT ;  /* 0x000000ef0f00720c */ /* 0x000fe40003f06270 */
[----:B------:R-:W-:Y:S02]  /*7ad0*/  FSEL R32, R10, -INF , !P4 ;  /* 0xff8000000a207808 */ /* 0x000fe40006000000 */
[----:B------:R-:W-:Y:S02]  /*7ae0*/  ISETP.GT.AND P4, PT, R242, UR7, PT ;  /* 0x00000007f2007c0c */ /* 0x000fe4000bf84270 */
[----:B------:R-:W-:-:S02]  /*7af0*/  ISETP.LT.OR P5, PT, R13, R240, P5 ;  /* 0x000000f00d00720c */ /* 0x000fc40002fa1670 */
[----:B------:R-:W-:Y:S02]  /*7b00*/  ISETP.LT.OR P1, PT, R13, R238, P1 ;  /* 0x000000ee0d00720c */ /* 0x000fe40000f21670 */
[----:B------:R-:W-:Y:S02]  /*7b10*/  FSEL R191, R5, -INF , !P6 ;  /* 0xff80000005bf7808 */ /* 0x000fe40007000000 */
[----:B------:R-:W-:Y:S02]  /*7b20*/  IADD3 R13, R33, 0x31, RZ ;  /* 0x00000031210d7810 */ /* 0x000fe40007ffe0ff */
[----:B------:R-:W-:Y:S02]  /*7b30*/  ISETP.LT.OR P0, PT, R15, R240, P0 ;  /* 0x000000f00f00720c */ /* 0x000fe40000701670 */
[C---:B------:R-:W-:Y:S02]  /*7b40*/  IADD3 R5, R33.reuse, 0x38, RZ ;  /* 0x0000003821057810 */ /* 0x040fe40007ffe0ff */
[----:B------:R-:W-:-:S02]  /*7b50*/  IADD3 R33, R33, 0x39, RZ ;  /* 0x0000003921217810 */ /* 0x000fc40007ffe0ff */
[----:B------:R-:W-:Y:S02]  /*7b60*/  FSEL R189, R184, -INF , !P2 ;  /* 0xff800000b8bd7808 */ /* 0x000fe40005000000 */
[----:B------:R-:W-:Y:S02]  /*7b70*/  FSEL R186, R186, -INF , !P3 ;  /* 0xff800000baba7808 */ /* 0x000fe40005800000 */
[----:B------:R-:W-:Y:S02]  /*7b80*/  FSEL R195, R185, -INF , !P5 ;  /* 0xff800000b9c37808 */ /* 0x000fe40006800000 */
[----:B------:R-:W-:Y:S02]  /*7b90*/  FSEL R190, R187, -INF , !P1 ;  /* 0xff800000bbbe7808 */ /* 0x000fe40004800000 */
[----:B------:R-:W-:Y:S02]  /*7ba0*/  FSEL R181, R8, -INF , !P0 ;  /* 0xff80000008b57808 */ /* 0x000fe40004000000 */
[----:B------:R-:W-:-:S02]  /*7bb0*/  ISETP.GE.AND P6, PT, R13, R239, PT ;  /* 0x000000ef0d00720c */ /* 0x000fc40003fc6270 */
[-C--:B------:R-:W-:Y:S02]  /*7bc0*/  ISETP.GE.AND P2, PT, R13, R234.reuse, PT ;  /* 0x000000ea0d00720c */ /* 0x080fe40003f46270 */
[CC--:B------:R-:W-:Y:S02]  /*7bd0*/  ISETP.GE.AND P5, PT, R5.reuse, R239.reuse, PT ;  /* 0x000000ef0500720c */ /* 0x0c0fe40003fa6270 */
[-C--:B------:R-:W-:Y:S02]  /*7be0*/  ISETP.GE.AND P1, PT, R5, R234.reuse, PT ;  /* 0x000000ea0500720c */ /* 0x080fe40003f26270 */
[C---:B------:R-:W-:Y:S02]  /*7bf0*/  ISETP.GE.AND P3, PT, R33.reuse, R239, PT ;  /* 0x000000ef2100720c */ /* 0x040fe40003f66270 */
[----:B------:R-:W-:Y:S02]  /*7c00*/  ISETP.GE.AND P0, PT, R33, R234, PT ;  /* 0x000000ea2100720c */ /* 0x000fe40003f06270 */
[----:B------:R-:W-:-:S02]  /*7c10*/  ISETP.LT.OR P6, PT, R13, R240, P6 ;  /* 0x000000f00d00720c */ /* 0x000fc400037c1670 */
[----:B------:R-:W-:Y:S02]  /*7c20*/  ISETP.LT.OR P2, PT, R13, R238, P2 ;  /* 0x000000ee0d00720c */ /* 0x000fe40001741670 */
[C---:B------:R-:W-:Y:S02]  /*7c30*/  ISETP.LT.OR P5, PT, R5.reuse, R240, P5 ;  /* 0x000000f00500720c */ /* 0x040fe40002fa1670 */
[----:B------:R-:W-:Y:S02]  /*7c40*/  ISETP.LT.OR P1, PT, R5, R238, P1 ;  /* 0x000000ee0500720c */ /* 0x000fe40000f21670 */
[C---:B------:R-:W-:Y:S02]  /*7c50*/  ISETP.LT.OR P3, PT, R33.reuse, R240, P3 ;  /* 0x000000f02100720c */ /* 0x040fe40001f61670 */
[----:B------:R-:W-:Y:S02]  /*7c60*/  ISETP.LT.OR P0, PT, R33, R238, P0 ;  /* 0x000000ee2100720c */ /* 0x000fe40000701670 */
[----:B------:R-:W-:-:S02]  /*7c70*/  FSEL R179, R9, -INF , !P6 ;  /* 0xff80000009b37808 */ /* 0x000fc40007000000 */
[----:B------:R-:W-:Y:S02]  /*7c80*/  FSEL R178, R11, -INF , !P2 ;  /* 0xff8000000bb27808 */ /* 0x000fe40005000000 */
[----:B------:R-:W-:Y:S02]  /*7c90*/  FSEL R35, R172, -INF , !P5 ;  /* 0xff800000ac237808 */ /* 0x000fe40006800000 */
[----:B------:R-:W-:Y:S02]  /*7ca0*/  FSEL R176, R174, -INF , !P1 ;  /* 0xff800000aeb07808 */ /* 0x000fe40004800000 */
[----:B------:R-:W-:Y:S02]  /*7cb0*/  FSEL R33, R173, -INF , !P3 ;  /* 0xff800000ad217808 */ /* 0x000fe40005800000 */
[----:B------:R-:W-:Y:S01]  /*7cc0*/  FSEL R175, R175, -INF , !P0 ;  /* 0xff800000afaf7808 */ /* 0x000fe20004000000 */
[----:B------:R-:W-:Y:S05]  /*7cd0*/  @!P4 BRA `(.L_x_6342) ;  /* 0x000006000000c947 */ /* 0x000fea0003800000 */
[----:B------:R-:W-:-:S13]  /*7ce0*/  PLOP3.LUT P0, PT, PT, PT, UP5, 0x80, 0x0 ;  /* 0x000000000000781c */ /* 0x000fda0003f0f058 */
[----:B------:R-:W-:Y:S05]  /*7cf0*/  @!P0 BRA `(.L_x_6343) ;  /* 0x0000039000008947 */ /* 0x000fea0003800000 */
[----:B------:R-:W1:Y:S01]  /*7d00*/  I2F.RP R5, UR8 ;  /* 0x0000000800057d06 */ /* 0x000e620008209400 */
[----:B------:R-:W-:-:S05]  /*7d10*/  IMAD.SHL.U32 R4, R242, 0x40, RZ ;  /* 0x00000040f2047824 */ /* 0x000fca00078e00ff */
[C---:B------:R-:W-:Y:S02]  /*7d20*/  IADD3 R10, R4.reuse, -0x40, RZ ;  /* 0xffffffc0040a7810 */ /* 0x040fe40007ffe0ff */
[----:B------:R-:W-:Y:S02]  /*7d30*/  IABS R8, R4 ;  /* 0x0000000400087213 */ /* 0x000fe40000000000 */
[----:B------:R-:W-:Y:S02]  /*7d40*/  IABS R6, R10 ;  /* 0x0000000a00067213 */ /* 0x000fe40000000000 */
[----:B------:R-:W-:Y:S02]  /*7d50*/  LOP3.LUT R4, R4, c[0x0][0x2d0], RZ, 0x3c, !PT ;  /* 0x0000b40004047a12 */ /* 0x000fe400078e3cff */
[----:B------:R-:W-:Y:S01]  /*7d60*/  LOP3.LUT R10, R10, c[0x0][0x2d0], RZ, 0x3c, !PT ;  /* 0x0000b4000a0a7a12 */ /* 0x000fe200078e3cff */
[----:B-1----:R-:W1:Y:S01]  /*7d70*/  MUFU.RCP R12, R5 ;  /* 0x00000005000c7308 */ /* 0x002e620000001000 */
[----:B------:R-:W-:-:S02]  /*7d80*/  ISETP.GE.AND P2, PT, R4, RZ, PT ;  /* 0x000000ff0400720c */ /* 0x000fc40003f46270 */
[----:B------:R-:W-:Y:S02]  /*7d90*/  ISETP.GE.AND P0, PT, R10, RZ, PT ;  /* 0x000000ff0a00720c */ /* 0x000fe40003f06270 */
[----:B------:R-:W-:Y:S02]  /*7da0*/  LOP3.LUT R4, RZ, c[0x0][0x2d0], RZ, 0x33, !PT ;  /* 0x0000b400ff047a12 */ /* 0x000fe400078e33ff */
[----:B-1----:R-:W-:-:S04]  /*7db0*/  IADD3 R12, R12, 0xffffffe, RZ ;  /* 0x0ffffffe0c0c7810 */ /* 0x002fc80007ffe0ff */
        /* <DEDUP_REMOVED lines=9> */
[----:B------:R-:W-:Y:S02]  /*7e50*/  IMAD R7, R7, UR8, R8 ;  /* 0x0000000807077c24 */ /* 0x000fe4000f8e0208 */
        /* <DEDUP_REMOVED lines=28> */
[----:B--2---:R-:W-:-:S05]  /*8020*/  IMAD.IADD R6, R6, 0x1, -R5 ;  /* 0x0000000106067824 */ /* 0x004fca00078e0a05 */
[----:B------:R-:W-:-:S05]  /*8030*/  SHF.R.S32.HI R5, RZ, 0x1f, R6 ;  /* 0x0000001fff057819 */ /* 0x000fca0000011406 */
[----:B------:R-:W-:-:S04]  /*8040*/  IMAD R5, R5, c[0x0][0x180], RZ ;  /* 0x0000600005057a24 */ /* 0x000fc800078e02ff */
[C---:B------:R-:W-:Y:S02]  /*8050*/  IMAD R5, R6.reuse, c[0x0][0x184], R5 ;  /* 0x0000610006057a24 */ /* 0x040fe400078e0205 */
[----:B------:R-:W-:-:S04]  /*8060*/  IMAD.WIDE.U32 R6, R6, c[0x0][0x180], R8 ;  /* 0x0000600006067a25 */ /* 0x000fc800078e0008 */
[----:B------:R-:W-:Y:S01]  /*8070*/  IMAD.IADD R4, R7, 0x1, R5 ;  /* 0x0000000107047824 */ /* 0x000fe200078e0205 */
[----:B------:R-:W-:Y:S05]  /*8080*/  BRA `(.L_x_6344) ;  /* 0x0000004000007947 */ /* 0x000fea0003800000 */
.L_x_6343:
[----:B------:R-:W-:-:S04]  /*8090*/  ULEA UR5, -UR12, URZ, 0x6 ;  /* 0x0000003f0c057291 */ /* 0x000fc8000f8e313f */
[----:B------:R-:W-:Y:S02]  /*80a0*/  USHF.R.S32.HI UR4, URZ, 0x1f, UR5 ;  /* 0x0000001f3f047899 */ /* 0x000fe40008011405 */
[----:B------:R-:W-:-:S04]  /*80b0*/  MOV R6, UR5 ;  /* 0x0000000500067c02 */ /* 0x000fc80008000f00 */
[----:B------:R-:W-:Y:S02]  /*80c0*/  MOV R4, UR4 ;  /* 0x0000000400047c02 */ /* 0x000fe40008000f00 */
.L_x_6344:
[----:B------:R-:W-:Y:S01]  /*80d0*/  IADD3 R6, P0, R2, R6, RZ ;  /* 0x0000000602067210 */ /* 0x000fe20007f1e0ff */
[----:B------:R-:W-:Y:S02]  /*80e0*/  USHF.L.U32 UR5, UR12, 0x5, URZ ;  /* 0x000000050c057899 */ /* 0x000fe4000800063f */
[----:B------:R-:W-:Y:S02]  /*80f0*/  ULDC UR4, c[0x0][0x19c] ;  /* 0x0000670000047ab9 */ /* 0x000fe40000000800 */
[----:B------:R-:W-:Y:S01]  /*8100*/  IMAD.X R245, R165, 0x1, R4, P0 ;  /* 0x00000001a5f57824 */ /* 0x000fe200000e0604 */
[----:B------:R-:W-:Y:S01]  /*8110*/  LEA R244, P0, R6, c[0x0][0x168], 0x1 ;  /* 0x00005a0006f47a11 */ /* 0x000fe200078008ff */
[----:B------:R-:W-:-:S03]  /*8120*/  USHF.L.U64.HI UR4, UR12, UR6, UR4 ;  /* 0x000000060c047299 */ /* 0x000fc60008010204 */
[----:B------:R-:W-:Y:S02]  /*8130*/  LEA.HI.X R245, R6, c[0x0][0x16c], R245, 0x1, P0 ;  /* 0x00005b0006f57a11 */ /* 0x000fe400000f0cf5 */
        /* <DEDUP_REMOVED lines=26> */
.L_x_6342:
[----:B------:R-:W-:Y:S01]  /*82e0*/  FMNMX.FTZ R2, R164, R167, !PT ;  /* 0x000000a7a4027209 */ /* 0x000fe20007810000 */
[----:B------:R-:W-:Y:S01]  /*82f0*/  LDSM.16.MT88.4 R16, [R224+0x10000] ;  /* 0x01000000e010783b */ /* 0x000fe20000004200 */
[----:B-1----:R-:W-:-:S02]  /*8300*/  FMNMX.FTZ R5, R3, R22, !PT ;  /* 0x0000001603057209 */ /* 0x002fc40007810000 */
[----:B------:R-:W-:Y:S01]  /*8310*/  FMNMX.FTZ R2, R197, R2, !PT ;  /* 0x00000002c5027209 */ /* 0x000fe20007810000 */
        /* <DEDUP_REMOVED lines=52> */
[--C-:B------:R-:W-:Y:S01]  /*8660*/  FFMA.FTZ R167, R199, c[0x0][0x23c], -R34.reuse ;  /* 0x00008f00c7a77a23 */ /* 0x100fe20000010822 */
[----:B------:R-:W-:Y:S01]  /*8670*/  MUFU.EX2 R169, R169 ;  /* 0x000000a900a97308 */ /* 0x000fe20000000800 */
[----:B------:R-:W-:Y:S02]  /*8680*/  FFMA.FTZ R166, R31, c[0x0][0x23c], -R34 ;  /* 0x00008f001fa67a23 */ /* 0x000fe40000010822 */
[----:B------:R-:W-:-:S02]  /*8690*/  FFMA.FTZ R165, R22, c[0x0][0x23c], -R177 ;  /* 0x00008f0016a57a23 */ /* 0x000fc400000108b1 */
[--C-:B------:R-:W-:Y:S02]  /*86a0*/  FFMA.FTZ R0, R194, c[0x0][0x23c], -R177.reuse ;  /* 0x00008f00c2007a23 */ /* 0x100fe400000108b1 */
[----:B------:R-:W-:Y:S01]  /*86b0*/  FFMA.FTZ R173, R20, c[0x0][0x23c], -R177 ;  /* 0x00008f0014ad7a23 */ /* 0x000fe200000108b1 */
[----:B------:R-:W1:Y:S01]  /*86c0*/  MUFU.EX2 R168, R168 ;  /* 0x000000a800a87308 */ /* 0x000e620000000800 */
[----:B------:R-:W-:Y:S02]  /*86d0*/  FMUL.FTZ R172, R4, c[0x0][0x23c] ;  /* 0x00008f0004ac7a20 */ /* 0x000fe40000410000 */
[----:B------:R-:W-:Y:S02]  /*86e0*/  FMUL.FTZ R164, R6, c[0x0][0x23c] ;  /* 0x00008f0006a47a20 */ /* 0x000fe40000410000 */
[--C-:B------:R-:W-:Y:S02]  /*86f0*/  FFMA.FTZ R180, R23, c[0x0][0x23c], -R34.reuse ;  /* 0x00008f0017b47a23 */ /* 0x100fe40000010822 */
[--C-:B------:R-:W-:Y:S01]  /*8700*/  FFMA.FTZ R183, R21, c[0x0][0x23c], -R34.reuse ;  /* 0x00008f0015b77a23 */ /* 0x100fe20000010822 */
[----:B------:R-:W-:Y:S01]  /*8710*/  MUFU.EX2 R167, R167 ;  /* 0x000000a700a77308 */ /* 0x000fe20000000800 */
[----:B------:R-:W-:Y:S01]  /*8720*/  LDSM.16.MT88.4 R20, [R220+0x16000] ;  /* 0x01600000dc14783b */ /* 0x000fe20000004200 */
[----:B------:R-:W-:-:S02]  /*8730*/  FFMA.FTZ R3, R29, c[0x0][0x23c], -R34 ;  /* 0x00008f001d037a23 */ /* 0x000fc40000010822 */
[----:B------:R-:W-:Y:S02]  /*8740*/  FFMA.FTZ R174, R25, c[0x0][0x23c], -R34 ;  /* 0x00008f0019ae7a23 */ /* 0x000fe40000010822 */
[--C-:B------:R-:W-:Y:S02]  /*8750*/  FFMA.FTZ R182, R30, c[0x0][0x23c], -R177.reuse ;  /* 0x00008f001eb67a23 */ /* 0x100fe400000108b1 */
[----:B------:R-:W2:Y:S01]  /*8760*/  MUFU.EX2 R166, R166 ;  /* 0x000000a600a67308 */ /* 0x000ea20000000800 */
[----:B-1----:R-:W-:Y:S01]  /*8770*/  F2FP.BF16.PACK_AB R4, R168, R169 ;  /* 0x000000a9a804723e */ /* 0x002fe200000010ff */
[--C-:B------:R-:W-:Y:S02]  /*8780*/  FFMA.FTZ R185, R28, c[0x0][0x23c], -R177.reuse ;  /* 0x00008f001cb97a23 */ /* 0x100fe400000108b1 */
[--C-:B------:R-:W-:Y:S01]  /*8790*/  FFMA.FTZ R184, R26, c[0x0][0x23c], -R177.reuse ;  /* 0x00008f001ab87a23 */ /* 0x100fe200000108b1 */
[----:B------:R-:W-:Y:S01]  /*87a0*/  LDSM.16.MT88.4 R28, [R224+0x14800] ;  /* 0x01480000e01c783b */ /* 0x000fe20000004200 */
[----:B------:R-:W-:-:S02]  /*87b0*/  FFMA.FTZ R187, R24, c[0x0][0x23c], -R177 ;  /* 0x00008f0018bb7a23 */ /* 0x000fc400000108b1 */
[----:B------:R-:W-:Y:S01]  /*87c0*/  MUFU.EX2 R165, R165 ;  /* 0x000000a500a57308 */ /* 0x000fe20000000800 */
[----:B------:R-:W-:Y:S01]  /*87d0*/  LDSM.16.MT88.4 R24, [R220+0x10800] ;  /* 0x01080000dc18783b */ /* 0x000fe20000004200 */
[--C-:B------:R-:W-:Y:S02]  /*87e0*/  FFMA.FTZ R194, R191, c[0x0][0x23c], -R34.reuse ;  /* 0x00008f00bfc27a23 */ /* 0x100fe40000010822 */
[--C-:B------:R-:W-:Y:S02]  /*87f0*/  FFMA.FTZ R196, R195, c[0x0][0x23c], -R34.reuse ;  /* 0x00008f00c3c47a23 */ /* 0x100fe40000010822 */
[--C-:B------:R-:W-:Y:S02]  /*8800*/  FFMA.FTZ R193, R193, c[0x0][0x23c], -R34.reuse ;  /* 0x00008f00c1c17a23 */ /* 0x100fe40000010822 */
        /* <DEDUP_REMOVED lines=12> */
[----:B------:R-:W-:-:S02]  /*88d0*/  FFMA.FTZ R179, R35, c[0x0][0x23c], -R34 ;  /* 0x00008f0023b37a23 */ /* 0x000fc40000010822 */
[----:B------:R-:W-:Y:S02]  /*88e0*/  FFMA.FTZ R192, R33, c[0x0][0x23c], -R34 ;  /* 0x00008f0021c07a23 */ /* 0x000fe40000010822 */
[--C-:B------:R-:W-:Y:S02]  /*88f0*/  FFMA.FTZ R197, R32, c[0x0][0x23c], -R177.reuse ;  /* 0x00008f0020c57a23 */ /* 0x100fe400000108b1 */
        /* <DEDUP_REMOVED lines=25> */
[----:B------:R-:W2:Y:S01]  /*8a90*/  LDSM.16.MT88.4 R16, [R220+0x10000] ;  /* 0x01000000dc10783b */ /* 0x000ea20000004200 */
[----:B------:R-:W-:Y:S01]  /*8aa0*/  FMUL.FTZ R149, R149, R172 ;  /* 0x000000ac95957220 */ /* 0x000fe20000410000 */
[----:B------:R-:W-:Y:S01]  /*8ab0*/  MUFU.EX2 R183, R183 ;  /* 0x000000b700b77308 */ /* 0x000fe20000000800 */
        /* <DEDUP_REMOVED lines=17> */
[----:B------:R-:W-:Y:S02]  /*8bd0*/  FMUL.FTZ R137, R137, R172 ;  /* 0x000000ac89897220 */ /* 0x000fe40000410000 */
[-C--:B------:R-:W-:Y:S01]  /*8be0*/  FMUL.FTZ R138, R138, R164.reuse ;  /* 0x000000a48a8a7220 */ /* 0x080fe20000410000 */
[----:B------:R-:W-:Y:S01]  /*8bf0*/  MUFU.EX2 R184, R184 ;  /* 0x000000b800b87308 */ /* 0x000fe20000000800 */
[----:B------:R-:W-:Y:S02]  /*8c00*/  FMUL.FTZ R139, R139, R164 ;  /* 0x000000a48b8b7220 */ /* 0x000fe40000410000 */
[-C--:B------:R-:W-:Y:S01]  /*8c10*/  FMUL.FTZ R132, R132, R172.reuse ;  /* 0x000000ac84847220 */ /* 0x080fe20000410000 */
[----:B------:R-:W-:Y:S01]  /*8c20*/  HMMA.16816.F32.BF16 R140, R4, R10, R140 ;  /* 0x0000000a048c723c */ /* 0x000fe2000004188c */
[----:B------:R-:W5:Y:S01]  /*8c30*/  LDSM.16.MT88.4 R8, [R222+0x12000] ;  /* 0x01200000de08783b */ /* 0x000f620000004200 */
[----:B------:R-:W-:-:S02]  /*8c40*/  FMUL.FTZ R133, R133, R172 ;  /* 0x000000ac85857220 */ /* 0x000fc40000410000 */
[-C--:B------:R-:W-:Y:S01]  /*8c50*/  FMUL.FTZ R134, R134, R164.reuse ;  /* 0x000000a486867220 */ /* 0x080fe20000410000 */
[----:B------:R-:W1:Y:S01]  /*8c60*/  MUFU.EX2 R187, R187 ;  /* 0x000000bb00bb7308 */ /* 0x000e620000000800 */
[----:B------:R-:W-:Y:S02]  /*8c70*/  FMUL.FTZ R135, R135, R164 ;  /* 0x000000a487877220 */ /* 0x000fe40000410000 */
[C---:B--2---:R-:W-:Y:S01]  /*8c80*/  HMMA.16816.F32.BF16 R136, R4.reuse, R16, R136 ;  /* 0x000000100488723c */ /* 0x044fe20000041888 */
[-C--:B------:R-:W-:Y:S02]  /*8c90*/  FMUL.FTZ R36, R36, R172.reuse ;  /* 0x000000ac24247220 */ /* 0x080fe40000410000 */
[----:B------:R-:W-:Y:S02]  /*8ca0*/  FMUL.FTZ R37, R37, R172 ;  /* 0x000000ac25257220 */ /* 0x000fe40000410000 */
[-C--:B------:R-:W-:Y:S01]  /*8cb0*/  FMUL.FTZ R38, R38, R164.reuse ;  /* 0x000000a426267220 */ /* 0x080fe20000410000 */
[----:B------:R-:W-:Y:S01]  /*8cc0*/  MUFU.EX2 R193, R193 ;  /* 0x000000c100c17308 */ /* 0x000fe20000000800 */
[----:B------:R-:W-:Y:S01]  /*8cd0*/  FMUL.FTZ R39, R39, R164 ;  /* 0x000000a427277220 */ /* 0x000fe20000410000 */
[----:B------:R-:W-:Y:S01]  /*8ce0*/  HMMA.16816.F32.BF16 R132, R4, R18, R132 ;  /* 0x000000120484723c */ /* 0x000fe20000041884 */
[----:B------:R-:W2:Y:S01]  /*8cf0*/  LDSM.16.MT88.4 R16, [R221+0x12000] ;  /* 0x01200000dd10783b */ /* 0x000ea20000004200 */
[----:B------:R-:W-:-:S02]  /*8d00*/  FMUL.FTZ R40, R40, R172 ;  /* 0x000000ac28287220 */ /* 0x000fc40000410000 */
[----:B------:R-:W-:Y:S02]  /*8d10*/  FMUL.FTZ R41, R41, R172 ;  /* 0x000000ac29297220 */ /* 0x000fe40000410000 */
[-C--:B------:R-:W-:Y:S01]  /*8d20*/  FMUL.FTZ R42, R42, R164.reuse ;  /* 0x000000a42a2a7220 */ /* 0x080fe20000410000 */
[----:B------:R-:W1:Y:S01]  /*8d30*/  MUFU.EX2 R194, R194 ;  /* 0x000000c200c27308 */ /* 0x000e620000000800 */
[----:B------:R-:W-:Y:S02]  /*8d40*/  FMUL.FTZ R43, R43, R164 ;  /* 0x000000a42b2b7220 */ /* 0x000fe40000410000 */
[-C--:B------:R-:W-:Y:S01]  /*8d50*/  FMUL.FTZ R44, R44, R172.reuse ;  /* 0x000000ac2c2c7220 */ /* 0x080fe20000410000 */
[----:B---3--:R-:W-:Y:S01]  /*8d60*/  HMMA.16816.F32.BF16 R36, R4, R12, R36 ;  /* 0x0000000c0424723c */ /* 0x008fe20000041824 */
[----:B------:R-:W-:Y:S02]  /*8d70*/  FMUL.FTZ R45, R45, R172 ;  /* 0x000000ac2d2d7220 */ /* 0x000fe40000410000 */
[-C--:B------:R-:W-:Y:S01]  /*8d80*/  FMUL.FTZ R46, R46, R164.reuse ;  /* 0x000000a42e2e7220 */ /* 0x080fe20000410000 */
[----:B------:R-:W-:Y:S01]  /*8d90*/  MUFU.EX2 R189, R189 ;  /* 0x000000bd00bd7308 */ /* 0x000fe20000000800 */
[----:B------:R-:W-:-:S02]  /*8da0*/  FMUL.FTZ R47, R47, R164 ;  /* 0x000000a42f2f7220 */ /* 0x000fc40000410000 */
[-C--:B------:R-:W-:Y:S01]  /*8db0*/  FMUL.FTZ R48, R48, R172.reuse ;  /* 0x000000ac30307220 */ /* 0x080fe20000410000 */
[C---:B------:R-:W-:Y:S01]  /*8dc0*/  HMMA.16816.F32.BF16 R40, R4.reuse, R14, R40 ;  /* 0x0000000e0428723c */ /* 0x040fe20000041828 */
[----:B------:R-:W-:Y:S01]  /*8dd0*/  FMUL.FTZ R49, R49, R172 ;  /* 0x000000ac31317220 */ /* 0x000fe20000410000 */
[----:B------:R-:W3:Y:S01]  /*8de0*/  LDSM.16.MT88.4 R12, [R220+0x12000] ;  /* 0x01200000dc0c783b */ /* 0x000ee20000004200 */
[-C--:B------:R-:W-:Y:S01]  /*8df0*/  FMUL.FTZ R50, R50, R164.reuse ;  /* 0x000000a432327220 */ /* 0x080fe20000410000 */
[----:B------:R-:W-:Y:S01]  /*8e00*/  MUFU.EX2 R196, R196 ;  /* 0x000000c400c47308 */ /* 0x000fe20000000800 */
[----:B------:R-:W-:Y:S02]  /*8e10*/  FMUL.FTZ R51, R51, R164 ;  /* 0x000000a433337220 */ /* 0x000fe40000410000 */
[-C--:B------:R-:W-:Y:S01]  /*8e20*/  FMUL.FTZ R52, R52, R172.reuse ;  /* 0x000000ac34347220 */ /* 0x080fe20000410000 */
[----:B-----5:R-:W-:Y:S01]  /*8e30*/  HMMA.16816.F32.BF16 R44, R4, R8, R44 ;  /* 0x00000008042c723c */ /* 0x020fe2000004182c */
[----:B------:R-:W-:-:S02]  /*8e40*/  FMUL.FTZ R53, R53, R172 ;  /* 0x000000ac35357220 */ /* 0x000fc40000410000 */
[-C--:B------:R-:W-:Y:S01]  /*8e50*/  FMUL.FTZ R54, R54, R164.reuse ;  /* 0x000000a436367220 */ /* 0x080fe20000410000 */
[----:B------:R-:W-:Y:S01]  /*8e60*/  MUFU.EX2 R191, R191 ;  /* 0x000000bf00bf7308 */ /* 0x000fe20000000800 */
[----:B------:R-:W-:Y:S02]  /*8e70*/  FMUL.FTZ R55, R55, R164 ;  /* 0x000000a437377220 */ /* 0x000fe40000410000 */
[-C--:B------:R-:W-:Y:S01]  /*8e80*/  FMUL.FTZ R56, R56, R172.reuse ;  /* 0x000000ac38387220 */ /* 0x080fe20000410000 */
[----:B------:R-:W-:Y:S01]  /*8e90*/  HMMA.16816.F32.BF16 R48, R4, R10, R48 ;  /* 0x0000000a0430723c */ /* 0x000fe20000041830 */
[----:B------:R-:W-:Y:S01]  /*8ea0*/  FMUL.FTZ R57, R57, R172 ;  /* 0x000000ac39397220 */ /* 0x000fe20000410000 */
[----:B------:R-:W5:Y:S01]  /*8eb0*/  LDSM.16.MT88.4 R8, [R224+0x14000] ;  /* 0x01400000e008783b */ /* 0x000f620000004200 */
[-C--:B------:R-:W-:Y:S01]  /*8ec0*/  FMUL.FTZ R58, R58, R164.reuse ;  /* 0x000000a43a3a7220 */ /* 0x080fe20000410000 */
[----:B------:R-:W1:Y:S01]  /*8ed0*/  MUFU.EX2 R188, R188 ;  /* 0x000000bc00bc7308 */ /* 0x000e620000000800 */
        /* <DEDUP_REMOVED lines=12> */
[----:B------:R-:W1:Y:S01]  /*8fa0*/  MUFU.EX2 R195, R195 ;  /* 0x000000c300c37308 */ /* 0x000e620000000800 */
[----:B------:R-:W-:Y:S02]  /*8fb0*/  FMUL.FTZ R67, R67, R164 ;  /* 0x000000a443437220 */ /* 0x000fe40000410000 */
[-C--:B------:R-:W-:Y:S02]  /*8fc0*/  FMUL.FTZ R68, R68, R172.reuse ;  /* 0x000000ac44447220 */ /* 0x080fe40000410000 */
[----:B------:R-:W-:Y:S01]  /*8fd0*/  FMUL.FTZ R69, R69, R172 ;  /* 0x000000ac45457220 */ /* 0x000fe20000410000 */
[----:B---3--:R-:W-:Y:S01]  /*8fe0*/  HMMA.16816.F32.BF16 R60, R4, R12, R60 ;  /* 0x0000000c043c723c */ /* 0x008fe2000004183c */
[-C--:B------:R-:W-:Y:S01]  /*8ff0*/  FMUL.FTZ R70, R70, R164.reuse ;  /* 0x000000a446467220 */ /* 0x080fe20000410000 */
[----:B------:R-:W-:Y:S01]  /*9000*/  MUFU.EX2 R181, R181 ;  /* 0x000000b500b57308 */ /* 0x000fe20000000800 */
[----:B------:R-:W-:-:S02]  /*9010*/  FMUL.FTZ R71, R71, R164 ;  /* 0x000000a447477220 */ /* 0x000fc40000410000 */
[-C--:B------:R-:W-:Y:S02]  /*9020*/  FMUL.FTZ R72, R72, R172.reuse ;  /* 0x000000ac48487220 */ /* 0x080fe40000410000 */
[----:B------:R-:W-:Y:S01]  /*9030*/  FMUL.FTZ R73, R73, R172 ;  /* 0x000000ac49497220 */ /* 0x000fe20000410000 */
[C---:B------:R-:W-:Y:S01]  /*9040*/  HMMA.16816.F32.BF16 R64, R4.reuse, R14, R64 ;  /* 0x0000000e0440723c */ /* 0x040fe20000041840 */
[-C--:B------:R-:W-:Y:S01]  /*9050*/  FMUL.FTZ R74, R74, R164.reuse ;  /* 0x000000a44a4a7220 */ /* 0x080fe20000410000 */
[----:B------:R-:W3:Y:S01]  /*9060*/  LDSM.16.MT88.4 R12, [R221+0x14000] ;  /* 0x01400000dd0c783b */ /* 0x000ee20000004200 */
[----:B------:R-:W-:Y:S01]  /*9070*/  FMUL.FTZ R75, R75, R164 ;  /* 0x000000a44b4b7220 */ /* 0x000fe20000410000 */
[----:B------:R-:W1:Y:S01]  /*9080*/  MUFU.EX2 R190, R190 ;  /* 0x000000be00be7308 */ /* 0x000e620000000800 */
[-C--:B------:R-:W-:Y:S02]  /*9090*/  FMUL.FTZ R76, R76, R172.reuse ;  /* 0x000000ac4c4c7220 */ /* 0x080fe40000410000 */
[----:B------:R-:W-:Y:S01]  /*90a0*/  FMUL.FTZ R77, R77, R172 ;  /* 0x000000ac4d4d7220 */ /* 0x000fe20000410000 */
[----:B-----5:R-:W-:Y:S01]  /*90b0*/  HMMA.16816.F32.BF16 R68, R4, R8, R68 ;  /* 0x000000080444723c */ /* 0x020fe20000041844 */
[----:B------:R-:W-:-:S02]  /*90c0*/  FMUL.FTZ R78, R78, R164 ;  /* 0x000000a44e4e7220 */ /* 0x000fc40000410000 */
[----:B------:R-:W-:Y:S01]  /*90d0*/  FMUL.FTZ R79, R79, R164 ;  /* 0x000000a44f4f7220 */ /* 0x000fe20000410000 */
[----:B------:R-:W-:Y:S01]  /*90e0*/  MUFU.EX2 R179, R179 ;  /* 0x000000b300b37308 */ /* 0x000fe20000000800 */
[-C--:B------:R-:W-:Y:S02]  /*90f0*/  FMUL.FTZ R80, R80, R172.reuse ;  /* 0x000000ac50507220 */ /* 0x080fe40000410000 */
[----:B------:R-:W-:Y:S01]  /*9100*/  FMUL.FTZ R81, R81, R172 ;  /* 0x000000ac51517220 */ /* 0x000fe20000410000 */
[----:B------:R-:W-:Y:S01]  /*9110*/  HMMA.16816.F32.BF16 R72, R4, R10, R72 ;  /* 0x0000000a0448723c */ /* 0x000fe20000041848 */
[----:B------:R-:W5:Y:S01]  /*9120*/  LDSM.16.MT88.4 R8, [R220+0x14000] ;  /* 0x01400000dc08783b */ /* 0x000f620000004200 */
[-C--:B------:R-:W-:Y:S02]  /*9130*/  FMUL.FTZ R82, R82, R164.reuse ;  /* 0x000000a452527220 */ /* 0x080fe40000410000 */
[----:B------:R-:W-:Y:S01]  /*9140*/  FMUL.FTZ R83, R83, R164 ;  /* 0x000000a453537220 */ /* 0x000fe20000410000 */
[----:B------:R-:W-:Y:S01]  /*9150*/  MUFU.EX2 R192, R192 ;  /* 0x000000c000c07308 */ /* 0x000fe20000000800 */
[----:B------:R-:W-:-:S02]  /*9160*/  FMUL.FTZ R84, R84, R172 ;  /* 0x000000ac54547220 */ /* 0x000fc40000410000 */
[C---:B--2---:R-:W-:Y:S01]  /*9170*/  HMMA.16816.F32.BF16 R76, R4.reuse, R16, R76 ;  /* 0x00000010044c723c */ /* 0x044fe2000004184c */
[----:B------:R-:W-:Y:S02]  /*9180*/  FMUL.FTZ R85, R85, R172 ;  /* 0x000000ac55557220 */ /* 0x000fe40000410000 */
[-C--:B------:R-:W-:Y:S02]  /*9190*/  FMUL.FTZ R86, R86, R164.reuse ;  /* 0x000000a456567220 */ /* 0x080fe40000410000 */
[----:B------:R-:W-:Y:S01]  /*91a0*/  FMUL.FTZ R87, R87, R164 ;  /* 0x000000a457577220 */ /* 0x000fe20000410000 */
[----:B------:R-:W-:Y:S01]  /*91b0*/  MUFU.EX2 R197, R197 ;  /* 0x000000c500c57308 */ /* 0x000fe20000000800 */
[-C--:B------:R-:W-:Y:S01]  /*91c0*/  FMUL.FTZ R88, R88, R172.reuse ;  /* 0x000000ac58587220 */ /* 0x080fe20000410000 */
[----:B------:R-:W-:Y:S01]  /*91d0*/  HMMA.16816.F32.BF16 R80, R4, R18, R80 ;  /* 0x000000120450723c */ /* 0x000fe20000041850 */
[----:B------:R-:W2:Y:S01]  /*91e0*/  LDSM.16.MT88.4 R16, [R224+0x16000] ;  /* 0x01600000e010783b */ /* 0x000ea20000004200 */
[----:B------:R-:W-:-:S02]  /*91f0*/  FMUL.FTZ R89, R89, R172 ;  /* 0x000000ac59597220 */ /* 0x000fc40000410000 */
[-C--:B------:R-:W-:Y:S02]  /*9200*/  FMUL.FTZ R90, R90, R164.reuse ;  /* 0x000000a45a5a7220 */ /* 0x080fe40000410000 */
[----:B------:R-:W-:Y:S01]  /*9210*/  FMUL.FTZ R91, R91, R164 ;  /* 0x000000a45b5b7220 */ /* 0x000fe20000410000 */
[----:B------:R-:W1:Y:S01]  /*9220*/  MUFU.EX2 R178, R178 ;  /* 0x000000b200b27308 */ /* 0x000e620000000800 */
[-C--:B------:R-:W-:Y:S02]  /*9230*/  FMUL.FTZ R92, R92, R172.reuse ;  /* 0x000000ac5c5c7220 */ /* 0x080fe40000410000 */
[----:B------:R-:W-:Y:S01]  /*9240*/  FMUL.FTZ R93, R93, R172 ;  /* 0x000000ac5d5d7220 */ /* 0x000fe20000410000 */
[----:B---3--:R-:W-:Y:S01]  /*9250*/  HMMA.16816.F32.BF16 R84, R4, R12, R84 ;  /* 0x0000000c0454723c */ /* 0x008fe20000041854 */
[-C--:B------:R-:W-:Y:S02]  /*9260*/  FMUL.FTZ R94, R94, R164.reuse ;  /* 0x000000a45e5e7220 */ /* 0x080fe40000410000 */
[----:B------:R-:W-:Y:S01]  /*9270*/  FMUL.FTZ R95, R95, R164 ;  /* 0x000000a45f5f7220 */ /* 0x000fe20000410000 */
[----:B------:R-:W-:Y:S01]  /*9280*/  MUFU.EX2 R176, R176 ;  /* 0x000000b000b07308 */ /* 0x000fe20000000800 */
[----:B------:R-:W-:-:S02]  /*9290*/  FMUL.FTZ R96, R96, R172 ;  /* 0x000000ac60607220 */ /* 0x000fc40000410000 */
        /* <DEDUP_REMOVED lines=10> */
[----:B------:R-:W-:Y:S02]  /*9340*/  FMUL.FTZ R103, R103, R164 ;  /* 0x000000a467677220 */ /* 0x000fe40000410000 */
[-C--:B------:R-:W-:Y:S02]  /*9350*/  FMUL.FTZ R104, R104, R172.reuse ;  /* 0x000000ac68687220 */ /* 0x080fe40000410000 */
[----:B------:R-:W-:Y:S01]  /*9360*/  FMUL.FTZ R105, R105, R172 ;  /* 0x000000ac69697220 */ /* 0x000fe20000410000 */
[----:B------:R-:W-:Y:S01]  /*9370*/  HMMA.16816.F32.BF16 R96, R4, R10, R96 ;  /* 0x0000000a0460723c */ /* 0x000fe20000041860 */
[-C--:B------:R-:W-:Y:S01]  /*9380*/  FMUL.FTZ R106, R106, R164.reuse ;  /* 0x000000a46a6a7220 */ /* 0x080fe20000410000 */
[----:B------:R-:W5:Y:S01]  /*9390*/  LDSM.16.MT88.4 R8, [R221+0x16000] ;  /* 0x01600000dd08783b */ /* 0x000f620000004200 */
[----:B------:R-:W-:Y:S02]  /*93a0*/  FMUL.FTZ R107, R107, R164 ;  /* 0x000000a46b6b7220 */ /* 0x000fe40000410000 */
[----:B------:R-:W-:-:S02]  /*93b0*/  FMUL.FTZ R108, R108, R172 ;  /* 0x000000ac6c6c7220 */ /* 0x000fc40000410000 */
[----:B------:R-:W-:Y:S01]  /*93c0*/  FMUL.FTZ R109, R109, R172 ;  /* 0x000000ac6d6d7220 */ /* 0x000fe20000410000 */
[C---:B--2---:R-:W-:Y:S01]  /*93d0*/  HMMA.16816.F32.BF16 R100, R4.reuse, R16, R100 ;  /* 0x000000100464723c */ /* 0x044fe20000041864 */
[-C--:B------:R-:W-:Y:S02]  /*93e0*/  FMUL.FTZ R110, R110, R164.reuse ;  /* 0x000000a46e6e7220 */ /* 0x080fe40000410000 */
[----:B------:R-:W-:Y:S02]  /*93f0*/  FMUL.FTZ R111, R111, R164 ;  /* 0x000000a46f6f7220 */ /* 0x000fe40000410000 */
[-C--:B------:R-:W-:Y:S02]  /*9400*/  FMUL.FTZ R112, R112, R172.reuse ;  /* 0x000000ac70707220 */ /* 0x080fe40000410000 */
[----:B------:R-:W-:Y:S01]  /*9410*/  FMUL.FTZ R113, R113, R172 ;  /* 0x000000ac71717220 */ /* 0x000fe20000410000 */
[----:B------:R-:W-:Y:S01]  /*9420*/  HMMA.16816.F32.BF16 R104, R4, R18, R104 ;  /* 0x000000120468723c */ /* 0x000fe20000041868 */
[----:B------:R-:W2:Y:S01]  /*9430*/  LDSM.16.MT88.4 R16, [R224+0x10800] ;  /* 0x01080000e010783b */ /* 0x000ea20000004200 */
[----:B------:R-:W-:-:S02]  /*9440*/  FMUL.FTZ R114, R114, R164 ;  /* 0x000000a472727220 */ /* 0x000fc40000410000 */
[----:B------:R-:W-:Y:S02]  /*9450*/  FMUL.FTZ R115, R115, R164 ;  /* 0x000000a473737220 */ /* 0x000fe40000410000 */
[-C--:B------:R-:W-:Y:S02]  /*9460*/  FMUL.FTZ R116, R116, R172.reuse ;  /* 0x000000ac74747220 */ /* 0x080fe40000410000 */
[----:B------:R-:W-:Y:S02]  /*9470*/  FMUL.FTZ R117, R117, R172 ;  /* 0x000000ac75757220 */ /* 0x000fe40000410000 */
[-C--:B------:R-:W-:Y:S01]  /*9480*/  FMUL.FTZ R118, R118, R164.reuse ;  /* 0x000000a476767220 */ /* 0x080fe20000410000 */
[----:B---3--:R-:W-:Y:S01]  /*9490*/  HMMA.16816.F32.BF16 R108, R4, R12, R108 ;  /* 0x0000000c046c723c */ /* 0x008fe2000004186c */
[----:B------:R-:W-:Y:S02]  /*94a0*/  FMUL.FTZ R119, R119, R164 ;  /* 0x000000a477777220 */ /* 0x000fe40000410000 */
[----:B------:R-:W-:-:S02]  /*94b0*/  FMUL.FTZ R120, R120, R172 ;  /* 0x000000ac78787220 */ /* 0x000fc40000410000 */
[----:B------:R-:W-:Y:S02]  /*94c0*/  FMUL.FTZ R121, R121, R172 ;  /* 0x000000ac79797220 */ /* 0x000fe40000410000 */
[-C--:B------:R-:W-:Y:S01]  /*94d0*/  FMUL.FTZ R122, R122, R164.reuse ;  /* 0x000000a47a7a7220 */ /* 0x080fe20000410000 */
[C---:B------:R-:W-:Y:S01]  /*94e0*/  HMMA.16816.F32.BF16 R112, R4.reuse, R14, R112 ;  /* 0x0000000e0470723c */ /* 0x040fe20000041870 */
[----:B------:R-:W-:Y:S01]  /*94f0*/  FMUL.FTZ R123, R123, R164 ;  /* 0x000000a47b7b7220 */ /* 0x000fe20000410000 */
[----:B------:R-:W3:Y:S01]  /*9500*/  LDSM.16.MT88.4 R12, [R221+0x10800] ;  /* 0x01080000dd0c783b */ /* 0x000ee20000004200 */
[-C--:B------:R-:W-:Y:S02]  /*9510*/  FMUL.FTZ R124, R124, R172.reuse ;  /* 0x000000ac7c7c7220 */ /* 0x080fe40000410000 */
[----:B------:R-:W-:Y:S02]  /*9520*/  FMUL.FTZ R125, R125, R172 ;  /* 0x000000ac7d7d7220 */ /* 0x000fe40000410000 */
[-C--:B------:R-:W-:Y:S01]  /*9530*/  FMUL.FTZ R126, R126, R164.reuse ;  /* 0x000000a47e7e7220 */ /* 0x080fe20000410000 */
[----:B-----5:R-:W-:Y:S01]  /*9540*/  HMMA.16816.F32.BF16 R116, R4, R8, R116 ;  /* 0x000000080474723c */ /* 0x020fe20000041874 */
[----:B------:R-:W-:-:S02]  /*9550*/  FMUL.FTZ R127, R127, R164 ;  /* 0x000000a47f7f7220 */ /* 0x000fc40000410000 */
[-C--:B------:R-:W-:Y:S02]  /*9560*/  FMUL.FTZ R128, R128, R172.reuse ;  /* 0x000000ac80807220 */ /* 0x080fe40000410000 */
[----:B------:R-:W-:Y:S02]  /*9570*/  FMUL.FTZ R129, R129, R172 ;  /* 0x000000ac81817220 */ /* 0x000fe40000410000 */
[-C--:B------:R-:W-:Y:S01]  /*9580*/  FMUL.FTZ R130, R130, R164.reuse ;  /* 0x000000a482827220 */ /* 0x080fe20000410000 */
[----:B------:R-:W-:Y:S01]  /*9590*/  HMMA.16816.F32.BF16 R120, R4, R10, R120 ;  /* 0x0000000a0478723c */ /* 0x000fe20000041878 */
[----:B------:R-:W-:Y:S01]  /*95a0*/  FMUL.FTZ R131, R131, R164 ;  /* 0x000000a483837220 */ /* 0x000fe20000410000 */
[----:B------:R-:W-:Y:S01]  /*95b0*/  LDSM.16.MT88.4 R8, [R222+0x10800] ;  /* 0x01080000de08783b */ /* 0x000fe20000004200 */
[----:B------:R-:W-:-:S04]  /*95c0*/  FFMA.FTZ R169, R249, R172, R169 ;  /* 0x000000acf9a97223 */ /* 0x000fc800000100a9 */
[----:B------:R-:W-:Y:S01]  /*95d0*/  FADD.FTZ R168, R168, R169 ;  /* 0x000000a9a8a87221 */ /* 0x000fe20000010000 */
[----:B------:R-:W-:Y:S03]  /*95e0*/  HMMA.16816.F32.BF16 R124, R4, R20, R124 ;  /* 0x00000014047c723c */ /* 0x000fe6000004187c */
[----:B------:R-:W-:-:S04]  /*95f0*/  FADD.FTZ R167, R167, R168 ;  /* 0x000000a8a7a77221 */ /* 0x000fc80000010000 */
[----:B------:R-:W-:Y:S01]  /*9600*/  FADD.FTZ R166, R166, R167 ;  /* 0x000000a7a6a67221 */ /* 0x000fe20000010000 */
[----:B------:R-:W-:Y:S01]  /*9610*/  HMMA.16816.F32.BF16 R128, R4, R22, R128 ;  /* 0x000000160480723c */ /* 0x000fe20000041880 */
[----:B------:R-:W5:Y:S06]  /*9620*/  LDSM.16.MT88.4 R20, [R224+0x12800] ;  /* 0x01280000e014783b */ /* 0x000f6c0000004200 */
[----:B-1----:R-:W-:Y:S01]  /*9630*/  F2FP.BF16.PACK_AB R4, R174, R3 ;  /* 0x00000003ae04723e */ /* 0x002fe200000010ff */
[----:B------:R-:W-:Y:S01]  /*9640*/  FADD.FTZ R3, R3, R166 ;  /* 0x000000a603037221 */ /* 0x000fe20000010000 */
[----:B----4-:R-:W-:-:S02]  /*9650*/  F2FP.BF16.PACK_AB R5, R185, R182 ;  /* 0x000000b6b905723e */ /* 0x010fc400000010ff */
[----:B------:R-:W-:Y:S01]  /*9660*/  F2FP.BF16.PACK_AB R6, R183, R180 ;  /* 0x000000b4b706723e */ /* 0x000fe200000010ff */
[----:B------:R-:W-:Y:S01]  /*9670*/  FADD.FTZ R3, R174, R3 ;  /* 0x00000003ae037221 */ /* 0x000fe20000010000 */
[----:B------:R-:W-:-:S07]  /*9680*/  F2FP.BF16.PACK_AB R7, R187, R184 ;  /* 0x000000b8bb07723e */ /* 0x000fce00000010ff */
[C---:B--2---:R-:W-:Y:S08]  /*9690*/  HMMA.16816.F32.BF16 R160, R4.reuse, R16, R160 ;  /* 0x0000001004a0723c */ /* 0x044ff000000418a0 */
[C---:B------:R-:W-:Y:S01]  /*96a0*/  HMMA.16816.F32.BF16 R156, R4.reuse, R18, R156 ;  /* 0x00000012049c723c */ /* 0x040fe2000004189c */
[----:B------:R-:W1:Y:S07]  /*96b0*/  LDSM.16.MT88.4 R16, [R222+0x12800] ;  /* 0x01280000de10783b */ /* 0x000e6e0000004200 */
[C---:B---3--:R-:W-:Y:S08]  /*96c0*/  HMMA.16816.F32.BF16 R144, R4.reuse, R12, R144 ;  /* 0x0000000c0490723c */ /* 0x048ff00000041890 */
[C---:B-----5:R-:W-:Y:S08]  /*96d0*/  HMMA.16816.F32.BF16 R36, R4.reuse, R20, R36 ;  /* 0x000000140424723c */ /* 0x060ff00000041824 */
        /* <DEDUP_REMOVED lines=39> */
[----:B------:R-:W-:Y:S07]  /*9950*/  LDSM.16.MT88.4 R24, [R221+0x11000] ;  /* 0x01100000dd18783b */ /* 0x000fee0000004200 */
[C---:B----4-:R-:W-:Y:S08]  /*9960*/  HMMA.16816.F32.BF16 R100, R4.reuse, R8, R100 ;  /* 0x000000080464723c */ /* 0x050ff00000041864 */
[----:B------:R-:W-:Y:S01]  /*9970*/  HMMA.16816.F32.BF16 R104, R4, R10, R104 ;  /* 0x0000000a0468723c */ /* 0x000fe20000041868 */
[----:B------:R-:W4:Y:S06]  /*9980*/  LDSM.16.MT88.4 R8, [R222+0x13000] ;  /* 0x01300000de08783b */ /* 0x000f2c0000004200 */
[----:B------:R-:W-:-:S02]  /*9990*/  F2FP.BF16.PACK_AB R4, R194, R193 ;  /* 0x000000c1c204723e */ /* 0x000fc400000010ff */
[----:B------:R-:W-:Y:S02]  /*99a0*/  F2FP.BF16.PACK_AB R5, R188, R191 ;  /* 0x000000bfbc05723e */ /* 0x000fe400000010ff */
[----:B------:R-:W-:Y:S02]  /*99b0*/  F2FP.BF16.PACK_AB R6, R196, R189 ;  /* 0x000000bdc406723e */ /* 0x000fe400000010ff */
[----:B------:R-:W-:-:S07]  /*99c0*/  F2FP.BF16.PACK_AB R7, R195, R186 ;  /* 0x000000bac307723e */ /* 0x000fce00000010ff */
        /* <DEDUP_REMOVED lines=62> */
[C---:B--2---:R-:W-:Y:S07]  /*9db0*/  HMMA.16816.F32.BF16 R92, R4.reuse, R20, R92 ;  /* 0x00000014045c723c */ /* 0x044fee000004185c */
[----:B------:R-:W-:Y:S01]  /*9dc0*/  FFMA.FTZ R21, R247, R164, R165 ;  /* 0x000000a4f7157223 */ /* 0x000fe200000100a5 */
[----:B------:R-:W-:Y:S01]  /*9dd0*/  HMMA.16816.F32.BF16 R156, R4, R34, R156 ;  /* 0x00000022049c723c */ /* 0x000fe2000004189c */
[----:B------:R-:W2:Y:S01]  /*9de0*/  LDSM.16.MT88.4 R32, [R224+0x15800] ;  /* 0x01580000e020783b */ /* 0x000ea20000004200 */
[----:B------:R-:W-:Y:S01]  /*9df0*/  MOV R164, R171 ;  /* 0x000000ab00a47202 */ /* 0x000fe20000000f00 */
[----:B------:R-:W-:-:S04]  /*9e00*/  FADD.FTZ R21, R2, R21 ;  /* 0x0000001502157221 */ /* 0x000fc80000010000 */
[----:B------:R-:W-:Y:S01]  /*9e10*/  FADD.FTZ R0, R0, R21 ;  /* 0x0000001500007221 */ /* 0x000fe20000010000 */
[C---:B------:R-:W-:Y:S03]  /*9e20*/  HMMA.16816.F32.BF16 R144, R4.reuse, R28, R144 ;  /* 0x0000001c0490723c */ /* 0x040fe60000041890 */
[----:B------:R-:W-:Y:S02]  /*9e30*/  FADD.FTZ R173, R173, R0 ;  /* 0x00000000adad7221 */ /* 0x000fe40000010000 */
[----:B------:R-:W-:Y:S02]  /*9e40*/  FADD.FTZ R0, R180, R3 ;  /* 0x00000003b4007221 */ /* 0x000fe40000010000 */
[----:B------:R-:W-:Y:S01]  /*9e50*/  FADD.FTZ R182, R182, R173 ;  /* 0x000000adb6b67221 */ /* 0x000fe20000010000 */
[----:B------:R-:W-:Y:S01]  /*9e60*/  HMMA.16816.F32.BF16 R140, R4, R30, R140 ;  /* 0x0000001e048c723c */ /* 0x000fe2000004188c */
[----:B------:R-:W4:Y:S01]  /*9e70*/  LDSM.16.MT88.4 R28, [R222+0x15800] ;  /* 0x01580000de1c783b */ /* 0x000f220000004200 */
[----:B------:R-:W-:-:S02]  /*9e80*/  FADD.FTZ R0, R183, R0 ;  /* 0x00000000b7007221 */ /* 0x000fc40000010000 */
[----:B------:R-:W-:Y:S02]  /*9e90*/  FADD.FTZ R185, R185, R182 ;  /* 0x000000b6b9b97221 */ /* 0x000fe40000010000 */
[----:B------:R-:W-:Y:S02]  /*9ea0*/  FADD.FTZ R193, R193, R0 ;  /* 0x00000000c1c17221 */ /* 0x000fe40000010000 */
[C---:B------:R-:W-:Y:S01]  /*9eb0*/  HMMA.16816.F32.BF16 R136, R4.reuse, R24, R136 ;  /* 0x000000180488723c */ /* 0x040fe20000041888 */
[----:B------:R-:W-:Y:S02]  /*9ec0*/  FADD.FTZ R2, R184, R185 ;  /* 0x000000b9b8027221 */ /* 0x000fe40000010000 */
[----:B------:R-:W-:Y:S02]  /*9ed0*/  FADD.FTZ R194, R194, R193 ;  /* 0x000000c1c2c27221 */ /* 0x000fe40000010000 */
[----:B------:R-:W-:Y:S02]  /*9ee0*/  FADD.FTZ R2, R187, R2 ;  /* 0x00000002bb027221 */ /* 0x000fe40000010000 */
[----:B------:R-:W-:Y:S01]  /*9ef0*/  FADD.FTZ R189, R189, R194 ;  /* 0x000000c2bdbd7221 */ /* 0x000fe20000010000 */
[----:B------:R-:W-:Y:S01]  /*9f00*/  HMMA.16816.F32.BF16 R132, R4, R26, R132 ;  /* 0x0000001a0484723c */ /* 0x000fe20000041884 */
[----:B------:R-:W5:Y:S01]  /*9f10*/  LDSM.16.MT88.4 R24, [R221+0x15800] ;  /* 0x01580000dd18783b */ /* 0x000f620000004200 */
[----:B------:R-:W-:-:S02]  /*9f20*/  FADD.FTZ R3, R191, R2 ;  /* 0x00000002bf037221 */ /* 0x000fc40000010000 */
[----:B------:R-:W-:Y:S02]  /*9f30*/  FADD.FTZ R196, R196, R189 ;  /* 0x000000bdc4c47221 */ /* 0x000fe40000010000 */
[----:B------:R-:W-:Y:S02]  /*9f40*/  FADD.FTZ R3, R188, R3 ;  /* 0x00000003bc037221 */ /* 0x000fe40000010000 */
[C---:B------:R-:W-:Y:S01]  /*9f50*/  HMMA.16816.F32.BF16 R52, R4.reuse, R8, R52 ;  /* 0x000000080434723c */ /* 0x040fe20000041834 */
[----:B------:R-:W-:Y:S02]  /*9f60*/  FADD.FTZ R181, R181, R196 ;  /* 0x000000c4b5b57221 */ /* 0x000fe40000010000 */
[----:B------:R-:W-:Y:S01]  /*9f70*/  FADD.FTZ R0, R186, R3 ;  /* 0x00000003ba007221 */ /* 0x000fe20000010000 */
[----:B------:R-:W-:Y:S01]  /*9f80*/  MOV R3, R170 ;  /* 0x000000aa00037202 */ /* 0x000fe20000000f00 */
[----:B------:R-:W-:Y:S02]  /*9f90*/  FADD.FTZ R190, R190, R181 ;  /* 0x000000b5bebe7221 */ /* 0x000fe40000010000 */
[----:B------:R-:W-:Y:S01]  /*9fa0*/  FADD.FTZ R0, R195, R0 ;  /* 0x00000000c3007221 */ /* 0x000fe20000010000 */
[----:B------:R-:W-:Y:S01]  /*9fb0*/  HMMA.16816.F32.BF16 R56, R4, R10, R56 ;  /* 0x0000000a0438723c */ /* 0x000fe20000041838 */
[----:B------:R-:W4:Y:S01]  /*9fc0*/  LDSM.16.MT88.4 R8, [R222+0x17800] ;  /* 0x01780000de08783b */ /* 0x000f220000004200 */
[----:B------:R-:W-:-:S02]  /*9fd0*/  FADD.FTZ R179, R179, R190 ;  /* 0x000000beb3b37221 */ /* 0x000fc40000010000 */
[----:B------:R-:W-:Y:S02]  /*9fe0*/  FADD.FTZ R197, R197, R0 ;  /* 0x00000000c5c57221 */ /* 0x000fe40000010000 */
[----:B------:R-:W-:Y:S02]  /*9ff0*/  FADD.FTZ R249, R192, R179 ;  /* 0x000000b3c0f97221 */ /* 0x000fe40000010000 */
[----:B---3--:R-:W-:Y:S01]  /*a000*/  HMMA.16816.F32.BF16 R60, R4, R12, R60 ;  /* 0x0000000c043c723c */ /* 0x008fe2000004183c */
[----:B------:R-:W-:-:S04]  /*a010*/  FADD.FTZ R197, R178, R197 ;  /* 0x000000c5b2c57221 */ /* 0x000fc80000010000 */
[----:B------:R-:W-:-:S03]  /*a020*/  FADD.FTZ R176, R176, R197 ;  /* 0x000000c5b0b07221 */ /* 0x000fc60000010000 */
[----:B------:R-:W-:Y:S01]  /*a030*/  HMMA.16816.F32.BF16 R64, R4, R14, R64 ;  /* 0x0000000e0440723c */ /* 0x000fe20000041840 */
[----:B------:R-:W3:Y:S01]  /*a040*/  LDSM.16.MT88.4 R12, [R221+0x17800] ;  /* 0x01780000dd0c783b */ /* 0x000ee20000004200 */
[----:B------:R-:W-:-:S06]  /*a050*/  FADD.FTZ R247, R175, R176 ;  /* 0x000000b0aff77221 */ /* 0x000fcc0000010000 */
[C---:B-1----:R-:W-:Y:S08]  /*a060*/  HMMA.16816.F32.BF16 R100, R4.reuse, R16, R100 ;  /* 0x000000100464723c */ /* 0x042ff00000041864 */
[C---:B------:R-:W-:Y:S01]  /*a070*/  HMMA.16816.F32.BF16 R104, R4.reuse, R18, R104 ;  /* 0x000000120468723c */ /* 0x040fe20000041868 */
[----:B------:R-:W1:Y:S07]  /*a080*/  LDSM.16.MT88.4 R16, [R220+0x17800] ;  /* 0x01780000dc10783b */ /* 0x000e6e0000004200 */
        /* <DEDUP_REMOVED lines=8> */
[C---:B------:R-:W-:Y:S08]  /*a110*/  HMMA.16816.F32.BF16 R112, R4.reuse, R10, R112 ;  /* 0x0000000a0470723c */ /* 0x040ff00000041870 */
[C---:B---3--:R-:W-:Y:S08]  /*a120*/  HMMA.16816.F32.BF16 R116, R4.reuse, R12, R116 ;  /* 0x0000000c0474723c */ /* 0x048ff00000041874 */
[C---:B------:R-:W-:Y:S08]  /*a130*/  HMMA.16816.F32.BF16 R120, R4.reuse, R14, R120 ;  /* 0x0000000e0478723c */ /* 0x040ff00000041878 */
[C---:B-1----:R-:W-:Y:S08]  /*a140*/  HMMA.16816.F32.BF16 R124, R4.reuse, R16, R124 ;  /* 0x00000010047c723c */ /* 0x042ff0000004187c */
[----:B------:R-:W-:Y:S11]  /*a150*/  HMMA.16816.F32.BF16 R128, R4, R18, R128 ;  /* 0x000000120480723c */ /* 0x000ff60000041880 */
[----:B------:R-:W-:Y:S08]  /*a160*/  @!UPT UIADD3 URZ, URZ, URZ, URZ ;  /* 0x0000003f3f3ff290 */ /* 0x000ff0000fffe03f */
.L_x_6339:
[----:B------:R-:W-:Y:S05]  /*a170*/  @!P4 BRA `(.L_x_6345) ;  /* 0x00003f700000c947 */ /* 0x000fea0003800000 */
[----:B------:R-:W-:Y:S01]  /*a180*/  ULDC.64 UR4, c[0x0][0x1a0] ;  /* 0x0000680000047ab9 */ /* 0x000fe20000000a00 */
[----:B------:R-:W-:Y:S01]  /*a190*/  IMAD.MOV.U32 R0, RZ, RZ, R3 ;  /* 0x000000ffff007224 */ /* 0x000fe200078e0003 */
[----:B------:R-:W-:Y:S01]  /*a1a0*/  ULEA UR8, -UR4, URZ, 0x6 ;  /* 0x0000003f04087291 */ /* 0x000fe2000f8e313f */
[----:B------:R-:W-:Y:S01]  /*a1b0*/  IMAD.MOV.U32 R2, RZ, RZ, R164 ;  /* 0x000000ffff027224 */ /* 0x000fe200078e00a4 */
[----:B------:R-:W-:-:S02]  /*a1c0*/  UMOV UR6, 0x5 ;  /* 0x0000000500067882 */ /* 0x000fc40000000000 */
[----:B------:R-:W-:Y:S02]  /*a1d0*/  USHF.R.S32.HI UR15, URZ, 0x1f, UR8 ;  /* 0x0000001f3f0f7899 */ /* 0x000fe40008011408 */
[----:B------:R-:W-:Y:S01]  /*a1e0*/  ULEA UR14, -UR12, URZ, 0x6 ;  /* 0x0000003f0c0e7291 */ /* 0x000fe2000f8e313f */
[----:B------:R-:W-:Y:S01]  /*a1f0*/  MOV R246, UR8 ;  /* 0x0000000800f67c02 */ /* 0x000fe20008000f00 */
[----:B------:R-:W-:Y:S02]  /*a200*/  USHF.L.U64.HI UR5, UR4, UR6, UR5 ;  /* 0x0000000604057299 */ /* 0x000fe40008010205 */
[----:B------:R-:W-:Y:S01]  /*a210*/  USHF.L.U32 UR10, UR4, 0x5, URZ ;  /* 0x00000005040a7899 */ /* 0x000fe2000800063f */
[----:B------:R-:W-:Y:S01]  /*a220*/  MOV R243, UR15 ;  /* 0x0000000f00f37c02 */ /* 0x000fe20008000f00 */
[----:B------:R-:W-:Y:S02]  /*a230*/  USHF.L.U32 UR9, UR12, 0x5, URZ ;  /* 0x000000050c097899 */ /* 0x000fe4000800063f */
[----:B------:R-:W-:-:S02]  /*a240*/  ULDC UR4, c[0x0][0x19c] ;  /* 0x0000670000047ab9 */ /* 0x000fc40000000800 */
[----:B------:R-:W-:Y:S02]  /*a250*/  USHF.R.S32.HI UR13, URZ, 0x1f, UR14 ;  /* 0x0000001f3f0d7899 */ /* 0x000fe4000801140e */
[----:B------:R-:W-:Y:S02]  /*a260*/  USHF.L.U64.HI UR4, UR12, UR6, UR4 ;  /* 0x000000060c047299 */ /* 0x000fe40008010204 */
.L_x_6349:
[----:B------:R-:W-:Y:S04]  /*a270*/  DEPBAR.LE SB0, 0x0 ;  /* 0x000080000000791a */ /* 0x000fe80000000000 */
[----:B------:R-:W-:Y:S01]  /*a280*/  BAR.SYNC.DEFER_BLOCKING 0x0 ;  /* 0x0000000000007b1d */ /* 0x000fe20000010000 */
[----:B------:R-:W-:Y:S01]  /*a290*/  PLOP3.LUT P0, PT, PT, PT, UP5, 0x80, 0x0 ;  /* 0x000000000000781c */ /* 0x000fe20003f0f058 */
[----:B------:R-:W-:Y:S01]  /*a2a0*/  IMAD.MOV.U32 R8, RZ, RZ, R246 ;  /* 0x000000ffff087224 */ /* 0x000fe200078e00f6 */
[----:B------:R-:W-:Y:S01]  /*a2b0*/  IADD3 R242, R242, -0x1, RZ ;  /* 0xfffffffff2f27810 */ /* 0x000fe20007ffe0ff */
[----:B------:R-:W-:Y:S10]  /*a2c0*/  IMAD.MOV.U32 R3, RZ, RZ, R243 ;  /* 0x000000ffff037224 */ /* 0x000ff400078e00f3 */
        /* <DEDUP_REMOVED lines=11> */
[----:B------:R-:W-:Y:S01]  /*a380*/  ISETP.GE.AND P0, PT, R4, RZ, PT ;  /* 0x000000ff0400720c */ /* 0x000fe20003f06270 */
[----:B------:R-:W-:Y:S01]  /*a390*/  IMAD.MOV.U32 R4, RZ, RZ, 0x40 ;  /* 0x00000040ff047424 */ /* 0x000fe200078e00ff */
[----:B------:R-:W-:Y:S04]  /*a3a0*/  LOP3.LUT R11, R11, c[0x0][0x2d0], RZ, 0x3c, !PT ;  /* 0x0000b4000b0b7a12 */ /* 0x000fe800078e3cff */
        /* <DEDUP_REMOVED lines=32> */
[----:B------:R-:W2:Y:S02]  /*a5b0*/  LDG.E R5, [R12.64] ;  /* 0x000000100c057981 */ /* 0x000ea4000c1e1900 */
[----:B------:R-:W-:Y:S02]  /*a5c0*/  IMAD R4, R3, c[0x0][0x2d0], -R4 ;  /* 0x0000b40003047a24 */ /* 0x000fe400078e0a04 */
[----:B------:R-:W2:Y:S02]  /*a5d0*/  LDG.E R6, [R6.64] ;  /* 0x0000001006067981 */ /* 0x000ea4000c1e1900 */
        /* <DEDUP_REMOVED lines=11> */
.L_x_6346:
[C---:B------:R-:W-:Y:S04]  /*a690*/  LEA R232, P0, R8.reuse, R232, 0x1 ;  /* 0x000000e808e87211 */ /* 0x040fe800078008ff */
[----:B------:R-:W-:Y:S02]  /*a6a0*/  LEA.HI.X R231, R8, R231, R3, 0x1, P0 ;  /* 0x000000e708e77211 */ /* 0x000fe400000f0c03 */
[----:B------:R-:W-:Y:S03]  /*a6b0*/  IADD3 R26, P0, R232, UR10, RZ ;  /* 0x0000000ae81a7c10 */ /* 0x000fe6000ff1e0ff */
[----:B------:R-:W-:Y:S01]  /*a6c0*/  IMAD.MOV.U32 R233, RZ, RZ, R231 ;  /* 0x000000ffffe97224 */ /* 0x000fe200078e00e7 */
[----:B------:R-:W-:Y:S02]  /*a6d0*/  IADD3.X R27, R231, UR5, RZ, P0, !PT ;  /* 0x00000005e71b7c10 */ /* 0x000fe400087fe4ff */
        /* <DEDUP_REMOVED lines=10> */
[----:B------:R-:W-:Y:S01]  /*a780*/  ISETP.GT.AND P0, PT, R242, UR7, PT ;  /* 0x00000007f2007c0c */ /* 0x000fe2000bf04270 */
        /* <DEDUP_REMOVED lines=14> */
[----:B------:R-:W4:Y:S04]  /*a870*/  LDSM.16.M88.4 R168, [R229+0x8000] ;  /* 0x00800000e5a8783b */ /* 0x000f280000000200 */
[----:B------:R-:W5:Y:S04]  /*a880*/  LDSM.16.M88.4 R172, [R229+0x8800] ;  /* 0x00880000e5ac783b */ /* 0x000f680000000200 */
[----:B------:R-:W3:Y:S04]  /*a890*/  LDSM.16.M88.4 R176, [R229+0x9000] ;  /* 0x00900000e5b0783b */ /* 0x000ee80000000200 */
[----:B------:R-:W0:Y:S04]  /*a8a0*/  LDGDEPBAR ;  /* 0x00000000000079af */ /* 0x000e280000000000 */
[----:B------:R-:W1:Y:S04]  /*a8b0*/  LDSM.16.M88.4 R180, [R229+0x9800] ;  /* 0x00980000e5b4783b */ /* 0x000e680000000200 */
[----:B------:R-:W-:Y:S04]  /*a8c0*/  LDSM.16.M88.4 R184, [R228] ;  /* 0x00000000e4b8783b */ /* 0x000fe80000000200 */
[----:B------:R-:W1:Y:S04]  /*a8d0*/  LDSM.16.M88.4 R188, [R227] ;  /* 0x00000000e3bc783b */ /* 0x000e680000000200 */
[----:B------:R-:W1:Y:S04]  /*a8e0*/  LDSM.16.M88.4 R192, [R219] ;  /* 0x00000000dbc0783b */ /* 0x000e680000000200 */
[----:B------:R-:W1:Y:S04]  /*a8f0*/  LDSM.16.M88.4 R196, [R218] ;  /* 0x00000000dac4783b */ /* 0x000e680000000200 */
[----:B------:R-:W1:Y:S01]  /*a900*/  LDSM.16.M88.4 R200, [R217] ;  /* 0x00000000d9c8783b */ /* 0x000e620000000200 */
[C---:B----4-:R-:W-:Y:S08]  /*a910*/  HMMA.16816.F32.BF16 R4, R164.reuse, R168, RZ ;  /* 0x000000a8a404723c */ /* 0x050ff000000418ff */
[C---:B------:R-:W-:Y:S01]  /*a920*/  HMMA.16816.F32.BF16 R8, R164.reuse, R170, RZ ;  /* 0x000000aaa408723c */ /* 0x040fe200000418ff */
[----:B------:R-:W-:Y:S07]  /*a930*/  LDSM.16.M88.4 R168, [R226] ;  /* 0x00000000e2a8783b */ /* 0x000fee0000000200 */
[C---:B-----5:R-:W-:Y:S08]  /*a940*/  HMMA.16816.F32.BF16 R12, R164.reuse, R172, RZ ;  /* 0x000000aca40c723c */ /* 0x060ff000000418ff */
[C---:B------:R-:W-:Y:S01]  /*a950*/  HMMA.16816.F32.BF16 R16, R164.reuse, R174, RZ ;  /* 0x000000aea410723c */ /* 0x040fe200000418ff */
[----:B------:R-:W4:Y:S07]  /*a960*/  LDSM.16.M88.4 R172, [R223+0x8000] ;  /* 0x00800000dfac783b */ /* 0x000f2e0000000200 */
[C---:B---3--:R-:W-:Y:S08]  /*a970*/  HMMA.16816.F32.BF16 R20, R164.reuse, R176, RZ ;  /* 0x000000b0a414723c */ /* 0x048ff000000418ff */
[C---:B--2---:R-:W-:Y:S01]  /*a980*/  HMMA.16816.F32.BF16 R24, R164.reuse, R178, RZ ;  /* 0x000000b2a418723c */ /* 0x044fe200000418ff */
[----:B------:R-:W2:Y:S07]  /*a990*/  LDSM.16.M88.4 R176, [R223+0x8800] ;  /* 0x00880000dfb0783b */ /* 0x000eae0000000200 */
[C---:B-1----:R-:W-:Y:S08]  /*a9a0*/  HMMA.16816.F32.BF16 R28, R164.reuse, R180, RZ ;  /* 0x000000b4a41c723c */ /* 0x042ff000000418ff */
[----:B------:R-:W-:Y:S01]  /*a9b0*/  HMMA.16816.F32.BF16 R32, R164, R182, RZ ;  /* 0x000000b6a420723c */ /* 0x000fe200000418ff */
[----:B------:R-:W1:Y:S04]  /*a9c0*/  LDSM.16.M88.4 R164, [R223+0x9000] ;  /* 0x00900000dfa4783b */ /* 0x000e680000000200 */
[----:B------:R-:W3:Y:S03]  /*a9d0*/  LDSM.16.M88.4 R180, [R223+0x9800] ;  /* 0x00980000dfb4783b */ /* 0x000ee60000000200 */
[C---:B------:R-:W-:Y:S08]  /*a9e0*/  HMMA.16816.F32.BF16 R4, R184.reuse, R188, R4 ;  /* 0x000000bcb804723c */ /* 0x040ff00000041804 */
[C---:B------:R-:W-:Y:S01]  /*a9f0*/  HMMA.16816.F32.BF16 R8, R184.reuse, R190, R8 ;  /* 0x000000beb808723c */ /* 0x040fe20000041808 */
[----:B------:R-:W-:Y:S07]  /*aa00*/  LDSM.16.M88.4 R188, [R225] ;  /* 0x00000000e1bc783b */ /* 0x000fee0000000200 */
[C---:B------:R-:W-:Y:S08]  /*aa10*/  HMMA.16816.F32.BF16 R12, R184.reuse, R192, R12 ;  /* 0x000000c0b80c723c */ /* 0x040ff0000004180c */
[C---:B------:R-:W-:Y:S01]  /*aa20*/  HMMA.16816.F32.BF16 R16, R184.reuse, R194, R16 ;  /* 0x000000c2b810723c */ /* 0x040fe20000041810 */
[----:B------:R-:W5:Y:S07]  /*aa30*/  LDSM.16.M88.4 R192, [R216] ;  /* 0x00000000d8c0783b */ /* 0x000f6e0000000200 */
[C---:B------:R-:W-:Y:S08]  /*aa40*/  HMMA.16816.F32.BF16 R20, R184.reuse, R196, R20 ;  /* 0x000000c4b814723c */ /* 0x040ff00000041814 */
[C---:B------:R-:W-:Y:S01]  /*aa50*/  HMMA.16816.F32.BF16 R24, R184.reuse, R198, R24 ;  /* 0x000000c6b818723c */ /* 0x040fe20000041818 */
[----:B------:R-:W1:Y:S07]  /*aa60*/  LDSM.16.M88.4 R196, [R216+0x800] ;  /* 0x00080000d8c4783b */ /* 0x000e6e0000000200 */
[C---:B------:R-:W-:Y:S08]  /*aa70*/  HMMA.16816.F32.BF16 R28, R184.reuse, R200, R28 ;  /* 0x000000c8b81c723c */ /* 0x040ff0000004181c */
[----:B------:R-:W-:Y:S01]  /*aa80*/  HMMA.16816.F32.BF16 R32, R184, R202, R32 ;  /* 0x000000cab820723c */ /* 0x000fe20000041820 */
[----:B------:R-:W3:Y:S04]  /*aa90*/  LDSM.16.M88.4 R184, [R216+0x1000] ;  /* 0x00100000d8b8783b */ /* 0x000ee80000000200 */
[----:B------:R-:W3:Y:S03]  /*aaa0*/  LDSM.16.M88.4 R200, [R216+0x1800] ;  /* 0x00180000d8c8783b */ /* 0x000ee60000000200 */
[C---:B----4-:R-:W-:Y:S08]  /*aab0*/  HMMA.16816.F32.BF16 R4, R168.reuse, R172, R4 ;  /* 0x000000aca804723c */ /* 0x050ff00000041804 */
[C---:B------:R-:W-:Y:S01]  /*aac0*/  HMMA.16816.F32.BF16 R8, R168.reuse, R174, R8 ;  /* 0x000000aea808723c */ /* 0x040fe20000041808 */
[----:B------:R-:W-:Y:S07]  /*aad0*/  LDSM.16.M88.4 R172, [R229+0xa000] ;  /* 0x00a00000e5ac783b */ /* 0x000fee0000000200 */
[C---:B--2---:R-:W-:Y:S08]  /*aae0*/  HMMA.16816.F32.BF16 R12, R168.reuse, R176, R12 ;  /* 0x000000b0a80c723c */ /* 0x044ff0000004180c */
[C---:B------:R-:W-:Y:S01]  /*aaf0*/  HMMA.16816.F32.BF16 R16, R168.reuse, R178, R16 ;  /* 0x000000b2a810723c */ /* 0x040fe20000041810 */
[----:B------:R-:W-:Y:S07]  /*ab00*/  LDSM.16.M88.4 R176, [R229+0xa800] ;  /* 0x00a80000e5b0783b */ /* 0x000fee0000000200 */
[C---:B-1----:R-:W-:Y:S08]  /*ab10*/  HMMA.16816.F32.BF16 R20, R168.reuse, R164, R20 ;  /* 0x000000a4a814723c */ /* 0x042ff00000041814 */
[C---:B------:R-:W-:Y:S01]  /*ab20*/  HMMA.16816.F32.BF16 R24, R168.reuse, R166, R24 ;  /* 0x000000a6a818723c */ /* 0x040fe20000041818 */
[----:B------:R-:W1:Y:S07]  /*ab30*/  LDSM.16.M88.4 R164, [R230+0x2000] ;  /* 0x00200000e6a4783b */ /* 0x000e6e0000000200 */
[C---:B---3--:R-:W-:Y:S08]  /*ab40*/  HMMA.16816.F32.BF16 R28, R168.reuse, R180, R28 ;  /* 0x000000b4a81c723c */ /* 0x048ff0000004181c */
[----:B------:R-:W-:Y:S01]  /*ab50*/  HMMA.16816.F32.BF16 R32, R168, R182, R32 ;  /* 0x000000b6a820723c */ /* 0x000fe20000041820 */
[----:B------:R-:W2:Y:S04]  /*ab60*/  LDSM.16.M88.4 R168, [R229+0xb000] ;  /* 0x00b00000e5a8783b */ /* 0x000ea80000000200 */
[----:B------:R-:W3:Y:S03]  /*ab70*/  LDSM.16.M88.4 R180, [R229+0xb800] ;  /* 0x00b80000e5b4783b */ /* 0x000ee60000000200 */
[C---:B-----5:R-:W-:Y:S08]  /*ab80*/  HMMA.16816.F32.BF16 R4, R188.reuse, R192, R4 ;  /* 0x000000c0bc04723c */ /* 0x060ff00000041804 */
[C---:B------:R-:W-:Y:S01]  /*ab90*/  HMMA.16816.F32.BF16 R8, R188.reuse, R194, R8 ;  /* 0x000000c2bc08723c */ /* 0x040fe20000041808 */
[----:B------:R-:W-:Y:S07]  /*aba0*/  LDSM.16.M88.4 R192, [R215] ;  /* 0x00000000d7c0783b */ /* 0x000fee0000000200 */
[C---:B------:R-:W-:Y:S08]  /*abb0*/  HMMA.16816.F32.BF16 R12, R188.reuse, R196, R12 ;  /* 0x000000c4bc0c723c */ /* 0x040ff0000004180c */
[C---:B------:R-:W-:Y:S01]  /*abc0*/  HMMA.16816.F32.BF16 R16, R188.reuse, R198, R16 ;  /* 0x000000c6bc10723c */ /* 0x040fe20000041810 */
[----:B------:R-:W-:Y:S07]  /*abd0*/  LDSM.16.M88.4 R196, [R214] ;  /* 0x00000000d6c4783b */ /* 0x000fee0000000200 */
[C---:B------:R-:W-:Y:S08]  /*abe0*/  HMMA.16816.F32.BF16 R20, R188.reuse, R184, R20 ;  /* 0x000000b8bc14723c */ /* 0x040ff00000041814 */
[C---:B------:R-:W-:Y:S01]  /*abf0*/  HMMA.16816.F32.BF16 R24, R188.reuse, R186, R24 ;  /* 0x000000babc18723c */ /* 0x040fe20000041818 */
[----:B------:R-:W4:Y:S07]  /*ac00*/  LDSM.16.M88.4 R184, [R228+0x2000] ;  /* 0x00200000e4b8783b */ /* 0x000f2e0000000200 */
[C---:B------:R-:W-:Y:S08]  /*ac10*/  HMMA.16816.F32.BF16 R28, R188.reuse, R200, R28 ;  /* 0x000000c8bc1c723c */ /* 0x040ff0000004181c */
[----:B------:R-:W-:Y:S01]  /*ac20*/  HMMA.16816.F32.BF16 R32, R188, R202, R32 ;  /* 0x000000cabc20723c */ /* 0x000fe20000041820 */
[----:B------:R-:W5:Y:S04]  /*ac30*/  LDSM.16.M88.4 R188, [R213] ;  /* 0x00000000d5bc783b */ /* 0x000f680000000200 */
[----:B------:R-:W3:Y:S03]  /*ac40*/  LDSM.16.M88.4 R200, [R212] ;  /* 0x00000000d4c8783b */ /* 0x000ee60000000200 */
        /* <DEDUP_REMOVED lines=12> */
[----:B------:R-:W3:Y:S03]  /*ad10*/  LDSM.16.M88.4 R180, [R223+0xb800] ;  /* 0x00b80000dfb4783b */ /* 0x000ee60000000200 */
[C---:B----4-:R-:W-:Y:S08]  /*ad20*/  HMMA.16816.F32.BF16 R4, R184.reuse, R192, R4 ;  /* 0x000000c0b804723c */ /* 0x050ff00000041804 */
[C---:B------:R-:W-:Y:S01]  /*ad30*/  HMMA.16816.F32.BF16 R8, R184.reuse, R194, R8 ;  /* 0x000000c2b808723c */ /* 0x040fe20000041808 */
[----:B------:R-:W-:Y:S07]  /*ad40*/  LDSM.16.M88.4 R192, [R216+0x2000] ;  /* 0x00200000d8c0783b */ /* 0x000fee0000000200 */
[C---:B------:R-:W-:Y:S08]  /*ad50*/  HMMA.16816.F32.BF16 R12, R184.reuse, R196, R12 ;  /* 0x000000c4b80c723c */ /* 0x040ff0000004180c */
[C---:B------:R-:W-:Y:S01]  /*ad60*/  HMMA.16816.F32.BF16 R16, R184.reuse, R198, R16 ;  /* 0x000000c6b810723c */ /* 0x040fe20000041810 */
[----:B------:R-:W-:Y:S07]  /*ad70*/  LDSM.16.M88.4 R196, [R216+0x2800] ;  /* 0x00280000d8c4783b */ /* 0x000fee0000000200 */
[C---:B-----5:R-:W-:Y:S08]  /*ad80*/  HMMA.16816.F32.BF16 R20, R184.reuse, R188, R20 ;  /* 0x000000bcb814723c */ /* 0x060ff00000041814 */
[C---:B------:R-:W-:Y:S01]  /*ad90*/  HMMA.16816.F32.BF16 R24, R184.reuse, R190, R24 ;  /* 0x000000beb818723c */ /* 0x040fe20000041818 */
[----:B------:R-:W4:Y:S07]  /*ada0*/  LDSM.16.M88.4 R188, [R225+0x2000] ;  /* 0x00200000e1bc783b */ /* 0x000f2e0000000200 */
[C---:B------:R-:W-:Y:S08]  /*adb0*/  HMMA.16816.F32.BF16 R28, R184.reuse, R200, R28 ;  /* 0x000000c8b81c723c */ /* 0x040ff0000004181c */
[----:B------:R-:W-:Y:S01]  /*adc0*/  HMMA.16816.F32.BF16 R32, R184, R202, R32 ;  /* 0x000000cab820723c */ /* 0x000fe20000041820 */
[----:B------:R-:W5:Y:S04]  /*add0*/  LDSM.16.M88.4 R184, [R216+0x3000] ;  /* 0x00300000d8b8783b */ /* 0x000f680000000200 */
[----:B------:R-:W3:Y:S03]  /*ade0*/  LDSM.16.M88.4 R200, [R216+0x3800] ;  /* 0x00380000d8c8783b */ /* 0x000ee60000000200 */
        /* <DEDUP_REMOVED lines=15> */
[----:B------:R-:W-:Y:S07]  /*aee0*/  LDSM.16.M88.4 R192, [R211] ;  /* 0x00000000d3c0783b */ /* 0x000fee0000000200 */
[C---:B------:R-:W-:Y:S08]  /*aef0*/  HMMA.16816.F32.BF16 R12, R188.reuse, R196, R12 ;  /* 0x000000c4bc0c723c */ /* 0x040ff0000004180c */
[C---:B------:R-:W-:Y:S01]  /*af00*/  HMMA.16816.F32.BF16 R16, R188.reuse, R198, R16 ;  /* 0x000000c6bc10723c */ /* 0x040fe20000041810 */
[----:B------:R-:W-:Y:S07]  /*af10*/  LDSM.16.M88.4 R196, [R210] ;  /* 0x00000000d2c4783b */ /* 0x000fee0000000200 */
[C---:B-----5:R-:W-:Y:S08]  /*af20*/  HMMA.16816.F32.BF16 R20, R188.reuse, R184, R20 ;  /* 0x000000b8bc14723c */ /* 0x060ff00000041814 */
        /* <DEDUP_REMOVED lines=84> */
[C---:B-1----:R-:W-:Y:S01]  /*b470*/  HMMA.16816.F32.BF16 R4, R168.reuse, R172, R4 ;  /* 0x000000aca804723c */ /* 0x042fe20000041804 */
[----:B------:R-:W-:Y:S04]  /*b480*/  DEPBAR.LE SB0, 0x0 ;  /* 0x000080000000791a */ /* 0x000fe80000000000 */
[----:B------:R-:W-:Y:S03]  /*b490*/  BAR.SYNC.DEFER_BLOCKING 0x0 ;  /* 0x0000000000007b1d */ /* 0x000fe60000010000 */
[C---:B------:R-:W-:Y:S08]  /*b4a0*/  HMMA.16816.F32.BF16 R8, R168.reuse, R174, R8 ;  /* 0x000000aea808723c */ /* 0x040ff00000041808 */
[C---:B------:R-:W-:Y:S08]  /*b4b0*/  HMMA.16816.F32.BF16 R12, R168.reuse, R176, R12 ;  /* 0x000000b0a80c723c */ /* 0x040ff0000004180c */
[C---:B------:R-:W-:Y:S08]  /*b4c0*/  HMMA.16816.F32.BF16 R16, R168.reuse, R178, R16 ;  /* 0x000000b2a810723c */ /* 0x040ff00000041810 */
[C---:B--2---:R-:W-:Y:S08]  /*b4d0*/  HMMA.16816.F32.BF16 R20, R168.reuse, R164, R20 ;  /* 0x000000a4a814723c */ /* 0x044ff00000041814 */
[C---:B------:R-:W-:Y:S08]  /*b4e0*/  HMMA.16816.F32.BF16 R24, R168.reuse, R166, R24 ;  /* 0x000000a6a818723c */ /* 0x040ff00000041818 */
[C---:B---3--:R-:W-:Y:S08]  /*b4f0*/  HMMA.16816.F32.BF16 R28, R168.reuse, R180, R28 ;  /* 0x000000b4a81c723c */ /* 0x048ff0000004181c */
[----:B------:R-:W-:Y:S08]  /*b500*/  HMMA.16816.F32.BF16 R32, R168, R182, R32 ;  /* 0x000000b6a820723c */ /* 0x000ff00000041820 */
[C---:B----4-:R-:W-:Y:S08]  /*b510*/  HMMA.16816.F32.BF16 R4, R188.reuse, R192, R4 ;  /* 0x000000c0bc04723c */ /* 0x050ff00000041804 */
        /* <DEDUP_REMOVED lines=8> */
[----:B------:R-:W-:Y:S01]  /*b5a0*/  PLOP3.LUT P0, PT, PT, PT, UP5, 0x80, 0x0 ;  /* 0x000000000000781c */ /* 0x000fe20003f0f058 */
[----:B------:R-:W-:Y:S01]  /*b5b0*/  IMAD.U32 R168, RZ, RZ, UR14 ;  /* 0x0000000effa87e24 */ /* 0x000fe2000f8e00ff */
[----:B------:R-:W-:Y:S11]  /*b5c0*/  MOV R3, UR13 ;  /* 0x0000000d00037c02 */ /* 0x000ff60008000f00 */
[----:B------:R-:W-:-:S05]  /*b5d0*/  @!P0 BRA `(.L_x_6348) ;  /* 0x000003b000008947 */ /* 0x000fca0003800000 */
[----:B------:R-:W-:Y:S04]  /*b5e0*/  IABS R3, c[0x0][0x2d0] ;  /* 0x0000b40000037a13 */ /* 0x000fe80000000000 */
[----:B------:R-:W1:Y:S10]  /*b5f0*/  I2F.RP R171, R3 ;  /* 0x0000000300ab7306 */ /* 0x000e740000209400 */
[----:B-1----:R-:W1:Y:S02]  /*b600*/  MUFU.RCP R164, R171 ;  /* 0x000000ab00a47308 */ /* 0x002e640000001000 */
[----:B-1----:R-:W-:Y:S01]  /*b610*/  IADD3 R168, R164, 0xffffffe, RZ ;  /* 0x0ffffffea4a87810 */ /* 0x002fe20007ffe0ff */
[----:B------:R-:W-:Y:S07]  /*b620*/  IMAD.SHL.U32 R164, R242, 0x40, RZ ;  /* 0x00000040f2a47824 */ /* 0x000fee00078e00ff */
[----:B------:R-:W1:Y:S01]  /*b630*/  F2I.FTZ.U32.TRUNC.NTZ R169, R168 ;  /* 0x000000a800a97305 */ /* 0x000e62000021f000 */
[----:B------:R-:W-:Y:S02]  /*b640*/  IADD3 R170, R164, -0x40, RZ ;  /* 0xffffffc0a4aa7810 */ /* 0x000fe40007ffe0ff */
[----:B------:R-:W-:Y:S02]  /*b650*/  IABS R167, R164 ;  /* 0x000000a400a77213 */ /* 0x000fe40000000000 */
[----:B------:R-:W-:Y:S02]  /*b660*/  IABS R165, R170 ;  /* 0x000000aa00a57213 */ /* 0x000fe40000000000 */
[----:B------:R-:W-:Y:S02]  /*b670*/  LOP3.LUT R170, R170, c[0x0][0x2d0], RZ, 0x3c, !PT ;  /* 0x0000b400aaaa7a12 */ /* 0x000fe400078e3cff */
[----:B------:R-:W-:Y:S02]  /*b680*/  LOP3.LUT R164, R164, c[0x0][0x2d0], RZ, 0x3c, !PT ;  /* 0x0000b400a4a47a12 */ /* 0x000fe400078e3cff */
[----:B------:R-:W-:Y:S02]  /*b690*/  ISETP.GE.AND P0, PT, R170, RZ, PT ;  /* 0x000000ffaa00720c */ /* 0x000fe40003f06270 */
[----:B------:R-:W-:Y:S02]  /*b6a0*/  ISETP.GE.AND P2, PT, R164, RZ, PT ;  /* 0x000000ffa400720c */ /* 0x000fe40003f46270 */
[----:B------:R-:W-:Y:S01]  /*b6b0*/  LOP3.LUT R164, RZ, c[0x0][0x2d0], RZ, 0x33, !PT ;  /* 0x0000b400ffa47a12 */ /* 0x000fe200078e33ff */
        /* <DEDUP_REMOVED lines=18> */
[----:B------:R-:W-:Y:S09]  /*b7e0*/  ISETP.NE.AND P1, PT, RZ, c[0x0][0x2d0], PT ;  /* 0x0000b400ff007a0c */ /* 0x000ff20003f25270 */
[----:B------:R-:W-:Y:S02]  /*b7f0*/  @P4 IADD3 R169, R169, 0x1, RZ ;  /* 0x00000001a9a94810 */ /* 0x000fe40007ffe0ff */
[----:B------:R-:W-:Y:S03]  /*b800*/  @P5 IADD3 R171, R171, 0x1, RZ ;  /* 0x00000001abab5810 */ /* 0x000fe60007ffe0ff */
[----:B------:R-:W-:Y:S02]  /*b810*/  @!P0 IMAD.MOV R169, RZ, RZ, -R169 ;  /* 0x000000ffffa98224 */ /* 0x000fe400078e0aa9 */
[----:B------:R-:W-:Y:S03]  /*b820*/  @!P2 IMAD.MOV R171, RZ, RZ, -R171 ;  /* 0x000000ffffaba224 */ /* 0x000fe600078e0aab */
[C---:B------:R-:W-:Y:S02]  /*b830*/  SEL R169, R164.reuse, R169, !P1 ;  /* 0x000000a9a4a97207 */ /* 0x040fe40004800000 */
[----:B------:R-:W-:Y:S01]  /*b840*/  SEL R3, R164, R171, !P1 ;  /* 0x000000aba4037207 */ /* 0x000fe20004800000 */
[----:B------:R-:W-:Y:S01]  /*b850*/  IMAD.MOV.U32 R164, RZ, RZ, 0x40 ;  /* 0x00000040ffa47424 */ /* 0x000fe200078e00ff */
        /* <DEDUP_REMOVED lines=19> */
.L_x_6348:
        /* <DEDUP_REMOVED lines=14> */
[----:B------:R-:W-:Y:S03]  /*ba70*/  IADD3.X R165, R167, UR4, RZ, P0, !PT ;  /* 0x00000004a7a57c10 */ /* 0x000fe600087fe4ff */
        /* <DEDUP_REMOVED lines=13> */
.L_x_6347:
[----:B------:R-:W-:Y:S04]  /*bb50*/  LEA R3, R242, R241, 0x6 ;  /* 0x000000f1f2037211 */ /* 0x000fe800078e30ff */
[C---:B-1----:R-:W-:Y:S02]  /*bb60*/  IADD3 R165, R3.reuse, 0x1, RZ ;  /* 0x0000000103a57810 */ /* 0x042fe40007ffe0ff */
[----:B------:R-:W-:Y:S02]  /*bb70*/  ISETP.GE.AND P2, PT, R3, R240, PT ;  /* 0x000000f00300720c */ /* 0x000fe40003f46270 */
[C---:B------:R-:W-:Y:S02]  /*bb80*/  ISETP.GE.AND P1, PT, R165.reuse, R238, PT ;  /* 0x000000eea500720c */ /* 0x040fe40003f26270 */
[C---:B------:R-:W-:Y:S02]  /*bb90*/  ISETP.GE.AND P6, PT, R165.reuse, R240, PT ;  /* 0x000000f0a500720c */ /* 0x040fe40003fc6270 */
[C---:B------:R-:W-:Y:S02]  /*bba0*/  ISETP.GE.OR P1, PT, R165.reuse, R234, !P1 ;  /* 0x000000eaa500720c */ /* 0x040fe40004f26670 */
[-C--:B------:R-:W-:Y:S02]  /*bbb0*/  ISETP.GE.OR P6, PT, R165, R239.reuse, !P6 ;  /* 0x000000efa500720c */ /* 0x080fe400077c6670 */
[C---:B------:R-:W-:Y:S02]  /*bbc0*/  IADD3 R165, R3.reuse, 0x9, RZ ;  /* 0x0000000903a57810 */ /* 0x040fe40007ffe0ff */
[-C--:B------:R-:W-:Y:S02]  /*bbd0*/  ISETP.GE.OR P2, PT, R3, R239.reuse, !P2 ;  /* 0x000000ef0300720c */ /* 0x080fe40005746670 */
[C---:B------:R-:W-:Y:S02]  /*bbe0*/  ISETP.GE.AND P4, PT, R165.reuse, R240, PT ;  /* 0x000000f0a500720c */ /* 0x040fe40003f86270 */
[----:B------:R-:W-:Y:S02]  /*bbf0*/  FSEL R166, R4, -INF , !P2 ;  /* 0xff80000004a67808 */ /* 0x000fe40005000000 */
[C---:B------:R-:W-:Y:S02]  /*bc00*/  ISETP.GE.AND P2, PT, R165.reuse, R238, PT ;  /* 0x000000eea500720c */ /* 0x040fe40003f46270 */
[CC--:B------:R-:W-:Y:S02]  /*bc10*/  ISETP.GE.OR P4, PT, R165.reuse, R239.reuse, !P4 ;  /* 0x000000efa500720c */ /* 0x0c0fe40006786670 */
[----:B------:R-:W-:Y:S02]  /*bc20*/  ISETP.GE.OR P2, PT, R165, R234, !P2 ;  /* 0x000000eaa500720c */ /* 0x000fe40005746670 */
[C---:B------:R-:W-:Y:S02]  /*bc30*/  IADD3 R167, R3.reuse, 0x8, RZ ;  /* 0x0000000803a77810 */ /* 0x040fe40007ffe0ff */
[----:B------:R-:W-:Y:S02]  /*bc40*/  IADD3 R165, R3, 0x11, RZ ;  /* 0x0000001103a57810 */ /* 0x000fe40007ffe0ff */
[----:B------:R-:W-:Y:S02]  /*bc50*/  FSEL R172, R5, -INF , !P6 ;  /* 0xff80000005ac7808 */ /* 0x000fe40007000000 */
[-C--:B------:R-:W-:Y:S02]  /*bc60*/  ISETP.GE.AND P0, PT, R167, R240.reuse, PT ;  /* 0x000000f0a700720c */ /* 0x080fe40003f06270 */
[----:B------:R-:W-:Y:S02]  /*bc70*/  ISETP.GE.AND P6, PT, R165, R240, PT ;  /* 0x000000f0a500720c */ /* 0x000fe40003fc6270 */
[-C--:B------:R-:W-:Y:S02]  /*bc80*/  ISETP.GE.OR P0, PT, R167, R239.reuse, !P0 ;  /* 0x000000efa700720c */ /* 0x080fe40004706670 */
[-C--:B------:R-:W-:Y:S02]  /*bc90*/  ISETP.GE.AND P5, PT, R3, R238.reuse, PT ;  /* 0x000000ee0300720c */ /* 0x080fe40003fa6270 */
[----:B------:R-:W-:Y:S02]  /*bca0*/  ISETP.GE.AND P3, PT, R167, R238, PT ;  /* 0x000000eea700720c */ /* 0x000fe40003f66270 */
[----:B------:R-:W-:Y:S02]  /*bcb0*/  ISETP.GE.OR P6, PT, R165, R239, !P6 ;  /* 0x000000efa500720c */ /* 0x000fe400077c6670 */
[----:B------:R-:W-:Y:S02]  /*bcc0*/  FSEL R170, R8, -INF , !P0 ;  /* 0xff80000008aa7808 */ /* 0x000fe40004000000 */
[-C--:B------:R-:W-:Y:S02]  /*bcd0*/  ISETP.GE.OR P3, PT, R167, R234.reuse, !P3 ;  /* 0x000000eaa700720c */ /* 0x080fe40005f66670 */
[C---:B------:R-:W-:Y:S02]  /*bce0*/  ISETP.GE.OR P5, PT, R3.reuse, R234, !P5 ;  /* 0x000000ea0300720c */ /* 0x040fe40006fa6670 */
[----:B------:R-:W-:Y:S02]  /*bcf0*/  IADD3 R167, R3, 0x10, RZ ;  /* 0x0000001003a77810 */ /* 0x000fe40007ffe0ff */
[----:B------:R-:W-:Y:S02]  /*bd00*/  FSEL R188, R13, -INF , !P6 ;  /* 0xff8000000dbc7808 */ /* 0x000fe40007000000 */
[----:B------:R-:W-:Y:S02]  /*bd10*/  FMNMX.FTZ R13, R166, R2, !PT ;  /* 0x00000002a60d7209 */ /* 0x000fe40007810000 */
[----:B------:R-:W-:Y:S02]  /*bd20*/  ISETP.GE.AND P0, PT, R165, R238, PT ;  /* 0x000000eea500720c */ /* 0x000fe40003f06270 */
[----:B------:R-:W-:Y:S02]  /*bd30*/  FSEL R169, R6, -INF , !P5 ;  /* 0xff80000006a97808 */ /* 0x000fe40006800000 */
[----:B------:R-:W-:Y:S02]  /*bd40*/  FSEL R7, R7, -INF , !P1 ;  /* 0xff80000007077808 */ /* 0x000fe40004800000 */
[C---:B------:R-:W-:Y:S02]  /*bd50*/  ISETP.GE.AND P1, PT, R167.reuse, R240, PT ;  /* 0x000000f0a700720c */ /* 0x040fe40003f26270 */
[----:B------:R-:W-:Y:S02]  /*bd60*/  ISETP.GE.AND P5, PT, R167, R238, PT ;  /* 0x000000eea700720c */ /* 0x000fe40003fa6270 */
[----:B------:R-:W-:Y:S02]  /*bd70*/  FMNMX.FTZ R13, R172, R13, !PT ;  /* 0x0000000dac0d7209 */ /* 0x000fe40007810000 */
[-C--:B------:R-:W-:Y:S02]  /*bd80*/  ISETP.GE.OR P0, PT, R165, R234.reuse, !P0 ;  /* 0x000000eaa500720c */ /* 0x080fe40004706670 */
[----:B------:R-:W-:Y:S02]  /*bd90*/  IADD3 R165, R3, 0x19, RZ ;  /* 0x0000001903a57810 */ /* 0x000fe40007ffe0ff */
[C---:B------:R-:W-:Y:S02]  /*bda0*/  ISETP.GE.OR P1, PT, R167.reuse, R239, !P1 ;  /* 0x000000efa700720c */ /* 0x040fe40004f26670 */
[----:B------:R-:W-:Y:S02]  /*bdb0*/  ISETP.GE.OR P5, PT, R167, R234, !P5 ;  /* 0x000000eaa700720c */ /* 0x000fe40006fa6670 */
[----:B------:R-:W-:Y:S02]  /*bdc0*/  FSEL R168, R9, -INF , !P4 ;  /* 0xff80000009a87808 */ /* 0x000fe40006000000 */
[----:B------:R-:W-:Y:S02]  /*bdd0*/  FSEL R5, R10, -INF , !P3 ;  /* 0xff8000000a057808 */ /* 0x000fe40005800000 */
[----:B------:R-:W-:Y:S02]  /*bde0*/  FMNMX.FTZ R13, R170, R13, !PT ;  /* 0x0000000daa0d7209 */ /* 0x000fe40007810000 */
[----:B------:R-:W-:Y:S02]  /*bdf0*/  IADD3 R167, R3, 0x18, RZ ;  /* 0x0000001803a77810 */ /* 0x000fe40007ffe0ff */
[----:B------:R-:W-:Y:S02]  /*be00*/  ISETP.GE.AND P3, PT, R165, R240, PT ;  /* 0x000000f0a500720c */ /* 0x000fe40003f66270 */
[----:B------:R-:W-:Y:S02]  /*be10*/  FMNMX.FTZ R4, R169, R0, !PT ;  /* 0x00000000a9047209 */ /* 0x000fe40007810000 */
[----:B------:R-:W-:Y:S02]  /*be20*/  FSEL R194, R12, -INF , !P1 ;  /* 0xff8000000cc27808 */ /* 0x000fe40004800000 */
[----:B------:R-:W-:Y:S02]  /*be30*/  FMNMX.FTZ R13, R168, R13, !PT ;  /* 0x0000000da80d7209 */ /* 0x000fe40007810000 */
[----:B------:R-:W-:Y:S02]  /*be40*/  ISETP.GE.AND P4, PT, R167, R240, PT ;  /* 0x000000f0a700720c */ /* 0x000fe40003f86270 */
[C---:B------:R-:W-:Y:S02]  /*be50*/  ISETP.GE.AND P1, PT, R165.reuse, R238, PT ;  /* 0x000000eea500720c */ /* 0x040fe40003f26270 */
[-C--:B------:R-:W-:Y:S02]  /*be60*/  ISETP.GE.OR P3, PT, R165, R239.reuse, !P3 ;  /* 0x000000efa500720c */ /* 0x080fe40005f66670 */
[----:B------:R-:W-:Y:S02]  /*be70*/  FMNMX.FTZ R4, R7, R4, !PT ;  /* 0x0000000407047209 */ /* 0x000fe40007810000 */
[----:B------:R-:W-:Y:S02]  /*be80*/  ISETP.GE.OR P4, PT, R167, R239, !P4 ;  /* 0x000000efa700720c */ /* 0x000fe40006786670 */
[----:B------:R-:W-:Y:S02]  /*be90*/  ISETP.GE.OR P1, PT, R165, R234, !P1 ;  /* 0x000000eaa500720c */ /* 0x000fe40004f26670 */
[C---:B------:R-:W-:Y:S02]  /*bea0*/  IADD3 R165, R3.reuse, 0x20, RZ ;  /* 0x0000002003a57810 */ /* 0x040fe40007ffe0ff */
[----:B------:R-:W-:Y:S02]  /*beb0*/  IADD3 R9, R3, 0x21, RZ ;  /* 0x0000002103097810 */ /* 0x000fe40007ffe0ff */
[----:B------:R-:W-:Y:S02]  /*bec0*/  FSEL R190, R17, -INF , !P3 ;  /* 0xff80000011be7808 */ /* 0x000fe40005800000 */
[----:B------:R-:W-:Y:S02]  /*bed0*/  FMNMX.FTZ R17, R194, R13, !PT ;  /* 0x0000000dc2117209 */ /* 0x000fe40007810000 */
[----:B------:R-:W-:Y:S02]  /*bee0*/  FSEL R11, R11, -INF , !P2 ;  /* 0xff8000000b0b7808 */ /* 0x000fe40005000000 */
[----:B------:R-:W-:Y:S02]  /*bef0*/  FMNMX.FTZ R4, R5, R4, !PT ;  /* 0x0000000405047209 */ /* 0x000fe40007810000 */
[----:B------:R-:W-:Y:S02]  /*bf00*/  FSEL R192, R16, -INF , !P4 ;  /* 0xff80000010c07808 */ /* 0x000fe40006000000 */
[----:B------:R-:W-:Y:S02]  /*bf10*/  ISETP.GE.AND P2, PT, R167, R238, PT ;  /* 0x000000eea700720c */ /* 0x000fe40003f46270 */
[----:B------:R-:W-:Y:S02]  /*bf20*/  FSEL R233, R15, -INF , !P0 ;  /* 0xff8000000fe97808 */ /* 0x000fe40004000000 */
[-C--:B------:R-:W-:Y:S02]  /*bf30*/  ISETP.GE.AND P0, PT, R165, R240.reuse, PT ;  /* 0x000000f0a500720c */ /* 0x080fe40003f06270 */
[C---:B------:R-:W-:Y:S02]  /*bf40*/  ISETP.GE.AND P6, PT, R9.reuse, R240, PT ;  /* 0x000000f00900720c */ /* 0x040fe40003fc6270 */
[----:B------:R-:W-:Y:S02]  /*bf50*/  ISETP.GE.AND P4, PT, R9, R238, PT ;  /* 0x000000ee0900720c */ /* 0x000fe40003f86270 */
[----:B------:R-:W-:Y:S02]  /*bf60*/  FMNMX.FTZ R17, R188, R17, !PT ;  /* 0x00000011bc117209 */ /* 0x000fe40007810000 */
[----:B------:R-:W-:Y:S02]  /*bf70*/  FSEL R191, R14, -INF , !P5 ;  /* 0xff8000000ebf7808 */ /* 0x000fe40006800000 */
[----:B------:R-:W-:Y:S02]  /*bf80*/  FMNMX.FTZ R4, R11, R4, !PT ;  /* 0x000000040b047209 */ /* 0x000fe40007810000 */
[-C--:B------:R-:W-:Y:S02]  /*bf90*/  ISETP.GE.OR P0, PT, R165, R239.reuse, !P0 ;  /* 0x000000efa500720c */ /* 0x080fe40004706670 */
[C---:B------:R-:W-:Y:S02]  /*bfa0*/  ISETP.GE.OR P6, PT, R9.reuse, R239, !P6 ;  /* 0x000000ef0900720c */ /* 0x040fe400077c6670 */
[-C--:B------:R-:W-:Y:S02]  /*bfb0*/  ISETP.GE.OR P4, PT, R9, R234.reuse, !P4 ;  /* 0x000000ea0900720c */ /* 0x080fe40006786670 */
[----:B------:R-:W-:Y:S02]  /*bfc0*/  ISETP.GE.OR P2, PT, R167, R234, !P2 ;  /* 0x000000eaa700720c */ /* 0x000fe40005746670 */
[C---:B------:R-:W-:Y:S02]  /*bfd0*/  IADD3 R9, R3.reuse, 0x28, RZ ;  /* 0x0000002803097810 */ /* 0x040fe40007ffe0ff */
[----:B------:R-:W-:Y:S02]  /*bfe0*/  FMNMX.FTZ R17, R192, R17, !PT ;  /* 0x00000011c0117209 */ /* 0x000fe40007810000 */
[----:B------:R-:W-:Y:S02]  /*bff0*/  IADD3 R15, R3, 0x29, RZ ;  /* 0x00000029030f7810 */ /* 0x000fe40007ffe0ff */
[----:B------:R-:W-:Y:S02]  /*c000*/  FMNMX.FTZ R4, R191, R4, !PT ;  /* 0x00000004bf047209 */ /* 0x000fe40007810000 */
[----:B------:R-:W-:Y:S02]  /*c010*/  FSEL R202, R20, -INF , !P0 ;  /* 0xff80000014ca7808 */ /* 0x000fe40004000000 */
[----:B------:R-:W-:Y:S02]  /*c020*/  FSEL R193, R18, -INF , !P2 ;  /* 0xff80000012c17808 */ /* 0x000fe40005000000 */
[-C--:B------:R-:W-:Y:S02]  /*c030*/  ISETP.GE.AND P3, PT, R9, R240.reuse, PT ;  /* 0x000000f00900720c */ /* 0x080fe40003f66270 */
[----:B------:R-:W-:Y:S02]  /*c040*/  FMNMX.FTZ R17, R190, R17, !PT ;  /* 0x00000011be117209 */ /* 0x000fe40007810000 */
[C---:B------:R-:W-:Y:S02]  /*c050*/  ISETP.GE.AND P2, PT, R15.reuse, R240, PT ;  /* 0x000000f00f00720c */ /* 0x040fe40003f46270 */
[-C--:B------:R-:W-:Y:S02]  /*c060*/  ISETP.GE.AND P0, PT, R15, R238.reuse, PT ;  /* 0x000000ee0f00720c */ /* 0x080fe40003f06270 */
[----:B------:R-:W-:Y:S02]  /*c070*/  FSEL R203, R19, -INF , !P1 ;  /* 0xff80000013cb7808 */ /* 0x000fe40004800000 */
[-C--:B------:R-:W-:Y:S02]  /*c080*/  ISETP.GE.AND P5, PT, R165, R238.reuse, PT ;  /* 0x000000eea500720c */ /* 0x080fe40003fa6270 */
[----:B------:R-:W-:Y:S02]  /*c090*/  ISETP.GE.AND P1, PT, R9, R238, PT ;  /* 0x000000ee0900720c */ /* 0x000fe40003f26270 */
[----:B------:R-:W-:Y:S02]  /*c0a0*/  FMNMX.FTZ R4, R233, R4, !PT ;  /* 0x00000004e9047209 */ /* 0x000fe40007810000 */
[----:B------:R-:W-:Y:S02]  /*c0b0*/  FSEL R200, R21, -INF , !P6 ;  /* 0xff80000015c87808 */ /* 0x000fe40007000000 */
[-C--:B------:R-:W-:Y:S02]  /*c0c0*/  ISETP.GE.OR P3, PT, R9, R239.reuse, !P3 ;  /* 0x000000ef0900720c */ /* 0x080fe40005f66670 */
[C---:B------:R-:W-:Y:S02]  /*c0d0*/  ISETP.GE.OR P2, PT, R15.reuse, R239, !P2 ;  /* 0x000000ef0f00720c */ /* 0x040fe40005746670 */
[-C--:B------:R-:W-:Y:S02]  /*c0e0*/  ISETP.GE.OR P0, PT, R15, R234.reuse, !P0 ;  /* 0x000000ea0f00720c */ /* 0x080fe40004706670 */
[----:B------:R-:W-:Y:S02]  /*c0f0*/  IADD3 R15, R3, 0x30, RZ ;  /* 0x00000030030f7810 */ /* 0x000fe40007ffe0ff */
[----:B------:R-:W-:Y:S02]  /*c100*/  FMNMX.FTZ R17, R202, R17, !PT ;  /* 0x00000011ca117209 */ /* 0x000fe40007810000 */
[-C--:B------:R-:W-:Y:S02]  /*c110*/  ISETP.GE.OR P5, PT, R165, R234.reuse, !P5 ;  /* 0x000000eaa500720c */ /* 0x080fe40006fa6670 */
[----:B------:R-:W-:Y:S02]  /*c120*/  ISETP.GE.OR P1, PT, R9, R234, !P1 ;  /* 0x000000ea0900720c */ /* 0x000fe40004f26670 */
[----:B------:R-:W-:Y:S02]  /*c130*/  IADD3 R9, R3, 0x38, RZ ;  /* 0x0000003803097810 */ /* 0x000fe40007ffe0ff */
[----:B------:R-:W-:Y:S02]  /*c140*/  FMNMX.FTZ R4, R193, R4, !PT ;  /* 0x00000004c1047209 */ /* 0x000fe40007810000 */
[----:B------:R-:W-:Y:S02]  /*c150*/  IADD3 R13, R3, 0x31, RZ ;  /* 0x00000031030d7810 */ /* 0x000fe40007ffe0ff */
[----:B------:R-:W-:Y:S02]  /*c160*/  FSEL R198, R24, -INF , !P3 ;  /* 0xff80000018c67808 */ /* 0x000fe40005800000 */
[-C--:B------:R-:W-:Y:S02]  /*c170*/  ISETP.GE.AND P6, PT, R15, R240.reuse, PT ;  /* 0x000000f00f00720c */ /* 0x080fe40003fc6270 */
[----:B------:R-:W-:Y:S02]  /*c180*/  FMNMX.FTZ R17, R200, R17, !PT ;  /* 0x00000011c8117209 */ /* 0x000fe40007810000 */
[----:B------:R-:W-:Y:S02]  /*c190*/  FSEL R201, R22, -INF , !P5 ;  /* 0xff80000016c97808 */ /* 0x000fe40006800000 */
[----:B------:R-:W-:Y:S02]  /*c1a0*/  FSEL R196, R25, -INF , !P2 ;  /* 0xff80000019c47808 */ /* 0x000fe40005000000 */
[----:B------:R-:W-:Y:S02]  /*c1b0*/  ISETP.GE.AND P2, PT, R9, R240, PT ;  /* 0x000000f00900720c */ /* 0x000fe40003f46270 */
[----:B------:R-:W-:Y:S02]  /*c1c0*/  FMNMX.FTZ R4, R203, R4, !PT ;  /* 0x00000004cb047209 */ /* 0x000fe40007810000 */
[----:B------:R-:W-:Y:S02]  /*c1d0*/  ISETP.GE.AND P3, PT, R13, R240, PT ;  /* 0x000000f00d00720c */ /* 0x000fe40003f66270 */
[----:B------:R-:W-:Y:S02]  /*c1e0*/  ISETP.GE.OR P6, PT, R15, R239, !P6 ;  /* 0x000000ef0f00720c */ /* 0x000fe400077c6670 */
[----:B------:R-:W-:Y:S02]  /*c1f0*/  FMNMX.FTZ R17, R198, R17, !PT ;  /* 0x00000011c6117209 */ /* 0x000fe40007810000 */
[----:B------:R-:W-:Y:S02]  /*c200*/  FSEL R199, R23, -INF , !P4 ;  /* 0xff80000017c77808 */ /* 0x000fe40006000000 */
[-C--:B------:R-:W-:Y:S01]  /*c210*/  ISETP.GE.OR P2, PT, R9, R239.reuse, !P2 ;  /* 0x000000ef0900720c */ /* 0x080fe20005746670 */
[----:B------:R-:W-:Y:S01]  /*c220*/  LDSM.16.MT88.4 R20, [R222+0x10000] ;  /* 0x01000000de14783b */ /* 0x000fe20000004200 */
[----:B------:R-:W-:Y:S02]  /*c230*/  FMNMX.FTZ R6, R201, R4, !PT ;  /* 0x00000004c9067209 */ /* 0x000fe40007810000 */
[----:B------:R-:W-:Y:S02]  /*c240*/  FSEL R186, R28, -INF , !P6 ;  /* 0xff8000001cba7808 */ /* 0x000fe40007000000 */
[----:B------:R-:W-:Y:S02]  /*c250*/  ISETP.GE.OR P3, PT, R13, R239, !P3 ;  /* 0x000000ef0d00720c */ /* 0x000fe40005f66670 */
[----:B------:R-:W-:Y:S02]  /*c260*/  IADD3 R3, R3, 0x39, RZ ;  /* 0x0000003903037810 */ /* 0x000fe40007ffe0ff */
[----:B------:R-:W-:Y:S02]  /*c270*/  FMNMX.FTZ R17, R196, R17, !PT ;  /* 0x00000011c4117209 */ /* 0x000fe40007810000 */
[----:B------:R-:W-:Y:S02]  /*c280*/  FSEL R176, R32, -INF , !P2 ;  /* 0xff80000020b07808 */ /* 0x000fe40005000000 */
[----:B------:R-:W-:Y:S02]  /*c290*/  ISETP.GE.AND P2, PT, R15, R238, PT ;  /* 0x000000ee0f00720c */ /* 0x000fe40003f46270 */
[----:B------:R-:W-:Y:S02]  /*c2a0*/  FSEL R197, R26, -INF , !P1 ;  /* 0xff8000001ac57808 */ /* 0x000fe40004800000 */
[----:B------:R-:W-:Y:S02]  /*c2b0*/  FMNMX.FTZ R6, R199, R6, !PT ;  /* 0x00000006c7067209 */ /* 0x000fe40007810000 */
[----:B------:R-:W-:Y:S02]  /*c2c0*/  FSEL R178, R29, -INF , !P3 ;  /* 0xff8000001db27808 */ /* 0x000fe40005800000 */
[----:B------:R-:W-:Y:S02]  /*c2d0*/  FMNMX.FTZ R17, R186, R17, !PT ;  /* 0x00000011ba117209 */ /* 0x000fe40007810000 */
[----:B------:R-:W-:Y:S02]  /*c2e0*/  ISETP.GE.AND P6, PT, R3, R240, PT ;  /* 0x000000f00300720c */ /* 0x000fe40003fc6270 */
[----:B------:R-:W-:Y:S02]  /*c2f0*/  ISETP.GE.OR P1, PT, R15, R234, !P2 ;  /* 0x000000ea0f00720c */ /* 0x000fe40005726670 */
[----:B------:R-:W-:Y:S02]  /*c300*/  ISETP.GE.AND P2, PT, R13, R238, PT ;  /* 0x000000ee0d00720c */ /* 0x000fe40003f46270 */
[----:B------:R-:W-:Y:S02]  /*c310*/  FSEL R195, R27, -INF , !P0 ;  /* 0xff8000001bc37808 */ /* 0x000fe40004000000 */
[----:B------:R-:W-:Y:S02]  /*c320*/  FMNMX.FTZ R6, R197, R6, !PT ;  /* 0x00000006c5067209 */ /* 0x000fe40007810000 */
[----:B------:R-:W-:Y:S02]  /*c330*/  FMNMX.FTZ R17, R178, R17, !PT ;  /* 0x00000011b2117209 */ /* 0x000fe40007810000 */
[----:B------:R-:W-:Y:S02]  /*c340*/  ISETP.GE.OR P6, PT, R3, R239, !P6 ;  /* 0x000000ef0300720c */ /* 0x000fe400077c6670 */
[----:B------:R-:W-:Y:S02]  /*c350*/  ISETP.GE.OR P2, PT, R13, R234, !P2 ;  /* 0x000000ea0d00720c */ /* 0x000fe40005746670 */
[----:B------:R-:W-:Y:S02]  /*c360*/  FSEL R177, R30, -INF , !P1 ;  /* 0xff8000001eb17808 */ /* 0x000fe40004800000 */
[----:B------:R-:W-:Y:S02]  /*c370*/  ISETP.GE.AND P0, PT, R9, R238, PT ;  /* 0x000000ee0900720c */ /* 0x000fe40003f06270 */
[----:B------:R-:W-:Y:S02]  /*c380*/  FMNMX.FTZ R6, R195, R6, !PT ;  /* 0x00000006c3067209 */ /* 0x000fe40007810000 */
[----:B------:R-:W-:Y:S02]  /*c390*/  FSEL R174, R33, -INF , !P6 ;  /* 0xff80000021ae7808 */ /* 0x000fe40007000000 */
[----:B------:R-:W-:Y:S02]  /*c3a0*/  FMNMX.FTZ R17, R176, R17, !PT ;  /* 0x00000011b0117209 */ /* 0x000fe40007810000 */
[----:B------:R-:W-:Y:S02]  /*c3b0*/  FSEL R175, R31, -INF , !P2 ;  /* 0xff8000001faf7808 */ /* 0x000fe40005000000 */
[----:B------:R-:W-:Y:S01]  /*c3c0*/  FMNMX.FTZ R8, R177, R6, !PT ;  /* 0x00000006b1087209 */ /* 0x000fe20007810000 */
[----:B------:R-:W-:Y:S01]  /*c3d0*/  LDSM.16.MT88.4 R28, [R221+0x10000] ;  /* 0x01000000dd1c783b */ /* 0x000fe20000004200 */
[----:B------:R-:W-:Y:S02]  /*c3e0*/  ISETP.GE.OR P1, PT, R9, R234, !P0 ;  /* 0x000000ea0900720c */ /* 0x000fe40004726670 */
[----:B------:R-:W-:Y:S02]  /*c3f0*/  ISETP.GE.AND P0, PT, R3, R238, PT ;  /* 0x000000ee0300720c */ /* 0x000fe40003f06270 */
[----:B------:R-:W-:Y:S02]  /*c400*/  FMNMX.FTZ R4, R174, R17, !PT ;  /* 0x00000011ae047209 */ /* 0x000fe40007810000 */
[----:B------:R-:W-:Y:S02]  /*c410*/  FSEL R173, R34, -INF , !P1 ;  /* 0xff80000022ad7808 */ /* 0x000fe40004800000 */
[----:B------:R-:W-:Y:S01]  /*c420*/  FMNMX.FTZ R8, R175, R8, !PT ;  /* 0x00000008af087209 */ /* 0x000fe20007810000 */
[----:B------:R-:W1:Y:S01]  /*c430*/  SHFL.BFLY PT, R15, R4, 0x2, 0x1f ;  /* 0x0c401f00040f7f89 */ /* 0x000e6200000e0000 */
[----:B------:R-:W-:Y:S02]  /*c440*/  ISETP.GE.OR P0, PT, R3, R234, !P0 ;  /* 0x000000ea0300720c */ /* 0x000fe40004706670 */
[----:B------:R-:W-:Y:S02]  /*c450*/  FMNMX.FTZ R8, R173, R8, !PT ;  /* 0x00000008ad087209 */ /* 0x000fe40007810000 */
[----:B------:R-:W-:Y:S04]  /*c460*/  FSEL R165, R35, -INF , !P0 ;  /* 0xff80000023a57808 */ /* 0x000fe80004000000 */
        /* <DEDUP_REMOVED lines=9> */
[----:B------:R-:W-:Y:S05]  /*c500*/  FMUL.FTZ R179, R164, c[0x0][0x23c] ;  /* 0x00008f00a4b37a20 */ /* 0x000fea0000410000 */
[----:B------:R-:W-:Y:S02]  /*c510*/  FSEL R179, R179, RZ, P1 ;  /* 0x000000ffb3b37208 */ /* 0x000fe40000800000 */
[----:B--2---:R-:W-:Y:S03]  /*c520*/  FMNMX.FTZ R3, R4, R3, !PT ;  /* 0x0000000304037209 */ /* 0x004fe60007810000 */
[--C-:B------:R-:W-:Y:S02]  /*c530*/  FFMA.FTZ R167, R166, c[0x0][0x23c], -R179.reuse ;  /* 0x00008f00a6a77a23 */ /* 0x100fe400000108b3 */
[--C-:B------:R-:W-:Y:S01]  /*c540*/  FFMA.FTZ R166, R172, c[0x0][0x23c], -R179.reuse ;  /* 0x00008f00aca67a23 */ /* 0x100fe200000108b3 */
[C---:B------:R-:W-:Y:S01]  /*c550*/  FSETP.NEU.FTZ.AND P0, PT, R3.reuse, -INF , PT ;  /* 0xff8000000300780b */ /* 0x040fe20003f1d000 */
        /* <DEDUP_REMOVED lines=10> */
[----:B------:R-:W2:Y:S01]  /*c600*/  MUFU.EX2 R166, R166 ;  /* 0x000000a600a67308 */ /* 0x000ea20000000800 */
[----:B------:R-:W-:Y:S02]  /*c610*/  FFMA.FTZ R182, R7, c[0x0][0x23c], -R172 ;  /* 0x00008f0007b67a23 */ /* 0x000fe400000108ac */
[----:B------:R-:W-:Y:S01]  /*c620*/  FADD.FTZ R4, -R5, R2 ;  /* 0x0000000205047221 */ /* 0x000fe20000010100 */
[----:B------:R-:W-:Y:S01]  /*c630*/  FSEL R5, R3, RZ, P0 ;  /* 0x000000ff03057208 */ /* 0x000fe20000000000 */
[----:B------:R-:W-:Y:S01]  /*c640*/  FFMA.FTZ R180, R11, c[0x0][0x23c], -R172 ;  /* 0x00008f000bb47a23 */ /* 0x000fe200000108ac */
[----:B------:R-:W-:Y:S01]  /*c650*/  ISETP.GT.AND P0, PT, R242, UR7, PT ;  /* 0x00000007f2007c0c */ /* 0x000fe2000bf04270 */
        /* <DEDUP_REMOVED lines=24> */
[----:B---3--:R-:W-:Y:S01]  /*c7e0*/  F2FP.BF16.PACK_AB R170, R184, R185 ;  /* 0x000000b9b8aa723e */ /* 0x008fe200000010ff */
[--C-:B------:R-:W-:Y:S02]  /*c7f0*/  FFMA.FTZ R197, R197, c[0x0][0x23c], -R172.reuse ;  /* 0x00008f00c5c57a23 */ /* 0x100fe400000108ac */
[--C-:B------:R-:W-:Y:S02]  /*c800*/  FFMA.FTZ R200, R195, c[0x0][0x23c], -R172.reuse ;  /* 0x00008f00c3c87a23 */ /* 0x100fe400000108ac */
[--C-:B------:R-:W-:Y:S01]  /*c810*/  FFMA.FTZ R195, R178, c[0x0][0x23c], -R179.reuse ;  /* 0x00008f00b2c37a23 */ /* 0x100fe200000108b3 */
[----:B------:R-:W-:Y:S01]  /*c820*/  MUFU.EX2 R181, R181 ;  /* 0x000000b500b57308 */ /* 0x000fe20000000800 */
[----:B------:R-:W-:Y:S02]  /*c830*/  FFMA.FTZ R172, R165, c[0x0][0x23c], -R172 ;  /* 0x00008f00a5ac7a23 */ /* 0x000fe400000108ac */
[--C-:B------:R-:W-:Y:S02]  /*c840*/  FFMA.FTZ R186, R186, c[0x0][0x23c], -R179.reuse ;  /* 0x00008f00baba7a23 */ /* 0x100fe400000108b3 */
[----:B------:R-:W-:Y:S05]  /*c850*/  FFMA.FTZ R179, R174, c[0x0][0x23c], -R179 ;  /* 0x00008f00aeb37a23 */ /* 0x000fea00000108b3 */
[----:B------:R-:W3:Y:S01]  /*c860*/  MUFU.EX2 R180, R180 ;  /* 0x000000b400b47308 */ /* 0x000ee20000000800 */
[----:B--2---:R-:W-:Y:S09]  /*c870*/  F2FP.BF16.PACK_AB R169, R182, R183 ;  /* 0x000000b7b6a9723e */ /* 0x004ff200000010ff */
[----:B------:R-:W2:Y:S10]  /*c880*/  MUFU.EX2 R2, R2 ;  /* 0x0000000200027308 */ /* 0x000eb40000000800 */
[----:B------:R-:W4:Y:S01]  /*c890*/  MUFU.EX2 R0, R0 ;  /* 0x0000000000007308 */ /* 0x000f220000000800 */
[----:B---3--:R-:W-:Y:S09]  /*c8a0*/  F2FP.BF16.PACK_AB R171, R180, R181 ;  /* 0x000000b5b4ab723e */ /* 0x008ff200000010ff */
[----:B------:R3:W-:Y:S01]  /*c8b0*/  MUFU.EX2 R165, R172 ;  /* 0x000000ac00a57308 */ /* 0x0007e20000000800 */
[C---:B--2---:R-:W-:Y:S02]  /*c8c0*/  FMUL.FTZ R4, R2.reuse, R160 ;  /* 0x000000a002047220 */ /* 0x044fe40000410000 */
[C---:B------:R-:W-:Y:S02]  /*c8d0*/  FMUL.FTZ R5, R2.reuse, R161 ;  /* 0x000000a102057220 */ /* 0x040fe40000410000 */
[C---:B------:R-:W-:Y:S02]  /*c8e0*/  FMUL.FTZ R8, R2.reuse, R156 ;  /* 0x0000009c02087220 */ /* 0x040fe40000410000 */
[C---:B------:R-:W-:Y:S03]  /*c8f0*/  FMUL.FTZ R9, R2.reuse, R157 ;  /* 0x0000009d02097220 */ /* 0x040fe60000410000 */
[----:B------:R2:W-:Y:S01]  /*c900*/  MUFU.EX2 R248, R179 ;  /* 0x000000b300f87308 */ /* 0x0005e20000000800 */
[----:B------:R-:W-:Y:S02]  /*c910*/  FMUL.FTZ R16, R2, R148 ;  /* 0x0000009402107220 */ /* 0x000fe40000410000 */
[C---:B----4-:R-:W-:Y:S02]  /*c920*/  FMUL.FTZ R6, R0.reuse, R162 ;  /* 0x000000a200067220 */ /* 0x050fe40000410000 */
[C---:B------:R-:W-:Y:S02]  /*c930*/  FMUL.FTZ R7, R0.reuse, R163 ;  /* 0x000000a300077220 */ /* 0x040fe40000410000 */
[----:B------:R-:W-:Y:S01]  /*c940*/  LDSM.16.MT88.4 R160, [R221+0x12800] ;  /* 0x01280000dda0783b */ /* 0x000fe20000004200 */
[C---:B------:R-:W-:Y:S02]  /*c950*/  FMUL.FTZ R10, R0.reuse, R158 ;  /* 0x0000009e000a7220 */ /* 0x040fe40000410000 */
[----:B------:R-:W-:Y:S01]  /*c960*/  FMUL.FTZ R11, R0, R159 ;  /* 0x0000009f000b7220 */ /* 0x000fe20000410000 */
[----:B------:R-:W-:Y:S01]  /*c970*/  MUFU.EX2 R187, R187 ;  /* 0x000000bb00bb7308 */ /* 0x000fe20000000800 */
[C---:B-1----:R-:W-:Y:S03]  /*c980*/  HMMA.16816.F32.BF16 R4, R168.reuse, R12, R4 ;  /* 0x0000000ca804723c */ /* 0x042fe60000041804 */
[----:B------:R-:W-:Y:S02]  /*c990*/  LDSM.16.MT88.4 R156, [R222+0x12800] ;  /* 0x01280000de9c783b */ /* 0x000fe40000004200 */
[C---:B------:R-:W-:Y:S02]  /*c9a0*/  FMUL.FTZ R17, R2.reuse, R149 ;  /* 0x0000009502117220 */ /* 0x040fe40000410000 */
[C---:B------:R-:W-:Y:S01]  /*c9b0*/  FMUL.FTZ R12, R2.reuse, R152 ;  /* 0x00000098020c7220 */ /* 0x040fe20000410000 */
[C---:B------:R-:W-:Y:S01]  /*c9c0*/  HMMA.16816.F32.BF16 R8, R168.reuse, R14, R8 ;  /* 0x0000000ea808723c */ /* 0x040fe20000041808 */
[----:B------:R-:W1:Y:S02]  /*c9d0*/  MUFU.EX2 R188, R188 ;  /* 0x000000bc00bc7308 */ /* 0x000e640000000800 */
[----:B---3--:R-:W-:Y:S01]  /*c9e0*/  LDSM.16.MT88.4 R172, [R221+0x11800] ;  /* 0x01180000ddac783b */ /* 0x008fe20000004200 */
[----:B------:R-:W-:Y:S02]  /*c9f0*/  FMUL.FTZ R13, R2, R153 ;  /* 0x00000099020d7220 */ /* 0x000fe40000410000 */
[C---:B------:R-:W-:Y:S02]  /*ca00*/  FMUL.FTZ R18, R0.reuse, R150 ;  /* 0x0000009600127220 */ /* 0x040fe40000410000 */
[C---:B------:R-:W-:Y:S03]  /*ca10*/  FMUL.FTZ R14, R0.reuse, R154 ;  /* 0x0000009a000e7220 */ /* 0x040fe60000410000 */
[----:B--2---:R-:W-:Y:S01]  /*ca20*/  LDSM.16.MT88.4 R176, [R220+0x11800] ;  /* 0x01180000dcb0783b */ /* 0x004fe20000004200 */
[C---:B------:R-:W-:Y:S01]  /*ca30*/  FMUL.FTZ R15, R0.reuse, R155 ;  /* 0x0000009b000f7220 */ /* 0x040fe20000410000 */
[----:B------:R-:W-:Y:S01]  /*ca40*/  MUFU.EX2 R189, R189 ;  /* 0x000000bd00bd7308 */ /* 0x000fe20000000800 */
[----:B------:R-:W-:Y:S02]  /*ca50*/  FMUL.FTZ R19, R0, R151 ;  /* 0x0000009700137220 */ /* 0x000fe40000410000 */
[C---:B------:R-:W-:Y:S02]  /*ca60*/  FMUL.FTZ R24, R2.reuse, R140 ;  /* 0x0000008c02187220 */ /* 0x040fe40000410000 */
[----:B------:R-:W-:Y:S01]  /*ca70*/  FMUL.FTZ R25, R2, R141 ;  /* 0x0000008d02197220 */ /* 0x000fe20000410000 */
[C---:B------:R-:W-:Y:S01]  /*ca80*/  HMMA.16816.F32.BF16 R12, R168.reuse, R20, R12 ;  /* 0x00000014a80c723c */ /* 0x040fe2000004180c */
[----:B------:R-:W2:Y:S02]  /*ca90*/  LDSM.16.MT88.4 R152, [R220+0x10000] ;  /* 0x01000000dc98783b */ /* 0x000ea40000004200 */
[C---:B------:R-:W-:Y:S01]  /*caa0*/  FMUL.FTZ R26, R0.reuse, R142 ;  /* 0x0000008e001a7220 */ /* 0x040fe20000410000 */
[----:B------:R-:W-:Y:S01]  /*cab0*/  MUFU.EX2 R190, R190 ;  /* 0x000000be00be7308 */ /* 0x000fe20000000800 */
[----:B------:R-:W-:Y:S02]  /*cac0*/  FMUL.FTZ R27, R0, R143 ;  /* 0x0000008f001b7220 */ /* 0x000fe40000410000 */
[C---:B------:R-:W-:Y:S01]  /*cad0*/  FMUL.FTZ R20, R2.reuse, R144 ;  /* 0x0000009002147220 */ /* 0x040fe20000410000 */
[C---:B------:R-:W-:Y:S01]  /*cae0*/  HMMA.16816.F32.BF16 R16, R168.reuse, R22, R16 ;  /* 0x00000016a810723c */ /* 0x040fe20000041810 */
[----:B------:R-:W-:Y:S03]  /*caf0*/  LDSM.16.MT88.4 R140, [R220+0x12000] ;  /* 0x01200000dc8c783b */ /* 0x000fe60000004200 */
[C---:B------:R-:W-:Y:S02]  /*cb00*/  FMUL.FTZ R21, R2.reuse, R145 ;  /* 0x0000009102157220 */ /* 0x040fe40000410000 */
[----:B------:R-:W-:Y:S01]  /*cb10*/  FMUL.FTZ R32, R2, R132 ;  /* 0x0000008402207220 */ /* 0x000fe20000410000 */
[----:B------:R-:W-:Y:S01]  /*cb20*/  MUFU.EX2 R191, R191 ;  /* 0x000000bf00bf7308 */ /* 0x000fe20000000800 */
[C---:B------:R-:W-:Y:S01]  /*cb30*/  FMUL.FTZ R22, R0.reuse, R146 ;  /* 0x0000009200167220 */ /* 0x040fe20000410000 */
[----:B------:R-:W-:Y:S03]  /*cb40*/  LDSM.16.MT88.4 R148, [R220+0x10800] ;  /* 0x01080000dc94783b */ /* 0x000fe60000004200 */
[----:B------:R-:W-:Y:S02]  /*cb50*/  FMUL.FTZ R23, R0, R147 ;  /* 0x0000009300177220 */ /* 0x000fe40000410000 */
[----:B------:R-:W-:Y:S02]  /*cb60*/  FMUL.FTZ R33, R2, R133 ;  /* 0x0000008502217220 */ /* 0x000fe40000410000 */
[C---:B------:R-:W-:Y:S01]  /*cb70*/  FMUL.FTZ R34, R0.reuse, R134 ;  /* 0x0000008600227220 */ /* 0x040fe20000410000 */
[----:B------:R-:W3:Y:S01]  /*cb80*/  LDSM.16.MT88.4 R144, [R224+0x12000] ;  /* 0x01200000e090783b */ /* 0x000ee20000004200 */
[----:B------:R-:W-:Y:S01]  /*cb90*/  FMUL.FTZ R35, R0, R135 ;  /* 0x0000008700237220 */ /* 0x000fe20000410000 */
[C---:B------:R-:W-:Y:S01]  /*cba0*/  HMMA.16816.F32.BF16 R20, R168.reuse, R28, R20 ;  /* 0x0000001ca814723c */ /* 0x040fe20000041814 */
[----:B------:R-:W4:Y:S02]  /*cbb0*/  MUFU.EX2 R192, R192 ;  /* 0x000000c000c07308 */ /* 0x000f240000000800 */
[C---:B------:R-:W-:Y:S02]  /*cbc0*/  FMUL.FTZ R36, R2.reuse, R36 ;  /* 0x0000002402247220 */ /* 0x040fe40000410000 */
[C---:B------:R-:W-:Y:S01]  /*cbd0*/  FMUL.FTZ R37, R2.reuse, R37 ;  /* 0x0000002502257220 */ /* 0x040fe20000410000 */
[----:B------:R-:W-:Y:S01]  /*cbe0*/  LDSM.16.MT88.4 R132, [R221+0x12000] ;  /* 0x01200000dd84783b */ /* 0x000fe20000004200 */
[C---:B------:R-:W-:Y:S01]  /*cbf0*/  FMUL.FTZ R28, R2.reuse, R136 ;  /* 0x00000088021c7220 */ /* 0x040fe20000410000 */
[C---:B------:R-:W-:Y:S03]  /*cc00*/  HMMA.16816.F32.BF16 R24, R168.reuse, R30, R24 ;  /* 0x0000001ea818723c */ /* 0x040fe60000041818 */
[----:B------:R-:W-:Y:S01]  /*cc10*/  MUFU.EX2 R193, R193 ;  /* 0x000000c100c17308 */ /* 0x000fe20000000800 */
[----:B------:R-:W-:Y:S02]  /*cc20*/  FMUL.FTZ R29, R2, R137 ;  /* 0x00000089021d7220 */ /* 0x000fe40000410000 */
[C---:B------:R-:W-:Y:S02]  /*cc30*/  FMUL.FTZ R38, R0.reuse, R38 ;  /* 0x0000002600267220 */ /* 0x040fe40000410000 */
[C---:B------:R-:W-:Y:S04]  /*cc40*/  FMUL.FTZ R30, R0.reuse, R138 ;  /* 0x0000008a001e7220 */ /* 0x040fe80000410000 */
[C---:B------:R-:W-:Y:S01]  /*cc50*/  FMUL.FTZ R31, R0.reuse, R139 ;  /* 0x0000008b001f7220 */ /* 0x040fe20000410000 */
[----:B------:R-:W5:Y:S01]  /*cc60*/  MUFU.EX2 R194, R194 ;  /* 0x000000c200c27308 */ /* 0x000f620000000800 */
[----:B------:R-:W1:Y:S01]  /*cc70*/  LDSM.16.MT88.4 R136, [R222+0x12000] ;  /* 0x01200000de88783b */ /* 0x000e620000004200 */
[----:B------:R-:W-:Y:S02]  /*cc80*/  FMUL.FTZ R39, R0, R39 ;  /* 0x0000002700277220 */ /* 0x000fe40000410000 */
[C---:B------:R-:W-:Y:S02]  /*cc90*/  FMUL.FTZ R40, R2.reuse, R40 ;  /* 0x0000002802287220 */ /* 0x040fe40000410000 */
[C---:B--2---:R-:W-:Y:S03]  /*cca0*/  HMMA.16816.F32.BF16 R28, R168.reuse, R152, R28 ;  /* 0x00000098a81c723c */ /* 0x044fe6000004181c */
[----:B------:R-:W-:Y:S01]  /*ccb0*/  FMUL.FTZ R41, R2, R41 ;  /* 0x0000002902297220 */ /* 0x000fe20000410000 */
[----:B------:R-:W-:Y:S01]  /*ccc0*/  MUFU.EX2 R202, R202 ;  /* 0x000000ca00ca7308 */ /* 0x000fe20000000800 */
[C---:B------:R-:W-:Y:S02]  /*ccd0*/  FMUL.FTZ R42, R0.reuse, R42 ;  /* 0x0000002a002a7220 */ /* 0x040fe40000410000 */
[----:B------:R-:W-:Y:S01]  /*cce0*/  FMUL.FTZ R43, R0, R43 ;  /* 0x0000002b002b7220 */ /* 0x000fe20000410000 */
[C---:B------:R-:W-:Y:S01]  /*ccf0*/  HMMA.16816.F32.BF16 R32, R168.reuse, R154, R32 ;  /* 0x0000009aa820723c */ /* 0x040fe20000041820 */
[----:B------:R-:W-:Y:S03]  /*cd00*/  LDSM.16.MT88.4 R152, [R224+0x12800] ;  /* 0x01280000e098783b */ /* 0x000fe60000004200 */
[C---:B------:R-:W-:Y:S02]  /*cd10*/  FMUL.FTZ R44, R2.reuse, R44 ;  /* 0x0000002c022c7220 */ /* 0x040fe40000410000 */
[----:B------:R-:W-:Y:S01]  /*cd20*/  FMUL.FTZ R45, R2, R45 ;  /* 0x0000002d022d7220 */ /* 0x000fe20000410000 */
[----:B------:R-:W-:Y:S01]  /*cd30*/  MUFU.EX2 R203, R203 ;  /* 0x000000cb00cb7308 */ /* 0x000fe20000000800 */
[C---:B---3--:R-:W-:Y:S04]  /*cd40*/  HMMA.16816.F32.BF16 R36, R168.reuse, R144, R36 ;  /* 0x00000090a824723c */ /* 0x048fe80000041824 */
[C---:B------:R-:W-:Y:S02]  /*cd50*/  FMUL.FTZ R46, R0.reuse, R46 ;  /* 0x0000002e002e7220 */ /* 0x040fe40000410000 */
[----:B------:R-:W-:Y:S02]  /*cd60*/  FMUL.FTZ R47, R0, R47 ;  /* 0x0000002f002f7220 */ /* 0x000fe40000410000 */
[C---:B------:R-:W-:Y:S01]  /*cd70*/  HMMA.16816.F32.BF16 R40, R168.reuse, R146, R40 ;  /* 0x00000092a828723c */ /* 0x040fe20000041828 */
[----:B------:R-:W-:Y:S01]  /*cd80*/  LDSM.16.MT88.4 R144, [R221+0x10800] ;  /* 0x01080000dd90783b */ /* 0x000fe20000004200 */
[----:B------:R-:W-:Y:S02]  /*cd90*/  MUFU.EX2 R198, R198 ;  /* 0x000000c600c67308 */ /* 0x000fe40000000800 */
[C---:B------:R-:W-:Y:S02]  /*cda0*/  FMUL.FTZ R48, R2.reuse, R48 ;  /* 0x0000003002307220 */ /* 0x040fe40000410000 */
[----:B------:R-:W-:Y:S02]  /*cdb0*/  FMUL.FTZ R49, R2, R49 ;  /* 0x0000003102317220 */ /* 0x000fe40000410000 */
[C---:B------:R-:W-:Y:S01]  /*cdc0*/  FMUL.FTZ R50, R0.reuse, R50 ;  /* 0x0000003200327220 */ /* 0x040fe20000410000 */
[C---:B-1----:R-:W-:Y:S03]  /*cdd0*/  HMMA.16816.F32.BF16 R44, R168.reuse, R136, R44 ;  /* 0x00000088a82c723c */ /* 0x042fe6000004182c */
[----:B------:R-:W-:Y:S01]  /*cde0*/  MUFU.EX2 R233, R233 ;  /* 0x000000e900e97308 */ /* 0x000fe20000000800 */
[----:B------:R-:W-:Y:S02]  /*cdf0*/  FMUL.FTZ R51, R0, R51 ;  /* 0x0000003300337220 */ /* 0x000fe40000410000 */
[C---:B------:R-:W-:Y:S02]  /*ce00*/  FMUL.FTZ R52, R2.reuse, R52 ;  /* 0x0000003402347220 */ /* 0x040fe40000410000 */
[----:B------:R-:W-:Y:S04]  /*ce10*/  FMUL.FTZ R53, R2, R53 ;  /* 0x0000003502357220 */ /* 0x000fe80000410000 */
[C---:B------:R-:W-:Y:S01]  /*ce20*/  FMUL.FTZ R54, R0.reuse, R54 ;  /* 0x0000003600367220 */ /* 0x040fe20000410000 */
[C---:B------:R-:W-:Y:S01]  /*ce30*/  HMMA.16816.F32.BF16 R48, R168.reuse, R138, R48 ;  /* 0x0000008aa830723c */ /* 0x040fe20000041830 */
[----:B------:R-:W1:Y:S01]  /*ce40*/  LDSM.16.MT88.4 R136, [R224+0x14000] ;  /* 0x01400000e088783b */ /* 0x000e620000004200 */
[----:B------:R-:W-:Y:S01]  /*ce50*/  MUFU.EX2 R196, R196 ;  /* 0x000000c400c47308 */ /* 0x000fe20000000800 */
[----:B------:R-:W-:Y:S02]  /*ce60*/  FMUL.FTZ R55, R0, R55 ;  /* 0x0000003700377220 */ /* 0x000fe40000410000 */
[C---:B------:R-:W-:Y:S02]  /*ce70*/  FMUL.FTZ R56, R2.reuse, R56 ;  /* 0x0000003802387220 */ /* 0x040fe40000410000 */
[----:B------:R-:W-:Y:S02]  /*ce80*/  FMUL.FTZ R57, R2, R57 ;  /* 0x0000003902397220 */ /* 0x000fe40000410000 */
[C---:B------:R-:W-:Y:S01]  /*ce90*/  FMUL.FTZ R58, R0.reuse, R58 ;  /* 0x0000003a003a7220 */ /* 0x040fe20000410000 */
[C---:B------:R-:W-:Y:S02]  /*cea0*/  HMMA.16816.F32.BF16 R52, R168.reuse, R132, R52 ;  /* 0x00000084a834723c */ /* 0x040fe40000041834 */
[----:B------:R-:W-:Y:S01]  /*ceb0*/  MUFU.EX2 R199, R199 ;  /* 0x000000c700c77308 */ /* 0x000fe20000000800 */
[----:B------:R-:W-:Y:S02]  /*cec0*/  FMUL.FTZ R59, R0, R59 ;  /* 0x0000003b003b7220 */ /* 0x000fe40000410000 */
[C---:B------:R-:W-:Y:S02]  /*ced0*/  FMUL.FTZ R60, R2.reuse, R60 ;  /* 0x0000003c023c7220 */ /* 0x040fe40000410000 */
[----:B------:R-:W-:Y:S02]  /*cee0*/  FMUL.FTZ R61, R2, R61 ;  /* 0x0000003d023d7220 */ /* 0x000fe40000410000 */
[C---:B------:R-:W-:Y:S01]  /*cef0*/  FMUL.FTZ R62, R0.reuse, R62 ;  /* 0x0000003e003e7220 */ /* 0x040fe20000410000 */
[C---:B------:R-:W-:Y:S01]  /*cf00*/  HMMA.16816.F32.BF16 R56, R168.reuse, R134, R56 ;  /* 0x00000086a838723c */ /* 0x040fe20000041838 */
[----:B------:R-:W2:Y:S01]  /*cf10*/  LDSM.16.MT88.4 R132, [R222+0x14000] ;  /* 0x01400000de84783b */ /* 0x000ea20000004200 */
        /* <DEDUP_REMOVED lines=12> */
[----:B------:R-:W3:Y:S01]  /*cfe0*/  LDSM.16.MT88.4 R140, [R221+0x14000] ;  /* 0x01400000dd8c783b */ /* 0x000ee20000004200 */
[----:B------:R-:W-:Y:S01]  /*cff0*/  MUFU.EX2 R186, R186 ;  /* 0x000000ba00ba7308 */ /* 0x000fe20000000800 */
[----:B------:R-:W-:Y:S02]  /*d000*/  FMUL.FTZ R71, R0, R71 ;  /* 0x0000004700477220 */ /* 0x000fe40000410000 */
[C---:B------:R-:W-:Y:S02]  /*d010*/  FMUL.FTZ R72, R2.reuse, R72 ;  /* 0x0000004802487220 */ /* 0x040fe40000410000 */
[----:B------:R-:W-:Y:S02]  /*d020*/  FMUL.FTZ R73, R2, R73 ;  /* 0x0000004902497220 */ /* 0x000fe40000410000 */
[C---:B------:R-:W-:Y:S01]  /*d030*/  FMUL.FTZ R74, R0.reuse, R74 ;  /* 0x0000004a004a7220 */ /* 0x040fe20000410000 */
[C---:B-1----:R-:W-:Y:S02]  /*d040*/  HMMA.16816.F32.BF16 R68, R168.reuse, R136, R68 ;  /* 0x00000088a844723c */ /* 0x042fe40000041844 */
[----:B------:R-:W1:Y:S01]  /*d050*/  MUFU.EX2 R195, R195 ;  /* 0x000000c300c37308 */ /* 0x000e620000000800 */
[----:B------:R-:W-:Y:S02]  /*d060*/  FMUL.FTZ R75, R0, R75 ;  /* 0x0000004b004b7220 */ /* 0x000fe40000410000 */
[C---:B------:R-:W-:Y:S02]  /*d070*/  FMUL.FTZ R76, R2.reuse, R76 ;  /* 0x0000004c024c7220 */ /* 0x040fe40000410000 */
[----:B------:R-:W-:Y:S02]  /*d080*/  FMUL.FTZ R77, R2, R77 ;  /* 0x0000004d024d7220 */ /* 0x000fe40000410000 */
        /* <DEDUP_REMOVED lines=8> */
[C---:B--2---:R-:W-:Y:S02]  /*d110*/  HMMA.16816.F32.BF16 R76, R168.reuse, R132, R76 ;  /* 0x00000084a84c723c */ /* 0x044fe4000004184c */
[----:B------:R-:W-:Y:S01]  /*d120*/  MUFU.EX2 R250, R250 ;  /* 0x000000fa00fa7308 */ /* 0x000fe20000000800 */
[----:B------:R-:W-:Y:S02]  /*d130*/  FMUL.FTZ R83, R0, R83 ;  /* 0x0000005300537220 */ /* 0x000fe40000410000 */
[C---:B------:R-:W-:Y:S02]  /*d140*/  FMUL.FTZ R84, R2.reuse, R84 ;  /* 0x0000005402547220 */ /* 0x040fe40000410000 */
[----:B------:R-:W-:Y:S02]  /*d150*/  FMUL.FTZ R85, R2, R85 ;  /* 0x0000005502557220 */ /* 0x000fe40000410000 */
[C---:B------:R-:W-:Y:S01]  /*d160*/  FMUL.FTZ R86, R0.reuse, R86 ;  /* 0x0000005600567220 */ /* 0x040fe20000410000 */
[C---:B------:R-:W-:Y:S01]  /*d170*/  HMMA.16816.F32.BF16 R80, R168.reuse, R134, R80 ;  /* 0x00000086a850723c */ /* 0x040fe20000041850 */
[----:B------:R-:W2:Y:S01]  /*d180*/  LDSM.16.MT88.4 R132, [R224+0x16000] ;  /* 0x01600000e084783b */ /* 0x000ea20000004200 */
[----:B------:R-:W1:Y:S01]  /*d190*/  MUFU.EX2 R251, R251 ;  /* 0x000000fb00fb7308 */ /* 0x000e620000000800 */
[----:B------:R-:W-:Y:S02]  /*d1a0*/  FMUL.FTZ R87, R0, R87 ;  /* 0x0000005700577220 */ /* 0x000fe40000410000 */
[C---:B------:R-:W-:Y:S02]  /*d1b0*/  FMUL.FTZ R88, R2.reuse, R88 ;  /* 0x0000005802587220 */ /* 0x040fe40000410000 */
[----:B------:R-:W-:Y:S02]  /*d1c0*/  FMUL.FTZ R89, R2, R89 ;  /* 0x0000005902597220 */ /* 0x000fe40000410000 */
[C---:B------:R-:W-:Y:S01]  /*d1d0*/  FMUL.FTZ R90, R0.reuse, R90 ;  /* 0x0000005a005a7220 */ /* 0x040fe20000410000 */
[C---:B---3--:R-:W-:Y:S02]  /*d1e0*/  HMMA.16816.F32.BF16 R84, R168.reuse, R140, R84 ;  /* 0x0000008ca854723c */ /* 0x048fe40000041854 */
[----:B------:R-:W3:Y:S01]  /*d1f0*/  MUFU.EX2 R252, R252 ;  /* 0x000000fc00fc7308 */ /* 0x000ee20000000800 */
[----:B------:R-:W-:Y:S02]  /*d200*/  FMUL.FTZ R91, R0, R91 ;  /* 0x0000005b005b7220 */ /* 0x000fe40000410000 */
[C---:B------:R-:W-:Y:S02]  /*d210*/  FMUL.FTZ R92, R2.reuse, R92 ;  /* 0x0000005c025c7220 */ /* 0x040fe40000410000 */
[----:B------:R-:W-:Y:S02]  /*d220*/  FMUL.FTZ R93, R2, R93 ;  /* 0x0000005d025d7220 */ /* 0x000fe40000410000 */
[C---:B------:R-:W-:Y:S01]  /*d230*/  FMUL.FTZ R94, R0.reuse, R94 ;  /* 0x0000005e005e7220 */ /* 0x040fe20000410000 */
[C---:B------:R-:W-:Y:S01]  /*d240*/  HMMA.16816.F32.BF16 R88, R168.reuse, R142, R88 ;  /* 0x0000008ea858723c */ /* 0x040fe20000041858 */
[----:B------:R-:W3:Y:S02]  /*d250*/  LDSM.16.MT88.4 R140, [R222+0x16000] ;  /* 0x01600000de8c783b */ /* 0x000ee40000004200 */
[----:B------:R-:W-:Y:S02]  /*d260*/  FMUL.FTZ R95, R0, R95 ;  /* 0x0000005f005f7220 */ /* 0x000fe40000410000 */
        /* <DEDUP_REMOVED lines=16> */
[C---:B------:R-:W-:Y:S02]  /*d370*/  FMUL.FTZ R108, R2.reuse, R108 ;  /* 0x0000006c026c7220 */ /* 0x040fe40000410000 */
[----:B------:R-:W-:Y:S02]  /*d380*/  FMUL.FTZ R109, R2, R109 ;  /* 0x0000006d026d7220 */ /* 0x000fe40000410000 */
[C---:B------:R-:W-:Y:S01]  /*d390*/  FMUL.FTZ R110, R0.reuse, R110 ;  /* 0x0000006e006e7220 */ /* 0x040fe20000410000 */
[C---:B------:R-:W-:Y:S01]  /*d3a0*/  HMMA.16816.F32.BF16 R104, R168.reuse, R134, R104 ;  /* 0x00000086a868723c */ /* 0x040fe20000041868 */
[----:B------:R-:W2:Y:S02]  /*d3b0*/  LDSM.16.MT88.4 R132, [R220+0x16000] ;  /* 0x01600000dc84783b */ /* 0x000ea40000004200 */
[----:B------:R-:W-:Y:S02]  /*d3c0*/  FMUL.FTZ R111, R0, R111 ;  /* 0x0000006f006f7220 */ /* 0x000fe40000410000 */
[C---:B------:R-:W-:Y:S02]  /*d3d0*/  FMUL.FTZ R112, R2.reuse, R112 ;  /* 0x0000007002707220 */ /* 0x040fe40000410000 */
[----:B------:R-:W-:Y:S02]  /*d3e0*/  FMUL.FTZ R113, R2, R113 ;  /* 0x0000007102717220 */ /* 0x000fe40000410000 */
[C---:B------:R-:W-:Y:S01]  /*d3f0*/  FMUL.FTZ R114, R0.reuse, R114 ;  /* 0x0000007200727220 */ /* 0x040fe20000410000 */
[C---:B---3--:R-:W-:Y:S03]  /*d400*/  HMMA.16816.F32.BF16 R108, R168.reuse, R140, R108 ;  /* 0x0000008ca86c723c */ /* 0x048fe6000004186c */
        /* <DEDUP_REMOVED lines=23> */
[----:B------:R-:W-:Y:S01]  /*d580*/  FFMA.FTZ R167, R2, R249, R167 ;  /* 0x000000f902a77223 */ /* 0x000fe200000100a7 */
[----:B------:R-:W-:Y:S01]  /*d590*/  MOV R2, R164 ;  /* 0x000000a400027202 */ /* 0x000fe20000000f00 */
[----:B------:R-:W-:Y:S01]  /*d5a0*/  FFMA.FTZ R183, R0, R247, R183 ;  /* 0x000000f700b77223 */ /* 0x000fe200000100b7 */
[----:B------:R-:W-:Y:S01]  /*d5b0*/  F2FP.BF16.PACK_AB R132, R188, R187 ;  /* 0x000000bbbc84723e */ /* 0x000fe200000010ff */
[----:B------:R-:W-:Y:S01]  /*d5c0*/  FADD.FTZ R166, R166, R167 ;  /* 0x000000a7a6a67221 */ /* 0x000fe20000010000 */
[----:B------:R-:W-:Y:S01]  /*d5d0*/  HMMA.16816.F32.BF16 R128, R168, R134, R128 ;  /* 0x00000086a880723c */ /* 0x000fe20000041880 */
[----:B------:R-:W-:Y:S02]  /*d5e0*/  LDSM.16.MT88.4 R168, [R222+0x14800] ;  /* 0x01480000dea8783b */ /* 0x000fe40000004200 */
[----:B----4-:R-:W-:Y:S01]  /*d5f0*/  F2FP.BF16.PACK_AB R133, R192, R191 ;  /* 0x000000bfc085723e */ /* 0x010fe200000010ff */
[----:B------:R-:W-:Y:S02]  /*d600*/  FADD.FTZ R182, R182, R183 ;  /* 0x000000b7b6b67221 */ /* 0x000fe40000010000 */
        /* <DEDUP_REMOVED lines=10> */
[----:B------:R-:W2:Y:S03]  /*d6b0*/  LDSM.16.MT88.4 R140, [R220+0x12800] ;  /* 0x01280000dc8c783b */ /* 0x000ea60000004200 */
[----:B------:R-:W-:Y:S02]  /*d6c0*/  FADD.FTZ R188, R188, R187 ;  /* 0x000000bbbcbc7221 */ /* 0x000fe40000010000 */
[----:B------:R-:W-:Y:S02]  /*d6d0*/  FADD.FTZ R192, R192, R191 ;  /* 0x000000bfc0c07221 */ /* 0x000fe40000010000 */
        /* <DEDUP_REMOVED lines=23> */
[C---:B------:R-:W-:Y:S07]  /*d850*/  HMMA.16816.F32.BF16 R76, R132.reuse, R168, R76 ;  /* 0x000000a8844c723c */ /* 0x040fee000004184c */
[----:B------:R-:W-:Y:S01]  /*d860*/  F2FP.BF16.PACK_AB R168, R195, R186 ;  /* 0x000000bac3a8723e */ /* 0x000fe200000010ff */
[C---:B------:R-:W-:Y:S04]  /*d870*/  HMMA.16816.F32.BF16 R80, R132.reuse, R170, R80 ;  /* 0x000000aa8450723c */ /* 0x040fe80000041850 */
[----:B------:R-:W-:Y:S03]  /*d880*/  F2FP.BF16.PACK_AB R169, R251, R250 ;  /* 0x000000fafba9723e */ /* 0x000fe600000010ff */
[----:B------:R-:W-:Y:S01]  /*d890*/  F2FP.BF16.PACK_AB R170, R248, R201 ;  /* 0x000000c9f8aa723e */ /* 0x000fe200000010ff */
[C---:B---3--:R-:W-:Y:S04]  /*d8a0*/  HMMA.16816.F32.BF16 R84, R132.reuse, R144, R84 ;  /* 0x000000908454723c */ /* 0x048fe80000041854 */
[----:B------:R-:W-:Y:S04]  /*d8b0*/  F2FP.BF16.PACK_AB R171, R165, R252 ;  /* 0x000000fca5ab723e */ /* 0x000fe800000010ff */
        /* <DEDUP_REMOVED lines=16> */
[----:B------:R-:W-:Y:S06]  /*d9c0*/  LDSM.16.MT88.4 R148, [R222+0x13000] ;  /* 0x01300000de94783b */ /* 0x000fec0000004200 */
[----:B------:R-:W-:Y:S02]  /*d9d0*/  F2FP.BF16.PACK_AB R132, R203, R202 ;  /* 0x000000cacb84723e */ /* 0x000fe400000010ff */
[----:B------:R-:W-:Y:S03]  /*d9e0*/  F2FP.BF16.PACK_AB R134, R233, R198 ;  /* 0x000000c6e986723e */ /* 0x000fe600000010ff */
[----:B------:R-:W-:Y:S02]  /*d9f0*/  F2FP.BF16.PACK_AB R133, R199, R196 ;  /* 0x000000c4c785723e */ /* 0x000fe400000010ff */
[----:B------:R-:W-:Y:S07]  /*da00*/  F2FP.BF16.PACK_AB R135, R200, R197 ;  /* 0x000000c5c887723e */ /* 0x000fee00000010ff */
[C---:B-1----:R-:W-:Y:S08]  /*da10*/  HMMA.16816.F32.BF16 R4, R132.reuse, R136, R4 ;  /* 0x000000888404723c */ /* 0x042ff00000041804 */
        /* <DEDUP_REMOVED lines=20> */
[C---:B---3--:R-:W-:Y:S08]  /*db60*/  HMMA.16816.F32.BF16 R60, R132.reuse, R152, R60 ;  /* 0x00000098843c723c */ /* 0x048ff0000004183c */
[C---:B------:R-:W-:Y:S08]  /*db70*/  HMMA.16816.F32.BF16 R64, R132.reuse, R154, R64 ;  /* 0x0000009a8440723c */ /* 0x040ff00000041840 */
[C---:B----4-:R-:W-:Y:S08]  /*db80*/  HMMA.16816.F32.BF16 R68, R132.reuse, R140, R68 ;  /* 0x0000008c8444723c */ /* 0x050ff00000041844 */
        /* <DEDUP_REMOVED lines=12> */
[C---:B------:R-:W-:Y:S01]  /*dc50*/  HMMA.16816.F32.BF16 R104, R132.reuse, R142, R104 ;  /* 0x0000008e8468723c */ /* 0x040fe20000041868 */
[----:B------:R-:W3:Y:S07]  /*dc60*/  LDSM.16.MT88.4 R140, [R222+0x11800] ;  /* 0x01180000de8c783b */ /* 0x000eee0000004200 */
[C---:B--2---:R-:W-:Y:S08]  /*dc70*/  HMMA.16816.F32.BF16 R108, R132.reuse, R144, R108 ;  /* 0x00000090846c723c */ /* 0x044ff0000004186c */
[C---:B------:R-:W-:Y:S08]  /*dc80*/  HMMA.16816.F32.BF16 R112, R132.reuse, R146, R112 ;  /* 0x000000928470723c */ /* 0x040ff00000041870 */
[C---:B-1----:R-:W-:Y:S08]  /*dc90*/  HMMA.16816.F32.BF16 R116, R132.reuse, R136, R116 ;  /* 0x000000888474723c */ /* 0x042ff00000041874 */
[C---:B------:R-:W-:Y:S08]  /*dca0*/  HMMA.16816.F32.BF16 R120, R132.reuse, R138, R120 ;  /* 0x0000008a8478723c */ /* 0x040ff00000041878 */
[C---:B----4-:R-:W-:Y:S08]  /*dcb0*/  HMMA.16816.F32.BF16 R124, R132.reuse, R148, R124 ;  /* 0x00000094847c723c */ /* 0x050ff0000004187c */
[----:B------:R-:W-:Y:S08]  /*dcc0*/  HMMA.16816.F32.BF16 R128, R132, R150, R128 ;  /* 0x000000968480723c */ /* 0x000ff00000041880 */
[C---:B------:R-:W-:Y:S01]  /*dcd0*/  HMMA.16816.F32.BF16 R160, R168.reuse, R156, R4 ;  /* 0x0000009ca8a0723c */ /* 0x040fe20000041804 */
[----:B------:R-:W1:Y:S07]  /*dce0*/  LDSM.16.MT88.4 R4, [R224+0x13800] ;  /* 0x01380000e004783b */ /* 0x000e6e0000004200 */
[C---:B------:R-:W-:Y:S01]  /*dcf0*/  HMMA.16816.F32.BF16 R156, R168.reuse, R158, R8 ;  /* 0x0000009ea89c723c */ /* 0x040fe20000041808 */
[----:B------:R-:W2:Y:S07]  /*dd00*/  LDSM.16.MT88.4 R8, [R222+0x13800] ;  /* 0x01380000de08783b */ /* 0x000eae0000004200 */
[C---:B---3--:R-:W-:Y:S01]  /*dd10*/  HMMA.16816.F32.BF16 R152, R168.reuse, R140, R12 ;  /* 0x0000008ca898723c */ /* 0x048fe2000004180c */
[----:B------:R-:W3:Y:S07]  /*dd20*/  LDSM.16.MT88.4 R12, [R221+0x13800] ;  /* 0x01380000dd0c783b */ /* 0x000eee0000004200 */
[C---:B------:R-:W-:Y:S01]  /*dd30*/  HMMA.16816.F32.BF16 R148, R168.reuse, R142, R16 ;  /* 0x0000008ea894723c */ /* 0x040fe20000041810 */
[----:B------:R-:W4:Y:S07]  /*dd40*/  LDSM.16.MT88.4 R16, [R220+0x13800] ;  /* 0x01380000dc10783b */ /* 0x000f2e0000004200 */
[C---:B------:R-:W-:Y:S01]  /*dd50*/  HMMA.16816.F32.BF16 R144, R168.reuse, R172, R20 ;  /* 0x000000aca890723c */ /* 0x040fe20000041814 */
[----:B------:R-:W5:Y:S07]  /*dd60*/  LDSM.16.MT88.4 R20, [R224+0x15800] ;  /* 0x01580000e014783b */ /* 0x000f6e0000004200 */
[C---:B------:R-:W-:Y:S01]  /*dd70*/  HMMA.16816.F32.BF16 R140, R168.reuse, R174, R24 ;  /* 0x000000aea88c723c */ /* 0x040fe20000041818 */
[----:B------:R-:W3:Y:S07]  /*dd80*/  LDSM.16.MT88.4 R24, [R222+0x15800] ;  /* 0x01580000de18783b */ /* 0x000eee0000004200 */
[C---:B------:R-:W-:Y:S01]  /*dd90*/  HMMA.16816.F32.BF16 R136, R168.reuse, R176, R28 ;  /* 0x000000b0a888723c */ /* 0x040fe2000004181c */
[----:B------:R-:W3:Y:S07]  /*dda0*/  LDSM.16.MT88.4 R28, [R221+0x15800] ;  /* 0x01580000dd1c783b */ /* 0x000eee0000004200 */
[C---:B------:R-:W-:Y:S01]  /*ddb0*/  HMMA.16816.F32.BF16 R132, R168.reuse, R178, R32 ;  /* 0x000000b2a884723c */ /* 0x040fe20000041820 */
[----:B------:R-:W4:Y:S07]  /*ddc0*/  LDSM.16.MT88.4 R172, [R220+0x15800] ;  /* 0x01580000dcac783b */ /* 0x000f2e0000004200 */
[C---:B-1----:R-:W-:Y:S01]  /*ddd0*/  HMMA.16816.F32.BF16 R36, R168.reuse, R4, R36 ;  /* 0x00000004a824723c */ /* 0x042fe20000041824 */
[----:B------:R-:W1:Y:S07]  /*dde0*/  LDSM.16.MT88.4 R32, [R224+0x17800] ;  /* 0x01780000e020783b */ /* 0x000e6e0000004200 */
        /* <DEDUP_REMOVED lines=20> */
[C---:B------:R-:W-:Y:S07]  /*df30*/  HMMA.16816.F32.BF16 R108, R168.reuse, R4, R108 ;  /* 0x00000004a86c723c */ /* 0x040fee000004186c */
[----:B------:R-:W-:Y:S01]  /*df40*/  FADD.FTZ R5, R189, R188 ;  /* 0x000000bcbd057221 */ /* 0x000fe20000010000 */
[C---:B------:R-:W-:Y:S04]  /*df50*/  HMMA.16816.F32.BF16 R112, R168.reuse, R6, R112 ;  /* 0x00000006a870723c */ /* 0x040fe80000041870 */
[----:B------:R-:W-:Y:S03]  /*df60*/  FADD.FTZ R5, R190, R5 ;  /* 0x00000005be057221 */ /* 0x000fe60000010000 */
[----:B------:R-:W-:Y:S01]  /*df70*/  FADD.FTZ R7, R193, R192 ;  /* 0x000000c0c1077221 */ /* 0x000fe20000010000 */
[C---:B--2---:R-:W-:Y:S04]  /*df80*/  HMMA.16816.F32.BF16 R116, R168.reuse, R8, R116 ;  /* 0x00000008a874723c */ /* 0x044fe80000041874 */
[----:B------:R-:W-:Y:S02]  /*df90*/  FADD.FTZ R7, R194, R7 ;  /* 0x00000007c2077221 */ /* 0x000fe40000010000 */
[----:B------:R-:W-:Y:S02]  /*dfa0*/  FADD.FTZ R202, R202, R5 ;  /* 0x00000005caca7221 */ /* 0x000fe40000010000 */
[----:B------:R-:W-:Y:S01]  /*dfb0*/  FADD.FTZ R0, R196, R7 ;  /* 0x00000007c4007221 */ /* 0x000fe20000010000 */
[C---:B------:R-:W-:Y:S03]  /*dfc0*/  HMMA.16816.F32.BF16 R120, R168.reuse, R10, R120 ;  /* 0x0000000aa878723c */ /* 0x040fe60000041878 */
[----:B------:R-:W-:Y:S02]  /*dfd0*/  FADD.FTZ R203, R203, R202 ;  /* 0x000000cacbcb7221 */ /* 0x000fe40000010000 */
[----:B------:R-:W-:Y:S02]  /*dfe0*/  FADD.FTZ R0, R199, R0 ;  /* 0x00000000c7007221 */ /* 0x000fe40000010000 */
[----:B------:R-:W-:Y:S01]  /*dff0*/  FADD.FTZ R198, R198, R203 ;  /* 0x000000cbc6c67221 */ /* 0x000fe20000010000 */
[C---:B---3--:R-:W-:Y:S04]  /*e000*/  HMMA.16816.F32.BF16 R124, R168.reuse, R12, R124 ;  /* 0x0000000ca87c723c */ /* 0x048fe8000004187c */
[----:B------:R-:W-:Y:S01]  /*e010*/  FADD.FTZ R5, R197, R0 ;  /* 0x00000000c5057221 */ /* 0x000fe20000010000 */
[----:B------:R-:W-:Y:S01]  /*e020*/  MOV R0, R3 ;  /* 0x0000000300007202 */ /* 0x000fe20000000f00 */
[----:B------:R-:W-:Y:S02]  /*e030*/  FADD.FTZ R233, R233, R198 ;  /* 0x000000c6e9e97221 */ /* 0x000fe40000010000 */
[----:B------:R-:W-:Y:S01]  /*e040*/  FADD.FTZ R5, R200, R5 ;  /* 0x00000005c8057221 */ /* 0x000fe20000010000 */
[----:B------:R-:W-:Y:S03]  /*e050*/  HMMA.16816.F32.BF16 R128, R168, R14, R128 ;  /* 0x0000000ea880723c */ /* 0x000fe60000041880 */
[----:B------:R-:W-:Y:S02]  /*e060*/  FADD.FTZ R186, R186, R233 ;  /* 0x000000e9baba7221 */ /* 0x000fe40000010000 */
[----:B------:R-:W-:Y:S02]  /*e070*/  FADD.FTZ R250, R250, R5 ;  /* 0x00000005fafa7221 */ /* 0x000fe40000010000 */
[----:B------:R-:W-:Y:S02]  /*e080*/  FADD.FTZ R186, R195, R186 ;  /* 0x000000bac3ba7221 */ /* 0x000fe40000010000 */
[----:B------:R-:W-:Y:S03]  /*e090*/  FADD.FTZ R251, R251, R250 ;  /* 0x000000fafbfb7221 */ /* 0x000fe60000010000 */
[----:B------:R-:W-:Y:S02]  /*e0a0*/  FADD.FTZ R201, R201, R186 ;  /* 0x000000bac9c97221 */ /* 0x000fe40000010000 */
[----:B------:R-:W-:Y:S02]  /*e0b0*/  FADD.FTZ R252, R252, R251 ;  /* 0x000000fbfcfc7221 */ /* 0x000fe40000010000 */
[----:B------:R-:W-:Y:S02]  /*e0c0*/  FADD.FTZ R249, R248, R201 ;  /* 0x000000c9f8f97221 */ /* 0x000fe40000010000 */
[----:B------:R-:W-:Y:S01]  /*e0d0*/  FADD.FTZ R247, R165, R252 ;  /* 0x000000fca5f77221 */ /* 0x000fe20000010000 */
[----:B------:R-:W-:-:S05]  /*e0e0*/  @P0 BRA `(.L_x_6349) ;  /* 0xffffc18000000947 */ /* 0x000fca000383ffff */
.L_x_6345:
[----:B------:R-:W1:Y:S01]  /*e0f0*/  SHFL.BFLY PT, R0, R247, 0x2, 0x1f ;  /* 0x0c401f00f7007f89 */ /* 0x000e6200000e0000 */
[----:B------:R-:W-:Y:S01]  /*e100*/  MOV R9, 0x3f800000 ;  /* 0x3f80000000097802 */ /* 0x000fe20000000f00 */
[----:B------:R-:W2:Y:S01]  /*e110*/  S2UR UR6, SR_CTAID.Y ;  /* 0x00000000000679c3 */ /* 0x000ea20000002600 */
[----:B------:R-:W-:Y:S01]  /*e120*/  MOV R10, 0x3f800000 ;  /* 0x3f800000000a7802 */ /* 0x000fe20000000f00 */
[----:B------:R-:W3:Y:S01]  /*e130*/  SHFL.BFLY PT, R2, R249, 0x2, 0x1f ;  /* 0x0c401f00f9027f89 */ /* 0x000ee200000e0000 */
[----:B------:R-:W-:Y:S01]  /*e140*/  UISETP.NE.AND UP1, UPT, UR11, -0x1, UPT ;  /* 0xffffffff0b00788c */ /* 0x000fe2000bf25270 */
[----:B------:R-:W-:Y:S01]  /*e150*/  BSSY B0, `(.L_x_6350) ;  /* 0x0000179000007945 */ /* 0x000fe20003800000 */
[----:B------:R-:W-:Y:S01]  /*e160*/  ULDC.U8 UR7, c[0x0][0x328] ;  /* 0x0000ca0000077ab9 */ /* 0x000fe20000000000 */
[----:B------:R-:W4:Y:S01]  /*e170*/  S2R R5, SR_TID.X ;  /* 0x0000000000057919 */ /* 0x000f220000002100 */
[----:B------:R-:W-:-:S02]  /*e180*/  UISETP.NE.AND UP2, UPT, UR7, URZ, UPT ;  /* 0x0000003f0700728c */ /* 0x000fc4000bf45270 */
[----:B------:R-:W5:Y:S01]  /*e190*/  S2UR UR7, SR_CTAID.Z ;  /* 0x00000000000779c3 */ /* 0x000f620000002700 */
[----:B------:R-:W-:Y:S02]  /*e1a0*/  ULDC.64 UR4, c[0x0][0x1e8] ;  /* 0x00007a0000047ab9 */ /* 0x000fe40000000a00 */
[----:B------:R-:W-:Y:S02]  /*e1b0*/  UISETP.NE.OR UP0, UPT, UR11, -0x1, !UP2 ;  /* 0xffffffff0b00788c */ /* 0x000fe4000d705670 */
[----:B------:R-:W-:-:S04]  /*e1c0*/  @UP1 UIMAD.WIDE.U32 UR12, UR11, UR4, URZ ;  /* 0x000000040b0c12a5 */ /* 0x000fc8000f8e003f */
[----:B------:R-:W-:-:S03]  /*e1d0*/  @UP1 UIMAD UR8, UR11, UR5, UR13 ;  /* 0x000000050b0812a4 */ /* 0x000fc6000f8e020d */
[----:B------:R-:W-:Y:S01]  /*e1e0*/  ULDC.64 UR4, c[0x0][0x1e0] ;  /* 0x0000780000047ab9 */ /* 0x000fe20000000a00 */
[----:B-1----:R-:W-:Y:S01]  /*e1f0*/  FADD.FTZ R7, R0, R247 ;  /* 0x000000f700077221 */ /* 0x002fe20000010000 */
[----:B--2---:R-:W-:Y:S01]  /*e200*/  @!UP1 USHF.R.S32.HI UR9, URZ, 0x1f, UR6 ;  /* 0x0000001f3f099899 */ /* 0x004fe20008011406 */
[----:B---3--:R-:W-:-:S03]  /*e210*/  FADD.FTZ R11, R2, R249 ;  /* 0x000000f9020b7221 */ /* 0x008fc60000010000 */
[----:B------:R-:W1:Y:S01]  /*e220*/  SHFL.BFLY PT, R4, R7, 0x1, 0x1f ;  /* 0x0c201f0007047f89 */ /* 0x000e6200000e0000 */
[----:B------:R-:W-:Y:S01]  /*e230*/  @!UP1 UIMAD UR9, UR9, UR4, URZ ;  /* 0x00000004090992a4 */ /* 0x000fe2000f8e023f */
[----:B----4-:R-:W-:Y:S02]  /*e240*/  SHF.R.S32.HI R2, RZ, 0x1f, R5 ;  /* 0x0000001fff027819 */ /* 0x010fe40000011405 */
[----:B------:R-:W2:Y:S01]  /*e250*/  SHFL.BFLY PT, R6, R11, 0x1, 0x1f ;  /* 0x0c201f000b067f89 */ /* 0x000ea200000e0000 */
[----:B------:R-:W-:Y:S01]  /*e260*/  @!UP1 UIMAD UR13, UR6, UR5, UR9 ;  /* 0x00000005060d92a4 */ /* 0x000fe2000f8e0209 */
[CC--:B------:R-:W-:Y:S02]  /*e270*/  LEA.HI R8, R2.reuse, R5.reuse, RZ, 0x2 ;  /* 0x0000000502087211 */ /* 0x0c0fe400078f10ff */
[----:B------:R-:W-:Y:S01]  /*e280*/  ULDC UR9, c[0x0][0x214] ;  /* 0x0000850000097ab9 */ /* 0x000fe20000000800 */
[----:B------:R-:W-:Y:S01]  /*e290*/  LEA.HI R2, R2, R5, RZ, 0x5 ;  /* 0x0000000502027211 */ /* 0x000fe200078f28ff */
[----:B------:R-:W-:Y:S01]  /*e2a0*/  @!UP0 UIMAD UR11, UR6, UR9, URZ ;  /* 0x00000009060b82a4 */ /* 0x000fe2000f8e023f */
[----:B------:R-:W-:Y:S01]  /*e2b0*/  LOP3.LUT R12, R8, 0x3ffffffc, RZ, 0xc0, !PT ;  /* 0x3ffffffc080c7812 */ /* 0x000fe200078ec0ff */
[----:B------:R-:W-:Y:S01]  /*e2c0*/  ULDC UR5, c[0x0][0x234] ;  /* 0x00008d0000057ab9 */ /* 0x000fe20000000800 */
[----:B------:R-:W-:Y:S01]  /*e2d0*/  LOP3.LUT R0, R2, 0xffffffe0, RZ, 0xc0, !PT ;  /* 0xffffffe002007812 */ /* 0x000fe200078ec0ff */
[----:B-----5:R-:W-:Y:S01]  /*e2e0*/  @UP2 UMOV UR10, UR7 ;  /* 0x00000007000a2c82 */ /* 0x020fe20008000000 */
[----:B------:R-:W-:Y:S01]  /*e2f0*/  SHF.R.S32.HI R2, RZ, 0x5, R2 ;  /* 0x00000005ff027819 */ /* 0x000fe20000011402 */
[----:B------:R-:W-:Y:S01]  /*e300*/  @!UP1 UIMAD.WIDE.U32 UR14, UR6, UR4, URZ ;  /* 0x00000004060e92a5 */ /* 0x000fe2000f8e003f */
[----:B------:R-:W-:Y:S01]  /*e310*/  IADD3 R0, R5, -R0, RZ ;  /* 0x8000000005007210 */ /* 0x000fe20007ffe0ff */
[----:B------:R-:W-:-:S02]  /*e320*/  @UP2 UIMAD UR5, UR10, UR5, UR11 ;  /* 0x000000050a0522a4 */ /* 0x000fc4000f8e020b */
[----:B------:R-:W-:Y:S02]  /*e330*/  ULDC UR4, c[0x0][0x1c0] ;  /* 0x0000700000047ab9 */ /* 0x000fe40000000800 */
[----:B------:R-:W-:Y:S01]  /*e340*/  @!UP2 UMOV UR10, UR7 ;  /* 0x00000007000aac82 */ /* 0x000fe20008000000 */
[----:B-1----:R-:W-:Y:S01]  /*e350*/  FADD.FTZ R4, R7, R4 ;  /* 0x0000000407047221 */ /* 0x002fe20000010000 */
[----:B------:R-:W-:Y:S01]  /*e360*/  IADD3 R7, -R12, R5, RZ ;  /* 0x000000050c077210 */ /* 0x000fe20007ffe1ff */
[----:B------:R-:W-:Y:S01]  /*e370*/  @!UP2 UIMAD UR4, UR6, UR4, UR10 ;  /* 0x000000040604a2a4 */ /* 0x000fe2000f8e020a */
[----:B------:R-:W-:Y:S01]  /*e380*/  SHF.R.S32.HI R5, RZ, 0x2, R8 ;  /* 0x00000002ff057819 */ /* 0x000fe20000011408 */
[----:B--2---:R-:W-:Y:S01]  /*e390*/  FADD.FTZ R6, R11, R6 ;  /* 0x000000060b067221 */ /* 0x004fe20000010000 */
[----:B------:R-:W-:Y:S01]  /*e3a0*/  SHF.R.S32.HI R8, RZ, 0x1f, R8 ;  /* 0x0000001fff087819 */ /* 0x000fe20000011408 */
[----:B------:R-:W-:Y:S01]  /*e3b0*/  @!UP1 UIADD3 UR8, UR15, UR13, URZ ;  /* 0x0000000d0f089290 */ /* 0x000fe2000fffe03f */
[----:B------:R-:W-:Y:S01]  /*e3c0*/  FSETP.NE.FTZ.AND P3, PT, R4, RZ, PT ;  /* 0x000000ff0400720b */ /* 0x000fe20003f75000 */
[----:B------:R-:W-:Y:S01]  /*e3d0*/  @!UP2 UIMAD UR5, UR4, UR9, URZ ;  /* 0x000000090405a2a4 */ /* 0x000fe2000f8e023f */
[----:B------:R-:W-:Y:S01]  /*e3e0*/  FSETP.NE.FTZ.AND P4, PT, R6, RZ, PT ;  /* 0x000000ff0600720b */ /* 0x000fe20003f95000 */
[----:B------:R-:W-:Y:S01]  /*e3f0*/  @!UP1 UMOV UR12, UR14 ;  /* 0x0000000e000c9c82 */ /* 0x000fe20008000000 */
[----:B------:R-:W-:-:S02]  /*e400*/  LEA.HI R8, R8, R5, RZ, 0x3 ;  /* 0x0000000508087211 */ /* 0x000fc400078f18ff */
[----:B------:R-:W-:Y:S02]  /*e410*/  LEA R7, R2, R7, 0x9 ;  /* 0x0000000702077211 */ /* 0x000fe400078e48ff */
[----:B------:R-:W-:-:S04]  /*e420*/  LOP3.LUT R8, R8, 0xfffffff8, RZ, 0xc0, !PT ;  /* 0xfffffff808087812 */ /* 0x000fc800078ec0ff */
[----:B------:R-:W-:Y:S01]  /*e430*/  IADD3 R8, R5, -R8, RZ ;  /* 0x8000000805087210 */ /* 0x000fe20007ffe0ff */
[----:B------:R-:W1:Y:S03]  /*e440*/  @P3 MUFU.RCP R10, R4 ;  /* 0x00000004000a3308 */ /* 0x000e660000001000 */
[C---:B------:R-:W-:Y:S02]  /*e450*/  SHF.L.U32 R5, R8.reuse, 0x6, RZ ;  /* 0x0000000608057819 */ /* 0x040fe400000006ff */
[----:B------:R-:W-:Y:S02]  /*e460*/  LOP3.LUT R11, R8, 0x1, RZ, 0xc0, !PT ;  /* 0x00000001080b7812 */ /* 0x000fe400078ec0ff */
[----:B------:R-:W-:Y:S01]  /*e470*/  LOP3.LUT R5, R5, 0x1c0, RZ, 0xc0, !PT ;  /* 0x000001c005057812 */ /* 0x000fe200078ec0ff */
[----:B------:R-:W2:Y:S01]  /*e480*/  @P4 MUFU.RCP R9, R6 ;  /* 0x0000000600094308 */ /* 0x000ea20000001000 */
[----:B------:R-:W-:-:S02]  /*e490*/  ISETP.NE.U32.AND P0, PT, R11, 0x1, PT ;  /* 0x000000010b00780c */ /* 0x000fc40003f05070 */
[----:B------:R-:W-:Y:S02]  /*e4a0*/  LEA.HI R12, R5, R5, RZ, 0x1d ;  /* 0x00000005050c7211 */ /* 0x000fe400078fe8ff */
[----:B------:R-:W-:Y:S02]  /*e4b0*/  R2P PR, R8, 0x6 ;  /* 0x0000000608007804 */ /* 0x000fe40000000000 */
[----:B------:R-:W-:Y:S01]  /*e4c0*/  LEA R7, R7, R12, 0x1 ;  /* 0x0000000c07077211 */ /* 0x000fe200078e08ff */
[C---:B-1----:R-:W-:Y:S01]  /*e4d0*/  FMUL.FTZ R163, R10.reuse, R163 ;  /* 0x000000a30aa37220 */ /* 0x042fe20000410000 */
[----:B------:R-:W-:Y:S01]  /*e4e0*/  MOV R5, 0x20 ;  /* 0x0000002000057802 */ /* 0x000fe20000000f00 */
[C---:B------:R-:W-:Y:S01]  /*e4f0*/  FMUL.FTZ R162, R10.reuse, R162 ;  /* 0x000000a20aa27220 */ /* 0x040fe20000410000 */
[----:B------:R-:W-:Y:S01]  /*e500*/  SHF.L.U32 R7, R7, 0x1, RZ ;  /* 0x0000000107077819 */ /* 0x000fe200000006ff */
[C---:B------:R-:W-:Y:S01]  /*e510*/  FMUL.FTZ R159, R10.reuse, R159 ;  /* 0x0000009f0a9f7220 */ /* 0x040fe20000410000 */
[----:B------:R-:W-:Y:S01]  /*e520*/  SEL R8, R5, 0xffffffe0, !P1 ;  /* 0xffffffe005087807 */ /* 0x000fe20004800000 */
[C---:B------:R-:W-:Y:S01]  /*e530*/  FMUL.FTZ R158, R10.reuse, R158 ;  /* 0x0000009e0a9e7220 */ /* 0x040fe20000410000 */
[----:B------:R-:W-:Y:S01]  /*e540*/  MOV R5, 0x40 ;  /* 0x0000004000057802 */ /* 0x000fe20000000f00 */
[----:B--2---:R-:W-:Y:S01]  /*e550*/  FMUL.FTZ R160, R9, R160 ;  /* 0x000000a009a07220 */ /* 0x004fe20000410000 */
[----:B------:R-:W-:Y:S01]  /*e560*/  IADD3 R11, R7, -0x10, RZ ;  /* 0xfffffff0070b7810 */ /* 0x000fe20007ffe0ff */
[----:B------:R-:W-:Y:S01]  /*e570*/  FMUL.FTZ R161, R9, R161 ;  /* 0x000000a109a17220 */ /* 0x000fe20000410000 */
[----:B------:R-:W-:Y:S01]  /*e580*/  @P0 IADD3 R11, R7, 0x10, RZ ;  /* 0x00000010070b0810 */ /* 0x000fe20007ffe0ff */
[----:B------:R-:W-:Y:S01]  /*e590*/  FMUL.FTZ R156, R9, R156 ;  /* 0x0000009c099c7220 */ /* 0x000fe20000410000 */
[----:B------:R-:W-:Y:S01]  /*e5a0*/  F2FP.BF16.PACK_AB R162, R163, R162 ;  /* 0x000000a2a3a2723e */ /* 0x000fe200000010ff */
[----:B------:R-:W-:Y:S01]  /*e5b0*/  FMUL.FTZ R157, R9, R157 ;  /* 0x0000009d099d7220 */ /* 0x000fe20000410000 */
[----:B------:R-:W-:Y:S01]  /*e5c0*/  F2FP.BF16.PACK_AB R160, R161, R160 ;  /* 0x000000a0a1a0723e */ /* 0x000fe200000010ff */
[----:B------:R-:W-:Y:S01]  /*e5d0*/  FMUL.FTZ R152, R9, R152 ;  /* 0x0000009809987220 */ /* 0x000fe20000410000 */
[----:B------:R-:W-:Y:S01]  /*e5e0*/  SEL R12, R5, 0xffffffc0, !P2 ;  /* 0xffffffc0050c7807 */ /* 0x000fe20005000000 */
        /* <DEDUP_REMOVED lines=227> */
[----:B------:R2:W-:Y:S01]  /*f420*/  STS [R7+0x6400], R102 ;  /* 0x0064006607007388 */ /* 0x0005e20000000800 */
[C---:B------:R-:W-:Y:S01]  /*f430*/  FMUL.FTZ R127, R10.reuse, R127 ;  /* 0x0000007f0a7f7220 */ /* 0x040fe20000410000 */
[----:B------:R-:W-:Y:S01]  /*f440*/  F2FP.BF16.PACK_AB R124, R125, R124 ;  /* 0x0000007c7d7c723e */ /* 0x000fe200000010ff */
[C---:B------:R-:W-:Y:S01]  /*f450*/  FMUL.FTZ R126, R10.reuse, R126 ;  /* 0x0000007e0a7e7220 */ /* 0x040fe20000410000 */
[----:B------:R3:W-:Y:S01]  /*f460*/  STS [R11+0x6000], R104 ;  /* 0x006000680b007388 */ /* 0x0007e20000000800 */
[----:B------:R-:W-:Y:S01]  /*f470*/  FMUL.FTZ R131, R10, R131 ;  /* 0x000000830a837220 */ /* 0x000fe20000410000 */
[----:B------:R-:W-:Y:S01]  /*f480*/  LOP3.LUT P0, RZ, R0, 0x3, RZ, 0xc0, !PT ;  /* 0x0000000300ff7812 */ /* 0x000fe2000780c0ff */
[----:B------:R-:W-:Y:S01]  /*f490*/  FMUL.FTZ R9, R9, R129 ;  /* 0x0000008109097220 */ /* 0x000fe20000410000 */
[----:B------:R-:W-:Y:S01]  /*f4a0*/  F2FP.BF16.PACK_AB R126, R127, R126 ;  /* 0x0000007e7f7e723e */ /* 0x000fe200000010ff */
[----:B------:R-:W-:Y:S01]  /*f4b0*/  FMUL.FTZ R10, R10, R130 ;  /* 0x000000820a0a7220 */ /* 0x000fe20000410000 */
[----:B------:R3:W-:Y:S01]  /*f4c0*/  STS [R11+0x6400], R106 ;  /* 0x0064006a0b007388 */ /* 0x0007e20000000800 */
[----:B------:R-:W4:Y:S01]  /*f4d0*/  @P4 MUFU.LG2 R6, R6 ;  /* 0x0000000600064308 */ /* 0x000f220000000c00 */
[----:B------:R-:W-:-:S02]  /*f4e0*/  F2FP.BF16.PACK_AB R9, R9, R128 ;  /* 0x000000800909723e */ /* 0x000fc400000010ff */
[----:B------:R-:W-:Y:S01]  /*f4f0*/  F2FP.BF16.PACK_AB R10, R131, R10 ;  /* 0x0000000a830a723e */ /* 0x000fe200000010ff */
[----:B------:R3:W-:Y:S04]  /*f500*/  STS [R13+0x6000], R108 ;  /* 0x0060006c0d007388 */ /* 0x0007e80000000800 */
[----:B------:R3:W-:Y:S01]  /*f510*/  STS [R13+0x6400], R110 ;  /* 0x0064006e0d007388 */ /* 0x0007e20000000800 */
[----:B------:R-:W5:Y:S03]  /*f520*/  @P3 MUFU.LG2 R4, R4 ;  /* 0x0000000400043308 */ /* 0x000f660000000c00 */
[----:B------:R3:W-:Y:S04]  /*f530*/  STS [R15+0x6000], R112 ;  /* 0x006000700f007388 */ /* 0x0007e80000000800 */
[----:B------:R3:W-:Y:S01]  /*f540*/  STS [R15+0x6400], R114 ;  /* 0x006400720f007388 */ /* 0x0007e20000000800 */
[----:B----4-:R-:W-:-:S03]  /*f550*/  @P4 FMUL.FTZ R75, R6, 0.69314718246459960938 ;  /* 0x3f317218064b4820 */ /* 0x010fc60000410000 */
[----:B------:R3:W-:Y:S04]  /*f560*/  STS [R17+0x6000], R116 ;  /* 0x0060007411007388 */ /* 0x0007e80000000800 */
[----:B------:R3:W-:Y:S01]  /*f570*/  STS [R17+0x6400], R118 ;  /* 0x0064007611007388 */ /* 0x0007e20000000800 */
[----:B-----5:R-:W-:-:S03]  /*f580*/  @P3 FMUL.FTZ R4, R4, 0.69314718246459960938 ;  /* 0x3f31721804043820 */ /* 0x020fc60000410000 */
[----:B------:R3:W-:Y:S04]  /*f590*/  STS [R19+0x6000], R120 ;  /* 0x0060007813007388 */ /* 0x0007e80000000800 */
[----:B------:R3:W-:Y:S04]  /*f5a0*/  STS [R19+0x6400], R122 ;  /* 0x0064007a13007388 */ /* 0x0007e80000000800 */
[----:B------:R3:W-:Y:S04]  /*f5b0*/  STS [R21+0x6000], R124 ;  /* 0x0060007c15007388 */ /* 0x0007e80000000800 */
[----:B------:R3:W-:Y:S04]  /*f5c0*/  STS [R21+0x6400], R126 ;  /* 0x0064007e15007388 */ /* 0x0007e80000000800 */
[----:B------:R3:W-:Y:S04]  /*f5d0*/  STS [R23+0x6000], R9 ;  /* 0x0060000917007388 */ /* 0x0007e80000000800 */
[----:B------:R3:W-:Y:S04]  /*f5e0*/  STS [R23+0x6400], R10 ;  /* 0x0064000a17007388 */ /* 0x0007e80000000800 */
[----:B------:R-:W-:Y:S06]  /*f5f0*/  BAR.SYNC.DEFER_BLOCKING 0x0 ;  /* 0x0000000000007b1d */ /* 0x000fec0000010000 */
[----:B------:R-:W1:Y:S04]  /*f600*/  S2R R5, SR_TID.X ;  /* 0x0000000000057919 */ /* 0x000e680000002100 */
[----:B------:R3:W4:Y:S04]  /*f610*/  LDS.128 R64, [R235] ;  /* 0x00000000eb407984 */ /* 0x0007280000000c00 */
[----:B------:R3:W3:Y:S01]  /*f620*/  LDS.128 R60, [R235+0x800] ;  /* 0x00080000eb3c7984 */ /* 0x0006e20000000c00 */
[----:B-1----:R-:W-:-:S03]  /*f630*/  SHF.R.S32.HI R72, RZ, 0x1f, R5 ;  /* 0x0000001fff487819 */ /* 0x002fc60000011405 */
[----:B------:R1:W1:Y:S01]  /*f640*/  LDS.128 R56, [R235+0x1000] ;  /* 0x00100000eb387984 */ /* 0x0002620000000c00 */
[----:B--2---:R-:W-:-:S03]  /*f650*/  LEA.HI R7, R72, R5, RZ, 0x5 ;  /* 0x0000000548077211 */ /* 0x004fc600078f28ff */
[----:B------:R2:W1:Y:S01]  /*f660*/  LDS.128 R52, [R235+0x1800] ;  /* 0x00180000eb347984 */ /* 0x0004620000000c00 */
[----:B------:R-:W-:-:S03]  /*f670*/  LOP3.LUT R0, R7, 0xffffffe0, RZ, 0xc0, !PT ;  /* 0xffffffe007007812 */ /* 0x000fc600078ec0ff */
[----:B------:R2:W1:Y:S01]  /*f680*/  LDS.128 R48, [R235+0x2000] ;  /* 0x00200000eb307984 */ /* 0x0004620000000c00 */
[----:B------:R-:W-:Y:S02]  /*f690*/  SHF.R.S32.HI R7, RZ, 0x1f, R2 ;  /* 0x0000001fff077819 */ /* 0x000fe40000011402 */
[----:B------:R-:W-:Y:S01]  /*f6a0*/  IADD3 R0, R5, -R0, RZ ;  /* 0x8000000005007210 */ /* 0x000fe20007ffe0ff */
[----:B------:R2:W1:Y:S01]  /*f6b0*/  LDS.128 R44, [R235+0x2800] ;  /* 0x00280000eb2c7984 */ /* 0x0004620000000c00 */
[----:B------:R-:W-:Y:S02]  /*f6c0*/  LEA.HI R7, R7, R2, RZ, 0x2 ;  /* 0x0000000207077211 */ /* 0x000fe400078f10ff */
[----:B------:R-:W-:Y:S01]  /*f6d0*/  SHF.R.S32.HI R73, RZ, 0x1f, R0 ;  /* 0x0000001fff497819 */ /* 0x000fe20000011400 */
[----:B------:R2:W1:Y:S01]  /*f6e0*/  LDS.128 R40, [R235+0x3000] ;  /* 0x00300000eb287984 */ /* 0x0004620000000c00 */
[----:B------:R-:W-:Y:S02]  /*f6f0*/  LOP3.LUT R7, R7, 0xffffffc, RZ, 0xc0, !PT ;  /* 0x0ffffffc07077812 */ /* 0x000fe400078ec0ff */
[----:B------:R-:W-:Y:S01]  /*f700*/  LEA.HI R0, R73, R0, RZ, 0x2 ;  /* 0x0000000049007211 */ /* 0x000fe200078f10ff */
[----:B------:R2:W1:Y:S01]  /*f710*/  LDS.128 R36, [R235+0x3800] ;  /* 0x00380000eb247984 */ /* 0x0004620000000c00 */
[----:B------:R-:W-:-:S02]  /*f720*/  IADD3 R2, R2, -R7, RZ ;  /* 0x8000000702027210 */ /* 0x000fc40007ffe0ff */
[----:B------:R-:W-:Y:S01]  /*f730*/  SHF.R.S32.HI R77, RZ, 0x2, R0 ;  /* 0x00000002ff4d7819 */ /* 0x000fe20000011400 */
[----:B------:R2:W1:Y:S01]  /*f740*/  LDS.128 R32, [R235+0x4000] ;  /* 0x00400000eb207984 */ /* 0x0004620000000c00 */
[----:B------:R-:W-:Y:S01]  /*f750*/  MOV R7, 0x7f800000 ;  /* 0x7f80000000077802 */ /* 0x000fe20000000f00 */
[----:B------:R-:W-:Y:S01]  /*f760*/  @P4 FFMA.FTZ R7, R164, c[0x0][0x238], R75 ;  /* 0x00008e00a4074a23 */ /* 0x000fe2000001004b */
[----:B------:R-:W-:Y:S01]  /*f770*/  MOV R73, 0x7f800000 ;  /* 0x7f80000000497802 */ /* 0x000fe20000000f00 */
[----:B------:R2:W1:Y:S01]  /*f780*/  LDS.128 R28, [R235+0x4800] ;  /* 0x00480000eb1c7984 */ /* 0x0004620000000c00 */
[----:B------:R-:W-:Y:S01]  /*f790*/  @P3 FFMA.FTZ R73, R3, c[0x0][0x238], R4 ;  /* 0x00008e0003493a23 */ /* 0x000fe20000010004 */
[----:B------:R-:W-:Y:S02]  /*f7a0*/  LEA R77, R2, R77, 0x4 ;  /* 0x0000004d024d7211 */ /* 0x000fe400078e20ff */
        /* <DEDUP_REMOVED lines=19> */
.L_x_6351:
[----:B---34-:R-:W-:Y:S05]  /*f8e0*/  BSYNC B0 ;  /* 0x0000000000007941 */ /* 0x018fea0003800000 */
.L_x_6350:
[----:B------:R-:W3:Y:S01]  /*f8f0*/  S2R R0, SR_CTAID.X ;  /* 0x0000000000007919 */ /* 0x000ee20000002500 */
[----:B------:R-:W-:Y:S01]  /*f900*/  LEA.HI R72, R72, R5, RZ, 0x3 ;  /* 0x0000000548487211 */ /* 0x000fe200078f18ff */
[----:B------:R-:W-:Y:S01]  /*f910*/  USHF.R.S32.HI UR6, URZ, 0x1f, UR10 ;  /* 0x0000001f3f067899 */ /* 0x000fe2000801140a */
[----:B------:R-:W-:Y:S01]  /*f920*/  BSSY B0, `(.L_x_6352) ;  /* 0x0000021000007945 */ /* 0x000fe20003800000 */
[----:B------:R-:W-:Y:S01]  /*f930*/  ULDC.64 UR4, c[0x0][0x1f0] ;  /* 0x00007c0000047ab9 */ /* 0x000fe20000000a00 */
[----:B------:R-:W-:Y:S01]  /*f940*/  LOP3.LUT R2, R72, 0xfffffff8, RZ, 0xc0, !PT ;  /* 0xfffffff848027812 */ /* 0x000fe200078ec0ff */
[----:B------:R-:W-:Y:S01]  /*f950*/  UIMAD UR4, UR6, UR4, URZ ;  /* 0x00000004060472a4 */ /* 0x000fe2000f8e023f */
[----:B------:R-:W-:-:S03]  /*f960*/  SHF.R.S32.HI R72, RZ, 0x3, R72 ;  /* 0x00000003ff487819 */ /* 0x000fc60000011448 */
[----:B------:R-:W-:Y:S01]  /*f970*/  IMAD.IADD R2, R5, 0x1, -R2 ;  /* 0x0000000105027824 */ /* 0x000fe200078e0a02 */
[----:B------:R-:W-:-:S03]  /*f980*/  UIMAD UR4, UR10, UR5, UR4 ;  /* 0x000000050a0472a4 */ /* 0x000fc6000f8e0204 */
[----:B------:R-:W-:-:S05]  /*f990*/  IMAD.SHL.U32 R4, R2, 0x8, RZ ;  /* 0x0000000802047824 */ /* 0x000fca00078e00ff */
[----:B------:R-:W-:Y:S01]  /*f9a0*/  SHF.R.S32.HI R5, RZ, 0x1f, R4 ;  /* 0x0000001fff057819 */ /* 0x000fe20000011404 */
[----:B---3--:R-:W-:-:S04]  /*f9b0*/  IMAD.SHL.U32 R0, R0, 0x40, RZ ;  /* 0x0000004000007824 */ /* 0x008fc800078e00ff */
[----:B------:R-:W-:Y:S01]  /*f9c0*/  IMAD.WIDE.U32 R4, R0, c[0x0][0x1e8], R4 ;  /* 0x00007a0000047a25 */ /* 0x000fe200078e0004 */
[----:B------:R-:W-:-:S04]  /*f9d0*/  SHF.R.S32.HI R3, RZ, 0x1f, R0 ;  /* 0x0000001fff037819 */ /* 0x000fc80000011400 */
[----:B------:R-:W-:Y:S01]  /*f9e0*/  IADD3 R4, P0, R4, UR12, RZ ;  /* 0x0000000c04047c10 */ /* 0x000fe2000ff1e0ff */
[----:B------:R-:W-:-:S04]  /*f9f0*/  IMAD R3, R3, c[0x0][0x1e8], RZ ;  /* 0x00007a0003037a24 */ /* 0x000fc800078e02ff */
[----:B------:R-:W-:-:S05]  /*fa00*/  IMAD R0, R0, c[0x0][0x1ec], R3 ;  /* 0x00007b0000007a24 */ /* 0x000fca00078e0203 */
[----:B------:R-:W-:Y:S01]  /*fa10*/  IADD3.X R5, R0, UR8, R5, P0, !PT ;  /* 0x0000000800057c10 */ /* 0x000fe200087fe405 */
[----:B------:R-:W-:Y:S01]  /*fa20*/  IMAD.U32 R0, RZ, RZ, UR10 ;  /* 0x0000000aff007e24 */ /* 0x000fe2000f8e00ff */
[----:B------:R-:W-:-:S03]  /*fa30*/  ISETP.GE.AND P0, PT, R72, UR18, PT ;  /* 0x0000001248007c0c */ /* 0x000fc6000bf06270 */
[----:B------:R-:W-:Y:S01]  /*fa40*/  IMAD.WIDE.U32 R4, R0, c[0x0][0x1f0], R4 ;  /* 0x00007c0000047a25 */ /* 0x000fe200078e0004 */
[----:B------:R-:W-:-:S04]  /*fa50*/  SHF.R.S32.HI R0, RZ, 0x1f, R72 ;  /* 0x0000001fff007819 */ /* 0x000fc80000011448 */
[----:B------:R-:W-:-:S05]  /*fa60*/  IADD3 R7, R5, UR4, RZ ;  /* 0x0000000405077c10 */ /* 0x000fca000fffe0ff */
        /* <DEDUP_REMOVED lines=12> */
.L_x_6353:
[----:B------:R-:W-:Y:S05]  /*fb30*/  BSYNC B0 ;  /* 0x0000000000007941 */ /* 0x000fea0003800000 */
.L_x_6352:
[----:B------:R-:W-:Y:S01]  /*fb40*/  IADD3 R2, R72, 0x10, RZ ;  /* 0x0000001048027810 */ /* 0x000fe20007ffe0ff */
[----:B------:R-:W-:Y:S03]  /*fb50*/  BSSY B0, `(.L_x_6354) ;  /* 0x0000011000007945 */ /* 0x000fe60003800000 */
[----:B------:R-:W-:-:S13]  /*fb60*/  ISETP.GE.AND P0, PT, R2, UR18, PT ;  /* 0x0000001202007c0c */ /* 0x000fda000bf06270 */
[----:B------:R-:W-:Y:S05]  /*fb70*/  @P0 BRA `(.L_x_6355) ;  /* 0x000000e000000947 */ /* 0x000fea0003800000 */
[----:B------:R-:W-:Y:S01]  /*fb80*/  IADD3 R3, P0, R72, 0x10, RZ ;  /* 0x0000001048037810 */ /* 0x000fe20007f1e0ff */
[----:B-1-3--:R-:W-:Y:S01]  /*fb90*/  IMAD.MOV.U32 R16, RZ, RZ, R4 ;  /* 0x000000ffff107224 */ /* 0x00afe200078e0004 */
        /* <DEDUP_REMOVED lines=8> */
[----:B------:R1:W-:Y:S04]  /*fc20*/  STG.E.128 [R18.64], R60 ;  /* 0x0000003c12007986 */ /* 0x0003e8000c101d10 */
[----:B------:R1:W-:Y:S04]  /*fc30*/  STG.E.128 [R18.64+0x80], R44 ;  /* 0x0000802c12007986 */ /* 0x0003e8000c101d10 */
[----:B------:R1:W-:Y:S04]  /*fc40*/  STG.E.128 [R18.64+0x100], R28 ;  /* 0x0001001c12007986 */ /* 0x0003e8000c101d10 */
[----:B------:R1:W-:Y:S02]  /*fc50*/  STG.E.128 [R18.64+0x180], R12 ;  /* 0x0001800c12007986 */ /* 0x0003e4000c101d10 */
.L_x_6355:
[----:B------:R-:W-:Y:S05]  /*fc60*/  BSYNC B0 ;  /* 0x0000000000007941 */ /* 0x000fea0003800000 */
.L_x_6354:
        /* <DEDUP_REMOVED lines=18> */
.L_x_6357:
[----:B------:R-:W-:Y:S05]  /*fd90*/  BSYNC B0 ;  /* 0x0000000000007941 */ /* 0x000fea0003800000 */
.L_x_6356:
[----:B------:R-:W-:-:S04]  /*fda0*/  IADD3 R2, R72, 0x30, RZ ;  /* 0x0000003048027810 */ /* 0x000fc80007ffe0ff */
[----:B------:R-:W-:-:S13]  /*fdb0*/  ISETP.GE.AND P0, PT, R2, UR18, PT ;  /* 0x0000001202007c0c */ /* 0x000fda000bf06270 */
[----:B------:R-:W-:Y:S05]  /*fdc0*/  @P0 EXIT ;  /* 0x000000000000094d */ /* 0x000fea0003800000 */
        /* <DEDUP_REMOVED lines=9> */
[----:B-1----:R-:W-:Y:S04]  /*fe60*/  STG.E.128 [R2.64], R52 ;  /* 0x0000003402007986 */ /* 0x002fe8000c101d10 */
[----:B------:R-:W-:Y:S04]  /*fe70*/  STG.E.128 [R2.64+0x80], R36 ;  /* 0x0000802402007986 */ /* 0x000fe8000c101d10 */
[----:B------:R-:W-:Y:S04]  /*fe80*/  STG.E.128 [R2.64+0x100], R20 ;  /* 0x0001001402007986 */ /* 0x000fe8000c101d10 */
[----:B------:R-:W-:Y:S01]  /*fe90*/  STG.E.128 [R2.64+0x180], R68 ;  /* 0x0001804402007986 */ /* 0x000fe2000c101d10 */
[----:B------:R-:W-:Y:S05]  /*fea0*/  EXIT ;  /* 0x000000000000794d */ /* 0x000fea0003800000 */
.L_x_6358:
        /* <DEDUP_REMOVED lines=13> */
.L_x_8966:


//--------------------- .text._ZN5flash24flash_fwd_splitkv_kernelI23Flash_fwd_kernel_traitsILi256ELi64ELi64ELi4ELb0ELb0EN7cutlass10bfloat16_tE19Flash_kernel_traitsILi256ELi64ELi64ELi4ES3_EELb0ELb1ELb0ELb0ELb1ELb1ELb0ELb0EEEvNS_16Flash_fwd_paramsE --------------------------
	.section	.text._ZN5flash24flash_fwd_splitkv_kernelI23Flash_fwd_kernel_traitsILi256ELi64ELi64ELi4ELb0ELb0EN7cutlass10bfloat16_tE19Flash_kernel_traitsILi256ELi64ELi64ELi4ES3_EELb0ELb1ELb0ELb0ELb1ELb1ELb0ELb0EEEvNS_16Flash_fwd_paramsE,"ax",@progbits
	.sectioninfo	@"SHI_REGISTERS=255"
	.align	128
        .global         _ZN5flash24flash_fwd_splitkv_kernelI23Flash_fwd_kernel_traitsILi256ELi64ELi64ELi4ELb0ELb0EN7cutlass10bfloat16_tE19Flash_kernel_traitsILi256ELi64ELi64ELi4ES3_EELb0ELb1ELb0ELb0ELb1ELb1ELb0ELb0EEEvNS_16Flash_fwd_paramsE
        .type           _ZN5flash24flash_fwd_splitkv_kernelI23Flash_fwd_kernel_traitsILi256ELi64ELi64ELi4ELb0ELb0EN7cutlass10bfloat16_tE19Flash_kernel_traitsILi256ELi64ELi64ELi4ES3_EELb0ELb1ELb0ELb0ELb1ELb1ELb0ELb0EEEvNS_16Flash_fwd_paramsE,@function
        .size           _ZN5flash24flash_fwd_splitkv_kernelI23Flash_fwd_kernel_traitsILi256ELi64ELi64ELi4ELb0ELb0EN7cutlass10bfloat16_tE19Flash_kernel_traitsILi256ELi64ELi64ELi4ES3_EELb0ELb1ELb0ELb0ELb1ELb1ELb0ELb0EEEvNS_16Flash_fwd_paramsE,(.L_x_8967 - _ZN5flash24flash_fwd_splitkv_kernelI23Flash_fwd_kernel_traitsILi256ELi64ELi64ELi4ELb0ELb0EN7cutlass10bfloat16_tE19Flash_kernel_traitsILi256ELi64ELi64ELi4ES3_EELb0ELb1ELb0ELb0ELb1ELb1ELb0ELb0EEEvNS_16Flash_fwd_paramsE)
        .other          _ZN5flash24flash_fwd_splitkv_kernelI23Flash_fwd_kernel_traitsILi256ELi64ELi64ELi4ELb0ELb0EN7cutlass10bfloat16_tE19Flash_kernel_traitsILi256ELi64ELi64ELi4ES3_EELb0ELb1ELb0ELb0ELb1ELb1ELb0ELb0EEEvNS_16Flash_fwd_paramsE,@"STO_CUDA_ENTRY STV_DEFAULT"
_ZN5flash24flash_fwd_splitkv_kernelI23Flash_fwd_kernel_traitsILi256ELi64ELi64ELi4ELb0ELb0EN7cutlass10bfloat16_tE19Flash_kernel_traitsILi256ELi64ELi64ELi4ES3_EELb0ELb1ELb0ELb0ELb1ELb1ELb0ELb0EEEvNS_16Flash_fwd_paramsE:
.text._ZN5flash24flash_fwd_splitkv_kernelI23Flash_fwd_kernel_traitsILi256ELi64ELi64ELi4ELb0ELb0EN7cutlass10bfloat16_tE19Flash_kernel_traitsILi256ELi64ELi64ELi4ES3_EELb0ELb1ELb0ELb0ELb1ELb1ELb0ELb0EEEvNS_16Flash_fwd_paramsE:
        /* <DEDUP_REMOVED lines=49> */
.L_x_6359:
[----:B------:R-:W-:Y:S02]  /*0310*/  ULDC UR7, c[0x0][0x218] ;  /* 0x0000860000077ab9 */ /* 0x000fe40000000800 */
.L_x_6360:
        /* <DEDUP_REMOVED lines=66> */
[----:B------:R-:W-:Y:S01]  /*0740*/  UIMAD UR6, UR15, UR5, UR4 ;  /* 0x000000050f0672a4 */ /* 0x000fe2000f8e0204 */
[----:B------:R-:W-:Y:S01]  /*0750*/  SHF.R.S32.HI R2, RZ, 0x1f, R7 ;  /* 0x0000001fff027819 */ /* 0x000fe20000011407 */
[----:B------:R-:W-:Y:S01]  /*0760*/  @UP0 UIMAD UR7, UR13, UR7, UR9 ;  /* 0x000000070d0702a4 */ /* 0x000fe2000f8e0209 */
[----:B------:R-:W-:Y:S01]  /*0770*/  IMAD.SHL.U32 R4, R4, 0x8, RZ ;  /* 0x0000000804047824 */ /* 0x000fe200078e00ff */
[----:B------:R-:W-:-:S02]  /*0780*/  @!UP0 USHF.R.S32.HI UR9, URZ, 0x1f, UR20 ;  /* 0x0000001f3f098899 */ /* 0x000fc40008011414 */
[----:B------:R-:W-:Y:S02]  /*0790*/  ULDC.64 UR4, c[0x0][0x1e0] ;  /* 0x0000780000047ab9 */ /* 0x000fe40000000a00 */
[----:B------:R-:W-:Y:S01]  /*07a0*/  @!UP0 UIMAD UR9, UR9, UR4, URZ ;  /* 0x00000004090982a4 */ /* 0x000fe2000f8e023f */
[----:B------:R-:W-:Y:S01]  /*07b0*/  SHF.R.S32.HI R5, RZ, 0x1f, R4 ;  /* 0x0000001fff057819 */ /* 0x000fe20000011404 */
[----:B------:R-:W-:Y:S02]  /*07c0*/  @!UP0 UIMAD.WIDE.U32 UR12, UR20, UR4, URZ ;  /* 0x00000004140c82a5 */ /* 0x000fe4000f8e003f */
[----:B------:R-:W-:Y:S02]  /*07d0*/  @!UP0 UIMAD UR9, UR20, UR5, UR9 ;  /* 0x00000005140982a4 */ /* 0x000fe4000f8e0209 */
[----:B------:R-:W-:Y:S01]  /*07e0*/  IMAD.WIDE.U32 R4, R0, c[0x0][0x1e8], R4 ;  /* 0x00007a0000047a25 */ /* 0x000fe200078e0004 */
[----:B------:R-:W-:Y:S02]  /*07f0*/  USHF.R.S32.HI UR10, URZ, 0x1f, UR14 ;  /* 0x0000001f3f0a7899 */ /* 0x000fe4000801140e */
        /* <DEDUP_REMOVED lines=10> */
[----:B------:R-:W-:Y:S02]  /*08a0*/  ULDC UR5, c[0x0][0x1c0] ;  /* 0x0000700000057ab9 */ /* 0x000fe40000000800 */
[----:B------:R-:W-:-:S02]  /*08b0*/  UIMAD UR14, UR20, UR5, UR14 ;  /* 0x00000005140e72a4 */ /* 0x000fc4000f8e020e */
[----:B------:R-:W-:Y:S01]  /*08c0*/  IADD3 R13, R9, UR4, RZ ;  /* 0x00000004090d7c10 */ /* 0x000fe2000fffe0ff */
[----:B------:R-:W-:Y:S02]  /*08d0*/  ULDC UR5, c[0x0][0x214] ;  /* 0x0000850000057ab9 */ /* 0x000fe40000000800 */
[----:B------:R-:W-:Y:S02]  /*08e0*/  UIMAD UR5, UR14, UR5, UR15 ;  /* 0x000000050e0572a4 */ /* 0x000fe4000f8e020f */
        /* <DEDUP_REMOVED lines=12> */
.L_x_6363:
[----:B------:R-:W-:Y:S05]  /*09b0*/  BSYNC B0 ;  /* 0x0000000000007941 */ /* 0x000fea0003800000 */
.L_x_6362:
        /* <DEDUP_REMOVED lines=18> */
.L_x_6365:
[----:B------:R-:W-:Y:S05]  /*0ae0*/  BSYNC B0 ;  /* 0x0000000000007941 */ /* 0x000fea0003800000 */
.L_x_6364:
[----:B-1----:R-:W-:Y:S01]  /*0af0*/  IADD3 R4, R7, 0x20, RZ ;  /* 0x0000002007047810 */ /* 0x002fe20007ffe0ff */
[----:B------:R-:W-:Y:S03]  /*0b00*/  BSSY B0, `(.L_x_6366) ;  /* 0x0000011000007945 */ /* 0x000fe60003800000 */
[----:B------:R-:W-:-:S13]  /*0b10*/  ISETP.GE.AND P0, PT, R4, UR17, PT ;  /* 0x0000001104007c0c */ /* 0x000fda000bf06270 */
        /* <DEDUP_REMOVED lines=15> */
.L_x_6367:
[----:B------:R-:W-:Y:S05]  /*0c10*/  BSYNC B0 ;  /* 0x0000000000007941 */ /* 0x000fea0003800000 */
.L_x_6366:
[----:B------:R-:W-:Y:S01]  /*0c20*/  IADD3 R10, R7, 0x30, RZ ;  /* 0x00000030070a7810 */ /* 0x000fe20007ffe0ff */
        /* <DEDUP_REMOVED lines=16> */
.L_x_6369:
[----:B------:R-:W-:Y:S05]  /*0d30*/  BSYNC B0 ;  /* 0x0000000000007941 */ /* 0x000fea0003800000 */
.L_x_6368:
        /* <DEDUP_REMOVED lines=17> */
[----:B---3--:R-:W-:-:S05]  /*0e50*/  MOV R3, 0x7f800000 ;  /* 0x7f80000000037802 */ /* 0x008fca0000000f00 */
[----:B------:R-:W-:Y:S01]  /*0e60*/  STG.E [R4.64+0xc0], R3 ;  /* 0x0000c00304007986 */ /* 0x000fe2000c101912 */
[----:B------:R-:W-:Y:S05]  /*0e70*/  EXIT ;  /* 0x000000000000794d */ /* 0x000fea0003800000 */
.L_x_6361:
        /* <DEDUP_REMOVED lines=14> */
[----:B------:R1:W5:Y:S01]  /*0f60*/  @P0 LDG.E R0, [R4.64] ;  /* 0x0000001204000981 */ /* 0x000362000c1e1900 */
[----:B------:R-:W-:-:S07]  /*0f70*/  IABS R2, c[0x0][0x2d0] ;  /* 0x0000b40000027a13 */ /* 0x000fce0000000000 */
[----:B------:R-:W-:Y:S02]  /*0f80*/  @UP1 USHF.R.S32.HI UR10, URZ, 0x1f, UR20 ;  /* 0x0000001f3f0a1899 */ /* 0x000fe40008011414 */
[----:B------:R-:W-:Y:S02]  /*0f90*/  @UP1 UIMAD.WIDE.U32 UR24, UR20, UR4, URZ ;  /* 0x00000004141812a5 */ /* 0x000fe4000f8e003f */
[----:B------:R-:W-:-:S03]  /*0fa0*/  @UP1 UIMAD UR10, UR10, UR4, URZ ;  /* 0x000000040a0a12a4 */ /* 0x000fc6000f8e023f */
[----:B------:R-:W-:Y:S02]  /*0fb0*/  UMOV UR4, URZ ;  /* 0x0000003f00047c82 */ /* 0x000fe40008000000 */
[----:B------:R-:W-:Y:S02]  /*0fc0*/  @UP1 UIMAD UR5, UR20, UR5, UR10 ;  /* 0x00000005140512a4 */ /* 0x000fe4000f8e020a */
[----:B------:R-:W-:Y:S02]  /*0fd0*/  @UP1 ULEA UR4, UP0, UR24, UR6, 0x2 ;  /* 0x0000000618041291 */ /* 0x000fe4000f80103f */
[----:B------:R-:W-:Y:S02]  /*0fe0*/  @UP1 UIADD3 UR5, UR25, UR5, URZ ;  /* 0x0000000519051290 */ /* 0x000fe4000fffe03f */
[----:B------:R1:W2:Y:S02]  /*0ff0*/  R2UR UR10, R2 ;  /* 0x00000000020a73c2 */ /* 0x0002a400000e0000 */
[----:B------:R-:W-:Y:S01]  /*1000*/  @UP1 USHF.L.U64.HI UR24, UR24, 0x2, UR5 ;  /* 0x0000000218181899 */ /* 0x000fe20008010205 */
[----:B------:R-:W-:-:S02]  /*1010*/  IMAD.U32 R240, RZ, RZ, UR4 ;  /* 0x00000004fff07e24 */ /* 0x000fc4000f8e00ff */
[----:B------:R-:W-:Y:S02]  /*1020*/  UMOV UR5, URZ ;  /* 0x0000003f00057c82 */ /* 0x000fe40008000000 */
[----:B------:R-:W-:Y:S02]  /*1030*/  @UP1 UIADD3.X UR5, UR24, UR7, URZ, UP0, !UPT ;  /* 0x0000000718051290 */ /* 0x000fe400087fe43f */
[----:B------:R-:W-:-:S04]  /*1040*/  @UP1 UISETP.NE.U32.AND UP0, UPT, UR4, URZ, UPT ;  /* 0x0000003f0400128c */ /* 0x000fc8000bf05070 */
[----:B------:R-:W-:Y:S01]  /*1050*/  @UP1 UISETP.NE.AND.EX UP5, UPT, UR5, URZ, UPT, UP0 ;  /* 0x0000003f0500128c */ /* 0x000fe2000bfa5300 */
[----:B------:R-:W-:-:S10]  /*1060*/  MOV R241, UR5 ;  /* 0x0000000500f17c02 */ /* 0x000fd40008000f00 */
[----:B------:R-:W-:-:S13]  /*1070*/  PLOP3.LUT P0, PT, PT, PT, UP5, 0x80, 0x0 ;  /* 0x000000000000781c */ /* 0x000fda0003f0f058 */
[----:B-12---:R-:W-:Y:S05]  /*1080*/  @!P0 BRA `(.L_x_6370) ;  /* 0x0000059000008947 */ /* 0x006fea0003800000 */
[----:B------:R-:W1:Y:S01]  /*1090*/  I2F.RP R4, UR10 ;  /* 0x0000000a00047d06 */ /* 0x000e620008209400 */
[----:B------:R-:W-:Y:S02]  /*10a0*/  ULEA UR11, UR8, 0xffffffc0, 0x6 ;  /* 0xffffffc0080b7891 */ /* 0x000fe4000f8e303f */
[----:B------:R-:W-:Y:S02]  /*10b0*/  UMOV UR22, URZ ;  /* 0x0000003f00167c82 */ /* 0x000fe40008000000 */
[----:B------:R-:W-:Y:S02]  /*10c0*/  ULDC UR12, c[0x0][0x2d0] ;  /* 0x0000b400000c7ab9 */ /* 0x000fe40000000800 */
        /* <DEDUP_REMOVED lines=22> */
[----:B------:R-:W1:Y:S01]  /*1230*/  S2R R0, SR_CTAID.Z ;  /* 0x0000000000007919 */ /* 0x000e620000002700 */
[----:B------:R-:W-:Y:S01]  /*1240*/  IMAD.MOV.U32 R6, RZ, RZ, RZ ;  /* 0x000000ffff067224 */ /* 0x000fe200078e00ff */
        /* <DEDUP_REMOVED lines=8> */
[----:B------:R-:W2:Y:S01]  /*12d0*/  LDG.E R2, [R10.64] ;  /* 0x000000120a027981 */ /* 0x000ea2000c1e1900 */
[----:B------:R-:W-:Y:S01]  /*12e0*/  IABS R5, c[0x0][0x1c8] ;  /* 0x0000720000057a13 */ /* 0x000fe20000000000 */
[----:B------:R-:W-:Y:S01]  /*12f0*/  ULOP3.LUT UR25, UR14, UR25, URZ, 0x3c, !UPT ;  /* 0x000000190e197292 */ /* 0x000fe2000f8e3c3f */
[----:B-1----:R-:W-:Y:S01]  /*1300*/  IABS R0, R0 ;  /* 0x0000000000007213 */ /* 0x002fe20000000000 */
[----:B------:R-:W-:Y:S01]  /*1310*/  UIADD3 UR24, -UR24, URZ, URZ ;  /* 0x0000003f18187290 */ /* 0x000fe2000fffe13f */
[----:B------:R-:W1:Y:S03]  /*1320*/  I2F.RP R9, R5 ;  /* 0x0000000500097306 */ /* 0x000e660000209400 */
[----:B------:R-:W-:Y:S01]  /*1330*/  ISETP.LE.AND P0, PT, RZ, UR25, PT ;  /* 0x00000019ff007c0c */ /* 0x000fe2000bf03270 */
[----:B------:R-:W-:-:S04]  /*1340*/  UIMAD UR12, UR24, UR12, UR11 ;  /* 0x0000000c180c72a4 */ /* 0x000fc8000f8e020b */
[----:B------:R-:W-:Y:S01]  /*1350*/  USHF.R.S32.HI UR11, URZ, 0x1f, UR12 ;  /* 0x0000001f3f0b7899 */ /* 0x000fe2000801140c */
[----:B-1----:R-:W1:Y:S02]  /*1360*/  MUFU.RCP R8, R9 ;  /* 0x0000000900087308 */ /* 0x002e640000001000 */
[----:B-1----:R-:W-:-:S06]  /*1370*/  IADD3 R8, R8, 0xffffffe, RZ ;  /* 0x0ffffffe08087810 */ /* 0x002fcc0007ffe0ff */
[----:B------:R-:W1:Y:S02]  /*1380*/  F2I.FTZ.U32.TRUNC.NTZ R7, R8 ;  /* 0x0000000800077305 */ /* 0x000e64000021f000 */
[----:B-1----:R-:W-:-:S05]  /*1390*/  IADD3 R4, RZ, -R7, RZ ;  /* 0x80000007ff047210 */ /* 0x002fca0007ffe0ff */
[----:B------:R-:W-:-:S04]  /*13a0*/  IMAD R4, R4, R5, RZ ;  /* 0x0000000504047224 */ /* 0x000fc800078e02ff */
[----:B------:R-:W-:-:S04]  /*13b0*/  IMAD.HI.U32 R7, R7, R4, R6 ;  /* 0x0000000407077227 */ /* 0x000fc800078e0006 */
[----:B------:R-:W-:-:S04]  /*13c0*/  IMAD.MOV.U32 R4, RZ, RZ, R0 ;  /* 0x000000ffff047224 */ /* 0x000fc800078e0000 */
[----:B------:R-:W-:-:S05]  /*13d0*/  IMAD.HI.U32 R6, R7, R4, RZ ;  /* 0x0000000407067227 */ /* 0x000fca00078e00ff */
[----:B------:R-:W-:-:S05]  /*13e0*/  IADD3 R0, -R6, RZ, RZ ;  /* 0x000000ff06007210 */ /* 0x000fca0007ffe1ff */
        /* <DEDUP_REMOVED lines=8> */
[----:B------:R-:W-:-:S04]  /*1470*/  @!P1 LOP3.LUT R6, RZ, c[0x0][0x1c8], RZ, 0x33, !PT ;  /* 0x00007200ff069a12 */ /* 0x000fc800078e33ff */
[----:B------:R-:W-:Y:S02]  /*1480*/  SHF.R.S32.HI R5, RZ, 0x1f, R6 ;  /* 0x0000001fff057819 */ /* 0x000fe40000011406 */
[----:B------:R-:W-:-:S03]  /*1490*/  MOV R8, R6 ;  /* 0x0000000600087202 */ /* 0x000fc60000000f00 */
[----:B------:R-:W-:-:S04]  /*14a0*/  IMAD R9, R5, c[0x0][0x1b0], RZ ;  /* 0x00006c0005097a24 */ /* 0x000fc800078e02ff */
[----:B------:R-:W-:Y:S01]  /*14b0*/  IMAD R9, R6, c[0x0][0x1b4], R9 ;  /* 0x00006d0006097a24 */ /* 0x000fe200078e0209 */
[----:B--2---:R-:W1:Y:S02]  /*14c0*/  R2UR UR7, R2 ;  /* 0x00000000020773c2 */ /* 0x004e6400000e0000 */
        /* <DEDUP_REMOVED lines=20> */
[----:B------:R-:W-:Y:S05]  /*1610*/  BRA `(.L_x_6371) ;  /* 0x0000057000007947 */ /* 0x000fea0003800000 */
.L_x_6370:
[----:B------:R-:W-:Y:S02]  /*1620*/  UISETP.NE.AND UP0, UPT, UR22, -0x1, UPT ;  /* 0xffffffff1600788c */ /* 0x000fe4000bf05270 */
[----:B------:R-:W-:-:S04]  /*1630*/  ULDC.64 UR4, c[0x0][0x198] ;  /* 0x0000660000047ab9 */ /* 0x000fc80000000a00 */
[----:B------:R-:W-:-:S05]  /*1640*/  PLOP3.LUT P0, PT, PT, PT, UP0, 0x80, 0x0 ;  /* 0x000000000000781c */ /* 0x000fca0003f0f008 */
[----:B------:R-:W-:-:S04]  /*1650*/  @UP0 UIADD3 UR7, UR21, UR22, URZ ;  /* 0x0000001615070290 */ /* 0x000fc8000fffe03f */
[----:B------:R-:W-:-:S04]  /*1660*/  @UP0 UIMAD.WIDE.U32 UR24, UR7, UR4, URZ ;  /* 0x00000004071802a5 */ /* 0x000fc8000f8e003f */
[----:B------:R-:W-:Y:S01]  /*1670*/  @UP0 UIMAD UR7, UR7, UR5, UR25 ;  /* 0x00000005070702a4 */ /* 0x000fe2000f8e0219 */
[----:B------:R-:W-:Y:S10]  /*1680*/  @P0 BRA `(.L_x_6372) ;  /* 0x0000010000000947 */ /* 0x000ff40003800000 */
        /* <DEDUP_REMOVED lines=16> */
.L_x_6372:
        /* <DEDUP_REMOVED lines=23> */
[----:B------:R-:W-:-:S03]  /*1900*/  MOV R4, R2 ;  /* 0x0000000200047202 */ /* 0x000fc60000000f00 */
[----:B------:R-:W-:Y:S02]  /*1910*/  IMAD.U32 R6, RZ, RZ, UR24 ;  /* 0x00000018ff067e24 */ /* 0x000fe4000f8e00ff */
[----:B------:R-:W-:Y:S01]  /*1920*/  IMAD.HI.U32 R8, R7, R4, RZ ;  /* 0x0000000407087227 */ /* 0x000fe200078e00ff */
[----:B------:R-:W-:-:S03]  /*1930*/  MOV R7, UR25 ;  /* 0x0000001900077c02 */ /* 0x000fc60008000f00 */
[----:B------:R-:W-:Y:S02]  /*1940*/  IMAD.MOV R2, RZ, RZ, -R8 ;  /* 0x000000ffff027224 */ /* 0x000fe400078e0a08 */
[----:B------:R-:W-:Y:S01]  /*1950*/  IMAD.U32 R7, RZ, RZ, UR4 ;  /* 0x00000004ff077e24 */ /* 0x000fe2000f8e00ff */
[----:B------:R-:W-:Y:S01]  /*1960*/  ULDC.64 UR4, c[0x0][0x1a0] ;  /* 0x0000680000047ab9 */ /* 0x000fe20000000a00 */
[----:B------:R-:W-:Y:S01]  /*1970*/  IMAD R2, R5, R2, R4 ;  /* 0x0000000205027224 */ /* 0x000fe200078e0204 */
[----:B------:R-:W-:-:S04]  /*1980*/  @UP0 UIMAD.WIDE.U32 UR24, UR22, UR4, URZ ;  /* 0x00000004161802a5 */ /* 0x000fc8000f8e003f */
[----:B------:R-:W-:Y:S01]  /*1990*/  ISETP.GT.U32.AND P1, PT, R5, R2, PT ;  /* 0x000000020500720c */ /* 0x000fe20003f24070 */
[----:B------:R-:W-:-:S12]  /*19a0*/  @UP0 UIMAD UR22, UR22, UR5, UR25 ;  /* 0x00000005161602a4 */ /* 0x000fd8000f8e0219 */
[----:B------:R-:W-:Y:S01]  /*19b0*/  @!P1 IMAD.IADD R2, R2, 0x1, -R5 ;  /* 0x0000000102029824 */ /* 0x000fe200078e0a05 */
[----:B------:R-:W-:Y:S02]  /*19c0*/  @!P1 IADD3 R8, R8, 0x1, RZ ;  /* 0x0000000108089810 */ /* 0x000fe40007ffe0ff */
[----:B------:R-:W-:Y:S02]  /*19d0*/  ISETP.NE.AND P1, PT, RZ, c[0x0][0x1c8], PT ;  /* 0x00007200ff007a0c */ /* 0x000fe40003f25270 */
[----:B------:R-:W-:-:S13]  /*19e0*/  ISETP.GE.U32.AND P3, PT, R2, R5, PT ;  /* 0x000000050200720c */ /* 0x000fda0003f66070 */
        /* <DEDUP_REMOVED lines=26> */
.L_x_6371:
[----:B------:R-:W-:Y:S01]  /*1b90*/  UISETP.NE.AND UP0, UPT, UR13, -0x1, UPT ;  /* 0xffffffff0d00788c */ /* 0x000fe2000bf05270 */
[----:B------:R-:W-:Y:S01]  /*1ba0*/  SHF.R.S32.HI R88, RZ, 0x1f, R3 ;  /* 0x0000001fff587819 */ /* 0x000fe20000011403 */
[----:B------:R-:W1:Y:S01]  /*1bb0*/  S2R R27, SR_CTAID.X ;  /* 0x00000000001b7919 */ /* 0x000e620000002500 */
[----:B------:R-:W-:Y:S01]  /*1bc0*/  ULDC.64 UR6, c[0x0][0x190] ;  /* 0x0000640000067ab9 */ /* 0x000fe20000000a00 */
[----:B------:R-:W-:Y:S01]  /*1bd0*/  IMAD R5, R5, c[0x0][0x1b8], RZ ;  /* 0x00006e0005057a24 */ /* 0x000fe200078e02ff */
[----:B------:R-:W-:Y:S01]  /*1be0*/  LEA.HI R6, R88, R3, RZ, 0x3 ;  /* 0x0000000358067211 */ /* 0x000fe200078f18ff */
[----:B------:R-:W2:Y:S01]  /*1bf0*/  S2R R22, SR_CTAID.Z ;  /* 0x0000000000167919 */ /* 0x000ea20000002700 */
[----:B------:R-:W-:Y:S01]  /*1c00*/  ULDC.64 UR4, c[0x0][0x178] ;  /* 0x00005e0000047ab9 */ /* 0x000fe20000000a00 */
[----:B------:R-:W-:Y:S01]  /*1c10*/  IMAD R5, R8, c[0x0][0x1bc], R5 ;  /* 0x00006f0008057a24 */ /* 0x000fe200078e0205 */
[----:B-----5:R-:W-:Y:S01]  /*1c20*/  LOP3.LUT R0, R6, 0xfffffff8, RZ, 0xc0, !PT ;  /* 0xfffffff806007812 */ /* 0x020fe200078ec0ff */
[----:B------:R-:W-:Y:S01]  /*1c30*/  IMAD.SHL.U32 R245, R3, 0x2, RZ ;  /* 0x0000000203f57824 */ /* 0x000fe200078e00ff */
[----:B------:R-:W-:Y:S01]  /*1c40*/  SHF.R.S32.HI R6, RZ, 0x3, R6 ;  /* 0x00000003ff067819 */ /* 0x000fe20000011406 */
[----:B------:R-:W-:-:S02]  /*1c50*/  @UP0 UIMAD.WIDE.U32 UR26, UR13, UR6, URZ ;  /* 0x000000060d1a02a5 */ /* 0x000fc4000f8e003f */
[----:B------:R-:W-:Y:S01]  /*1c60*/  UIADD3 UR6, -UR15, UR17, URZ ;  /* 0x000000110f067290 */ /* 0x000fe2000fffe13f */
[----:B------:R-:W-:Y:S01]  /*1c70*/  IADD3 R14, R6, 0x10, RZ ;  /* 0x00000010060e7810 */ /* 0x000fe20007ffe0ff */
[----:B------:R-:W-:Y:S01]  /*1c80*/  @!UP0 USHF.R.S32.HI UR21, URZ, 0x1f, UR20 ;  /* 0x0000001f3f158899 */ /* 0x000fe20008011414 */
[----:B------:R-:W-:Y:S01]  /*1c90*/  SHF.R.S32.HI R7, RZ, 0x1f, R6 ;  /* 0x0000001fff077819 */ /* 0x000fe20000011406 */
[----:B------:R-:W-:Y:S01]  /*1ca0*/  @!UP0 UIMAD.WIDE.U32 UR28, UR20, UR4, URZ ;  /* 0x00000004141c82a5 */ /* 0x000fe2000f8e003f */
[----:B------:R-:W-:Y:S01]  /*1cb0*/  IMAD.IADD R0, R3, 0x1, -R0 ;  /* 0x0000000103007824 */ /* 0x000fe200078e0a00 */
[----:B------:R-:W-:Y:S01]  /*1cc0*/  ISETP.GE.AND P4, PT, R14, UR6, PT ;  /* 0x000000060e007c0c */ /* 0x000fe2000bf86270 */
[----:B------:R-:W-:Y:S01]  /*1cd0*/  @!UP0 UIMAD UR21, UR21, UR4, URZ ;  /* 0x00000004151582a4 */ /* 0x000fe2000f8e023f */
[----:B------:R-:W-:Y:S01]  /*1ce0*/  IADD3 R2, R6, 0x20, RZ ;  /* 0x0000002006027810 */ /* 0x000fe20007ffe0ff */
[----:B------:R-:W-:Y:S01]  /*1cf0*/  IMAD.SHL.U32 R13, R0, 0x8, RZ ;  /* 0x00000008000d7824 */ /* 0x000fe200078e00ff */
[----:B------:R-:W-:Y:S01]  /*1d00*/  IADD3 R4, R6, 0x30, RZ ;  /* 0x0000003006047810 */ /* 0x000fe20007ffe0ff */
[----:B------:R-:W-:Y:S01]  /*1d10*/  @!UP0 UIMAD UR21, UR20, UR5, UR21 ;  /* 0x00000005141582a4 */ /* 0x000fe2000f8e0215 */
[----:B-1----:R-:W-:Y:S01]  /*1d20*/  IMAD.WIDE R26, R27, 0x40, R6 ;  /* 0x000000401b1a7825 */ /* 0x002fe200078e0206 */
[----:B------:R-:W-:Y:S01]  /*1d30*/  @UP0 UIMAD UR7, UR13, UR7, UR27 ;  /* 0x000000070d0702a4 */ /* 0x000fe2000f8e021b */
[----:B------:R-:W-:Y:S01]  /*1d40*/  ISETP.GE.AND P3, PT, R2, UR6, PT ;  /* 0x0000000602007c0c */ /* 0x000fe2000bf66270 */
[----:B------:R-:W-:Y:S01]  /*1d50*/  @!UP0 UMOV UR26, UR28 ;  /* 0x0000001c001a8c82 */ /* 0x000fe20008000000 */
[----:B------:R-:W-:Y:S01]  /*1d60*/  IMAD.SHL.U32 R20, R6, 0x40, RZ ;  /* 0x0000004006147824 */ /* 0x000fe200078e00ff */
[----:B------:R-:W-:Y:S01]  /*1d70*/  @!UP0 UIADD3 UR7, UR29, UR21, URZ ;  /* 0x000000151d078290 */ /* 0x000fe2000fffe03f */
[----:B------:R-:W-:Y:S01]  /*1d80*/  SHF.R.S32.HI R12, RZ, 0x1f, R13 ;  /* 0x0000001fff0c7819 */ /* 0x000fe2000001140d */
[----:B------:R-:W-:Y:S01]  /*1d90*/  USHF.R.S32.HI UR20, URZ, 0x1f, UR14 ;  /* 0x0000001f3f147899 */ /* 0x000fe2000801140e */
[----:B------:R-:W-:Y:S01]  /*1da0*/  @!P4 IADD3 R24, P6, R26, 0x10, RZ ;  /* 0x000000101a18c810 */ /* 0x000fe20007fde0ff */
[----:B------:R-:W-:Y:S01]  /*1db0*/  ULDC.64 UR4, c[0x0][0x1a8] ;  /* 0x00006a0000047ab9 */ /* 0x000fe20000000a00 */
[----:B------:R-:W-:Y:S01]  /*1dc0*/  IADD3 R16, P2, R13, UR26, RZ ;  /* 0x0000001a0d107c10 */ /* 0x000fe2000ff5e0ff */
[----:B------:R-:W-:Y:S01]  /*1dd0*/  UIMAD UR4, UR20, UR4, URZ ;  /* 0x00000004140472a4 */ /* 0x000fe2000f8e023f */
[----:B------:R-:W-:Y:S01]  /*1de0*/  ISETP.GE.AND P0, PT, R4, UR6, PT ;  /* 0x0000000604007c0c */ /* 0x000fe2000bf06270 */
[----:B------:R-:W-:Y:S01]  /*1df0*/  @!P4 IMAD.X R21, RZ, RZ, R27, P6 ;  /* 0x000000ffff15c224 */ /* 0x000fe200030e061b */
[----:B------:R-:W-:Y:S01]  /*1e00*/  ISETP.GE.AND P1, PT, R6, UR6, PT ;  /* 0x0000000606007c0c */ /* 0x000fe2000bf26270 */
[----:B------:R-:W-:Y:S01]  /*1e10*/  UIMAD UR4, UR14, UR5, UR4 ;  /* 0x000000050e0472a4 */ /* 0x000fe2000f8e0204 */
[----:B------:R-:W-:Y:S01]  /*1e20*/  LOP3.LUT R20, R20, 0x1c0, RZ, 0xc0, !PT ;  /* 0x000001c014147812 */ /* 0x000fe200078ec0ff */
[----:B------:R-:W-:Y:S01]  /*1e30*/  @!P4 IMAD R21, R21, c[0x0][0x190], RZ ;  /* 0x000064001515ca24 */ /* 0x000fe200078e02ff */
[----:B------:R-:W-:Y:S01]  /*1e40*/  IADD3.X R17, R12, UR7, RZ, P2, !PT ;  /* 0x000000070c117c10 */ /* 0x000fe200097fe4ff */
[----:B------:R-:W-:Y:S01]  /*1e50*/  UIADD3 UR7, UR8, -0x1, URZ ;  /* 0xffffffff08077890 */ /* 0x000fe2000fffe03f */
[----:B------:R-:W-:Y:S01]  /*1e60*/  LOP3.LUT R11, R20, 0x38, R13, 0xf8, !PT ;  /* 0x00000038140b7812 */ /* 0x000fe200078ef80d */
[----:B------:R-:W-:Y:S01]  /*1e70*/  ULDC UR14, c[0x0][0x198] ;  /* 0x00006600000e7ab9 */ /* 0x000fe20000000800 */
[----:B------:R-:W-:Y:S01]  /*1e80*/  SHF.R.U32.HI R20, RZ, 0x3, R20 ;  /* 0x00000003ff147819 */ /* 0x000fe20000011614 */
[----:B--2---:R-:W-:Y:S01]  /*1e90*/  IMAD.WIDE.U32 R22, R22, c[0x0][0x1a8], R16 ;  /* 0x00006a0016167a25 */ /* 0x004fe200078e0010 */
[----:B------:R-:W-:Y:S01]  /*1ea0*/  @!P3 IADD3 R18, P5, R26, 0x20, RZ ;  /* 0x000000201a12b810 */ /* 0x000fe20007fbe0ff */
[----:B------:R-:W-:Y:S01]  /*1eb0*/  USHF.L.U32 UR5, UR7, 0x6, URZ ;  /* 0x0000000607057899 */ /* 0x000fe2000800063f */
[----:B------:R-:W-:Y:S01]  /*1ec0*/  LOP3.LUT R20, R11, R20, RZ, 0x3c, !PT ;  /* 0x000000140b147212 */ /* 0x000fe200078e3cff */
[----:B------:R-:W-:Y:S01]  /*1ed0*/  @!P4 IMAD R16, R24, c[0x0][0x194], R21 ;  /* 0x000065001810ca24 */ /* 0x000fe200078e0215 */
[----:B------:R-:W-:Y:S01]  /*1ee0*/  @!P0 IADD3 R11, P2, R26, 0x30, RZ ;  /* 0x000000301a0b8810 */ /* 0x000fe20007f5e0ff */
[----:B------:R-:W-:Y:S01]  /*1ef0*/  @!P1 IMAD R17, R27, c[0x0][0x190], RZ ;  /* 0x000064001b119a24 */ /* 0x000fe200078e02ff */
[----:B------:R-:W-:Y:S01]  /*1f00*/  LEA.HI R21, R88, R3, RZ, 0x6 ;  /* 0x0000000358157211 */ /* 0x000fe200078f30ff */
[----:B------:R-:W-:Y:S01]  /*1f10*/  @!P3 IMAD.X R15, RZ, RZ, R27, P5 ;  /* 0x000000ffff0fb224 */ /* 0x000fe200028e061b */
[----:B------:R-:W-:Y:S01]  /*1f20*/  IADD3 R23, R23, UR4, RZ ;  /* 0x0000000417177c10 */ /* 0x000fe2000fffe0ff */
[C---:B------:R-:W-:Y:S01]  /*1f30*/  @!P1 IMAD R17, R26.reuse, c[0x0][0x194], R17 ;  /* 0x000065001a119a24 */ /* 0x040fe200078e0211 */
[----:B------:R-:W-:Y:S01]  /*1f40*/  UIADD3 UR4, -UR5, UR16, URZ ;  /* 0x0000001005047290 */ /* 0x000fe2000fffe13f */
[----:B------:R-:W-:Y:S01]  /*1f50*/  @!P0 IMAD.X R19, RZ, RZ, R27, P2 ;  /* 0x000000ffff138224 */ /* 0x000fe200010e061b */
[----:B------:R-:W-:Y:S01]  /*1f60*/  UIMAD.WIDE.U32 UR20, UR14, 0x20, URZ ;  /* 0x000000200e1478a5 */ /* 0x000fe2000f8e003f */
[----:B------:R-:W-:Y:S01]  /*1f70*/  IMAD.SHL.U32 R21, R21, 0x8, RZ ;  /* 0x0000000815157824 */ /* 0x000fe200078e00ff */
[----:B------:R-:W-:Y:S01]  /*1f80*/  LOP3.LUT R245, R245, 0x6, RZ, 0xc0, !PT ;  /* 0x00000006f5f57812 */ /* 0x000fe200078ec0ff */
[----:B------:R-:W-:Y:S01]  /*1f90*/  @!P1 IMAD.WIDE.U32 R26, R26, c[0x0][0x190], R22 ;  /* 0x000064001a1a9a25 */ /* 0x000fe200078e0016 */
[----:B------:R-:W-:-:S02]  /*1fa0*/  ISETP.GE.AND P6, PT, R14, UR4, PT ;  /* 0x000000040e007c0c */ /* 0x000fc4000bfc6270 */
[----:B------:R-:W-:Y:S01]  /*1fb0*/  LOP3.LUT R20, R20, 0xfffffe00, R21, 0xf8, !PT ;  /* 0xfffffe0014147812 */ /* 0x000fe200078ef815 */
[----:B------:R-:W-:Y:S01]  /*1fc0*/  @!P4 IMAD.WIDE.U32 R24, R24, c[0x0][0x190], R22 ;  /* 0x000064001818ca25 */ /* 0x000fe200078e0016 */
[----:B------:R-:W-:-:S03]  /*1fd0*/  @!P1 LEA R28, P5, R26, c[0x0][0x160], 0x1 ;  /* 0x000058001a1c9a11 */ /* 0x000fc600078a08ff */
[----:B------:R-:W-:Y:S01]  /*1fe0*/  @!P3 IMAD R15, R15, c[0x0][0x190], RZ ;  /* 0x000064000f0fba24 */ /* 0x000fe200078e02ff */
[----:B------:R-:W-:Y:S01]  /*1ff0*/  @!P4 LEA R30, P2, R24, c[0x0][0x160], 0x1 ;  /* 0x00005800181eca11 */ /* 0x000fe200078408ff */
[----:B------:R-:W-:Y:S02]  /*2000*/  @!P3 IMAD.MOV.U32 R32, RZ, RZ, R22 ;  /* 0x000000ffff20b224 */ /* 0x000fe400078e0016 */
[----:B------:R-:W-:Y:S02]  /*2010*/  @!P3 IMAD.MOV.U32 R33, RZ, RZ, R23 ;  /* 0x000000ffff21b224 */ /* 0x000fe400078e0017 */
[----:B------:R-:W-:Y:S02]  /*2020*/  @!P1 IMAD.IADD R17, R27, 0x1, R17 ;  /* 0x000000011b119824 */ /* 0x000fe400078e0211 */
[----:B------:R-:W-:Y:S02]  /*2030*/  @!P4 IMAD.IADD R16, R25, 0x1, R16 ;  /* 0x000000011910c824 */ /* 0x000fe400078e0210 */
[----:B------:R-:W-:Y:S01]  /*2040*/  @!P3 IMAD R15, R18, c[0x0][0x194], R15 ;  /* 0x00006500120fba24 */ /* 0x000fe200078e020f */
[----:B------:R-:W-:Y:S01]  /*2050*/  @!P1 LEA.HI.X R29, R26, c[0x0][0x164], R17, 0x1, P5 ;  /* 0x000059001a1d9a11 */ /* 0x000fe200028f0c11 */
[----:B------:R-:W-:Y:S01]  /*2060*/  @!P3 IMAD.WIDE.U32 R32, R18, c[0x0][0x190], R32 ;  /* 0x000064001220ba25 */ /* 0x000fe200078e0020 */
[----:B------:R-:W-:-:S02]  /*2070*/  @!P4 LEA.HI.X R31, R24, c[0x0][0x164], R16, 0x1, P2 ;  /* 0x00005900181fca11 */ /* 0x000fc400010f0c10 */
[----:B------:R-:W-:Y:S01]  /*2080*/  ISETP.GE.AND P5, PT, R14, UR4, PT ;  /* 0x000000040e007c0c */ /* 0x000fe2000bfa6270 */
[----:B------:R-:W-:Y:S01]  /*2090*/  IMAD.SHL.U32 R239, R20, 0x2, RZ ;  /* 0x0000000214ef7824 */ /* 0x000fe200078e00ff */
[C---:B------:R-:W-:Y:S01]  /*20a0*/  @!P3 LEA R16, P2, R32.reuse, c[0x0][0x160], 0x1 ;  /* 0x000058002010ba11 */ /* 0x040fe200078408ff */
[----:B------:R-:W-:Y:S02]  /*20b0*/  @!P3 IMAD.IADD R15, R33, 0x1, R15 ;  /* 0x00000001210fb824 */ /* 0x000fe400078e020f */
[----:B------:R-:W-:Y:S01]  /*20c0*/  @!P0 IMAD R14, R19, c[0x0][0x190], RZ ;  /* 0x00006400130e8a24 */ /* 0x000fe200078e02ff */
[----:B------:R-:W-:Y:S01]  /*20d0*/  @!PT LDS RZ, [RZ] ;  /* 0x00000000fffff984 */ /* 0x000fe20000000800 */
[----:B------:R-:W-:Y:S01]  /*20e0*/  @!PT LDS RZ, [RZ] ;  /* 0x00000000fffff984 */ /* 0x000fe20000000800 */
[----:B------:R-:W-:Y:S01]  /*20f0*/  @!PT LDS RZ, [RZ] ;  /* 0x00000000fffff984 */ /* 0x000fe20000000800 */
[----:B------:R1:W-:Y:S01]  /*2100*/  @!P1 LDGSTS.E.BYPASS.LTC128B.128 [R239], [R28.64] ;  /* 0x000000001cef9fae */ /* 0x0003e2000b901d52 */
[C---:B------:R-:W-:Y:S01]  /*2110*/  @!P0 IMAD.WIDE.U32 R22, R11.reuse, c[0x0][0x190], R22 ;  /* 0x000064000b168a25 */ /* 0x040fe200078e0016 */
[----:B------:R-:W-:Y:S02]  /*2120*/  @!P3 LEA.HI.X R17, R32, c[0x0][0x164], R15, 0x1, P2 ;  /* 0x000059002011ba11 */ /* 0x000fe400010f0c0f */
[----:B------:R1:W-:Y:S01]  /*2130*/  @!P1 LDGSTS.E.BYPASS.LTC128B.128 [R239+0x2000], [R28.64+0x80] ;  /* 0x020000801cef9fae */ /* 0x0003e2000b901d52 */
[----:B------:R-:W-:Y:S01]  /*2140*/  @!P0 IMAD R14, R11, c[0x0][0x194], R14 ;  /* 0x000065000b0e8a24 */ /* 0x000fe200078e020e */
[----:B------:R-:W-:Y:S01]  /*2150*/  ISETP.GE.AND P2, PT, R2, UR4, PT ;  /* 0x0000000402007c0c */ /* 0x000fe2000bf46270 */
[----:B------:R-:W-:Y:S01]  /*2160*/  IMAD R15, R7, c[0x0][0x198], RZ ;  /* 0x00006600070f7a24 */ /* 0x000fe200078e02ff */
[----:B------:R1:W-:Y:S01]  /*2170*/  @!P1 LDGSTS.E.BYPASS.LTC128B.128 [R239+0x4000], [R28.64+0x100] ;  /* 0x040001001cef9fae */ /* 0x0003e2000b901d52 */
[----:B------:R-:W-:-:S02]  /*2180*/  IMAD.U32 R246, RZ, RZ, UR7 ;  /* 0x00000007fff67e24 */ /* 0x000fc4000f8e00ff */
[----:B------:R-:W-:Y:S01]  /*2190*/  IMAD R15, R6, c[0x0][0x19c], R15 ;  /* 0x00006700060f7a24 */ /* 0x000fe200078e020f */
[----:B------:R1:W-:Y:S01]  /*21a0*/  @!P1 LDGSTS.E.BYPASS.LTC128B.128 [R239+0x6000], [R28.64+0x180] ;  /* 0x060001801cef9fae */ /* 0x0003e2000b901d52 */
[----:B------:R-:W-:-:S03]  /*21b0*/  IADD3 R10, P1, R13, R10, RZ ;  /* 0x0000000a0d0a7210 */ /* 0x000fc60007f3e0ff */
[----:B------:R1:W-:Y:S02]  /*21c0*/  @!P4 LDGSTS.E.BYPASS.LTC128B.128 [R239+0x800], [R30.64] ;  /* 0x008000001eefcfae */ /* 0x0003e4000b901d52 */
[----:B------:R-:W-:Y:S01]  /*21d0*/  IMAD.X R11, R12, 0x1, R9, P1 ;  /* 0x000000010c0b7824 */ /* 0x000fe200008e0609 */
[----:B------:R-:W-:Y:S01]  /*21e0*/  @!P0 LEA R18, P1, R22, c[0x0][0x160], 0x1 ;  /* 0x0000580016128a11 */ /* 0x000fe200078208ff */
[----:B------:R1:W-:Y:S01]  /*21f0*/  @!P4 LDGSTS.E.BYPASS.LTC128B.128 [R239+0x2800], [R30.64+0x80] ;  /* 0x028000801eefcfae */ /* 0x0003e2000b901d52 */
[----:B------:R-:W-:Y:S02]  /*2200*/  @!P0 IMAD.IADD R9, R23, 0x1, R14 ;  /* 0x0000000117098824 */ /* 0x000fe400078e020e */
[----:B------:R-:W-:Y:S01]  /*2210*/  IMAD.WIDE.U32 R10, R6, c[0x0][0x198], R10 ;  /* 0x00006600060a7a25 */ /* 0x000fe200078e000a */
[----:B------:R1:W-:Y:S02]  /*2220*/  @!P4 LDGSTS.E.BYPASS.LTC128B.128 [R239+0x4800], [R30.64+0x100] ;  /* 0x048001001eefcfae */ /* 0x0003e4000b901d52 */
[----:B------:R-:W-:Y:S01]  /*2230*/  @!P0 LEA.HI.X R19, R22, c[0x0][0x164], R9, 0x1, P1 ;  /* 0x0000590016138a11 */ /* 0x000fe200008f0c09 */
[----:B------:R-:W-:Y:S01]  /*2240*/  IMAD.IADD R165, R11, 0x1, R15 ;  /* 0x000000010ba57824 */ /* 0x000fe200078e020f */
[----:B------:R1:W-:Y:S01]  /*2250*/  @!P4 LDGSTS.E.BYPASS.LTC128B.128 [R239+0x6800], [R30.64+0x180] ;  /* 0x068001801eefcfae */ /* 0x0003e2000b901d52 */
[----:B------:R-:W-:Y:S01]  /*2260*/  ISETP.GE.AND P4, PT, R2, UR4, PT ;  /* 0x0000000402007c0c */ /* 0x000fe2000bf86270 */
[----:B------:R-:W-:Y:S01]  /*2270*/  IMAD.MOV.U32 R2, RZ, RZ, R10 ;  /* 0x000000ffff027224 */ /* 0x000fe200078e000a */
[----:B------:R-:W-:Y:S01]  /*2280*/  IADD3 R168, P1, R6, UR12, RZ ;  /* 0x0000000c06a87c10 */ /* 0x000fe2000ff3e0ff */
[----:B------:R2:W-:Y:S01]  /*2290*/  @!P3 LDGSTS.E.BYPASS.LTC128B.128 [R239+0x1000], [R16.64] ;  /* 0x0100000010efbfae */ /* 0x0005e2000b901d52 */
[----:B------:R-:W-:Y:S01]  /*22a0*/  IMAD.U32 R11, RZ, RZ, UR14 ;  /* 0x0000000eff0b7e24 */ /* 0x000fe2000f8e00ff */
[----:B------:R-:W-:Y:S01]  /*22b0*/  UIADD3 UR12, UR16, 0x1, -UR17 ;  /* 0x00000001100c7890 */ /* 0x000fe2000fffe811 */
[----:B------:R-:W-:Y:S01]  /*22c0*/  IADD3.X R7, R7, UR11, RZ, P1, !PT ;  /* 0x0000000b07077c10 */ /* 0x000fe20008ffe4ff */
[----:B------:R2:W-:Y:S01]  /*22d0*/  @!P3 LDGSTS.E.BYPASS.LTC128B.128 [R239+0x3000], [R16.64+0x80] ;  /* 0x0300008010efbfae */ /* 0x0005e2000b901d52 */
[----:B------:R-:W-:Y:S01]  /*22e0*/  ISETP.GE.AND P1, PT, R4, UR4, PT ;  /* 0x0000000404007c0c */ /* 0x000fe2000bf26270 */
[----:B------:R-:W-:Y:S01]  /*22f0*/  IMAD.U32 R9, RZ, RZ, UR14 ;  /* 0x0000000eff097e24 */ /* 0x000fe2000f8e00ff */
[----:B------:R-:W-:Y:S01]  /*2300*/  ULDC UR11, c[0x0][0x2e4] ;  /* 0x0000b900000b7ab9 */ /* 0x000fe20000000800 */
[----:B------:R2:W-:Y:S01]  /*2310*/  @!P3 LDGSTS.E.BYPASS.LTC128B.128 [R239+0x5000], [R16.64+0x100] ;  /* 0x0500010010efbfae */ /* 0x0005e2000b901d52 */
[----:B------:R-:W-:Y:S01]  /*2320*/  IMAD R7, R7, c[0x0][0x1a0], RZ ;  /* 0x0000680007077a24 */ /* 0x000fe200078e02ff */
[----:B------:R-:W-:-:S02]  /*2330*/  UIADD3 UR11, UR16, -UR11, -UR17 ;  /* 0x8000000b100b7290 */ /* 0x000fc4000fffe811 */
[----:B------:R2:W-:Y:S01]  /*2340*/  @!P3 LDGSTS.E.BYPASS.LTC128B.128 [R239+0x7000], [R16.64+0x180] ;  /* 0x0700018010efbfae */ /* 0x0005e2000b901d52 */
[----:B------:R-:W-:-:S03]  /*2350*/  IADD3 R20, P3, R13, UR24, RZ ;  /* 0x000000180d147c10 */ /* 0x000fc6000ff7e0ff */
[----:B------:R3:W-:Y:S01]  /*2360*/  @!P0 LDGSTS.E.BYPASS.LTC128B.128 [R239+0x1800], [R18.64] ;  /* 0x0180000012ef8fae */ /* 0x0007e2000b901d52 */
[----:B------:R-:W-:Y:S01]  /*2370*/  IADD3.X R21, R12, UR22, RZ, P3, !PT ;  /* 0x000000160c157c10 */ /* 0x000fe20009ffe4ff */
[----:B------:R-:W-:Y:S01]  /*2380*/  IMAD.U32 R12, RZ, RZ, UR14 ;  /* 0x0000000eff0c7e24 */ /* 0x000fe2000f8e00ff */
[----:B------:R-:W-:Y:S01]  /*2390*/  ISETP.GE.AND P3, PT, R6, UR4, PT ;  /* 0x0000000406007c0c */ /* 0x000fe2000bf66270 */
[----:B------:R3:W-:Y:S01]  /*23a0*/  @!P0 LDGSTS.E.BYPASS.LTC128B.128 [R239+0x3800], [R18.64+0x80] ;  /* 0x0380008012ef8fae */ /* 0x0007e2000b901d52 */
[----:B------:R-:W-:Y:S02]  /*23b0*/  @!P1 IMAD.MOV.U32 R164, RZ, RZ, R2 ;  /* 0x000000ffffa49224 */ /* 0x000fe400078e0002 */
[----:B------:R-:W-:Y:S01]  /*23c0*/  IMAD.WIDE.U32 R20, R8, c[0x0][0x1b8], R20 ;  /* 0x00006e0008147a25 */ /* 0x000fe200078e0014 */
[----:B------:R3:W-:Y:S03]  /*23d0*/  @!P0 LDGSTS.E.BYPASS.LTC128B.128 [R239+0x5800], [R18.64+0x100] ;  /* 0x0580010012ef8fae */ /* 0x0007e6000b901d52 */
[----:B------:R-:W-:Y:S01]  /*23e0*/  IMAD.MOV.U32 R8, RZ, RZ, c[0x0][0x19c] ;  /* 0x00006700ff087624 */ /* 0x000fe200078e00ff */
[----:B------:R3:W-:Y:S01]  /*23f0*/  @!P0 LDGSTS.E.BYPASS.LTC128B.128 [R239+0x7800], [R18.64+0x180] ;  /* 0x0780018012ef8fae */ /* 0x0007e2000b901d52 */
[----:B------:R-:W-:-:S03]  /*2400*/  @!P1 IMAD.WIDE.U32 R12, R12, 0x30, R164 ;  /* 0x000000300c0c9825 */ /* 0x000fc600078e00a4 */
[----:B------:R-:W-:Y:S01]  /*2410*/  @!P3 LEA R24, P0, R2, c[0x0][0x168], 0x1 ;  /* 0x00005a000218ba11 */ /* 0x000fe200078008ff */
[----:B------:R-:W-:Y:S02]  /*2420*/  IMAD.SHL.U32 R14, R8, 0x20, RZ ;  /* 0x00000020080e7824 */ /* 0x000fe400078e00ff */
[----:B------:R-:W-:Y:S01]  /*2430*/  IMAD.IADD R21, R21, 0x1, R5 ;  /* 0x0000000115157824 */ /* 0x000fe200078e0205 */
[----:B------:R-:W-:Y:S02]  /*2440*/  @!P3 LEA.HI.X R25, R2, c[0x0][0x16c], R165, 0x1, P0 ;  /* 0x00005b000219ba11 */ /* 0x000fe400000f0ca5 */
[----:B--2---:R-:W-:Y:S01]  /*2450*/  @!P6 LEA R16, P0, R11, R2, 0x4 ;  /* 0x000000020b10e211 */ /* 0x004fe200078020ff */
[C---:B------:R-:W-:Y:S02]  /*2460*/  IMAD R11, R168.reuse, c[0x0][0x1a4], R7 ;  /* 0x00006900a80b7a24 */ /* 0x040fe400078e0207 */
[----:B------:R2:W-:Y:S01]  /*2470*/  @!P3 LDGSTS.E.BYPASS.LTC128B.128 [R239+0x8000], [R24.64] ;  /* 0x0800000018efbfae */ /* 0x0005e2000b901d52 */
[----:B------:R-:W-:Y:S01]  /*2480*/  IMAD.WIDE.U32 R168, R168, c[0x0][0x1a0], R20 ;  /* 0x00006800a8a87a25 */ /* 0x000fe200078e0014 */
[----:B------:R-:W-:-:S02]  /*2490*/  @!P6 LEA.HI.X R9, R9, R165, R8, 0x4, P0 ;  /* 0x000000a50909e211 */ /* 0x000fc400000f2408 */
[----:B------:R2:W-:Y:S01]  /*24a0*/  @!P3 LDGSTS.E.BYPASS.LTC128B.128 [R239+0xa000], [R24.64+0x80] ;  /* 0x0a00008018efbfae */ /* 0x0005e2000b901d52 */
[----:B------:R-:W-:Y:S01]  /*24b0*/  @!P2 IADD3 R10, P0, R2, UR20, RZ ;  /* 0x00000014020aac10 */ /* 0x000fe2000ff1e0ff */
[----:B------:R-:W-:Y:S02]  /*24c0*/  @!P1 IMAD R8, R8, 0x30, RZ ;  /* 0x0000003008089824 */ /* 0x000fe400078e02ff */
[----:B------:R2:W-:Y:S01]  /*24d0*/  @!P3 LDGSTS.E.BYPASS.LTC128B.128 [R239+0xc000], [R24.64+0x100] ;  /* 0x0c00010018efbfae */ /* 0x0005e2000b901d52 */
[----:B------:R-:W-:Y:S02]  /*24e0*/  IMAD.IADD R166, R169, 0x1, R11 ;  /* 0x00000001a9a67824 */ /* 0x000fe400078e020b */
[----:B------:R-:W-:Y:S01]  /*24f0*/  @!P1 IMAD.IADD R5, R13, 0x1, R8 ;  /* 0x000000010d059824 */ /* 0x000fe200078e0208 */
[----:B------:R2:W-:Y:S01]  /*2500*/  @!P3 LDGSTS.E.BYPASS.LTC128B.128 [R239+0xe000], [R24.64+0x180] ;  /* 0x0e00018018efbfae */ /* 0x0005e2000b901d52 */
[----:B------:R-:W-:Y:S01]  /*2510*/  @!P6 LEA R22, P3, R16, c[0x0][0x168], 0x1 ;  /* 0x00005a001016ea11 */ /* 0x000fe200078608ff */
[----:B------:R-:W-:-:S03]  /*2520*/  IMAD.SHL.U32 R13, R6, 0x8, RZ ;  /* 0x00000008060d7824 */ /* 0x000fc600078e00ff */
[----:B------:R-:W-:Y:S02]  /*2530*/  @!P6 LEA.HI.X R23, R16, c[0x0][0x16c], R9, 0x1, P3 ;  /* 0x00005b001017ea11 */ /* 0x000fe400018f0c09 */
[----:B------:R-:W-:Y:S02]  /*2540*/  @!P2 IADD3.X R9, R165, UR21, R14, P0, !PT ;  /* 0x00000015a509ac10 */ /* 0x000fe400087fe40e */
[----:B------:R-:W-:Y:S01]  /*2550*/  @!P2 LEA R16, P0, R10, c[0x0][0x168], 0x1 ;  /* 0x00005a000a10aa11 */ /* 0x000fe200078008ff */
[----:B------:R4:W-:Y:S01]  /*2560*/  @!P6 LDGSTS.E.BYPASS.LTC128B.128 [R239+0x8800], [R22.64] ;  /* 0x0880000016efefae */ /* 0x0009e2000b901d52 */
[----:B------:R-:W-:Y:S02]  /*2570*/  LEA.HI R14, R88, R3, RZ, 0x4 ;  /* 0x00000003580e7211 */ /* 0x000fe400078f20ff */
[----:B------:R-:W-:Y:S01]  /*2580*/  @!P2 LEA.HI.X R17, R10, c[0x0][0x16c], R9, 0x1, P0 ;  /* 0x00005b000a11aa11 */ /* 0x000fe200000f0c09 */
[----:B------:R4:W-:Y:S01]  /*2590*/  @!P6 LDGSTS.E.BYPASS.LTC128B.128 [R239+0xa800], [R22.64+0x80] ;  /* 0x0a80008016efefae */ /* 0x0009e2000b901d52 */
[----:B---3--:R-:W-:Y:S01]  /*25a0*/  @!P1 LEA R18, P0, R12, c[0x0][0x168], 0x1 ;  /* 0x00005a000c129a11 */ /* 0x008fe200078008ff */
[----:B------:R-:W-:Y:S01]  /*25b0*/  IMAD.SHL.U32 R10, R0, 0x40, RZ ;  /* 0x00000040000a7824 */ /* 0x000fe200078e00ff */
[----:B------:R-:W-:Y:S01]  /*25c0*/  LOP3.LUT R8, R14, 0xfffffff0, RZ, 0xc0, !PT ;  /* 0xfffffff00e087812 */ /* 0x000fe200078ec0ff */
[----:B------:R4:W-:Y:S01]  /*25d0*/  @!P6 LDGSTS.E.BYPASS.LTC128B.128 [R239+0xc800], [R22.64+0x100] ;  /* 0x0c80010016efefae */ /* 0x0009e2000b901d52 */
[----:B------:R-:W-:Y:S01]  /*25e0*/  @!P1 LEA.HI.X R19, R12, c[0x0][0x16c], R5, 0x1, P0 ;  /* 0x00005b000c139a11 */ /* 0x000fe200000f0c05 */
[----:B------:R-:W-:Y:S01]  /*25f0*/  IMAD.MOV.U32 R5, RZ, RZ, 0x20 ;  /* 0x00000020ff057424 */ /* 0x000fe200078e00ff */
[----:B------:R-:W-:Y:S01]  /*2600*/  SHF.R.S32.HI R7, RZ, 0x4, R14 ;  /* 0x00000004ff077819 */ /* 0x000fe2000001140e */
[----:B------:R4:W-:Y:S01]  /*2610*/  @!P6 LDGSTS.E.BYPASS.LTC128B.128 [R239+0xe800], [R22.64+0x180] ;  /* 0x0e80018016efefae */ /* 0x0009e2000b901d52 */
[----:B------:R-:W-:Y:S01]  /*2620*/  IMAD.IADD R9, R3, 0x1, -R8 ;  /* 0x0000000103097824 */ /* 0x000fe200078e0a08 */
[----:B------:R-:W-:Y:S01]  /*2630*/  ISETP.GE.AND P6, PT, R6, UR4, PT ;  /* 0x0000000406007c0c */ /* 0x000fe2000bfc6270 */
[----:B------:R-:W-:Y:S01]  /*2640*/  IMAD.WIDE.U32 R20, R5, c[0x0][0x1a0], RZ ;  /* 0x0000680005147a25 */ /* 0x000fe200078e00ff */
[----:B------:R3:W-:Y:S01]  /*2650*/  @!P2 LDGSTS.E.BYPASS.LTC128B.128 [R239+0x9000], [R16.64] ;  /* 0x0900000010efafae */ /* 0x0007e2000b901d52 */
[----:B------:R-:W-:-:S02]  /*2660*/  LEA R236, P0, R168, c[0x0][0x170], 0x1 ;  /* 0x00005c00a8ec7a11 */ /* 0x000fc400078008ff */
[----:B------:R-:W-:Y:S01]  /*2670*/  SHF.R.S32.HI R8, RZ, 0x1f, R9 ;  /* 0x0000001fff087819 */ /* 0x000fe20000011409 */
[----:B------:R3:W-:Y:S01]  /*2680*/  @!P2 LDGSTS.E.BYPASS.LTC128B.128 [R239+0xb000], [R16.64+0x80] ;  /* 0x0b00008010efafae */ /* 0x0007e2000b901d52 */
[----:B------:R-:W-:Y:S02]  /*2690*/  LEA.HI R14, R14, R7, RZ, 0x1 ;  /* 0x000000070e0e7211 */ /* 0x000fe400078f08ff */
[----:B------:R-:W-:Y:S01]  /*26a0*/  LEA.HI R6, R8, R9, RZ, 0x3 ;  /* 0x0000000908067211 */ /* 0x000fe200078f18ff */
[----:B------:R3:W-:Y:S01]  /*26b0*/  @!P2 LDGSTS.E.BYPASS.LTC128B.128 [R239+0xd000], [R16.64+0x100] ;  /* 0x0d00010010efafae */ /* 0x0007e2000b901d52 */
[----:B------:R-:W-:Y:S02]  /*26c0*/  LOP3.LUT R10, R10, 0x1c0, RZ, 0xc0, !PT ;  /* 0x000001c00a0a7812 */ /* 0x000fe400078ec0ff */
[----:B------:R-:W-:Y:S01]  /*26d0*/  LOP3.LUT R12, R6, 0xfffffff8, RZ, 0xc0, !PT ;  /* 0xfffffff8060c7812 */ /* 0x000fe200078ec0ff */
[----:B------:R3:W-:Y:S01]  /*26e0*/  @!P2 LDGSTS.E.BYPASS.LTC128B.128 [R239+0xf000], [R16.64+0x180] ;  /* 0x0f00018010efafae */ /* 0x0007e2000b901d52 */
[----:B------:R-:W-:Y:S01]  /*26f0*/  ISETP.GE.AND P3, PT, R4, UR4, PT ;  /* 0x0000000404007c0c */ /* 0x000fe2000bf66270 */
[----:B------:R-:W-:Y:S01]  /*2700*/  IMAD R4, R5, c[0x0][0x1a4], RZ ;  /* 0x0000690005047a24 */ /* 0x000fe200078e02ff */
[----:B------:R-:W-:Y:S01]  /*2710*/  LEA.HI.X R235, R168, c[0x0][0x174], R166, 0x1, P0 ;  /* 0x00005d00a8eb7a11 */ /* 0x000fe200000f0ca6 */
[----:B------:R3:W-:Y:S01]  /*2720*/  @!P1 LDGSTS.E.BYPASS.LTC128B.128 [R239+0x9800], [R18.64] ;  /* 0x0980000012ef9fae */ /* 0x0007e2000b901d52 */
[----:B------:R-:W-:Y:S01]  /*2730*/  LOP3.LUT R14, R14, 0xfffffffe, RZ, 0xc0, !PT ;  /* 0xfffffffe0e0e7812 */ /* 0x000fe200078ec0ff */
[----:B------:R-:W-:Y:S01]  /*2740*/  IMAD.IADD R12, R9, 0x1, -R12 ;  /* 0x00000001090c7824 */ /* 0x000fe200078e0a0c */
[----:B------:R-:W-:Y:S01]  /*2750*/  LOP3.LUT R11, R10, 0x8, R13, 0xf8, !PT ;  /* 0x000000080a0b7812 */ /* 0x000fe200078ef80d */
[----:B------:R3:W-:Y:S01]  /*2760*/  @!P1 LDGSTS.E.BYPASS.LTC128B.128 [R239+0xb800], [R18.64+0x80] ;  /* 0x0b80008012ef9fae */ /* 0x0007e2000b901d52 */
[----:B------:R-:W-:Y:S01]  /*2770*/  @!P5 IADD3 R8, P0, R236, R20, RZ ;  /* 0x00000014ec08d210 */ /* 0x000fe20007f1e0ff */
[----:B------:R-:W-:Y:S01]  /*2780*/  IMAD.IADD R7, R7, 0x1, -R14 ;  /* 0x0000000107077824 */ /* 0x000fe200078e0a0e */
[----:B------:R-:W-:Y:S01]  /*2790*/  SHF.R.U32.HI R10, RZ, 0x3, R10 ;  /* 0x00000003ff0a7819 */ /* 0x000fe2000001160a */
[----:B------:R3:W-:Y:S01]  /*27a0*/  @!P1 LDGSTS.E.BYPASS.LTC128B.128 [R239+0xd800], [R18.64+0x100] ;  /* 0x0d80010012ef9fae */ /* 0x0007e2000b901d52 */
[----:B------:R-:W-:Y:S01]  /*27b0*/  @!P5 IADD3.X R9, R235, R21, R4, P0, !PT ;  /* 0x00000015eb09d210 */ /* 0x000fe200007fe404 */
[----:B------:R-:W-:Y:S01]  /*27c0*/  IMAD.SHL.U32 R4, R12, 0x40, RZ ;  /* 0x000000400c047824 */ /* 0x000fe200078e00ff */
[----:B------:R-:W-:Y:S01]  /*27d0*/  LOP3.LUT R10, R11, R10, RZ, 0x3c, !PT ;  /* 0x0000000a0b0a7212 */ /* 0x000fe200078e3cff */
[----:B------:R3:W-:Y:S01]  /*27e0*/  @!P1 LDGSTS.E.BYPASS.LTC128B.128 [R239+0xf800], [R18.64+0x180] ;  /* 0x0f80018012ef9fae */ /* 0x0007e2000b901d52 */
[C---:B------:R-:W-:Y:S01]  /*27f0*/  IMAD.SHL.U32 R13, R7.reuse, 0x8, RZ ;  /* 0x00000008070d7824 */ /* 0x040fe200078e00ff */
[----:B------:R-:W-:Y:S01]  /*2800*/  LEA.HI R88, R88, R3, RZ, 0x5 ;  /* 0x0000000358587211 */ /* 0x000fe200078f28ff */
[----:B------:R-:W-:Y:S01]  /*2810*/  @!P6 IMAD.MOV.U32 R237, RZ, RZ, R235 ;  /* 0x000000ffffede224 */ /* 0x000fe200078e00eb */
[----:B------:R-:W0:Y:S01]  /*2820*/  LDGDEPBAR ;  /* 0x00000000000079af */ /* 0x000e220000000000 */
[----:B------:R-:W-:Y:S01]  /*2830*/  IMAD R233, R7, 0x200, R10 ;  /* 0x0000020007e97824 */ /* 0x000fe200078e020a */
[----:B------:R-:W-:Y:S01]  /*2840*/  LOP3.LUT R4, R4, 0x1c0, RZ, 0xc0, !PT ;  /* 0x000001c004047812 */ /* 0x000fe200078ec0ff */
[----:B------:R-:W-:Y:S01]  /*2850*/  @!P4 IMAD.MOV.U32 R7, RZ, RZ, c[0x0][0x1a0] ;  /* 0x00006800ff07c624 */ /* 0x000fe200078e00ff */
[----:B------:R-:W-:Y:S01]  /*2860*/  R2P PR, R12, 0x6 ;  /* 0x000000060c007804 */ /* 0x000fe20000000000 */
[----:B------:R-:W-:Y:S01]  /*2870*/  IMAD.SHL.U32 R89, R6, 0x40, RZ ;  /* 0x0000004006597824 */ /* 0x000fe200078e00ff */
[----:B------:R-:W-:Y:S01]  /*2880*/  LOP3.LUT R13, R4, 0x8, R13, 0xf8, !PT ;  /* 0x00000008040d7812 */ /* 0x000fe200078ef80d */
[----:B------:R-:W-:Y:S01]  /*2890*/  @!P4 IMAD.MOV.U32 R10, RZ, RZ, c[0x0][0x1a4] ;  /* 0x00006900ff0ac624 */ /* 0x000fe200078e00ff */
[----:B------:R-:W-:Y:S01]  /*28a0*/  SHF.R.U32.HI R4, RZ, 0x3, R4 ;  /* 0x00000003ff047819 */ /* 0x000fe20000011604 */
[----:B------:R-:W-:Y:S01]  /*28b0*/  @!P3 IMAD.MOV.U32 R14, RZ, RZ, c[0x0][0x1a0] ;  /* 0x00006800ff0eb624 */ /* 0x000fe200078e00ff */
[----:B------:R-:W-:Y:S01]  /*28c0*/  @!P4 LEA R12, P0, R7, R236, 0x6 ;  /* 0x000000ec070cc211 */ /* 0x000fe200078030ff */
[----:B------:R-:W-:Y:S01]  /*28d0*/  @!P3 IMAD.MOV.U32 R11, RZ, RZ, c[0x0][0x1a4] ;  /* 0x00006900ff0bb624 */ /* 0x000fe200078e00ff */
[----:B------:R-:W-:Y:S01]  /*28e0*/  SHF.R.S32.HI R6, RZ, 0x5, R88 ;  /* 0x00000005ff067819 */ /* 0x000fe20000011458 */
[----:B------:R-:W-:Y:S01]  /*28f0*/  @!P3 IMAD.MOV.U32 R234, RZ, RZ, R236 ;  /* 0x000000ffffeab224 */ /* 0x000fe200078e00ec */
[----:B------:R-:W-:Y:S01]  /*2900*/  LOP3.LUT R89, R89, 0xfffffe00, RZ, 0xc0, !PT ;  /* 0xfffffe0059597812 */ /* 0x000fe200078ec0ff */
[----:B------:R-:W-:Y:S01]  /*2910*/  @!P3 IMAD R11, R11, 0x60, RZ ;  /* 0x000000600b0bb824 */ /* 0x000fe200078e02ff */
[----:B------:R-:W-:Y:S01]  /*2920*/  LOP3.LUT R4, R13, R4, RZ, 0x3c, !PT ;  /* 0x000000040d047212 */ /* 0x000fe200078e3cff */
[----:B------:R-:W-:Y:S01]  /*2930*/  @!P3 IMAD.WIDE.U32 R14, R14, 0x60, R234 ;  /* 0x000000600e0eb825 */ /* 0x000fe200078e00ea */
[----:B------:R-:W-:Y:S01]  /*2940*/  @!P4 LEA.HI.X R13, R7, R235, R10, 0x6, P0 ;  /* 0x000000eb070dc211 */ /* 0x000fe200000f340a */
[----:B------:R-:W-:Y:S01]  /*2950*/  ULDC UR4, c[0x0][0x2e8] ;  /* 0x0000ba0000047ab9 */ /* 0x000fe20000000800 */
[----:B------:R-:W-:Y:S01]  /*2960*/  SEL R5, R5, 0xffffffe0, !P2 ;  /* 0xffffffe005057807 */ /* 0x000fe20005000000 */
[----:B------:R-:W-:Y:S01]  /*2970*/  IMAD R7, R6, 0x400, R89 ;  /* 0x0000040006077824 */ /* 0x000fe200078e0259 */
[----:B------:R-:W-:Y:S01]  /*2980*/  UIADD3 UR4, UR12, UR4, URZ ;  /* 0x000000040c047290 */ /* 0x000fe2000fffe03f */
[----:B------:R-:W-:Y:S01]  /*2990*/  @!P3 IMAD.IADD R11, R15, 0x1, R11 ;  /* 0x000000010f0bb824 */ /* 0x000fe200078e020b */
[----:B------:R-:W-:-:S04]  /*29a0*/  DEPBAR.LE SB0, 0x0 ;  /* 0x000080000000791a */ /* 0x000fc80000000000 */
[----:B------:R-:W-:Y:S01]  /*29b0*/  BAR.SYNC.DEFER_BLOCKING 0x0 ;  /* 0x0000000000007b1d */ /* 0x000fe20000010000 */
[----:B------:R-:W-:Y:S02]  /*29c0*/  @!P3 IMAD.MOV.U32 R10, RZ, RZ, R14 ;  /* 0x000000ffff0ab224 */ /* 0x000fe400078e000e */
[----:B------:R-:W-:Y:S02]  /*29d0*/  IMAD.IADD R234, R4, 0x1, R7 ;  /* 0x0000000104ea7824 */ /* 0x000fe400078e0207 */
[----:B------:R-:W-:Y:S02]  /*29e0*/  IMAD.SHL.U32 R233, R233, 0x2, RZ ;  /* 0x00000002e9e97824 */ /* 0x000fe400078e00ff */
[----:B------:R-:W-:Y:S02]  /*29f0*/  IMAD.SHL.U32 R234, R234, 0x2, RZ ;  /* 0x00000002eaea7824 */ /* 0x000fe400078e00ff */
[----:B------:R-:W-:Y:S01]  /*2a00*/  IMAD.MOV.U32 R7, RZ, RZ, 0x10 ;  /* 0x00000010ff077424 */ /* 0x000fe200078e00ff */
[----:B------:R-:W-:Y:S01]  /*2a10*/  IADD3 R231, R233, 0x8020, RZ ;  /* 0x00008020e9e77810 */ /* 0x000fe20007ffe0ff */
[----:B------:R-:W-:-:S03]  /*2a20*/  IMAD R230, R5, 0x2, R234 ;  /* 0x0000000205e67824 */ /* 0x000fc600078e02ea */
[----:B------:R-:W-:Y:S02]  /*2a30*/  SEL R7, R7, 0xfffffff0, !P1 ;  /* 0xfffffff007077807 */ /* 0x000fe40004800000 */
[----:B------:R-:W-:Y:S02]  /*2a40*/  R2P PR, R0, 0x6 ;  /* 0x0000000600007804 */ /* 0x000fe40000000000 */
[----:B------:R-:W-:Y:S01]  /*2a50*/  IADD3 R0, R233, 0x8000, RZ ;  /* 0x00008000e9007810 */ /* 0x000fe20007ffe0ff */
[----:B------:R-:W-:-:S04]  /*2a60*/  IMAD R232, R7, 0x2, R234 ;  /* 0x0000000207e87824 */ /* 0x000fc800078e02ea */
[----:B------:R-:W-:Y:S01]  /*2a70*/  IMAD R229, R5, 0x2, R232 ;  /* 0x0000000205e57824 */ /* 0x000fe200078e02e8 */
[----:B------:R-:W-:Y:S04]  /*2a80*/  @P6 STS.128 [R239+0x10000], RZ ;  /* 0x010000ffef006388 */ /* 0x000fe80000000c00 */
[----:B------:R-:W-:Y:S01]  /*2a90*/  @P6 STS.128 [R239+0x12000], RZ ;  /* 0x012000ffef006388 */ /* 0x000fe20000000c00 */
[----:B------:R-:W-:Y:S01]  /*2aa0*/  @P1 IADD3 R231, R0, -0x20, RZ ;  /* 0xffffffe000e71810 */ /* 0x000fe20007ffe0ff */
[----:B------:R-:W-:Y:S02]  /*2ab0*/  IMAD.MOV.U32 R0, RZ, RZ, 0x40 ;  /* 0x00000040ff007424 */ /* 0x000fe400078e00ff */
[----:B------:R-:W-:Y:S01]  /*2ac0*/  @P6 STS.128 [R239+0x14000], RZ ;  /* 0x014000ffef006388 */ /* 0x000fe20000000c00 */
[----:B------:R-:W-:-:S02]  /*2ad0*/  IADD3 R223, R231, 0x800, RZ ;  /* 0x00000800e7df7810 */ /* 0x000fc40007ffe0ff */
[----:B------:R-:W-:Y:S01]  /*2ae0*/  SEL R0, R0, 0xffffffc0, !P2 ;  /* 0xffffffc000007807 */ /* 0x000fe20005000000 */
[----:B------:R-:W-:Y:S01]  /*2af0*/  @P6 STS.128 [R239+0x16000], RZ ;  /* 0x016000ffef006388 */ /* 0x000fe20000000c00 */
[C---:B------:R-:W-:Y:S02]  /*2b00*/  IADD3 R222, R231.reuse, 0x1000, RZ ;  /* 0x00001000e7de7810 */ /* 0x040fe40007ffe0ff */
[----:B------:R-:W-:Y:S01]  /*2b10*/  IADD3 R221, R231, 0x1800, RZ ;  /* 0x00001800e7dd7810 */ /* 0x000fe20007ffe0ff */
[----:B------:R-:W-:Y:S01]  /*2b20*/  @!PT LDS RZ, [RZ] ;  /* 0x00000000fffff984 */ /* 0x000fe20000000800 */
[----:B------:R-:W-:Y:S01]  /*2b30*/  @!PT LDS RZ, [RZ] ;  /* 0x00000000fffff984 */ /* 0x000fe20000000800 */
[----:B------:R-:W-:Y:S01]  /*2b40*/  @!PT LDS RZ, [RZ] ;  /* 0x00000000fffff984 */ /* 0x000fe20000000800 */
[----:B------:R1:W-:Y:S01]  /*2b50*/  @!P6 LDGSTS.E.BYPASS.LTC128B.128 [R239+0x10000], [R236.64] ;  /* 0x10000000ecefefae */ /* 0x0003e2000b901d52 */
[----:B------:R-:W-:Y:S01]  /*2b60*/  IMAD.IADD R227, R233, 0x1, R0 ;  /* 0x00000001e9e37824 */ /* 0x000fe200078e0200 */
[----:B------:R-:W-:Y:S01]  /*2b70*/  IADD3 R219, R231, 0x2000, RZ ;  /* 0x00002000e7db7810 */ /* 0x000fe20007ffe0ff */
[----:B------:R-:W-:Y:S01]  /*2b80*/  IMAD.IADD R220, R0, 0x1, R231 ;  /* 0x0000000100dc7824 */ /* 0x000fe200078e02e7 */
[----:B------:R1:W-:Y:S01]  /*2b90*/  @!P6 LDGSTS.E.BYPASS.LTC128B.128 [R239+0x12000], [R236.64+0x80] ;  /* 0x12000080ecefefae */ /* 0x0003e2000b901d52 */
[----:B------:R-:W-:-:S02]  /*2ba0*/  LOP3.LUT R0, R88, 0xffffffe0, RZ, 0xc0, !PT ;  /* 0xffffffe058007812 */ /* 0x000fc400078ec0ff */
[C---:B------:R-:W-:Y:S01]  /*2bb0*/  IADD3 R218, R231.reuse, 0x2800, RZ ;  /* 0x00002800e7da7810 */ /* 0x040fe20007ffe0ff */
[----:B------:R1:W-:Y:S01]  /*2bc0*/  @!P6 LDGSTS.E.BYPASS.LTC128B.128 [R239+0x14000], [R236.64+0x100] ;  /* 0x14000100ecefefae */ /* 0x0003e2000b901d52 */
[----:B------:R-:W-:Y:S01]  /*2bd0*/  IADD3 R217, R231, 0x3000, RZ ;  /* 0x00003000e7d97810 */ /* 0x000fe20007ffe0ff */
[----:B------:R-:W-:Y:S01]  /*2be0*/  IMAD.IADD R0, R3, 0x1, -R0 ;  /* 0x0000000103007824 */ /* 0x000fe200078e0a00 */
[----:B------:R-:W-:Y:S01]  /*2bf0*/  IADD3 R3, R245, UR5, RZ ;  /* 0x00000005f5037c10 */ /* 0x000fe2000fffe0ff */
[----:B------:R1:W-:Y:S01]  /*2c00*/  @!P6 LDGSTS.E.BYPASS.LTC128B.128 [R239+0x16000], [R236.64+0x180] ;  /* 0x16000180ecefefae */ /* 0x0003e2000b901d52 */
[C---:B------:R-:W-:Y:S02]  /*2c10*/  IADD3 R216, R231.reuse, 0x3800, RZ ;  /* 0x00003800e7d87810 */ /* 0x040fe40007ffe0ff */
[C---:B------:R-:W-:Y:S01]  /*2c20*/  IADD3 R215, R231.reuse, 0x4000, RZ ;  /* 0x00004000e7d77810 */ /* 0x040fe20007ffe0ff */
[----:B------:R-:W-:Y:S01]  /*2c30*/  @P5 STS.128 [R239+0x10800], RZ ;  /* 0x010800ffef005388 */ /* 0x000fe20000000c00 */
[----:B------:R-:W-:-:S02]  /*2c40*/  IADD3 R214, R231, 0x4800, RZ ;  /* 0x00004800e7d67810 */ /* 0x000fc40007ffe0ff */
[C---:B------:R-:W-:Y:S01]  /*2c50*/  IADD3 R213, R231.reuse, 0x5000, RZ ;  /* 0x00005000e7d57810 */ /* 0x040fe20007ffe0ff */
[----:B------:R-:W-:Y:S01]  /*2c60*/  @P5 STS.128 [R239+0x12800], RZ ;  /* 0x012800ffef005388 */ /* 0x000fe20000000c00 */
[C---:B------:R-:W-:Y:S02]  /*2c70*/  IADD3 R212, R231.reuse, 0x5800, RZ ;  /* 0x00005800e7d47810 */ /* 0x040fe40007ffe0ff */
[C---:B------:R-:W-:Y:S01]  /*2c80*/  IADD3 R211, R231.reuse, 0x6000, RZ ;  /* 0x00006000e7d37810 */ /* 0x040fe20007ffe0ff */
[----:B------:R-:W-:Y:S01]  /*2c90*/  @P5 STS.128 [R239+0x14800], RZ ;  /* 0x014800ffef005388 */ /* 0x000fe20000000c00 */
[C---:B------:R-:W-:Y:S02]  /*2ca0*/  IADD3 R210, R231.reuse, 0x6800, RZ ;  /* 0x00006800e7d27810 */ /* 0x040fe40007ffe0ff */
[C---:B------:R-:W-:Y:S01]  /*2cb0*/  IADD3 R209, R231.reuse, 0x7000, RZ ;  /* 0x00007000e7d17810 */ /* 0x040fe20007ffe0ff */
[----:B------:R-:W-:Y:S01]  /*2cc0*/  @P5 STS.128 [R239+0x16800], RZ ;  /* 0x016800ffef005388 */ /* 0x000fe20000000c00 */
[----:B------:R-:W-:-:S03]  /*2cd0*/  IADD3 R208, R231, 0x7800, RZ ;  /* 0x00007800e7d07810 */ /* 0x000fc60007ffe0ff */
        /* <DEDUP_REMOVED lines=29> */
[----:B------:R-:W-:Y:S04]  /*2eb0*/  LDSM.16.M88.4 R36, [R234] ;  /* 0x00000000ea24783b */ /* 0x000fe80000000200 */
[----:B-1----:R-:W4:Y:S04]  /*2ec0*/  LDSM.16.M88.4 R28, [R233+0x8000] ;  /* 0x00800000e91c783b */ /* 0x002f280000000200 */
[----:B------:R-:W-:Y:S04]  /*2ed0*/  LDSM.16.M88.4 R80, [R231] ;  /* 0x00000000e750783b */ /* 0x000fe80000000200 */
[----:B------:R-:W1:Y:S04]  /*2ee0*/  LDSM.16.M88.4 R60, [R233+0x8800] ;  /* 0x00880000e93c783b */ /* 0x000e680000000200 */
[----:B------:R-:W-:Y:S04]  /*2ef0*/  LDSM.16.M88.4 R52, [R233+0x9000] ;  /* 0x00900000e934783b */ /* 0x000fe80000000200 */
[----:B------:R-:W-:Y:S04]  /*2f00*/  LDSM.16.M88.4 R32, [R233+0x9800] ;  /* 0x00980000e920783b */ /* 0x000fe80000000200 */
[----:B--2---:R-:W2:Y:S04]  /*2f10*/  LDSM.16.M88.4 R8, [R232] ;  /* 0x00000000e808783b */ /* 0x004ea80000000200 */
[----:B------:R-:W-:Y:S04]  /*2f20*/  LDSM.16.M88.4 R44, [R230] ;  /* 0x00000000e62c783b */ /* 0x000fe80000000200 */
[----:B------:R-:W2:Y:S04]  /*2f30*/  LDSM.16.M88.4 R76, [R227+0x8000] ;  /* 0x00800000e34c783b */ /* 0x000ea80000000200 */
[----:B------:R-:W2:Y:S04]  /*2f40*/  LDSM.16.M88.4 R24, [R231+0x800] ;  /* 0x00080000e718783b */ /* 0x000ea80000000200 */
[----:B------:R-:W2:Y:S01]  /*2f50*/  LDSM.16.M88.4 R12, [R231+0x1000] ;  /* 0x00100000e70c783b */ /* 0x000ea20000000200 */
[C---:B----4-:R-:W-:Y:S03]  /*2f60*/  HMMA.16816.F32.BF16 R20, R36.reuse, R28, RZ ;  /* 0x0000001c2414723c */ /* 0x050fe600000418ff */
[----:B------:R-:W4:Y:S04]  /*2f70*/  LDSM.16.M88.4 R72, [R231+0x1800] ;  /* 0x00180000e748783b */ /* 0x000f280000000200 */
[----:B------:R-:W-:Y:S01]  /*2f80*/  LDSM.16.M88.4 R84, [R220] ;  /* 0x00000000dc54783b */ /* 0x000fe20000000200 */
[C---:B------:R-:W-:Y:S03]  /*2f90*/  HMMA.16816.F32.BF16 R28, R36.reuse, R30, RZ ;  /* 0x0000001e241c723c */ /* 0x040fe600000418ff */
[----:B------:R-:W-:Y:S04]  /*2fa0*/  LDSM.16.M88.4 R68, [R227+0x8800] ;  /* 0x00880000e344783b */ /* 0x000fe80000000200 */
[----:B---3--:R-:W-:Y:S01]  /*2fb0*/  LDSM.16.M88.4 R16, [R227+0x9000] ;  /* 0x00900000e310783b */ /* 0x008fe20000000200 */
[----:B-1----:R-:W-:Y:S03]  /*2fc0*/  HMMA.16816.F32.BF16 R64, R36, R60, RZ ;  /* 0x0000003c2440723c */ /* 0x002fe600000418ff */
[----:B------:R-:W-:Y:S04]  /*2fd0*/  LDSM.16.M88.4 R40, [R227+0x9800] ;  /* 0x00980000e328783b */ /* 0x000fe80000000200 */
[----:B------:R-:W0:Y:S01]  /*2fe0*/  LDGDEPBAR ;  /* 0x00000000000079af */ /* 0x000e220000000000 */
[----:B--2---:R-:W-:Y:S08]  /*2ff0*/  HMMA.16816.F32.BF16 R20, R8, R80, R20 ;  /* 0x000000500814723c */ /* 0x004ff00000041814 */
[C---:B------:R-:W-:Y:S08]  /*3000*/  HMMA.16816.F32.BF16 R56, R36.reuse, R52, RZ ;  /* 0x000000342438723c */ /* 0x040ff000000418ff */
[C---:B------:R-:W-:Y:S08]  /*3010*/  HMMA.16816.F32.BF16 R60, R36.reuse, R62, RZ ;  /* 0x0000003e243c723c */ /* 0x040ff000000418ff */
[C---:B------:R-:W-:Y:S08]  /*3020*/  HMMA.16816.F32.BF16 R52, R36.reuse, R54, RZ ;  /* 0x000000362434723c */ /* 0x040ff000000418ff */
[C---:B------:R-:W-:Y:S08]  /*3030*/  HMMA.16816.F32.BF16 R48, R36.reuse, R32, RZ ;  /* 0x000000202430723c */ /* 0x040ff000000418ff */
[----:B------:R-:W-:Y:S01]  /*3040*/  HMMA.16816.F32.BF16 R36, R36, R34, RZ ;  /* 0x000000222424723c */ /* 0x000fe200000418ff */
[----:B------:R-:W1:Y:S07]  /*3050*/  LDSM.16.M88.4 R32, [R229] ;  /* 0x00000000e520783b */ /* 0x000e6e0000000200 */
[----:B------:R-:W-:Y:S01]  /*3060*/  HMMA.16816.F32.BF16 R28, R8, R82, R28 ;  /* 0x00000052081c723c */ /* 0x000fe2000004181c */
[----:B------:R-:W-:Y:S07]  /*3070*/  LDSM.16.M88.4 R80, [R233+0xa000] ;  /* 0x00a00000e950783b */ /* 0x000fee0000000200 */
[----:B------:R-:W-:Y:S08]  /*3080*/  HMMA.16816.F32.BF16 R20, R44, R76, R20 ;  /* 0x0000004c2c14723c */ /* 0x000ff00000041814 */
        /* <DEDUP_REMOVED lines=8> */
[----:B------:R-:W2:Y:S04]  /*3110*/  LDSM.16.M88.4 R36, [R234+0x2000] ;  /* 0x00200000ea24783b */ /* 0x000ea80000000200 */
[----:B------:R-:W3:Y:S03]  /*3120*/  LDSM.16.M88.4 R72, [R220+0x1800] ;  /* 0x00180000dc48783b */ /* 0x000ee60000000200 */
[----:B------:R-:W-:Y:S01]  /*3130*/  HMMA.16816.F32.BF16 R28, R44, R78, R28 ;  /* 0x0000004e2c1c723c */ /* 0x000fe2000004181c */
[----:B------:R-:W-:Y:S07]  /*3140*/  LDSM.16.M88.4 R76, [R231+0x2000] ;  /* 0x00200000e74c783b */ /* 0x000fee0000000200 */
        /* <DEDUP_REMOVED lines=9> */
[----:B------:R-:W1:Y:S04]  /*31e0*/  LDSM.16.M88.4 R8, [R232+0x2000] ;  /* 0x00200000e808783b */ /* 0x000e680000000200 */
[----:B------:R-:W4:Y:S03]  /*31f0*/  LDSM.16.M88.4 R40, [R233+0xb800] ;  /* 0x00b80000e928783b */ /* 0x000f260000000200 */
[----:B------:R-:W-:Y:S01]  /*3200*/  HMMA.16816.F32.BF16 R28, R32, R86, R28 ;  /* 0x00000056201c723c */ /* 0x000fe2000004181c */
[----:B------:R-:W-:Y:S07]  /*3210*/  LDSM.16.M88.4 R84, [R227+0xa000] ;  /* 0x00a00000e354783b */ /* 0x000fee0000000200 */
[----:B--2---:R-:W-:Y:S08]  /*3220*/  HMMA.16816.F32.BF16 R20, R36, R80, R20 ;  /* 0x000000502414723c */ /* 0x004ff00000041814 */
        /* <DEDUP_REMOVED lines=35> */
[----:B------:R-:W2:Y:S03]  /*3460*/  LDSM.16.M88.4 R72, [R233+0xc000] ;  /* 0x00c00000e948783b */ /* 0x000ea60000000200 */
        /* <DEDUP_REMOVED lines=12> */
[----:B------:R-:W3:Y:S03]  /*3530*/  LDSM.16.M88.4 R36, [R233+0xd800] ;  /* 0x00d80000e924783b */ /* 0x000ee60000000200 */
        /* <DEDUP_REMOVED lines=25> */
[----:B------:R-:W1:Y:S03]  /*36d0*/  LDSM.16.M88.4 R36, [R220+0x4000] ;  /* 0x00400000dc24783b */ /* 0x000e660000000200 */
        /* <DEDUP_REMOVED lines=26> */
[----:B------:R-:W-:Y:S01]  /*3880*/  HMMA.16816.F32.BF16 R28, R8, R38, R28 ;  /* 0x00000026081c723c */ /* 0x000fe2000004181c */
[----:B------:R-:W-:Y:S07]  /*3890*/  LDSM.16.M88.4 R36, [R231+0x6800] ;  /* 0x00680000e724783b */ /* 0x000fee0000000200 */
[----:B--2---:R-:W-:Y:S08]  /*38a0*/  HMMA.16816.F32.BF16 R20, R80, R32, R20 ;  /* 0x000000205014723c */ /* 0x004ff00000041814 */
[C---:B------:R-:W-:Y:S08]  /*38b0*/  HMMA.16816.F32.BF16 R64, R8.reuse, R24, R64 ;  /* 0x000000180840723c */ /* 0x040ff00000041840 */
        /* <DEDUP_REMOVED lines=12> */
[C---:B------:R-:W-:Y:S08]  /*3980*/  HMMA.16816.F32.BF16 R64, R80.reuse, R76, R64 ;  /* 0x0000004c5040723c */ /* 0x040ff00000041840 */
[----:B------:R-:W-:Y:S01]  /*3990*/  HMMA.16816.F32.BF16 R60, R80, R78, R60 ;  /* 0x0000004e503c723c */ /* 0x000fe2000004183c */
[----:B------:R-:W3:Y:S07]  /*39a0*/  LDSM.16.M88.4 R76, [R227+0xe800] ;  /* 0x00e80000e34c783b */ /* 0x000eee0000000200 */
[----:B------:R-:W-:Y:S08]  /*39b0*/  HMMA.16816.F32.BF16 R28, R40, R86, R28 ;  /* 0x00000056281c723c */ /* 0x000ff0000004181c */
[----:B--2---:R-:W-:Y:S08]  /*39c0*/  HMMA.16816.F32.BF16 R20, R12, R24, R20 ;  /* 0x000000180c14723c */ /* 0x004ff00000041814 */
[----:B------:R-:W-:Y:S08]  /*39d0*/  HMMA.16816.F32.BF16 R64, R40, R36, R64 ;  /* 0x000000242840723c */ /* 0x000ff00000041840 */
[----:B------:R-:W-:Y:S01]  /*39e0*/  HMMA.16816.F32.BF16 R28, R12, R26, R28 ;  /* 0x0000001a0c1c723c */ /* 0x000fe2000004181c */
[----:B------:R-:W2:Y:S07]  /*39f0*/  LDSM.16.M88.4 R24, [R220+0x6800] ;  /* 0x00680000dc18783b */ /* 0x000eae0000000200 */
[----:B-1----:R-:W-:Y:S08]  /*3a00*/  HMMA.16816.F32.BF16 R20, R8, R16, R20 ;  /* 0x000000100814723c */ /* 0x002ff00000041814 */
[C---:B------:R-:W-:Y:S08]  /*3a10*/  HMMA.16816.F32.BF16 R56, R80.reuse, R72, R56 ;  /* 0x000000485038723c */ /* 0x040ff00000041838 */
[----:B------:R-:W-:Y:S08]  /*3a20*/  HMMA.16816.F32.BF16 R52, R80, R74, R52 ;  /* 0x0000004a5034723c */ /* 0x000ff00000041834 */
[----:B---3--:R-:W-:Y:S01]  /*3a30*/  HMMA.16816.F32.BF16 R64, R12, R76, R64 ;  /* 0x0000004c0c40723c */ /* 0x008fe20000041840 */
[----:B------:R-:W-:-:S02]  /*3a40*/  FMUL.FTZ R21, R21, c[0x0][0x2ec] ;  /* 0x0000bb0015157a20 */ /* 0x000fc40000410000 */
[----:B------:R-:W-:Y:S02]  /*3a50*/  FMUL.FTZ R20, R20, c[0x0][0x2ec] ;  /* 0x0000bb0014147a20 */ /* 0x000fe40000410000 */
[----:B------:R1:W3:Y:S01]  /*3a60*/  MUFU.TANH R36, R21 ;  /* 0x0000001500247308 */ /* 0x0002e20000002400 */
[----:B------:R-:W-:Y:S02]  /*3a70*/  FMUL.FTZ R22, R22, c[0x0][0x2ec] ;  /* 0x0000bb0016167a20 */ /* 0x000fe40000410000 */
[----:B------:R-:W-:Y:S01]  /*3a80*/  HMMA.16816.F32.BF16 R60, R40, R38, R60 ;  /* 0x00000026283c723c */ /* 0x000fe2000004183c */
[----:B------:R-:W-:-:S04]  /*3a90*/  FMUL.FTZ R23, R23, c[0x0][0x2ec] ;  /* 0x0000bb0017177a20 */ /* 0x000fc80000410000 */
[----:B------:R-:W4:Y:S03]  /*3aa0*/  MUFU.TANH R37, R20 ;  /* 0x0000001400257308 */ /* 0x000f260000002400 */
[----:B------:R-:W-:Y:S01]  /*3ab0*/  HMMA.16816.F32.BF16 R48, R80, R68, R48 ;  /* 0x000000445030723c */ /* 0x000fe20000041830 */
[----:B-1----:R-:W-:-:S04]  /*3ac0*/  SHF.R.S32.HI R21, RZ, 0x1f, R0 ;  /* 0x0000001fff157819 */ /* 0x002fc80000011400 */
[----:B------:R-:W-:Y:S03]  /*3ad0*/  MUFU.TANH R38, R22 ;  /* 0x0000001600267308 */ /* 0x000fe60000002400 */
[----:B------:R-:W-:Y:S01]  /*3ae0*/  HMMA.16816.F32.BF16 R44, R80, R70, R44 ;  /* 0x00000046502c723c */ /* 0x000fe2000004182c */
[----:B------:R-:W1:Y:S01]  /*3af0*/  LDSM.16.M88.4 R68, [R231+0x7800] ;  /* 0x00780000e744783b */ /* 0x000e620000000200 */
[----:B------:R-:W-:-:S04]  /*3b00*/  LEA.HI R0, R21, R0, RZ, 0x2 ;  /* 0x0000000015007211 */ /* 0x000fc800078f10ff */
[----:B------:R-:W-:Y:S01]  /*3b10*/  SHF.R.S32.HI R21, RZ, 0x2, R0 ;  /* 0x00000002ff157819 */ /* 0x000fe20000011400 */
[----:B------:R2:W1:Y:S01]  /*3b20*/  MUFU.TANH R39, R23 ;  /* 0x0000001700277308 */ /* 0x0004620000002400 */
[----:B------:R-:W-:Y:S01]  /*3b30*/  HMMA.16816.F32.BF16 R56, R40, R32, R56 ;  /* 0x000000202838723c */ /* 0x000fe20000041838 */
[----:B------:R-:W-:-:S07]  /*3b40*/  IMAD.IADD R0, R89, 0x1, R4 ;  /* 0x0000000159007824 */ /* 0x000fce00078e0204 */
[----:B------:R-:W-:Y:S01]  /*3b50*/  HMMA.16816.F32.BF16 R52, R40, R34, R52 ;  /* 0x000000222834723c */ /* 0x000fe20000041834 */
[----:B------:R-:W3:Y:S07]  /*3b60*/  LDSM.16.M88.4 R32, [R227+0xf000] ;  /* 0x00f00000e320783b */ /* 0x000eee0000000200 */
[----:B--2---:R-:W-:Y:S07]  /*3b70*/  HMMA.16816.F32.BF16 R64, R8, R24, R64 ;  /* 0x000000180840723c */ /* 0x004fee0000041840 */
[----:B------:R-:W-:Y:S01]  /*3b80*/  LEA R24, R6, UR15, 0x4 ;  /* 0x0000000f06187c11 */ /* 0x000fe2000f8e20ff */
[----:B------:R-:W-:Y:S01]  /*3b90*/  HMMA.16816.F32.BF16 R60, R12, R78, R60 ;  /* 0x0000004e0c3c723c */ /* 0x000fe2000004183c */
[----:B------:R-:W-:-:S03]  /*3ba0*/  IADD3 R25, R3, 0x8, RZ ;  /* 0x0000000803197810 */ /* 0x000fc60007ffe0ff */
[----:B------:R-:W-:Y:S02]  /*3bb0*/  IMAD.IADD R24, R21, 0x1, R24 ;  /* 0x0000000115187824 */ /* 0x000fe400078e0218 */
[----:B------:R-:W2:Y:S02]  /*3bc0*/  LDSM.16.M88.4 R20, [R227+0xf800] ;  /* 0x00f80000e314783b */ /* 0x000ea40000000200 */
[----:B------:R-:W-:Y:S01]  /*3bd0*/  HMMA.16816.F32.BF16 R28, R8, R18, R28 ;  /* 0x00000012081c723c */ /* 0x000fe2000004181c */
[C---:B------:R-:W-:Y:S01]  /*3be0*/  IADD3 R238, R24.reuse, 0x8, RZ ;  /* 0x0000000818ee7810 */ /* 0x040fe20007ffe0ff */
[----:B------:R-:W2:Y:S01]  /*3bf0*/  LDSM.16.M88.4 R16, [R220+0x7000] ;  /* 0x00700000dc10783b */ /* 0x000ea20000000200 */
[----:B------:R-:W-:Y:S02]  /*3c00*/  IADD3 R243, R24, UR4, RZ ;  /* 0x0000000418f37c10 */ /* 0x000fe4000fffe0ff */
[C---:B------:R-:W-:Y:S02]  /*3c10*/  IADD3 R242, R238.reuse, UR11, RZ ;  /* 0x0000000beef27c10 */ /* 0x040fe4000fffe0ff */
[----:B------:R-:W-:Y:S01]  /*3c20*/  IADD3 R238, R238, UR4, RZ ;  /* 0x00000004eeee7c10 */ /* 0x000fe2000fffe0ff */
[----:B-1----:R-:W-:Y:S01]  /*3c30*/  HMMA.16816.F32.BF16 R48, R40, R68, R48 ;  /* 0x000000442830723c */ /* 0x002fe20000041830 */
[----:B------:R-:W-:Y:S01]  /*3c40*/  IADD3 R244, R24, UR11, RZ ;  /* 0x0000000b18f47c10 */ /* 0x000fe2000fffe0ff */
[----:B------:R-:W-:Y:S01]  /*3c50*/  FMUL.FTZ R4, R65, c[0x0][0x2ec] ;  /* 0x0000bb0041047a20 */ /* 0x000fe20000410000 */
[----:B------:R-:W-:-:S02]  /*3c60*/  IMNMX R243, R243, UR16, PT ;  /* 0x00000010f3f37c17 */ /* 0x000fc4000b800200 */
[----:B------:R-:W-:Y:S02]  /*3c70*/  IMNMX R238, R238, UR16, PT ;  /* 0x00000010eeee7c17 */ /* 0x000fe4000b800200 */
[----:B------:R-:W-:Y:S01]  /*3c80*/  IMNMX R244, RZ, R244, !PT ;  /* 0x000000f4fff47217 */ /* 0x000fe20007800200 */
[----:B------:R-:W-:Y:S01]  /*3c90*/  HMMA.16816.F32.BF16 R60, R8, R26, R60 ;  /* 0x0000001a083c723c */ /* 0x000fe2000004183c */
[----:B------:R-:W-:Y:S01]  /*3ca0*/  IMNMX R242, RZ, R242, !PT ;  /* 0x000000f2fff27217 */ /* 0x000fe20007800200 */
[----:B------:R-:W-:Y:S01]  /*3cb0*/  MUFU.TANH R4, R4 ;  /* 0x0000000400047308 */ /* 0x000fe20000002400 */
[CC--:B------:R-:W-:Y:S02]  /*3cc0*/  ISETP.GE.AND P5, PT, R25.reuse, R243.reuse, PT ;  /* 0x000000f31900720c */ /* 0x0c0fe40003fa6270 */
[C---:B------:R-:W-:Y:S02]  /*3cd0*/  ISETP.GE.AND P0, PT, R25.reuse, R238, PT ;  /* 0x000000ee1900720c */ /* 0x040fe40003f06270 */
[C---:B------:R-:W-:Y:S01]  /*3ce0*/  ISETP.LT.OR P5, PT, R25.reuse, R244, P5 ;  /* 0x000000f41900720c */ /* 0x040fe20002fa1670 */
[----:B---3--:R-:W-:Y:S01]  /*3cf0*/  HMMA.16816.F32.BF16 R56, R12, R32, R56 ;  /* 0x000000200c38723c */ /* 0x008fe20000041838 */
[----:B------:R-:W-:Y:S01]  /*3d00*/  ISETP.LT.OR P0, PT, R25, R242, P0 ;  /* 0x000000f21900720c */ /* 0x000fe20000701670 */
[----:B------:R-:W-:Y:S01]  /*3d10*/  FMUL.FTZ R31, R31, c[0x0][0x2ec] ;  /* 0x0000bb001f1f7a20 */ /* 0x000fe20000410000 */
[C---:B------:R-:W-:Y:S01]  /*3d20*/  IADD3 R27, R3.reuse, 0x1, RZ ;  /* 0x00000001031b7810 */ /* 0x040fe20007ffe0ff */
[----:B------:R-:W-:Y:S01]  /*3d30*/  FMUL.FTZ R28, R28, c[0x0][0x2ec] ;  /* 0x0000bb001c1c7a20 */ /* 0x000fe20000410000 */
[----:B------:R-:W-:Y:S01]  /*3d40*/  IADD3 R25, R3, 0x9, RZ ;  /* 0x0000000903197810 */ /* 0x000fe20007ffe0ff */
[----:B------:R-:W-:Y:S01]  /*3d50*/  FMUL.FTZ R29, R29, c[0x0][0x2ec] ;  /* 0x0000bb001d1d7a20 */ /* 0x000fe20000410000 */
[CC--:B------:R-:W-:Y:S01]  /*3d60*/  ISETP.GE.AND P2, PT, R27.reuse, R243.reuse, PT ;  /* 0x000000f31b00720c */ /* 0x0c0fe20003f46270 */
[----:B------:R-:W-:Y:S01]  /*3d70*/  HMMA.16816.F32.BF16 R44, R40, R70, R44 ;  /* 0x00000046282c723c */ /* 0x000fe2000004182c */
[-C--:B------:R-:W-:Y:S01]  /*3d80*/  ISETP.GE.AND P3, PT, R27, R238.reuse, PT ;  /* 0x000000ee1b00720c */ /* 0x080fe20003f66270 */
[----:B------:R-:W-:Y:S01]  /*3d90*/  FMUL.FTZ R30, R30, c[0x0][0x2ec] ;  /* 0x0000bb001e1e7a20 */ /* 0x000fe20000410000 */
[C---:B------:R-:W-:Y:S01]  /*3da0*/  ISETP.GE.AND P6, PT, R25.reuse, R243, PT ;  /* 0x000000f31900720c */ /* 0x040fe20003fc6270 */
[----:B------:R1:W3:Y:S01]  /*3db0*/  MUFU.TANH R6, R31 ;  /* 0x0000001f00067308 */ /* 0x0002e20000002400 */
[----:B------:R-:W-:-:S02]  /*3dc0*/  ISETP.GE.AND P4, PT, R25, R238, PT ;  /* 0x000000ee1900720c */ /* 0x000fc40003f86270 */
[C---:B------:R-:W-:Y:S01]  /*3dd0*/  ISETP.LT.OR P2, PT, R27.reuse, R244, P2 ;  /* 0x000000f41b00720c */ /* 0x040fe20001741670 */
[C---:B------:R-:W-:Y:S01]  /*3de0*/  HMMA.16816.F32.BF16 R52, R12.reuse, R34, R52 ;  /* 0x000000220c34723c */ /* 0x040fe20000041834 */
[----:B------:R-:W-:Y:S01]  /*3df0*/  ISETP.LT.OR P3, PT, R27, R242, P3 ;  /* 0x000000f21b00720c */ /* 0x000fe20001f61670 */
[----:B------:R-:W-:Y:S01]  /*3e00*/  FMUL.FTZ R33, R60, c[0x0][0x2ec] ;  /* 0x0000bb003c217a20 */ /* 0x000fe20000410000 */
[C---:B------:R-:W-:Y:S01]  /*3e10*/  ISETP.LT.OR P6, PT, R25.reuse, R244, P6 ;  /* 0x000000f41900720c */ /* 0x040fe200037c1670 */
[----:B------:R3:W3:Y:S01]  /*3e20*/  MUFU.TANH R32, R29 ;  /* 0x0000001d00207308 */ /* 0x0006e20000002400 */
[----:B------:R-:W-:Y:S01]  /*3e30*/  ISETP.LT.OR P4, PT, R25, R242, P4 ;  /* 0x000000f21900720c */ /* 0x000fe20002781670 */
[----:B------:R-:W-:Y:S01]  /*3e40*/  FMUL.FTZ R40, R63, c[0x0][0x2ec] ;  /* 0x0000bb003f287a20 */ /* 0x000fe20000410000 */
[----:B------:R-:W3:Y:S01]  /*3e50*/  LDSM.16.M88.4 R24, [R220+0x7800] ;  /* 0x00780000dc18783b */ /* 0x000ee20000000200 */
[----:B--2---:R-:W-:Y:S01]  /*3e60*/  HMMA.16816.F32.BF16 R48, R12, R20, R48 ;  /* 0x000000140c30723c */ /* 0x004fe20000041830 */
[C---:B------:R-:W-:Y:S01]  /*3e70*/  ISETP.GE.AND P1, PT, R3.reuse, R243, PT ;  /* 0x000000f30300720c */ /* 0x040fe20003f26270 */
[----:B------:R-:W-:Y:S01]  /*3e80*/  FMUL.FTZ R35, R64, c[0x0][0x2ec] ;  /* 0x0000bb0040237a20 */ /* 0x000fe20000410000 */
[----:B------:R-:W-:Y:S01]  /*3e90*/  FSEL R36, R36, -INF , !P2 ;  /* 0xff80000024247808 */ /* 0x000fe20005000000 */
[----:B------:R-:W-:Y:S01]  /*3ea0*/  MUFU.TANH R28, R28 ;  /* 0x0000001c001c7308 */ /* 0x000fe20000002400 */
[C---:B------:R-:W-:Y:S01]  /*3eb0*/  ISETP.LT.OR P1, PT, R3.reuse, R244, P1 ;  /* 0x000000f40300720c */ /* 0x040fe20000f21670 */
[----:B------:R-:W-:Y:S01]  /*3ec0*/  FMUL.FTZ R34, R66, c[0x0][0x2ec] ;  /* 0x0000bb0042227a20 */ /* 0x000fe20000410000 */
[----:B------:R-:W-:Y:S01]  /*3ed0*/  IADD3 R21, R3, 0x10, RZ ;  /* 0x0000001003157810 */ /* 0x000fe20007ffe0ff */
[----:B------:R-:W-:Y:S01]  /*3ee0*/  HMMA.16816.F32.BF16 R56, R8, R16, R56 ;  /* 0x000000100838723c */ /* 0x000fe20000041838 */
[----:B-1----:R-:W-:Y:S01]  /*3ef0*/  FMUL.FTZ R31, R61, c[0x0][0x2ec] ;  /* 0x0000bb003d1f7a20 */ /* 0x002fe20000410000 */
[----:B------:R-:W-:-:S04]  /*3f00*/  DEPBAR.LE SB0, 0x0 ;  /* 0x000080000000791a */ /* 0x000fc80000000000 */
[----:B------:R-:W1:Y:S01]  /*3f10*/  MUFU.TANH R35, R35 ;  /* 0x0000002300237308 */ /* 0x000e620000002400 */
[----:B----4-:R-:W-:Y:S01]  /*3f20*/  FSEL R16, R37, -INF , !P1 ;  /* 0xff80000025107808 */ /* 0x010fe20004800000 */
[----:B------:R-:W-:Y:S01]  /*3f30*/  HMMA.16816.F32.BF16 R44, R12, R22, R44 ;  /* 0x000000160c2c723c */ /* 0x000fe2000004182c */
[----:B------:R-:W-:Y:S01]  /*3f40*/  ISETP.GE.AND P1, PT, R3, R238, PT ;  /* 0x000000ee0300720c */ /* 0x000fe20003f26270 */
[----:B------:R-:W-:Y:S01]  /*3f50*/  FMUL.FTZ R17, R67, c[0x0][0x2ec] ;  /* 0x0000bb0043117a20 */ /* 0x000fe20000410000 */
[----:B---3--:R-:W-:Y:S01]  /*3f60*/  FSEL R29, R39, -INF , !P3 ;  /* 0xff800000271d7808 */ /* 0x008fe20005800000 */
[----:B------:R-:W-:Y:S01]  /*3f70*/  FMUL.FTZ R62, R62, c[0x0][0x2ec] ;  /* 0x0000bb003e3e7a20 */ /* 0x000fe20000410000 */
[----:B------:R-:W-:Y:S01]  /*3f80*/  ISETP.LT.OR P1, PT, R3, R242, P1 ;  /* 0x000000f20300720c */ /* 0x000fe20000f21670 */
[----:B------:R-:W2:Y:S01]  /*3f90*/  MUFU.TANH R30, R30 ;  /* 0x0000001e001e7308 */ /* 0x000ea20000002400 */
[----:B------:R-:W-:Y:S01]  /*3fa0*/  ISETP.GE.AND P3, PT, R21, R238, PT ;  /* 0x000000ee1500720c */ /* 0x000fe20003f66270 */
[----:B------:R-:W-:Y:S01]  /*3fb0*/  HMMA.16816.F32.BF16 R52, R8, R18, R52 ;  /* 0x000000120834723c */ /* 0x000fe20000041834 */
[----:B------:R-:W-:-:S02]  /*3fc0*/  FSEL R38, R38, -INF , !P1 ;  /* 0xff80000026267808 */ /* 0x000fc40004800000 */
[----:B------:R-:W-:Y:S02]  /*3fd0*/  ISETP.GE.AND P1, PT, R21, R243, PT ;  /* 0x000000f31500720c */ /* 0x000fe40003f26270 */
[----:B------:R-:W-:Y:S01]  /*3fe0*/  IADD3 R15, R3, 0x19, RZ ;  /* 0x00000019030f7810 */ /* 0x000fe20007ffe0ff */
[----:B------:R-:W3:Y:S01]  /*3ff0*/  MUFU.TANH R34, R34 ;  /* 0x0000002200227308 */ /* 0x000ee20000002400 */
[----:B------:R-:W-:Y:S01]  /*4000*/  ISETP.LT.OR P1, PT, R21, R244, P1 ;  /* 0x000000f41500720c */ /* 0x000fe20000f21670 */
[----:B------:R-:W-:Y:S01]  /*4010*/  FMUL.FTZ R56, R56, c[0x0][0x2ec] ;  /* 0x0000bb0038387a20 */ /* 0x000fe20000410000 */
[----:B------:R-:W-:Y:S01]  /*4020*/  IADD3 R19, R3, 0x11, RZ ;  /* 0x0000001103137810 */ /* 0x000fe20007ffe0ff */
[----:B------:R-:W-:Y:S01]  /*4030*/  FMUL.FTZ R59, R59, c[0x0][0x2ec] ;  /* 0x0000bb003b3b7a20 */ /* 0x000fe20000410000 */
[----:B------:R-:W-:Y:S01]  /*4040*/  ISETP.LT.OR P3, PT, R21, R242, P3 ;  /* 0x000000f21500720c */ /* 0x000fe20001f61670 */
[----:B------:R-:W-:Y:S01]  /*4050*/  FMUL.FTZ R57, R57, c[0x0][0x2ec] ;  /* 0x0000bb0039397a20 */ /* 0x000fe20000410000 */
[----:B------:R-:W-:Y:S01]  /*4060*/  IADD3 R13, R3, 0x18, RZ ;  /* 0x00000018030d7810 */ /* 0x000fe20007ffe0ff */
[----:B------:R-:W4:Y:S01]  /*4070*/  MUFU.TANH R17, R17 ;  /* 0x0000001100117308 */ /* 0x000f220000002400 */
[----:B------:R-:W-:Y:S01]  /*4080*/  HMMA.16816.F32.BF16 R48, R8, R24, R48 ;  /* 0x000000180830723c */ /* 0x000fe20000041830 */
[----:B------:R-:W-:Y:S01]  /*4090*/  FSEL R21, R6, -INF , !P4 ;  /* 0xff80000006157808 */ /* 0x000fe20006000000 */
[----:B------:R-:W-:Y:S01]  /*40a0*/  FMUL.FTZ R58, R58, c[0x0][0x2ec] ;  /* 0x0000bb003a3a7a20 */ /* 0x000fe20000410000 */
[----:B------:R-:W-:-:S02]  /*40b0*/  FSEL R20, R32, -INF , !P6 ;  /* 0xff80000020147808 */ /* 0x000fc40007000000 */
[----:B-1----:R-:W-:Y:S02]  /*40c0*/  FSEL R6, R35, -INF , !P1 ;  /* 0xff80000023067808 */ /* 0x002fe40004800000 */
[----:B------:R-:W1:Y:S01]  /*40d0*/  MUFU.TANH R33, R33 ;  /* 0x0000002100217308 */ /* 0x000e620000002400 */
[----:B------:R-:W-:Y:S01]  /*40e0*/  HMMA.16816.F32.BF16 R44, R8, R26, R44 ;  /* 0x0000001a082c723c */ /* 0x000fe2000004182c */
[CC--:B------:R-:W-:Y:S01]  /*40f0*/  ISETP.GE.AND P6, PT, R15.reuse, R243.reuse, PT ;  /* 0x000000f30f00720c */ /* 0x0c0fe20003fc6270 */
[----:B------:R-:W-:Y:S01]  /*4100*/  FMUL.FTZ R52, R52, c[0x0][0x2ec] ;  /* 0x0000bb0034347a20 */ /* 0x000fe20000410000 */
[----:B------:R-:W-:Y:S01]  /*4110*/  ISETP.GE.AND P1, PT, R15, R238, PT ;  /* 0x000000ee0f00720c */ /* 0x000fe20003f26270 */
[----:B------:R-:W-:Y:S01]  /*4120*/  FMUL.FTZ R54, R54, c[0x0][0x2ec] ;  /* 0x0000bb0036367a20 */ /* 0x000fe20000410000 */
[----:B------:R-:W-:Y:S01]  /*4130*/  ISETP.GE.AND P2, PT, R19, R243, PT ;  /* 0x000000f31300720c */ /* 0x000fe20003f46270 */
[----:B------:R-:W-:Y:S01]  /*4140*/  FMUL.FTZ R53, R53, c[0x0][0x2ec] ;  /* 0x0000bb0035357a20 */ /* 0x000fe20000410000 */
[----:B------:R-:W1:Y:S01]  /*4150*/  MUFU.TANH R37, R62 ;  /* 0x0000003e00257308 */ /* 0x000e620000002400 */
[----:B------:R-:W-:Y:S01]  /*4160*/  FSEL R18, R28, -INF , !P5 ;  /* 0xff8000001c127808 */ /* 0x000fe20006800000 */
[----:B------:R-:W-:Y:S01]  /*4170*/  FMUL.FTZ R55, R55, c[0x0][0x2ec] ;  /* 0x0000bb0037377a20 */ /* 0x000fe20000410000 */
[----:B--2---:R-:W-:-:S02]  /*4180*/  FSEL R23, R30, -INF , !P0 ;  /* 0xff8000001e177808 */ /* 0x004fc40004000000 */
[-C--:B------:R-:W-:Y:S02]  /*4190*/  ISETP.GE.AND P5, PT, R19, R238.reuse, PT ;  /* 0x000000ee1300720c */ /* 0x080fe40003fa6270 */
[C---:B------:R-:W-:Y:S01]  /*41a0*/  ISETP.GE.AND P0, PT, R13.reuse, R243, PT ;  /* 0x000000f30d00720c */ /* 0x040fe20003f06270 */
[----:B------:R-:W2:Y:S01]  /*41b0*/  MUFU.TANH R40, R40 ;  /* 0x0000002800287308 */ /* 0x000ea20000002400 */
[----:B------:R-:W-:Y:S01]  /*41c0*/  ISETP.GE.AND P4, PT, R13, R238, PT ;  /* 0x000000ee0d00720c */ /* 0x000fe20003f86270 */
[----:B------:R-:W-:Y:S01]  /*41d0*/  FMUL.FTZ R48, R48, c[0x0][0x2ec] ;  /* 0x0000bb0030307a20 */ /* 0x000fe20000410000 */
[C---:B------:R-:W-:Y:S01]  /*41e0*/  ISETP.LT.OR P6, PT, R15.reuse, R244, P6 ;  /* 0x000000f40f00720c */ /* 0x040fe200037c1670 */
[----:B------:R-:W-:Y:S01]  /*41f0*/  FMUL.FTZ R50, R50, c[0x0][0x2ec] ;  /* 0x0000bb0032327a20 */ /* 0x000fe20000410000 */
[----:B------:R-:W-:Y:S01]  /*4200*/  ISETP.LT.OR P1, PT, R15, R242, P1 ;  /* 0x000000f20f00720c */ /* 0x000fe20000f21670 */
[----:B------:R-:W-:Y:S01]  /*4210*/  FMUL.FTZ R49, R49, c[0x0][0x2ec] ;  /* 0x0000bb0031317a20 */ /* 0x000fe20000410000 */
[----:B------:R-:W-:Y:S01]  /*4220*/  ISETP.LT.OR P2, PT, R19, R244, P2 ;  /* 0x000000f41300720c */ /* 0x000fe20001741670 */
[----:B------:R-:W1:Y:S01]  /*4230*/  MUFU.TANH R31, R31 ;  /* 0x0000001f001f7308 */ /* 0x000e620000002400 */
[----:B------:R-:W-:Y:S01]  /*4240*/  IADD3 R15, R3, 0x20, RZ ;  /* 0x00000020030f7810 */ /* 0x000fe20007ffe0ff */
[----:B------:R-:W-:Y:S01]  /*4250*/  FMUL.FTZ R35, R51, c[0x0][0x2ec] ;  /* 0x0000bb0033237a20 */ /* 0x000fe20000410000 */
[----:B------:R-:W-:Y:S01]  /*4260*/  ISETP.LT.OR P5, PT, R19, R242, P5 ;  /* 0x000000f21300720c */ /* 0x000fe20002fa1670 */
[----:B------:R-:W-:Y:S01]  /*4270*/  FMUL.FTZ R32, R47, c[0x0][0x2ec] ;  /* 0x0000bb002f207a20 */ /* 0x000fe20000410000 */
[C---:B------:R-:W-:Y:S01]  /*4280*/  ISETP.LT.OR P0, PT, R13.reuse, R244, P0 ;  /* 0x000000f40d00720c */ /* 0x040fe20000701670 */
[----:B------:R-:W-:Y:S01]  /*4290*/  FMUL.FTZ R44, R44, c[0x0][0x2ec] ;  /* 0x0000bb002c2c7a20 */ /* 0x000fe20000410000 */
[----:B------:R-:W-:Y:S01]  /*42a0*/  ISETP.LT.OR P4, PT, R13, R242, P4 ;  /* 0x000000f20d00720c */ /* 0x000fe20002781670 */
[----:B------:R-:W2:Y:S01]  /*42b0*/  MUFU.TANH R184, R56 ;  /* 0x0000003800b87308 */ /* 0x000ea20000002400 */
[----:B------:R-:W-:Y:S01]  /*42c0*/  IADD3 R13, R3, 0x21, RZ ;  /* 0x00000021030d7810 */ /* 0x000fe20007ffe0ff */
[----:B------:R-:W-:Y:S01]  /*42d0*/  FMUL.FTZ R45, R45, c[0x0][0x2ec] ;  /* 0x0000bb002d2d7a20 */ /* 0x000fe20000410000 */
[----:B---3--:R-:W-:-:S02]  /*42e0*/  FSEL R19, R34, -INF , !P3 ;  /* 0xff80000022137808 */ /* 0x008fc40005800000 */
[-C--:B------:R-:W-:Y:S02]  /*42f0*/  ISETP.GE.AND P3, PT, R15, R243.reuse, PT ;  /* 0x000000f30f00720c */ /* 0x080fe40003f66270 */
[----:B------:R-:W-:Y:S01]  /*4300*/  FSEL R14, R4, -INF , !P2 ;  /* 0xff800000040e7808 */ /* 0x000fe20005000000 */
[----:B------:R-:W3:Y:S01]  /*4310*/  MUFU.TANH R189, R59 ;  /* 0x0000003b00bd7308 */ /* 0x000ee20000002400 */
[----:B----4-:R-:W-:Y:S02]  /*4320*/  FSEL R17, R17, -INF , !P5 ;  /* 0xff80000011117808 */ /* 0x010fe40006800000 */
[----:B-1----:R-:W-:Y:S02]  /*4330*/  FSEL R4, R33, -INF , !P0 ;  /* 0xff80000021047808 */ /* 0x002fe40004000000 */
[----:B------:R-:W-:Y:S02]  /*4340*/  ISETP.GE.AND P2, PT, R13, R243, PT ;  /* 0x000000f30d00720c */ /* 0x000fe40003f46270 */
[-C--:B------:R-:W-:Y:S01]  /*4350*/  ISETP.GE.AND P5, PT, R15, R238.reuse, PT ;  /* 0x000000ee0f00720c */ /* 0x080fe20003fa6270 */
[----:B------:R-:W1:Y:S01]  /*4360*/  MUFU.TANH R186, R52 ;  /* 0x0000003400ba7308 */ /* 0x000e620000002400 */
[----:B------:R-:W-:-:S02]  /*4370*/  ISETP.GE.AND P0, PT, R13, R238, PT ;  /* 0x000000ee0d00720c */ /* 0x000fc40003f06270 */
[----:B------:R-:W-:Y:S02]  /*4380*/  ISETP.LT.OR P3, PT, R15, R244, P3 ;  /* 0x000000f40f00720c */ /* 0x000fe40001f61670 */
[C---:B------:R-:W-:Y:S02]  /*4390*/  IADD3 R33, R3.reuse, 0x28, RZ ;  /* 0x0000002803217810 */ /* 0x040fe40007ffe0ff */
[----:B------:R-:W-:Y:S01]  /*43a0*/  IADD3 R25, R3, 0x29, RZ ;  /* 0x0000002903197810 */ /* 0x000fe20007ffe0ff */
[----:B------:R-:W-:Y:S01]  /*43b0*/  MUFU.TANH R190, R57 ;  /* 0x0000003900be7308 */ /* 0x000fe20000002400 */
[----:B------:R-:W-:Y:S02]  /*43c0*/  ISETP.LT.OR P5, PT, R15, R242, P5 ;  /* 0x000000f20f00720c */ /* 0x000fe40002fa1670 */
[C---:B------:R-:W-:Y:S02]  /*43d0*/  ISETP.LT.OR P2, PT, R13.reuse, R244, P2 ;  /* 0x000000f40d00720c */ /* 0x040fe40001741670 */
[----:B------:R-:W-:-:S02]  /*43e0*/  ISETP.LT.OR P0, PT, R13, R242, P0 ;  /* 0x000000f20d00720c */ /* 0x000fc40000701670 */
[----:B------:R-:W-:Y:S01]  /*43f0*/  FSEL R15, R37, -INF , !P4 ;  /* 0xff800000250f7808 */ /* 0x000fe20006000000 */
[----:B------:R-:W4:Y:S01]  /*4400*/  MUFU.TANH R199, R58 ;  /* 0x0000003a00c77308 */ /* 0x000f220000002400 */
[----:B--2---:R-:W-:Y:S02]  /*4410*/  FSEL R13, R40, -INF , !P1 ;  /* 0xff800000280d7808 */ /* 0x004fe40004800000 */
[----:B------:R-:W-:Y:S02]  /*4420*/  ISETP.GE.AND P4, PT, R33, R243, PT ;  /* 0x000000f32100720c */ /* 0x000fe40003f86270 */
[----:B------:R-:W-:Y:S02]  /*4430*/  FSEL R12, R31, -INF , !P6 ;  /* 0xff8000001f0c7808 */ /* 0x000fe40007000000 */
[----:B------:R-:W-:Y:S01]  /*4440*/  ISETP.GE.AND P1, PT, R33, R238, PT ;  /* 0x000000ee2100720c */ /* 0x000fe20003f26270 */
[----:B------:R-:W2:Y:S01]  /*4450*/  MUFU.TANH R197, R54 ;  /* 0x0000003600c57308 */ /* 0x000ea20000002400 */
[----:B------:R-:W-:-:S02]  /*4460*/  FSEL R184, R184, -INF , !P3 ;  /* 0xff800000b8b87808 */ /* 0x000fc40005800000 */
[C---:B------:R-:W-:Y:S02]  /*4470*/  ISETP.GE.AND P6, PT, R25.reuse, R243, PT ;  /* 0x000000f31900720c */ /* 0x040fe40003fc6270 */
[----:B------:R-:W-:Y:S02]  /*4480*/  ISETP.GE.AND P3, PT, R25, R238, PT ;  /* 0x000000ee1900720c */ /* 0x000fe40003f66270 */
[C---:B------:R-:W-:Y:S01]  /*4490*/  ISETP.LT.OR P4, PT, R33.reuse, R244, P4 ;  /* 0x000000f42100720c */ /* 0x040fe20002781670 */
[----:B------:R-:W2:Y:S01]  /*44a0*/  MUFU.TANH R188, R53 ;  /* 0x0000003500bc7308 */ /* 0x000ea20000002400 */
[----:B------:R-:W-:Y:S01]  /*44b0*/  ISETP.LT.OR P1, PT, R33, R242, P1 ;  /* 0x000000f22100720c */ /* 0x000fe20000f21670 */
[----:B------:R-:W-:Y:S01]  /*44c0*/  FMUL.FTZ R33, R46, c[0x0][0x2ec] ;  /* 0x0000bb002e217a20 */ /* 0x000fe20000410000 */
[C---:B------:R-:W-:Y:S02]  /*44d0*/  ISETP.LT.OR P6, PT, R25.reuse, R244, P6 ;  /* 0x000000f41900720c */ /* 0x040fe400037c1670 */
[----:B------:R-:W-:-:S02]  /*44e0*/  ISETP.LT.OR P3, PT, R25, R242, P3 ;  /* 0x000000f21900720c */ /* 0x000fc40001f61670 */
[C---:B------:R-:W-:Y:S01]  /*44f0*/  IADD3 R9, R3.reuse, 0x31, RZ ;  /* 0x0000003103097810 */ /* 0x040fe20007ffe0ff */
[----:B------:R-:W2:Y:S01]  /*4500*/  MUFU.TANH R191, R55 ;  /* 0x0000003700bf7308 */ /* 0x000ea20000002400 */
[----:B------:R-:W-:Y:S02]  /*4510*/  IADD3 R25, R3, 0x30, RZ ;  /* 0x0000003003197810 */ /* 0x000fe40007ffe0ff */
[----:B---3--:R-:W-:Y:S02]  /*4520*/  FSEL R189, R189, -INF , !P0 ;  /* 0xff800000bdbd7808 */ /* 0x008fe40004000000 */
[----:B-1----:R-:W-:Y:S02]  /*4530*/  FSEL R186, R186, -INF , !P4 ;  /* 0xff800000baba7808 */ /* 0x002fe40006000000 */
[----:B----4-:R-:W-:Y:S01]  /*4540*/  FSEL R199, R199, -INF , !P5 ;  /* 0xff800000c7c77808 */ /* 0x010fe20006800000 */
[----:B------:R-:W1:Y:S01]  /*4550*/  MUFU.TANH R48, R48 ;  /* 0x0000003000307308 */ /* 0x000e620000002400 */
[----:B------:R-:W-:-:S02]  /*4560*/  FSEL R190, R190, -INF , !P2 ;  /* 0xff800000bebe7808 */ /* 0x000fc40005000000 */
[CC--:B------:R-:W-:Y:S02]  /*4570*/  ISETP.GE.AND P0, PT, R9.reuse, R243.reuse, PT ;  /* 0x000000f30900720c */ /* 0x0c0fe40003f06270 */
[-C--:B------:R-:W-:Y:S02]  /*4580*/  ISETP.GE.AND P4, PT, R9, R238.reuse, PT ;  /* 0x000000ee0900720c */ /* 0x080fe40003f86270 */
[----:B--2---:R-:W-:Y:S01]  /*4590*/  FSEL R197, R197, -INF , !P1 ;  /* 0xff800000c5c57808 */ /* 0x004fe20004800000 */
[----:B------:R-:W2:Y:S01]  /*45a0*/  MUFU.TANH R193, R50 ;  /* 0x0000003200c17308 */ /* 0x000ea20000002400 */
[C---:B------:R-:W-:Y:S02]  /*45b0*/  ISETP.GE.AND P5, PT, R25.reuse, R243, PT ;  /* 0x000000f31900720c */ /* 0x040fe40003fa6270 */
[----:B------:R-:W-:Y:S02]  /*45c0*/  ISETP.GE.AND P2, PT, R25, R238, PT ;  /* 0x000000ee1900720c */ /* 0x000fe40003f46270 */
[----:B------:R-:W-:-:S02]  /*45d0*/  ISETP.GT.AND P1, PT, R246, UR9, PT ;  /* 0x00000009f6007c0c */ /* 0x000fc4000bf24270 */
[C---:B------:R-:W-:Y:S01]  /*45e0*/  ISETP.LT.OR P0, PT, R9.reuse, R244, P0 ;  /* 0x000000f40900720c */ /* 0x040fe20000701670 */
[----:B------:R-:W3:Y:S01]  /*45f0*/  MUFU.TANH R196, R49 ;  /* 0x0000003100c47308 */ /* 0x000ee20000002400 */
[----:B------:R-:W-:Y:S02]  /*4600*/  ISETP.LT.OR P4, PT, R9, R242, P4 ;  /* 0x000000f20900720c */ /* 0x000fe40002781670 */
[C---:B------:R-:W-:Y:S02]  /*4610*/  ISETP.LT.OR P5, PT, R25.reuse, R244, P5 ;  /* 0x000000f41900720c */ /* 0x040fe40002fa1670 */
[----:B------:R-:W-:Y:S02]  /*4620*/  ISETP.LT.OR P2, PT, R25, R242, P2 ;  /* 0x000000f21900720c */ /* 0x000fe40001741670 */
[C---:B------:R-:W-:Y:S01]  /*4630*/  IADD3 R9, R3.reuse, 0x38, RZ ;  /* 0x0000003803097810 */ /* 0x040fe20007ffe0ff */
[----:B------:R-:W4:Y:S01]  /*4640*/  MUFU.TANH R35, R35 ;  /* 0x0000002300237308 */ /* 0x000f220000002400 */
[----:B------:R-:W-:-:S02]  /*4650*/  IADD3 R3, R3, 0x39, RZ ;  /* 0x0000003903037810 */ /* 0x000fc40007ffe0ff */
[----:B------:R-:W-:Y:S02]  /*4660*/  FSEL R188, R188, -INF , !P6 ;  /* 0xff800000bcbc7808 */ /* 0x000fe40007000000 */
[----:B------:R-:W-:Y:S02]  /*4670*/  FSEL R191, R191, -INF , !P3 ;  /* 0xff800000bfbf7808 */ /* 0x000fe40005800000 */
[----:B-1----:R-:W-:Y:S01]  /*4680*/  FSEL R198, R48, -INF , !P5 ;  /* 0xff80000030c67808 */ /* 0x002fe20006800000 */
[----:B------:R-:W1:Y:S01]  /*4690*/  MUFU.TANH R194, R44 ;  /* 0x0000002c00c27308 */ /* 0x000e620000002400 */
[----:B--2---:R-:W-:Y:S02]  /*46a0*/  FSEL R193, R193, -INF , !P2 ;  /* 0xff800000c1c17808 */ /* 0x004fe40005000000 */
[C---:B------:R-:W-:Y:S02]  /*46b0*/  ISETP.GE.AND P6, PT, R9.reuse, R243, PT ;  /* 0x000000f30900720c */ /* 0x040fe40003fc6270 */
[----:B------:R-:W-:-:S02]  /*46c0*/  ISETP.GE.AND P3, PT, R9, R238, PT ;  /* 0x000000ee0900720c */ /* 0x000fc40003f66270 */
[C---:B------:R-:W-:Y:S01]  /*46d0*/  ISETP.GE.AND P5, PT, R3.reuse, R243, PT ;  /* 0x000000f30300720c */ /* 0x040fe20003fa6270 */
[----:B------:R-:W2:Y:S01]  /*46e0*/  MUFU.TANH R192, R45 ;  /* 0x0000002d00c07308 */ /* 0x000ea20000002400 */
[----:B------:R-:W-:Y:S02]  /*46f0*/  ISETP.GE.AND P2, PT, R3, R238, PT ;  /* 0x000000ee0300720c */ /* 0x000fe40003f46270 */
[----:B---3--:R-:W-:Y:S02]  /*4700*/  FSEL R196, R196, -INF , !P0 ;  /* 0xff800000c4c47808 */ /* 0x008fe40004000000 */
[C---:B------:R-:W-:Y:S02]  /*4710*/  ISETP.LT.OR P6, PT, R9.reuse, R244, P6 ;  /* 0x000000f40900720c */ /* 0x040fe400037c1670 */
[----:B------:R-:W-:Y:S01]  /*4720*/  ISETP.LT.OR P3, PT, R9, R242, P3 ;  /* 0x000000f20900720c */ /* 0x000fe20001f61670 */
[----:B------:R-:W3:Y:S01]  /*4730*/  MUFU.TANH R33, R33 ;  /* 0x0000002100217308 */ /* 0x000ee20000002400 */
[----:B------:R-:W-:Y:S01]  /*4740*/  BAR.SYNC.DEFER_BLOCKING 0x0 ;  /* 0x0000000000007b1d */ /* 0x000fe20000010000 */
[----:B------:R-:W-:-:S02]  /*4750*/  @!P1 LEA R248, P0, R2, c[0x0][0x168], 0x1 ;  /* 0x00005a0002f89a11 */ /* 0x000fc400078008ff */
[C---:B------:R-:W-:Y:S02]  /*4760*/  ISETP.LT.OR P5, PT, R3.reuse, R244, P5 ;  /* 0x000000f40300720c */ /* 0x040fe40002fa1670 */
[----:B------:R-:W-:Y:S02]  /*4770*/  ISETP.LT.OR P2, PT, R3, R242, P2 ;  /* 0x000000f20300720c */ /* 0x000fe40001741670 */
[----:B------:R-:W3:Y:S01]  /*4780*/  MUFU.TANH R32, R32 ;  /* 0x0000002000207308 */ /* 0x000ee20000002400 */
[----:B------:R-:W-:Y:S02]  /*4790*/  @!P1 LEA.HI.X R249, R2, c[0x0][0x16c], R165, 0x1, P0 ;  /* 0x00005b0002f99a11 */ /* 0x000fe400000f0ca5 */
[----:B----4-:R-:W-:Y:S02]  /*47a0*/  FSEL R35, R35, -INF , !P4 ;  /* 0xff80000023237808 */ /* 0x010fe40006000000 */
[----:B-1----:R-:W-:Y:S02]  /*47b0*/  FSEL R194, R194, -INF , !P6 ;  /* 0xff800000c2c27808 */ /* 0x002fe40007000000 */
[----:B--2---:R-:W-:-:S02]  /*47c0*/  FSEL R192, R192, -INF , !P5 ;  /* 0xff800000c0c07808 */ /* 0x004fc40006800000 */
[----:B---3--:R-:W-:Y:S02]  /*47d0*/  FSEL R33, R33, -INF , !P3 ;  /* 0xff80000021217808 */ /* 0x008fe40005800000 */
[----:B------:R-:W-:Y:S01]  /*47e0*/  FSEL R32, R32, -INF , !P2 ;  /* 0xff80000020207808 */ /* 0x000fe20005000000 */
        /* <DEDUP_REMOVED lines=63> */
.L_x_6374:
[----:B------:R-:W-:-:S04]  /*4be0*/  ULEA UR4, -UR14, URZ, 0x6 ;  /* 0x0000003f0e047291 */ /* 0x000fc8000f8e313f */
[----:B------:R-:W-:Y:S02]  /*4bf0*/  USHF.R.S32.HI UR5, URZ, 0x1f, UR4 ;  /* 0x0000001f3f057899 */ /* 0x000fe40008011404 */
[----:B------:R-:W-:-:S04]  /*4c00*/  MOV R3, UR4 ;  /* 0x0000000400037c02 */ /* 0x000fc80008000f00 */
[----:B------:R-:W-:Y:S02]  /*4c10*/  MOV R8, UR5 ;  /* 0x0000000500087c02 */ /* 0x000fe40008000f00 */
.L_x_6375:
        /* <DEDUP_REMOVED lines=34> */
.L_x_6373:
        /* <DEDUP_REMOVED lines=430> */
.L_x_6377:
[----:B------:R-:W-:Y:S02]  /*6920*/  ULDC UR16, c[0x0][0x1a0] ;  /* 0x0000680000107ab9 */ /* 0x000fe40000000800 */
[----:B------:R-:W-:-:S04]  /*6930*/  ULEA UR16, -UR16, URZ, 0x6 ;  /* 0x0000003f10107291 */ /* 0x000fc8000f8e313f */
[----:B------:R-:W-:Y:S02]  /*6940*/  USHF.R.S32.HI UR11, URZ, 0x1f, UR16 ;  /* 0x0000001f3f0b7899 */ /* 0x000fe40008011410 */
.L_x_6378:
        /* <DEDUP_REMOVED lines=51> */
[----:B------:R-:W1:Y:S04]  /*6c80*/  LDSM.16.M88.4 R180, [R233+0x9000] ;  /* 0x00900000e9b4783b */ /* 0x000e680000000200 */
[----:B--2---:R-:W2:Y:S04]  /*6c90*/  LDSM.16.M88.4 R4, [R233+0x9800] ;  /* 0x00980000e904783b */ /* 0x004ea80000000200 */
[----:B---3--:R-:W-:Y:S04]  /*6ca0*/  LDSM.16.M88.4 R8, [R232] ;  /* 0x00000000e808783b */ /* 0x008fe80000000200 */
[----:B------:R-:W3:Y:S04]  /*6cb0*/  LDSM.16.M88.4 R20, [R231] ;  /* 0x00000000e714783b */ /* 0x000ee80000000200 */
[----:B------:R-:W1:Y:S04]  /*6cc0*/  LDSM.16.M88.4 R192, [R223] ;  /* 0x00000000dfc0783b */ /* 0x000e680000000200 */
[----:B------:R-:W2:Y:S04]  /*6cd0*/  LDSM.16.M88.4 R24, [R222] ;  /* 0x00000000de18783b */ /* 0x000ea80000000200 */
[----:B------:R-:W2:Y:S04]  /*6ce0*/  LDSM.16.M88.4 R32, [R221] ;  /* 0x00000000dd20783b */ /* 0x000ea80000000200 */
[----:B------:R-:W-:Y:S01]  /*6cf0*/  LDSM.16.M88.4 R168, [R227+0x8000] ;  /* 0x00800000e3a8783b */ /* 0x000fe20000000200 */
[C---:B----4-:R-:W-:Y:S03]  /*6d00*/  HMMA.16816.F32.BF16 R16, R172.reuse, R12, RZ ;  /* 0x0000000cac10723c */ /* 0x050fe600000418ff */
[----:B------:R-:W-:Y:S04]  /*6d10*/  LDSM.16.M88.4 R200, [R234+0x6000] ;  /* 0x00600000eac8783b */ /* 0x000fe80000000200 */
[----:B------:R-:W-:Y:S01]  /*6d20*/  LDSM.16.M88.4 R204, [R233+0xe800] ;  /* 0x00e80000e9cc783b */ /* 0x000fe20000000200 */
[C---:B------:R-:W-:Y:S03]  /*6d30*/  HMMA.16816.F32.BF16 R12, R172.reuse, R14, RZ ;  /* 0x0000000eac0c723c */ /* 0x040fe600000418ff */
[----:B------:R-:W-:Y:S04]  /*6d40*/  LDSM.16.M88.4 R196, [R233+0xf000] ;  /* 0x00f00000e9c4783b */ /* 0x000fe80000000200 */
[----:B------:R-:W0:Y:S01]  /*6d50*/  LDGDEPBAR ;  /* 0x00000000000079af */ /* 0x000e220000000000 */
[C---:B-----5:R-:W-:Y:S08]  /*6d60*/  HMMA.16816.F32.BF16 R28, R172.reuse, R188, RZ ;  /* 0x000000bcac1c723c */ /* 0x060ff000000418ff */
[C---:B-1----:R-:W-:Y:S08]  /*6d70*/  HMMA.16816.F32.BF16 R184, R172.reuse, R180, RZ ;  /* 0x000000b4acb8723c */ /* 0x042ff000000418ff */
[C---:B------:R-:W-:Y:S08]  /*6d80*/  HMMA.16816.F32.BF16 R188, R172.reuse, R190, RZ ;  /* 0x000000beacbc723c */ /* 0x040ff000000418ff */
[C---:B------:R-:W-:Y:S08]  /*6d90*/  HMMA.16816.F32.BF16 R180, R172.reuse, R182, RZ ;  /* 0x000000b6acb4723c */ /* 0x040ff000000418ff */
[C---:B--2---:R-:W-:Y:S08]  /*6da0*/  HMMA.16816.F32.BF16 R176, R172.reuse, R4, RZ ;  /* 0x00000004acb0723c */ /* 0x044ff000000418ff */
[----:B------:R-:W-:Y:S01]  /*6db0*/  HMMA.16816.F32.BF16 R172, R172, R6, RZ ;  /* 0x00000006acac723c */ /* 0x000fe200000418ff */
[----:B------:R-:W1:Y:S07]  /*6dc0*/  LDSM.16.M88.4 R4, [R230] ;  /* 0x00000000e604783b */ /* 0x000e6e0000000200 */
[C---:B---3--:R-:W-:Y:S08]  /*6dd0*/  HMMA.16816.F32.BF16 R16, R8.reuse, R20, R16 ;  /* 0x000000140810723c */ /* 0x048ff00000041810 */
        /* <DEDUP_REMOVED lines=10> */
[----:B------:R-:W-:Y:S04]  /*6e80*/  LDSM.16.M88.4 R8, [R229] ;  /* 0x00000000e508783b */ /* 0x000fe80000000200 */
[----:B------:R-:W5:Y:S03]  /*6e90*/  LDSM.16.M88.4 R32, [R220] ;  /* 0x00000000dc20783b */ /* 0x000f660000000200 */
        /* <DEDUP_REMOVED lines=12> */
[----:B------:R-:W4:Y:S03]  /*6f60*/  LDSM.16.M88.4 R24, [R233+0xa000] ;  /* 0x00a00000e918783b */ /* 0x000f260000000200 */
[C---:B-----5:R-:W-:Y:S08]  /*6f70*/  HMMA.16816.F32.BF16 R16, R8.reuse, R32, R16 ;  /* 0x000000200810723c */ /* 0x060ff00000041810 */
        /* <DEDUP_REMOVED lines=17> */
[----:B------:R-:W5:Y:S07]  /*7090*/  LDSM.16.M88.4 R32, [R217] ;  /* 0x00000000d920783b */ /* 0x000f6e0000000200 */
[C---:B-1----:R-:W-:Y:S08]  /*70a0*/  HMMA.16816.F32.BF16 R184, R4.reuse, R168, R184 ;  /* 0x000000a804b8723c */ /* 0x042ff000000418b8 */
[C---:B------:R-:W-:Y:S01]  /*70b0*/  HMMA.16816.F32.BF16 R180, R4.reuse, R170, R180 ;  /* 0x000000aa04b4723c */ /* 0x040fe200000418b4 */
[----:B------:R-:W1:Y:S07]  /*70c0*/  LDSM.16.M88.4 R168, [R216] ;  /* 0x00000000d8a8783b */ /* 0x000e6e0000000200 */
[C---:B--2---:R-:W-:Y:S08]  /*70d0*/  HMMA.16816.F32.BF16 R176, R4.reuse, R20, R176 ;  /* 0x0000001404b0723c */ /* 0x044ff000000418b0 */
[----:B------:R-:W-:Y:S01]  /*70e0*/  HMMA.16816.F32.BF16 R172, R4, R22, R172 ;  /* 0x0000001604ac723c */ /* 0x000fe200000418ac */
[----:B------:R-:W-:Y:S04]  /*70f0*/  LDSM.16.M88.4 R4, [R230+0x2000] ;  /* 0x00200000e604783b */ /* 0x000fe80000000200 */
[----:B------:R-:W2:Y:S03]  /*7100*/  LDSM.16.M88.4 R20, [R227+0xa000] ;  /* 0x00a00000e314783b */ /* 0x000ea60000000200 */
        /* <DEDUP_REMOVED lines=8> */
[----:B------:R-:W5:Y:S07]  /*7190*/  LDSM.16.M88.4 R32, [R227+0xb800] ;  /* 0x00b80000e320783b */ /* 0x000f6e0000000200 */
[C---:B-1----:R-:W-:Y:S08]  /*71a0*/  HMMA.16816.F32.BF16 R176, R8.reuse, R168, R176 ;  /* 0x000000a808b0723c */ /* 0x042ff000000418b0 */
[----:B------:R-:W-:Y:S01]  /*71b0*/  HMMA.16816.F32.BF16 R172, R8, R170, R172 ;  /* 0x000000aa08ac723c */ /* 0x000fe200000418ac */
[----:B------:R-:W-:Y:S04]  /*71c0*/  LDSM.16.M88.4 R8, [R229+0x2000] ;  /* 0x00200000e508783b */ /* 0x000fe80000000200 */
[----:B------:R-:W1:Y:S03]  /*71d0*/  LDSM.16.M88.4 R168, [R220+0x2000] ;  /* 0x00200000dca8783b */ /* 0x000e660000000200 */
        /* <DEDUP_REMOVED lines=24> */
[----:B------:R-:W-:Y:S04]  /*7360*/  LDSM.16.M88.4 R8, [R232+0x4000] ;  /* 0x00400000e808783b */ /* 0x000fe80000000200 */
[----:B------:R-:W5:Y:S03]  /*7370*/  LDSM.16.M88.4 R192, [R215] ;  /* 0x00000000d7c0783b */ /* 0x000f660000000200 */
[C---:B----4-:R-:W-:Y:S08]  /*7380*/  HMMA.16816.F32.BF16 R16, R4.reuse, R32, R16 ;  /* 0x000000200410723c */ /* 0x050ff00000041810 */
[C---:B------:R-:W-:Y:S01]  /*7390*/  HMMA.16816.F32.BF16 R12, R4.reuse, R34, R12 ;  /* 0x00000022040c723c */ /* 0x040fe2000004180c */
[----:B------:R-:W4:Y:S07]  /*73a0*/  LDSM.16.M88.4 R32, [R214] ;  /* 0x00000000d620783b */ /* 0x000f2e0000000200 */
[C---:B-1----:R-:W-:Y:S08]  /*73b0*/  HMMA.16816.F32.BF16 R28, R4.reuse, R168, R28 ;  /* 0x000000a8041c723c */ /* 0x042ff0000004181c */
[C---:B------:R-:W-:Y:S01]  /*73c0*/  HMMA.16816.F32.BF16 R188, R4.reuse, R170, R188 ;  /* 0x000000aa04bc723c */ /* 0x040fe200000418bc */
[----:B------:R-:W1:Y:S07]  /*73d0*/  LDSM.16.M88.4 R168, [R213] ;  /* 0x00000000d5a8783b */ /* 0x000e6e0000000200 */
[C---:B--2---:R-:W-:Y:S08]  /*73e0*/  HMMA.16816.F32.BF16 R184, R4.reuse, R20, R184 ;  /* 0x0000001404b8723c */ /* 0x044ff000000418b8 */
[C---:B------:R-:W-:Y:S01]  /*73f0*/  HMMA.16816.F32.BF16 R180, R4.reuse, R22, R180 ;  /* 0x0000001604b4723c */ /* 0x040fe200000418b4 */
[----:B------:R-:W2:Y:S07]  /*7400*/  LDSM.16.M88.4 R20, [R212] ;  /* 0x00000000d414783b */ /* 0x000eae0000000200 */
[C---:B---3--:R-:W-:Y:S08]  /*7410*/  HMMA.16816.F32.BF16 R176, R4.reuse, R24, R176 ;  /* 0x0000001804b0723c */ /* 0x048ff000000418b0 */
[----:B------:R-:W-:Y:S01]  /*7420*/  HMMA.16816.F32.BF16 R172, R4, R26, R172 ;  /* 0x0000001a04ac723c */ /* 0x000fe200000418ac */
[----:B------:R-:W-:Y:S04]  /*7430*/  LDSM.16.M88.4 R24, [R230+0x4000] ;  /* 0x00400000e618783b */ /* 0x000fe80000000200 */
[----:B------:R-:W3:Y:S03]  /*7440*/  LDSM.16.M88.4 R4, [R227+0xc000] ;  /* 0x00c00000e304783b */ /* 0x000ee60000000200 */
[C---:B-----5:R-:W-:Y:S08]  /*7450*/  HMMA.16816.F32.BF16 R16, R8.reuse, R192, R16 ;  /* 0x000000c00810723c */ /* 0x060ff00000041810 */
[C---:B------:R-:W-:Y:S01]  /*7460*/  HMMA.16816.F32.BF16 R12, R8.reuse, R194, R12 ;  /* 0x000000c2080c723c */ /* 0x040fe2000004180c */
[----:B------:R-:W5:Y:S07]  /*7470*/  LDSM.16.M88.4 R192, [R227+0xc800] ;  /* 0x00c80000e3c0783b */ /* 0x000f6e0000000200 */
[C---:B----4-:R-:W-:Y:S08]  /*7480*/  HMMA.16816.F32.BF16 R28, R8.reuse, R32, R28 ;  /* 0x00000020081c723c */ /* 0x050ff0000004181c */
[C---:B------:R-:W-:Y:S01]  /*7490*/  HMMA.16816.F32.BF16 R188, R8.reuse, R34, R188 ;  /* 0x0000002208bc723c */ /* 0x040fe200000418bc */
[----:B------:R-:W4:Y:S07]  /*74a0*/  LDSM.16.M88.4 R32, [R227+0xd000] ;  /* 0x00d00000e320783b */ /* 0x000f2e0000000200 */
[C---:B-1----:R-:W-:Y:S08]  /*74b0*/  HMMA.16816.F32.BF16 R184, R8.reuse, R168, R184 ;  /* 0x000000a808b8723c */ /* 0x042ff000000418b8 */
[C---:B------:R-:W-:Y:S01]  /*74c0*/  HMMA.16816.F32.BF16 R180, R8.reuse, R170, R180 ;  /* 0x000000aa08b4723c */ /* 0x040fe200000418b4 */
[----:B------:R-:W1:Y:S07]  /*74d0*/  LDSM.16.M88.4 R168, [R227+0xd800] ;  /* 0x00d80000e3a8783b */ /* 0x000e6e0000000200 */
[C---:B--2---:R-:W-:Y:S08]  /*74e0*/  HMMA.16816.F32.BF16 R176, R8.reuse, R20, R176 ;  /* 0x0000001408b0723c */ /* 0x044ff000000418b0 */
[----:B------:R-:W-:Y:S01]  /*74f0*/  HMMA.16816.F32.BF16 R172, R8, R22, R172 ;  /* 0x0000001608ac723c */ /* 0x000fe200000418ac */
[----:B------:R-:W-:Y:S04]  /*7500*/  LDSM.16.M88.4 R8, [R229+0x4000] ;  /* 0x00400000e508783b */ /* 0x000fe80000000200 */
[----:B------:R-:W2:Y:S03]  /*7510*/  LDSM.16.M88.4 R20, [R220+0x4000] ;  /* 0x00400000dc14783b */ /* 0x000ea60000000200 */
[C---:B---3--:R-:W-:Y:S08]  /*7520*/  HMMA.16816.F32.BF16 R16, R24.reuse, R4, R16 ;  /* 0x000000041810723c */ /* 0x048ff00000041810 */
[C---:B------:R-:W-:Y:S01]  /*7530*/  HMMA.16816.F32.BF16 R12, R24.reuse, R6, R12 ;  /* 0x00000006180c723c */ /* 0x040fe2000004180c */
[----:B------:R-:W3:Y:S07]  /*7540*/  LDSM.16.M88.4 R4, [R220+0x4800] ;  /* 0x00480000dc04783b */ /* 0x000eee0000000200 */
[C---:B-----5:R-:W-:Y:S08]  /*7550*/  HMMA.16816.F32.BF16 R28, R24.reuse, R192, R28 ;  /* 0x000000c0181c723c */ /* 0x060ff0000004181c */
[C---:B------:R-:W-:Y:S01]  /*7560*/  HMMA.16816.F32.BF16 R188, R24.reuse, R194, R188 ;  /* 0x000000c218bc723c */ /* 0x040fe200000418bc */
[----:B------:R-:W-:Y:S07]  /*7570*/  LDSM.16.M88.4 R192, [R233+0xf800] ;  /* 0x00f80000e9c0783b */ /* 0x000fee0000000200 */
[C---:B----4-:R-:W-:Y:S08]  /*7580*/  HMMA.16816.F32.BF16 R184, R24.reuse, R32, R184 ;  /* 0x0000002018b8723c */ /* 0x050ff000000418b8 */
        /* <DEDUP_REMOVED lines=10> */
[----:B------:R-:W-:Y:S01]  /*7630*/  HMMA.16816.F32.BF16 R188, R8, R6, R188 ;  /* 0x0000000608bc723c */ /* 0x000fe200000418bc */
[----:B------:R-:W3:Y:S07]  /*7640*/  LDSM.16.M88.4 R4, [R211] ;  /* 0x00000000d304783b */ /* 0x000eee0000000200 */
[C---:B----4-:R-:W-:Y:S08]  /*7650*/  HMMA.16816.F32.BF16 R16, R200.reuse, R32, R16 ;  /* 0x00000020c810723c */ /* 0x050ff00000041810 */
[----:B------:R-:W-:Y:S01]  /*7660*/  HMMA.16816.F32.BF16 R12, R200, R34, R12 ;  /* 0x00000022c80c723c */ /* 0x000fe2000004180c */
[----:B------:R-:W-:Y:S07]  /*7670*/  LDSM.16.M88.4 R32, [R210] ;  /* 0x00000000d220783b */ /* 0x000fee0000000200 */
[C---:B-1----:R-:W-:Y:S08]  /*7680*/  HMMA.16816.F32.BF16 R184, R8.reuse, R24, R184 ;  /* 0x0000001808b8723c */ /* 0x042ff000000418b8 */
[C---:B------:R-:W-:Y:S01]  /*7690*/  HMMA.16816.F32.BF16 R180, R8.reuse, R26, R180 ;  /* 0x0000001a08b4723c */ /* 0x040fe200000418b4 */
[----:B------:R-:W-:Y:S07]  /*76a0*/  LDSM.16.M88.4 R24, [R230+0x6000] ;  /* 0x00600000e618783b */ /* 0x000fee0000000200 */
[C---:B--2---:R-:W-:Y:S08]  /*76b0*/  HMMA.16816.F32.BF16 R176, R8.reuse, R20, R176 ;  /* 0x0000001408b0723c */ /* 0x044ff000000418b0 */
[----:B------:R-:W-:Y:S01]  /*76c0*/  HMMA.16816.F32.BF16 R172, R8, R22, R172 ;  /* 0x0000001608ac723c */ /* 0x000fe200000418ac */
[----:B------:R-:W1:Y:S04]  /*76d0*/  LDSM.16.M88.4 R20, [R227+0xe000] ;  /* 0x00e00000e314783b */ /* 0x000e680000000200 */
[----:B------:R-:W-:Y:S03]  /*76e0*/  LDSM.16.M88.4 R8, [R229+0x6000] ;  /* 0x00600000e508783b */ /* 0x000fe60000000200 */
[C---:B---3--:R-:W-:Y:S08]  /*76f0*/  HMMA.16816.F32.BF16 R16, R168.reuse, R4, R16 ;  /* 0x00000004a810723c */ /* 0x048ff00000041810 */
[----:B------:R-:W-:Y:S01]  /*7700*/  HMMA.16816.F32.BF16 R12, R168, R6, R12 ;  /* 0x00000006a80c723c */ /* 0x000fe2000004180c */
[----:B------:R-:W2:Y:S07]  /*7710*/  LDSM.16.M88.4 R4, [R220+0x6000] ;  /* 0x00600000dc04783b */ /* 0x000eae0000000200 */
[C---:B------:R-:W-:Y:S08]  /*7720*/  HMMA.16816.F32.BF16 R28, R200.reuse, R204, R28 ;  /* 0x000000ccc81c723c */ /* 0x040ff0000004181c */
[C---:B------:R-:W-:Y:S08]  /*7730*/  HMMA.16816.F32.BF16 R188, R200.reuse, R206, R188 ;  /* 0x000000cec8bc723c */ /* 0x040ff000000418bc */
[----:B------:R-:W-:Y:S08]  /*7740*/  HMMA.16816.F32.BF16 R176, R200, R192, R176 ;  /* 0x000000c0c8b0723c */ /* 0x000ff000000418b0 */
[C---:B-1----:R-:W-:Y:S08]  /*7750*/  HMMA.16816.F32.BF16 R16, R24.reuse, R20, R16 ;  /* 0x000000141810723c */ /* 0x042ff00000041810 */
[----:B------:R-:W-:Y:S01]  /*7760*/  HMMA.16816.F32.BF16 R12, R24, R22, R12 ;  /* 0x00000016180c723c */ /* 0x000fe2000004180c */
[----:B------:R-:W1:Y:S07]  /*7770*/  LDSM.16.M88.4 R20, [R227+0xe800] ;  /* 0x00e80000e314783b */ /* 0x000e6e0000000200 */
[----:B------:R-:W-:Y:S08]  /*7780*/  HMMA.16816.F32.BF16 R28, R168, R32, R28 ;  /* 0x00000020a81c723c */ /* 0x000ff0000004181c */
[----:B--2---:R-:W-:Y:S08]  /*7790*/  HMMA.16816.F32.BF16 R16, R8, R4, R16 ;  /* 0x000000040810723c */ /* 0x004ff00000041810 */
[C---:B------:R-:W-:Y:S01]  /*77a0*/  HMMA.16816.F32.BF16 R192, R200.reuse, R194, R172 ;  /* 0x000000c2c8c0723c */ /* 0x040fe200000418ac */
[----:B------:R-:W2:Y:S07]  /*77b0*/  LDSM.16.M88.4 R172, [R220+0x6800] ;  /* 0x00680000dcac783b */ /* 0x000eae0000000200 */
[C---:B------:R-:W-:Y:S08]  /*77c0*/  HMMA.16816.F32.BF16 R184, R200.reuse, R196, R184 ;  /* 0x000000c4c8b8723c */ /* 0x040ff000000418b8 */
[----:B------:R-:W-:Y:S01]  /*77d0*/  HMMA.16816.F32.BF16 R180, R200, R198, R180 ;  /* 0x000000c6c8b4723c */ /* 0x000fe200000418b4 */
[----:B------:R-:W3:Y:S01]  /*77e0*/  LDSM.16.M88.4 R196, [R209] ;  /* 0x00000000d1c4783b */ /* 0x000ee20000000200 */
[----:B------:R-:W-:-:S02]  /*77f0*/  FMUL.FTZ R32, R16, c[0x0][0x2ec] ;  /* 0x0000bb0010207a20 */ /* 0x000fc40000410000 */
[----:B------:R-:W-:Y:S02]  /*7800*/  FMUL.FTZ R0, R17, c[0x0][0x2ec] ;  /* 0x0000bb0011007a20 */ /* 0x000fe40000410000 */
[----:B------:R-:W-:Y:S02]  /*7810*/  FMUL.FTZ R33, R18, c[0x0][0x2ec] ;  /* 0x0000bb0012217a20 */ /* 0x000fe40000410000 */
[----:B------:R-:W-:Y:S01]  /*7820*/  HMMA.16816.F32.BF16 R188, R168, R34, R188 ;  /* 0x00000022a8bc723c */ /* 0x000fe200000418bc */
[----:B------:R-:W-:Y:S06]  /*7830*/  MUFU.TANH R32, R32 ;  /* 0x0000002000207308 */ /* 0x000fec0000002400 */
[----:B------:R-:W-:Y:S01]  /*7840*/  FMUL.FTZ R34, R19, c[0x0][0x2ec] ;  /* 0x0000bb0013227a20 */ /* 0x000fe20000410000 */
[----:B-1----:R-:W-:Y:S01]  /*7850*/  HMMA.16816.F32.BF16 R28, R24, R20, R28 ;  /* 0x00000014181c723c */ /* 0x002fe2000004181c */
[----:B------:R-:W1:Y:S01]  /*7860*/  LDSM.16.M88.4 R16, [R208] ;  /* 0x00000000d010783b */ /* 0x000e620000000200 */
[----:B------:R-:W-:Y:S06]  /*7870*/  MUFU.TANH R0, R0 ;  /* 0x0000000000007308 */ /* 0x000fec0000002400 */
[----:B------:R-:W-:Y:S01]  /*7880*/  HMMA.16816.F32.BF16 R12, R8, R6, R12 ;  /* 0x00000006080c723c */ /* 0x000fe2000004180c */
[----:B------:R-:W4:Y:S01]  /*7890*/  LDSM.16.M88.4 R4, [R227+0xf000] ;  /* 0x00f00000e304783b */ /* 0x000f220000000200 */
[----:B------:R-:W-:Y:S06]  /*78a0*/  MUFU.TANH R33, R33 ;  /* 0x0000002100217308 */ /* 0x000fec0000002400 */
[----:B------:R-:W-:Y:S01]  /*78b0*/  HMMA.16816.F32.BF16 R188, R24, R22, R188 ;  /* 0x0000001618bc723c */ /* 0x000fe200000418bc */
[----:B------:R-:W-:Y:S01]  /*78c0*/  LDSM.16.M88.4 R20, [R220+0x7000] ;  /* 0x00700000dc14783b */ /* 0x000fe20000000200 */
[----:B------:R-:W-:Y:S06]  /*78d0*/  MUFU.TANH R34, R34 ;  /* 0x0000002200227308 */ /* 0x000fec0000002400 */
[----:B--2---:R-:W-:Y:S08]  /*78e0*/  HMMA.16816.F32.BF16 R28, R8, R172, R28 ;  /* 0x000000ac081c723c */ /* 0x004ff0000004181c */
[----:B---3--:R-:W-:Y:S01]  /*78f0*/  HMMA.16816.F32.BF16 R184, R168, R196, R184 ;  /* 0x000000c4a8b8723c */ /* 0x008fe200000418b8 */
[----:B------:R-:W-:-:S02]  /*7900*/  FMUL.FTZ R166, R12, c[0x0][0x2ec] ;  /* 0x0000bb000ca67a20 */ /* 0x000fc40000410000 */
[----:B------:R-:W-:Y:S02]  /*7910*/  FMUL.FTZ R35, R13, c[0x0][0x2ec] ;  /* 0x0000bb000d237a20 */ /* 0x000fe40000410000 */
[----:B------:R-:W-:Y:S02]  /*7920*/  FMUL.FTZ R167, R14, c[0x0][0x2ec] ;  /* 0x0000bb000ea77a20 */ /* 0x000fe40000410000 */
[----:B------:R-:W-:Y:S01]  /*7930*/  FMUL.FTZ R172, R15, c[0x0][0x2ec] ;  /* 0x0000bb000fac7a20 */ /* 0x000fe20000410000 */
[C---:B------:R-:W-:Y:S01]  /*7940*/  HMMA.16816.F32.BF16 R180, R168.reuse, R198, R180 ;  /* 0x000000c6a8b4723c */ /* 0x040fe200000418b4 */
[----:B------:R-:W2:Y:S01]  /*7950*/  LDSM.16.M88.4 R12, [R227+0xf800] ;  /* 0x00f80000e30c783b */ /* 0x000ea20000000200 */
[----:B------:R-:W3:Y:S06]  /*7960*/  MUFU.TANH R166, R166 ;  /* 0x000000a600a67308 */ /* 0x000eec0000002400 */
[----:B-1----:R-:W-:Y:S01]  /*7970*/  HMMA.16816.F32.BF16 R176, R168, R16, R176 ;  /* 0x00000010a8b0723c */ /* 0x002fe200000418b0 */
[----:B------:R-:W-:Y:S01]  /*7980*/  FMUL.FTZ R173, R28, c[0x0][0x2ec] ;  /* 0x0000bb001cad7a20 */ /* 0x000fe20000410000 */
[----:B------:R-:W1:Y:S01]  /*7990*/  MUFU.TANH R172, R172 ;  /* 0x000000ac00ac7308 */ /* 0x000e620000002400 */
[----:B------:R-:W-:-:S02]  /*79a0*/  FMUL.FTZ R28, R29, c[0x0][0x2ec] ;  /* 0x0000bb001d1c7a20 */ /* 0x000fc40000410000 */
[----:B------:R-:W-:Y:S02]  /*79b0*/  FMUL.FTZ R30, R30, c[0x0][0x2ec] ;  /* 0x0000bb001e1e7a20 */ /* 0x000fe40000410000 */
[----:B------:R-:W-:Y:S01]  /*79c0*/  IMAD R17, R246, 0x40, R245 ;  /* 0x00000040f6117824 */ /* 0x000fe200078e02f5 */
[C---:B----4-:R-:W-:Y:S01]  /*79d0*/  HMMA.16816.F32.BF16 R184, R24.reuse, R4, R184 ;  /* 0x0000000418b8723c */ /* 0x050fe200000418b8 */
[----:B------:R-:W-:Y:S01]  /*79e0*/  FMUL.FTZ R16, R31, c[0x0][0x2ec] ;  /* 0x0000bb001f107a20 */ /* 0x000fe20000410000 */
[----:B------:R-:W4:Y:S02]  /*79f0*/  MUFU.TANH R173, R173 ;  /* 0x000000ad00ad7308 */ /* 0x000f240000002400 */
[CC--:B------:R-:W-:Y:S02]  /*7a00*/  ISETP.GE.AND P1, PT, R17.reuse, R243.reuse, PT ;  /* 0x000000f31100720c */ /* 0x0c0fe40003f26270 */
[C---:B------:R-:W-:Y:S02]  /*7a10*/  IADD3 R29, R17.reuse, 0x1, RZ ;  /* 0x00000001111d7810 */ /* 0x040fe40007ffe0ff */
[----:B------:R-:W-:Y:S01]  /*7a20*/  HMMA.16816.F32.BF16 R180, R24, R6, R180 ;  /* 0x0000000618b4723c */ /* 0x000fe200000418b4 */
[----:B------:R-:W5:Y:S01]  /*7a30*/  LDSM.16.M88.4 R4, [R220+0x7800] ;  /* 0x00780000dc04783b */ /* 0x000f620000000200 */
[----:B------:R-:W-:Y:S01]  /*7a40*/  ISETP.LT.OR P1, PT, R17, R244, P1 ;  /* 0x000000f41100720c */ /* 0x000fe20000f21670 */
[----:B------:R-:W-:Y:S01]  /*7a50*/  MUFU.TANH R35, R35 ;  /* 0x0000002300237308 */ /* 0x000fe20000002400 */
[----:B------:R-:W-:Y:S01]  /*7a60*/  ISETP.GE.AND P3, PT, R29, R243, PT ;  /* 0x000000f31d00720c */ /* 0x000fe20003f66270 */
[----:B------:R-:W-:-:S04]  /*7a70*/  DEPBAR.LE SB0, 0x0 ;  /* 0x000080000000791a */ /* 0x000fc80000000000 */
[----:B------:R-:W-:Y:S01]  /*7a80*/  HMMA.16816.F32.BF16 R192, R168, R18, R192 ;  /* 0x00000012a8c0723c */ /* 0x000fe200000418c0 */
[C---:B------:R-:W-:Y:S01]  /*7a90*/  ISETP.GE.AND P0, PT, R29.reuse, R238, PT ;  /* 0x000000ee1d00720c */ /* 0x040fe20003f06270 */
[----:B------:R-:W1:Y:S01]  /*7aa0*/  MUFU.TANH R167, R167 ;  /* 0x000000a700a77308 */ /* 0x000e620000002400 */
[C---:B------:R-:W-:Y:S02]  /*7ab0*/  ISETP.LT.OR P3, PT, R29.reuse, R244, P3 ;  /* 0x000000f41d00720c */ /* 0x040fe40001f61670 */
[----:B------:R-:W-:Y:S02]  /*7ac0*/  ISETP.LT.OR P0, PT, R29, R242, P0 ;  /* 0x000000f21d00720c */ /* 0x000fe40000701670 */
[C---:B------:R-:W-:Y:S01]  /*7ad0*/  IADD3 R31, R17.reuse, 0x21, RZ ;  /* 0x00000021111f7810 */ /* 0x040fe20007ffe0ff */
[----:B--2---:R-:W-:Y:S02]  /*7ae0*/  HMMA.16816.F32.BF16 R176, R24, R12, R176 ;  /* 0x0000000c18b0723c */ /* 0x004fe400000418b0 */
[----:B------:R-:W-:Y:S05]  /*7af0*/  MUFU.TANH R28, R28 ;  /* 0x0000001c001c7308 */ /* 0x000fea0000002400 */
[----:B------:R-:W-:Y:S01]  /*7b00*/  IADD3 R13, R17, 0x8, RZ ;  /* 0x00000008110d7810 */ /* 0x000fe20007ffe0ff */
[----:B------:R-:W-:Y:S02]  /*7b10*/  HMMA.16816.F32.BF16 R188, R8, R174, R188 ;  /* 0x000000ae08bc723c */ /* 0x000fe400000418bc */
[----:B------:R-:W2:Y:S01]  /*7b20*/  MUFU.TANH R30, R30 ;  /* 0x0000001e001e7308 */ /* 0x000ea20000002400 */
[----:B------:R-:W-:-:S02]  /*7b30*/  ISETP.GE.AND P4, PT, R13, R243, PT ;  /* 0x000000f30d00720c */ /* 0x000fc40003f86270 */
[C---:B------:R-:W-:Y:S02]  /*7b40*/  ISETP.GE.AND P6, PT, R13.reuse, R238, PT ;  /* 0x000000ee0d00720c */ /* 0x040fe40003fc6270 */
[C---:B------:R-:W-:Y:S01]  /*7b50*/  ISETP.LT.OR P4, PT, R13.reuse, R244, P4 ;  /* 0x000000f40d00720c */ /* 0x040fe20002781670 */
[----:B------:R-:W-:Y:S01]  /*7b60*/  HMMA.16816.F32.BF16 R184, R8, R20, R184 ;  /* 0x0000001408b8723c */ /* 0x000fe200000418b8 */
[----:B------:R-:W-:Y:S01]  /*7b70*/  ISETP.LT.OR P6, PT, R13, R242, P6 ;  /* 0x000000f20d00720c */ /* 0x000fe200037c1670 */
[----:B------:R-:W1:Y:S01]  /*7b80*/  MUFU.TANH R16, R16 ;  /* 0x0000001000107308 */ /* 0x000e620000002400 */
[----:B------:R-:W-:Y:S02]  /*7b90*/  IADD3 R13, R17, 0x9, RZ ;  /* 0x00000009110d7810 */ /* 0x000fe40007ffe0ff */
[----:B---3--:R-:W-:Y:S02]  /*7ba0*/  FSEL R29, R166, -INF , !P4 ;  /* 0xff800000a61d7808 */ /* 0x008fe40006000000 */
[C---:B------:R-:W-:Y:S01]  /*7bb0*/  ISETP.GE.AND P2, PT, R13.reuse, R243, PT ;  /* 0x000000f30d00720c */ /* 0x040fe20003f46270 */
[----:B------:R-:W-:Y:S01]  /*7bc0*/  HMMA.16816.F32.BF16 R192, R24, R14, R192 ;  /* 0x0000000e18c0723c */ /* 0x000fe200000418c0 */
[----:B------:R-:W-:-:S02]  /*7bd0*/  ISETP.GE.AND P5, PT, R13, R238, PT ;  /* 0x000000ee0d00720c */ /* 0x000fc40003fa6270 */
[C---:B------:R-:W-:Y:S02]  /*7be0*/  ISETP.LT.OR P2, PT, R13.reuse, R244, P2 ;  /* 0x000000f40d00720c */ /* 0x040fe40001741670 */
[----:B------:R-:W-:Y:S02]  /*7bf0*/  ISETP.LT.OR P5, PT, R13, R242, P5 ;  /* 0x000000f20d00720c */ /* 0x000fe40002fa1670 */
[----:B------:R-:W-:Y:S01]  /*7c00*/  FSEL R13, R32, -INF , !P1 ;  /* 0xff800000200d7808 */ /* 0x000fe20004800000 */
[C---:B------:R-:W-:Y:S01]  /*7c10*/  HMMA.16816.F32.BF16 R180, R8.reuse, R22, R180 ;  /* 0x0000001608b4723c */ /* 0x040fe200000418b4 */
[----:B------:R-:W-:Y:S01]  /*7c20*/  ISETP.GE.AND P1, PT, R17, R238, PT ;  /* 0x000000ee1100720c */ /* 0x000fe20003f26270 */
[----:B------:R-:W-:Y:S01]  /*7c30*/  FMUL.FTZ R18, R189, c[0x0][0x2ec] ;  /* 0x0000bb00bd127a20 */ /* 0x000fe20000410000 */
[C---:B------:R-:W-:Y:S01]  /*7c40*/  IADD3 R25, R17.reuse, 0x10, RZ ;  /* 0x0000001011197810 */ /* 0x040fe20007ffe0ff */
[----:B------:R-:W-:Y:S01]  /*7c50*/  FMUL.FTZ R20, R190, c[0x0][0x2ec] ;  /* 0x0000bb00be147a20 */ /* 0x000fe20000410000 */
[C---:B------:R-:W-:Y:S01]  /*7c60*/  ISETP.LT.OR P1, PT, R17.reuse, R242, P1 ;  /* 0x000000f21100720c */ /* 0x040fe20000f21670 */
[----:B------:R-:W-:Y:S01]  /*7c70*/  FMUL.FTZ R21, R188, c[0x0][0x2ec] ;  /* 0x0000bb00bc157a20 */ /* 0x000fe20000410000 */
[----:B------:R-:W-:Y:S01]  /*7c80*/  IADD3 R23, R17, 0x11, RZ ;  /* 0x0000001111177810 */ /* 0x000fe20007ffe0ff */
[C---:B-----5:R-:W-:Y:S01]  /*7c90*/  HMMA.16816.F32.BF16 R176, R8.reuse, R4, R176 ;  /* 0x0000000408b0723c */ /* 0x060fe200000418b0 */
[----:B------:R-:W-:Y:S01]  /*7ca0*/  FSEL R15, R0, -INF , !P3 ;  /* 0xff800000000f7808 */ /* 0x000fe20005800000 */
[----:B------:R-:W-:Y:S01]  /*7cb0*/  MUFU.TANH R18, R18 ;  /* 0x0000001200127308 */ /* 0x000fe20000002400 */
[----:B------:R-:W-:Y:S01]  /*7cc0*/  FSEL R12, R33, -INF , !P1 ;  /* 0xff800000210c7808 */ /* 0x000fe20004800000 */
[----:B------:R-:W-:Y:S01]  /*7cd0*/  FMUL.FTZ R19, R191, c[0x0][0x2ec] ;  /* 0x0000bb00bf137a20 */ /* 0x000fe20000410000 */
[----:B------:R-:W-:Y:S01]  /*7ce0*/  FSEL R0, R34, -INF , !P0 ;  /* 0xff80000022007808 */ /* 0x000fe20004000000 */
[----:B------:R-:W-:Y:S01]  /*7cf0*/  FMUL.FTZ R184, R184, c[0x0][0x2ec] ;  /* 0x0000bb00b8b87a20 */ /* 0x000fe20000410000 */
[-C--:B------:R-:W-:Y:S01]  /*7d00*/  ISETP.GE.AND P1, PT, R25, R243.reuse, PT ;  /* 0x000000f31900720c */ /* 0x080fe20003f26270 */
[----:B------:R-:W-:Y:S01]  /*7d10*/  HMMA.16816.F32.BF16 R192, R8, R6, R192 ;  /* 0x0000000608c0723c */ /* 0x000fe200000418c0 */
[CC--:B------:R-:W-:Y:S01]  /*7d20*/  ISETP.GE.AND P0, PT, R23.reuse, R243.reuse, PT ;  /* 0x000000f31700720c */ /* 0x0c0fe20003f06270 */
[----:B------:R-:W3:Y:S01]  /*7d30*/  MUFU.TANH R20, R20 ;  /* 0x0000001400147308 */ /* 0x000ee20000002400 */
[-C--:B------:R-:W-:Y:S01]  /*7d40*/  ISETP.GE.AND P4, PT, R23, R238.reuse, PT ;  /* 0x000000ee1700720c */ /* 0x080fe20003f86270 */
[----:B------:R-:W-:Y:S01]  /*7d50*/  FMUL.FTZ R185, R185, c[0x0][0x2ec] ;  /* 0x0000bb00b9b97a20 */ /* 0x000fe20000410000 */
[----:B------:R-:W-:Y:S01]  /*7d60*/  ISETP.GE.AND P3, PT, R25, R238, PT ;  /* 0x000000ee1900720c */ /* 0x000fe20003f66270 */
[----:B------:R-:W-:Y:S01]  /*7d70*/  FMUL.FTZ R187, R187, c[0x0][0x2ec] ;  /* 0x0000bb00bbbb7a20 */ /* 0x000fe20000410000 */
[-C--:B------:R-:W-:Y:S01]  /*7d80*/  ISETP.LT.OR P1, PT, R25, R244.reuse, P1 ;  /* 0x000000f41900720c */ /* 0x080fe20000f21670 */
[----:B------:R-:W-:Y:S01]  /*7d90*/  FMUL.FTZ R180, R180, c[0x0][0x2ec] ;  /* 0x0000bb00b4b47a20 */ /* 0x000fe20000410000 */
[C---:B------:R-:W-:Y:S01]  /*7da0*/  ISETP.LT.OR P0, PT, R23.reuse, R244, P0 ;  /* 0x000000f41700720c */ /* 0x040fe20000701670 */
[----:B------:R-:W5:Y:S01]  /*7db0*/  MUFU.TANH R21, R21 ;  /* 0x0000001500157308 */ /* 0x000f620000002400 */
[-C--:B------:R-:W-:Y:S01]  /*7dc0*/  ISETP.LT.OR P4, PT, R23, R242.reuse, P4 ;  /* 0x000000f21700720c */ /* 0x080fe20002781670 */
[----:B------:R-:W-:Y:S01]  /*7dd0*/  FMUL.FTZ R186, R186, c[0x0][0x2ec] ;  /* 0x0000bb00baba7a20 */ /* 0x000fe20000410000 */
[----:B------:R-:W-:Y:S01]  /*7de0*/  IADD3 R23, R17, 0x19, RZ ;  /* 0x0000001911177810 */ /* 0x000fe20007ffe0ff */
[----:B------:R-:W-:Y:S01]  /*7df0*/  FMUL.FTZ R181, R181, c[0x0][0x2ec] ;  /* 0x0000bb00b5b57a20 */ /* 0x000fe20000410000 */
[----:B------:R-:W-:Y:S01]  /*7e00*/  ISETP.LT.OR P3, PT, R25, R242, P3 ;  /* 0x000000f21900720c */ /* 0x000fe20001f61670 */
[----:B------:R-:W-:Y:S01]  /*7e10*/  FMUL.FTZ R32, R178, c[0x0][0x2ec] ;  /* 0x0000bb00b2207a20 */ /* 0x000fe20000410000 */
[----:B------:R-:W-:Y:S01]  /*7e20*/  IADD3 R25, R17, 0x18, RZ ;  /* 0x0000001811197810 */ /* 0x000fe20007ffe0ff */
[----:B------:R-:W2:Y:S01]  /*7e30*/  MUFU.TANH R19, R19 ;  /* 0x0000001300137308 */ /* 0x000ea20000002400 */
[----:B-1----:R-:W-:Y:S01]  /*7e40*/  FSEL R172, R172, -INF , !P5 ;  /* 0xff800000acac7808 */ /* 0x002fe20006800000 */
[----:B------:R-:W-:Y:S01]  /*7e50*/  FMUL.FTZ R182, R182, c[0x0][0x2ec] ;  /* 0x0000bb00b6b67a20 */ /* 0x000fe20000410000 */
[----:B----4-:R-:W-:Y:S01]  /*7e60*/  FSEL R27, R173, -INF , !P1 ;  /* 0xff800000ad1b7808 */ /* 0x010fe20004800000 */
[----:B------:R-:W-:Y:S01]  /*7e70*/  FMUL.FTZ R183, R183, c[0x0][0x2ec] ;  /* 0x0000bb00b7b77a20 */ /* 0x000fe20000410000 */
[CC--:B------:R-:W-:Y:S01]  /*7e80*/  ISETP.GE.AND P5, PT, R23.reuse, R243.reuse, PT ;  /* 0x000000f31700720c */ /* 0x0c0fe20003fa6270 */
[----:B------:R-:W-:Y:S01]  /*7e90*/  FMUL.FTZ R176, R176, c[0x0][0x2ec] ;  /* 0x0000bb00b0b07a20 */ /* 0x000fe20000410000 */
[-C--:B------:R-:W-:Y:S01]  /*7ea0*/  ISETP.GE.AND P1, PT, R23, R238.reuse, PT ;  /* 0x000000ee1700720c */ /* 0x080fe20003f26270 */
[----:B------:R-:W1:Y:S01]  /*7eb0*/  MUFU.TANH R199, R184 ;  /* 0x000000b800c77308 */ /* 0x000e620000002400 */
[----:B------:R-:W-:Y:S01]  /*7ec0*/  FSEL R4, R167, -INF , !P6 ;  /* 0xff800000a7047808 */ /* 0x000fe20007000000 */
[----:B------:R-:W-:Y:S01]  /*7ed0*/  FMUL.FTZ R178, R179, c[0x0][0x2ec] ;  /* 0x0000bb00b3b27a20 */ /* 0x000fe20000410000 */
[----:B------:R-:W-:Y:S01]  /*7ee0*/  FSEL R5, R35, -INF , !P2 ;  /* 0xff80000023057808 */ /* 0x000fe20005000000 */
[----:B------:R-:W-:Y:S01]  /*7ef0*/  FMUL.FTZ R35, R192, c[0x0][0x2ec] ;  /* 0x0000bb00c0237a20 */ /* 0x000fe20000410000 */
[----:B------:R-:W-:Y:S01]  /*7f00*/  ISETP.GE.AND P6, PT, R25, R243, PT ;  /* 0x000000f31900720c */ /* 0x000fe20003fc6270 */
[----:B------:R-:W-:Y:S01]  /*7f10*/  FMUL.FTZ R33, R193, c[0x0][0x2ec] ;  /* 0x0000bb00c1217a20 */ /* 0x000fe20000410000 */
[----:B------:R-:W-:Y:S01]  /*7f20*/  ISETP.GE.AND P2, PT, R25, R238, PT ;  /* 0x000000ee1900720c */ /* 0x000fe20003f46270 */
[----:B------:R-:W4:Y:S01]  /*7f30*/  MUFU.TANH R197, R185 ;  /* 0x000000b900c57308 */ /* 0x000f220000002400 */
[----:B------:R-:W-:Y:S01]  /*7f40*/  ISETP.LT.OR P5, PT, R23, R244, P5 ;  /* 0x000000f41700720c */ /* 0x000fe20002fa1670 */
[----:B------:R-:W-:Y:S01]  /*7f50*/  FMUL.FTZ R174, R195, c[0x0][0x2ec] ;  /* 0x0000bb00c3ae7a20 */ /* 0x000fe20000410000 */
[----:B------:R-:W-:Y:S01]  /*7f60*/  ISETP.LT.OR P1, PT, R23, R242, P1 ;  /* 0x000000f21700720c */ /* 0x000fe20000f21670 */
[----:B------:R-:W-:Y:S01]  /*7f70*/  FMUL.FTZ R177, R177, c[0x0][0x2ec] ;  /* 0x0000bb00b1b17a20 */ /* 0x000fe20000410000 */
[----:B------:R-:W-:-:S02]  /*7f80*/  IADD3 R23, R17, 0x20, RZ ;  /* 0x0000002011177810 */ /* 0x000fc40007ffe0ff */
[C---:B------:R-:W-:Y:S01]  /*7f90*/  ISETP.LT.OR P6, PT, R25.reuse, R244, P6 ;  /* 0x000000f41900720c */ /* 0x040fe200037c1670 */
[----:B------:R-:W1:Y:S01]  /*7fa0*/  MUFU.TANH R190, R187 ;  /* 0x000000bb00be7308 */ /* 0x000e620000002400 */
[----:B------:R-:W-:Y:S02]  /*7fb0*/  ISETP.LT.OR P2, PT, R25, R242, P2 ;  /* 0x000000f21900720c */ /* 0x000fe40001741670 */
[----:B--2---:R-:W-:Y:S02]  /*7fc0*/  FSEL R30, R30, -INF , !P3 ;  /* 0xff8000001e1e7808 */ /* 0x004fe40005800000 */
[----:B------:R-:W-:Y:S02]  /*7fd0*/  FSEL R25, R28, -INF , !P0 ;  /* 0xff8000001c197808 */ /* 0x000fe40004000000 */
[C---:B------:R-:W-:Y:S01]  /*7fe0*/  ISETP.GE.AND P3, PT, R23.reuse, R243, PT ;  /* 0x000000f31700720c */ /* 0x040fe20003f66270 */
[----:B------:R-:W2:Y:S01]  /*7ff0*/  MUFU.TANH R191, R180 ;  /* 0x000000b400bf7308 */ /* 0x000ea20000002400 */
[----:B------:R-:W-:-:S02]  /*8000*/  ISETP.GE.AND P0, PT, R23, R238, PT ;  /* 0x000000ee1700720c */ /* 0x000fc40003f06270 */
[----:B------:R-:W-:Y:S02]  /*8010*/  IADD3 R9, R17, 0x28, RZ ;  /* 0x0000002811097810 */ /* 0x000fe40007ffe0ff */
[C---:B------:R-:W-:Y:S02]  /*8020*/  ISETP.LT.OR P3, PT, R23.reuse, R244, P3 ;  /* 0x000000f41700720c */ /* 0x040fe40001f61670 */
[----:B------:R-:W-:Y:S01]  /*8030*/  ISETP.LT.OR P0, PT, R23, R242, P0 ;  /* 0x000000f21700720c */ /* 0x000fe20000701670 */
[----:B------:R-:W1:Y:S01]  /*8040*/  MUFU.TANH R196, R186 ;  /* 0x000000ba00c47308 */ /* 0x000e620000002400 */
[----:B------:R-:W-:Y:S02]  /*8050*/  FSEL R28, R16, -INF , !P4 ;  /* 0xff800000101c7808 */ /* 0x000fe40006000000 */
[----:B---3--:R-:W-:Y:S02]  /*8060*/  FSEL R26, R20, -INF , !P2 ;  /* 0xff800000141a7808 */ /* 0x008fe40005000000 */
[----:B------:R-:W-:-:S02]  /*8070*/  FSEL R23, R18, -INF , !P5 ;  /* 0xff80000012177808 */ /* 0x000fc40006800000 */
[-C--:B------:R-:W-:Y:S01]  /*8080*/  ISETP.GE.AND P4, PT, R31, R243.reuse, PT ;  /* 0x000000f31f00720c */ /* 0x080fe20003f86270 */
[----:B------:R-:W3:Y:S01]  /*8090*/  MUFU.TANH R32, R32 ;  /* 0x0000002000207308 */ /* 0x000ee20000002400 */
[C---:B------:R-:W-:Y:S02]  /*80a0*/  ISETP.GE.AND P2, PT, R9.reuse, R243, PT ;  /* 0x000000f30900720c */ /* 0x040fe40003f46270 */
[----:B------:R-:W-:Y:S02]  /*80b0*/  ISETP.GE.AND P5, PT, R9, R238, PT ;  /* 0x000000ee0900720c */ /* 0x000fe40003fa6270 */
[----:B------:R-:W-:Y:S02]  /*80c0*/  IADD3 R7, R17, 0x29, RZ ;  /* 0x0000002911077810 */ /* 0x000fe40007ffe0ff */
[-C--:B------:R-:W-:Y:S01]  /*80d0*/  ISETP.LT.OR P4, PT, R31, R244.reuse, P4 ;  /* 0x000000f41f00720c */ /* 0x080fe20002781670 */
[----:B------:R-:W-:Y:S01]  /*80e0*/  MUFU.TANH R189, R181 ;  /* 0x000000b500bd7308 */ /* 0x000fe20000002400 */
[----:B------:R-:W-:-:S02]  /*80f0*/  ISETP.LT.OR P2, PT, R9, R244, P2 ;  /* 0x000000f40900720c */ /* 0x000fc40001741670 */
[----:B------:R-:W-:Y:S02]  /*8100*/  ISETP.LT.OR P5, PT, R9, R242, P5 ;  /* 0x000000f20900720c */ /* 0x000fe40002fa1670 */
[----:B-----5:R-:W-:Y:S02]  /*8110*/  FSEL R21, R21, -INF , !P6 ;  /* 0xff80000015157808 */ /* 0x020fe40007000000 */
[----:B------:R-:W-:Y:S01]  /*8120*/  FSEL R24, R19, -INF , !P1 ;  /* 0xff80000013187808 */ /* 0x000fe20004800000 */
[----:B------:R-:W5:Y:S01]  /*8130*/  MUFU.TANH R188, R182 ;  /* 0x000000b600bc7308 */ /* 0x000f620000002400 */
[----:B-1----:R-:W-:Y:S02]  /*8140*/  FSEL R199, R199, -INF , !P3 ;  /* 0xff800000c7c77808 */ /* 0x002fe40005800000 */
[----:B------:R-:W-:Y:S02]  /*8150*/  IADD3 R9, R17, 0x30, RZ ;  /* 0x0000003011097810 */ /* 0x000fe40007ffe0ff */
[----:B------:R-:W-:-:S02]  /*8160*/  ISETP.GE.AND P6, PT, R31, R238, PT ;  /* 0x000000ee1f00720c */ /* 0x000fc40003fc6270 */
[C---:B------:R-:W-:Y:S01]  /*8170*/  ISETP.GE.AND P1, PT, R7.reuse, R243, PT ;  /* 0x000000f30700720c */ /* 0x040fe20003f26270 */
[----:B------:R-:W1:Y:S01]  /*8180*/  MUFU.TANH R186, R183 ;  /* 0x000000b700ba7308 */ /* 0x000e620000002400 */
[-C--:B------:R-:W-:Y:S02]  /*8190*/  ISETP.GE.AND P3, PT, R7, R238.reuse, PT ;  /* 0x000000ee0700720c */ /* 0x080fe40003f66270 */
[----:B----4-:R-:W-:Y:S02]  /*81a0*/  FSEL R197, R197, -INF , !P4 ;  /* 0xff800000c5c57808 */ /* 0x010fe40006000000 */
[----:B------:R-:W-:Y:S02]  /*81b0*/  ISETP.GE.AND P4, PT, R9, R238, PT ;  /* 0x000000ee0900720c */ /* 0x000fe40003f86270 */
[----:B------:R-:W-:Y:S01]  /*81c0*/  ISETP.LT.OR P6, PT, R31, R242, P6 ;  /* 0x000000f21f00720c */ /* 0x000fe200037c1670 */
[----:B------:R4:W1:Y:S01]  /*81d0*/  MUFU.TANH R181, R176 ;  /* 0x000000b000b57308 */ /* 0x0008620000002400 */
[----:B------:R-:W-:-:S02]  /*81e0*/  ISETP.LT.OR P1, PT, R7, R244, P1 ;  /* 0x000000f40700720c */ /* 0x000fc40000f21670 */
[-C--:B------:R-:W-:Y:S02]  /*81f0*/  ISETP.LT.OR P3, PT, R7, R242.reuse, P3 ;  /* 0x000000f20700720c */ /* 0x080fe40001f61670 */
[----:B------:R-:W-:Y:S02]  /*8200*/  IADD3 R7, R17, 0x31, RZ ;  /* 0x0000003111077810 */ /* 0x000fe40007ffe0ff */
[----:B------:R-:W-:Y:S01]  /*8210*/  ISETP.LT.OR P4, PT, R9, R242, P4 ;  /* 0x000000f20900720c */ /* 0x000fe20002781670 */
[----:B------:R-:W1:Y:S01]  /*8220*/  MUFU.TANH R6, R177 ;  /* 0x000000b100067308 */ /* 0x000e620000002400 */
[----:B------:R-:W-:Y:S02]  /*8230*/  FSEL R190, R190, -INF , !P6 ;  /* 0xff800000bebe7808 */ /* 0x000fe40007000000 */
[----:B--2---:R-:W-:Y:S02]  /*8240*/  FSEL R191, R191, -INF , !P2 ;  /* 0xff800000bfbf7808 */ /* 0x004fe40005000000 */
[----:B------:R-:W-:-:S02]  /*8250*/  FSEL R196, R196, -INF , !P0 ;  /* 0xff800000c4c47808 */ /* 0x000fc40004000000 */
[CC--:B------:R-:W-:Y:S01]  /*8260*/  ISETP.GE.AND P6, PT, R7.reuse, R243.reuse, PT ;  /* 0x000000f30700720c */ /* 0x0c0fe20003fc6270 */
[----:B----4-:R-:W-:Y:S01]  /*8270*/  FMUL.FTZ R176, R194, c[0x0][0x2ec] ;  /* 0x0000bb00c2b07a20 */ /* 0x010fe20000410000 */
[----:B------:R-:W-:Y:S01]  /*8280*/  ISETP.GE.AND P2, PT, R7, R238, PT ;  /* 0x000000ee0700720c */ /* 0x000fe20003f46270 */
[----:B------:R-:W2:Y:S01]  /*8290*/  MUFU.TANH R178, R178 ;  /* 0x000000b200b27308 */ /* 0x000ea20000002400 */
[----:B------:R-:W-:Y:S02]  /*82a0*/  ISETP.GE.AND P0, PT, R9, R243, PT ;  /* 0x000000f30900720c */ /* 0x000fe40003f06270 */
[----:B---3--:R-:W-:Y:S02]  /*82b0*/  FSEL R32, R32, -INF , !P4 ;  /* 0xff80000020207808 */ /* 0x008fe40006000000 */
[----:B------:R-:W-:Y:S02]  /*82c0*/  ISETP.GT.AND P4, PT, R246, UR9, PT ;  /* 0x00000009f6007c0c */ /* 0x000fe4000bf84270 */
[C---:B------:R-:W-:Y:S01]  /*82d0*/  ISETP.LT.OR P6, PT, R7.reuse, R244, P6 ;  /* 0x000000f40700720c */ /* 0x040fe200037c1670 */
[----:B------:R-:W3:Y:S01]  /*82e0*/  MUFU.TANH R35, R35 ;  /* 0x0000002300237308 */ /* 0x000ee20000002400 */
[----:B------:R-:W-:-:S02]  /*82f0*/  ISETP.LT.OR P2, PT, R7, R242, P2 ;  /* 0x000000f20700720c */ /* 0x000fc40001741670 */
[----:B------:R-:W-:Y:S02]  /*8300*/  ISETP.LT.OR P0, PT, R9, R244, P0 ;  /* 0x000000f40900720c */ /* 0x000fe40000701670 */
[C---:B------:R-:W-:Y:S02]  /*8310*/  IADD3 R7, R17.reuse, 0x38, RZ ;  /* 0x0000003811077810 */ /* 0x040fe40007ffe0ff */
[----:B------:R-:W-:Y:S01]  /*8320*/  IADD3 R17, R17, 0x39, RZ ;  /* 0x0000003911117810 */ /* 0x000fe20007ffe0ff */
[----:B------:R-:W-:Y:S01]  /*8330*/  MUFU.TANH R33, R33 ;  /* 0x0000002100217308 */ /* 0x000fe20000002400 */
[----:B-----5:R-:W-:Y:S02]  /*8340*/  FSEL R188, R188, -INF , !P5 ;  /* 0xff800000bcbc7808 */ /* 0x020fe40006800000 */
[----:B------:R-:W-:Y:S02]  /*8350*/  FSEL R189, R189, -INF , !P1 ;  /* 0xff800000bdbd7808 */ /* 0x000fe40004800000 */
[----:B-1----:R-:W-:-:S02]  /*8360*/  FSEL R186, R186, -INF , !P3 ;  /* 0xff800000baba7808 */ /* 0x002fc40005800000 */
[----:B------:R-:W-:Y:S01]  /*8370*/  FSEL R181, R181, -INF , !P0 ;  /* 0xff800000b5b57808 */ /* 0x000fe20004000000 */
[----:B------:R-:W1:Y:S01]  /*8380*/  MUFU.TANH R176, R176 ;  /* 0x000000b000b07308 */ /* 0x000e620000002400 */
[----:B------:R-:W-:Y:S01]  /*8390*/  BAR.SYNC.DEFER_BLOCKING 0x0 ;  /* 0x0000000000007b1d */ /* 0x000fe20000010000 */
[CC--:B------:R-:W-:Y:S02]  /*83a0*/  ISETP.GE.AND P5, PT, R7.reuse, R243.reuse, PT ;  /* 0x000000f30700720c */ /* 0x0c0fe40003fa6270 */
[-C--:B------:R-:W-:Y:S02]  /*83b0*/  ISETP.GE.AND P1, PT, R7, R238.reuse, PT ;  /* 0x000000ee0700720c */ /* 0x080fe40003f26270 */
[C---:B------:R-:W-:Y:S02]  /*83c0*/  ISETP.GE.AND P3, PT, R17.reuse, R243, PT ;  /* 0x000000f31100720c */ /* 0x040fe40003f66270 */
[----:B------:R-:W4:Y:S01]  /*83d0*/  MUFU.TANH R174, R174 ;  /* 0x000000ae00ae7308 */ /* 0x000f220000002400 */
[----:B------:R-:W-:-:S02]  /*83e0*/  ISETP.GE.AND P0, PT, R17, R238, PT ;  /* 0x000000ee1100720c */ /* 0x000fc40003f06270 */
[C---:B------:R-:W-:Y:S02]  /*83f0*/  ISETP.LT.OR P5, PT, R7.reuse, R244, P5 ;  /* 0x000000f40700720c */ /* 0x040fe40002fa1670 */
[----:B------:R-:W-:Y:S02]  /*8400*/  ISETP.LT.OR P1, PT, R7, R242, P1 ;  /* 0x000000f20700720c */ /* 0x000fe40000f21670 */
[C---:B------:R-:W-:Y:S02]  /*8410*/  ISETP.LT.OR P3, PT, R17.reuse, R244, P3 ;  /* 0x000000f41100720c */ /* 0x040fe40001f61670 */
[----:B------:R-:W-:Y:S02]  /*8420*/  ISETP.LT.OR P0, PT, R17, R242, P0 ;  /* 0x000000f21100720c */ /* 0x000fe40000701670 */
[----:B------:R-:W-:Y:S02]  /*8430*/  FSEL R179, R6, -INF , !P6 ;  /* 0xff80000006b37808 */ /* 0x000fe40007000000 */
[----:B--2---:R-:W-:-:S02]  /*8440*/  FSEL R178, R178, -INF , !P2 ;  /* 0xff800000b2b27808 */ /* 0x004fc40005000000 */
[----:B---3--:R-:W-:Y:S02]  /*8450*/  FSEL R35, R35, -INF , !P5 ;  /* 0xff80000023237808 */ /* 0x008fe40006800000 */
[----:B-1----:R-:W-:Y:S02]  /*8460*/  FSEL R176, R176, -INF , !P1 ;  /* 0xff800000b0b07808 */ /* 0x002fe40004800000 */
[----:B------:R-:W-:Y:S02]  /*8470*/  FSEL R33, R33, -INF , !P3 ;  /* 0xff80000021217808 */ /* 0x000fe40005800000 */
[----:B----4-:R-:W-:Y:S01]  /*8480*/  FSEL R174, R174, -INF , !P0 ;  /* 0xff800000aeae7808 */ /* 0x010fe20004000000 */
        /* <DEDUP_REMOVED lines=60> */
.L_x_6380:
[----:B------:R-:W-:-:S04]  /*8850*/  ULEA UR5, -UR14, URZ, 0x6 ;  /* 0x0000003f0e057291 */ /* 0x000fc8000f8e313f */
[----:B------:R-:W-:Y:S02]  /*8860*/  USHF.R.S32.HI UR4, URZ, 0x1f, UR5 ;  /* 0x0000001f3f047899 */ /* 0x000fe40008011405 */
[----:B------:R-:W-:-:S04]  /*8870*/  MOV R8, UR5 ;  /* 0x0000000500087c02 */ /* 0x000fc80008000f00 */
[----:B------:R-:W-:Y:S02]  /*8880*/  MOV R6, UR4 ;  /* 0x0000000400067c02 */ /* 0x000fe40008000f00 */
.L_x_6381:
        /* <DEDUP_REMOVED lines=33> */
.L_x_6379:
[----:B------:R-:W-:Y:S01]  /*8aa0*/  FMNMX.FTZ R2, R164, R13, !PT ;  /* 0x0000000da4027209 */ /* 0x000fe20007810000 */
[----:B------:R-:W-:Y:S01]  /*8ab0*/  LDSM.16.MT88.4 R16, [R228+0x10000] ;  /* 0x01000000e410783b */ /* 0x000fe20000004200 */
        /* <DEDUP_REMOVED lines=42> */
[----:B------:R-:W-:Y:S01]  /*8d60*/  FMUL.FTZ R177, R170, c[0x0][0x23c] ;  /* 0x00008f00aab17a20 */ /* 0x000fe20000410000 */
[----:B------:R-:W-:Y:S02]  /*8d70*/  FSEL R34, R34, RZ, P1 ;  /* 0x000000ff22227208 */ /* 0x000fe40000800000 */
[----:B------:R-:W-:Y:S02]  /*8d80*/  FSEL R6, R170, RZ, P0 ;  /* 0x000000ffaa067208 */ /* 0x000fe40000000000 */
[----:B------:R-:W-:Y:S01]  /*8d90*/  FSEL R177, R177, RZ, P0 ;  /* 0x000000ffb1b17208 */ /* 0x000fe20000000000 */
[----:B------:R-:W-:Y:S01]  /*8da0*/  FFMA.FTZ R166, R5, c[0x0][0x23c], -R34 ;  /* 0x00008f0005a67a23 */ /* 0x000fe20000010822 */
[----:B------:R-:W-:Y:S01]  /*8db0*/  FSEL R5, R171, RZ, P1 ;  /* 0x000000ffab057208 */ /* 0x000fe20000800000 */
[----:B------:R-:W-:-:S02]  /*8dc0*/  FADD.FTZ R6, R3, -R6 ;  /* 0x8000000603067221 */ /* 0x000fc40000010000 */
[--C-:B------:R-:W-:Y:S02]  /*8dd0*/  FFMA.FTZ R2, R0, c[0x0][0x23c], -R177.reuse ;  /* 0x00008f0000027a23 */ /* 0x100fe400000108b1 */
[----:B------:R-:W-:Y:S01]  /*8de0*/  FFMA.FTZ R0, R4, c[0x0][0x23c], -R177 ;  /* 0x00008f0004007a23 */ /* 0x000fe200000108b1 */
[----:B------:R-:W-:Y:S01]  /*8df0*/  MUFU.EX2 R166, R166 ;  /* 0x000000a600a67308 */ /* 0x000fe20000000800 */
[----:B------:R-:W-:Y:S02]  /*8e00*/  FADD.FTZ R4, R164, -R5 ;  /* 0x80000005a4047221 */ /* 0x000fe40000010000 */
[--C-:B------:R-:W-:Y:S02]  /*8e10*/  FFMA.FTZ R169, R13, c[0x0][0x23c], -R34.reuse ;  /* 0x00008f000da97a23 */ /* 0x100fe40000010822 */
[--C-:B------:R-:W-:Y:S02]  /*8e20*/  FFMA.FTZ R168, R15, c[0x0][0x23c], -R34.reuse ;  /* 0x00008f000fa87a23 */ /* 0x100fe40000010822 */
[----:B------:R-:W-:Y:S01]  /*8e30*/  FFMA.FTZ R167, R29, c[0x0][0x23c], -R34 ;  /* 0x00008f001da77a23 */ /* 0x000fe20000010822 */
[----:B------:R-:W-:Y:S01]  /*8e40*/  MUFU.EX2 R2, R2 ;  /* 0x0000000200027308 */ /* 0x000fe20000000800 */
[----:B------:R-:W-:-:S02]  /*8e50*/  FFMA.FTZ R165, R12, c[0x0][0x23c], -R177 ;  /* 0x00008f000ca57a23 */ /* 0x000fc400000108b1 */
[----:B------:R-:W-:Y:S01]  /*8e60*/  FFMA.FTZ R173, R172, c[0x0][0x23c], -R177 ;  /* 0x00008f00acad7a23 */ /* 0x000fe200000108b1 */
[----:B------:R-:W1:Y:S01]  /*8e70*/  LDSM.16.MT88.4 R12, [R226+0x10000] ;  /* 0x01000000e20c783b */ /* 0x000e620000004200 */
[----:B------:R-:W-:Y:S02]  /*8e80*/  FMUL.FTZ R164, R6, c[0x0][0x23c] ;  /* 0x00008f0006a47a20 */ /* 0x000fe40000410000 */
[----:B------:R-:W-:Y:S01]  /*8e90*/  FMUL.FTZ R8, R4, c[0x0][0x23c] ;  /* 0x00008f0004087a20 */ /* 0x000fe20000410000 */
[----:B------:R-:W-:Y:S01]  /*8ea0*/  MUFU.EX2 R169, R169 ;  /* 0x000000a900a97308 */ /* 0x000fe20000000800 */
[--C-:B------:R-:W-:Y:S02]  /*8eb0*/  FFMA.FTZ R180, R21, c[0x0][0x23c], -R34.reuse ;  /* 0x00008f0015b47a23 */ /* 0x100fe40000010822 */
[--C-:B------:R-:W-:Y:S02]  /*8ec0*/  FFMA.FTZ R183, R23, c[0x0][0x23c], -R34.reuse ;  /* 0x00008f0017b77a23 */ /* 0x100fe40000010822 */
[----:B------:R-:W-:Y:S01]  /*8ed0*/  LDSM.16.MT88.4 R20, [R224+0x16000] ;  /* 0x01600000e014783b */ /* 0x000fe20000004200 */
[----:B------:R-:W-:-:S02]  /*8ee0*/  FFMA.FTZ R172, R27, c[0x0][0x23c], -R34 ;  /* 0x00008f001bac7a23 */ /* 0x000fc40000010822 */
[----:B------:R-:W2:Y:S01]  /*8ef0*/  MUFU.EX2 R168, R168 ;  /* 0x000000a800a87308 */ /* 0x000ea20000000800 */
[--C-:B------:R-:W-:Y:S02]  /*8f00*/  FFMA.FTZ R175, R25, c[0x0][0x23c], -R34.reuse ;  /* 0x00008f0019af7a23 */ /* 0x100fe40000010822 */
[--C-:B------:R-:W-:Y:S02]  /*8f10*/  FFMA.FTZ R182, R30, c[0x0][0x23c], -R177.reuse ;  /* 0x00008f001eb67a23 */ /* 0x100fe400000108b1 */
[--C-:B------:R-:W-:Y:S02]  /*8f20*/  FFMA.FTZ R185, R28, c[0x0][0x23c], -R177.reuse ;  /* 0x00008f001cb97a23 */ /* 0x100fe400000108b1 */
[--C-:B------:R-:W-:Y:S01]  /*8f30*/  FFMA.FTZ R184, R26, c[0x0][0x23c], -R177.reuse ;  /* 0x00008f001ab87a23 */ /* 0x100fe200000108b1 */
[----:B------:R-:W3:Y:S01]  /*8f40*/  MUFU.EX2 R167, R167 ;  /* 0x000000a700a77308 */ /* 0x000ee20000000800 */
[----:B------:R-:W-:Y:S01]  /*8f50*/  FFMA.FTZ R187, R24, c[0x0][0x23c], -R177 ;  /* 0x00008f0018bb7a23 */ /* 0x000fe200000108b1 */
[----:B------:R-:W-:Y:S01]  /*8f60*/  LDSM.16.MT88.4 R28, [R228+0x14800] ;  /* 0x01480000e41c783b */ /* 0x000fe20000004200 */
[----:B------:R-:W-:-:S02]  /*8f70*/  FFMA.FTZ R194, R189, c[0x0][0x23c], -R34 ;  /* 0x00008f00bdc27a23 */ /* 0x000fc40000010822 */
[--C-:B------:R-:W-:Y:S01]  /*8f80*/  FFMA.FTZ R192, R199, c[0x0][0x23c], -R34.reuse ;  /* 0x00008f00c7c07a23 */ /* 0x100fe20000010822 */
[----:B------:R-:W-:Y:S01]  /*8f90*/  LDSM.16.MT88.4 R24, [R224+0x10800] ;  /* 0x01080000e018783b */ /* 0x000fe20000004200 */
[--C-:B------:R-:W-:Y:S01]  /*8fa0*/  FFMA.FTZ R193, R197, c[0x0][0x23c], -R34.reuse ;  /* 0x00008f00c5c17a23 */ /* 0x100fe20000010822 */
[----:B------:R-:W4:Y:S01]  /*8fb0*/  MUFU.EX2 R165, R165 ;  /* 0x000000a500a57308 */ /* 0x000f220000000800 */
[----:B--2---:R-:W-:Y:S01]  /*8fc0*/  F2FP.BF16.PACK_AB R4, R168, R169 ;  /* 0x000000a9a804723e */ /* 0x004fe200000010ff */
[----:B------:R-:W-:Y:S02]  /*8fd0*/  FFMA.FTZ R191, R191, c[0x0][0x23c], -R34 ;  /* 0x00008f00bfbf7a23 */ /* 0x000fe40000010822 */
[--C-:B------:R-:W-:Y:S02]  /*8fe0*/  FFMA.FTZ R189, R196, c[0x0][0x23c], -R177.reuse ;  /* 0x00008f00c4bd7a23 */ /* 0x100fe400000108b1 */
[--C-:B------:R-:W-:Y:S02]  /*8ff0*/  FFMA.FTZ R190, R190, c[0x0][0x23c], -R177.reuse ;  /* 0x00008f00bebe7a23 */ /* 0x100fe400000108b1 */
[----:B------:R-:W-:Y:S01]  /*9000*/  MUFU.EX2 R0, R0 ;  /* 0x0000000000007308 */ /* 0x000fe20000000800 */
[----:B---3--:R-:W-:Y:S01]  /*9010*/  F2FP.BF16.PACK_AB R6, R166, R167 ;  /* 0x000000a7a606723e */ /* 0x008fe200000010ff */
[----:B------:R-:W-:-:S02]  /*9020*/  FFMA.FTZ R188, R188, c[0x0][0x23c], -R177 ;  /* 0x00008f00bcbc7a23 */ /* 0x000fc400000108b1 */
[--C-:B------:R-:W-:Y:S02]  /*9030*/  FFMA.FTZ R195, R186, c[0x0][0x23c], -R177.reuse ;  /* 0x00008f00bac37a23 */ /* 0x100fe400000108b1 */
[----:B------:R-:W-:Y:S02]  /*9040*/  FFMA.FTZ R186, R179, c[0x0][0x23c], -R34 ;  /* 0x00008f00b3ba7a23 */ /* 0x000fe40000010822 */
[----:B------:R-:W2:Y:S01]  /*9050*/  MUFU.EX2 R173, R173 ;  /* 0x000000ad00ad7308 */ /* 0x000ea20000000800 */
[----:B----4-:R-:W-:Y:S01]  /*9060*/  F2FP.BF16.PACK_AB R5, R2, R165 ;  /* 0x000000a50205723e */ /* 0x010fe200000010ff */
[--C-:B------:R-:W-:Y:S02]  /*9070*/  FFMA.FTZ R197, R32, c[0x0][0x23c], -R177.reuse ;  /* 0x00008f0020c57a23 */ /* 0x100fe400000108b1 */
[--C-:B------:R-:W-:Y:S02]  /*9080*/  FFMA.FTZ R178, R178, c[0x0][0x23c], -R177.reuse ;  /* 0x00008f00b2b27a23 */ /* 0x100fe400000108b1 */
[----:B------:R-:W-:-:S02]  /*9090*/  FFMA.FTZ R176, R176, c[0x0][0x23c], -R177 ;  /* 0x00008f00b0b07a23 */ /* 0x000fc400000108b1 */
[----:B------:R-:W3:Y:S01]  /*90a0*/  MUFU.EX2 R3, R8 ;  /* 0x0000000800037308 */ /* 0x000ee20000000800 */
[--C-:B------:R-:W-:Y:S02]  /*90b0*/  FFMA.FTZ R181, R181, c[0x0][0x23c], -R34.reuse ;  /* 0x00008f00b5b57a23 */ /* 0x100fe40000010822 */
[--C-:B------:R-:W-:Y:S02]  /*90c0*/  FFMA.FTZ R179, R35, c[0x0][0x23c], -R34.reuse ;  /* 0x00008f0023b37a23 */ /* 0x100fe40000010822 */
[----:B------:R-:W-:Y:S02]  /*90d0*/  FFMA.FTZ R196, R33, c[0x0][0x23c], -R34 ;  /* 0x00008f0021c47a23 */ /* 0x000fe40000010822 */
[----:B------:R-:W-:Y:S01]  /*90e0*/  FFMA.FTZ R177, R174, c[0x0][0x23c], -R177 ;  /* 0x00008f00aeb17a23 */ /* 0x000fe200000108b1 */
[----:B------:R-:W4:Y:S01]  /*90f0*/  MUFU.EX2 R164, R164 ;  /* 0x000000a400a47308 */ /* 0x000f220000000800 */
[----:B--2---:R-:W-:Y:S01]  /*9100*/  F2FP.BF16.PACK_AB R7, R173, R0 ;  /* 0x00000000ad07723e */ /* 0x004fe200000010ff */
[----:B------:R-:W-:Y:S01]  /*9110*/  LDSM.16.MT88.4 R32, [R228+0x11800] ;  /* 0x01180000e420783b */ /* 0x000fe20000004200 */
[----:B---3--:R-:W-:-:S03]  /*9120*/  FMUL.FTZ R160, R160, R3 ;  /* 0x00000003a0a07220 */ /* 0x008fc60000410000 */
[----:B------:R-:W2:Y:S01]  /*9130*/  LDSM.16.MT88.4 R8, [R225+0x10000] ;  /* 0x01000000e108783b */ /* 0x000ea20000004200 */
[-C--:B------:R-:W-:Y:S01]  /*9140*/  FMUL.FTZ R161, R161, R3.reuse ;  /* 0x00000003a1a17220 */ /* 0x080fe20000410000 */
[----:B------:R-:W-:Y:S01]  /*9150*/  MUFU.EX2 R172, R172 ;  /* 0x000000ac00ac7308 */ /* 0x000fe20000000800 */
[-C--:B------:R-:W-:Y:S02]  /*9160*/  FMUL.FTZ R156, R156, R3.reuse ;  /* 0x000000039c9c7220 */ /* 0x080fe40000410000 */
[----:B------:R-:W-:Y:S02]  /*9170*/  FMUL.FTZ R157, R157, R3 ;  /* 0x000000039d9d7220 */ /* 0x000fe40000410000 */
[-C--:B----4-:R-:W-:Y:S02]  /*9180*/  FMUL.FTZ R162, R162, R164.reuse ;  /* 0x000000a4a2a27220 */ /* 0x090fe40000410000 */
[-C--:B------:R-:W-:Y:S01]  /*9190*/  FMUL.FTZ R163, R163, R164.reuse ;  /* 0x000000a4a3a37220 */ /* 0x080fe20000410000 */
[----:B------:R-:W3:Y:S01]  /*91a0*/  MUFU.EX2 R175, R175 ;  /* 0x000000af00af7308 */ /* 0x000ee20000000800 */
        /* <DEDUP_REMOVED lines=23> */
[----:B------:R-:W-:Y:S01]  /*9320*/  FMUL.FTZ R141, R141, R3 ;  /* 0x000000038d8d7220 */ /* 0x000fe20000410000 */
[----:B------:R-:W1:Y:S01]  /*9330*/  LDSM.16.MT88.4 R12, [R228+0x12000] ;  /* 0x01200000e40c783b */ /* 0x000e620000004200 */
[-C--:B------:R-:W-:Y:S01]  /*9340*/  FMUL.FTZ R142, R142, R164.reuse ;  /* 0x000000a48e8e7220 */ /* 0x080fe20000410000 */
[----:B------:R-:W5:Y:S01]  /*9350*/  MUFU.EX2 R185, R185 ;  /* 0x000000b900b97308 */ /* 0x000f620000000800 */
        /* <DEDUP_REMOVED lines=13> */
[-C--:B------:R-:W-:Y:S02]  /*9430*/  FMUL.FTZ R135, R135, R164.reuse ;  /* 0x000000a487877220 */ /* 0x080fe40000410000 */
        /* <DEDUP_REMOVED lines=27> */
[----:B--2---:R-:W-:Y:S01]  /*95f0*/  HMMA.16816.F32.BF16 R44, R4, R8, R44 ;  /* 0x00000008042c723c */ /* 0x004fe2000004182c */
[----:B------:R-:W-:-:S02]  /*9600*/  FMUL.FTZ R53, R53, R3 ;  /* 0x0000000335357220 */ /* 0x000fc40000410000 */
[-C--:B------:R-:W-:Y:S01]  /*9610*/  FMUL.FTZ R54, R54, R164.reuse ;  /* 0x000000a436367220 */ /* 0x080fe20000410000 */
[----:B------:R-:W2:Y:S01]  /*9620*/  MUFU.EX2 R189, R189 ;  /* 0x000000bd00bd7308 */ /* 0x000ea20000000800 */
[-C--:B------:R-:W-:Y:S02]  /*9630*/  FMUL.FTZ R55, R55, R164.reuse ;  /* 0x000000a437377220 */ /* 0x080fe40000410000 */
[-C--:B------:R-:W-:Y:S01]  /*9640*/  FMUL.FTZ R56, R56, R3.reuse ;  /* 0x0000000338387220 */ /* 0x080fe20000410000 */
[----:B------:R-:W-:Y:S01]  /*9650*/  HMMA.16816.F32.BF16 R48, R4, R10, R48 ;  /* 0x0000000a0430723c */ /* 0x000fe20000041830 */
[----:B------:R-:W-:Y:S01]  /*9660*/  FMUL.FTZ R57, R57, R3 ;  /* 0x0000000339397220 */ /* 0x000fe20000410000 */
[----:B------:R-:W2:Y:S01]  /*9670*/  LDSM.16.MT88.4 R8, [R228+0x14000] ;  /* 0x01400000e408783b */ /* 0x000ea20000004200 */
[-C--:B------:R-:W-:Y:S01]  /*9680*/  FMUL.FTZ R58, R58, R164.reuse ;  /* 0x000000a43a3a7220 */ /* 0x080fe20000410000 */
[----:B------:R-:W1:Y:S01]  /*9690*/  MUFU.EX2 R190, R190 ;  /* 0x000000be00be7308 */ /* 0x000e620000000800 */
[----:B------:R-:W-:-:S02]  /*96a0*/  FMUL.FTZ R59, R59, R164 ;  /* 0x000000a43b3b7220 */ /* 0x000fc40000410000 */
[-C--:B------:R-:W-:Y:S01]  /*96b0*/  FMUL.FTZ R60, R60, R3.reuse ;  /* 0x000000033c3c7220 */ /* 0x080fe20000410000 */
[C---:B----4-:R-:W-:Y:S01]  /*96c0*/  HMMA.16816.F32.BF16 R52, R4.reuse, R16, R52 ;  /* 0x000000100434723c */ /* 0x050fe20000041834 */
        /* <DEDUP_REMOVED lines=9> */
[----:B------:R-:W2:Y:S01]  /*9760*/  MUFU.EX2 R195, R195 ;  /* 0x000000c300c37308 */ /* 0x000ea20000000800 */
[-C--:B------:R-:W-:Y:S02]  /*9770*/  FMUL.FTZ R67, R67, R164.reuse ;  /* 0x000000a443437220 */ /* 0x080fe40000410000 */
[-C--:B------:R-:W-:Y:S02]  /*9780*/  FMUL.FTZ R68, R68, R3.reuse ;  /* 0x0000000344447220 */ /* 0x080fe40000410000 */
[----:B------:R-:W-:Y:S01]  /*9790*/  FMUL.FTZ R69, R69, R3 ;  /* 0x0000000345457220 */ /* 0x000fe20000410000 */
[----:B-1----:R-:W-:Y:S01]  /*97a0*/  HMMA.16816.F32.BF16 R60, R4, R12, R60 ;  /* 0x0000000c043c723c */ /* 0x002fe2000004183c */
[-C--:B------:R-:W-:Y:S01]  /*97b0*/  FMUL.FTZ R70, R70, R164.reuse ;  /* 0x000000a446467220 */ /* 0x080fe20000410000 */
[----:B------:R-:W-:Y:S01]  /*97c0*/  MUFU.EX2 R181, R181 ;  /* 0x000000b500b57308 */ /* 0x000fe20000000800 */
[----:B------:R-:W-:-:S02]  /*97d0*/  FMUL.FTZ R71, R71, R164 ;  /* 0x000000a447477220 */ /* 0x000fc40000410000 */
[-C--:B------:R-:W-:Y:S02]  /*97e0*/  FMUL.FTZ R72, R72, R3.reuse ;  /* 0x0000000348487220 */ /* 0x080fe40000410000 */
[-C--:B------:R-:W-:Y:S01]  /*97f0*/  FMUL.FTZ R73, R73, R3.reuse ;  /* 0x0000000349497220 */ /* 0x080fe20000410000 */
[C---:B------:R-:W-:Y:S01]  /*9800*/  HMMA.16816.F32.BF16 R64, R4.reuse, R14, R64 ;  /* 0x0000000e0440723c */ /* 0x040fe20000041840 */
[-C--:B------:R-:W-:Y:S01]  /*9810*/  FMUL.FTZ R74, R74, R164.reuse ;  /* 0x000000a44a4a7220 */ /* 0x080fe20000410000 */
[----:B------:R-:W1:Y:S01]  /*9820*/  LDSM.16.MT88.4 R12, [R225+0x14000] ;  /* 0x01400000e10c783b */ /* 0x000e620000004200 */
[-C--:B------:R-:W-:Y:S01]  /*9830*/  FMUL.FTZ R75, R75, R164.reuse ;  /* 0x000000a44b4b7220 */ /* 0x080fe20000410000 */
[----:B------:R-:W1:Y:S01]  /*9840*/  MUFU.EX2 R186, R186 ;  /* 0x000000ba00ba7308 */ /* 0x000e620000000800 */
[-C--:B------:R-:W-:Y:S02]  /*9850*/  FMUL.FTZ R76, R76, R3.reuse ;  /* 0x000000034c4c7220 */ /* 0x080fe40000410000 */
[----:B------:R-:W-:Y:S01]  /*9860*/  FMUL.FTZ R77, R77, R3 ;  /* 0x000000034d4d7220 */ /* 0x000fe20000410000 */
[----:B--2---:R-:W-:Y:S01]  /*9870*/  HMMA.16816.F32.BF16 R68, R4, R8, R68 ;  /* 0x000000080444723c */ /* 0x004fe20000041844 */
[----:B------:R-:W-:-:S02]  /*9880*/  FMUL.FTZ R78, R78, R164 ;  /* 0x000000a44e4e7220 */ /* 0x000fc40000410000 */
[-C--:B------:R-:W-:Y:S01]  /*9890*/  FMUL.FTZ R79, R79, R164.reuse ;  /* 0x000000a44f4f7220 */ /* 0x080fe20000410000 */
[----:B------:R-:W-:Y:S01]  /*98a0*/  MUFU.EX2 R179, R179 ;  /* 0x000000b300b37308 */ /* 0x000fe20000000800 */
[-C--:B------:R-:W-:Y:S02]  /*98b0*/  FMUL.FTZ R80, R80, R3.reuse ;  /* 0x0000000350507220 */ /* 0x080fe40000410000 */
[-C--:B------:R-:W-:Y:S01]  /*98c0*/  FMUL.FTZ R81, R81, R3.reuse ;  /* 0x0000000351517220 */ /* 0x080fe20000410000 */
[----:B------:R-:W-:Y:S01]  /*98d0*/  HMMA.16816.F32.BF16 R72, R4, R10, R72 ;  /* 0x0000000a0448723c */ /* 0x000fe20000041848 */
[----:B------:R-:W2:Y:S01]  /*98e0*/  LDSM.16.MT88.4 R8, [R224+0x14000] ;  /* 0x01400000e008783b */ /* 0x000ea20000004200 */
[-C--:B------:R-:W-:Y:S02]  /*98f0*/  FMUL.FTZ R82, R82, R164.reuse ;  /* 0x000000a452527220 */ /* 0x080fe40000410000 */
[----:B------:R-:W-:Y:S01]  /*9900*/  FMUL.FTZ R83, R83, R164 ;  /* 0x000000a453537220 */ /* 0x000fe20000410000 */
[----:B------:R-:W-:Y:S01]  /*9910*/  MUFU.EX2 R196, R196 ;  /* 0x000000c400c47308 */ /* 0x000fe20000000800 */
[----:B------:R-:W-:-:S02]  /*9920*/  FMUL.FTZ R84, R84, R3 ;  /* 0x0000000354547220 */ /* 0x000fc40000410000 */
[C---:B----4-:R-:W-:Y:S01]  /*9930*/  HMMA.16816.F32.BF16 R76, R4.reuse, R16, R76 ;  /* 0x00000010044c723c */ /* 0x050fe2000004184c */
[-C--:B------:R-:W-:Y:S02]  /*9940*/  FMUL.FTZ R85, R85, R3.reuse ;  /* 0x0000000355557220 */ /* 0x080fe40000410000 */
[-C--:B------:R-:W-:Y:S02]  /*9950*/  FMUL.FTZ R86, R86, R164.reuse ;  /* 0x000000a456567220 */ /* 0x080fe40000410000 */
[----:B------:R-:W-:Y:S01]  /*9960*/  FMUL.FTZ R87, R87, R164 ;  /* 0x000000a457577220 */ /* 0x000fe20000410000 */
[----:B------:R-:W-:Y:S01]  /*9970*/  MUFU.EX2 R197, R197 ;  /* 0x000000c500c57308 */ /* 0x000fe20000000800 */
[-C--:B------:R-:W-:Y:S01]  /*9980*/  FMUL.FTZ R88, R88, R3.reuse ;  /* 0x0000000358587220 */ /* 0x080fe20000410000 */
[----:B------:R-:W-:Y:S01]  /*9990*/  HMMA.16816.F32.BF16 R80, R4, R18, R80 ;  /* 0x000000120450723c */ /* 0x000fe20000041850 */
[----:B------:R-:W4:Y:S01]  /*99a0*/  LDSM.16.MT88.4 R16, [R228+0x16000] ;  /* 0x01600000e410783b */ /* 0x000f220000004200 */
[----:B------:R-:W-:-:S02]  /*99b0*/  FMUL.FTZ R89, R89, R3 ;  /* 0x0000000359597220 */ /* 0x000fc40000410000 */
[-C--:B------:R-:W-:Y:S02]  /*99c0*/  FMUL.FTZ R90, R90, R164.reuse ;  /* 0x000000a45a5a7220 */ /* 0x080fe40000410000 */
[-C--:B------:R-:W-:Y:S01]  /*99d0*/  FMUL.FTZ R91, R91, R164.reuse ;  /* 0x000000a45b5b7220 */ /* 0x080fe20000410000 */
[----:B------:R-:W2:Y:S01]  /*99e0*/  MUFU.EX2 R178, R178 ;  /* 0x000000b200b27308 */ /* 0x000ea20000000800 */
[-C--:B------:R-:W-:Y:S02]  /*99f0*/  FMUL.FTZ R92, R92, R3.reuse ;  /* 0x000000035c5c7220 */ /* 0x080fe40000410000 */
[-C--:B------:R-:W-:Y:S01]  /*9a00*/  FMUL.FTZ R93, R93, R3.reuse ;  /* 0x000000035d5d7220 */ /* 0x080fe20000410000 */
[----:B-1----:R-:W-:Y:S01]  /*9a10*/  HMMA.16816.F32.BF16 R84, R4, R12, R84 ;  /* 0x0000000c0454723c */ /* 0x002fe20000041854 */
[-C--:B------:R-:W-:Y:S02]  /*9a20*/  FMUL.FTZ R94, R94, R164.reuse ;  /* 0x000000a45e5e7220 */ /* 0x080fe40000410000 */
[----:B------:R-:W-:Y:S01]  /*9a30*/  FMUL.FTZ R95, R95, R164 ;  /* 0x000000a45f5f7220 */ /* 0x000fe20000410000 */
        /* <DEDUP_REMOVED lines=16> */
[-C--:B------:R-:W-:Y:S01]  /*9b40*/  FMUL.FTZ R106, R106, R164.reuse ;  /* 0x000000a46a6a7220 */ /* 0x080fe20000410000 */
[----:B------:R-:W2:Y:S01]  /*9b50*/  LDSM.16.MT88.4 R8, [R225+0x16000] ;  /* 0x01600000e108783b */ /* 0x000ea20000004200 */
[----:B------:R-:W-:Y:S02]  /*9b60*/  FMUL.FTZ R107, R107, R164 ;  /* 0x000000a46b6b7220 */ /* 0x000fe40000410000 */
[----:B------:R-:W-:-:S02]  /*9b70*/  FMUL.FTZ R108, R108, R3 ;  /* 0x000000036c6c7220 */ /* 0x000fc40000410000 */
[-C--:B------:R-:W-:Y:S01]  /*9b80*/  FMUL.FTZ R109, R109, R3.reuse ;  /* 0x000000036d6d7220 */ /* 0x080fe20000410000 */
[C---:B----4-:R-:W-:Y:S01]  /*9b90*/  HMMA.16816.F32.BF16 R100, R4.reuse, R16, R100 ;  /* 0x000000100464723c */ /* 0x050fe20000041864 */
[-C--:B------:R-:W-:Y:S02]  /*9ba0*/  FMUL.FTZ R110, R110, R164.reuse ;  /* 0x000000a46e6e7220 */ /* 0x080fe40000410000 */
[-C--:B------:R-:W-:Y:S02]  /*9bb0*/  FMUL.FTZ R111, R111, R164.reuse ;  /* 0x000000a46f6f7220 */ /* 0x080fe40000410000 */
[-C--:B------:R-:W-:Y:S02]  /*9bc0*/  FMUL.FTZ R112, R112, R3.reuse ;  /* 0x0000000370707220 */ /* 0x080fe40000410000 */
[----:B------:R-:W-:Y:S01]  /*9bd0*/  FMUL.FTZ R113, R113, R3 ;  /* 0x0000000371717220 */ /* 0x000fe20000410000 */
[----:B------:R-:W-:Y:S01]  /*9be0*/  HMMA.16816.F32.BF16 R104, R4, R18, R104 ;  /* 0x000000120468723c */ /* 0x000fe20000041868 */
[----:B------:R-:W4:Y:S01]  /*9bf0*/  LDSM.16.MT88.4 R16, [R228+0x10800] ;  /* 0x01080000e410783b */ /* 0x000f220000004200 */
        /* <DEDUP_REMOVED lines=16> */
[----:B--2---:R-:W-:Y:S01]  /*9d00*/  HMMA.16816.F32.BF16 R116, R4, R8, R116 ;  /* 0x000000080474723c */ /* 0x004fe20000041874 */
[----:B------:R-:W-:-:S02]  /*9d10*/  FMUL.FTZ R127, R127, R164 ;  /* 0x000000a47f7f7220 */ /* 0x000fc40000410000 */
[-C--:B------:R-:W-:Y:S02]  /*9d20*/  FMUL.FTZ R128, R128, R3.reuse ;  /* 0x0000000380807220 */ /* 0x080fe40000410000 */
[-C--:B------:R-:W-:Y:S02]  /*9d30*/  FMUL.FTZ R129, R129, R3.reuse ;  /* 0x0000000381817220 */ /* 0x080fe40000410000 */
[-C--:B------:R-:W-:Y:S01]  /*9d40*/  FMUL.FTZ R130, R130, R164.reuse ;  /* 0x000000a482827220 */ /* 0x080fe20000410000 */
[C---:B------:R-:W-:Y:S01]  /*9d50*/  HMMA.16816.F32.BF16 R120, R4.reuse, R10, R120 ;  /* 0x0000000a0478723c */ /* 0x040fe20000041878 */
[-C--:B------:R-:W-:Y:S01]  /*9d60*/  FMUL.FTZ R131, R131, R164.reuse ;  /* 0x000000a483837220 */ /* 0x080fe20000410000 */
[----:B------:R-:W2:Y:S01]  /*9d70*/  LDSM.16.MT88.4 R8, [R226+0x10800] ;  /* 0x01080000e208783b */ /* 0x000ea20000004200 */
[----:B------:R-:W-:Y:S02]  /*9d80*/  FFMA.FTZ R3, R252, R3, R169 ;  /* 0x00000003fc037223 */ /* 0x000fe400000100a9 */
[----:B------:R-:W-:Y:S01]  /*9d90*/  FFMA.FTZ R165, R251, R164, R165 ;  /* 0x000000a4fba57223 */ /* 0x000fe200000100a5 */
[----:B------:R-:W-:Y:S01]  /*9da0*/  MOV R164, R171 ;  /* 0x000000ab00a47202 */ /* 0x000fe20000000f00 */
[----:B------:R-:W-:Y:S01]  /*9db0*/  FADD.FTZ R168, R168, R3 ;  /* 0x00000003a8a87221 */ /* 0x000fe20000010000 */
[----:B------:R-:W-:Y:S01]  /*9dc0*/  HMMA.16816.F32.BF16 R124, R4, R20, R124 ;  /* 0x00000014047c723c */ /* 0x000fe2000004187c */
[----:B------:R-:W-:-:S02]  /*9dd0*/  FADD.FTZ R3, R2, R165 ;  /* 0x000000a502037221 */ /* 0x000fc40000010000 */
[----:B------:R-:W-:Y:S02]  /*9de0*/  FADD.FTZ R167, R167, R168 ;  /* 0x000000a8a7a77221 */ /* 0x000fe40000010000 */
[----:B------:R-:W-:Y:S02]  /*9df0*/  FADD.FTZ R0, R0, R3 ;  /* 0x0000000300007221 */ /* 0x000fe40000010000 */
[----:B------:R-:W-:Y:S01]  /*9e00*/  FADD.FTZ R3, R166, R167 ;  /* 0x000000a7a6037221 */ /* 0x000fe20000010000 */
[----:B------:R-:W-:Y:S01]  /*9e10*/  HMMA.16816.F32.BF16 R128, R4, R22, R128 ;  /* 0x000000160480723c */ /* 0x000fe20000041880 */
[----:B------:R-:W2:Y:S01]  /*9e20*/  LDSM.16.MT88.4 R20, [R228+0x12800] ;  /* 0x01280000e414783b */ /* 0x000ea20000004200 */
[----:B------:R-:W-:-:S05]  /*9e30*/  FADD.FTZ R173, R173, R0 ;  /* 0x00000000adad7221 */ /* 0x000fca0000010000 */
[----:B---3--:R-:W-:Y:S01]  /*9e40*/  F2FP.BF16.PACK_AB R4, R175, R172 ;  /* 0x000000acaf04723e */ /* 0x008fe200000010ff */
[----:B------:R-:W-:Y:S01]  /*9e50*/  FADD.FTZ R172, R172, R3 ;  /* 0x00000003acac7221 */ /* 0x000fe20000010000 */
[----:B-----5:R-:W-:Y:S01]  /*9e60*/  F2FP.BF16.PACK_AB R5, R185, R182 ;  /* 0x000000b6b905723e */ /* 0x020fe200000010ff */
        /* <DEDUP_REMOVED lines=8> */
[----:B------:R-:W-:Y:S02]  /*9ef0*/  FADD.FTZ R183, R183, R180 ;  /* 0x000000b4b7b77221 */ /* 0x000fe40000010000 */
[----:B------:R-:W-:-:S04]  /*9f00*/  FADD.FTZ R0, R187, R0 ;  /* 0x00000000bb007221 */ /* 0x000fc80000010000 */
[----:B------:R-:W-:Y:S01]  /*9f10*/  FADD.FTZ R3, R189, R0 ;  /* 0x00000000bd037221 */ /* 0x000fe20000010000 */
[----:B------:R-:W-:Y:S01]  /*9f20*/  HMMA.16816.F32.BF16 R156, R4, R18, R156 ;  /* 0x00000012049c723c */ /* 0x000fe2000004189c */
[----:B------:R-:W3:Y:S02]  /*9f30*/  LDSM.16.MT88.4 R16, [R226+0x12800] ;  /* 0x01280000e210783b */ /* 0x000ee40000004200 */
[----:B------:R-:W-:-:S05]  /*9f40*/  FADD.FTZ R3, R190, R3 ;  /* 0x00000003be037221 */ /* 0x000fca0000010000 */
[C---:B-1----:R-:W-:Y:S08]  /*9f50*/  HMMA.16816.F32.BF16 R144, R4.reuse, R12, R144 ;  /* 0x0000000c0490723c */ /* 0x042ff00000041890 */
[C---:B------:R-:W-:Y:S01]  /*9f60*/  HMMA.16816.F32.BF16 R140, R4.reuse, R14, R140 ;  /* 0x0000000e048c723c */ /* 0x040fe2000004188c */
[----:B------:R-:W1:Y:S07]  /*9f70*/  LDSM.16.MT88.4 R12, [R224+0x12800] ;  /* 0x01280000e00c783b */ /* 0x000e6e0000004200 */
[C---:B--2---:R-:W-:Y:S08]  /*9f80*/  HMMA.16816.F32.BF16 R152, R4.reuse, R8, R152 ;  /* 0x000000080498723c */ /* 0x044ff00000041898 */
        /* <DEDUP_REMOVED lines=39> */
[----:B------:R-:W-:Y:S01]  /*a200*/  HMMA.16816.F32.BF16 R120, R4, R22, R120 ;  /* 0x000000160478723c */ /* 0x000fe20000041878 */
[----:B------:R-:W3:Y:S06]  /*a210*/  LDSM.16.MT88.4 R20, [R224+0x11000] ;  /* 0x01100000e014783b */ /* 0x000eec0000004200 */
[----:B------:R-:W-:Y:S01]  /*a220*/  F2FP.BF16.PACK_AB R4, R193, R192 ;  /* 0x000000c0c104723e */ /* 0x000fe200000010ff */
[----:B------:R-:W-:Y:S01]  /*a230*/  FADD.FTZ R192, R192, R183 ;  /* 0x000000b7c0c07221 */ /* 0x000fe20000010000 */
[----:B------:R-:W-:-:S02]  /*a240*/  F2FP.BF16.PACK_AB R5, R190, R189 ;  /* 0x000000bdbe05723e */ /* 0x000fc400000010ff */
[----:B------:R-:W-:Y:S01]  /*a250*/  F2FP.BF16.PACK_AB R6, R194, R191 ;  /* 0x000000bfc206723e */ /* 0x000fe200000010ff */
[----:B------:R-:W-:Y:S01]  /*a260*/  FADD.FTZ R0, R193, R192 ;  /* 0x000000c0c1007221 */ /* 0x000fe20000010000 */
[----:B------:R-:W-:-:S03]  /*a270*/  F2FP.BF16.PACK_AB R7, R195, R188 ;  /* 0x000000bcc307723e */ /* 0x000fc600000010ff */
[----:B------:R-:W-:Y:S02]  /*a280*/  FADD.FTZ R191, R191, R0 ;  /* 0x00000000bfbf7221 */ /* 0x000fe40000010000 */
[----:B------:R-:W-:Y:S01]  /*a290*/  FADD.FTZ R0, R188, R3 ;  /* 0x00000003bc007221 */ /* 0x000fe20000010000 */
[----:B------:R-:W-:Y:S01]  /*a2a0*/  MOV R3, R170 ;  /* 0x000000aa00037202 */ /* 0x000fe20000000f00 */
        /* <DEDUP_REMOVED lines=102> */
[----:B------:R-:W-:Y:S11]  /*a910*/  HMMA.16816.F32.BF16 R128, R4, R18, R128 ;  /* 0x000000120480723c */ /* 0x000ff60000041880 */
[----:B------:R-:W-:Y:S08]  /*a920*/  @!UPT UIADD3 URZ, URZ, URZ, URZ ;  /* 0x0000003f3f3ff290 */ /* 0x000ff0000fffe03f */
.L_x_6376:
        /* <DEDUP_REMOVED lines=16> */
.L_x_6386:
        /* <DEDUP_REMOVED lines=66> */
.L_x_6383:
[C---:B------:R-:W-:Y:S04]  /*ae50*/  LEA R236, P0, R8.reuse, R236, 0x1 ;  /* 0x000000ec08ec7211 */ /* 0x040fe800078008ff */
[----:B------:R-:W-:Y:S02]  /*ae60*/  LEA.HI.X R235, R8, R235, R3, 0x1, P0 ;  /* 0x000000eb08eb7211 */ /* 0x000fe400000f0c03 */
[----:B------:R-:W-:Y:S02]  /*ae70*/  IADD3 R22, P0, R236, UR11, RZ ;  /* 0x0000000bec167c10 */ /* 0x000fe4000ff1e0ff */
[----:B------:R-:W-:Y:S02]  /*ae80*/  MOV R237, R235 ;  /* 0x000000eb00ed7202 */ /* 0x000fe40000000f00 */
[----:B------:R-:W-:Y:S02]  /*ae90*/  IADD3.X R23, R235, UR5, RZ, P0, !PT ;  /* 0x00000005eb177c10 */ /* 0x000fe400087fe4ff */
[----:B------:R-:W-:Y:S01]  /*aea0*/  IADD3 R18, P0, R22, UR11, RZ ;  /* 0x0000000b16127c10 */ /* 0x000fe2000ff1e0ff */
[----:B------:R-:W-:Y:S01]  /*aeb0*/  @!PT LDS RZ, [RZ] ;  /* 0x00000000fffff984 */ /* 0x000fe20000000800 */
[----:B------:R-:W-:Y:S01]  /*aec0*/  @!PT LDS RZ, [RZ] ;  /* 0x00000000fffff984 */ /* 0x000fe20000000800 */
[----:B------:R-:W-:Y:S01]  /*aed0*/  @!PT LDS RZ, [RZ] ;  /* 0x00000000fffff984 */ /* 0x000fe20000000800 */
[----:B------:R1:W-:Y:S03]  /*aee0*/  LDGSTS.E.BYPASS.LTC128B.128 [R239+0x10000], [R236.64] ;  /* 0x10000000ecef7fae */ /* 0x0003e6000b901d52 */
[----:B------:R-:W-:Y:S02]  /*aef0*/  IADD3.X R19, R23, UR5, RZ, P0, !PT ;  /* 0x0000000517137c10 */ /* 0x000fe400087fe4ff */
[----:B------:R-:W-:Y:S01]  /*af00*/  IADD3 R14, P0, R18, UR11, RZ ;  /* 0x0000000b120e7c10 */ /* 0x000fe2000ff1e0ff */
[----:B------:R1:W-:Y:S03]  /*af10*/  LDGSTS.E.BYPASS.LTC128B.128 [R239+0x12000], [R236.64+0x80] ;  /* 0x12000080ecef7fae */ /* 0x0003e6000b901d52 */
[----:B------:R-:W-:Y:S02]  /*af20*/  IADD3.X R15, R19, UR5, RZ, P0, !PT ;  /* 0x00000005130f7c10 */ /* 0x000fe400087fe4ff */
[----:B------:R-:W-:Y:S01]  /*af30*/  ISETP.GT.AND P0, PT, R246, UR9, PT ;  /* 0x00000009f6007c0c */ /* 0x000fe2000bf04270 */
        /* <DEDUP_REMOVED lines=15> */
[----:B------:R-:W5:Y:S06]  /*b030*/  LDSM.16.M88.4 R168, [R233+0x8000] ;  /* 0x00800000e9a8783b */ /* 0x000f6c0000000200 */
[----:B------:R-:W4:Y:S06]  /*b040*/  LDSM.16.M88.4 R172, [R233+0x8800] ;  /* 0x00880000e9ac783b */ /* 0x000f2c0000000200 */
[----:B------:R-:W2:Y:S06]  /*b050*/  LDSM.16.M88.4 R176, [R233+0x9000] ;  /* 0x00900000e9b0783b */ /* 0x000eac0000000200 */
[----:B------:R-:W0:Y:S06]  /*b060*/  LDGDEPBAR ;  /* 0x00000000000079af */ /* 0x000e2c0000000000 */
[----:B------:R-:W1:Y:S06]  /*b070*/  LDSM.16.M88.4 R180, [R233+0x9800] ;  /* 0x00980000e9b4783b */ /* 0x000e6c0000000200 */
[----:B------:R-:W-:Y:S06]  /*b080*/  LDSM.16.M88.4 R184, [R232] ;  /* 0x00000000e8b8783b */ /* 0x000fec0000000200 */
[----:B------:R-:W1:Y:S01]  /*b090*/  LDSM.16.M88.4 R188, [R231] ;  /* 0x00000000e7bc783b */ /* 0x000e620000000200 */
[C---:B-----5:R-:W-:Y:S05]  /*b0a0*/  HMMA.16816.F32.BF16 R4, R164.reuse, R168, RZ ;  /* 0x000000a8a404723c */ /* 0x060fea00000418ff */
[----:B------:R-:W5:Y:S03]  /*b0b0*/  LDSM.16.M88.4 R192, [R223] ;  /* 0x00000000dfc0783b */ /* 0x000f660000000200 */
[C---:B------:R-:W-:Y:S03]  /*b0c0*/  HMMA.16816.F32.BF16 R8, R164.reuse, R170, RZ ;  /* 0x000000aaa408723c */ /* 0x040fe600000418ff */
[----:B------:R-:W5:Y:S06]  /*b0d0*/  LDSM.16.M88.4 R168, [R222] ;  /* 0x00000000dea8783b */ /* 0x000f6c0000000200 */
[----:B------:R-:W5:Y:S01]  /*b0e0*/  LDSM.16.M88.4 R196, [R221] ;  /* 0x00000000ddc4783b */ /* 0x000f620000000200 */
[C---:B----4-:R-:W-:Y:S05]  /*b0f0*/  HMMA.16816.F32.BF16 R12, R164.reuse, R172, RZ ;  /* 0x000000aca40c723c */ /* 0x050fea00000418ff */
[----:B------:R-:W-:Y:S03]  /*b100*/  LDSM.16.M88.4 R200, [R230] ;  /* 0x00000000e6c8783b */ /* 0x000fe60000000200 */
[C---:B---3--:R-:W-:Y:S03]  /*b110*/  HMMA.16816.F32.BF16 R16, R164.reuse, R174, RZ ;  /* 0x000000aea410723c */ /* 0x048fe600000418ff */
[----:B------:R-:W3:Y:S05]  /*b120*/  LDSM.16.M88.4 R204, [R227+0x8000] ;  /* 0x00800000e3cc783b */ /* 0x000eea0000000200 */
[C---:B--2---:R-:W-:Y:S01]  /*b130*/  HMMA.16816.F32.BF16 R20, R164.reuse, R176, RZ ;  /* 0x000000b0a414723c */ /* 0x044fe200000418ff */
[----:B------:R-:W-:Y:S07]  /*b140*/  LDSM.16.M88.4 R172, [R227+0x9000] ;  /* 0x00900000e3ac783b */ /* 0x000fee0000000200 */
[C---:B------:R-:W-:Y:S01]  /*b150*/  HMMA.16816.F32.BF16 R24, R164.reuse, R178, RZ ;  /* 0x000000b2a418723c */ /* 0x040fe200000418ff */
[----:B------:R-:W-:Y:S07]  /*b160*/  LDSM.16.M88.4 R176, [R227+0x9800] ;  /* 0x00980000e3b0783b */ /* 0x000fee0000000200 */
[C---:B-1----:R-:W-:Y:S08]  /*b170*/  HMMA.16816.F32.BF16 R28, R164.reuse, R180, RZ ;  /* 0x000000b4a41c723c */ /* 0x042ff000000418ff */
[----:B------:R-:W-:Y:S01]  /*b180*/  HMMA.16816.F32.BF16 R32, R164, R182, RZ ;  /* 0x000000b6a420723c */ /* 0x000fe200000418ff */
[----:B------:R-:W1:Y:S06]  /*b190*/  LDSM.16.M88.4 R164, [R227+0x8800] ;  /* 0x00880000e3a4783b */ /* 0x000e6c0000000200 */
[----:B------:R-:W-:Y:S01]  /*b1a0*/  LDSM.16.M88.4 R180, [R220] ;  /* 0x00000000dcb4783b */ /* 0x000fe20000000200 */
[C---:B------:R-:W-:Y:S08]  /*b1b0*/  HMMA.16816.F32.BF16 R4, R184.reuse, R188, R4 ;  /* 0x000000bcb804723c */ /* 0x040ff00000041804 */
[C---:B------:R-:W-:Y:S01]  /*b1c0*/  HMMA.16816.F32.BF16 R8, R184.reuse, R190, R8 ;  /* 0x000000beb808723c */ /* 0x040fe20000041808 */
[----:B------:R-:W-:Y:S07]  /*b1d0*/  LDSM.16.M88.4 R188, [R220+0x1000] ;  /* 0x00100000dcbc783b */ /* 0x000fee0000000200 */
[C---:B-----5:R-:W-:Y:S08]  /*b1e0*/  HMMA.16816.F32.BF16 R12, R184.reuse, R192, R12 ;  /* 0x000000c0b80c723c */ /* 0x060ff0000004180c */
[C---:B------:R-:W-:Y:S01]  /*b1f0*/  HMMA.16816.F32.BF16 R16, R184.reuse, R194, R16 ;  /* 0x000000c2b810723c */ /* 0x040fe20000041810 */
[----:B------:R-:W-:Y:S07]  /*b200*/  LDSM.16.M88.4 R192, [R233+0xa000] ;  /* 0x00a00000e9c0783b */ /* 0x000fee0000000200 */
[C---:B------:R-:W-:Y:S08]  /*b210*/  HMMA.16816.F32.BF16 R20, R184.reuse, R168, R20 ;  /* 0x000000a8b814723c */ /* 0x040ff00000041814 */
[C---:B------:R-:W-:Y:S01]  /*b220*/  HMMA.16816.F32.BF16 R24, R184.reuse, R170, R24 ;  /* 0x000000aab818723c */ /* 0x040fe20000041818 */
[----:B------:R-:W2:Y:S07]  /*b230*/  LDSM.16.M88.4 R168, [R229] ;  /* 0x00000000e5a8783b */ /* 0x000eae0000000200 */
[C---:B------:R-:W-:Y:S08]  /*b240*/  HMMA.16816.F32.BF16 R28, R184.reuse, R196, R28 ;  /* 0x000000c4b81c723c */ /* 0x040ff0000004181c */
[----:B------:R-:W-:Y:S01]  /*b250*/  HMMA.16816.F32.BF16 R32, R184, R198, R32 ;  /* 0x000000c6b820723c */ /* 0x000fe20000041820 */
[----:B------:R-:W4:Y:S06]  /*b260*/  LDSM.16.M88.4 R184, [R220+0x800] ;  /* 0x00080000dcb8783b */ /* 0x000f2c0000000200 */
[----:B------:R-:W-:Y:S01]  /*b270*/  LDSM.16.M88.4 R196, [R233+0xa800] ;  /* 0x00a80000e9c4783b */ /* 0x000fe20000000200 */
[C---:B---3--:R-:W-:Y:S08]  /*b280*/  HMMA.16816.F32.BF16 R4, R200.reuse, R204, R4 ;  /* 0x000000ccc804723c */ /* 0x048ff00000041804 */
[C---:B------:R-:W-:Y:S01]  /*b290*/  HMMA.16816.F32.BF16 R8, R200.reuse, R206, R8 ;  /* 0x000000cec808723c */ /* 0x040fe20000041808 */
[----:B------:R-:W-:Y:S07]  /*b2a0*/  LDSM.16.M88.4 R204, [R233+0xc000] ;  /* 0x00c00000e9cc783b */ /* 0x000fee0000000200 */
[C---:B-1----:R-:W-:Y:S08]  /*b2b0*/  HMMA.16816.F32.BF16 R12, R200.reuse, R164, R12 ;  /* 0x000000a4c80c723c */ /* 0x042ff0000004180c */
[C---:B------:R-:W-:Y:S01]  /*b2c0*/  HMMA.16816.F32.BF16 R16, R200.reuse, R166, R16 ;  /* 0x000000a6c810723c */ /* 0x040fe20000041810 */
[----:B------:R-:W1:Y:S07]  /*b2d0*/  LDSM.16.M88.4 R164, [R220+0x1800] ;  /* 0x00180000dca4783b */ /* 0x000e6e0000000200 */
[C---:B------:R-:W-:Y:S08]  /*b2e0*/  HMMA.16816.F32.BF16 R20, R200.reuse, R172, R20 ;  /* 0x000000acc814723c */ /* 0x040ff00000041814 */
[C---:B------:R-:W-:Y:S01]  /*b2f0*/  HMMA.16816.F32.BF16 R24, R200.reuse, R174, R24 ;  /* 0x000000aec818723c */ /* 0x040fe20000041818 */
[----:B------:R-:W3:Y:S07]  /*b300*/  LDSM.16.M88.4 R172, [R234+0x2000] ;  /* 0x00200000eaac783b */ /* 0x000eee0000000200 */
[C---:B------:R-:W-:Y:S08]  /*b310*/  HMMA.16816.F32.BF16 R28, R200.reuse, R176, R28 ;  /* 0x000000b0c81c723c */ /* 0x040ff0000004181c */
[----:B------:R-:W-:Y:S01]  /*b320*/  HMMA.16816.F32.BF16 R32, R200, R178, R32 ;  /* 0x000000b2c820723c */ /* 0x000fe20000041820 */
[----:B------:R-:W5:Y:S06]  /*b330*/  LDSM.16.M88.4 R176, [R233+0xb000] ;  /* 0x00b00000e9b0783b */ /* 0x000f6c0000000200 */
[----:B------:R-:W-:Y:S01]  /*b340*/  LDSM.16.M88.4 R200, [R218] ;  /* 0x00000000dac8783b */ /* 0x000fe20000000200 */
        /* <DEDUP_REMOVED lines=11> */
[----:B------:R-:W1:Y:S06]  /*b400*/  LDSM.16.M88.4 R164, [R217] ;  /* 0x00000000d9a4783b */ /* 0x000e6c0000000200 */
[----:B------:R-:W1:Y:S01]  /*b410*/  LDSM.16.M88.4 R168, [R216] ;  /* 0x00000000d8a8783b */ /* 0x000e620000000200 */
        /* <DEDUP_REMOVED lines=11> */
[----:B------:R-:W2:Y:S06]  /*b4d0*/  LDSM.16.M88.4 R172, [R227+0xb000] ;  /* 0x00b00000e3ac783b */ /* 0x000eac0000000200 */
[----:B------:R-:W-:Y:S01]  /*b4e0*/  LDSM.16.M88.4 R180, [R229+0x2000] ;  /* 0x00200000e5b4783b */ /* 0x000fe20000000200 */
        /* <DEDUP_REMOVED lines=11> */
[----:B------:R-:W4:Y:S06]  /*b5a0*/  LDSM.16.M88.4 R168, [R220+0x2800] ;  /* 0x00280000dca8783b */ /* 0x000f2c0000000200 */
[----:B------:R-:W5:Y:S01]  /*b5b0*/  LDSM.16.M88.4 R184, [R220+0x3000] ;  /* 0x00300000dcb8783b */ /* 0x000f620000000200 */
        /* <DEDUP_REMOVED lines=8> */
[----:B------:R-:W-:Y:S07]  /*b640*/  LDSM.16.M88.4 R172, [R233+0xd000] ;  /* 0x00d00000e9ac783b */ /* 0x000fee0000000200 */
[C---:B-1----:R-:W-:Y:S08]  /*b650*/  HMMA.16816.F32.BF16 R28, R176.reuse, R164, R28 ;  /* 0x000000a4b01c723c */ /* 0x042ff0000004181c */
[----:B------:R-:W-:Y:S01]  /*b660*/  HMMA.16816.F32.BF16 R32, R176, R166, R32 ;  /* 0x000000a6b020723c */ /* 0x000fe20000041820 */
[----:B------:R-:W1:Y:S06]  /*b670*/  LDSM.16.M88.4 R164, [R233+0xc800] ;  /* 0x00c80000e9a4783b */ /* 0x000e6c0000000200 */
[----:B------:R-:W-:Y:S01]  /*b680*/  LDSM.16.M88.4 R176, [R232+0x4000] ;  /* 0x00400000e8b0783b */ /* 0x000fe20000000200 */
        /* <DEDUP_REMOVED lines=9> */
[C---:B---3--:R-:W-:Y:S08]  /*b720*/  HMMA.16816.F32.BF16 R28, R180.reuse, R192, R28 ;  /* 0x000000c0b41c723c */ /* 0x048ff0000004181c */
[----:B------:R-:W-:Y:S01]  /*b730*/  HMMA.16816.F32.BF16 R32, R180, R194, R32 ;  /* 0x000000c2b420723c */ /* 0x000fe20000041820 */
[----:B------:R-:W3:Y:S06]  /*b740*/  LDSM.16.M88.4 R180, [R215] ;  /* 0x00000000d7b4783b */ /* 0x000eec0000000200 */
[----:B------:R-:W-:Y:S01]  /*b750*/  LDSM.16.M88.4 R192, [R227+0xc000] ;  /* 0x00c00000e3c0783b */ /* 0x000fe20000000200 */
        /* <DEDUP_REMOVED lines=8> */
[----:B------:R-:W4:Y:S07]  /*b7e0*/  LDSM.16.M88.4 R172, [R230+0x4000] ;  /* 0x00400000e6ac783b */ /* 0x000f2e0000000200 */
[C---:B--2---:R-:W-:Y:S08]  /*b7f0*/  HMMA.16816.F32.BF16 R28, R200.reuse, R168, R28 ;  /* 0x000000a8c81c723c */ /* 0x044ff0000004181c */
[----:B------:R-:W-:Y:S01]  /*b800*/  HMMA.16816.F32.BF16 R32, R200, R170, R32 ;  /* 0x000000aac820723c */ /* 0x000fe20000041820 */
[----:B------:R-:W2:Y:S06]  /*b810*/  LDSM.16.M88.4 R168, [R227+0xc800] ;  /* 0x00c80000e3a8783b */ /* 0x000eac0000000200 */
[----:B------:R-:W-:Y:S01]  /*b820*/  LDSM.16.M88.4 R200, [R233+0xe000] ;  /* 0x00e00000e9c8783b */ /* 0x000fe20000000200 */
        /* <DEDUP_REMOVED lines=11> */
[----:B------:R-:W1:Y:S06]  /*b8e0*/  LDSM.16.M88.4 R164, [R227+0xd800] ;  /* 0x00d80000e3a4783b */ /* 0x000e6c0000000200 */
[----:B------:R-:W5:Y:S01]  /*b8f0*/  LDSM.16.M88.4 R176, [R229+0x4000] ;  /* 0x00400000e5b0783b */ /* 0x000f620000000200 */
[C---:B----4-:R-:W-:Y:S08]  /*b900*/  HMMA.16816.F32.BF16 R4, R172.reuse, R192, R4 ;  /* 0x000000c0ac04723c */ /* 0x050ff00000041804 */
[C---:B------:R-:W-:Y:S01]  /*b910*/  HMMA.16816.F32.BF16 R8, R172.reuse, R194, R8 ;  /* 0x000000c2ac08723c */ /* 0x040fe20000041808 */
[----:B------:R-:W4:Y:S07]  /*b920*/  LDSM.16.M88.4 R192, [R220+0x5000] ;  /* 0x00500000dcc0783b */ /* 0x000f2e0000000200 */
[C---:B--2---:R-:W-:Y:S08]  /*b930*/  HMMA.16816.F32.BF16 R12, R172.reuse, R168, R12 ;  /* 0x000000a8ac0c723c */ /* 0x044ff0000004180c */
[C---:B------:R-:W-:Y:S01]  /*b940*/  HMMA.16816.F32.BF16 R16, R172.reuse, R170, R16 ;  /* 0x000000aaac10723c */ /* 0x040fe20000041810 */
[----:B------:R-:W2:Y:S07]  /*b950*/  LDSM.16.M88.4 R168, [R220+0x5800] ;  /* 0x00580000dca8783b */ /* 0x000eae0000000200 */
[C---:B---3--:R-:W-:Y:S08]  /*b960*/  HMMA.16816.F32.BF16 R20, R172.reuse, R180, R20 ;  /* 0x000000b4ac14723c */ /* 0x048ff00000041814 */
[C---:B------:R-:W-:Y:S01]  /*b970*/  HMMA.16816.F32.BF16 R24, R172.reuse, R182, R24 ;  /* 0x000000b6ac18723c */ /* 0x040fe20000041818 */
[----:B------:R-:W-:Y:S07]  /*b980*/  LDSM.16.M88.4 R180, [R232+0x6000] ;  /* 0x00600000e8b4783b */ /* 0x000fee0000000200 */
[C---:B-1----:R-:W-:Y:S08]  /*b990*/  HMMA.16816.F32.BF16 R28, R172.reuse, R164, R28 ;  /* 0x000000a4ac1c723c */ /* 0x042ff0000004181c */
[----:B------:R-:W-:Y:S01]  /*b9a0*/  HMMA.16816.F32.BF16 R32, R172, R166, R32 ;  /* 0x000000a6ac20723c */ /* 0x000fe20000041820 */
[----:B------:R-:W1:Y:S06]  /*b9b0*/  LDSM.16.M88.4 R164, [R233+0xf000] ;  /* 0x00f00000e9a4783b */ /* 0x000e6c0000000200 */
[----:B------:R-:W3:Y:S01]  /*b9c0*/  LDSM.16.M88.4 R172, [R233+0xf800] ;  /* 0x00f80000e9ac783b */ /* 0x000ee20000000200 */
[C---:B-----5:R-:W-:Y:S08]  /*b9d0*/  HMMA.16816.F32.BF16 R4, R176.reuse, R184, R4 ;  /* 0x000000b8b004723c */ /* 0x060ff00000041804 */
[C---:B------:R-:W-:Y:S01]  /*b9e0*/  HMMA.16816.F32.BF16 R8, R176.reuse, R186, R8 ;  /* 0x000000bab008723c */ /* 0x040fe20000041808 */
[----:B------:R-:W5:Y:S07]  /*b9f0*/  LDSM.16.M88.4 R184, [R211] ;  /* 0x00000000d3b8783b */ /* 0x000f6e0000000200 */
[C---:B------:R-:W-:Y:S08]  /*ba00*/  HMMA.16816.F32.BF16 R12, R176.reuse, R188, R12 ;  /* 0x000000bcb00c723c */ /* 0x040ff0000004180c */
[C---:B------:R-:W-:Y:S01]  /*ba10*/  HMMA.16816.F32.BF16 R16, R176.reuse, R190, R16 ;  /* 0x000000beb010723c */ /* 0x040fe20000041810 */
[----:B------:R-:W1:Y:S07]  /*ba20*/  LDSM.16.M88.4 R188, [R210] ;  /* 0x00000000d2bc783b */ /* 0x000e6e0000000200 */
[C---:B----4-:R-:W-:Y:S08]  /*ba30*/  HMMA.16816.F32.BF16 R20, R176.reuse, R192, R20 ;  /* 0x000000c0b014723c */ /* 0x050ff00000041814 */
[C---:B------:R-:W-:Y:S01]  /*ba40*/  HMMA.16816.F32.BF16 R24, R176.reuse, R194, R24 ;  /* 0x000000c2b018723c */ /* 0x040fe20000041818 */
[----:B------:R-:W-:Y:S07]  /*ba50*/  LDSM.16.M88.4 R192, [R230+0x6000] ;  /* 0x00600000e6c0783b */ /* 0x000fee0000000200 */
[C---:B--2---:R-:W-:Y:S08]  /*ba60*/  HMMA.16816.F32.BF16 R28, R176.reuse, R168, R28 ;  /* 0x000000a8b01c723c */ /* 0x044ff0000004181c */
[----:B------:R-:W-:Y:S01]  /*ba70*/  HMMA.16816.F32.BF16 R32, R176, R170, R32 ;  /* 0x000000aab020723c */ /* 0x000fe20000041820 */
[----:B------:R-:W2:Y:S06]  /*ba80*/  LDSM.16.M88.4 R168, [R209] ;  /* 0x00000000d1a8783b */ /* 0x000eac0000000200 */
[----:B------:R-:W4:Y:S01]  /*ba90*/  LDSM.16.M88.4 R176, [R208] ;  /* 0x00000000d0b0783b */ /* 0x000f220000000200 */
[C---:B------:R-:W-:Y:S08]  /*baa0*/  HMMA.16816.F32.BF16 R4, R196.reuse, R200, R4 ;  /* 0x000000c8c404723c */ /* 0x040ff00000041804 */
[C---:B------:R-:W-:Y:S01]  /*bab0*/  HMMA.16816.F32.BF16 R8, R196.reuse, R202, R8 ;  /* 0x000000cac408723c */ /* 0x040fe20000041808 */
[----:B------:R-:W2:Y:S07]  /*bac0*/  LDSM.16.M88.4 R200, [R227+0xe000] ;  /* 0x00e00000e3c8783b */ /* 0x000eae0000000200 */
[C---:B------:R-:W-:Y:S08]  /*bad0*/  HMMA.16816.F32.BF16 R12, R196.reuse, R204, R12 ;  /* 0x000000ccc40c723c */ /* 0x040ff0000004180c */
[C---:B------:R-:W-:Y:S01]  /*bae0*/  HMMA.16816.F32.BF16 R16, R196.reuse, R206, R16 ;  /* 0x000000cec410723c */ /* 0x040fe20000041810 */
[----:B------:R-:W-:Y:S07]  /*baf0*/  LDSM.16.M88.4 R204, [R220+0x6000] ;  /* 0x00600000dccc783b */ /* 0x000fee0000000200 */
[C---:B-1----:R-:W-:Y:S08]  /*bb00*/  HMMA.16816.F32.BF16 R20, R196.reuse, R164, R20 ;  /* 0x000000a4c414723c */ /* 0x042ff00000041814 */
[C---:B------:R-:W-:Y:S01]  /*bb10*/  HMMA.16816.F32.BF16 R24, R196.reuse, R166, R24 ;  /* 0x000000a6c418723c */ /* 0x040fe20000041818 */
[----:B------:R-:W1:Y:S07]  /*bb20*/  LDSM.16.M88.4 R164, [R227+0xe800] ;  /* 0x00e80000e3a4783b */ /* 0x000e6e0000000200 */
[C---:B---3--:R-:W-:Y:S08]  /*bb30*/  HMMA.16816.F32.BF16 R28, R196.reuse, R172, R28 ;  /* 0x000000acc41c723c */ /* 0x048ff0000004181c */
[----:B------:R-:W-:Y:S01]  /*bb40*/  HMMA.16816.F32.BF16 R32, R196, R174, R32 ;  /* 0x000000aec420723c */ /* 0x000fe20000041820 */
[----:B------:R-:W3:Y:S06]  /*bb50*/  LDSM.16.M88.4 R172, [R227+0xf000] ;  /* 0x00f00000e3ac783b */ /* 0x000eec0000000200 */
[----:B------:R-:W-:Y:S01]  /*bb60*/  LDSM.16.M88.4 R196, [R229+0x6000] ;  /* 0x00600000e5c4783b */ /* 0x000fe20000000200 */
[C---:B-----5:R-:W-:Y:S08]  /*bb70*/  HMMA.16816.F32.BF16 R4, R180.reuse, R184, R4 ;  /* 0x000000b8b404723c */ /* 0x060ff00000041804 */
[C---:B------:R-:W-:Y:S01]  /*bb80*/  HMMA.16816.F32.BF16 R8, R180.reuse, R186, R8 ;  /* 0x000000bab408723c */ /* 0x040fe20000041808 */
[----:B------:R-:W5:Y:S07]  /*bb90*/  LDSM.16.M88.4 R184, [R227+0xf800] ;  /* 0x00f80000e3b8783b */ /* 0x000f6e0000000200 */
[C---:B------:R-:W-:Y:S08]  /*bba0*/  HMMA.16816.F32.BF16 R12, R180.reuse, R188, R12 ;  /* 0x000000bcb40c723c */ /* 0x040ff0000004180c */
[C---:B------:R-:W-:Y:S08]  /*bbb0*/  HMMA.16816.F32.BF16 R16, R180.reuse, R190, R16 ;  /* 0x000000beb410723c */ /* 0x040ff00000041810 */
[C---:B--2---:R-:W-:Y:S08]  /*bbc0*/  HMMA.16816.F32.BF16 R20, R180.reuse, R168, R20 ;  /* 0x000000a8b414723c */ /* 0x044ff00000041814 */
[C---:B------:R-:W-:Y:S01]  /*bbd0*/  HMMA.16816.F32.BF16 R24, R180.reuse, R170, R24 ;  /* 0x000000aab418723c */ /* 0x040fe20000041818 */
[----:B------:R-:W-:Y:S07]  /*bbe0*/  LDSM.16.M88.4 R168, [R220+0x7000] ;  /* 0x00700000dca8783b */ /* 0x000fee0000000200 */
[C---:B----4-:R-:W-:Y:S08]  /*bbf0*/  HMMA.16816.F32.BF16 R28, R180.reuse, R176, R28 ;  /* 0x000000b0b41c723c */ /* 0x050ff0000004181c */
[----:B------:R-:W-:Y:S08]  /*bc00*/  HMMA.16816.F32.BF16 R32, R180, R178, R32 ;  /* 0x000000b2b420723c */ /* 0x000ff00000041820 */
[C---:B------:R-:W-:Y:S08]  /*bc10*/  HMMA.16816.F32.BF16 R4, R192.reuse, R200, R4 ;  /* 0x000000c8c004723c */ /* 0x040ff00000041804 */
[C---:B------:R-:W-:Y:S08]  /*bc20*/  HMMA.16816.F32.BF16 R8, R192.reuse, R202, R8 ;  /* 0x000000cac008723c */ /* 0x040ff00000041808 */
[C---:B-1----:R-:W-:Y:S08]  /*bc30*/  HMMA.16816.F32.BF16 R12, R192.reuse, R164, R12 ;  /* 0x000000a4c00c723c */ /* 0x042ff0000004180c */
[C---:B------:R-:W-:Y:S01]  /*bc40*/  HMMA.16816.F32.BF16 R16, R192.reuse, R166, R16 ;  /* 0x000000a6c010723c */ /* 0x040fe20000041810 */
[----:B------:R-:W1:Y:S07]  /*bc50*/  LDSM.16.M88.4 R164, [R220+0x6800] ;  /* 0x00680000dca4783b */ /* 0x000e6e0000000200 */
[C---:B---3--:R-:W-:Y:S08]  /*bc60*/  HMMA.16816.F32.BF16 R20, R192.reuse, R172, R20 ;  /* 0x000000acc014723c */ /* 0x048ff00000041814 */
[C---:B------:R-:W-:Y:S08]  /*bc70*/  HMMA.16816.F32.BF16 R24, R192.reuse, R174, R24 ;  /* 0x000000aec018723c */ /* 0x040ff00000041818 */
[C---:B-----5:R-:W-:Y:S08]  /*bc80*/  HMMA.16816.F32.BF16 R28, R192.reuse, R184, R28 ;  /* 0x000000b8c01c723c */ /* 0x060ff0000004181c */
[----:B------:R-:W-:Y:S08]  /*bc90*/  HMMA.16816.F32.BF16 R32, R192, R186, R32 ;  /* 0x000000bac020723c */ /* 0x000ff00000041820 */
[C---:B------:R-:W-:Y:S08]  /*bca0*/  HMMA.16816.F32.BF16 R4, R196.reuse, R204, R4 ;  /* 0x000000ccc404723c */ /* 0x040ff00000041804 */
[C---:B------:R-:W-:Y:S08]  /*bcb0*/  HMMA.16816.F32.BF16 R8, R196.reuse, R206, R8 ;  /* 0x000000cec408723c */ /* 0x040ff00000041808 */
[C---:B-1----:R-:W-:Y:S08]  /*bcc0*/  HMMA.16816.F32.BF16 R12, R196.reuse, R164, R12 ;  /* 0x000000a4c40c723c */ /* 0x042ff0000004180c */
[C---:B------:R-:W-:Y:S01]  /*bcd0*/  HMMA.16816.F32.BF16 R16, R196.reuse, R166, R16 ;  /* 0x000000a6c410723c */ /* 0x040fe20000041810 */
[----:B------:R-:W1:Y:S01]  /*bce0*/  LDSM.16.M88.4 R164, [R220+0x7800] ;  /* 0x00780000dca4783b */ /* 0x000e620000000200 */
[----:B------:R-:W-:Y:S04]  /*bcf0*/  DEPBAR.LE SB0, 0x0 ;  /* 0x000080000000791a */ /* 0x000fe80000000000 */
[----:B------:R-:W-:Y:S02]  /*bd00*/  FMUL.FTZ R237, R4, c[0x0][0x2ec] ;  /* 0x0000bb0004ed7a20 */ /* 0x000fe40000410000 */
[C---:B------:R-:W-:Y:S04]  /*bd10*/  HMMA.16816.F32.BF16 R20, R196.reuse, R168, R20 ;  /* 0x000000a8c414723c */ /* 0x040fe80000041814 */
[----:B------:R-:W2:Y:S01]  /*bd20*/  MUFU.TANH R237, R237 ;  /* 0x000000ed00ed7308 */ /* 0x000ea20000002400 */
[----:B------:R-:W-:Y:S01]  /*bd30*/  BAR.SYNC.DEFER_BLOCKING 0x0 ;  /* 0x0000000000007b1d */ /* 0x000fe20000010000 */
[----:B------:R-:W-:Y:S02]  /*bd40*/  FMUL.FTZ R193, R5, c[0x0][0x2ec] ;  /* 0x0000bb0005c17a20 */ /* 0x000fe40000410000 */
[C---:B------:R-:W-:Y:S04]  /*bd50*/  HMMA.16816.F32.BF16 R24, R196.reuse, R170, R24 ;  /* 0x000000aac418723c */ /* 0x040fe80000041818 */
[----:B------:R-:W-:Y:S02]  /*bd60*/  FMUL.FTZ R194, R6, c[0x0][0x2ec] ;  /* 0x0000bb0006c27a20 */ /* 0x000fe40000410000 */
[----:B------:R-:W3:Y:S01]  /*bd70*/  MUFU.TANH R193, R193 ;  /* 0x000000c100c17308 */ /* 0x000ee20000002400 */
[----:B------:R-:W-:Y:S02]  /*bd80*/  FMUL.FTZ R3, R7, c[0x0][0x2ec] ;  /* 0x0000bb0007037a20 */ /* 0x000fe40000410000 */
[----:B------:R-:W-:Y:S03]  /*bd90*/  FMUL.FTZ R17, R17, c[0x0][0x2ec] ;  /* 0x0000bb0011117a20 */ /* 0x000fe60000410000 */
[----:B------:R-:W-:Y:S02]  /*bda0*/  FMUL.FTZ R195, R8, c[0x0][0x2ec] ;  /* 0x0000bb0008c37a20 */ /* 0x000fe40000410000 */
[----:B------:R-:W-:Y:S02]  /*bdb0*/  FMUL.FTZ R203, R9, c[0x0][0x2ec] ;  /* 0x0000bb0009cb7a20 */ /* 0x000fe40000410000 */
[----:B------:R4:W2:Y:S01]  /*bdc0*/  MUFU.TANH R190, R17 ;  /* 0x0000001100be7308 */ /* 0x0008a20000002400 */
[----:B------:R-:W-:Y:S02]  /*bdd0*/  FMUL.FTZ R21, R21, c[0x0][0x2ec] ;  /* 0x0000bb0015157a20 */ /* 0x000fe40000410000 */
[----:B------:R-:W-:Y:S02]  /*bde0*/  FMUL.FTZ R202, R10, c[0x0][0x2ec] ;  /* 0x0000bb000aca7a20 */ /* 0x000fe40000410000 */
[----:B------:R-:W-:Y:S02]  /*bdf0*/  FMUL.FTZ R201, R11, c[0x0][0x2ec] ;  /* 0x0000bb000bc97a20 */ /* 0x000fe40000410000 */
[----:B------:R-:W-:Y:S01]  /*be00*/  FMUL.FTZ R207, R12, c[0x0][0x2ec] ;  /* 0x0000bb000ccf7a20 */ /* 0x000fe20000410000 */
[C---:B-1----:R-:W-:Y:S02]  /*be10*/  HMMA.16816.F32.BF16 R28, R196.reuse, R164, R28 ;  /* 0x000000a4c41c723c */ /* 0x042fe4000004181c */
[----:B------:R1:W1:Y:S01]  /*be20*/  MUFU.TANH R174, R21 ;  /* 0x0000001500ae7308 */ /* 0x0002620000002400 */
[----:B------:R-:W-:Y:S02]  /*be30*/  FMUL.FTZ R206, R13, c[0x0][0x2ec] ;  /* 0x0000bb000dce7a20 */ /* 0x000fe40000410000 */
[----:B------:R-:W-:Y:S02]  /*be40*/  FMUL.FTZ R13, R14, c[0x0][0x2ec] ;  /* 0x0000bb000e0d7a20 */ /* 0x000fe40000410000 */
[----:B------:R-:W-:Y:S01]  /*be50*/  FMUL.FTZ R205, R15, c[0x0][0x2ec] ;  /* 0x0000bb000fcd7a20 */ /* 0x000fe20000410000 */
[----:B------:R-:W-:Y:S04]  /*be60*/  HMMA.16816.F32.BF16 R32, R196, R166, R32 ;  /* 0x000000a6c420723c */ /* 0x000fe80000041820 */
[----:B------:R-:W2:Y:S01]  /*be70*/  MUFU.TANH R194, R194 ;  /* 0x000000c200c27308 */ /* 0x000ea20000002400 */
[----:B------:R-:W-:Y:S02]  /*be80*/  FMUL.FTZ R173, R16, c[0x0][0x2ec] ;  /* 0x0000bb0010ad7a20 */ /* 0x000fe40000410000 */
[----:B------:R-:W-:Y:S02]  /*be90*/  FMUL.FTZ R15, R18, c[0x0][0x2ec] ;  /* 0x0000bb00120f7a20 */ /* 0x000fe40000410000 */
[----:B------:R-:W-:Y:S03]  /*bea0*/  FMUL.FTZ R14, R19, c[0x0][0x2ec] ;  /* 0x0000bb00130e7a20 */ /* 0x000fe60000410000 */
[----:B------:R-:W-:Y:S02]  /*beb0*/  FMUL.FTZ R19, R20, c[0x0][0x2ec] ;  /* 0x0000bb0014137a20 */ /* 0x000fe40000410000 */
[----:B------:R-:W2:Y:S01]  /*bec0*/  MUFU.TANH R3, R3 ;  /* 0x0000000300037308 */ /* 0x000ea20000002400 */
[----:B------:R-:W-:Y:S02]  /*bed0*/  FMUL.FTZ R18, R22, c[0x0][0x2ec] ;  /* 0x0000bb0016127a20 */ /* 0x000fe40000410000 */
[----:B------:R-:W-:Y:S02]  /*bee0*/  FMUL.FTZ R29, R29, c[0x0][0x2ec] ;  /* 0x0000bb001d1d7a20 */ /* 0x000fe40000410000 */
[----:B----4-:R-:W-:Y:S02]  /*bef0*/  FMUL.FTZ R17, R23, c[0x0][0x2ec] ;  /* 0x0000bb0017117a20 */ /* 0x010fe40000410000 */
[----:B------:R-:W-:Y:S02]  /*bf00*/  FMUL.FTZ R175, R24, c[0x0][0x2ec] ;  /* 0x0000bb0018af7a20 */ /* 0x000fe40000410000 */
[----:B------:R-:W-:Y:S01]  /*bf10*/  FMUL.FTZ R23, R25, c[0x0][0x2ec] ;  /* 0x0000bb0019177a20 */ /* 0x000fe20000410000 */
[----:B------:R4:W2:Y:S01]  /*bf20*/  MUFU.TANH R197, R29 ;  /* 0x0000001d00c57308 */ /* 0x0008a20000002400 */
[----:B------:R-:W-:Y:S02]  /*bf30*/  FMUL.FTZ R22, R26, c[0x0][0x2ec] ;  /* 0x0000bb001a167a20 */ /* 0x000fe40000410000 */
[----:B-1----:R-:W-:Y:S02]  /*bf40*/  FMUL.FTZ R21, R27, c[0x0][0x2ec] ;  /* 0x0000bb001b157a20 */ /* 0x002fe40000410000 */
[----:B------:R-:W-:Y:S02]  /*bf50*/  FMUL.FTZ R25, R28, c[0x0][0x2ec] ;  /* 0x0000bb001c197a20 */ /* 0x000fe40000410000 */
[----:B------:R-:W-:Y:S02]  /*bf60*/  FMUL.FTZ R27, R30, c[0x0][0x2ec] ;  /* 0x0000bb001e1b7a20 */ /* 0x000fe40000410000 */
[----:B------:R-:W-:Y:S01]  /*bf70*/  FMUL.FTZ R26, R31, c[0x0][0x2ec] ;  /* 0x0000bb001f1a7a20 */ /* 0x000fe20000410000 */
[----:B------:R-:W1:Y:S01]  /*bf80*/  MUFU.TANH R195, R195 ;  /* 0x000000c300c37308 */ /* 0x000e620000002400 */
[----:B------:R-:W-:Y:S02]  /*bf90*/  FMUL.FTZ R199, R32, c[0x0][0x2ec] ;  /* 0x0000bb0020c77a20 */ /* 0x000fe40000410000 */
[----:B------:R-:W-:Y:S02]  /*bfa0*/  FMUL.FTZ R31, R33, c[0x0][0x2ec] ;  /* 0x0000bb00211f7a20 */ /* 0x000fe40000410000 */
[----:B------:R-:W-:Y:S05]  /*bfb0*/  FMUL.FTZ R30, R34, c[0x0][0x2ec] ;  /* 0x0000bb00221e7a20 */ /* 0x000fea0000410000 */
[----:B------:R-:W1:Y:S01]  /*bfc0*/  MUFU.TANH R203, R203 ;  /* 0x000000cb00cb7308 */ /* 0x000e620000002400 */
[----:B----4-:R-:W-:Y:S09]  /*bfd0*/  FMUL.FTZ R29, R35, c[0x0][0x2ec] ;  /* 0x0000bb00231d7a20 */ /* 0x010ff20000410000 */
[----:B------:R-:W4:Y:S10]  /*bfe0*/  MUFU.TANH R202, R202 ;  /* 0x000000ca00ca7308 */ /* 0x000f340000002400 */
[----:B------:R-:W1:Y:S10]  /*bff0*/  MUFU.TANH R201, R201 ;  /* 0x000000c900c97308 */ /* 0x000e740000002400 */
        /* <DEDUP_REMOVED lines=20> */
[----:B------:R-:W1:Y:S01]  /*c140*/  MUFU.TANH R29, R29 ;  /* 0x0000001d001d7308 */ /* 0x000e620000002400 */
[----:B------:R-:W-:-:S05]  /*c150*/  @!P0 BRA `(.L_x_6384) ;  /* 0x000005b000008947 */ /* 0x000fca0003800000 */
[----:B--234-:R-:W-:Y:S01]  /*c160*/  PLOP3.LUT P0, PT, PT, PT, UP5, 0x80, 0x0 ;  /* 0x000000000000781c */ /* 0x01cfe20003f0f058 */
[----:B------:R-:W-:Y:S01]  /*c170*/  IMAD.U32 R8, RZ, RZ, UR15 ;  /* 0x0000000fff087e24 */ /* 0x000fe2000f8e00ff */
[----:B------:R-:W-:Y:S11]  /*c180*/  MOV R5, UR12 ;  /* 0x0000000c00057c02 */ /* 0x000ff60008000f00 */
[----:B------:R-:W-:-:S05]  /*c190*/  @!P0 BRA `(.L_x_6385) ;  /* 0x000003b000008947 */ /* 0x000fca0003800000 */
[----:B------:R-:W-:Y:S04]  /*c1a0*/  IABS R4, c[0x0][0x2d0] ;  /* 0x0000b40000047a13 */ /* 0x000fe80000000000 */
[----:B------:R-:W2:Y:S10]  /*c1b0*/  I2F.RP R9, R4 ;  /* 0x0000000400097306 */ /* 0x000eb40000209400 */
[----:B--2---:R-:W2:Y:S02]  /*c1c0*/  MUFU.RCP R5, R9 ;  /* 0x0000000900057308 */ /* 0x004ea40000001000 */
[----:B--2---:R-:W-:Y:S01]  /*c1d0*/  IADD3 R32, R5, 0xffffffe, RZ ;  /* 0x0ffffffe05207810 */ /* 0x004fe20007ffe0ff */
[----:B------:R-:W-:Y:S07]  /*c1e0*/  IMAD.SHL.U32 R5, R246, 0x40, RZ ;  /* 0x00000040f6057824 */ /* 0x000fee00078e00ff */
[----:B------:R-:W2:Y:S01]  /*c1f0*/  F2I.FTZ.U32.TRUNC.NTZ R33, R32 ;  /* 0x0000002000217305 */ /* 0x000ea2000021f000 */
        /* <DEDUP_REMOVED lines=8> */
[--C-:B--2---:R-:W-:Y:S02]  /*c280*/  IMAD.MOV R7, RZ, RZ, -R33.reuse ;  /* 0x000000ffff077224 */ /* 0x104fe400078e0a21 */
        /* <DEDUP_REMOVED lines=29> */
[----:B------:R-:W-:Y:S02]  /*c460*/  IMAD.MOV.U32 R5, RZ, RZ, 0x40 ;  /* 0x00000040ff057424 */ /* 0x000fe400078e00ff */
        /* <DEDUP_REMOVED lines=14> */
.L_x_6385:
        /* <DEDUP_REMOVED lines=28> */
.L_x_6384:
[----:B--234-:R-:W-:Y:S04]  /*c710*/  LEA R33, R246, R245, 0x6 ;  /* 0x000000f5f6217211 */ /* 0x01cfe800078e30ff */
[C---:B------:R-:W-:Y:S02]  /*c720*/  IADD3 R7, R33.reuse, 0x1, RZ ;  /* 0x0000000121077810 */ /* 0x040fe40007ffe0ff */
[C---:B------:R-:W-:Y:S02]  /*c730*/  IADD3 R5, R33.reuse, 0x8, RZ ;  /* 0x0000000821057810 */ /* 0x040fe40007ffe0ff */
[----:B------:R-:W-:Y:S02]  /*c740*/  ISETP.GE.AND P2, PT, R33, R242, PT ;  /* 0x000000f22100720c */ /* 0x000fe40003f46270 */
[-C--:B------:R-:W-:Y:S02]  /*c750*/  ISETP.GE.AND P1, PT, R7, R244.reuse, PT ;  /* 0x000000f40700720c */ /* 0x080fe40003f26270 */
[----:B------:R-:W-:Y:S02]  /*c760*/  ISETP.GE.AND P5, PT, R5, R244, PT ;  /* 0x000000f40500720c */ /* 0x000fe40003fa6270 */
[-C--:B------:R-:W-:Y:S02]  /*c770*/  ISETP.GE.OR P1, PT, R7, R243.reuse, !P1 ;  /* 0x000000f30700720c */ /* 0x080fe40004f26670 */
[C---:B------:R-:W-:Y:S02]  /*c780*/  IADD3 R9, R33.reuse, 0x10, RZ ;  /* 0x0000001021097810 */ /* 0x040fe40007ffe0ff */
[----:B------:R-:W-:Y:S02]  /*c790*/  ISETP.GE.OR P2, PT, R33, R238, !P2 ;  /* 0x000000ee2100720c */ /* 0x000fe40005746670 */
[C---:B------:R-:W-:Y:S02]  /*c7a0*/  ISETP.GE.AND P4, PT, R5.reuse, R242, PT ;  /* 0x000000f20500720c */ /* 0x040fe40003f86270 */
[-C--:B------:R-:W-:Y:S02]  /*c7b0*/  ISETP.GE.OR P5, PT, R5, R243.reuse, !P5 ;  /* 0x000000f30500720c */ /* 0x080fe40006fa6670 */
[----:B------:R-:W-:Y:S02]  /*c7c0*/  FSEL R16, R193, -INF , !P1 ;  /* 0xff800000c1107808 */ /* 0x000fe40004800000 */
[----:B------:R-:W-:Y:S02]  /*c7d0*/  ISETP.GE.OR P4, PT, R5, R238, !P4 ;  /* 0x000000ee0500720c */ /* 0x000fe40006786670 */
[----:B------:R-:W-:Y:S02]  /*c7e0*/  FSEL R5, R194, -INF , !P2 ;  /* 0xff800000c2057808 */ /* 0x000fe40005000000 */
[C---:B------:R-:W-:Y:S02]  /*c7f0*/  ISETP.GE.AND P2, PT, R9.reuse, R244, PT ;  /* 0x000000f40900720c */ /* 0x040fe40003f46270 */
[C---:B------:R-:W-:Y:S02]  /*c800*/  ISETP.GE.AND P1, PT, R9.reuse, R242, PT ;  /* 0x000000f20900720c */ /* 0x040fe40003f26270 */
[CC--:B------:R-:W-:Y:S02]  /*c810*/  ISETP.GE.OR P2, PT, R9.reuse, R243.reuse, !P2 ;  /* 0x000000f30900720c */ /* 0x0c0fe40005746670 */
[----:B------:R-:W-:Y:S02]  /*c820*/  ISETP.GE.OR P1, PT, R9, R238, !P1 ;  /* 0x000000ee0900720c */ /* 0x000fe40004f26670 */
[----:B------:R-:W-:Y:S02]  /*c830*/  IADD3 R9, R33, 0x18, RZ ;  /* 0x0000001821097810 */ /* 0x000fe40007ffe0ff */
[----:B-1----:R-:W-:Y:S02]  /*c840*/  FSEL R194, R207, -INF , !P2 ;  /* 0xff800000cfc27808 */ /* 0x002fe40005000000 */
[-C--:B------:R-:W-:Y:S02]  /*c850*/  ISETP.GE.AND P3, PT, R33, R244.reuse, PT ;  /* 0x000000f42100720c */ /* 0x080fe40003f66270 */
[----:B------:R-:W-:Y:S02]  /*c860*/  ISETP.GE.AND P2, PT, R9, R244, PT ;  /* 0x000000f40900720c */ /* 0x000fe40003f46270 */
[----:B------:R-:W-:Y:S02]  /*c870*/  ISETP.GE.AND P6, PT, R7, R242, PT ;  /* 0x000000f20700720c */ /* 0x000fe40003fc6270 */
[-C--:B------:R-:W-:Y:S02]  /*c880*/  ISETP.GE.OR P3, PT, R33, R243.reuse, !P3 ;  /* 0x000000f32100720c */ /* 0x080fe40005f66670 */
[----:B------:R-:W-:Y:S02]  /*c890*/  ISETP.GE.OR P6, PT, R7, R238, !P6 ;  /* 0x000000ee0700720c */ /* 0x000fe400077c6670 */
[C---:B------:R-:W-:Y:S02]  /*c8a0*/  IADD3 R7, R33.reuse, 0x9, RZ ;  /* 0x0000000921077810 */ /* 0x040fe40007ffe0ff */
[----:B------:R-:W-:Y:S02]  /*c8b0*/  IADD3 R165, R33, 0x20, RZ ;  /* 0x0000002021a57810 */ /* 0x000fe40007ffe0ff */
[-C--:B------:R-:W-:Y:S02]  /*c8c0*/  ISETP.GE.OR P2, PT, R9, R243.reuse, !P2 ;  /* 0x000000f30900720c */ /* 0x080fe40005746670 */
[----:B------:R-:W-:Y:S02]  /*c8d0*/  FSEL R237, R237, -INF , !P3 ;  /* 0xff800000eded7808 */ /* 0x000fe40005800000 */
[----:B------:R-:W-:Y:S02]  /*c8e0*/  FSEL R192, R173, -INF , !P2 ;  /* 0xff800000adc07808 */ /* 0x000fe40005000000 */
[-C--:B------:R-:W-:Y:S02]  /*c8f0*/  ISETP.GE.AND P2, PT, R165, R244.reuse, PT ;  /* 0x000000f4a500720c */ /* 0x080fe40003f46270 */
[C---:B------:R-:W-:Y:S02]  /*c900*/  ISETP.GE.AND P0, PT, R7.reuse, R244, PT ;  /* 0x000000f40700720c */ /* 0x040fe40003f06270 */
[C---:B------:R-:W-:Y:S02]  /*c910*/  ISETP.GE.AND P3, PT, R7.reuse, R242, PT ;  /* 0x000000f20700720c */ /* 0x040fe40003f66270 */
[CC--:B------:R-:W-:Y:S02]  /*c920*/  ISETP.GE.OR P0, PT, R7.reuse, R243.reuse, !P0 ;  /* 0x000000f30700720c */ /* 0x0c0fe40004706670 */
[----:B------:R-:W-:Y:S02]  /*c930*/  ISETP.GE.OR P3, PT, R7, R238, !P3 ;  /* 0x000000ee0700720c */ /* 0x000fe40005f66670 */
[C---:B------:R-:W-:Y:S02]  /*c940*/  IADD3 R7, R33.reuse, 0x11, RZ ;  /* 0x0000001121077810 */ /* 0x040fe40007ffe0ff */
[----:B------:R-:W-:Y:S02]  /*c950*/  IADD3 R35, R33, 0x21, RZ ;  /* 0x0000002121237810 */ /* 0x000fe40007ffe0ff */
[-C--:B------:R-:W-:Y:S02]  /*c960*/  ISETP.GE.OR P2, PT, R165, R243.reuse, !P2 ;  /* 0x000000f3a500720c */ /* 0x080fe40005746670 */
[----:B------:R-:W-:Y:S02]  /*c970*/  FSEL R12, R195, -INF , !P5 ;  /* 0xff800000c30c7808 */ /* 0x000fe40006800000 */
[----:B------:R-:W-:Y:S02]  /*c980*/  FSEL R10, R203, -INF , !P0 ;  /* 0xff800000cb0a7808 */ /* 0x000fe40004000000 */
[----:B------:R-:W-:Y:S02]  /*c990*/  FSEL R11, R202, -INF , !P4 ;  /* 0xff800000ca0b7808 */ /* 0x000fe40006000000 */
[----:B------:R-:W-:Y:S02]  /*c9a0*/  FSEL R202, R19, -INF , !P2 ;  /* 0xff80000013ca7808 */ /* 0x000fe40005000000 */
[C---:B------:R-:W-:Y:S02]  /*c9b0*/  ISETP.GE.AND P5, PT, R7.reuse, R244, PT ;  /* 0x000000f40700720c */ /* 0x040fe40003fa6270 */
[----:B------:R-:W-:Y:S02]  /*c9c0*/  ISETP.GE.AND P0, PT, R7, R242, PT ;  /* 0x000000f20700720c */ /* 0x000fe40003f06270 */
[----:B------:R-:W-:Y:S02]  /*c9d0*/  ISETP.GE.AND P2, PT, R35, R244, PT ;  /* 0x000000f42300720c */ /* 0x000fe40003f46270 */
[CC--:B------:R-:W-:Y:S02]  /*c9e0*/  ISETP.GE.OR P5, PT, R7.reuse, R243.reuse, !P5 ;  /* 0x000000f30700720c */ /* 0x0c0fe40006fa6670 */
[----:B------:R-:W-:Y:S02]  /*c9f0*/  ISETP.GE.OR P0, PT, R7, R238, !P0 ;  /* 0x000000ee0700720c */ /* 0x000fe40004706670 */
[----:B------:R-:W-:Y:S02]  /*ca00*/  FSEL R7, R3, -INF , !P6 ;  /* 0xff80000003077808 */ /* 0x000fe40007000000 */
[-C--:B------:R-:W-:Y:S02]  /*ca10*/  ISETP.GE.AND P6, PT, R9, R242.reuse, PT ;  /* 0x000000f20900720c */ /* 0x080fe40003fc6270 */
[----:B------:R-:W-:Y:S02]  /*ca20*/  ISETP.GE.AND P4, PT, R165, R242, PT ;  /* 0x000000f2a500720c */ /* 0x000fe40003f86270 */
[----:B------:R-:W-:Y:S02]  /*ca30*/  ISETP.GE.OR P2, PT, R35, R243, !P2 ;  /* 0x000000f32300720c */ /* 0x000fe40005746670 */
[----:B------:R-:W-:Y:S02]  /*ca40*/  IADD3 R3, R33, 0x28, RZ ;  /* 0x0000002821037810 */ /* 0x000fe40007ffe0ff */
[-C--:B------:R-:W-:Y:S02]  /*ca50*/  ISETP.GE.OR P6, PT, R9, R238.reuse, !P6 ;  /* 0x000000ee0900720c */ /* 0x080fe400077c6670 */
[----:B------:R-:W-:Y:S02]  /*ca60*/  FSEL R9, R201, -INF , !P3 ;  /* 0xff800000c9097808 */ /* 0x000fe40005800000 */
[----:B------:R-:W-:Y:S02]  /*ca70*/  FSEL R200, R174, -INF , !P2 ;  /* 0xff800000aec87808 */ /* 0x000fe40005000000 */
[----:B------:R-:W-:Y:S02]  /*ca80*/  ISETP.GE.OR P4, PT, R165, R238, !P4 ;  /* 0x000000eea500720c */ /* 0x000fe40006786670 */
[----:B------:R-:W-:Y:S02]  /*ca90*/  FMNMX.FTZ R165, R237, R2, !PT ;  /* 0x00000002eda57209 */ /* 0x000fe40007810000 */
[----:B------:R-:W-:Y:S02]  /*caa0*/  ISETP.GE.AND P3, PT, R35, R242, PT ;  /* 0x000000f22300720c */ /* 0x000fe40003f66270 */
[----:B------:R-:W-:Y:S02]  /*cab0*/  FMNMX.FTZ R4, R5, R0, !PT ;  /* 0x0000000005047209 */ /* 0x000fe40007810000 */
[----:B------:R-:W-:Y:S02]  /*cac0*/  ISETP.GE.AND P2, PT, R3, R244, PT ;  /* 0x000000f40300720c */ /* 0x000fe40003f46270 */
[----:B------:R-:W-:Y:S02]  /*cad0*/  FMNMX.FTZ R4, R7, R4, !PT ;  /* 0x0000000407047209 */ /* 0x000fe40007810000 */
[----:B------:R-:W-:Y:S02]  /*cae0*/  IADD3 R167, R33, 0x19, RZ ;  /* 0x0000001921a77810 */ /* 0x000fe40007ffe0ff */
[----:B------:R-:W-:Y:S02]  /*caf0*/  ISETP.GE.OR P3, PT, R35, R238, !P3 ;  /* 0x000000ee2300720c */ /* 0x000fe40005f66670 */
[----:B------:R-:W-:Y:S02]  /*cb00*/  FMNMX.FTZ R35, R16, R165, !PT ;  /* 0x000000a510237209 */ /* 0x000fe40007810000 */
[----:B------:R-:W-:Y:S02]  /*cb10*/  IADD3 R19, R33, 0x29, RZ ;  /* 0x0000002921137810 */ /* 0x000fe40007ffe0ff */
[----:B------:R-:W-:Y:S02]  /*cb20*/  ISETP.GE.OR P2, PT, R3, R243, !P2 ;  /* 0x000000f30300720c */ /* 0x000fe40005746670 */
[----:B------:R-:W-:Y:S02]  /*cb30*/  FMNMX.FTZ R35, R12, R35, !PT ;  /* 0x000000230c237209 */ /* 0x000fe40007810000 */
[----:B------:R-:W-:Y:S02]  /*cb40*/  FSEL R188, R206, -INF , !P5 ;  /* 0xff800000cebc7808 */ /* 0x000fe40006800000 */
[----:B------:R-:W-:Y:S02]  /*cb50*/  FSEL R198, R175, -INF , !P2 ;  /* 0xff800000afc67808 */ /* 0x000fe40005000000 */
[----:B------:R-:W-:Y:S02]  /*cb60*/  FMNMX.FTZ R4, R11, R4, !PT ;  /* 0x000000040b047209 */ /* 0x000fe40007810000 */
[-C--:B------:R-:W-:Y:S02]  /*cb70*/  ISETP.GE.AND P5, PT, R167, R244.reuse, PT ;  /* 0x000000f4a700720c */ /* 0x080fe40003fa6270 */
[----:B------:R-:W-:Y:S02]  /*cb80*/  ISETP.GE.AND P2, PT, R19, R244, PT ;  /* 0x000000f41300720c */ /* 0x000fe40003f46270 */
[----:B------:R-:W-:Y:S02]  /*cb90*/  FSEL R205, R205, -INF , !P0 ;  /* 0xff800000cdcd7808 */ /* 0x000fe40004000000 */
[----:B------:R-:W-:Y:S02]  /*cba0*/  ISETP.GE.AND P0, PT, R19, R242, PT ;  /* 0x000000f21300720c */ /* 0x000fe40003f06270 */
[----:B------:R-:W-:Y:S02]  /*cbb0*/  FSEL R191, R13, -INF , !P1 ;  /* 0xff8000000dbf7808 */ /* 0x000fe40004800000 */
[----:B------:R-:W-:Y:S02]  /*cbc0*/  FMNMX.FTZ R35, R10, R35, !PT ;  /* 0x000000230a237209 */ /* 0x000fe40007810000 */
[----:B------:R-:W-:Y:S02]  /*cbd0*/  ISETP.GE.OR P0, PT, R19, R238, !P0 ;  /* 0x000000ee1300720c */ /* 0x000fe40004706670 */
[----:B------:R-:W-:Y:S02]  /*cbe0*/  FMNMX.FTZ R4, R9, R4, !PT ;  /* 0x0000000409047209 */ /* 0x000fe40007810000 */
[-C--:B------:R-:W-:Y:S02]  /*cbf0*/  ISETP.GE.OR P5, PT, R167, R243.reuse, !P5 ;  /* 0x000000f3a700720c */ /* 0x080fe40006fa6670 */
[----:B------:R-:W-:Y:S02]  /*cc00*/  ISETP.GE.OR P2, PT, R19, R243, !P2 ;  /* 0x000000f31300720c */ /* 0x000fe40005746670 */
[----:B------:R-:W-:Y:S02]  /*cc10*/  IADD3 R19, R33, 0x30, RZ ;  /* 0x0000003021137810 */ /* 0x000fe40007ffe0ff */
[----:B------:R-:W-:Y:S02]  /*cc20*/  FSEL R190, R190, -INF , !P5 ;  /* 0xff800000bebe7808 */ /* 0x000fe40006800000 */
[-C--:B------:R-:W-:Y:S02]  /*cc30*/  ISETP.GE.AND P5, PT, R167, R242.reuse, PT ;  /* 0x000000f2a700720c */ /* 0x080fe40003fa6270 */
[----:B------:R-:W-:Y:S02]  /*cc40*/  ISETP.GE.AND P1, PT, R3, R242, PT ;  /* 0x000000f20300720c */ /* 0x000fe40003f26270 */
[----:B------:R-:W-:Y:S02]  /*cc50*/  FMNMX.FTZ R35, R194, R35, !PT ;  /* 0x00000023c2237209 */ /* 0x000fe40007810000 */
[----:B------:R-:W-:Y:S02]  /*cc60*/  FSEL R196, R23, -INF , !P2 ;  /* 0xff80000017c47808 */ /* 0x000fe40005000000 */
[----:B------:R-:W-:Y:S02]  /*cc70*/  ISETP.GE.AND P2, PT, R19, R244, PT ;  /* 0x000000f41300720c */ /* 0x000fe40003f46270 */
[----:B------:R-:W-:Y:S02]  /*cc80*/  FMNMX.FTZ R4, R191, R4, !PT ;  /* 0x00000004bf047209 */ /* 0x000fe40007810000 */
[-C--:B------:R-:W-:Y:S02]  /*cc90*/  ISETP.GE.OR P5, PT, R167, R238.reuse, !P5 ;  /* 0x000000eea700720c */ /* 0x080fe40006fa6670 */
[----:B------:R-:W-:Y:S02]  /*cca0*/  ISETP.GE.OR P1, PT, R3, R238, !P1 ;  /* 0x000000ee0300720c */ /* 0x000fe40004f26670 */
[----:B------:R-:W-:Y:S02]  /*ccb0*/  FMNMX.FTZ R35, R188, R35, !PT ;  /* 0x00000023bc237209 */ /* 0x000fe40007810000 */
[----:B------:R-:W-:Y:S02]  /*ccc0*/  ISETP.GE.OR P2, PT, R19, R243, !P2 ;  /* 0x000000f31300720c */ /* 0x000fe40005746670 */
[----:B------:R-:W-:Y:S02]  /*ccd0*/  FSEL R193, R15, -INF , !P6 ;  /* 0xff8000000fc17808 */ /* 0x000fe40007000000 */
[----:B------:R-:W-:Y:S02]  /*cce0*/  IADD3 R3, R33, 0x38, RZ ;  /* 0x0000003821037810 */ /* 0x000fe40007ffe0ff */
[----:B------:R-:W-:Y:S02]  /*ccf0*/  FMNMX.FTZ R4, R205, R4, !PT ;  /* 0x00000004cd047209 */ /* 0x000fe40007810000 */
[----:B------:R-:W-:Y:S02]  /*cd00*/  IADD3 R13, R33, 0x31, RZ ;  /* 0x00000031210d7810 */ /* 0x000fe40007ffe0ff */
[----:B------:R-:W-:Y:S02]  /*cd10*/  FSEL R203, R14, -INF , !P5 ;  /* 0xff8000000ecb7808 */ /* 0x000fe40006800000 */
[----:B------:R-:W-:Y:S02]  /*cd20*/  FMNMX.FTZ R23, R192, R35, !PT ;  /* 0x00000023c0177209 */ /* 0x000fe40007810000 */
        /* <DEDUP_REMOVED lines=11> */
[----:B------:R-:W-:Y:S02]  /*cde0*/  FSEL R199, R17, -INF , !P3 ;  /* 0xff80000011c77808 */ /* 0x000fe40005800000 */
[----:B------:R-:W-:Y:S02]  /*cdf0*/  FMNMX.FTZ R6, R201, R4, !PT ;  /* 0x00000004c9067209 */ /* 0x000fe40007810000 */
[----:B------:R-:W-:Y:S02]  /*ce00*/  FSEL R178, R197, -INF , !P6 ;  /* 0xff800000c5b27808 */ /* 0x000fe40007000000 */
[----:B------:R-:W-:Y:S02]  /*ce10*/  FSEL R197, R22, -INF , !P1 ;  /* 0xff80000016c57808 */ /* 0x000fe40004800000 */
[----:B------:R-:W-:Y:S02]  /*ce20*/  ISETP.GE.AND P2, PT, R19, R242, PT ;  /* 0x000000f21300720c */ /* 0x000fe40003f46270 */
[----:B------:R-:W-:Y:S02]  /*ce30*/  FMNMX.FTZ R15, R200, R15, !PT ;  /* 0x0000000fc80f7209 */ /* 0x000fe40007810000 */
[----:B------:R-:W-:Y:S02]  /*ce40*/  FMNMX.FTZ R6, R199, R6, !PT ;  /* 0x00000006c7067209 */ /* 0x000fe40007810000 */
[----:B------:R-:W-:Y:S02]  /*ce50*/  ISETP.GE.AND P1, PT, R13, R242, PT ;  /* 0x000000f20d00720c */ /* 0x000fe40003f26270 */
[----:B------:R-:W-:Y:S02]  /*ce60*/  FSEL R195, R21, -INF , !P0 ;  /* 0xff80000015c37808 */ /* 0x000fe40004000000 */
[----:B------:R-:W-:Y:S01]  /*ce70*/  ISETP.GE.OR P2, PT, R19, R238, !P2 ;  /* 0x000000ee1300720c */ /* 0x000fe20005746670 */
[----:B------:R-:W-:Y:S01]  /*ce80*/  LDSM.16.MT88.4 R20, [R226+0x10000] ;  /* 0x01000000e214783b */ /* 0x000fe20000004200 */
[----:B------:R-:W-:Y:S02]  /*ce90*/  FMNMX.FTZ R15, R198, R15, !PT ;  /* 0x0000000fc60f7209 */ /* 0x000fe40007810000 */
[----:B------:R-:W-:Y:S02]  /*cea0*/  FMNMX.FTZ R6, R197, R6, !PT ;  /* 0x00000006c5067209 */ /* 0x000fe40007810000 */
[----:B------:R-:W-:Y:S02]  /*ceb0*/  ISETP.GE.OR P1, PT, R13, R238, !P1 ;  /* 0x000000ee0d00720c */ /* 0x000fe40004f26670 */
[----:B------:R-:W-:Y:S02]  /*cec0*/  FSEL R177, R27, -INF , !P2 ;  /* 0xff8000001bb17808 */ /* 0x000fe40005000000 */
[----:B------:R-:W-:Y:S02]  /*ced0*/  IADD3 R33, R33, 0x39, RZ ;  /* 0x0000003921217810 */ /* 0x000fe40007ffe0ff */
[----:B------:R-:W-:Y:S02]  /*cee0*/  FMNMX.FTZ R6, R195, R6, !PT ;  /* 0x00000006c3067209 */ /* 0x000fe40007810000 */
[----:B------:R-:W-:Y:S02]  /*cef0*/  FMNMX.FTZ R15, R196, R15, !PT ;  /* 0x0000000fc40f7209 */ /* 0x000fe40007810000 */
[----:B------:R-:W-:Y:S02]  /*cf00*/  ISETP.GE.AND P0, PT, R3, R242, PT ;  /* 0x000000f20300720c */ /* 0x000fe40003f06270 */
[----:B------:R-:W-:Y:S02]  /*cf10*/  FSEL R175, R26, -INF , !P1 ;  /* 0xff8000001aaf7808 */ /* 0x000fe40004800000 */
[----:B------:R-:W-:Y:S02]  /*cf20*/  FMNMX.FTZ R8, R177, R6, !PT ;  /* 0x00000006b1087209 */ /* 0x000fe40007810000 */
[----:B------:R-:W-:Y:S02]  /*cf30*/  ISETP.GE.AND P5, PT, R33, R244, PT ;  /* 0x000000f42100720c */ /* 0x000fe40003fa6270 */
[----:B------:R-:W-:Y:S02]  /*cf40*/  FMNMX.FTZ R15, R186, R15, !PT ;  /* 0x0000000fba0f7209 */ /* 0x000fe40007810000 */
[----:B------:R-:W-:Y:S02]  /*cf50*/  ISETP.GE.OR P2, PT, R3, R238, !P0 ;  /* 0x000000ee0300720c */ /* 0x000fe40004746670 */
[----:B------:R-:W-:Y:S02]  /*cf60*/  ISETP.GE.AND P0, PT, R33, R242, PT ;  /* 0x000000f22100720c */ /* 0x000fe40003f06270 */
[----:B------:R-:W-:Y:S02]  /*cf70*/  FMNMX.FTZ R15, R178, R15, !PT ;  /* 0x0000000fb20f7209 */ /* 0x000fe40007810000 */
[----:B------:R-:W-:Y:S02]  /*cf80*/  FSEL R173, R30, -INF , !P2 ;  /* 0xff8000001ead7808 */ /* 0x000fe40005000000 */
[----:B------:R-:W-:Y:S02]  /*cf90*/  FMNMX.FTZ R8, R175, R8, !PT ;  /* 0x00000008af087209 */ /* 0x000fe40007810000 */
[C---:B------:R-:W-:Y:S02]  /*cfa0*/  ISETP.GE.OR P5, PT, R33.reuse, R243, !P5 ;  /* 0x000000f32100720c */ /* 0x040fe40006fa6670 */
[----:B------:R-:W-:Y:S02]  /*cfb0*/  ISETP.GE.OR P0, PT, R33, R238, !P0 ;  /* 0x000000ee2100720c */ /* 0x000fe40004706670 */
[----:B------:R-:W-:Y:S02]  /*cfc0*/  FSEL R174, R31, -INF , !P5 ;  /* 0xff8000001fae7808 */ /* 0x000fe40006800000 */
[----:B------:R-:W-:Y:S02]  /*cfd0*/  FMNMX.FTZ R15, R176, R15, !PT ;  /* 0x0000000fb00f7209 */ /* 0x000fe40007810000 */
[----:B------:R-:W-:Y:S02]  /*cfe0*/  FSEL R165, R29, -INF , !P0 ;  /* 0xff8000001da57808 */ /* 0x000fe40004000000 */
[----:B------:R-:W-:Y:S01]  /*cff0*/  FMNMX.FTZ R8, R173, R8, !PT ;  /* 0x00000008ad087209 */ /* 0x000fe20007810000 */
[----:B------:R-:W-:Y:S01]  /*d000*/  LDSM.16.MT88.4 R28, [R225+0x10000] ;  /* 0x01000000e11c783b */ /* 0x000fe20000004200 */
[----:B------:R-:W-:Y:S02]  /*d010*/  FMNMX.FTZ R4, R174, R15, !PT ;  /* 0x0000000fae047209 */ /* 0x000fe40007810000 */
[----:B------:R-:W-:Y:S05]  /*d020*/  FMNMX.FTZ R6, R165, R8, !PT ;  /* 0x00000008a5067209 */ /* 0x000fea0007810000 */
[----:B------:R-:W1:Y:S08]  /*d030*/  SHFL.BFLY PT, R15, R4, 0x2, 0x1f ;  /* 0x0c401f00040f7f89 */ /* 0x000e7000000e0000 */
[----:B------:R-:W2:Y:S01]  /*d040*/  SHFL.BFLY PT, R3, R6, 0x2, 0x1f ;  /* 0x0c401f0006037f89 */ /* 0x000ea200000e0000 */
[----:B-1----:R-:W-:Y:S07]  /*d050*/  FMNMX.FTZ R15, R4, R15, !PT ;  /* 0x0000000f040f7209 */ /* 0x002fee0007810000 */
[----:B------:R-:W1:Y:S01]  /*d060*/  SHFL.BFLY PT, R164, R15, 0x1, 0x1f ;  /* 0x0c201f000fa47f89 */ /* 0x000e6200000e0000 */
[----:B--2---:R-:W-:Y:S07]  /*d070*/  FMNMX.FTZ R4, R6, R3, !PT ;  /* 0x0000000306047209 */ /* 0x004fee0007810000 */
[----:B------:R-:W2:Y:S01]  /*d080*/  SHFL.BFLY PT, R3, R4, 0x1, 0x1f ;  /* 0x0c201f0004037f89 */ /* 0x000ea200000e0000 */
[----:B-1----:R-:W-:Y:S04]  /*d090*/  FMNMX.FTZ R164, R15, R164, !PT ;  /* 0x000000a40fa47209 */ /* 0x002fe80007810000 */
[C---:B------:R-:W-:Y:S01]  /*d0a0*/  FSETP.NEU.FTZ.AND P1, PT, R164.reuse, -INF , PT ;  /* 0xff800000a400780b */ /* 0x040fe20003f3d000 */
[----:B------:R-:W-:Y:S01]  /*d0b0*/  FMUL.FTZ R179, R164, c[0x0][0x23c] ;  /* 0x00008f00a4b37a20 */ /* 0x000fe20000410000 */
[----:B--2---:R-:W-:Y:S04]  /*d0c0*/  FMNMX.FTZ R3, R4, R3, !PT ;  /* 0x0000000304037209 */ /* 0x004fe80007810000 */
[----:B------:R-:W-:Y:S02]  /*d0d0*/  FSEL R179, R179, RZ, P1 ;  /* 0x000000ffb3b37208 */ /* 0x000fe40000800000 */
[C---:B------:R-:W-:Y:S01]  /*d0e0*/  FSETP.NEU.FTZ.AND P0, PT, R3.reuse, -INF , PT ;  /* 0xff8000000300780b */ /* 0x040fe20003f1d000 */
[----:B------:R-:W-:Y:S02]  /*d0f0*/  FMUL.FTZ R172, R3, c[0x0][0x23c] ;  /* 0x00008f0003ac7a20 */ /* 0x000fe40000410000 */
[--C-:B------:R-:W-:Y:S02]  /*d100*/  FFMA.FTZ R185, R12, c[0x0][0x23c], -R179.reuse ;  /* 0x00008f000cb97a23 */ /* 0x100fe400000108b3 */
[----:B------:R-:W1:Y:S01]  /*d110*/  LDSM.16.MT88.4 R12, [R228+0x10000] ;  /* 0x01000000e40c783b */ /* 0x000e620000004200 */
[----:B------:R-:W-:Y:S01]  /*d120*/  FSEL R172, R172, RZ, P0 ;  /* 0x000000ffacac7208 */ /* 0x000fe20000000000 */
[--C-:B------:R-:W-:Y:S02]  /*d130*/  FFMA.FTZ R167, R237, c[0x0][0x23c], -R179.reuse ;  /* 0x00008f00eda77a23 */ /* 0x100fe400000108b3 */
[--C-:B------:R-:W-:Y:S01]  /*d140*/  FFMA.FTZ R166, R16, c[0x0][0x23c], -R179.reuse ;  /* 0x00008f0010a67a23 */ /* 0x100fe200000108b3 */
[----:B------:R-:W-:Y:S01]  /*d150*/  MUFU.EX2 R185, R185 ;  /* 0x000000b900b97308 */ /* 0x000fe20000000800 */
[--C-:B------:R-:W-:Y:S01]  /*d160*/  FFMA.FTZ R183, R5, c[0x0][0x23c], -R172.reuse ;  /* 0x00008f0005b77a23 */ /* 0x100fe200000108ac */
[----:B------:R-:W-:Y:S01]  /*d170*/  FSEL R5, R164, RZ, P1 ;  /* 0x000000ffa4057208 */ /* 0x000fe20000800000 */
[--C-:B------:R-:W-:Y:S02]  /*d180*/  FFMA.FTZ R184, R10, c[0x0][0x23c], -R179.reuse ;  /* 0x00008f000ab87a23 */ /* 0x100fe400000108b3 */
[----:B------:R-:W-:Y:S02]  /*d190*/  FFMA.FTZ R182, R7, c[0x0][0x23c], -R172 ;  /* 0x00008f0007b67a23 */ /* 0x000fe400000108ac */
[----:B------:R-:W-:Y:S01]  /*d1a0*/  FADD.FTZ R4, -R5, R2 ;  /* 0x0000000205047221 */ /* 0x000fe20000010100 */
[----:B------:R-:W-:Y:S01]  /*d1b0*/  FSEL R5, R3, RZ, P0 ;  /* 0x000000ff03057208 */ /* 0x000fe20000000000 */
[--C-:B------:R-:W-:Y:S01]  /*d1c0*/  FFMA.FTZ R181, R11, c[0x0][0x23c], -R172.reuse ;  /* 0x00008f000bb57a23 */ /* 0x100fe200000108ac */
[----:B------:R-:W-:Y:S01]  /*d1d0*/  MUFU.EX2 R167, R167 ;  /* 0x000000a700a77308 */ /* 0x000fe20000000800 */
[----:B------:R-:W-:Y:S01]  /*d1e0*/  FFMA.FTZ R180, R9, c[0x0][0x23c], -R172 ;  /* 0x00008f0009b47a23 */ /* 0x000fe200000108ac */
[----:B------:R-:W-:Y:S01]  /*d1f0*/  ISETP.GT.AND P0, PT, R246, UR9, PT ;  /* 0x00000009f6007c0c */ /* 0x000fe2000bf04270 */
[----:B------:R-:W-:Y:S02]  /*d200*/  FADD.FTZ R5, -R5, R0 ;  /* 0x0000000005057221 */ /* 0x000fe40000010100 */
[----:B------:R-:W-:Y:S02]  /*d210*/  FMUL.FTZ R2, R4, c[0x0][0x23c] ;  /* 0x00008f0004027a20 */ /* 0x000fe40000410000 */
[----:B------:R-:W-:Y:S02]  /*d220*/  FMUL.FTZ R0, R5, c[0x0][0x23c] ;  /* 0x00008f0005007a20 */ /* 0x000fe40000410000 */
[--C-:B------:R-:W-:Y:S01]  /*d230*/  FFMA.FTZ R206, R177, c[0x0][0x23c], -R172.reuse ;  /* 0x00008f00b1ce7a23 */ /* 0x100fe200000108ac */
[----:B------:R-:W2:Y:S01]  /*d240*/  MUFU.EX2 R166, R166 ;  /* 0x000000a600a67308 */ /* 0x000ea20000000800 */
        /* <DEDUP_REMOVED lines=8> */
[--C-:B------:R-:W-:Y:S02]  /*d2d0*/  FFMA.FTZ R192, R205, c[0x0][0x23c], -R172.reuse ;  /* 0x00008f00cdc07a23 */ /* 0x100fe400000108ac */
[--C-:B------:R-:W-:Y:S02]  /*d2e0*/  FFMA.FTZ R193, R193, c[0x0][0x23c], -R172.reuse ;  /* 0x00008f00c1c17a23 */ /* 0x100fe400000108ac */
[--C-:B------:R-:W-:Y:S01]  /*d2f0*/  FFMA.FTZ R194, R203, c[0x0][0x23c], -R172.reuse ;  /* 0x00008f00cbc27a23 */ /* 0x100fe200000108ac */
[----:B------:R-:W-:Y:S01]  /*d300*/  MUFU.EX2 R183, R183 ;  /* 0x000000b700b77308 */ /* 0x000fe20000000800 */
        /* <DEDUP_REMOVED lines=410> */
.L_x_6382:
        /* <DEDUP_REMOVED lines=383> */
.L_x_6388:
[----:B---34-:R-:W-:Y:S05]  /*104a0*/  BSYNC B0 ;  /* 0x0000000000007941 */ /* 0x018fea0003800000 */
.L_x_6387:
        /* <DEDUP_REMOVED lines=36> */
.L_x_6390:
[----:B------:R-:W-:Y:S05]  /*106f0*/  BSYNC B0 ;  /* 0x0000000000007941 */ /* 0x000fea0003800000 */
.L_x_6389:
        /* <DEDUP_REMOVED lines=18> */
.L_x_6392:
[----:B------:R-:W-:Y:S05]  /*10820*/  BSYNC B0 ;  /* 0x0000000000007941 */ /* 0x000fea0003800000 */
.L_x_6391:
        /* <DEDUP_REMOVED lines=18> */
.L_x_6394:
[----:B------:R-:W-:Y:S05]  /*10950*/  BSYNC B0 ;  /* 0x0000000000007941 */ /* 0x000fea0003800000 */
.L_x_6393:
        /* <DEDUP_REMOVED lines=17> */
.L_x_6395:
        /* <DEDUP_REMOVED lines=9> */
.L_x_8967:


//--------------------- .text._ZN5flash24flash_fwd_splitkv_kernelI23Flash_fwd_kernel_traitsILi256ELi64ELi64ELi4ELb0ELb0EN7cutlass10bfloat16_tE19Flash_kernel_traitsILi256ELi64ELi64ELi4ES3_EELb0ELb1ELb1ELb0ELb0ELb0ELb0ELb0EEEvNS_16Flash_fwd_paramsE --------------------------
	.section	.text._ZN5flash24flash_fwd_splitkv_kernelI23Flash_fwd_kernel_traitsILi256ELi64ELi64ELi4ELb0ELb0EN7cutlass10bfloat16_tE19Flash_kernel_traitsILi256ELi64ELi64ELi4ES3_EELb0ELb1ELb1ELb0ELb0ELb0ELb0ELb0EEEvNS_16Flash_fwd_paramsE,"ax",@progbits
	.sectioninfo	@"SHI_REGISTERS=255"
	.align	128
        .global         _ZN5flash24flash_fwd_splitkv_kernelI23Flash_fwd_kernel_traitsILi256ELi64ELi64ELi4ELb0ELb0EN7cutlass10bfloat16_tE19Flash_kernel_traitsILi256ELi64ELi64ELi4ES3_EELb0ELb1ELb1ELb0ELb0ELb0ELb0ELb0EEEvNS_16Flash_fwd_paramsE
        .type           _ZN5flash24flash_fwd_splitkv_kernelI23Flash_fwd_kernel_traitsILi256ELi64ELi64ELi4ELb0ELb0EN7cutlass10bfloat16_tE19Flash_kernel_traitsILi256ELi64ELi64ELi4ES3_EELb0ELb1ELb1ELb0ELb0ELb0ELb0ELb0EEEvNS_16Flash_fwd_paramsE,@function
        .size           _ZN5flash24flash_fwd_splitkv_kernelI23Flash_fwd_kernel_traitsILi256ELi64ELi64ELi4ELb0ELb0EN7cutlass10bfloat16_tE19Flash_kernel_traitsILi256ELi64ELi64ELi4ES3_EELb0ELb1ELb1ELb0ELb0ELb0ELb0ELb0EEEvNS_16Flash_fwd_paramsE,(.L_x_8968 - _ZN5flash24flash_fwd_splitkv_kernelI23Flash_fwd_kernel_traitsILi256ELi64ELi64ELi4ELb0ELb0EN7cutlass10bfloat16_tE19Flash_kernel_traitsILi256ELi64ELi64ELi4ES3_EELb0ELb1ELb1ELb0ELb0ELb0ELb0ELb0EEEvNS_16Flash_fwd_paramsE)
        .other          _ZN5flash24flash_fwd_splitkv_kernelI23Flash_fwd_kernel_traitsILi256ELi64ELi64ELi4ELb0ELb0EN7cutlass10bfloat16_tE19Flash_kernel_traitsILi256ELi64ELi64ELi4ES3_EELb0ELb1ELb1ELb0ELb0ELb0ELb0ELb0EEEvNS_16Flash_fwd_paramsE,@"STO_CUDA_ENTRY STV_DEFAULT"
_ZN5flash24flash_fwd_splitkv_kernelI23Flash_fwd_kernel_traitsILi256ELi64ELi64ELi4ELb0ELb0EN7cutlass10bfloat16_tE19Flash_kernel_traitsILi256ELi64ELi64ELi4ES3_EELb0ELb1ELb1ELb0ELb0ELb0ELb0ELb0EEEvNS_16Flash_fwd_paramsE:
.text._ZN5flash24flash_fwd_splitkv_kernelI23Flash_fwd_kernel_traitsILi256ELi64ELi64ELi4ELb0ELb0EN7cutlass10bfloat16_tE19Flash_kernel_traitsILi256ELi64ELi64ELi4ES3_EELb0ELb1ELb1ELb0ELb0ELb0ELb0ELb0EEEvNS_16Flash_fwd_paramsE:
        /* <DEDUP_REMOVED lines=55> */
.L_x_6396:
[----:B------:R-:W-:Y:S02]  /*0370*/  ULDC UR6, c[0x0][0x218] ;  /* 0x0000860000067ab9 */ /* 0x000fe40000000800 */
.L_x_6397:
        /* <DEDUP_REMOVED lines=62> */
[----:B------:R-:W-:Y:S01]  /*0760*/  BSSY B0, `(.L_x_6399) ;  /* 0x0000033000007945 */ /* 0x000fe20003800000 */
[----:B------:R-:W-:-:S02]  /*0770*/  UIADD3 UR13, -UR26, UR13, URZ ;  /* 0x0000000d1a0d7290 */ /* 0x000fc4000fffe13f */
[----:B------:R-:W-:Y:S01]  /*0780*/  @UP0 UIMAD.WIDE.U32 UR8, UR14, UR6, URZ ;  /* 0x000000060e0802a5 */ /* 0x000fe2000f8e003f */
[----:B------:R-:W-:Y:S01]  /*0790*/  IMAD.IADD R11, R10, 0x1, -R11 ;  /* 0x000000010a0b7824 */ /* 0x000fe200078e0a0b */
[----:B------:R-:W-:Y:S01]  /*07a0*/  UIMAD UR6, UR26, UR5, UR4 ;  /* 0x000000051a0672a4 */ /* 0x000fe2000f8e0204 */
[----:B------:R-:W-:Y:S01]  /*07b0*/  SHF.R.S32.HI R10, RZ, 0x3, R0 ;  /* 0x00000003ff0a7819 */ /* 0x000fe20000011400 */
[----:B------:R-:W-:Y:S01]  /*07c0*/  @UP0 UIMAD UR7, UR14, UR7, UR9 ;  /* 0x000000070e0702a4 */ /* 0x000fe2000f8e0209 */
[----:B------:R-:W-:Y:S01]  /*07d0*/  IMAD.SHL.U32 R16, R11, 0x8, RZ ;  /* 0x000000080b107824 */ /* 0x000fe200078e00ff */
[----:B------:R-:W-:Y:S01]  /*07e0*/  @!UP0 USHF.R.S32.HI UR9, URZ, 0x1f, UR19 ;  /* 0x0000001f3f098899 */ /* 0x000fe20008011413 */
[----:B------:R-:W-:Y:S01]  /*07f0*/  SHF.R.S32.HI R3, RZ, 0x1f, R10 ;  /* 0x0000001fff037819 */ /* 0x000fe2000001140a */
        /* <DEDUP_REMOVED lines=41> */
.L_x_6400:
[----:B------:R-:W-:Y:S05]  /*0a90*/  BSYNC B0 ;  /* 0x0000000000007941 */ /* 0x000fea0003800000 */
.L_x_6399:
        /* <DEDUP_REMOVED lines=22> */
.L_x_6402:
[----:B------:R-:W-:Y:S05]  /*0c00*/  BSYNC B0 ;  /* 0x0000000000007941 */ /* 0x000fea0003800000 */
.L_x_6401:
        /* <DEDUP_REMOVED lines=22> */
.L_x_6404:
[----:B------:R-:W-:Y:S05]  /*0d70*/  BSYNC B0 ;  /* 0x0000000000007941 */ /* 0x000fea0003800000 */
.L_x_6403:
        /* <DEDUP_REMOVED lines=21> */
.L_x_6406:
[----:B------:R-:W-:Y:S05]  /*0ed0*/  BSYNC B0 ;  /* 0x0000000000007941 */ /* 0x000fea0003800000 */
.L_x_6405:
        /* <DEDUP_REMOVED lines=20> */
.L_x_6398:
        /* <DEDUP_REMOVED lines=118> */
[----:B------:R-:W-:Y:S02]  /*1780*/  UIADD3 UR10, UR29, UR5, URZ ;  /* 0x000000051d0a7290 */ /* 0x000fe4000fffe03f */
[----:B------:R-:W-:Y:S01]  /*1790*/  UMOV UR12, UR28 ;  /* 0x0000001c000c7c82 */ /* 0x000fe20008000000 */
[----:B------:R-:W-:Y:S05]  /*17a0*/  BRA `(.L_x_6408) ;  /* 0x0000054000007947 */ /* 0x000fea0003800000 */
.L_x_6407:
        /* <DEDUP_REMOVED lines=21> */
.L_x_6409:
        /* <DEDUP_REMOVED lines=39> */
[----:B------:R-:W-:Y:S01]  /*1b70*/  @P3 IADD3 R12, R12, 0x1, RZ ;  /* 0x000000010c0c3810 */ /* 0x000fe20007ffe0ff */
[----:B------:R-:W-:-:S04]  /*1b80*/  @UP0 UMOV UR12, UR28 ;  /* 0x0000001c000c0c82 */ /* 0x000fc80008000000 */
        /* <DEDUP_REMOVED lines=22> */
.L_x_6408:
        /* <DEDUP_REMOVED lines=11> */
[----:B------:R-:W-:Y:S01]  /*1da0*/  USHF.R.S32.HI UR31, URZ, 0x1f, UR30 ;  /* 0x0000001f3f1f7899 */ /* 0x000fe2000801141e */
        /* <DEDUP_REMOVED lines=27> */
[----:B------:R-:W-:Y:S01]  /*1f60*/  IMAD R8, R12, c[0x0][0x1bc], R8 ;  /* 0x00006f000c087a24 */ /* 0x000fe200078e0208 */
[----:B------:R-:W-:Y:S01]  /*1f70*/  SHF.R.S32.HI R2, RZ, 0x1f, R236 ;  /* 0x0000001fff027819 */ /* 0x000fe200000114ec */
[----:B------:R-:W-:Y:S01]  /*1f80*/  ULDC.64 UR4, c[0x0][0x1a8] ;  /* 0x00006a0000047ab9 */ /* 0x000fe20000000a00 */
[----:B------:R-:W-:Y:S01]  /*1f90*/  LOP3.LUT R4, R0, 0xfffffff8, RZ, 0xc0, !PT ;  /* 0xfffffff800047812 */ /* 0x000fe200078ec0ff */
[----:B------:R-:W-:Y:S01]  /*1fa0*/  UIMAD UR4, UR31, UR4, URZ ;  /* 0x000000041f0472a4 */ /* 0x000fe2000f8e023f */
[----:B------:R-:W-:Y:S01]  /*1fb0*/  IADD3 R24, P1, R236, UR12, RZ ;  /* 0x0000000cec187c10 */ /* 0x000fe2000ff3e0ff */
[----:B------:R-:W-:Y:S01]  /*1fc0*/  IMAD.X R21, R2, 0x1, R5, P2 ;  /* 0x0000000102157824 */ /* 0x000fe200010e0605 */
[----:B------:R-:W-:Y:S01]  /*1fd0*/  IADD3 R14, P0, R236, UR32, RZ ;  /* 0x00000020ec0e7c10 */ /* 0x000fe2000ff1e0ff */
[----:B------:R-:W-:Y:S01]  /*1fe0*/  IMAD.IADD R4, R7, 0x1, -R4 ;  /* 0x0000000107047824 */ /* 0x000fe200078e0a04 */
[C---:B------:R-:W-:Y:S01]  /*1ff0*/  IADD3.X R25, R2.reuse, UR10, RZ, P1, !PT ;  /* 0x0000000a02197c10 */ /* 0x040fe20008ffe4ff */
[----:B------:R-:W-:Y:S01]  /*2000*/  UIADD3 UR10, -UR26, UR13, URZ ;  /* 0x0000000d1a0a7290 */ /* 0x000fe2000fffe13f */
        /* <DEDUP_REMOVED lines=22> */
[----:B------:R-:W-:Y:S01]  /*2170*/  LOP3.LUT R5, R6, 0xffffffe0, RZ, 0xc0, !PT ;  /* 0xffffffe006057812 */ /* 0x000fe200078ec0ff */
[----:B-1----:R-:W-:Y:S01]  /*2180*/  IMAD.WIDE.U32 R18, R18, c[0x0][0x1a8], R14 ;  /* 0x00006a0012127a25 */ /* 0x002fe200078e000e */
[----:B------:R-:W-:-:S02]  /*2190*/  LOP3.LUT R4, R4, 0xfffffe00, R0, 0xf8, !PT ;  /* 0xfffffe0004047812 */ /* 0x000fc400078ef800 */
[----:B------:R-:W-:Y:S01]  /*21a0*/  SHF.R.S32.HI R6, RZ, 0x5, R6 ;  /* 0x00000005ff067819 */ /* 0x000fe20000011406 */
[----:B------:R-:W-:Y:S01]  /*21b0*/  IMAD.MOV.U32 R8, RZ, RZ, R12 ;  /* 0x000000ffff087224 */ /* 0x000fe200078e000c */
[----:B------:R-:W-:Y:S01]  /*21c0*/  IADD3 R233, R236, 0x40, RZ ;  /* 0x00000040ece97810 */ /* 0x000fe20007ffe0ff */
        /* <DEDUP_REMOVED lines=54> */
.L_x_6411:
[----:B------:R-:W-:Y:S05]  /*2530*/  BSYNC B0 ;  /* 0x0000000000007941 */ /* 0x000fea0003800000 */
.L_x_6410:
        /* <DEDUP_REMOVED lines=45> */
.L_x_6413:
[----:B------:R-:W-:Y:S05]  /*2810*/  BSYNC B0 ;  /* 0x0000000000007941 */ /* 0x000fea0003800000 */
.L_x_6412:
        /* <DEDUP_REMOVED lines=45> */
.L_x_6415:
[----:B------:R-:W-:Y:S05]  /*2af0*/  BSYNC B0 ;  /* 0x0000000000007941 */ /* 0x000fea0003800000 */
.L_x_6414:
        /* <DEDUP_REMOVED lines=44> */
.L_x_6417:
[----:B------:R-:W-:Y:S05]  /*2dc0*/  BSYNC B0 ;  /* 0x0000000000007941 */ /* 0x000fea0003800000 */
.L_x_6416:
        /* <DEDUP_REMOVED lines=39> */
.L_x_6419:
[----:B------:R-:W-:Y:S05]  /*3040*/  BSYNC B0 ;  /* 0x0000000000007941 */ /* 0x000fea0003800000 */
.L_x_6418:
        /* <DEDUP_REMOVED lines=41> */
.L_x_6421:
[----:B------:R-:W-:Y:S05]  /*32e0*/  BSYNC B0 ;  /* 0x0000000000007941 */ /* 0x000fea0003800000 */
.L_x_6420:
[----:B------:R-:W-:Y:S01]  /*32f0*/  ISETP.GE.AND P0, PT, R14, UR29, PT ;  /* 0x0000001d0e007c0c */ /* 0x000fe2000bf06270 */
[----:B------:R-:W-:-:S12]  /*3300*/  BSSY B0, `(.L_x_6422) ;  /* 0x0000028000007945 */ /* 0x000fd80003800000 */
[----:B------:R-:W-:Y:S05]  /*3310*/  @P0 BRA `(.L_x_6423) ;  /* 0x0000026000000947 */ /* 0x000fea0003800000 */
[----:B------:R-:W-:Y:S01]  /*3320*/  ISETP.GE.AND P5, PT, R236, c[0x0][0x220], PT ;  /* 0x00008800ec007a0c */ /* 0x000fe20003fa6270 */
[----:B-1----:R-:W-:Y:S01]  /*3330*/  IMAD.U32 R9, RZ, RZ, UR8 ;  /* 0x00000008ff097e24 */ /* 0x002fe2000f8e00ff */
        /* <DEDUP_REMOVED lines=36> */
.L_x_6423:
[----:B------:R-:W-:Y:S05]  /*3580*/  BSYNC B0 ;  /* 0x0000000000007941 */ /* 0x000fea0003800000 */
.L_x_6422:
[----:B------:R-:W-:Y:S01]  /*3590*/  ISETP.GE.AND P0, PT, R13, UR29, PT ;  /* 0x0000001d0d007c0c */ /* 0x000fe2000bf06270 */
[----:B------:R-:W-:-:S12]  /*35a0*/  BSSY B0, `(.L_x_6424) ;  /* 0x0000029000007945 */ /* 0x000fd80003800000 */
[----:B------:R-:W-:Y:S05]  /*35b0*/  @P0 BRA `(.L_x_6425) ;  /* 0x0000027000000947 */ /* 0x000fea0003800000 */
[----:B------:R-:W-:Y:S01]  /*35c0*/  ISETP.GE.AND P6, PT, R236, c[0x0][0x220], PT ;  /* 0x00008800ec007a0c */ /* 0x000fe20003fc6270 */
[----:B-12---:R-:W-:Y:S01]  /*35d0*/  IMAD.U32 R24, RZ, RZ, UR8 ;  /* 0x00000008ff187e24 */ /* 0x006fe2000f8e00ff */
        /* <DEDUP_REMOVED lines=37> */
.L_x_6425:
[----:B------:R-:W-:Y:S05]  /*3830*/  BSYNC B0 ;  /* 0x0000000000007941 */ /* 0x000fea0003800000 */
.L_x_6424:
        /* <DEDUP_REMOVED lines=12> */
[----:B------:R-:W-:-:S05]  /*3900*/  DEPBAR.LE SB0, 0x0 ;  /* 0x000080000000791a */ /* 0x000fca0000000000 */
[----:B------:R1:W3:Y:S04]  /*3910*/  LDG.E R9, [R8.64] ;  /* 0x0000001608097981 */ /* 0x0002e8000c1e1900 */
[----:B------:R-:W-:Y:S01]  /*3920*/  BAR.SYNC.DEFER_BLOCKING 0x0 ;  /* 0x0000000000007b1d */ /* 0x000fe20000010000 */
[----:B------:R-:W-:Y:S01]  /*3930*/  ISETP.GE.AND P1, PT, R16, UR29, PT ;  /* 0x0000001d10007c0c */ /* 0x000fe2000bf26270 */
[----:B------:R-:W-:Y:S01]  /*3940*/  IMAD.SHL.U32 R234, R10, 0x2, RZ ;  /* 0x000000020aea7824 */ /* 0x000fe200078e00ff */
[----:B------:R-:W-:-:S03]  /*3950*/  LEA R167, P0, R170, c[0x0][0x170], 0x1 ;  /* 0x00005c00aaa77a11 */ /* 0x000fc600078008ff */
[----:B------:R-:W-:Y:S01]  /*3960*/  BSSY B0, `(.L_x_6426) ;  /* 0x000002f000007945 */ /* 0x000fe20003800000 */
[----:B------:R-:W-:Y:S02]  /*3970*/  LOP3.LUT R234, R234, 0x6, RZ, 0xc0, !PT ;  /* 0x00000006eaea7812 */ /* 0x000fe400078ec0ff */
[----:B------:R-:W-:Y:S01]  /*3980*/  LEA.HI.X R166, R170, c[0x0][0x174], R168, 0x1, P0 ;  /* 0x00005d00aaa67a11 */ /* 0x000fe200000f0ca8 */
[----:B-1----:R-:W3:Y:S04]  /*3990*/  MUFU.RCP R8, c[0x0][0x238] ;  /* 0x00008e0000087b08 */ /* 0x002ee80000001000 */
[----:B------:R1:W-:Y:S04]  /*39a0*/  @P1 STS.128 [R235+0x10000], RZ ;  /* 0x010000ffeb001388 */ /* 0x0003e80000000c00 */
[----:B------:R1:W-:Y:S04]  /*39b0*/  @P1 STS.128 [R235+0x12000], RZ ;  /* 0x012000ffeb001388 */ /* 0x0003e80000000c00 */
[----:B------:R1:W-:Y:S04]  /*39c0*/  @P1 STS.128 [R235+0x14000], RZ ;  /* 0x014000ffeb001388 */ /* 0x0003e80000000c00 */
[----:B------:R1:W-:Y:S01]  /*39d0*/  @P1 STS.128 [R235+0x16000], RZ ;  /* 0x016000ffeb001388 */ /* 0x0003e20000000c00 */
[----:B---3--:R-:W-:-:S04]  /*39e0*/  FMUL.FTZ R8, R9, R8 ;  /* 0x0000000809087220 */ /* 0x008fc80000410000 */
[----:B------:R3:W4:Y:S02]  /*39f0*/  R2UR UR19, R8 ;  /* 0x00000000081373c2 */ /* 0x00072400000e0000 */
[----:B---3--:R-:W-:-:S04]  /*3a00*/  SHF.R.S32.HI R8, RZ, 0x1f, R5 ;  /* 0x0000001fff087819 */ /* 0x008fc80000011405 */
[----:B------:R-:W-:-:S04]  /*3a10*/  LEA.HI R5, R8, R5, RZ, 0x2 ;  /* 0x0000000508057211 */ /* 0x000fc800078f10ff */
[----:B------:R-:W-:Y:S01]  /*3a20*/  SHF.R.S32.HI R5, RZ, 0x2, R5 ;  /* 0x00000002ff057819 */ /* 0x000fe20000011405 */
[----:B------:R-:W-:Y:S05]  /*3a30*/  @P1 BRA `(.L_x_6427) ;  /* 0x0000021000001947 */ /* 0x000fea0003800000 */
[----:B-1--4-:R-:W-:Y:S02]  /*3a40*/  ISETP.GE.AND P3, PT, R236, c[0x0][0x220], PT ;  /* 0x00008800ec007a0c */ /* 0x012fe40003f66270 */
[----:B------:R-:W-:Y:S02]  /*3a50*/  ISETP.GE.AND P2, PT, R233, c[0x0][0x220], PT ;  /* 0x00008800e9007a0c */ /* 0x000fe40003f46270 */
        /* <DEDUP_REMOVED lines=31> */
.L_x_6427:
[----:B-1--4-:R-:W-:Y:S05]  /*3c50*/  BSYNC B0 ;  /* 0x0000000000007941 */ /* 0x012fea0003800000 */
.L_x_6426:
        /* <DEDUP_REMOVED lines=21> */
[----:B--2---:R-:W-:Y:S01]  /*3db0*/  @!P4 LEA R20, P3, R12, R167, 0x1 ;  /* 0x000000a70c14c211 */ /* 0x004fe200078608ff */
        /* <DEDUP_REMOVED lines=31> */
.L_x_6429:
[----:B------:R-:W-:Y:S05]  /*3fb0*/  BSYNC B0 ;  /* 0x0000000000007941 */ /* 0x000fea0003800000 */
.L_x_6428:
        /* <DEDUP_REMOVED lines=10> */
[----:B------:R-:W-:Y:S01]  /*4060*/  IMAD.MOV.U32 R9, RZ, RZ, 0x5 ;  /* 0x00000005ff097424 */ /* 0x000fe200078e00ff */
[----:B------:R-:W-:Y:S01]  /*4070*/  ISETP.GE.AND P2, PT, R232, c[0x0][0x220], PT ;  /* 0x00008800e8007a0c */ /* 0x000fe20003f46270 */
[----:B------:R-:W-:Y:S01]  /*4080*/  IMAD.U32 R8, RZ, RZ, UR6 ;  /* 0x00000006ff087e24 */ /* 0x000fe2000f8e00ff */
[----:B------:R-:W-:Y:S01]  /*4090*/  ISETP.GE.AND P0, PT, R231, c[0x0][0x220], PT ;  /* 0x00008800e7007a0c */ /* 0x000fe20003f06270 */
[----:B------:R-:W-:-:S03]  /*40a0*/  IMAD.SHL.U32 R7, R7, 0x20, RZ ;  /* 0x0000002007077824 */ /* 0x000fc600078e00ff */
[----:B------:R-:W-:-:S03]  /*40b0*/  SHF.L.U64.HI R8, R8, R9, c[0x0][0x1a4] ;  /* 0x0000690008087619 */ /* 0x000fc60000010209 */
[CC--:B--2---:R-:W-:Y:S01]  /*40c0*/  @!P5 LEA R18, P6, R7.reuse, R167.reuse, 0x1 ;  /* 0x000000a70712d211 */ /* 0x0c4fe200078c08ff */
[----:B------:R2:W-:Y:S01]  /*40d0*/  @P5 STS.128 [R235+0x11000], RZ ;  /* 0x011000ffeb005388 */ /* 0x0005e20000000c00 */
[CC--:B------:R-:W-:Y:S02]  /*40e0*/  @!P4 LEA R14, P3, R7.reuse, R167.reuse, 0x1 ;  /* 0x000000a7070ec211 */ /* 0x0c0fe400078608ff */
[C---:B---3--:R-:W-:Y:S02]  /*40f0*/  @!P2 LEA R10, P1, R7.reuse, R167, 0x1 ;  /* 0x000000a7070aa211 */ /* 0x048fe400078208ff */
        /* <DEDUP_REMOVED lines=25> */
.L_x_6431:
[----:B------:R-:W-:Y:S05]  /*4290*/  BSYNC B0 ;  /* 0x0000000000007941 */ /* 0x000fea0003800000 */
.L_x_6430:
        /* <DEDUP_REMOVED lines=10> */
[----:B--2---:R-:W-:Y:S02]  /*4340*/  MOV R14, UR6 ;  /* 0x00000006000e7c02 */ /* 0x004fe40008000f00 */
[----:B------:R-:W-:Y:S02]  /*4350*/  ISETP.GE.AND P1, PT, R232, c[0x0][0x220], PT ;  /* 0x00008800e8007a0c */ /* 0x000fe40003f26270 */
[----:B------:R-:W-:Y:S02]  /*4360*/  MOV R7, UR6 ;  /* 0x0000000600077c02 */ /* 0x000fe40008000f00 */
[----:B------:R-:W-:-:S03]  /*4370*/  ISETP.GE.AND P0, PT, R231, c[0x0][0x220], PT ;  /* 0x00008800e7007a0c */ /* 0x000fc60003f06270 */
[-C--:B------:R-:W-:Y:S01]  /*4380*/  @!P3 MOV R8, R167.reuse ;  /* 0x000000a70008b202 */ /* 0x080fe20000000f00 */
[----:B------:R-:W-:Y:S01]  /*4390*/  @!P3 IMAD.MOV.U32 R9, RZ, RZ, R166 ;  /* 0x000000ffff09b224 */ /* 0x000fe200078e00a6 */
[----:B------:R2:W-:Y:S01]  /*43a0*/  @P3 STS.128 [R235+0x11800], RZ ;  /* 0x011800ffeb003388 */ /* 0x0005e20000000c00 */
[----:B---3--:R-:W-:Y:S02]  /*43b0*/  @!P3 IMAD.MOV.U32 R10, RZ, RZ, c[0x0][0x1a4] ;  /* 0x00006900ff0ab624 */ /* 0x008fe400078e00ff */
        /* <DEDUP_REMOVED lines=44> */
.L_x_6433:
[----:B------:R-:W-:Y:S05]  /*4680*/  BSYNC B0 ;  /* 0x0000000000007941 */ /* 0x000fea0003800000 */
.L_x_6432:
        /* <DEDUP_REMOVED lines=17> */
[----:B------:R-:W-:Y:S01]  /*47a0*/  LDSM.16.M88.4 R60, [R228] ;  /* 0x00000000e43c783b */ /* 0x000fe20000000200 */
[----:B------:R-:W-:Y:S01]  /*47b0*/  IMAD.IADD R5, R5, 0x1, R6 ;  /* 0x0000000105057824 */ /* 0x000fe200078e0206 */
[----:B------:R-:W-:Y:S01]  /*47c0*/  ULDC UR4, c[0x0][0x2e8] ;  /* 0x0000ba0000047ab9 */ /* 0x000fe20000000800 */
[----:B------:R-:W-:Y:S01]  /*47d0*/  IMAD R229, R229, 0x200, R7 ;  /* 0x00000200e5e57824 */ /* 0x000fe200078e0207 */
[----:B------:R-:W-:Y:S01]  /*47e0*/  LDSM.16.M88.4 R76, [R226] ;  /* 0x00000000e24c783b */ /* 0x000fe20000000200 */
[----:B------:R-:W-:Y:S01]  /*47f0*/  UIADD3 UR4, UR5, UR4, URZ ;  /* 0x0000000405047290 */ /* 0x000fe2000fffe03f */
[----:B------:R-:W-:Y:S01]  /*4800*/  PLOP3.LUT P6, PT, PT, PT, UP0, 0x80, 0x0 ;  /* 0x000000000000781c */ /* 0x000fe20003fcf008 */
[----:B------:R-:W-:Y:S01]  /*4810*/  IMAD.SHL.U32 R229, R229, 0x2, RZ ;  /* 0x00000002e5e57824 */ /* 0x000fe200078e00ff */
[----:B------:R-:W-:Y:S01]  /*4820*/  LDSM.16.M88.4 R68, [R225] ;  /* 0x00000000e144783b */ /* 0x000fe20000000200 */
[----:B------:R-:W-:Y:S01]  /*4830*/  UIADD3 UR5, UR27, -UR13, URZ ;  /* 0x8000000d1b057290 */ /* 0x000fe2000fffe03f */
[----:B------:R-:W-:-:S02]  /*4840*/  IADD3 R240, R5, 0x8, RZ ;  /* 0x0000000805f07810 */ /* 0x000fc40007ffe0ff */
[----:B------:R-:W5:Y:S01]  /*4850*/  LDSM.16.M88.4 R48, [R229+0x8000] ;  /* 0x00800000e530783b */ /* 0x000f620000000200 */
[C---:B------:R-:W-:Y:S02]  /*4860*/  IADD3 R3, R229.reuse, 0x8000, RZ ;  /* 0x00008000e5037810 */ /* 0x040fe40007ffe0ff */
[----:B------:R-:W-:Y:S01]  /*4870*/  IADD3 R227, R229, 0x8020, RZ ;  /* 0x00008020e5e37810 */ /* 0x000fe20007ffe0ff */
[----:B------:R-:W1:Y:S01]  /*4880*/  LDSM.16.M88.4 R40, [R229+0x8800] ;  /* 0x00880000e528783b */ /* 0x000e620000000200 */
[----:B------:R-:W-:Y:S01]  /*4890*/  @P1 IADD3 R227, R3, -0x20, RZ ;  /* 0xffffffe003e31810 */ /* 0x000fe20007ffe0ff */
[----:B------:R-:W-:Y:S01]  /*48a0*/  IMAD.MOV.U32 R3, RZ, RZ, 0x40 ;  /* 0x00000040ff037424 */ /* 0x000fe200078e00ff */
[C---:B------:R-:W-:Y:S01]  /*48b0*/  IADD3 R238, R240.reuse, UR4, RZ ;  /* 0x00000004f0ee7c10 */ /* 0x040fe2000fffe0ff */
[----:B------:R-:W2:Y:S01]  /*48c0*/  LDSM.16.M88.4 R32, [R229+0x9000] ;  /* 0x00900000e520783b */ /* 0x000ea20000000200 */
[----:B------:R-:W-:Y:S02]  /*48d0*/  IADD3 R243, R5, UR5, RZ ;  /* 0x0000000505f37c10 */ /* 0x000fe4000fffe0ff */
[----:B------:R-:W-:Y:S01]  /*48e0*/  SEL R3, R3, 0xffffffc0, !P2 ;  /* 0xffffffc003037807 */ /* 0x000fe20005000000 */
[----:B--2---:R-:W2:Y:S01]  /*48f0*/  LDSM.16.M88.4 R20, [R229+0x9800] ;  /* 0x00980000e514783b */ /* 0x004ea20000000200 */
[----:B------:R-:W-:-:S02]  /*4900*/  IADD3 R240, R240, UR5, RZ ;  /* 0x00000005f0f07c10 */ /* 0x000fc4000fffe0ff */
[----:B------:R-:W-:Y:S01]  /*4910*/  IADD3 R241, R5, UR4, RZ ;  /* 0x0000000405f17c10 */ /* 0x000fe2000fffe0ff */
[----:B------:R-:W3:Y:S01]  /*4920*/  LDSM.16.M88.4 R16, [R227] ;  /* 0x00000000e310783b */ /* 0x000ee20000000200 */
[----:B------:R-:W-:Y:S01]  /*4930*/  IMAD.IADD R223, R229, 0x1, R3 ;  /* 0x00000001e5df7824 */ /* 0x000fe200078e0203 */
[----:B------:R-:W-:Y:S01]  /*4940*/  IADD3 R242, R243, -c[0x0][0x2e4], RZ ;  /* 0x8000b900f3f27a10 */ /* 0x000fe20007ffe0ff */
[----:B------:R-:W-:Y:S01]  /*4950*/  IMAD.IADD R216, R3, 0x1, R227 ;  /* 0x0000000103d87824 */ /* 0x000fe200078e02e3 */
[----:B------:R-:W4:Y:S01]  /*4960*/  LDSM.16.M88.4 R12, [R227+0x800] ;  /* 0x00080000e30c783b */ /* 0x000f220000000200 */
[----:B------:R-:W-:Y:S02]  /*4970*/  IADD3 R239, R240, -c[0x0][0x2e4], RZ ;  /* 0x8000b900f0ef7a10 */ /* 0x000fe40007ffe0ff */
[----:B------:R-:W-:Y:S01]  /*4980*/  IMNMX R241, R241, UR27, PT ;  /* 0x0000001bf1f17c17 */ /* 0x000fe2000b800200 */
[----:B---3--:R-:W3:Y:S01]  /*4990*/  LDSM.16.M88.4 R8, [R227+0x1000] ;  /* 0x00100000e308783b */ /* 0x008ee20000000200 */
[----:B------:R-:W-:-:S02]  /*49a0*/  IMNMX R238, R238, UR27, PT ;  /* 0x0000001beeee7c17 */ /* 0x000fc4000b800200 */
[----:B------:R-:W-:Y:S01]  /*49b0*/  IMNMX R242, RZ, R242, !PT ;  /* 0x000000f2fff27217 */ /* 0x000fe20007800200 */
[----:B------:R-:W2:Y:S01]  /*49c0*/  LDSM.16.M88.4 R64, [R227+0x1800] ;  /* 0x00180000e340783b */ /* 0x000ea20000000200 */
[----:B------:R-:W-:Y:S02]  /*49d0*/  IMNMX R239, RZ, R239, !PT ;  /* 0x000000efffef7217 */ /* 0x000fe40007800200 */
[C---:B------:R-:W-:Y:S01]  /*49e0*/  IADD3 R219, R227.reuse, 0x800, RZ ;  /* 0x00000800e3db7810 */ /* 0x040fe20007ffe0ff */
[----:B------:R-:W2:Y:S01]  /*49f0*/  LDSM.16.M88.4 R56, [R223+0x8000] ;  /* 0x00800000df38783b */ /* 0x000ea20000000200 */
[C---:B------:R-:W-:Y:S02]  /*4a00*/  IADD3 R218, R227.reuse, 0x1000, RZ ;  /* 0x00001000e3da7810 */ /* 0x040fe40007ffe0ff */
[C---:B------:R-:W-:Y:S01]  /*4a10*/  IADD3 R217, R227.reuse, 0x1800, RZ ;  /* 0x00001800e3d97810 */ /* 0x040fe20007ffe0ff */
[----:B------:R-:W2:Y:S01]  /*4a20*/  LDSM.16.M88.4 R24, [R223+0x8800] ;  /* 0x00880000df18783b */ /* 0x000ea20000000200 */
[----:B------:R-:W-:-:S02]  /*4a30*/  IADD3 R215, R227, 0x2000, RZ ;  /* 0x00002000e3d77810 */ /* 0x000fc40007ffe0ff */
[C---:B------:R-:W-:Y:S01]  /*4a40*/  IADD3 R214, R227.reuse, 0x2800, RZ ;  /* 0x00002800e3d67810 */ /* 0x040fe20007ffe0ff */
[C---:B-----5:R-:W-:Y:S01]  /*4a50*/  HMMA.16816.F32.BF16 R52, R80.reuse, R48, RZ ;  /* 0x000000305034723c */ /* 0x060fe200000418ff */
[----:B------:R-:W-:Y:S01]  /*4a60*/  LDSM.16.M88.4 R84, [R223+0x9800] ;  /* 0x00980000df54783b */ /* 0x000fe20000000200 */
[C---:B------:R-:W-:Y:S02]  /*4a70*/  IADD3 R213, R227.reuse, 0x3000, RZ ;  /* 0x00003000e3d57810 */ /* 0x040fe40007ffe0ff */
[C---:B------:R-:W-:Y:S01]  /*4a80*/  IADD3 R212, R227.reuse, 0x3800, RZ ;  /* 0x00003800e3d47810 */ /* 0x040fe20007ffe0ff */
[----:B------:R-:W-:Y:S01]  /*4a90*/  LDSM.16.M88.4 R72, [R216+0x1800] ;  /* 0x00180000d848783b */ /* 0x000fe20000000200 */
[C---:B------:R-:W-:Y:S02]  /*4aa0*/  IADD3 R211, R227.reuse, 0x4000, RZ ;  /* 0x00004000e3d37810 */ /* 0x040fe40007ffe0ff */
[----:B-1----:R-:W-:Y:S01]  /*4ab0*/  HMMA.16816.F32.BF16 R44, R80, R40, RZ ;  /* 0x00000028502c723c */ /* 0x002fe200000418ff */
[----:B------:R-:W-:-:S02]  /*4ac0*/  IADD3 R210, R227, 0x4800, RZ ;  /* 0x00004800e3d27810 */ /* 0x000fc40007ffe0ff */
[C---:B------:R-:W-:Y:S02]  /*4ad0*/  IADD3 R209, R227.reuse, 0x5000, RZ ;  /* 0x00005000e3d17810 */ /* 0x040fe40007ffe0ff */
[C---:B------:R-:W-:Y:S02]  /*4ae0*/  IADD3 R208, R227.reuse, 0x5800, RZ ;  /* 0x00005800e3d07810 */ /* 0x040fe40007ffe0ff */
[C---:B------:R-:W-:Y:S01]  /*4af0*/  IADD3 R207, R227.reuse, 0x6000, RZ ;  /* 0x00006000e3cf7810 */ /* 0x040fe20007ffe0ff */
[----:B------:R-:W-:Y:S01]  /*4b00*/  HMMA.16816.F32.BF16 R36, R80, R32, RZ ;  /* 0x000000205024723c */ /* 0x000fe200000418ff */
[C---:B------:R-:W-:Y:S02]  /*4b10*/  IADD3 R206, R227.reuse, 0x6800, RZ ;  /* 0x00006800e3ce7810 */ /* 0x040fe40007ffe0ff */
[C---:B------:R-:W-:Y:S02]  /*4b20*/  IADD3 R205, R227.reuse, 0x7000, RZ ;  /* 0x00007000e3cd7810 */ /* 0x040fe40007ffe0ff */
[----:B------:R-:W-:-:S03]  /*4b30*/  IADD3 R204, R227, 0x7800, RZ ;  /* 0x00007800e3cc7810 */ /* 0x000fc60007ffe0ff */
        /* <DEDUP_REMOVED lines=9> */
[C---:B----4-:R-:W-:Y:S08]  /*4bd0*/  HMMA.16816.F32.BF16 R44, R60.reuse, R12, R44 ;  /* 0x0000000c3c2c723c */ /* 0x050ff0000004182c */
[C---:B------:R-:W-:Y:S01]  /*4be0*/  HMMA.16816.F32.BF16 R40, R60.reuse, R14, R40 ;  /* 0x0000000e3c28723c */ /* 0x040fe20000041828 */
[----:B------:R-:W4:Y:S07]  /*4bf0*/  LDSM.16.M88.4 R12, [R216+0x800] ;  /* 0x00080000d80c783b */ /* 0x000f2e0000000200 */
[C---:B---3--:R-:W-:Y:S08]  /*4c00*/  HMMA.16816.F32.BF16 R36, R60.reuse, R8, R36 ;  /* 0x000000083c24723c */ /* 0x048ff00000041824 */
[C---:B------:R-:W-:Y:S01]  /*4c10*/  HMMA.16816.F32.BF16 R32, R60.reuse, R10, R32 ;  /* 0x0000000a3c20723c */ /* 0x040fe20000041820 */
[----:B------:R-:W3:Y:S07]  /*4c20*/  LDSM.16.M88.4 R8, [R216+0x1000] ;  /* 0x00100000d808783b */ /* 0x000eee0000000200 */
[C---:B------:R-:W-:Y:S08]  /*4c30*/  HMMA.16816.F32.BF16 R28, R60.reuse, R64, R28 ;  /* 0x000000403c1c723c */ /* 0x040ff0000004181c */
[----:B------:R-:W-:Y:S01]  /*4c40*/  HMMA.16816.F32.BF16 R80, R60, R66, R80 ;  /* 0x000000423c50723c */ /* 0x000fe20000041850 */
[----:B------:R-:W-:Y:S04]  /*4c50*/  LDSM.16.M88.4 R60, [R230+0x2000] ;  /* 0x00200000e63c783b */ /* 0x000fe80000000200 */
[----:B------:R-:W-:Y:S03]  /*4c60*/  LDSM.16.M88.4 R64, [R229+0xb800] ;  /* 0x00b80000e540783b */ /* 0x000fe60000000200 */
[C---:B------:R-:W-:Y:S08]  /*4c70*/  HMMA.16816.F32.BF16 R52, R76.reuse, R56, R52 ;  /* 0x000000384c34723c */ /* 0x040ff00000041834 */
[C---:B------:R-:W-:Y:S01]  /*4c80*/  HMMA.16816.F32.BF16 R48, R76.reuse, R58, R48 ;  /* 0x0000003a4c30723c */ /* 0x040fe20000041830 */
[----:B------:R-:W5:Y:S07]  /*4c90*/  LDSM.16.M88.4 R56, [R229+0xa000] ;  /* 0x00a00000e538783b */ /* 0x000f6e0000000200 */
        /* <DEDUP_REMOVED lines=23> */
[C---:B-----5:R-:W-:Y:S08]  /*4e10*/  HMMA.16816.F32.BF16 R52, R60.reuse, R56, R52 ;  /* 0x000000383c34723c */ /* 0x060ff00000041834 */
        /* <DEDUP_REMOVED lines=76> */
[----:B------:R-:W5:Y:S03]  /*52e0*/  LDSM.16.M88.4 R68, [R229+0xe000] ;  /* 0x00e00000e544783b */ /* 0x000f660000000200 */
        /* <DEDUP_REMOVED lines=8> */
[----:B------:R-:W1:Y:S07]  /*5370*/  LDSM.16.M88.4 R56, [R229+0xf800] ;  /* 0x00f80000e538783b */ /* 0x000e6e0000000200 */
[C---:B------:R-:W-:Y:S08]  /*5380*/  HMMA.16816.F32.BF16 R28, R20.reuse, R24, R28 ;  /* 0x00000018141c723c */ /* 0x040ff0000004181c */
[----:B------:R-:W-:Y:S01]  /*5390*/  HMMA.16816.F32.BF16 R76, R20, R26, R76 ;  /* 0x0000001a144c723c */ /* 0x000fe2000004184c */
[----:B------:R-:W-:Y:S04]  /*53a0*/  LDSM.16.M88.4 R24, [R228+0x6000] ;  /* 0x00600000e418783b */ /* 0x000fe80000000200 */
[----:B------:R-:W1:Y:S03]  /*53b0*/  LDSM.16.M88.4 R20, [R227+0x6000] ;  /* 0x00600000e314783b */ /* 0x000e660000000200 */
        /* <DEDUP_REMOVED lines=10> */
[----:B------:R-:W-:Y:S08]  /*5460*/  HMMA.16816.F32.BF16 R76, R80, R86, R76 ;  /* 0x00000056504c723c */ /* 0x000ff0000004184c */
        /* <DEDUP_REMOVED lines=9> */
[C---:B------:R-:W-:Y:S01]  /*5500*/  HMMA.16816.F32.BF16 R80, R72.reuse, R56, R28 ;  /* 0x000000384850723c */ /* 0x040fe2000004181c */
[----:B------:R-:W1:Y:S07]  /*5510*/  LDSM.16.M88.4 R28, [R223+0xf000] ;  /* 0x00f00000df1c783b */ /* 0x000e6e0000000200 */
        /* <DEDUP_REMOVED lines=12> */
[C---:B---3--:R-:W-:Y:S08]  /*55e0*/  HMMA.16816.F32.BF16 R80, R24.reuse, R8, R80 ;  /* 0x000000081850723c */ /* 0x048ff00000041850 */
[----:B------:R-:W-:Y:S01]  /*55f0*/  HMMA.16816.F32.BF16 R76, R24, R10, R76 ;  /* 0x0000000a184c723c */ /* 0x000fe2000004184c */
[----:B------:R-:W3:Y:S01]  /*5600*/  LDSM.16.M88.4 R8, [R216+0x7800] ;  /* 0x00780000d808783b */ /* 0x000ee20000000200 */
[----:B------:R-:W-:-:S06]  /*5610*/  DEPBAR.LE SB0, 0x0 ;  /* 0x000080000000791a */ /* 0x000fcc0000000000 */
[C---:B-1----:R-:W-:Y:S08]  /*5620*/  HMMA.16816.F32.BF16 R52, R68.reuse, R64, R52 ;  /* 0x000000404434723c */ /* 0x042ff00000041834 */
[C---:B------:R-:W-:Y:S08]  /*5630*/  HMMA.16816.F32.BF16 R48, R68.reuse, R66, R48 ;  /* 0x000000424430723c */ /* 0x040ff00000041830 */
[C---:B-----5:R-:W-:Y:S08]  /*5640*/  HMMA.16816.F32.BF16 R44, R68.reuse, R60, R44 ;  /* 0x0000003c442c723c */ /* 0x060ff0000004182c */
[C---:B------:R-:W-:Y:S08]  /*5650*/  HMMA.16816.F32.BF16 R40, R68.reuse, R62, R40 ;  /* 0x0000003e4428723c */ /* 0x040ff00000041828 */
[C---:B------:R-:W-:Y:S08]  /*5660*/  HMMA.16816.F32.BF16 R36, R68.reuse, R28, R36 ;  /* 0x0000001c4424723c */ /* 0x040ff00000041824 */
[C---:B------:R-:W-:Y:S08]  /*5670*/  HMMA.16816.F32.BF16 R32, R68.reuse, R30, R32 ;  /* 0x0000001e4420723c */ /* 0x040ff00000041820 */
[C---:B------:R-:W-:Y:S08]  /*5680*/  HMMA.16816.F32.BF16 R80, R68.reuse, R56, R80 ;  /* 0x000000384450723c */ /* 0x040ff00000041850 */
[----:B------:R-:W-:Y:S08]  /*5690*/  HMMA.16816.F32.BF16 R76, R68, R58, R76 ;  /* 0x0000003a444c723c */ /* 0x000ff0000004184c */
[C---:B------:R-:W-:Y:S08]  /*56a0*/  HMMA.16816.F32.BF16 R52, R72.reuse, R20, R52 ;  /* 0x000000144834723c */ /* 0x040ff00000041834 */
[C---:B------:R-:W-:Y:S08]  /*56b0*/  HMMA.16816.F32.BF16 R48, R72.reuse, R22, R48 ;  /* 0x000000164830723c */ /* 0x040ff00000041830 */
[C---:B--2---:R-:W-:Y:S08]  /*56c0*/  HMMA.16816.F32.BF16 R44, R72.reuse, R16, R44 ;  /* 0x00000010482c723c */ /* 0x044ff0000004182c */
[C---:B------:R-:W-:Y:S08]  /*56d0*/  HMMA.16816.F32.BF16 R40, R72.reuse, R18, R40 ;  /* 0x000000124828723c */ /* 0x040ff00000041828 */
[C---:B----4-:R-:W-:Y:S08]  /*56e0*/  HMMA.16816.F32.BF16 R36, R72.reuse, R12, R36 ;  /* 0x0000000c4824723c */ /* 0x050ff00000041824 */
[C---:B------:R-:W-:Y:S08]  /*56f0*/  HMMA.16816.F32.BF16 R32, R72.reuse, R14, R32 ;  /* 0x0000000e4820723c */ /* 0x040ff00000041820 */
[C---:B---3--:R-:W-:Y:S08]  /*5700*/  HMMA.16816.F32.BF16 R80, R72.reuse, R8, R80 ;  /* 0x000000084850723c */ /* 0x048ff00000041850 */
        /* <DEDUP_REMOVED lines=78> */
.L_x_6435:
[----:B------:R-:W-:-:S04]  /*5bf0*/  ULEA UR4, -UR8, URZ, 0x6 ;  /* 0x0000003f08047291 */ /* 0x000fc8000f8e313f */
[----:B------:R-:W-:Y:S02]  /*5c00*/  USHF.R.S32.HI UR5, URZ, 0x1f, UR4 ;  /* 0x0000001f3f057899 */ /* 0x000fe40008011404 */
[----:B------:R-:W-:-:S04]  /*5c10*/  MOV R10, UR4 ;  /* 0x00000004000a7c02 */ /* 0x000fc80008000f00 */
[----:B------:R-:W-:Y:S02]  /*5c20*/  MOV R9, UR5 ;  /* 0x0000000500097c02 */ /* 0x000fe40008000f00 */
.L_x_6436:
        /* <DEDUP_REMOVED lines=156> */
.L_x_6438:
[----:B------:R-:W-:Y:S05]  /*65f0*/  BSYNC B0 ;  /* 0x0000000000007941 */ /* 0x000fea0003800000 */
.L_x_6437:
[----:B------:R-:W0:Y:S01]  /*6600*/  LDGDEPBAR ;  /* 0x00000000000079af */ /* 0x000e220000000000 */
[----:B------:R-:W-:-:S04]  /*6610*/  IADD3 R196, P0, R10, R196, RZ ;  /* 0x000000c40ac47210 */ /* 0x000fc80007f1e0ff */
[----:B------:R-:W-:Y:S02]  /*6620*/  IADD3.X R165, R9, R165, RZ, P0, !PT ;  /* 0x000000a509a57210 */ /* 0x000fe400007fe4ff */
.L_x_6434:
[----:B-1----:R-:W-:Y:S01]  /*6630*/  IADD3 R59, R234, UR28, RZ ;  /* 0x0000001cea3b7c10 */ /* 0x002fe2000fffe0ff */
[----:B------:R-:W-:-:S03]  /*6640*/  IMAD.SHL.U32 R224, R4, 0x2, RZ ;  /* 0x0000000204e07824 */ /* 0x000fc600078e00ff */
[----:B------:R-:W-:Y:S01]  /*6650*/  IADD3 R15, R59, 0x10, RZ ;  /* 0x000000103b0f7810 */ /* 0x000fe20007ffe0ff */
[----:B------:R-:W-:Y:S01]  /*6660*/  IMAD.IADD R58, R243, 0x1, -R59 ;  /* 0x00000001f33a7824 */ /* 0x000fe200078e0a3b */
[C---:B------:R-:W-:Y:S01]  /*6670*/  IADD3 R9, R59.reuse, 0x9, RZ ;  /* 0x000000093b097810 */ /* 0x040fe20007ffe0ff */
[----:B------:R-:W-:Y:S01]  /*6680*/  LDSM.16.MT88.4 R156, [R224+0x10000] ;  /* 0x01000000e09c783b */ /* 0x000fe20000004200 */
[----:B------:R-:W-:Y:S01]  /*6690*/  IADD3 R12, R59, 0x29, RZ ;  /* 0x000000293b0c7810 */ /* 0x000fe20007ffe0ff */
[----:B------:R-:W-:Y:S01]  /*66a0*/  IMAD.IADD R30, R243, 0x1, -R15 ;  /* 0x00000001f31e7824 */ /* 0x000fe200078e0a0f */
[----:B------:R-:W-:Y:S01]  /*66b0*/  IADD3 R3, R59, 0x39, RZ ;  /* 0x000000393b037810 */ /* 0x000fe20007ffe0ff */
[----:B------:R-:W-:Y:S01]  /*66c0*/  IMAD.IADD R31, R243, 0x1, -R9 ;  /* 0x00000001f31f7824 */ /* 0x000fe200078e0a09 */
[----:B------:R-:W-:Y:S01]  /*66d0*/  IADD3 R5, R59, 0x1, RZ ;  /* 0x000000013b057810 */ /* 0x000fe20007ffe0ff */
[----:B------:R-:W-:Y:S01]  /*66e0*/  IMAD.IADD R23, R243, 0x1, -R12 ;  /* 0x00000001f3177824 */ /* 0x000fe200078e0a0c */
[----:B------:R-:W-:Y:S01]  /*66f0*/  IADD3 R16, R59, 0x38, RZ ;  /* 0x000000383b107810 */ /* 0x000fe20007ffe0ff */
[----:B--2---:R-:W-:Y:S01]  /*6700*/  IMAD.IADD R6, R243, 0x1, -R3 ;  /* 0x00000001f3067824 */ /* 0x004fe200078e0a03 */
[----:B------:R-:W-:Y:S01]  /*6710*/  IADD3 R11, R59, 0x11, RZ ;  /* 0x000000113b0b7810 */ /* 0x000fe20007ffe0ff */
[----:B------:R-:W-:Y:S01]  /*6720*/  IMAD.IADD R57, R243, 0x1, -R5 ;  /* 0x00000001f3397824 */ /* 0x000fe200078e0a05 */
[----:B------:R-:W-:Y:S01]  /*6730*/  IADD3 R20, R59, 0x20, RZ ;  /* 0x000000203b147810 */ /* 0x000fe20007ffe0ff */
[C---:B------:R-:W-:Y:S01]  /*6740*/  IMAD.IADD R19, R243.reuse, 0x1, -R16 ;  /* 0x00000001f3137824 */ /* 0x040fe200078e0a10 */
[----:B------:R-:W-:Y:S01]  /*6750*/  IABS R58, R58 ;  /* 0x0000003a003a7213 */ /* 0x000fe20000000000 */
[C---:B------:R-:W-:Y:S01]  /*6760*/  IMAD.IADD R29, R243.reuse, 0x1, -R11 ;  /* 0x00000001f31d7824 */ /* 0x040fe200078e0a0b */
[----:B------:R-:W-:Y:S01]  /*6770*/  IABS R30, R30 ;  /* 0x0000001e001e7213 */ /* 0x000fe20000000000 */
[----:B------:R-:W-:Y:S01]  /*6780*/  IMAD.IADD R26, R243, 0x1, -R20 ;  /* 0x00000001f31a7824 */ /* 0x000fe200078e0a14 */
[C---:B------:R-:W-:Y:S01]  /*6790*/  IADD3 R18, R59.reuse, 0x30, RZ ;  /* 0x000000303b127810 */ /* 0x040fe20007ffe0ff */
[----:B------:R-:W-:Y:S01]  /*67a0*/  IMAD R222, R2, 0x2, R224 ;  /* 0x0000000202de7824 */ /* 0x000fe200078e02e0 */
[----:B------:R-:W-:Y:S01]  /*67b0*/  IADD3 R10, R59, 0x8, RZ ;  /* 0x000000083b0a7810 */ /* 0x000fe20007ffe0ff */
[----:B------:R-:W1:Y:S01]  /*67c0*/  I2F R58, R58 ;  /* 0x0000003a003a7306 */ /* 0x000e620000201400 */
[----:B------:R-:W-:Y:S01]  /*67d0*/  IABS R31, R31 ;  /* 0x0000001f001f7213 */ /* 0x000fe20000000000 */
[C---:B------:R-:W-:Y:S01]  /*67e0*/  IMAD.IADD R22, R243.reuse, 0x1, -R18 ;  /* 0x00000001f3167824 */ /* 0x040fe200078e0a12 */
[----:B------:R-:W-:Y:S01]  /*67f0*/  IABS R23, R23 ;  /* 0x0000001700177213 */ /* 0x000fe20000000000 */
[----:B------:R-:W-:Y:S01]  /*6800*/  IMAD.IADD R56, R243, 0x1, -R10 ;  /* 0x00000001f3387824 */ /* 0x000fe200078e0a0a */
[----:B------:R-:W-:Y:S01]  /*6810*/  IABS R6, R6 ;  /* 0x0000000600067213 */ /* 0x000fe20000000000 */
[C---:B------:R-:W-:Y:S01]  /*6820*/  IMAD R221, R0.reuse, 0x2, R224 ;  /* 0x0000000200dd7824 */ /* 0x040fe200078e02e0 */
[C---:B------:R-:W-:Y:S01]  /*6830*/  IADD3 R8, R59.reuse, 0x18, RZ ;  /* 0x000000183b087810 */ /* 0x040fe20007ffe0ff */
[----:B------:R-:W2:Y:S01]  /*6840*/  I2F R30, R30 ;  /* 0x0000001e001e7306 */ /* 0x000ea20000201400 */
[----:B------:R-:W-:Y:S01]  /*6850*/  IABS R57, R57 ;  /* 0x0000003900397213 */ /* 0x000fe20000000000 */
[----:B------:R-:W-:Y:S01]  /*6860*/  IMAD R220, R0, 0x2, R222 ;  /* 0x0000000200dc7824 */ /* 0x000fe200078e02de */
[----:B------:R-:W-:Y:S01]  /*6870*/  IADD3 R17, R59, 0x31, RZ ;  /* 0x000000313b117810 */ /* 0x000fe20007ffe0ff */
[----:B------:R-:W-:Y:S01]  /*6880*/  IMAD.IADD R28, R243, 0x1, -R8 ;  /* 0x00000001f31c7824 */ /* 0x000fe200078e0a08 */
[----:B------:R-:W-:Y:S01]  /*6890*/  IABS R19, R19 ;  /* 0x0000001300137213 */ /* 0x000fe20000000000 */
[----:B------:R-:W-:Y:S01]  /*68a0*/  LDSM.16.MT88.4 R148, [R222+0x10000] ;  /* 0x01000000de94783b */ /* 0x000fe20000004200 */
[----:B------:R-:W-:Y:S01]  /*68b0*/  IADD3 R13, R59, 0x28, RZ ;  /* 0x000000283b0d7810 */ /* 0x000fe20007ffe0ff */
[----:B------:R-:W3:Y:S01]  /*68c0*/  I2F R31, R31 ;  /* 0x0000001f001f7306 */ /* 0x000ee20000201400 */
[----:B------:R-:W-:Y:S01]  /*68d0*/  IABS R29, R29 ;  /* 0x0000001d001d7213 */ /* 0x000fe20000000000 */
[C---:B------:R-:W-:Y:S01]  /*68e0*/  IMAD.IADD R21, R243.reuse, 0x1, -R17 ;  /* 0x00000001f3157824 */ /* 0x040fe200078e0a11 */
[----:B------:R-:W-:Y:S01]  /*68f0*/  IABS R26, R26 ;  /* 0x0000001a001a7213 */ /* 0x000fe20000000000 */
[----:B------:R-:W-:Y:S01]  /*6900*/  IMAD.IADD R24, R243, 0x1, -R13 ;  /* 0x00000001f3187824 */ /* 0x000fe200078e0a0d */
[----:B------:R-:W-:Y:S01]  /*6910*/  IABS R22, R22 ;  /* 0x0000001600167213 */ /* 0x000fe20000000000 */
[----:B-1----:R-:W-:Y:S01]  /*6920*/  FFMA.FTZ R52, R58, -UR19, R52 ;  /* 0x800000133a347c23 */ /* 0x002fe20008010034 */
[----:B------:R-:W-:Y:S01]  /*6930*/  IADD3 R7, R59, 0x19, RZ ;  /* 0x000000193b077810 */ /* 0x000fe20007ffe0ff */
[----:B------:R-:W1:Y:S01]  /*6940*/  I2F R23, R23 ;  /* 0x0000001700177306 */ /* 0x000e620000201400 */
[----:B------:R-:W-:Y:S01]  /*6950*/  IABS R56, R56 ;  /* 0x0000003800387213 */ /* 0x000fe20000000000 */
[----:B--2---:R-:W-:Y:S01]  /*6960*/  FFMA.FTZ R30, R30, -UR19, R44 ;  /* 0x800000131e1e7c23 */ /* 0x004fe2000801002c */
[----:B------:R-:W-:Y:S01]  /*6970*/  IABS R28, R28 ;  /* 0x0000001c001c7213 */ /* 0x000fe20000000000 */
[----:B------:R-:W-:Y:S01]  /*6980*/  IMAD.IADD R27, R243, 0x1, -R7 ;  /* 0x00000001f31b7824 */ /* 0x000fe200078e0a07 */
[----:B------:R-:W-:Y:S01]  /*6990*/  IABS R21, R21 ;  /* 0x0000001500157213 */ /* 0x000fe20000000000 */
[----:B------:R-:W-:Y:S01]  /*69a0*/  LDSM.16.MT88.4 R140, [R221+0x10000] ;  /* 0x01000000dd8c783b */ /* 0x000fe20000004200 */
[----:B------:R-:W-:Y:S01]  /*69b0*/  IABS R24, R24 ;  /* 0x0000001800187213 */ /* 0x000fe20000000000 */
[----:B------:R-:W2:Y:S01]  /*69c0*/  I2F R6, R6 ;  /* 0x0000000600067306 */ /* 0x000ea20000201400 */
[-C--:B------:R-:W-:Y:S01]  /*69d0*/  ISETP.GE.AND P0, PT, R59, R241.reuse, PT ;  /* 0x000000f13b00720c */ /* 0x080fe20003f06270 */
[----:B---3--:R-:W-:Y:S01]  /*69e0*/  FFMA.FTZ R31, R31, -UR19, R49 ;  /* 0x800000131f1f7c23 */ /* 0x008fe20008010031 */
[----:B------:R-:W-:Y:S01]  /*69f0*/  ISETP.GE.AND P4, PT, R15, R241, PT ;  /* 0x000000f10f00720c */ /* 0x000fe20003f86270 */
[----:B------:R-:W-:Y:S01]  /*6a00*/  LDSM.16.MT88.4 R132, [R220+0x10000] ;  /* 0x01000000dc84783b */ /* 0x000fe20000004200 */
[----:B------:R-:W-:-:S02]  /*6a10*/  IADD3 R14, R59, 0x21, RZ ;  /* 0x000000213b0e7810 */ /* 0x000fc40007ffe0ff */
[----:B------:R-:W-:Y:S01]  /*6a20*/  IABS R27, R27 ;  /* 0x0000001b001b7213 */ /* 0x000fe20000000000 */
[----:B------:R-:W3:Y:S01]  /*6a30*/  I2F R57, R57 ;  /* 0x0000003900397306 */ /* 0x000ee20000201400 */
[-C--:B------:R-:W-:Y:S01]  /*6a40*/  ISETP.GE.AND P1, PT, R9, R241.reuse, PT ;  /* 0x000000f10900720c */ /* 0x080fe20003f26270 */
[----:B------:R-:W-:Y:S01]  /*6a50*/  IMAD.IADD R25, R243, 0x1, -R14 ;  /* 0x00000001f3197824 */ /* 0x000fe200078e0a0e */
[-C--:B------:R-:W-:Y:S01]  /*6a60*/  ISETP.LT.OR P0, PT, R59, R242.reuse, P0 ;  /* 0x000000f23b00720c */ /* 0x080fe20000701670 */
[----:B-1----:R-:W-:Y:S01]  /*6a70*/  FFMA.FTZ R33, R23, -UR19, R33 ;  /* 0x8000001317217c23 */ /* 0x002fe20008010021 */
[----:B------:R-:W-:Y:S01]  /*6a80*/  ISETP.LT.OR P4, PT, R15, R242, P4 ;  /* 0x000000f20f00720c */ /* 0x000fe20002781670 */
[----:B------:R-:W-:Y:S01]  /*6a90*/  LDSM.16.MT88.4 R64, [R220+0x12000] ;  /* 0x01200000dc40783b */ /* 0x000fe20000004200 */
[----:B------:R-:W-:Y:S01]  /*6aa0*/  ISETP.GE.AND P5, PT, R5, R241, PT ;  /* 0x000000f10500720c */ /* 0x000fe20003fa6270 */
[----:B------:R-:W1:Y:S01]  /*6ab0*/  I2F R19, R19 ;  /* 0x0000001300137306 */ /* 0x000e620000201400 */
[----:B------:R-:W-:Y:S01]  /*6ac0*/  ISETP.GE.AND P2, PT, R59, R238, PT ;  /* 0x000000ee3b00720c */ /* 0x000fe20003f46270 */
[----:B--2---:R-:W-:Y:S01]  /*6ad0*/  FFMA.FTZ R77, R6, -UR19, R77 ;  /* 0x80000013064d7c23 */ /* 0x004fe2000801004d */
[----:B------:R-:W-:Y:S01]  /*6ae0*/  ISETP.LT.OR P1, PT, R9, R242, P1 ;  /* 0x000000f20900720c */ /* 0x000fe20000f21670 */
[----:B------:R-:W-:Y:S01]  /*6af0*/  LDSM.16.MT88.4 R72, [R224+0x14000] ;  /* 0x01400000e048783b */ /* 0x000fe20000004200 */
[----:B------:R-:W-:-:S02]  /*6b00*/  FSEL R23, R52, -INF , !P0 ;  /* 0xff80000034177808 */ /* 0x000fc40004000000 */
[----:B------:R-:W-:Y:S01]  /*6b10*/  FSEL R6, R30, -INF , !P4 ;  /* 0xff8000001e067808 */ /* 0x000fe20006000000 */
[----:B------:R-:W2:Y:S01]  /*6b20*/  I2F R29, R29 ;  /* 0x0000001d001d7306 */ /* 0x000ea20000201400 */
[----:B---3--:R-:W-:Y:S01]  /*6b30*/  FFMA.FTZ R53, R57, -UR19, R53 ;  /* 0x8000001339357c23 */ /* 0x008fe20008010035 */
[-C--:B------:R-:W-:Y:S01]  /*6b40*/  ISETP.GE.AND P0, PT, R11, R241.reuse, PT ;  /* 0x000000f10b00720c */ /* 0x080fe20003f06270 */
[----:B------:R-:W-:Y:S01]  /*6b50*/  IMAD.IADD R30, R240, 0x1, -R5 ;  /* 0x00000001f01e7824 */ /* 0x000fe200078e0a05 */
[----:B------:R-:W-:Y:S01]  /*6b60*/  ISETP.GE.AND P4, PT, R20, R241, PT ;  /* 0x000000f11400720c */ /* 0x000fe20003f86270 */
[----:B------:R-:W-:Y:S01]  /*6b70*/  LDSM.16.MT88.4 R88, [R221+0x14000] ;  /* 0x01400000dd58783b */ /* 0x000fe20000004200 */
[----:B------:R-:W-:Y:S02]  /*6b80*/  ISETP.LT.OR P5, PT, R5, R242, P5 ;  /* 0x000000f20500720c */ /* 0x000fe40002fa1670 */
[----:B------:R-:W3:Y:S01]  /*6b90*/  I2F R26, R26 ;  /* 0x0000001a001a7306 */ /* 0x000ee20000201400 */
[----:B-1----:R-:W-:Y:S01]  /*6ba0*/  FFMA.FTZ R76, R19, -UR19, R76 ;  /* 0x80000013134c7c23 */ /* 0x002fe2000801004c */
[----:B------:R-:W-:Y:S01]  /*6bb0*/  IABS R25, R25 ;  /* 0x0000001900197213 */ /* 0x000fe20000000000 */
[----:B------:R-:W-:Y:S01]  /*6bc0*/  LDSM.16.MT88.4 R96, [R220+0x14000] ;  /* 0x01400000dc60783b */ /* 0x000fe20000004200 */
[----:B------:R-:W-:Y:S01]  /*6bd0*/  ISETP.LT.OR P2, PT, R59, R239, P2 ;  /* 0x000000ef3b00720c */ /* 0x000fe20001741670 */
[----:B------:R-:W-:Y:S01]  /*6be0*/  IMAD.IADD R59, R240, 0x1, -R59 ;  /* 0x00000001f03b7824 */ /* 0x000fe200078e0a3b */
[----:B------:R-:W-:Y:S01]  /*6bf0*/  FSEL R19, R31, -INF , !P1 ;  /* 0xff8000001f137808 */ /* 0x000fe20004800000 */
[----:B------:R-:W-:Y:S01]  /*6c00*/  LDSM.16.MT88.4 R104, [R224+0x16000] ;  /* 0x01600000e068783b */ /* 0x000fe20000004200 */
[----:B------:R-:W1:Y:S01]  /*6c10*/  I2F R22, R22 ;  /* 0x0000001600167306 */ /* 0x000e620000201400 */
[----:B--2---:R-:W-:Y:S01]  /*6c20*/  FFMA.FTZ R29, R29, -UR19, R45 ;  /* 0x800000131d1d7c23 */ /* 0x004fe2000801002d */
[----:B------:R-:W-:Y:S01]  /*6c30*/  ISETP.GE.AND P3, PT, R10, R241, PT ;  /* 0x000000f10a00720c */ /* 0x000fe20003f66270 */
[----:B------:R-:W-:Y:S01]  /*6c40*/  LDSM.16.MT88.4 R112, [R222+0x16000] ;  /* 0x01600000de70783b */ /* 0x000fe20000004200 */
[----:B------:R-:W-:-:S02]  /*6c50*/  ISETP.GE.AND P1, PT, R5, R238, PT ;  /* 0x000000ee0500720c */ /* 0x000fc40003f26270 */
[-C--:B------:R-:W-:Y:S01]  /*6c60*/  ISETP.LT.OR P0, PT, R11, R242.reuse, P0 ;  /* 0x000000f20b00720c */ /* 0x080fe20000701670 */
[----:B------:R-:W-:Y:S01]  /*6c70*/  LDSM.16.MT88.4 R120, [R221+0x16000] ;  /* 0x01600000dd78783b */ /* 0x000fe20000004200 */
[----:B------:R-:W2:Y:S01]  /*6c80*/  I2F R56, R56 ;  /* 0x0000003800387306 */ /* 0x000ea20000201400 */
[----:B---3--:R-:W-:Y:S01]  /*6c90*/  FFMA.FTZ R26, R26, -UR19, R36 ;  /* 0x800000131a1a7c23 */ /* 0x008fe20008010024 */
[-C--:B------:R-:W-:Y:S02]  /*6ca0*/  ISETP.LT.OR P4, PT, R20, R242.reuse, P4 ;  /* 0x000000f21400720c */ /* 0x080fe40002781670 */
[----:B------:R-:W-:Y:S02]  /*6cb0*/  ISETP.LT.OR P3, PT, R10, R242, P3 ;  /* 0x000000f20a00720c */ /* 0x000fe40001f61670 */
[----:B------:R-:W-:Y:S02]  /*6cc0*/  ISETP.LT.OR P1, PT, R5, R239, P1 ;  /* 0x000000ef0500720c */ /* 0x000fe40000f21670 */
[----:B------:R-:W3:Y:S01]  /*6cd0*/  I2F R28, R28 ;  /* 0x0000001c001c7306 */ /* 0x000ee20000201400 */
[----:B-1----:R-:W-:Y:S01]  /*6ce0*/  FFMA.FTZ R80, R22, -UR19, R80 ;  /* 0x8000001316507c23 */ /* 0x002fe20008010050 */
[----:B------:R-:W-:-:S02]  /*6cf0*/  FSEL R22, R53, -INF , !P5 ;  /* 0xff80000035167808 */ /* 0x000fc40006800000 */
[----:B------:R-:W-:Y:S02]  /*6d00*/  ISETP.GE.AND P5, PT, R8, R241, PT ;  /* 0x000000f10800720c */ /* 0x000fe40003fa6270 */
[----:B------:R-:W-:Y:S02]  /*6d10*/  IABS R31, R59 ;  /* 0x0000003b001f7213 */ /* 0x000fe40000000000 */
[----:B------:R-:W1:Y:S01]  /*6d20*/  I2F R21, R21 ;  /* 0x0000001500157306 */ /* 0x000e620000201400 */
[----:B--2---:R-:W-:Y:S01]  /*6d30*/  FFMA.FTZ R48, R56, -UR19, R48 ;  /* 0x8000001338307c23 */ /* 0x004fe20008010030 */
[----:B------:R-:W-:Y:S01]  /*6d40*/  FSEL R5, R29, -INF , !P0 ;  /* 0xff8000001d057808 */ /* 0x000fe20004000000 */
[----:B------:R-:W-:Y:S01]  /*6d50*/  LDSM.16.MT88.4 R56, [R221+0x12000] ;  /* 0x01200000dd38783b */ /* 0x000fe20000004200 */
[----:B------:R-:W-:Y:S02]  /*6d60*/  FSEL R185, R26, -INF , !P4 ;  /* 0xff8000001ab97808 */ /* 0x000fe40006000000 */
[----:B------:R-:W-:-:S02]  /*6d70*/  ISETP.GE.AND P0, PT, R10, R238, PT ;  /* 0x000000ee0a00720c */ /* 0x000fc40003f06270 */
[----:B------:R-:W2:Y:S01]  /*6d80*/  I2F R24, R24 ;  /* 0x0000001800187306 */ /* 0x000ea20000201400 */
[----:B---3--:R-:W-:Y:S01]  /*6d90*/  FFMA.FTZ R28, R28, -UR19, R40 ;  /* 0x800000131c1c7c23 */ /* 0x008fe20008010028 */
[----:B------:R-:W-:Y:S02]  /*6da0*/  ISETP.GE.AND P4, PT, R13, R241, PT ;  /* 0x000000f10d00720c */ /* 0x000fe40003f86270 */
[----:B------:R-:W-:Y:S02]  /*6db0*/  ISETP.LT.OR P5, PT, R8, R242, P5 ;  /* 0x000000f20800720c */ /* 0x000fe40002fa1670 */
[----:B------:R-:W-:Y:S02]  /*6dc0*/  ISETP.LT.OR P0, PT, R10, R239, P0 ;  /* 0x000000ef0a00720c */ /* 0x000fe40000701670 */
[----:B------:R-:W3:Y:S01]  /*6dd0*/  I2F R27, R27 ;  /* 0x0000001b001b7306 */ /* 0x000ee20000201400 */
[----:B-1----:R-:W-:Y:S01]  /*6de0*/  FFMA.FTZ R81, R21, -UR19, R81 ;  /* 0x8000001315517c23 */ /* 0x002fe20008010051 */
[----:B------:R-:W-:-:S02]  /*6df0*/  FSEL R21, R48, -INF , !P3 ;  /* 0xff80000030157808 */ /* 0x000fc40005800000 */
[-C--:B------:R-:W-:Y:S02]  /*6e00*/  ISETP.GE.AND P3, PT, R7, R241.reuse, PT ;  /* 0x000000f10700720c */ /* 0x080fe40003f66270 */
[----:B------:R-:W-:Y:S02]  /*6e10*/  ISETP.LT.OR P4, PT, R13, R242, P4 ;  /* 0x000000f20d00720c */ /* 0x000fe40002781670 */
[----:B------:R-:W1:Y:S01]  /*6e20*/  I2F R25, R25 ;  /* 0x0000001900197306 */ /* 0x000e620000201400 */
[----:B--2---:R-:W-:Y:S01]  /*6e30*/  FFMA.FTZ R24, R24, -UR19, R32 ;  /* 0x8000001318187c23 */ /* 0x004fe20008010020 */
[----:B------:R-:W-:Y:S01]  /*6e40*/  IABS R30, R30 ;  /* 0x0000001e001e7213 */ /* 0x000fe20000000000 */
[----:B------:R-:W-:Y:S01]  /*6e50*/  IMAD.IADD R32, R240, 0x1, -R7 ;  /* 0x00000001f0207824 */ /* 0x000fe200078e0a07 */
[----:B------:R-:W-:Y:S02]  /*6e60*/  ISETP.LT.OR P3, PT, R7, R242, P3 ;  /* 0x000000f20700720c */ /* 0x000fe40001f61670 */
[----:B------:R-:W-:Y:S01]  /*6e70*/  FSEL R187, R24, -INF , !P4 ;  /* 0xff80000018bb7808 */ /* 0x000fe20006000000 */
[----:B------:R-:W-:Y:S01]  /*6e80*/  IMAD.IADD R24, R240, 0x1, -R8 ;  /* 0x00000001f0187824 */ /* 0x000fe200078e0a08 */
[----:B------:R2:W4:Y:S01]  /*6e90*/  I2F R29, R31 ;  /* 0x0000001f001d7306 */ /* 0x0005220000201400 */
[----:B---3--:R-:W-:Y:S01]  /*6ea0*/  FFMA.FTZ R27, R27, -UR19, R41 ;  /* 0x800000131b1b7c23 */ /* 0x008fe20008010029 */
[----:B------:R-:W-:-:S02]  /*6eb0*/  ISETP.GE.AND P4, PT, R18, R241, PT ;  /* 0x000000f11200720c */ /* 0x000fc40003f86270 */
[----:B------:R-:W-:Y:S02]  /*6ec0*/  IABS R24, R24 ;  /* 0x0000001800187213 */ /* 0x000fe40000000000 */
[----:B------:R-:W-:Y:S01]  /*6ed0*/  ISETP.LT.OR P4, PT, R18, R242, P4 ;  /* 0x000000f21200720c */ /* 0x000fe20002781670 */
[----:B-1----:R-:W-:Y:S01]  /*6ee0*/  FFMA.FTZ R25, R25, -UR19, R37 ;  /* 0x8000001319197c23 */ /* 0x002fe20008010025 */
[----:B------:R-:W-:Y:S02]  /*6ef0*/  IABS R32, R32 ;  /* 0x0000002000207213 */ /* 0x000fe40000000000 */
[----:B------:R-:W-:Y:S02]  /*6f00*/  FSEL R199, R80, -INF , !P4 ;  /* 0xff80000050c77808 */ /* 0x000fe40006000000 */
[----:B------:R-:W-:Y:S02]  /*6f10*/  ISETP.GE.AND P4, PT, R16, R241, PT ;  /* 0x000000f11000720c */ /* 0x000fe40003f86270 */
[----:B------:R-:W1:Y:S01]  /*6f20*/  I2F R32, R32 ;  /* 0x0000002000207306 */ /* 0x000e620000201400 */
[----:B--2---:R-:W-:Y:S01]  /*6f30*/  IMAD.IADD R31, R240, 0x1, -R10 ;  /* 0x00000001f01f7824 */ /* 0x004fe200078e0a0a */
[----:B------:R-:W-:Y:S01]  /*6f40*/  FSEL R10, R28, -INF , !P5 ;  /* 0xff8000001c0a7808 */ /* 0x000fe20006800000 */
[----:B----4-:R-:W-:Y:S01]  /*6f50*/  FFMA.FTZ R54, R29, -UR19, R54 ;  /* 0x800000131d367c23 */ /* 0x010fe20008010036 */
[----:B------:R-:W-:-:S02]  /*6f60*/  ISETP.GE.AND P5, PT, R9, R238, PT ;  /* 0x000000ee0900720c */ /* 0x000fc40003fa6270 */
[----:B------:R-:W-:Y:S02]  /*6f70*/  IABS R31, R31 ;  /* 0x0000001f001f7213 */ /* 0x000fe40000000000 */
[----:B------:R2:W3:Y:S01]  /*6f80*/  I2F R28, R30 ;  /* 0x0000001e001c7306 */ /* 0x0004e20000201400 */
[----:B------:R-:W-:Y:S02]  /*6f90*/  ISETP.LT.OR P5, PT, R9, R239, P5 ;  /* 0x000000ef0900720c */ /* 0x000fe40002fa1670 */
[----:B------:R-:W-:-:S04]  /*6fa0*/  ISETP.LT.OR P4, PT, R16, R242, P4 ;  /* 0x000000f21000720c */ /* 0x000fc80002781670 */
[----:B------:R-:W-:Y:S01]  /*6fb0*/  FSEL R197, R76, -INF , !P4 ;  /* 0xff8000004cc57808 */ /* 0x000fe20006000000 */
[----:B-1----:R-:W-:Y:S01]  /*6fc0*/  FFMA.FTZ R32, R32, -UR19, R43 ;  /* 0x8000001320207c23 */ /* 0x002fe2000801002b */
[----:B------:R-:W-:-:S04]  /*6fd0*/  ISETP.GE.AND P4, PT, R15, R238, PT ;  /* 0x000000ee0f00720c */ /* 0x000fc80003f86270 */
[----:B------:R-:W-:Y:S01]  /*6fe0*/  ISETP.LT.OR P4, PT, R15, R239, P4 ;  /* 0x000000ef0f00720c */ /* 0x000fe20002781670 */
[----:B--2---:R-:W-:Y:S01]  /*6ff0*/  IMAD.IADD R30, R240, 0x1, -R9 ;  /* 0x00000001f01e7824 */ /* 0x004fe200078e0a09 */
[----:B------:R-:W-:Y:S01]  /*7000*/  FSEL R9, R27, -INF , !P3 ;  /* 0xff8000001b097808 */ /* 0x000fe20005800000 */
[----:B---3--:R-:W-:Y:S01]  /*7010*/  FFMA.FTZ R55, R28, -UR19, R55 ;  /* 0x800000131c377c23 */ /* 0x008fe20008010037 */
[C---:B------:R-:W-:Y:S01]  /*7020*/  ISETP.GE.AND P3, PT, R14.reuse, R241, PT ;  /* 0x000000f10e00720c */ /* 0x040fe20003f66270 */
[----:B------:R1:W2:Y:S01]  /*7030*/  I2F R27, R31 ;  /* 0x0000001f001b7306 */ /* 0x0002a20000201400 */
[----:B------:R-:W-:Y:S02]  /*7040*/  IABS R30, R30 ;  /* 0x0000001e001e7213 */ /* 0x000fe40000000000 */
[----:B------:R-:W-:-:S03]  /*7050*/  ISETP.LT.OR P3, PT, R14, R242, P3 ;  /* 0x000000f20e00720c */ /* 0x000fc60001f61670 */
[----:B------:R-:W-:Y:S01]  /*7060*/  IMAD.MOV.U32 R26, RZ, RZ, R30 ;  /* 0x000000ffff1a7224 */ /* 0x000fe200078e001e */
[----:B------:R-:W-:Y:S01]  /*7070*/  FSEL R186, R25, -INF , !P3 ;  /* 0xff80000019ba7808 */ /* 0x000fe20005800000 */
[----:B------:R-:W-:Y:S01]  /*7080*/  IMAD.IADD R25, R240, 0x1, -R11 ;  /* 0x00000001f0197824 */ /* 0x000fe200078e0a0b */
[C---:B------:R-:W-:Y:S01]  /*7090*/  ISETP.GE.AND P3, PT, R12.reuse, R241, PT ;  /* 0x000000f10c00720c */ /* 0x040fe20003f66270 */
[----:B------:R3:W-:Y:S03]  /*70a0*/  I2F R30, R24 ;  /* 0x00000018001e7306 */ /* 0x0007e60000201400 */
[-C--:B------:R-:W-:Y:S02]  /*70b0*/  ISETP.LT.OR P3, PT, R12, R242.reuse, P3 ;  /* 0x000000f20c00720c */ /* 0x080fe40001f61670 */
[----:B------:R-:W-:Y:S01]  /*70c0*/  IABS R25, R25 ;  /* 0x0000001900197213 */ /* 0x000fe20000000000 */
[C---:B-1----:R-:W-:Y:S01]  /*70d0*/  IMAD.IADD R31, R240.reuse, 0x1, -R15 ;  /* 0x00000001f01f7824 */ /* 0x042fe200078e0a0f */
[----:B------:R-:W-:Y:S01]  /*70e0*/  FSEL R188, R33, -INF , !P3 ;  /* 0xff80000021bc7808 */ /* 0x000fe20005800000 */
[----:B------:R-:W-:Y:S01]  /*70f0*/  I2F R26, R26 ;  /* 0x0000001a001a7306 */ /* 0x000fe20000201400 */
[----:B------:R-:W-:Y:S01]  /*7100*/  ISETP.GE.AND P3, PT, R17, R241, PT ;  /* 0x000000f11100720c */ /* 0x000fe20003f66270 */
[----:B------:R-:W-:Y:S01]  /*7110*/  IMAD.IADD R15, R240, 0x1, -R14 ;  /* 0x00000001f00f7824 */ /* 0x000fe200078e0a0e */
[----:B------:R-:W-:Y:S01]  /*7120*/  IABS R31, R31 ;  /* 0x0000001f001f7213 */ /* 0x000fe20000000000 */
[----:B--2---:R-:W-:Y:S01]  /*7130*/  FFMA.FTZ R27, R27, -UR19, R50 ;  /* 0x800000131b1b7c23 */ /* 0x004fe20008010032 */
[----:B------:R-:W-:-:S02]  /*7140*/  ISETP.LT.OR P3, PT, R17, R242, P3 ;  /* 0x000000f21100720c */ /* 0x000fc40001f61670 */
[----:B------:R-:W-:Y:S01]  /*7150*/  IABS R15, R15 ;  /* 0x0000000f000f7213 */ /* 0x000fe20000000000 */
[----:B---3--:R-:W-:Y:S01]  /*7160*/  IMAD.IADD R24, R240, 0x1, -R20 ;  /* 0x00000001f0187824 */ /* 0x008fe200078e0a14 */
[----:B------:R-:W-:Y:S01]  /*7170*/  I2F R31, R31 ;  /* 0x0000001f001f7306 */ /* 0x000fe20000201400 */
[----:B------:R-:W-:Y:S02]  /*7180*/  FSEL R198, R81, -INF , !P3 ;  /* 0xff80000051c67808 */ /* 0x000fe40005800000 */
[C---:B------:R-:W-:Y:S02]  /*7190*/  ISETP.GE.AND P3, PT, R3.reuse, R241, PT ;  /* 0x000000f10300720c */ /* 0x040fe40003f66270 */
[----:B------:R-:W-:Y:S02]  /*71a0*/  IABS R24, R24 ;  /* 0x0000001800187213 */ /* 0x000fe40000000000 */
[----:B------:R-:W-:Y:S01]  /*71b0*/  ISETP.LT.OR P3, PT, R3, R242, P3 ;  /* 0x000000f20300720c */ /* 0x000fe20001f61670 */
[----:B------:R-:W1:Y:S03]  /*71c0*/  I2F R25, R25 ;  /* 0x0000001900197306 */ /* 0x000e660000201400 */
[----:B------:R-:W-:-:S02]  /*71d0*/  FSEL R195, R77, -INF , !P3 ;  /* 0xff8000004dc37808 */ /* 0x000fc40005800000 */
[----:B------:R-:W-:-:S03]  /*71e0*/  ISETP.GE.AND P3, PT, R11, R238, PT ;  /* 0x000000ee0b00720c */ /* 0x000fc60003f66270 */
[----:B------:R2:W3:Y:S01]  /*71f0*/  I2F R29, R24 ;  /* 0x00000018001d7306 */ /* 0x0004e20000201400 */
[----:B------:R-:W-:Y:S01]  /*7200*/  ISETP.LT.OR P3, PT, R11, R239, P3 ;  /* 0x000000ef0b00720c */ /* 0x000fe20001f61670 */
[----:B------:R-:W-:-:S05]  /*7210*/  IMAD.IADD R11, R240, 0x1, -R13 ;  /* 0x00000001f00b7824 */ /* 0x000fca00078e0a0d */
[----:B------:R-:W-:Y:S01]  /*7220*/  IABS R11, R11 ;  /* 0x0000000b000b7213 */ /* 0x000fe20000000000 */
[----:B------:R4:W5:Y:S01]  /*7230*/  I2F R28, R15 ;  /* 0x0000000f001c7306 */ /* 0x0009620000201400 */
[----:B-1----:R-:W-:Y:S01]  /*7240*/  FFMA.FTZ R25, R25, -UR19, R47 ;  /* 0x8000001319197c23 */ /* 0x002fe2000801002f */
[----:B--2---:R-:W-:Y:S01]  /*7250*/  FSEL R24, R54, -INF , !P2 ;  /* 0xff80000036187808 */ /* 0x004fe20005000000 */
[----:B---3--:R-:W-:Y:S01]  /*7260*/  FFMA.FTZ R29, R29, -UR19, R38 ;  /* 0x800000131d1d7c23 */ /* 0x008fe20008010026 */
[----:B------:R-:W-:-:S04]  /*7270*/  ISETP.GE.AND P2, PT, R8, R238, PT ;  /* 0x000000ee0800720c */ /* 0x000fc80003f46270 */
[-C--:B------:R-:W-:Y:S01]  /*7280*/  ISETP.LT.OR P2, PT, R8, R239.reuse, P2 ;  /* 0x000000ef0800720c */ /* 0x080fe20001741670 */
[----:B------:R-:W-:Y:S01]  /*7290*/  FFMA.FTZ R8, R31, -UR19, R46 ;  /* 0x800000131f087c23 */ /* 0x000fe2000801002e */
[----:B----4-:R-:W-:Y:S01]  /*72a0*/  FSEL R15, R55, -INF , !P1 ;  /* 0xff800000370f7808 */ /* 0x010fe20004800000 */
[----:B-----5:R-:W-:Y:S01]  /*72b0*/  FFMA.FTZ R28, R28, -UR19, R39 ;  /* 0x800000131c1c7c23 */ /* 0x020fe20008010027 */
[CC--:B------:R-:W-:Y:S02]  /*72c0*/  ISETP.GE.AND P1, PT, R7.reuse, R238.reuse, PT ;  /* 0x000000ee0700720c */ /* 0x0c0fe40003f26270 */
[----:B------:R-:W-:Y:S02]  /*72d0*/  FSEL R8, R8, -INF , !P4 ;  /* 0xff80000008087808 */ /* 0x000fe40006000000 */
[----:B------:R-:W-:Y:S01]  /*72e0*/  ISETP.LT.OR P1, PT, R7, R239, P1 ;  /* 0x000000ef0700720c */ /* 0x000fe20000f21670 */
[----:B------:R-:W-:Y:S01]  /*72f0*/  FFMA.FTZ R7, R26, -UR19, R51 ;  /* 0x800000131a077c23 */ /* 0x000fe20008010033 */
[----:B------:R-:W-:Y:S01]  /*7300*/  ISETP.GE.AND P4, PT, R13, R238, PT ;  /* 0x000000ee0d00720c */ /* 0x000fe20003f86270 */
[----:B------:R-:W1:Y:S01]  /*7310*/  I2F R26, R11 ;  /* 0x0000000b001a7306 */ /* 0x000e620000201400 */
[----:B------:R-:W-:Y:S02]  /*7320*/  LDSM.16.MT88.4 R48, [R222+0x12000] ;  /* 0x01200000de30783b */ /* 0x000fe40000004200 */
[----:B------:R-:W-:-:S02]  /*7330*/  FSEL R7, R7, -INF , !P5 ;  /* 0xff80000007077808 */ /* 0x000fc40006800000 */
[-C--:B------:R-:W-:Y:S02]  /*7340*/  ISETP.GE.AND P5, PT, R14, R238.reuse, PT ;  /* 0x000000ee0e00720c */ /* 0x080fe40003fa6270 */
[-C--:B------:R-:W-:Y:S01]  /*7350*/  ISETP.LT.OR P4, PT, R13, R239.reuse, P4 ;  /* 0x000000ef0d00720c */ /* 0x080fe20002781670 */
[----:B------:R-:W-:Y:S01]  /*7360*/  FFMA.FTZ R13, R30, -UR19, R42 ;  /* 0x800000131e0d7c23 */ /* 0x000fe2000801002a */
[----:B------:R-:W-:Y:S01]  /*7370*/  ISETP.LT.OR P5, PT, R14, R239, P5 ;  /* 0x000000ef0e00720c */ /* 0x000fe20002fa1670 */
[----:B------:R-:W-:Y:S01]  /*7380*/  LDSM.16.MT88.4 R40, [R224+0x12000] ;  /* 0x01200000e028783b */ /* 0x000fe20000004200 */
[----:B------:R-:W-:Y:S01]  /*7390*/  FSEL R14, R25, -INF , !P3 ;  /* 0xff800000190e7808 */ /* 0x000fe20005800000 */
[----:B------:R-:W-:Y:S01]  /*73a0*/  IMAD.IADD R25, R240, 0x1, -R12 ;  /* 0x00000001f0197824 */ /* 0x000fe200078e0a0c */
[----:B------:R-:W-:Y:S02]  /*73b0*/  ISETP.GE.AND P3, PT, R12, R238, PT ;  /* 0x000000ee0c00720c */ /* 0x000fe40003f66270 */
[----:B------:R-:W-:Y:S01]  /*73c0*/  FSEL R13, R13, -INF , !P2 ;  /* 0xff8000000d0d7808 */ /* 0x000fe20005000000 */
[----:B-1----:R-:W-:Y:S01]  /*73d0*/  FFMA.FTZ R26, R26, -UR19, R34 ;  /* 0x800000131a1a7c23 */ /* 0x002fe20008010022 */
[----:B------:R-:W-:-:S02]  /*73e0*/  FSEL R11, R27, -INF , !P0 ;  /* 0xff8000001b0b7808 */ /* 0x000fc40004000000 */
[-C--:B------:R-:W-:Y:S02]  /*73f0*/  ISETP.GE.AND P0, PT, R20, R238.reuse, PT ;  /* 0x000000ee1400720c */ /* 0x080fe40003f06270 */
[----:B------:R-:W-:Y:S02]  /*7400*/  ISETP.LT.OR P3, PT, R12, R239, P3 ;  /* 0x000000ef0c00720c */ /* 0x000fe40001f61670 */
[-C--:B------:R-:W-:Y:S02]  /*7410*/  ISETP.GE.AND P2, PT, R18, R238.reuse, PT ;  /* 0x000000ee1200720c */ /* 0x080fe40003f46270 */
[----:B------:R-:W-:Y:S02]  /*7420*/  FSEL R12, R32, -INF , !P1 ;  /* 0xff800000200c7808 */ /* 0x000fe40004800000 */
[----:B------:R-:W-:Y:S02]  /*7430*/  ISETP.GE.AND P1, PT, R17, R238, PT ;  /* 0x000000ee1100720c */ /* 0x000fe40003f26270 */
[----:B------:R-:W-:-:S02]  /*7440*/  IABS R25, R25 ;  /* 0x0000001900197213 */ /* 0x000fc40000000000 */
[----:B------:R-:W-:Y:S02]  /*7450*/  FMNMX.FTZ R27, R23, R22, !PT ;  /* 0x00000016171b7209 */ /* 0x000fe40007810000 */
[-C--:B------:R-:W-:Y:S01]  /*7460*/  ISETP.LT.OR P0, PT, R20, R239.reuse, P0 ;  /* 0x000000ef1400720c */ /* 0x080fe20000701670 */
[----:B------:R-:W-:Y:S01]  /*7470*/  IMAD.IADD R20, R240, 0x1, -R18 ;  /* 0x00000001f0147824 */ /* 0x000fe200078e0a12 */
[-C--:B------:R-:W-:Y:S01]  /*7480*/  ISETP.LT.OR P2, PT, R18, R239.reuse, P2 ;  /* 0x000000ef1200720c */ /* 0x080fe20001741670 */
[----:B------:R-:W-:Y:S01]  /*7490*/  IMAD.IADD R18, R240, 0x1, -R17 ;  /* 0x00000001f0127824 */ /* 0x000fe200078e0a11 */
[----:B------:R-:W-:Y:S01]  /*74a0*/  ISETP.LT.OR P1, PT, R17, R239, P1 ;  /* 0x000000ef1100720c */ /* 0x000fe20000f21670 */
[----:B------:R-:W-:Y:S01]  /*74b0*/  IMAD.MOV.U32 R17, RZ, RZ, R25 ;  /* 0x000000ffff117224 */ /* 0x000fe200078e0019 */
[----:B------:R-:W-:Y:S02]  /*74c0*/  FMNMX.FTZ R27, R21, R27, !PT ;  /* 0x0000001b151b7209 */ /* 0x000fe40007810000 */
[----:B------:R-:W-:-:S02]  /*74d0*/  FMNMX.FTZ R25, R24, R15, !PT ;  /* 0x0000000f18197209 */ /* 0x000fc40007810000 */
[----:B------:R-:W-:Y:S02]  /*74e0*/  FMNMX.FTZ R27, R19, R27, !PT ;  /* 0x0000001b131b7209 */ /* 0x000fe40007810000 */
[----:B------:R-:W-:Y:S02]  /*74f0*/  FMNMX.FTZ R25, R11, R25, !PT ;  /* 0x000000190b197209 */ /* 0x000fe40007810000 */
[----:B------:R-:W-:Y:S02]  /*7500*/  FMNMX.FTZ R27, R6, R27, !PT ;  /* 0x0000001b061b7209 */ /* 0x000fe40007810000 */
[----:B------:R-:W-:Y:S02]  /*7510*/  FMNMX.FTZ R25, R7, R25, !PT ;  /* 0x0000001907197209 */ /* 0x000fe40007810000 */
[----:B------:R-:W-:Y:S02]  /*7520*/  FSEL R189, R29, -INF , !P0 ;  /* 0xff8000001dbd7808 */ /* 0x000fe40004000000 */
[----:B------:R-:W-:Y:S01]  /*7530*/  ISETP.GE.AND P0, PT, R16, R238, PT ;  /* 0x000000ee1000720c */ /* 0x000fe20003f06270 */
[----:B------:R1:W2:Y:S01]  /*7540*/  I2F R29, R17 ;  /* 0x00000011001d7306 */ /* 0x0002a20000201400 */
[----:B------:R-:W-:-:S02]  /*7550*/  FMNMX.FTZ R27, R5, R27, !PT ;  /* 0x0000001b051b7209 */ /* 0x000fc40007810000 */
[----:B------:R-:W-:Y:S02]  /*7560*/  FMNMX.FTZ R25, R8, R25, !PT ;  /* 0x0000001908197209 */ /* 0x000fe40007810000 */
[----:B------:R-:W-:Y:S02]  /*7570*/  IABS R20, R20 ;  /* 0x0000001400147213 */ /* 0x000fe40000000000 */
[----:B------:R-:W-:Y:S02]  /*7580*/  FMNMX.FTZ R27, R10, R27, !PT ;  /* 0x0000001b0a1b7209 */ /* 0x000fe40007810000 */
[----:B------:R-:W-:Y:S01]  /*7590*/  ISETP.LT.OR P0, PT, R16, R239, P0 ;  /* 0x000000ef1000720c */ /* 0x000fe20000701670 */
[----:B------:R-:W-:Y:S01]  /*75a0*/  IMAD.IADD R16, R240, 0x1, -R16 ;  /* 0x00000001f0107824 */ /* 0x000fe200078e0a10 */
[----:B------:R-:W-:Y:S01]  /*75b0*/  FMNMX.FTZ R25, R14, R25, !PT ;  /* 0x000000190e197209 */ /* 0x000fe20007810000 */
[----:B------:R-:W3:Y:S01]  /*75c0*/  I2F R20, R20 ;  /* 0x0000001400147306 */ /* 0x000ee20000201400 */
[----:B------:R-:W-:-:S02]  /*75d0*/  IABS R18, R18 ;  /* 0x0000001200127213 */ /* 0x000fc40000000000 */
[----:B------:R-:W-:Y:S01]  /*75e0*/  FMNMX.FTZ R27, R9, R27, !PT ;  /* 0x0000001b091b7209 */ /* 0x000fe20007810000 */
[----:B-1----:R-:W-:Y:S01]  /*75f0*/  IMAD.IADD R17, R240, 0x1, -R3 ;  /* 0x00000001f0117824 */ /* 0x002fe200078e0a03 */
[----:B------:R-:W-:Y:S01]  /*7600*/  FMNMX.FTZ R25, R13, R25, !PT ;  /* 0x000000190d197209 */ /* 0x000fe20007810000 */
[----:B--2---:R-:W-:Y:S01]  /*7610*/  FFMA.FTZ R35, R29, -UR19, R35 ;  /* 0x800000131d237c23 */ /* 0x004fe20008010023 */
[----:B------:R-:W-:Y:S01]  /*7620*/  IABS R16, R16 ;  /* 0x0000001000107213 */ /* 0x000fe20000000000 */
[----:B------:R-:W1:Y:S01]  /*7630*/  I2F R18, R18 ;  /* 0x0000001200127306 */ /* 0x000e620000201400 */
[----:B------:R-:W-:Y:S02]  /*7640*/  FMNMX.FTZ R27, R185, R27, !PT ;  /* 0x0000001bb91b7209 */ /* 0x000fe40007810000 */
[----:B------:R-:W-:Y:S02]  /*7650*/  FMNMX.FTZ R25, R12, R25, !PT ;  /* 0x000000190c197209 */ /* 0x000fe40007810000 */
[----:B------:R-:W-:-:S02]  /*7660*/  IABS R17, R17 ;  /* 0x0000001100117213 */ /* 0x000fc40000000000 */
[----:B------:R-:W-:Y:S01]  /*7670*/  FMNMX.FTZ R27, R186, R27, !PT ;  /* 0x0000001bba1b7209 */ /* 0x000fe20007810000 */
[----:B------:R-:W2:Y:S01]  /*7680*/  I2F R16, R16 ;  /* 0x0000001000107306 */ /* 0x000ea20000201400 */
[----:B------:R-:W-:Y:S01]  /*7690*/  FSEL R190, R28, -INF , !P5 ;  /* 0xff8000001cbe7808 */ /* 0x000fe20006800000 */
[----:B---3--:R-:W-:Y:S01]  /*76a0*/  FFMA.FTZ R82, R20, -UR19, R82 ;  /* 0x8000001314527c23 */ /* 0x008fe20008010052 */
[----:B------:R-:W-:Y:S01]  /*76b0*/  FMNMX.FTZ R25, R189, R25, !PT ;  /* 0x00000019bd197209 */ /* 0x000fe20007810000 */
[----:B------:R-:W-:Y:S01]  /*76c0*/  LDSM.16.MT88.4 R28, [R221+0x10800] ;  /* 0x01080000dd1c783b */ /* 0x000fe20000004200 */
[----:B------:R-:W-:Y:S02]  /*76d0*/  FMNMX.FTZ R27, R187, R27, !PT ;  /* 0x0000001bbb1b7209 */ /* 0x000fe40007810000 */
[----:B------:R-:W-:Y:S01]  /*76e0*/  FSEL R191, R26, -INF , !P4 ;  /* 0xff8000001abf7808 */ /* 0x000fe20006000000 */
[----:B------:R-:W3:Y:S01]  /*76f0*/  I2F R17, R17 ;  /* 0x0000001100117306 */ /* 0x000ee20000201400 */
[----:B------:R-:W-:-:S02]  /*7700*/  FMNMX.FTZ R25, R190, R25, !PT ;  /* 0x00000019be197209 */ /* 0x000fc40007810000 */
[----:B------:R-:W-:Y:S02]  /*7710*/  FMNMX.FTZ R27, R188, R27, !PT ;  /* 0x0000001bbc1b7209 */ /* 0x000fe40007810000 */
[----:B------:R-:W-:Y:S01]  /*7720*/  FSEL R192, R35, -INF , !P3 ;  /* 0xff80000023c07808 */ /* 0x000fe20005800000 */
[----:B-1----:R-:W-:Y:S01]  /*7730*/  FFMA.FTZ R35, R18, -UR19, R83 ;  /* 0x8000001312237c23 */ /* 0x002fe20008010053 */
[----:B------:R-:W-:Y:S01]  /*7740*/  FMNMX.FTZ R25, R191, R25, !PT ;  /* 0x00000019bf197209 */ /* 0x000fe20007810000 */
[----:B--2---:R-:W-:Y:S01]  /*7750*/  FFMA.FTZ R16, R16, -UR19, R78 ;  /* 0x8000001310107c23 */ /* 0x004fe2000801004e */
[----:B------:R-:W-:Y:S02]  /*7760*/  FMNMX.FTZ R27, R199, R27, !PT ;  /* 0x0000001bc71b7209 */ /* 0x000fe40007810000 */
[----:B------:R-:W-:Y:S02]  /*7770*/  FSEL R193, R82, -INF , !P2 ;  /* 0xff80000052c17808 */ /* 0x000fe40005000000 */
[----:B------:R-:W-:Y:S01]  /*7780*/  FMNMX.FTZ R25, R192, R25, !PT ;  /* 0x00000019c0197209 */ /* 0x000fe20007810000 */
[----:B------:R-:W-:Y:S01]  /*7790*/  LDSM.16.MT88.4 R80, [R222+0x14000] ;  /* 0x01400000de50783b */ /* 0x000fe20000004200 */
[----:B------:R-:W-:Y:S01]  /*77a0*/  FMNMX.FTZ R27, R198, R27, !PT ;  /* 0x0000001bc61b7209 */ /* 0x000fe20007810000 */
[----:B---3--:R-:W-:Y:S01]  /*77b0*/  FFMA.FTZ R17, R17, -UR19, R79 ;  /* 0x8000001311117c23 */ /* 0x008fe2000801004f */
[----:B------:R-:W-:-:S02]  /*77c0*/  ISETP.GE.AND P3, PT, R3, R238, PT ;  /* 0x000000ee0300720c */ /* 0x000fc40003f66270 */
[----:B------:R-:W-:Y:S02]  /*77d0*/  FSEL R35, R35, -INF , !P1 ;  /* 0xff80000023237808 */ /* 0x000fe40004800000 */
[----:B------:R-:W-:Y:S02]  /*77e0*/  FMNMX.FTZ R25, R193, R25, !PT ;  /* 0x00000019c1197209 */ /* 0x000fe40007810000 */
[----:B------:R-:W-:Y:S02]  /*77f0*/  FMNMX.FTZ R27, R197, R27, !PT ;  /* 0x0000001bc51b7209 */ /* 0x000fe40007810000 */
[----:B------:R-:W-:Y:S02]  /*7800*/  ISETP.LT.OR P3, PT, R3, R239, P3 ;  /* 0x000000ef0300720c */ /* 0x000fe40001f61670 */
[----:B------:R-:W-:Y:S02]  /*7810*/  FSEL R34, R16, -INF , !P0 ;  /* 0xff80000010227808 */ /* 0x000fe40004000000 */
[----:B------:R-:W-:-:S02]  /*7820*/  FMNMX.FTZ R25, R35, R25, !PT ;  /* 0x0000001923197209 */ /* 0x000fc40007810000 */
[----:B------:R-:W-:Y:S02]  /*7830*/  FMNMX.FTZ R20, R195, R27, !PT ;  /* 0x0000001bc3147209 */ /* 0x000fe40007810000 */
[----:B------:R-:W-:Y:S02]  /*7840*/  FSEL R33, R17, -INF , !P3 ;  /* 0xff80000011217808 */ /* 0x000fe40005800000 */
[----:B------:R-:W-:Y:S01]  /*7850*/  FMNMX.FTZ R3, R34, R25, !PT ;  /* 0x0000001922037209 */ /* 0x000fe20007810000 */
[----:B------:R-:W1:Y:S03]  /*7860*/  SHFL.BFLY PT, R18, R20, 0x2, 0x1f ;  /* 0x0c401f0014127f89 */ /* 0x000e6600000e0000 */
        /* <DEDUP_REMOVED lines=8> */
[----:B------:R-:W-:Y:S01]  /*78f0*/  FMUL.FTZ R194, R164, c[0x0][0x23c] ;  /* 0x00008f00a4c27a20 */ /* 0x000fe20000410000 */
[----:B--2---:R-:W-:-:S04]  /*7900*/  FMNMX.FTZ R3, R16, R3, !PT ;  /* 0x0000000310037209 */ /* 0x004fc80007810000 */
[----:B------:R-:W-:Y:S02]  /*7910*/  FSEL R194, R194, RZ, P0 ;  /* 0x000000ffc2c27208 */ /* 0x000fe40000000000 */
        /* <DEDUP_REMOVED lines=9> */
[--C-:B------:R-:W-:Y:S01]  /*79b0*/  FFMA.FTZ R180, R24, c[0x0][0x23c], -R32.reuse ;  /* 0x00008f0018b47a23 */ /* 0x100fe20000010820 */
[----:B------:R-:W-:Y:S01]  /*79c0*/  LDSM.16.MT88.4 R16, [R222+0x10800] ;  /* 0x01080000de10783b */ /* 0x000fe20000004200 */
[--C-:B------:R-:W-:Y:S01]  /*79d0*/  FFMA.FTZ R182, R15, c[0x0][0x23c], -R32.reuse ;  /* 0x00008f000fb67a23 */ /* 0x100fe20000010820 */
[----:B------:R-:W-:Y:S01]  /*79e0*/  LEA.HI.X R246, R196, c[0x0][0x16c], R165, 0x1, P0 ;  /* 0x00005b00c4f67a11 */ /* 0x000fe200000f0ca5 */
[--C-:B------:R-:W-:Y:S01]  /*79f0*/  FFMA.FTZ R181, R11, c[0x0][0x23c], -R32.reuse ;  /* 0x00008f000bb57a23 */ /* 0x100fe20000010820 */
[----:B------:R-:W-:Y:S01]  /*7a00*/  LDSM.16.MT88.4 R24, [R224+0x12800] ;  /* 0x01280000e018783b */ /* 0x000fe20000004200 */
[----:B------:R-:W-:Y:S01]  /*7a10*/  FFMA.FTZ R174, R7, c[0x0][0x23c], -R32 ;  /* 0x00008f0007ae7a23 */ /* 0x000fe20000010820 */
[----:B------:R-:W1:Y:S01]  /*7a20*/  MUFU.EX2 R183, R183 ;  /* 0x000000b700b77308 */ /* 0x000e620000000800 */
[--C-:B------:R-:W-:Y:S01]  /*7a30*/  FFMA.FTZ R177, R6, c[0x0][0x23c], -R194.reuse ;  /* 0x00008f0006b17a23 */ /* 0x100fe200000108c2 */
[----:B------:R-:W-:Y:S01]  /*7a40*/  LDSM.16.MT88.4 R20, [R220+0x12800] ;  /* 0x01280000dc14783b */ /* 0x000fe20000004200 */
[----:B------:R-:W-:-:S02]  /*7a50*/  FFMA.FTZ R176, R5, c[0x0][0x23c], -R194 ;  /* 0x00008f0005b07a23 */ /* 0x000fc400000108c2 */
[--C-:B------:R-:W-:Y:S01]  /*7a60*/  FFMA.FTZ R173, R10, c[0x0][0x23c], -R194.reuse ;  /* 0x00008f000aad7a23 */ /* 0x100fe200000108c2 */
[----:B------:R-:W2:Y:S01]  /*7a70*/  LDSM.16.MT88.4 R4, [R220+0x16000] ;  /* 0x01600000dc04783b */ /* 0x000ea20000004200 */
[----:B------:R-:W-:Y:S01]  /*7a80*/  FFMA.FTZ R172, R9, c[0x0][0x23c], -R194 ;  /* 0x00008f0009ac7a23 */ /* 0x000fe200000108c2 */
[----:B------:R-:W-:Y:S01]  /*7a90*/  MUFU.EX2 R179, R179 ;  /* 0x000000b300b37308 */ /* 0x000fe20000000800 */
[--C-:B------:R-:W-:Y:S02]  /*7aa0*/  FFMA.FTZ R175, R8, c[0x0][0x23c], -R32.reuse ;  /* 0x00008f0008af7a23 */ /* 0x100fe40000010820 */
[----:B------:R-:W3:Y:S01]  /*7ab0*/  LDSM.16.MT88.4 R8, [R224+0x10800] ;  /* 0x01080000e008783b */ /* 0x000ee20000004200 */
[--C-:B------:R-:W-:Y:S02]  /*7ac0*/  FFMA.FTZ R169, R14, c[0x0][0x23c], -R32.reuse ;  /* 0x00008f000ea97a23 */ /* 0x100fe40000010820 */
[--C-:B------:R-:W-:Y:S02]  /*7ad0*/  FFMA.FTZ R2, R13, c[0x0][0x23c], -R32.reuse ;  /* 0x00008f000d027a23 */ /* 0x100fe40000010820 */
[----:B------:R-:W4:Y:S01]  /*7ae0*/  MUFU.EX2 R178, R178 ;  /* 0x000000b200b27308 */ /* 0x000f220000000800 */
[----:B-1----:R-:W-:Y:S01]  /*7af0*/  F2FP.BF16.PACK_AB R128, R183, R184 ;  /* 0x000000b8b780723e */ /* 0x002fe200000010ff */
[----:B------:R-:W-:-:S02]  /*7b00*/  FFMA.FTZ R0, R12, c[0x0][0x23c], -R32 ;  /* 0x00008f000c007a23 */ /* 0x000fc40000010820 */
[----:B------:R-:W1:Y:S01]  /*7b10*/  LDSM.16.MT88.4 R12, [R220+0x10800] ;  /* 0x01080000dc0c783b */ /* 0x000e620000004200 */
[--C-:B------:R-:W-:Y:S02]  /*7b20*/  FFMA.FTZ R185, R185, c[0x0][0x23c], -R194.reuse ;  /* 0x00008f00b9b97a23 */ /* 0x100fe400000108c2 */
[--C-:B------:R-:W-:Y:S01]  /*7b30*/  FFMA.FTZ R186, R186, c[0x0][0x23c], -R194.reuse ;  /* 0x00008f00baba7a23 */ /* 0x100fe200000108c2 */
[----:B------:R-:W-:Y:S01]  /*7b40*/  MUFU.EX2 R180, R180 ;  /* 0x000000b400b47308 */ /* 0x000fe20000000800 */
[--C-:B------:R-:W-:Y:S02]  /*7b50*/  FFMA.FTZ R187, R187, c[0x0][0x23c], -R194.reuse ;  /* 0x00008f00bbbb7a23 */ /* 0x100fe400000108c2 */
[----:B------:R-:W-:Y:S02]  /*7b60*/  FFMA.FTZ R188, R188, c[0x0][0x23c], -R194 ;  /* 0x00008f00bcbc7a23 */ /* 0x000fe400000108c2 */
[--C-:B------:R-:W-:Y:S02]  /*7b70*/  FFMA.FTZ R189, R189, c[0x0][0x23c], -R32.reuse ;  /* 0x00008f00bdbd7a23 */ /* 0x100fe40000010820 */
[--C-:B------:R-:W-:Y:S01]  /*7b80*/  FFMA.FTZ R190, R190, c[0x0][0x23c], -R32.reuse ;  /* 0x00008f00bebe7a23 */ /* 0x100fe20000010820 */
[----:B------:R-:W5:Y:S01]  /*7b90*/  MUFU.EX2 R182, R182 ;  /* 0x000000b600b67308 */ /* 0x000f620000000800 */
[----:B----4-:R-:W-:Y:S01]  /*7ba0*/  F2FP.BF16.PACK_AB R130, R178, R179 ;  /* 0x000000b3b282723e */ /* 0x010fe200000010ff */
[----:B------:R-:W-:-:S02]  /*7bb0*/  FFMA.FTZ R191, R191, c[0x0][0x23c], -R32 ;  /* 0x00008f00bfbf7a23 */ /* 0x000fc40000010820 */
[----:B------:R-:W-:Y:S02]  /*7bc0*/  FFMA.FTZ R192, R192, c[0x0][0x23c], -R32 ;  /* 0x00008f00c0c07a23 */ /* 0x000fe40000010820 */
[--C-:B------:R-:W-:Y:S02]  /*7bd0*/  FFMA.FTZ R199, R199, c[0x0][0x23c], -R194.reuse ;  /* 0x00008f00c7c77a23 */ /* 0x100fe400000108c2 */
[----:B------:R-:W-:Y:S01]  /*7be0*/  MUFU.EX2 R181, R181 ;  /* 0x000000b500b57308 */ /* 0x000fe20000000800 */
[--C-:B------:R-:W-:Y:S02]  /*7bf0*/  FFMA.FTZ R198, R198, c[0x0][0x23c], -R194.reuse ;  /* 0x00008f00c6c67a23 */ /* 0x100fe400000108c2 */
[--C-:B------:R-:W-:Y:S02]  /*7c00*/  FFMA.FTZ R197, R197, c[0x0][0x23c], -R194.reuse ;  /* 0x00008f00c5c57a23 */ /* 0x100fe400000108c2 */
[----:B------:R-:W-:Y:S02]  /*7c10*/  FFMA.FTZ R249, R195, c[0x0][0x23c], -R194 ;  /* 0x00008f00c3f97a23 */ /* 0x000fe400000108c2 */
[--C-:B------:R-:W-:Y:S01]  /*7c20*/  FFMA.FTZ R193, R193, c[0x0][0x23c], -R32.reuse ;  /* 0x00008f00c1c17a23 */ /* 0x100fe20000010820 */
[----:B------:R-:W4:Y:S01]  /*7c30*/  MUFU.EX2 R174, R174 ;  /* 0x000000ae00ae7308 */ /* 0x000f220000000800 */
[----:B-----5:R-:W-:Y:S01]  /*7c40*/  F2FP.BF16.PACK_AB R129, R182, R180 ;  /* 0x000000b4b681723e */ /* 0x020fe200000010ff */
[----:B------:R-:W-:-:S02]  /*7c50*/  FFMA.FTZ R194, R35, c[0x0][0x23c], -R32 ;  /* 0x00008f0023c27a23 */ /* 0x000fc40000010820 */
[--C-:B------:R-:W-:Y:S02]  /*7c60*/  FFMA.FTZ R195, R34, c[0x0][0x23c], -R32.reuse ;  /* 0x00008f0022c37a23 */ /* 0x100fe40000010820 */
[----:B------:R-:W-:Y:S02]  /*7c70*/  FFMA.FTZ R248, R33, c[0x0][0x23c], -R32 ;  /* 0x00008f0021f87a23 */ /* 0x000fe40000010820 */
[----:B------:R-:W5:Y:S01]  /*7c80*/  MUFU.EX2 R177, R177 ;  /* 0x000000b100b17308 */ /* 0x000f620000000800 */
        /* <DEDUP_REMOVED lines=139> */
[----:B------:R-:W3:Y:S01]  /*8540*/  LDSM.16.MT88.4 R12, [R222+0x13000] ;  /* 0x01300000de0c783b */ /* 0x000ee20000004200 */
[----:B------:R-:W-:Y:S02]  /*8550*/  FADD.FTZ R191, R193, R191 ;  /* 0x000000bfc1bf7221 */ /* 0x000fe40000010000 */
[----:B------:R-:W-:Y:S02]  /*8560*/  FADD.FTZ R188, R197, R188 ;  /* 0x000000bcc5bc7221 */ /* 0x000fe40000010000 */
[----:B------:R-:W-:-:S02]  /*8570*/  FADD.FTZ R191, R194, R191 ;  /* 0x000000bfc2bf7221 */ /* 0x000fc40000010000 */
[----:B-1----:R-:W-:Y:S02]  /*8580*/  HMMA.16816.F32.BF16 R144, R4, R8, R144 ;  /* 0x000000080490723c */ /* 0x002fe40000041890 */
[----:B------:R-:W-:-:S06]  /*8590*/  FADD.FTZ R191, R195, R191 ;  /* 0x000000bfc3bf7221 */ /* 0x000fcc0000010000 */
        /* <DEDUP_REMOVED lines=38> */
[C---:B--2---:R-:W-:Y:S08]  /*8800*/  HMMA.16816.F32.BF16 R116, R4.reuse, R16, R116 ;  /* 0x000000100474723c */ /* 0x044ff00000041874 */
[C---:B------:R-:W-:Y:S01]  /*8810*/  HMMA.16816.F32.BF16 R120, R4.reuse, R18, R120 ;  /* 0x000000120478723c */ /* 0x040fe20000041878 */
[----:B------:R-:W-:Y:S07]  /*8820*/  LDSM.16.MT88.4 R16, [R220+0x13800] ;  /* 0x01380000dc10783b */ /* 0x000fee0000004200 */
        /* <DEDUP_REMOVED lines=130> */
.L_x_6440:
[----:B------:R-:W-:-:S04]  /*9050*/  ULEA UR4, -UR6, URZ, 0x6 ;  /* 0x0000003f06047291 */ /* 0x000fc8000f8e313f */
[----:B------:R-:W-:Y:S02]  /*9060*/  USHF.R.S32.HI UR5, URZ, 0x1f, UR4 ;  /* 0x0000001f3f057899 */ /* 0x000fe40008011404 */
[----:B------:R-:W-:-:S04]  /*9070*/  MOV R2, UR4 ;  /* 0x0000000400027c02 */ /* 0x000fc80008000f00 */
[----:B------:R-:W-:Y:S02]  /*9080*/  MOV R0, UR5 ;  /* 0x0000000500007c02 */ /* 0x000fe40008000f00 */
.L_x_6441:
        /* <DEDUP_REMOVED lines=113> */
[----:B------:R5:W-:Y:S02]  /*97a0*/  @!P5 LDGSTS.E.BYPASS.LTC128B.128 [R235+0x11000], [R20.64] ;  /* 0x1100000014ebdfae */ /* 0x000be4000b901d56 */
[----:B------:R-:W-:Y:S01]  /*97b0*/  IMAD.IADD R2, R243, 0x1, -R0 ;  /* 0x00000001f3027824 */ /* 0x000fe200078e0a00 */
[C---:B------:R-:W-:Y:S01]  /*97c0*/  ISETP.GE.AND P0, PT, R0.reuse, R241, PT ;  /* 0x000000f10000720c */ /* 0x040fe20003f06270 */
[----:B------:R-:W-:Y:S03]  /*97d0*/  @P4 STS.128 [R235+0x13000], RZ ;  /* 0x013000ffeb004388 */ /* 0x000fe60000000c00 */
[----:B------:R-:W-:Y:S01]  /*97e0*/  IABS R2, R2 ;  /* 0x0000000200027213 */ /* 0x000fe20000000000 */
[----:B------:R-:W-:Y:S01]  /*97f0*/  @!PT LDS RZ, [RZ] ;  /* 0x00000000fffff984 */ /* 0x000fe20000000800 */
[----:B------:R-:W-:Y:S01]  /*9800*/  @!PT LDS RZ, [RZ] ;  /* 0x00000000fffff984 */ /* 0x000fe20000000800 */
[----:B------:R-:W-:Y:S01]  /*9810*/  @!PT LDS RZ, [RZ] ;  /* 0x00000000fffff984 */ /* 0x000fe20000000800 */
[----:B------:R3:W-:Y:S01]  /*9820*/  @!P4 LDGSTS.E.BYPASS.LTC128B.128 [R235+0x13000], [R18.64+0x80] ;  /* 0x1300008012ebcfae */ /* 0x0007e2000b901d56 */
[----:B------:R-:W-:-:S03]  /*9830*/  ISETP.LT.OR P0, PT, R0, R242, P0 ;  /* 0x000000f20000720c */ /* 0x000fc60000701670 */
[----:B------:R-:W-:Y:S01]  /*9840*/  @P3 STS.128 [R235+0x15000], RZ ;  /* 0x015000ffeb003388 */ /* 0x000fe20000000c00 */
[----:B------:R-:W-:Y:S03]  /*9850*/  I2F R2, R2 ;  /* 0x0000000200027306 */ /* 0x000fe60000201400 */
        /* <DEDUP_REMOVED lines=30> */
[----:B----4-:R-:W3:Y:S01]  /*9a40*/  LDSM.16.M88.4 R12, [R229+0x8800] ;  /* 0x00880000e50c783b */ /* 0x010ee20000000200 */
[----:B-1----:R-:W-:-:S03]  /*9a50*/  IADD3 R167, R0, 0x8, RZ ;  /* 0x0000000800a77810 */ /* 0x002fc60007ffe0ff */
[----:B------:R-:W1:Y:S04]  /*9a60*/  LDSM.16.M88.4 R4, [R229+0x9000] ;  /* 0x00900000e504783b */ /* 0x000e680000000200 */
[----:B-----5:R-:W4:Y:S04]  /*9a70*/  LDSM.16.M88.4 R20, [R229+0x8000] ;  /* 0x00800000e514783b */ /* 0x020f280000000200 */
[----:B------:R-:W5:Y:S04]  /*9a80*/  LDSM.16.M88.4 R176, [R229+0x9800] ;  /* 0x00980000e5b0783b */ /* 0x000f680000000200 */
[----:B------:R-:W-:Y:S04]  /*9a90*/  LDSM.16.M88.4 R28, [R228] ;  /* 0x00000000e41c783b */ /* 0x000fe80000000200 */
[----:B------:R-:W4:Y:S04]  /*9aa0*/  LDSM.16.M88.4 R168, [R219] ;  /* 0x00000000dba8783b */ /* 0x000f280000000200 */
[----:B--2---:R-:W2:Y:S04]  /*9ab0*/  LDSM.16.M88.4 R32, [R218] ;  /* 0x00000000da20783b */ /* 0x004ea80000000200 */
[----:B------:R-:W2:Y:S04]  /*9ac0*/  LDSM.16.M88.4 R172, [R227] ;  /* 0x00000000e3ac783b */ /* 0x000ea80000000200 */
[----:B------:R-:W2:Y:S04]  /*9ad0*/  LDSM.16.M88.4 R188, [R217] ;  /* 0x00000000d9bc783b */ /* 0x000ea80000000200 */
[----:B------:R-:W-:Y:S01]  /*9ae0*/  LDSM.16.M88.4 R192, [R223+0x8000] ;  /* 0x00800000dfc0783b */ /* 0x000fe20000000200 */
[C---:B---3--:R-:W-:Y:S03]  /*9af0*/  HMMA.16816.F32.BF16 R16, R180.reuse, R12, RZ ;  /* 0x0000000cb410723c */ /* 0x048fe600000418ff */
[----:B------:R-:W0:Y:S05]  /*9b00*/  LDGDEPBAR ;  /* 0x00000000000079af */ /* 0x000e2a0000000000 */
[C---:B------:R-:W-:Y:S08]  /*9b10*/  HMMA.16816.F32.BF16 R12, R180.reuse, R14, RZ ;  /* 0x0000000eb40c723c */ /* 0x040ff000000418ff */
[C---:B-1----:R-:W-:Y:S08]  /*9b20*/  HMMA.16816.F32.BF16 R8, R180.reuse, R4, RZ ;  /* 0x00000004b408723c */ /* 0x042ff000000418ff */
[C---:B------:R-:W-:Y:S08]  /*9b30*/  HMMA.16816.F32.BF16 R4, R180.reuse, R6, RZ ;  /* 0x00000006b404723c */ /* 0x040ff000000418ff */
[C---:B----4-:R-:W-:Y:S08]  /*9b40*/  HMMA.16816.F32.BF16 R24, R180.reuse, R20, RZ ;  /* 0x00000014b418723c */ /* 0x050ff000000418ff */
[C---:B------:R-:W-:Y:S08]  /*9b50*/  HMMA.16816.F32.BF16 R20, R180.reuse, R22, RZ ;  /* 0x00000016b414723c */ /* 0x040ff000000418ff */
[C---:B-----5:R-:W-:Y:S08]  /*9b60*/  HMMA.16816.F32.BF16 R184, R180.reuse, R176, RZ ;  /* 0x000000b0b4b8723c */ /* 0x060ff000000418ff */
        /* <DEDUP_REMOVED lines=12> */
[----:B------:R-:W-:Y:S01]  /*9c30*/  HMMA.16816.F32.BF16 R180, R28, R190, R180 ;  /* 0x000000be1cb4723c */ /* 0x000fe200000418b4 */
[----:B------:R-:W-:Y:S04]  /*9c40*/  LDSM.16.M88.4 R188, [R225] ;  /* 0x00000000e1bc783b */ /* 0x000fe80000000200 */
[----:B------:R-:W4:Y:S03]  /*9c50*/  LDSM.16.M88.4 R28, [R216] ;  /* 0x00000000d81c783b */ /* 0x000f260000000200 */
        /* <DEDUP_REMOVED lines=24> */
[----:B------:R-:W-:Y:S04]  /*9de0*/  LDSM.16.M88.4 R192, [R215] ;  /* 0x00000000d7c0783b */ /* 0x000fe80000000200 */
[----:B------:R-:W-:Y:S03]  /*9df0*/  LDSM.16.M88.4 R188, [R214] ;  /* 0x00000000d6bc783b */ /* 0x000fe60000000200 */
[C---:B---3--:R-:W-:Y:S08]  /*9e00*/  HMMA.16816.F32.BF16 R24, R28.reuse, R172, R24 ;  /* 0x000000ac1c18723c */ /* 0x048ff00000041818 */
[C---:B------:R-:W-:Y:S01]  /*9e10*/  HMMA.16816.F32.BF16 R20, R28.reuse, R174, R20 ;  /* 0x000000ae1c14723c */ /* 0x040fe20000041814 */
[----:B------:R-:W3:Y:S07]  /*9e20*/  LDSM.16.M88.4 R172, [R228+0x2000] ;  /* 0x00200000e4ac783b */ /* 0x000eee0000000200 */
[C---:B------:R-:W-:Y:S08]  /*9e30*/  HMMA.16816.F32.BF16 R16, R28.reuse, R168, R16 ;  /* 0x000000a81c10723c */ /* 0x040ff00000041810 */
[C---:B------:R-:W-:Y:S01]  /*9e40*/  HMMA.16816.F32.BF16 R12, R28.reuse, R170, R12 ;  /* 0x000000aa1c0c723c */ /* 0x040fe2000004180c */
[----:B------:R-:W4:Y:S07]  /*9e50*/  LDSM.16.M88.4 R168, [R213] ;  /* 0x00000000d5a8783b */ /* 0x000f2e0000000200 */
        /* <DEDUP_REMOVED lines=12> */
[----:B------:R-:W5:Y:S07]  /*9f20*/  LDSM.16.M88.4 R188, [R223+0xb000] ;  /* 0x00b00000dfbc783b */ /* 0x000f6e0000000200 */
[C---:B----4-:R-:W-:Y:S08]  /*9f30*/  HMMA.16816.F32.BF16 R8, R172.reuse, R168, R8 ;  /* 0x000000a8ac08723c */ /* 0x050ff00000041808 */
[C---:B------:R-:W-:Y:S01]  /*9f40*/  HMMA.16816.F32.BF16 R4, R172.reuse, R170, R4 ;  /* 0x000000aaac04723c */ /* 0x040fe20000041804 */
[----:B------:R-:W4:Y:S07]  /*9f50*/  LDSM.16.M88.4 R168, [R223+0xb800] ;  /* 0x00b80000dfa8783b */ /* 0x000f2e0000000200 */
[C---:B-1----:R-:W-:Y:S08]  /*9f60*/  HMMA.16816.F32.BF16 R184, R172.reuse, R176, R184 ;  /* 0x000000b0acb8723c */ /* 0x042ff000000418b8 */
[----:B------:R-:W-:Y:S01]  /*9f70*/  HMMA.16816.F32.BF16 R180, R172, R178, R180 ;  /* 0x000000b2acb4723c */ /* 0x000fe200000418b4 */
[----:B------:R-:W-:Y:S04]  /*9f80*/  LDSM.16.M88.4 R176, [R216+0x2000] ;  /* 0x00200000d8b0783b */ /* 0x000fe80000000200 */
[----:B------:R-:W-:Y:S03]  /*9f90*/  LDSM.16.M88.4 R172, [R216+0x2800] ;  /* 0x00280000d8ac783b */ /* 0x000fe60000000200 */
[C---:B--2---:R-:W-:Y:S08]  /*9fa0*/  HMMA.16816.F32.BF16 R24, R28.reuse, R32, R24 ;  /* 0x000000201c18723c */ /* 0x044ff00000041818 */
[C---:B------:R-:W-:Y:S01]  /*9fb0*/  HMMA.16816.F32.BF16 R20, R28.reuse, R34, R20 ;  /* 0x000000221c14723c */ /* 0x040fe20000041814 */
[----:B------:R-:W1:Y:S07]  /*9fc0*/  LDSM.16.M88.4 R32, [R225+0x2000] ;  /* 0x00200000e120783b */ /* 0x000e6e0000000200 */
[C---:B---3--:R-:W-:Y:S08]  /*9fd0*/  HMMA.16816.F32.BF16 R16, R28.reuse, R192, R16 ;  /* 0x000000c01c10723c */ /* 0x048ff00000041810 */
        /* <DEDUP_REMOVED lines=17> */
[----:B------:R-:W2:Y:S07]  /*a0f0*/  LDSM.16.M88.4 R192, [R229+0xd800] ;  /* 0x00d80000e5c0783b */ /* 0x000eae0000000200 */
[C---:B---3--:R-:W-:Y:S08]  /*a100*/  HMMA.16816.F32.BF16 R184, R32.reuse, R188, R184 ;  /* 0x000000bc20b8723c */ /* 0x048ff000000418b8 */
[----:B------:R-:W-:Y:S01]  /*a110*/  HMMA.16816.F32.BF16 R180, R32, R190, R180 ;  /* 0x000000be20b4723c */ /* 0x000fe200000418b4 */
[----:B------:R-:W-:Y:S04]  /*a120*/  LDSM.16.M88.4 R32, [R228+0x4000] ;  /* 0x00400000e420783b */ /* 0x000fe80000000200 */
[----:B------:R-:W-:Y:S03]  /*a130*/  LDSM.16.M88.4 R188, [R210] ;  /* 0x00000000d2bc783b */ /* 0x000fe60000000200 */
[C---:B----4-:R-:W-:Y:S08]  /*a140*/  HMMA.16816.F32.BF16 R24, R168.reuse, R28, R24 ;  /* 0x0000001ca818723c */ /* 0x050ff00000041818 */
[C---:B------:R-:W-:Y:S01]  /*a150*/  HMMA.16816.F32.BF16 R20, R168.reuse, R30, R20 ;  /* 0x0000001ea814723c */ /* 0x040fe20000041814 */
[----:B------:R-:W3:Y:S07]  /*a160*/  LDSM.16.M88.4 R28, [R211] ;  /* 0x00000000d31c783b */ /* 0x000eee0000000200 */
[C---:B-1----:R-:W-:Y:S08]  /*a170*/  HMMA.16816.F32.BF16 R16, R168.reuse, R176, R16 ;  /* 0x000000b0a810723c */ /* 0x042ff00000041810 */
[C---:B------:R-:W-:Y:S01]  /*a180*/  HMMA.16816.F32.BF16 R12, R168.reuse, R178, R12 ;  /* 0x000000b2a80c723c */ /* 0x040fe2000004180c */
[----:B------:R-:W1:Y:S07]  /*a190*/  LDSM.16.M88.4 R176, [R209] ;  /* 0x00000000d1b0783b */ /* 0x000e6e0000000200 */
[C---:B-----5:R-:W-:Y:S08]  /*a1a0*/  HMMA.16816.F32.BF16 R8, R168.reuse, R172, R8 ;  /* 0x000000aca808723c */ /* 0x060ff00000041808 */
[C---:B------:R-:W-:Y:S01]  /*a1b0*/  HMMA.16816.F32.BF16 R4, R168.reuse, R174, R4 ;  /* 0x000000aea804723c */ /* 0x040fe20000041804 */
[----:B------:R-:W4:Y:S07]  /*a1c0*/  LDSM.16.M88.4 R172, [R208] ;  /* 0x00000000d0ac783b */ /* 0x000f2e0000000200 */
        /* <DEDUP_REMOVED lines=26> */
[C---:B-1----:R-:W-:Y:S08]  /*a370*/  HMMA.16816.F32.BF16 R184, R168.reuse, R176, R184 ;  /* 0x000000b0a8b8723c */ /* 0x042ff000000418b8 */
[----:B------:R-:W-:Y:S01]  /*a380*/  HMMA.16816.F32.BF16 R180, R168, R178, R180 ;  /* 0x000000b2a8b4723c */ /* 0x000fe200000418b4 */
[----:B------:R-:W1:Y:S04]  /*a390*/  LDSM.16.M88.4 R176, [R216+0x5800] ;  /* 0x00580000d8b0783b */ /* 0x000e680000000200 */
[----:B------:R-:W-:Y:S03]  /*a3a0*/  LDSM.16.M88.4 R168, [R229+0xe000] ;  /* 0x00e00000e5a8783b */ /* 0x000fe60000000200 */
        /* <DEDUP_REMOVED lines=8> */
[----:B------:R-:W3:Y:S07]  /*a430*/  LDSM.16.M88.4 R188, [R229+0xf800] ;  /* 0x00f80000e5bc783b */ /* 0x000eee0000000200 */
[C---:B-1----:R-:W-:Y:S08]  /*a440*/  HMMA.16816.F32.BF16 R184, R172.reuse, R176, R184 ;  /* 0x000000b0acb8723c */ /* 0x042ff000000418b8 */
[----:B------:R-:W-:Y:S01]  /*a450*/  HMMA.16816.F32.BF16 R180, R172, R178, R180 ;  /* 0x000000b2acb4723c */ /* 0x000fe200000418b4 */
[----:B------:R-:W-:Y:S04]  /*a460*/  LDSM.16.M88.4 R176, [R228+0x6000] ;  /* 0x00600000e4b0783b */ /* 0x000fe80000000200 */
[----:B------:R-:W1:Y:S03]  /*a470*/  LDSM.16.M88.4 R172, [R207] ;  /* 0x00000000cfac783b */ /* 0x000e660000000200 */
[C---:B----4-:R-:W-:Y:S08]  /*a480*/  HMMA.16816.F32.BF16 R16, R192.reuse, R32, R16 ;  /* 0x00000020c010723c */ /* 0x050ff00000041810 */
[C---:B------:R-:W-:Y:S01]  /*a490*/  HMMA.16816.F32.BF16 R12, R192.reuse, R34, R12 ;  /* 0x00000022c00c723c */ /* 0x040fe2000004180c */
[----:B------:R-:W4:Y:S07]  /*a4a0*/  LDSM.16.M88.4 R32, [R205] ;  /* 0x00000000cd20783b */ /* 0x000f2e0000000200 */
[C---:B------:R-:W-:Y:S08]  /*a4b0*/  HMMA.16816.F32.BF16 R24, R192.reuse, R168, R24 ;  /* 0x000000a8c018723c */ /* 0x040ff00000041818 */
[C---:B------:R-:W-:Y:S01]  /*a4c0*/  HMMA.16816.F32.BF16 R20, R192.reuse, R170, R20 ;  /* 0x000000aac014723c */ /* 0x040fe20000041814 */
[----:B------:R-:W5:Y:S07]  /*a4d0*/  LDSM.16.M88.4 R168, [R206] ;  /* 0x00000000cea8783b */ /* 0x000f6e0000000200 */
[C---:B--2---:R-:W-:Y:S08]  /*a4e0*/  HMMA.16816.F32.BF16 R8, R192.reuse, R28, R8 ;  /* 0x0000001cc008723c */ /* 0x044ff00000041808 */
[C---:B------:R-:W-:Y:S01]  /*a4f0*/  HMMA.16816.F32.BF16 R4, R192.reuse, R30, R4 ;  /* 0x0000001ec004723c */ /* 0x040fe20000041804 */
[----:B------:R-:W-:Y:S07]  /*a500*/  LDSM.16.M88.4 R28, [R204] ;  /* 0x00000000cc1c783b */ /* 0x000fee0000000200 */
[C---:B---3--:R-:W-:Y:S08]  /*a510*/  HMMA.16816.F32.BF16 R184, R192.reuse, R188, R184 ;  /* 0x000000bcc0b8723c */ /* 0x048ff000000418b8 */
[----:B------:R-:W-:Y:S01]  /*a520*/  HMMA.16816.F32.BF16 R180, R192, R190, R180 ;  /* 0x000000bec0b4723c */ /* 0x000fe200000418b4 */
[----:B------:R-:W-:Y:S04]  /*a530*/  LDSM.16.M88.4 R192, [R226+0x6000] ;  /* 0x00600000e2c0783b */ /* 0x000fe80000000200 */
[----:B------:R-:W2:Y:S03]  /*a540*/  LDSM.16.M88.4 R188, [R223+0xe000] ;  /* 0x00e00000dfbc783b */ /* 0x000ea60000000200 */
[C---:B-1----:R-:W-:Y:S08]  /*a550*/  HMMA.16816.F32.BF16 R24, R176.reuse, R172, R24 ;  /* 0x000000acb018723c */ /* 0x042ff00000041818 */
[C---:B----4-:R-:W-:Y:S08]  /*a560*/  HMMA.16816.F32.BF16 R8, R176.reuse, R32, R8 ;  /* 0x00000020b008723c */ /* 0x050ff00000041808 */
[C---:B------:R-:W-:Y:S01]  /*a570*/  HMMA.16816.F32.BF16 R4, R176.reuse, R34, R4 ;  /* 0x00000022b004723c */ /* 0x040fe20000041804 */
[----:B------:R-:W1:Y:S07]  /*a580*/  LDSM.16.M88.4 R32, [R223+0xe800] ;  /* 0x00e80000df20783b */ /* 0x000e6e0000000200 */
[C---:B------:R-:W-:Y:S01]  /*a590*/  HMMA.16816.F32.BF16 R20, R176.reuse, R174, R20 ;  /* 0x000000aeb014723c */ /* 0x040fe20000041814 */
[----:B------:R-:W-:Y:S07]  /*a5a0*/  LDSM.16.M88.4 R172, [R225+0x6000] ;  /* 0x00600000e1ac783b */ /* 0x000fee0000000200 */
[C---:B-----5:R-:W-:Y:S08]  /*a5b0*/  HMMA.16816.F32.BF16 R16, R176.reuse, R168, R16 ;  /* 0x000000a8b010723c */ /* 0x060ff00000041810 */
[----:B------:R-:W-:Y:S01]  /*a5c0*/  HMMA.16816.F32.BF16 R12, R176, R170, R12 ;  /* 0x000000aab00c723c */ /* 0x000fe2000004180c */
[----:B------:R-:W3:Y:S07]  /*a5d0*/  LDSM.16.M88.4 R168, [R216+0x6000] ;  /* 0x00600000d8a8783b */ /* 0x000eee0000000200 */
[----:B--2---:R-:W-:Y:S08]  /*a5e0*/  HMMA.16816.F32.BF16 R24, R192, R188, R24 ;  /* 0x000000bcc018723c */ /* 0x004ff00000041818 */
[C---:B------:R-:W-:Y:S08]  /*a5f0*/  HMMA.16816.F32.BF16 R184, R176.reuse, R28, R184 ;  /* 0x0000001cb0b8723c */ /* 0x040ff000000418b8 */
[----:B------:R-:W-:Y:S01]  /*a600*/  HMMA.16816.F32.BF16 R180, R176, R30, R180 ;  /* 0x0000001eb0b4723c */ /* 0x000fe200000418b4 */
[----:B------:R-:W2:Y:S07]  /*a610*/  LDSM.16.M88.4 R28, [R223+0xf000] ;  /* 0x00f00000df1c783b */ /* 0x000eae0000000200 */
[C---:B-1----:R-:W-:Y:S07]  /*a620*/  HMMA.16816.F32.BF16 R16, R192.reuse, R32, R16 ;  /* 0x00000020c010723c */ /* 0x042fee0000041810 */
[----:B------:R-:W-:Y:S01]  /*a630*/  IMAD.IADD R32, R240, 0x1, -R0 ;  /* 0x00000001f0207824 */ /* 0x000fe200078e0a00 */
[----:B------:R-:W-:Y:S04]  /*a640*/  HMMA.16816.F32.BF16 R20, R192, R190, R20 ;  /* 0x000000bec014723c */ /* 0x000fe80000041814 */
[----:B------:R-:W-:-:S04]  /*a650*/  IABS R32, R32 ;  /* 0x0000002000207213 */ /* 0x000fc80000000000 */
[----:B---3--:R-:W-:Y:S01]  /*a660*/  HMMA.16816.F32.BF16 R24, R172, R168, R24 ;  /* 0x000000a8ac18723c */ /* 0x008fe20000041818 */
[----:B------:R-:W-:-:S06]  /*a670*/  IMAD.MOV.U32 R166, RZ, RZ, R32 ;  /* 0x000000ffffa67224 */ /* 0x000fcc00078e0020 */
[----:B------:R-:W-:Y:S01]  /*a680*/  IADD3 R169, R0, 0x1, RZ ;  /* 0x0000000100a97810 */ /* 0x000fe20007ffe0ff */
[----:B------:R-:W-:Y:S01]  /*a690*/  HMMA.16816.F32.BF16 R12, R192, R34, R12 ;  /* 0x00000022c00c723c */ /* 0x000fe2000004180c */
[----:B------:R-:W1:Y:S02]  /*a6a0*/  I2F R166, R166 ;  /* 0x000000a600a67306 */ /* 0x000e640000201400 */
[----:B------:R-:W-:Y:S01]  /*a6b0*/  ISETP.GE.AND P6, PT, R169, R241, PT ;  /* 0x000000f1a900720c */ /* 0x000fe20003fc6270 */
[----:B------:R-:W-:Y:S01]  /*a6c0*/  IMAD.IADD R33, R243, 0x1, -R169 ;  /* 0x00000001f3217824 */ /* 0x000fe200078e0aa9 */
[C---:B------:R-:W-:Y:S02]  /*a6d0*/  ISETP.GE.AND P1, PT, R169.reuse, R238, PT ;  /* 0x000000eea900720c */ /* 0x040fe40003f26270 */
[----:B------:R-:W-:Y:S01]  /*a6e0*/  ISETP.LT.OR P6, PT, R169, R242, P6 ;  /* 0x000000f2a900720c */ /* 0x000fe200037c1670 */
[----:B------:R-:W-:Y:S01]  /*a6f0*/  HMMA.16816.F32.BF16 R20, R172, R170, R20 ;  /* 0x000000aaac14723c */ /* 0x000fe20000041814 */
[----:B------:R-:W-:-:S02]  /*a700*/  IABS R32, R33 ;  /* 0x0000002100207213 */ /* 0x000fc40000000000 */
[----:B------:R-:W-:Y:S02]  /*a710*/  ISETP.LT.OR P1, PT, R169, R239, P1 ;  /* 0x000000efa900720c */ /* 0x000fe40000f21670 */
[----:B------:R3:W4:Y:S03]  /*a720*/  I2F R168, R32 ;  /* 0x0000002000a87306 */ /* 0x0007260000201400 */
[----:B--2---:R-:W-:Y:S01]  /*a730*/  HMMA.16816.F32.BF16 R8, R192, R28, R8 ;  /* 0x0000001cc008723c */ /* 0x004fe20000041808 */
[----:B-1----:R-:W-:-:S06]  /*a740*/  FFMA.FTZ R189, R166, -UR19, R26 ;  /* 0x80000013a6bd7c23 */ /* 0x002fcc000801001a */
[----:B------:R-:W-:Y:S01]  /*a750*/  IMAD.IADD R28, R240, 0x1, -R169 ;  /* 0x00000001f01c7824 */ /* 0x000fe200078e0aa9 */
[----:B------:R-:W-:Y:S01]  /*a760*/  HMMA.16816.F32.BF16 R4, R192, R30, R4 ;  /* 0x0000001ec004723c */ /* 0x000fe20000041804 */
[----:B------:R-:W-:Y:S01]  /*a770*/  FFMA.FTZ R169, R2, -UR19, R24 ;  /* 0x8000001302a97c23 */ /* 0x000fe20008010018 */
[----:B------:R-:W-:Y:S01]  /*a780*/  IADD3 R24, R0, 0x9, RZ ;  /* 0x0000000900187810 */ /* 0x000fe20007ffe0ff */
[--C-:B------:R-:W-:Y:S01]  /*a790*/  IMAD.IADD R2, R240, 0x1, -R167.reuse ;  /* 0x00000001f0027824 */ /* 0x100fe200078e0aa7 */
[----:B------:R-:W-:Y:S01]  /*a7a0*/  IABS R28, R28 ;  /* 0x0000001c001c7213 */ /* 0x000fe20000000000 */
[----:B---3--:R-:W1:Y:S01]  /*a7b0*/  LDSM.16.M88.4 R32, [R216+0x6800] ;  /* 0x00680000d820783b */ /* 0x008e620000000200 */
[C---:B------:R-:W-:Y:S02]  /*a7c0*/  IMAD.IADD R29, R243.reuse, 0x1, -R167 ;  /* 0x00000001f31d7824 */ /* 0x040fe400078e0aa7 */
[----:B------:R-:W-:Y:S01]  /*a7d0*/  IABS R2, R2 ;  /* 0x0000000200027213 */ /* 0x000fe20000000000 */
[----:B------:R-:W-:Y:S01]  /*a7e0*/  IMAD.IADD R171, R243, 0x1, -R24 ;  /* 0x00000001f3ab7824 */ /* 0x000fe200078e0a18 */
[----:B------:R-:W2:Y:S01]  /*a7f0*/  I2F R28, R28 ;  /* 0x0000001c001c7306 */ /* 0x000ea20000201400 */
[----:B------:R-:W-:Y:S01]  /*a800*/  IABS R29, R29 ;  /* 0x0000001d001d7213 */ /* 0x000fe20000000000 */
[----:B----4-:R-:W-:Y:S01]  /*a810*/  FFMA.FTZ R168, R168, -UR19, R25 ;  /* 0x80000013a8a87c23 */ /* 0x010fe20008010019 */
[----:B------:R-:W-:Y:S01]  /*a820*/  IADD3 R25, R0, 0x10, RZ ;  /* 0x0000001000197810 */ /* 0x000fe20007ffe0ff */
[----:B------:R-:W-:Y:S01]  /*a830*/  IMAD.MOV.U32 R170, RZ, RZ, R2 ;  /* 0x000000ffffaa7224 */ /* 0x000fe200078e0002 */
[----:B------:R-:W-:Y:S01]  /*a840*/  IABS R166, R171 ;  /* 0x000000ab00a67213 */ /* 0x000fe20000000000 */
[----:B------:R-:W-:Y:S01]  /*a850*/  IMAD.IADD R31, R240, 0x1, -R24 ;  /* 0x00000001f01f7824 */ /* 0x000fe200078e0a18 */
[----:B------:R-:W-:Y:S01]  /*a860*/  FSEL R2, R169, -INF , !P0 ;  /* 0xff800000a9027808 */ /* 0x000fe20004000000 */
[----:B------:R-:W3:Y:S01]  /*a870*/  I2F R29, R29 ;  /* 0x0000001d001d7306 */ /* 0x000ee20000201400 */
[C---:B------:R-:W-:Y:S01]  /*a880*/  ISETP.GE.AND P0, PT, R0.reuse, R238, PT ;  /* 0x000000ee0000720c */ /* 0x040fe20003f06270 */
[----:B------:R-:W-:Y:S01]  /*a890*/  IMAD.MOV.U32 R30, RZ, RZ, R166 ;  /* 0x000000ffff1e7224 */ /* 0x000fe200078e00a6 */
[----:B------:R-:W-:Y:S01]  /*a8a0*/  IABS R31, R31 ;  /* 0x0000001f001f7213 */ /* 0x000fe20000000000 */
[----:B------:R-:W-:Y:S01]  /*a8b0*/  IMAD.IADD R166, R243, 0x1, -R25 ;  /* 0x00000001f3a67824 */ /* 0x000fe200078e0a19 */
[----:B------:R-:W-:-:S02]  /*a8c0*/  ISETP.LT.OR P0, PT, R0, R239, P0 ;  /* 0x000000ef0000720c */ /* 0x000fc40000701670 */
[----:B------:R-:W-:Y:S01]  /*a8d0*/  FSEL R168, R168, -INF , !P6 ;  /* 0xff800000a8a87808 */ /* 0x000fe20007000000 */
[----:B------:R-:W4:Y:S01]  /*a8e0*/  I2F R26, R170 ;  /* 0x000000aa001a7306 */ /* 0x000f220000201400 */
[----:B------:R-:W-:Y:S01]  /*a8f0*/  IABS R166, R166 ;  /* 0x000000a600a67213 */ /* 0x000fe20000000000 */
[----:B--2---:R-:W-:Y:S01]  /*a900*/  FFMA.FTZ R201, R28, -UR19, R27 ;  /* 0x800000131cc97c23 */ /* 0x004fe2000801001b */
[----:B------:R-:W-:Y:S02]  /*a910*/  FSEL R189, R189, -INF , !P0 ;  /* 0xff800000bdbd7808 */ /* 0x000fe40004000000 */
[----:B------:R-:W-:Y:S02]  /*a920*/  ISETP.GE.AND P0, PT, R167, R241, PT ;  /* 0x000000f1a700720c */ /* 0x000fe40003f06270 */
[----:B------:R-:W-:Y:S01]  /*a930*/  FSEL R201, R201, -INF , !P1 ;  /* 0xff800000c9c97808 */ /* 0x000fe20004800000 */
[----:B------:R-:W2:Y:S01]  /*a940*/  I2F R30, R30 ;  /* 0x0000001e001e7306 */ /* 0x000ea20000201400 */
[----:B---3--:R-:W-:Y:S01]  /*a950*/  FFMA.FTZ R20, R29, -UR19, R20 ;  /* 0x800000131d147c23 */ /* 0x008fe20008010014 */
[C---:B------:R-:W-:Y:S01]  /*a960*/  ISETP.GE.AND P6, PT, R167.reuse, R238, PT ;  /* 0x000000eea700720c */ /* 0x040fe20003fc6270 */
[----:B------:R-:W-:Y:S01]  /*a970*/  IMAD.MOV.U32 R29, RZ, RZ, R166 ;  /* 0x000000ffff1d7224 */ /* 0x000fe200078e00a6 */
[----:B------:R-:W-:Y:S01]  /*a980*/  ISETP.LT.OR P0, PT, R167, R242, P0 ;  /* 0x000000f2a700720c */ /* 0x000fe20000701670 */
[----:B------:R-:W-:Y:S01]  /*a990*/  IMAD.MOV.U32 R166, RZ, RZ, R199 ;  /* 0x000000ffffa67224 */ /* 0x000fe200078e00c7 */
[----:B------:R-:W-:Y:S01]  /*a9a0*/  IADD3 R28, R0, 0x11, RZ ;  /* 0x00000011001c7810 */ /* 0x000fe20007ffe0ff */
[----:B----4-:R-:W-:-:S02]  /*a9b0*/  FFMA.FTZ R22, R26, -UR19, R22 ;  /* 0x800000131a167c23 */ /* 0x010fc40008010016 */
[----:B------:R-:W-:Y:S01]  /*a9c0*/  I2F R29, R29 ;  /* 0x0000001d001d7306 */ /* 0x000fe20000201400 */
[----:B------:R-:W-:Y:S01]  /*a9d0*/  IMAD.IADD R26, R240, 0x1, -R25 ;  /* 0x00000001f01a7824 */ /* 0x000fe200078e0a19 */
[C---:B-1----:R-:W-:Y:S01]  /*a9e0*/  HMMA.16816.F32.BF16 R16, R172.reuse, R32, R16 ;  /* 0x00000020ac10723c */ /* 0x042fe20000041810 */
[----:B------:R-:W-:Y:S02]  /*a9f0*/  ISETP.GE.AND P1, PT, R24, R241, PT ;  /* 0x000000f11800720c */ /* 0x000fe40003f26270 */
[----:B------:R-:W-:Y:S01]  /*aa00*/  ISETP.LT.OR P6, PT, R167, R239, P6 ;  /* 0x000000efa700720c */ /* 0x000fe200037c1670 */
[----:B------:R-:W-:Y:S01]  /*aa10*/  IMAD.MOV.U32 R167, RZ, RZ, R198 ;  /* 0x000000ffffa77224 */ /* 0x000fe200078e00c6 */
[----:B------:R-:W-:Y:S01]  /*aa20*/  IABS R26, R26 ;  /* 0x0000001a001a7213 */ /* 0x000fe20000000000 */
[----:B------:R-:W1:Y:S01]  /*aa30*/  I2F R27, R31 ;  /* 0x0000001f001b7306 */ /* 0x000e620000201400 */
[----:B--2---:R-:W-:Y:S01]  /*aa40*/  FFMA.FTZ R21, R30, -UR19, R21 ;  /* 0x800000131e157c23 */ /* 0x004fe20008010015 */
[----:B------:R-:W-:Y:S01]  /*aa50*/  FSEL R169, R20, -INF , !P0 ;  /* 0xff80000014a97808 */ /* 0x000fe20004000000 */
[----:B------:R-:W-:Y:S01]  /*aa60*/  IMAD.IADD R20, R243, 0x1, -R28 ;  /* 0x00000001f3147824 */ /* 0x000fe200078e0a1c */
[C---:B------:R-:W-:Y:S01]  /*aa70*/  ISETP.LT.OR P1, PT, R24.reuse, R242, P1 ;  /* 0x000000f21800720c */ /* 0x040fe20000f21670 */
[----:B------:R-:W-:Y:S01]  /*aa80*/  HMMA.16816.F32.BF16 R12, R172, R34, R12 ;  /* 0x00000022ac0c723c */ /* 0x000fe2000004180c */
[----:B------:R-:W-:-:S02]  /*aa90*/  ISETP.GE.AND P0, PT, R24, R238, PT ;  /* 0x000000ee1800720c */ /* 0x000fc40003f06270 */
[----:B------:R-:W2:Y:S01]  /*aaa0*/  I2F R26, R26 ;  /* 0x0000001a001a7306 */ /* 0x000ea20000201400 */
[----:B------:R-:W-:Y:S02]  /*aab0*/  FSEL R200, R22, -INF , !P6 ;  /* 0xff80000016c87808 */ /* 0x000fe40007000000 */
[----:B------:R-:W-:Y:S02]  /*aac0*/  FSEL R202, R21, -INF , !P1 ;  /* 0xff80000015ca7808 */ /* 0x000fe40004800000 */
[C---:B------:R-:W-:Y:S02]  /*aad0*/  ISETP.GE.AND P6, PT, R25.reuse, R241, PT ;  /* 0x000000f11900720c */ /* 0x040fe40003fc6270 */
[----:B------:R-:W-:Y:S01]  /*aae0*/  ISETP.GE.AND P1, PT, R25, R238, PT ;  /* 0x000000ee1900720c */ /* 0x000fe20003f26270 */
[----:B-1----:R-:W-:Y:S01]  /*aaf0*/  FFMA.FTZ R27, R27, -UR19, R23 ;  /* 0x800000131b1b7c23 */ /* 0x002fe20008010017 */
[----:B------:R-:W-:Y:S01]  /*ab00*/  ISETP.LT.OR P0, PT, R24, R239, P0 ;  /* 0x000000ef1800720c */ /* 0x000fe20000701670 */
[----:B------:R-:W-:Y:S01]  /*ab10*/  FFMA.FTZ R188, R29, -UR19, R16 ;  /* 0x800000131dbc7c23 */ /* 0x000fe20008010010 */
[----:B------:R-:W-:-:S02]  /*ab20*/  IABS R24, R20 ;  /* 0x0000001400187213 */ /* 0x000fc40000000000 */
[C---:B------:R-:W-:Y:S01]  /*ab30*/  ISETP.LT.OR P6, PT, R25.reuse, R242, P6 ;  /* 0x000000f21900720c */ /* 0x040fe200037c1670 */
[----:B------:R-:W1:Y:S01]  /*ab40*/  LDSM.16.M88.4 R20, [R223+0xf800] ;  /* 0x00f80000df14783b */ /* 0x000e620000000200 */
[----:B------:R-:W-:Y:S01]  /*ab50*/  ISETP.LT.OR P1, PT, R25, R239, P1 ;  /* 0x000000ef1900720c */ /* 0x000fe20000f21670 */
[----:B------:R-:W-:Y:S01]  /*ab60*/  IMAD.IADD R25, R240, 0x1, -R28 ;  /* 0x00000001f0197824 */ /* 0x000fe200078e0a1c */
[----:B------:R-:W-:Y:S01]  /*ab70*/  IADD3 R30, R0, 0x18, RZ ;  /* 0x00000018001e7810 */ /* 0x000fe20007ffe0ff */
[----:B------:R3:W4:Y:S01]  /*ab80*/  I2F R29, R24 ;  /* 0x00000018001d7306 */ /* 0x0007220000201400 */
[----:B--2---:R-:W-:Y:S01]  /*ab90*/  FFMA.FTZ R32, R26, -UR19, R18 ;  /* 0x800000131a207c23 */ /* 0x004fe20008010012 */
[----:B------:R-:W-:Y:S02]  /*aba0*/  FSEL R203, R27, -INF , !P0 ;  /* 0xff8000001bcb7808 */ /* 0x000fe40004000000 */
[----:B------:R-:W-:Y:S01]  /*abb0*/  IABS R16, R25 ;  /* 0x0000001900107213 */ /* 0x000fe20000000000 */
[--C-:B------:R-:W-:Y:S01]  /*abc0*/  IMAD.IADD R18, R243, 0x1, -R30.reuse ;  /* 0x00000001f3127824 */ /* 0x100fe200078e0a1e */
[----:B------:R-:W-:Y:S01]  /*abd0*/  FSEL R188, R188, -INF , !P6 ;  /* 0xff800000bcbc7808 */ /* 0x000fe20007000000 */
[----:B------:R-:W-:Y:S01]  /*abe0*/  IMAD.IADD R31, R240, 0x1, -R30 ;  /* 0x00000001f01f7824 */ /* 0x000fe200078e0a1e */
[----:B------:R-:W-:-:S02]  /*abf0*/  ISETP.GE.AND P0, PT, R28, R241, PT ;  /* 0x000000f11c00720c */ /* 0x000fc40003f06270 */
[----:B------:R-:W-:Y:S01]  /*ac00*/  IABS R18, R18 ;  /* 0x0000001200127213 */ /* 0x000fe20000000000 */
[----:B------:R-:W2:Y:S01]  /*ac10*/  I2F R16, R16 ;  /* 0x0000001000107306 */ /* 0x000ea20000201400 */
[----:B------:R-:W-:Y:S02]  /*ac20*/  ISETP.GE.AND P6, PT, R28, R238, PT ;  /* 0x000000ee1c00720c */ /* 0x000fe40003fc6270 */
[----:B------:R-:W-:Y:S01]  /*ac30*/  IADD3 R34, R0, 0x19, RZ ;  /* 0x0000001900227810 */ /* 0x000fe20007ffe0ff */
[----:B---3--:R-:W3:Y:S01]  /*ac40*/  LDSM.16.M88.4 R24, [R216+0x7000] ;  /* 0x00700000d818783b */ /* 0x008ee20000000200 */
[C---:B------:R-:W-:Y:S02]  /*ac50*/  ISETP.LT.OR P0, PT, R28.reuse, R242, P0 ;  /* 0x000000f21c00720c */ /* 0x040fe40000701670 */
[----:B------:R-:W-:Y:S01]  /*ac60*/  ISETP.LT.OR P6, PT, R28, R239, P6 ;  /* 0x000000ef1c00720c */ /* 0x000fe200037c1670 */
[----:B------:R-:W-:Y:S01]  /*ac70*/  I2F R18, R18 ;  /* 0x0000001200127306 */ /* 0x000fe20000201400 */
[----:B----4-:R-:W-:Y:S01]  /*ac80*/  FFMA.FTZ R28, R29, -UR19, R17 ;  /* 0x800000131d1c7c23 */ /* 0x010fe20008010011 */
[----:B------:R-:W-:Y:S01]  /*ac90*/  IABS R31, R31 ;  /* 0x0000001f001f7213 */ /* 0x000fe20000000000 */
[----:B------:R-:W-:Y:S01]  /*aca0*/  IMAD.IADD R17, R243, 0x1, -R34 ;  /* 0x00000001f3117824 */ /* 0x000fe200078e0a22 */
[----:B------:R-:W-:-:S02]  /*acb0*/  FSEL R29, R32, -INF , !P1 ;  /* 0xff800000201d7808 */ /* 0x000fc40004800000 */
[----:B------:R-:W-:Y:S01]  /*acc0*/  ISETP.GE.AND P1, PT, R30, R241, PT ;  /* 0x000000f11e00720c */ /* 0x000fe20003f26270 */
[----:B--2---:R-:W-:Y:S01]  /*acd0*/  FFMA.FTZ R16, R16, -UR19, R19 ;  /* 0x8000001310107c23 */ /* 0x004fe20008010013 */
[----:B------:R-:W-:Y:S01]  /*ace0*/  IABS R17, R17 ;  /* 0x0000001100117213 */ /* 0x000fe20000000000 */
[----:B------:R2:W4:Y:S01]  /*acf0*/  I2F R32, R31 ;  /* 0x0000001f00207306 */ /* 0x0005220000201400 */
[----:B------:R-:W-:Y:S02]  /*ad00*/  ISETP.LT.OR P1, PT, R30, R242, P1 ;  /* 0x000000f21e00720c */ /* 0x000fe40000f21670 */
[----:B------:R-:W-:Y:S01]  /*ad10*/  IADD3 R33, R0, 0x20, RZ ;  /* 0x0000002000217810 */ /* 0x000fe20007ffe0ff */
[----:B-1----:R-:W-:Y:S04]  /*ad20*/  HMMA.16816.F32.BF16 R184, R192, R20, R184 ;  /* 0x00000014c0b8723c */ /* 0x002fe800000418b8 */
[----:B------:R-:W1:Y:S01]  /*ad30*/  I2F R17, R17 ;  /* 0x0000001100117306 */ /* 0x000e620000201400 */
[----:B------:R-:W-:-:S05]  /*ad40*/  IMAD.IADD R19, R243, 0x1, -R33 ;  /* 0x00000001f3137824 */ /* 0x000fca00078e0a21 */
[----:B------:R-:W-:Y:S01]  /*ad50*/  IABS R19, R19 ;  /* 0x0000001300137213 */ /* 0x000fe20000000000 */
[----:B------:R-:W-:Y:S01]  /*ad60*/  IMAD.IADD R20, R240, 0x1, -R33 ;  /* 0x00000001f0147824 */ /* 0x000fe200078e0a21 */
[----:B--2---:R-:W-:Y:S01]  /*ad70*/  FSEL R31, R28, -INF , !P0 ;  /* 0xff8000001c1f7808 */ /* 0x004fe20004000000 */
[----:B------:R-:W-:Y:S01]  /*ad80*/  IMAD.IADD R28, R240, 0x1, -R34 ;  /* 0x00000001f01c7824 */ /* 0x000fe200078e0a22 */
[----:B------:R-:W-:Y:S01]  /*ad90*/  ISETP.GE.AND P0, PT, R30, R238, PT ;  /* 0x000000ee1e00720c */ /* 0x000fe20003f06270 */
[----:B----4-:R-:W-:Y:S01]  /*ada0*/  FFMA.FTZ R14, R32, -UR19, R14 ;  /* 0x80000013200e7c23 */ /* 0x010fe2000801000e */
[----:B------:R-:W-:Y:S01]  /*adb0*/  IABS R20, R20 ;  /* 0x0000001400147213 */ /* 0x000fe20000000000 */
[----:B------:R-:W-:Y:S01]  /*adc0*/  HMMA.16816.F32.BF16 R180, R192, R22, R180 ;  /* 0x00000016c0b4723c */ /* 0x000fe200000418b4 */
[----:B------:R-:W-:Y:S02]  /*add0*/  IABS R28, R28 ;  /* 0x0000001c001c7213 */ /* 0x000fe40000000000 */
[----:B------:R-:W-:Y:S01]  /*ade0*/  ISETP.LT.OR P0, PT, R30, R239, P0 ;  /* 0x000000ef1e00720c */ /* 0x000fe20000701670 */
[----:B------:R-:W-:Y:S01]  /*adf0*/  FFMA.FTZ R30, R18, -UR19, R12 ;  /* 0x80000013121e7c23 */ /* 0x000fe2000801000c */
[----:B------:R-:W-:Y:S01]  /*ae00*/  IADD3 R18, R0, 0x21, RZ ;  /* 0x0000002100127810 */ /* 0x000fe20007ffe0ff */
[----:B------:R2:W4:Y:S01]  /*ae10*/  I2F R12, R28 ;  /* 0x0000001c000c7306 */ /* 0x0005220000201400 */
[----:B-1----:R-:W-:Y:S01]  /*ae20*/  FFMA.FTZ R13, R17, -UR19, R13 ;  /* 0x80000013110d7c23 */ /* 0x002fe2000801000d */
[----:B---3--:R-:W-:Y:S01]  /*ae30*/  HMMA.16816.F32.BF16 R8, R172, R24, R8 ;  /* 0x00000018ac08723c */ /* 0x008fe20000041808 */
[----:B------:R-:W-:-:S02]  /*ae40*/  FSEL R21, R14, -INF , !P0 ;  /* 0xff8000000e157808 */ /* 0x000fc40004000000 */
[----:B------:R-:W-:Y:S02]  /*ae50*/  FSEL R30, R30, -INF , !P1 ;  /* 0xff8000001e1e7808 */ /* 0x000fe40004800000 */
[----:B------:R-:W-:Y:S02]  /*ae60*/  ISETP.GE.AND P1, PT, R34, R238, PT ;  /* 0x000000ee2200720c */ /* 0x000fe40003f26270 */
[----:B------:R-:W-:Y:S01]  /*ae70*/  IADD3 R17, R0, 0x28, RZ ;  /* 0x0000002800117810 */ /* 0x000fe20007ffe0ff */
[----:B------:R-:W-:Y:S01]  /*ae80*/  HMMA.16816.F32.BF16 R4, R172, R26, R4 ;  /* 0x0000001aac04723c */ /* 0x000fe20000041804 */
[----:B------:R-:W-:Y:S02]  /*ae90*/  ISETP.LT.OR P1, PT, R34, R239, P1 ;  /* 0x000000ef2200720c */ /* 0x000fe40000f21670 */
[----:B------:R-:W-:Y:S02]  /*aea0*/  ISETP.GE.AND P0, PT, R33, R241, PT ;  /* 0x000000f12100720c */ /* 0x000fe40003f06270 */
[----:B------:R-:W-:-:S02]  /*aeb0*/  IADD3 R25, R0, 0x29, RZ ;  /* 0x0000002900197810 */ /* 0x000fc40007ffe0ff */
[----:B--2---:R-:W-:Y:S01]  /*aec0*/  FSEL R28, R16, -INF , !P6 ;  /* 0xff800000101c7808 */ /* 0x004fe20007000000 */
[----:B------:R-:W-:Y:S01]  /*aed0*/  IMAD.MOV.U32 R16, RZ, RZ, R19 ;  /* 0x000000ffff107224 */ /* 0x000fe200078e0013 */
[----:B------:R-:W-:Y:S01]  /*aee0*/  ISETP.GE.AND P6, PT, R34, R241, PT ;  /* 0x000000f12200720c */ /* 0x000fe20003fc6270 */
[----:B------:R-:W-:Y:S01]  /*aef0*/  IMAD.IADD R19, R243, 0x1, -R18 ;  /* 0x00000001f3137824 */ /* 0x000fe200078e0a12 */
[-C--:B------:R-:W-:Y:S01]  /*af00*/  ISETP.LT.OR P0, PT, R33, R242.reuse, P0 ;  /* 0x000000f22100720c */ /* 0x080fe20000701670 */
[----:B----4-:R-:W-:Y:S01]  /*af10*/  FFMA.FTZ R27, R12, -UR19, R15 ;  /* 0x800000130c1b7c23 */ /* 0x010fe2000801000f */
[----:B------:R-:W-:Y:S01]  /*af20*/  ISETP.LT.OR P6, PT, R34, R242, P6 ;  /* 0x000000f22200720c */ /* 0x000fe200037c1670 */
[----:B------:R-:W1:Y:S01]  /*af30*/  I2F R16, R16 ;  /* 0x0000001000107306 */ /* 0x000e620000201400 */
[----:B------:R-:W-:Y:S01]  /*af40*/  IABS R19, R19 ;  /* 0x0000001300137213 */ /* 0x000fe20000000000 */
[----:B------:R-:W-:Y:S01]  /*af50*/  IMAD.MOV.U32 R34, RZ, RZ, R20 ;  /* 0x000000ffff227224 */ /* 0x000fe200078e0014 */
[----:B------:R-:W-:Y:S01]  /*af60*/  FSEL R24, R13, -INF , !P6 ;  /* 0xff8000000d187808 */ /* 0x000fe20007000000 */
[C---:B------:R-:W-:Y:S01]  /*af70*/  IMAD.IADD R20, R240.reuse, 0x1, -R18 ;  /* 0x00000001f0147824 */ /* 0x040fe200078e0a12 */
[----:B------:R-:W2:Y:S01]  /*af80*/  LDSM.16.M88.4 R12, [R216+0x7800] ;  /* 0x00780000d80c783b */ /* 0x000ea20000000200 */
[----:B------:R-:W-:Y:S01]  /*af90*/  IMAD.MOV.U32 R32, RZ, RZ, R19 ;  /* 0x000000ffff207224 */ /* 0x000fe200078e0013 */
[----:B------:R-:W-:Y:S01]  /*afa0*/  ISETP.GE.AND P6, PT, R33, R238, PT ;  /* 0x000000ee2100720c */ /* 0x000fe20003fc6270 */
[----:B------:R-:W3:Y:S01]  /*afb0*/  I2F R34, R34 ;  /* 0x0000002200227306 */ /* 0x000ee20000201400 */
[----:B------:R-:W-:Y:S01]  /*afc0*/  IABS R19, R20 ;  /* 0x0000001400137213 */ /* 0x000fe20000000000 */
[--C-:B------:R-:W-:Y:S01]  /*afd0*/  IMAD.IADD R20, R243, 0x1, -R17.reuse ;  /* 0x00000001f3147824 */ /* 0x100fe200078e0a11 */
[----:B------:R-:W-:Y:S01]  /*afe0*/  ISETP.LT.OR P6, PT, R33, R239, P6 ;  /* 0x000000ef2100720c */ /* 0x000fe200037c1670 */
[----:B------:R-:W-:Y:S01]  /*aff0*/  IMAD.IADD R26, R240, 0x1, -R17 ;  /* 0x00000001f01a7824 */ /* 0x000fe200078e0a11 */
[----:B------:R-:W-:-:S04]  /*b000*/  DEPBAR.LE SB0, 0x0 ;  /* 0x000080000000791a */ /* 0x000fc80000000000 */
[----:B------:R-:W4:Y:S01]  /*b010*/  I2F R32, R32 ;  /* 0x0000002000207306 */ /* 0x000f220000201400 */
[----:B------:R-:W-:Y:S01]  /*b020*/  IABS R20, R20 ;  /* 0x0000001400147213 */ /* 0x000fe20000000000 */
[----:B-1----:R-:W-:Y:S01]  /*b030*/  FFMA.FTZ R8, R16, -UR19, R8 ;  /* 0x8000001310087c23 */ /* 0x002fe20008010008 */
[----:B------:R-:W-:-:S04]  /*b040*/  IABS R16, R26 ;  /* 0x0000001a00107213 */ /* 0x000fc80000000000 */
[----:B------:R-:W-:Y:S01]  /*b050*/  FSEL R191, R8, -INF , !P0 ;  /* 0xff80000008bf7808 */ /* 0x000fe20004000000 */
[----:B------:R-:W1:Y:S01]  /*b060*/  I2F R26, R20 ;  /* 0x00000014001a7306 */ /* 0x000e620000201400 */
[----:B------:R-:W-:Y:S01]  /*b070*/  ISETP.GE.AND P0, PT, R18, R238, PT ;  /* 0x000000ee1200720c */ /* 0x000fe20003f06270 */
[----:B---3--:R-:W-:Y:S01]  /*b080*/  FFMA.FTZ R34, R34, -UR19, R10 ;  /* 0x8000001322227c23 */ /* 0x008fe2000801000a */
[----:B------:R-:W-:Y:S02]  /*b090*/  IADD3 R8, R0, 0x30, RZ ;  /* 0x0000003000087810 */ /* 0x000fe40007ffe0ff */
[----:B------:R-:W-:Y:S02]  /*b0a0*/  ISETP.LT.OR P0, PT, R18, R239, P0 ;  /* 0x000000ef1200720c */ /* 0x000fe40000701670 */
[----:B------:R-:W-:Y:S01]  /*b0b0*/  FSEL R190, R34, -INF , !P6 ;  /* 0xff80000022be7808 */ /* 0x000fe20007000000 */
[----:B----4-:R-:W-:Y:S01]  /*b0c0*/  FFMA.FTZ R9, R32, -UR19, R9 ;  /* 0x8000001320097c23 */ /* 0x010fe20008010009 */
[----:B------:R-:W3:Y:S01]  /*b0d0*/  I2F R19, R19 ;  /* 0x0000001300137306 */ /* 0x000ee20000201400 */
[--C-:B------:R-:W-:Y:S01]  /*b0e0*/  IMAD.IADD R22, R240, 0x1, -R8.reuse ;  /* 0x00000001f0167824 */ /* 0x100fe200078e0a08 */
[----:B------:R-:W-:Y:S01]  /*b0f0*/  ISETP.GE.AND P6, PT, R17, R241, PT ;  /* 0x000000f11100720c */ /* 0x000fe20003fc6270 */
[----:B------:R-:W-:-:S03]  /*b100*/  IMAD.IADD R23, R243, 0x1, -R8 ;  /* 0x00000001f3177824 */ /* 0x000fc600078e0a08 */
[----:B------:R-:W-:Y:S01]  /*b110*/  IABS R22, R22 ;  /* 0x0000001600167213 */ /* 0x000fe20000000000 */
[----:B-1----:R-:W-:Y:S01]  /*b120*/  FFMA.FTZ R26, R26, -UR19, R4 ;  /* 0x800000131a1a7c23 */ /* 0x002fe20008010004 */
[----:B------:R-:W-:Y:S01]  /*b130*/  FSEL R20, R27, -INF , !P1 ;  /* 0xff8000001b147808 */ /* 0x000fe20004800000 */
[----:B------:R-:W-:Y:S01]  /*b140*/  IMAD.IADD R27, R243, 0x1, -R25 ;  /* 0x00000001f31b7824 */ /* 0x000fe200078e0a19 */
[----:B------:R-:W-:Y:S01]  /*b150*/  ISETP.GE.AND P1, PT, R18, R241, PT ;  /* 0x000000f11200720c */ /* 0x000fe20003f26270 */
[C---:B--2---:R-:W-:Y:S01]  /*b160*/  HMMA.16816.F32.BF16 R184, R172.reuse, R12, R184 ;  /* 0x0000000cacb8723c */ /* 0x044fe200000418b8 */
[----:B------:R-:W1:Y:S01]  /*b170*/  I2F R16, R16 ;  /* 0x0000001000107306 */ /* 0x000e620000201400 */
[----:B------:R-:W-:Y:S02]  /*b180*/  IADD3 R4, R0, 0x38, RZ ;  /* 0x0000003800047810 */ /* 0x000fe40007ffe0ff */
[----:B------:R-:W-:Y:S01]  /*b190*/  IABS R27, R27 ;  /* 0x0000001b001b7213 */ /* 0x000fe20000000000 */
[----:B---3--:R-:W-:Y:S01]  /*b1a0*/  FFMA.FTZ R19, R19, -UR19, R11 ;  /* 0x8000001313137c23 */ /* 0x008fe2000801000b */
[-C--:B------:R-:W-:Y:S01]  /*b1b0*/  ISETP.LT.OR P1, PT, R18, R242.reuse, P1 ;  /* 0x000000f21200720c */ /* 0x080fe20000f21670 */
[----:B------:R-:W-:Y:S01]  /*b1c0*/  IMAD.IADD R18, R240, 0x1, -R25 ;  /* 0x00000001f0127824 */ /* 0x000fe200078e0a19 */
[----:B------:R-:W-:Y:S01]  /*b1d0*/  ISETP.LT.OR P6, PT, R17, R242, P6 ;  /* 0x000000f21100720c */ /* 0x000fe200037c1670 */
[----:B------:R-:W2:Y:S01]  /*b1e0*/  I2F R10, R27 ;  /* 0x0000001b000a7306 */ /* 0x000ea20000201400 */
[----:B------:R-:W-:Y:S01]  /*b1f0*/  FSEL R194, R9, -INF , !P1 ;  /* 0xff80000009c27808 */ /* 0x000fe20004800000 */
[----:B------:R-:W-:Y:S01]  /*b200*/  IMAD.MOV.U32 R11, RZ, RZ, R22 ;  /* 0x000000ffff0b7224 */ /* 0x000fe200078e0016 */
[----:B------:R-:W-:Y:S01]  /*b210*/  IADD3 R9, R0, 0x31, RZ ;  /* 0x0000003100097810 */ /* 0x000fe20007ffe0ff */
[----:B------:R-:W-:Y:S01]  /*b220*/  HMMA.16816.F32.BF16 R180, R172, R14, R180 ;  /* 0x0000000eacb4723c */ /* 0x000fe200000418b4 */
[----:B------:R-:W-:-:S02]  /*b230*/  IABS R18, R18 ;  /* 0x0000001200127213 */ /* 0x000fc40000000000 */
[----:B------:R-:W-:Y:S01]  /*b240*/  ISETP.GE.AND P1, PT, R17, R238, PT ;  /* 0x000000ee1100720c */ /* 0x000fe20003f26270 */
[--C-:B------:R-:W-:Y:S01]  /*b250*/  IMAD.IADD R12, R243, 0x1, -R9.reuse ;  /* 0x00000001f30c7824 */ /* 0x100fe200078e0a09 */
[----:B------:R-:W-:Y:S01]  /*b260*/  IABS R23, R23 ;  /* 0x0000001700177213 */ /* 0x000fe20000000000 */
[----:B------:R-:W-:Y:S01]  /*b270*/  IMAD.IADD R13, R240, 0x1, -R9 ;  /* 0x00000001f00d7824 */ /* 0x000fe200078e0a09 */
[----:B------:R-:W3:Y:S01]  /*b280*/  I2F R18, R18 ;  /* 0x0000001200127306 */ /* 0x000ee20000201400 */
[----:B------:R-:W-:Y:S01]  /*b290*/  FSEL R195, R26, -INF , !P6 ;  /* 0xff8000001ac37808 */ /* 0x000fe20007000000 */
[----:B-1----:R-:W-:Y:S01]  /*b2a0*/  FFMA.FTZ R6, R16, -UR19, R6 ;  /* 0x8000001310067c23 */ /* 0x002fe20008010006 */
[----:B------:R-:W-:Y:S01]  /*b2b0*/  IABS R12, R12 ;  /* 0x0000000c000c7213 */ /* 0x000fe20000000000 */
[----:B--2---:R-:W-:Y:S01]  /*b2c0*/  FFMA.FTZ R5, R10, -UR19, R5 ;  /* 0x800000130a057c23 */ /* 0x004fe20008010005 */
[----:B------:R-:W-:Y:S01]  /*b2d0*/  FSEL R35, R19, -INF , !P0 ;  /* 0xff80000013237808 */ /* 0x000fe20004000000 */
[----:B------:R-:W-:Y:S01]  /*b2e0*/  IMAD.IADD R10, R240, 0x1, -R4 ;  /* 0x00000001f00a7824 */ /* 0x000fe200078e0a04 */
[----:B------:R-:W-:-:S02]  /*b2f0*/  ISETP.GE.AND P6, PT, R25, R238, PT ;  /* 0x000000ee1900720c */ /* 0x000fc40003fc6270 */
[----:B------:R-:W1:Y:S01]  /*b300*/  I2F R12, R12 ;  /* 0x0000000c000c7306 */ /* 0x000e620000201400 */
[----:B------:R-:W-:Y:S01]  /*b310*/  ISETP.GE.AND P0, PT, R25, R241, PT ;  /* 0x000000f11900720c */ /* 0x000fe20003f06270 */
[----:B------:R-:W-:Y:S01]  /*b320*/  IMAD.IADD R19, R243, 0x1, -R4 ;  /* 0x00000001f3137824 */ /* 0x000fe200078e0a04 */
[----:B------:R-:W-:Y:S02]  /*b330*/  IABS R10, R10 ;  /* 0x0000000a000a7213 */ /* 0x000fe40000000000 */
[-C--:B------:R-:W-:Y:S01]  /*b340*/  ISETP.LT.OR P1, PT, R17, R239.reuse, P1 ;  /* 0x000000ef1100720c */ /* 0x080fe20000f21670 */
[----:B---3--:R-:W-:Y:S02]  /*b350*/  FFMA.FTZ R7, R18, -UR19, R7 ;  /* 0x8000001312077c23 */ /* 0x008fe40008010007 */
[----:B------:R-:W2:Y:S01]  /*b360*/  I2F R17, R23 ;  /* 0x0000001700117306 */ /* 0x000ea20000201400 */
[C---:B------:R-:W-:Y:S02]  /*b370*/  ISETP.LT.OR P6, PT, R25.reuse, R239, P6 ;  /* 0x000000ef1900720c */ /* 0x040fe400037c1670 */
[----:B------:R-:W-:-:S02]  /*b380*/  ISETP.LT.OR P0, PT, R25, R242, P0 ;  /* 0x000000f21900720c */ /* 0x000fc40000701670 */
[----:B------:R-:W-:Y:S02]  /*b390*/  IADD3 R0, R0, 0x39, RZ ;  /* 0x0000003900007810 */ /* 0x000fe40007ffe0ff */
[----:B------:R-:W-:Y:S01]  /*b3a0*/  IABS R13, R13 ;  /* 0x0000000d000d7213 */ /* 0x000fe20000000000 */
[----:B------:R-:W3:Y:S01]  /*b3b0*/  I2F R11, R11 ;  /* 0x0000000b000b7306 */ /* 0x000ee20000201400 */
[----:B------:R-:W-:Y:S01]  /*b3c0*/  IABS R19, R19 ;  /* 0x0000001300137213 */ /* 0x000fe20000000000 */
[----:B-1----:R-:W-:Y:S01]  /*b3d0*/  FFMA.FTZ R12, R12, -UR19, R185 ;  /* 0x800000130c0c7c23 */ /* 0x002fe200080100b9 */
[----:B------:R-:W-:Y:S02]  /*b3e0*/  FSEL R192, R7, -INF , !P6 ;  /* 0xff80000007c07808 */ /* 0x000fe40007000000 */
[----:B------:R-:W-:Y:S01]  /*b3f0*/  FSEL R193, R6, -INF , !P1 ;  /* 0xff80000006c17808 */ /* 0x000fe20004800000 */
[--C-:B------:R-:W-:Y:S01]  /*b400*/  IMAD.IADD R6, R240, 0x1, -R0.reuse ;  /* 0x00000001f0067824 */ /* 0x100fe200078e0a00 */
[----:B------:R-:W-:Y:S01]  /*b410*/  FSEL R197, R5, -INF , !P0 ;  /* 0xff80000005c57808 */ /* 0x000fe20004000000 */
[----:B------:R-:W1:Y:S01]  /*b420*/  I2F R10, R10 ;  /* 0x0000000a000a7306 */ /* 0x000e620000201400 */
[----:B------:R-:W-:Y:S01]  /*b430*/  ISETP.GE.AND P6, PT, R9, R241, PT ;  /* 0x000000f10900720c */ /* 0x000fe20003fc6270 */
[----:B------:R-:W-:Y:S01]  /*b440*/  IMAD.IADD R5, R243, 0x1, -R0 ;  /* 0x00000001f3057824 */ /* 0x000fe200078e0a00 */
[----:B------:R-:W-:Y:S01]  /*b450*/  IABS R6, R6 ;  /* 0x0000000600067213 */ /* 0x000fe20000000000 */
[----:B--2---:R-:W-:Y:S01]  /*b460*/  FFMA.FTZ R17, R17, -UR19, R184 ;  /* 0x8000001311117c23 */ /* 0x004fe200080100b8 */
[----:B------:R-:W-:-:S02]  /*b470*/  ISETP.LT.OR P6, PT, R9, R242, P6 ;  /* 0x000000f20900720c */ /* 0x000fc400037c1670 */
[----:B------:R-:W-:Y:S01]  /*b480*/  IABS R5, R5 ;  /* 0x0000000500057213 */ /* 0x000fe20000000000 */
[----:B------:R-:W2:Y:S01]  /*b490*/  I2F R13, R13 ;  /* 0x0000000d000d7306 */ /* 0x000ea20000201400 */
[C---:B------:R-:W-:Y:S01]  /*b4a0*/  ISETP.GE.AND P1, PT, R8.reuse, R241, PT ;  /* 0x000000f10800720c */ /* 0x040fe20003f26270 */
[----:B---3--:R-:W-:Y:S01]  /*b4b0*/  FFMA.FTZ R11, R11, -UR19, R186 ;  /* 0x800000130b0b7c23 */ /* 0x008fe200080100ba */
[-C--:B------:R-:W-:Y:S02]  /*b4c0*/  ISETP.GE.AND P0, PT, R8, R238.reuse, PT ;  /* 0x000000ee0800720c */ /* 0x080fe40003f06270 */
[----:B------:R-:W-:Y:S02]  /*b4d0*/  FSEL R33, R12, -INF , !P6 ;  /* 0xff8000000c217808 */ /* 0x000fe40007000000 */
[----:B------:R-:W-:Y:S01]  /*b4e0*/  ISETP.GE.AND P6, PT, R4, R238, PT ;  /* 0x000000ee0400720c */ /* 0x000fe20003fc6270 */
[----:B------:R-:W3:Y:S01]  /*b4f0*/  I2F R19, R19 ;  /* 0x0000001300137306 */ /* 0x000ee20000201400 */
[----:B------:R-:W-:Y:S01]  /*b500*/  ISETP.LT.OR P1, PT, R8, R242, P1 ;  /* 0x000000f20800720c */ /* 0x000fe20000f21670 */
[----:B-1----:R-:W-:Y:S01]  /*b510*/  FFMA.FTZ R10, R10, -UR19, R182 ;  /* 0x800000130a0a7c23 */ /* 0x002fe200080100b6 */
[----:B------:R-:W-:Y:S01]  /*b520*/  BAR.SYNC.DEFER_BLOCKING 0x0 ;  /* 0x0000000000007b1d */ /* 0x000fe20000010000 */
[----:B------:R-:W-:-:S02]  /*b530*/  ISETP.LT.OR P0, PT, R8, R239, P0 ;  /* 0x000000ef0800720c */ /* 0x000fc40000701670 */
[C---:B------:R-:W-:Y:S02]  /*b540*/  ISETP.LT.OR P6, PT, R4.reuse, R239, P6 ;  /* 0x000000ef0400720c */ /* 0x040fe400037c1670 */
[----:B------:R-:W-:Y:S01]  /*b550*/  FSEL R34, R17, -INF , !P1 ;  /* 0xff80000011227808 */ /* 0x000fe20004800000 */
[----:B------:R-:W1:Y:S01]  /*b560*/  I2F R5, R5 ;  /* 0x0000000500057306 */ /* 0x000e620000201400 */
[----:B------:R-:W-:Y:S01]  /*b570*/  FSEL R179, R11, -INF , !P0 ;  /* 0xff8000000bb37808 */ /* 0x000fe20004000000 */
[----:B--2---:R-:W-:Y:S01]  /*b580*/  FFMA.FTZ R13, R13, -UR19, R187 ;  /* 0x800000130d0d7c23 */ /* 0x004fe200080100bb */
[----:B------:R-:W-:Y:S02]  /*b590*/  ISETP.GE.AND P1, PT, R9, R238, PT ;  /* 0x000000ee0900720c */ /* 0x000fe40003f26270 */
[----:B------:R-:W-:Y:S02]  /*b5a0*/  ISETP.GE.AND P0, PT, R4, R241, PT ;  /* 0x000000f10400720c */ /* 0x000fe40003f06270 */
[----:B------:R-:W-:Y:S01]  /*b5b0*/  FSEL R176, R10, -INF , !P6 ;  /* 0xff8000000ab07808 */ /* 0x000fe20007000000 */
[----:B------:R-:W2:Y:S01]  /*b5c0*/  I2F R6, R6 ;  /* 0x0000000600067306 */ /* 0x000ea20000201400 */
[----:B------:R-:W-:Y:S01]  /*b5d0*/  PLOP3.LUT P6, PT, PT, PT, UP0, 0x80, 0x0 ;  /* 0x000000000000781c */ /* 0x000fe20003fcf008 */
[----:B---3--:R-:W-:Y:S01]  /*b5e0*/  FFMA.FTZ R19, R19, -UR19, R180 ;  /* 0x8000001313137c23 */ /* 0x008fe200080100b4 */
[----:B------:R-:W-:-:S02]  /*b5f0*/  ISETP.LT.OR P1, PT, R9, R239, P1 ;  /* 0x000000ef0900720c */ /* 0x000fc40000f21670 */
[----:B------:R-:W-:Y:S02]  /*b600*/  ISETP.LT.OR P0, PT, R4, R242, P0 ;  /* 0x000000f20400720c */ /* 0x000fe40000701670 */
[----:B------:R-:W-:Y:S01]  /*b610*/  FSEL R178, R13, -INF , !P1 ;  /* 0xff8000000db27808 */ /* 0x000fe20004800000 */
[----:B-1----:R-:W-:Y:S01]  /*b620*/  FFMA.FTZ R5, R5, -UR19, R181 ;  /* 0x8000001305057c23 */ /* 0x002fe200080100b5 */
[----:B------:R-:W-:Y:S02]  /*b630*/  FSEL R32, R19, -INF , !P0 ;  /* 0xff80000013207808 */ /* 0x000fe40004000000 */
[C---:B------:R-:W-:Y:S02]  /*b640*/  ISETP.GE.AND P1, PT, R0.reuse, R241, PT ;  /* 0x000000f10000720c */ /* 0x040fe40003f26270 */
[C---:B------:R-:W-:Y:S02]  /*b650*/  ISETP.GE.AND P0, PT, R0.reuse, R238, PT ;  /* 0x000000ee0000720c */ /* 0x040fe40003f06270 */
[----:B------:R-:W-:Y:S01]  /*b660*/  ISETP.LT.OR P1, PT, R0, R242, P1 ;  /* 0x000000f20000720c */ /* 0x000fe20000f21670 */
[----:B--2---:R-:W-:Y:S01]  /*b670*/  FFMA.FTZ R6, R6, -UR19, R183 ;  /* 0x8000001306067c23 */ /* 0x004fe200080100b7 */
        /* <DEDUP_REMOVED lines=78> */
.L_x_6443:
[----:B------:R-:W-:-:S04]  /*bb60*/  ULEA UR24, -UR8, URZ, 0x6 ;  /* 0x0000003f08187291 */ /* 0x000fc8000f8e313f */
[----:B------:R-:W-:Y:S02]  /*bb70*/  USHF.R.S32.HI UR7, URZ, 0x1f, UR24 ;  /* 0x0000001f3f077899 */ /* 0x000fe40008011418 */
.L_x_6444:
        /* <DEDUP_REMOVED lines=12> */
[----:B------:R-:W-:Y:S01]  /*bc40*/  @!P3 LEA R14, P0, R4, c[0x0][0x168], 0x1 ;  /* 0x00005a00040eba11 */ /* 0x000fe200078008ff */
[----:B------:R-:W-:Y:S01]  /*bc50*/  IMAD.U32 R5, RZ, RZ, UR7 ;  /* 0x00000007ff057e24 */ /* 0x000fe2000f8e00ff */
[----:B------:R-:W-:-:S02]  /*bc60*/  @!UP0 UIADD3 UR25, UP1, UR18, UR24, URZ ;  /* 0x0000001812198290 */ /* 0x000fc4000ff3e03f */
[----:B------:R-:W-:Y:S01]  /*bc70*/  @!P3 LEA.HI.X R15, R4, c[0x0][0x16c], R0, 0x1, P0 ;  /* 0x00005b00040fba11 */ /* 0x000fe200000f0c00 */
[----:B------:R-:W-:Y:S01]  /*bc80*/  IMAD.U32 R0, RZ, RZ, UR7 ;  /* 0x00000007ff007e24 */ /* 0x000fe2000f8e00ff */
[----:B------:R-:W-:Y:S01]  /*bc90*/  @!P2 IADD3 R10, P0, R196, UR24, RZ ;  /* 0x00000018c40aac10 */ /* 0x000fe2000ff1e0ff */
[----:B------:R-:W-:Y:S01]  /*bca0*/  @!UP0 UIADD3.X UR9, UR15, UR7, URZ, UP1, !UPT ;  /* 0x000000070f098290 */ /* 0x000fe20008ffe43f */
[C---:B------:R-:W-:Y:S02]  /*bcb0*/  @!P5 LEA R26, P1, R6.reuse, R247, 0x1 ;  /* 0x000000f7061ad211 */ /* 0x040fe400078208ff */
[----:B------:R-:W-:Y:S02]  /*bcc0*/  @!P2 IADD3.X R4, R165, UR7, RZ, P0, !PT ;  /* 0x00000007a504ac10 */ /* 0x000fe400087fe4ff */
[----:B------:R-:W-:Y:S02]  /*bcd0*/  @!P5 LEA.HI.X R27, R6, R246, R0, 0x1, P1 ;  /* 0x000000f6061bd211 */ /* 0x000fe400008f0c00 */
        /* <DEDUP_REMOVED lines=34> */
[----:B------:R-:W-:Y:S02]  /*bf00*/  @!P5 LEA.HI.X R17, R4, R246, R0, 0x1, P1 ;  /* 0x000000f60411d211 */ /* 0x000fe400008f0c00 */
[----:B------:R-:W-:Y:S01]  /*bf10*/  @!P4 IADD3 R0, P1, R196, UR5, RZ ;  /* 0x00000005c400cc10 */ /* 0x000fe2000ff3e0ff */
[----:B------:R1:W-:Y:S01]  /*bf20*/  @P5 STS.128 [R235+0x8800], RZ ;  /* 0x008800ffeb005388 */ /* 0x0003e20000000c00 */
[----:B------:R-:W-:Y:S02]  /*bf30*/  @!P2 LEA R8, P0, R6, c[0x0][0x168], 0x1 ;  /* 0x00005a000608aa11 */ /* 0x000fe400078008ff */
[----:B------:R-:W-:Y:S02]  /*bf40*/  @!P4 IADD3.X R4, R165, UR4, RZ, P1, !PT ;  /* 0x00000004a504cc10 */ /* 0x000fe40008ffe4ff */
[----:B------:R-:W-:-:S02]  /*bf50*/  @!P4 LEA R170, P1, R0, c[0x0][0x168], 0x1 ;  /* 0x00005a0000aaca11 */ /* 0x000fc400078208ff */
[----:B------:R-:W-:Y:S02]  /*bf60*/  @!P2 LEA.HI.X R9, R6, c[0x0][0x16c], R5, 0x1, P0 ;  /* 0x00005b000609aa11 */ /* 0x000fe400000f0c05 */
[----:B------:R-:W-:Y:S01]  /*bf70*/  @!P4 LEA.HI.X R171, R0, c[0x0][0x16c], R4, 0x1, P1 ;  /* 0x00005b0000abca11 */ /* 0x000fe200008f0c04 */
[----:B------:R-:W-:Y:S01]  /*bf80*/  IMAD.U32 R4, RZ, RZ, UR25 ;  /* 0x00000019ff047e24 */ /* 0x000fe2000f8e00ff */
[----:B------:R-:W-:Y:S01]  /*bf90*/  @!P3 IADD3 R6, P0, R196, UR5, RZ ;  /* 0x00000005c406bc10 */ /* 0x000fe2000ff1e0ff */
[----:B------:R-:W-:Y:S01]  /*bfa0*/  IMAD.U32 R0, RZ, RZ, UR9 ;  /* 0x00000009ff007e24 */ /* 0x000fe2000f8e00ff */
[----:B------:R-:W-:Y:S02]  /*bfb0*/  UIADD3 UR9, UP0, UR18, UR5, URZ ;  /* 0x0000000512097290 */ /* 0x000fe4000ff1e03f */
[----:B------:R-:W-:Y:S02]  /*bfc0*/  @!P3 IADD3.X R5, R165, UR4, RZ, P0, !PT ;  /* 0x00000004a505bc10 */ /* 0x000fe400087fe4ff */
[----:B------:R-:W-:-:S02]  /*bfd0*/  @!P3 LEA R172, P0, R6, c[0x0][0x168], 0x1 ;  /* 0x00005a0006acba11 */ /* 0x000fc400078008ff */
[-C--:B------:R-:W-:Y:S02]  /*bfe0*/  @!P5 LEA R182, P1, R4, R247.reuse, 0x1 ;  /* 0x000000f704b6d211 */ /* 0x080fe400078208ff */
[----:B------:R-:W-:Y:S01]  /*bff0*/  @!P3 LEA.HI.X R173, R6, c[0x0][0x16c], R5, 0x1, P0 ;  /* 0x00005b0006adba11 */ /* 0x000fe200000f0c05 */
[----:B------:R-:W-:Y:S01]  /*c000*/  IMAD.U32 R5, RZ, RZ, UR9 ;  /* 0x00000009ff057e24 */ /* 0x000fe2000f8e00ff */
[----:B------:R-:W-:Y:S02]  /*c010*/  @!P5 LEA.HI.X R183, R4, R246, R0, 0x1, P1 ;  /* 0x000000f604b7d211 */ /* 0x000fe400008f0c00 */
[----:B------:R-:W-:Y:S01]  /*c020*/  @!P2 IADD3 R0, P0, R196, UR5, RZ ;  /* 0x00000005c400ac10 */ /* 0x000fe2000ff1e0ff */
[----:B------:R-:W-:Y:S01]  /*c030*/  UIADD3.X UR5, UR15, UR4, URZ, UP0, !UPT ;  /* 0x000000040f057290 */ /* 0x000fe200087fe43f */
[----:B------:R-:W-:Y:S01]  /*c040*/  @!P5 LEA R184, P1, R5, R247, 0x1 ;  /* 0x000000f705b8d211 */ /* 0x000fe200078208ff */
[----:B------:R-:W-:Y:S01]  /*c050*/  @!PT LDS RZ, [RZ] ;  /* 0x00000000fffff984 */ /* 0x000fe20000000800 */
[----:B------:R-:W-:Y:S01]  /*c060*/  @!PT LDS RZ, [RZ] ;  /* 0x00000000fffff984 */ /* 0x000fe20000000800 */
[----:B------:R-:W-:Y:S01]  /*c070*/  @!PT LDS RZ, [RZ] ;  /* 0x00000000fffff984 */ /* 0x000fe20000000800 */
[----:B------:R1:W-:Y:S01]  /*c080*/  @!P5 LDGSTS.E.BYPASS.LTC128B.128 [R235+0x8800], [R182.64] ;  /* 0x08800000b6ebdfae */ /* 0x0003e2000b901d56 */
[----:B------:R-:W-:-:S02]  /*c090*/  @!P2 IADD3.X R6, R165, UR4, RZ, P0, !PT ;  /* 0x00000004a506ac10 */ /* 0x000fc400087fe4ff */
[C---:B--2---:R-:W-:Y:S01]  /*c0a0*/  @!P2 LEA R26, P0, R0.reuse, c[0x0][0x168], 0x1 ;  /* 0x00005a00001aaa11 */ /* 0x044fe200078008ff */
[----:B------:R-:W-:Y:S01]  /*c0b0*/  IMAD.U32 R4, RZ, RZ, UR5 ;  /* 0x00000005ff047e24 */ /* 0x000fe2000f8e00ff */
[----:B------:R1:W-:Y:S02]  /*c0c0*/  @P4 STS.128 [R235+0xa800], RZ ;  /* 0x00a800ffeb004388 */ /* 0x0003e40000000c00 */
[----:B------:R-:W-:Y:S02]  /*c0d0*/  @!P2 LEA.HI.X R27, R0, c[0x0][0x16c], R6, 0x1, P0 ;  /* 0x00005b00001baa11 */ /* 0x000fe400000f0c06 */
[----:B------:R-:W-:Y:S01]  /*c0e0*/  @!P4 IADD3 R0, P0, R196, UR9, RZ ;  /* 0x00000009c400cc10 */ /* 0x000fe2000ff1e0ff */
[----:B------:R-:W-:Y:S01]  /*c0f0*/  @!PT LDS RZ, [RZ] ;  /* 0x00000000fffff984 */ /* 0x000fe20000000800 */
[----:B------:R-:W-:Y:S01]  /*c100*/  @!PT LDS RZ, [RZ] ;  /* 0x00000000fffff984 */ /* 0x000fe20000000800 */
[----:B------:R-:W-:Y:S01]  /*c110*/  @!PT LDS RZ, [RZ] ;  /* 0x00000000fffff984 */ /* 0x000fe20000000800 */
[----:B------:R1:W-:Y:S01]  /*c120*/  @!P4 LDGSTS.E.BYPASS.LTC128B.128 [R235+0xa800], [R18.64+0x80] ;  /* 0x0a80008012ebcfae */ /* 0x0003e2000b901d56 */
[----:B------:R-:W-:Y:S02]  /*c130*/  @!P5 LEA.HI.X R185, R5, R246, R4, 0x1, P1 ;  /* 0x000000f605b9d211 */ /* 0x000fe400008f0c04 */
[----:B------:R-:W-:Y:S01]  /*c140*/  @!P4 IADD3.X R5, R165, UR5, RZ, P0, !PT ;  /* 0x00000005a505cc10 */ /* 0x000fe200087fe4ff */
        /* <DEDUP_REMOVED lines=10> */
[----:B---3--:R-:W-:-:S03]  /*c1f0*/  @!P3 LEA R14, P0, R4, c[0x0][0x168], 0x1 ;  /* 0x00005a00040eba11 */ /* 0x008fc600078008ff */
        /* <DEDUP_REMOVED lines=50> */
.L_x_6446:
[----:B------:R-:W-:Y:S05]  /*c520*/  BSYNC B0 ;  /* 0x0000000000007941 */ /* 0x000fea0003800000 */
.L_x_6445:
[----:B------:R-:W0:Y:S01]  /*c530*/  LDGDEPBAR ;  /* 0x00000000000079af */ /* 0x000e220000000000 */
[----:B--2---:R-:W-:Y:S02]  /*c540*/  IMAD.U32 R4, RZ, RZ, UR24 ;  /* 0x00000018ff047e24 */ /* 0x004fe4000f8e00ff */
[----:B------:R-:W-:-:S03]  /*c550*/  IMAD.U32 R0, RZ, RZ, UR7 ;  /* 0x00000007ff007e24 */ /* 0x000fc6000f8e00ff */
[----:B------:R-:W-:-:S04]  /*c560*/  LEA R247, P0, R4, R247, 0x1 ;  /* 0x000000f704f77211 */ /* 0x000fc800078008ff */
[----:B------:R-:W-:Y:S02]  /*c570*/  LEA.HI.X R246, R4, R246, R0, 0x1, P0 ;  /* 0x000000f604f67211 */ /* 0x000fe400000f0c00 */
.L_x_6442:
[----:B------:R-:W-:Y:S01]  /*c580*/  FMNMX.FTZ R5, R3, R189, !PT ;  /* 0x000000bd03057209 */ /* 0x000fe20007810000 */
[----:B-1----:R-:W-:Y:S01]  /*c590*/  LDSM.16.MT88.4 R16, [R224+0x10000] ;  /* 0x01000000e010783b */ /* 0x002fe20000004200 */
        /* <DEDUP_REMOVED lines=59> */
[----:B------:R-:W-:Y:S01]  /*c950*/  FFMA.FTZ R164, R203, c[0x0][0x23c], -R177 ;  /* 0x00008f00cba47a23 */ /* 0x000fe200000108b1 */
[----:B------:R-:W-:Y:S01]  /*c960*/  MUFU.EX2 R170, R170 ;  /* 0x000000aa00aa7308 */ /* 0x000fe20000000800 */
[----:B------:R-:W-:Y:S02]  /*c970*/  FMUL.FTZ R3, R5, c[0x0][0x23c] ;  /* 0x00008f0005037a20 */ /* 0x000fe40000410000 */
[----:B------:R-:W-:Y:S02]  /*c980*/  FMUL.FTZ R4, R4, c[0x0][0x23c] ;  /* 0x00008f0004047a20 */ /* 0x000fe40000410000 */
[--C-:B------:R-:W-:Y:S02]  /*c990*/  FFMA.FTZ R182, R188, c[0x0][0x23c], -R181.reuse ;  /* 0x00008f00bcb67a23 */ /* 0x100fe400000108b5 */
        /* <DEDUP_REMOVED lines=9> */
[--C-:B------:R-:W-:Y:S02]  /*ca30*/  FFMA.FTZ R186, R29, c[0x0][0x23c], -R177.reuse ;  /* 0x00008f001dba7a23 */ /* 0x100fe400000108b1 */
[----:B------:R-:W-:Y:S02]  /*ca40*/  FFMA.FTZ R187, R28, c[0x0][0x23c], -R177 ;  /* 0x00008f001cbb7a23 */ /* 0x000fe400000108b1 */
[----:B------:R-:W-:Y:S01]  /*ca50*/  LDSM.16.MT88.4 R28, [R221+0x16800] ;  /* 0x01680000dd1c783b */ /* 0x000fe20000004200 */
[--C-:B------:R-:W-:Y:S02]  /*ca60*/  FFMA.FTZ R196, R197, c[0x0][0x23c], -R181.reuse ;  /* 0x00008f00c5c47a23 */ /* 0x100fe400000108b5 */
[----:B------:R-:W-:Y:S01]  /*ca70*/  MUFU.EX2 R165, R165 ;  /* 0x000000a500a57308 */ /* 0x000fe20000000800 */
[----:B------:R-:W-:-:S02]  /*ca80*/  FFMA.FTZ R191, R191, c[0x0][0x23c], -R181 ;  /* 0x00008f00bfbf7a23 */ /* 0x000fc400000108b5 */
[--C-:B------:R-:W-:Y:S02]  /*ca90*/  FFMA.FTZ R194, R194, c[0x0][0x23c], -R181.reuse ;  /* 0x00008f00c2c27a23 */ /* 0x100fe400000108b5 */
[----:B------:R-:W-:Y:S02]  /*caa0*/  FFMA.FTZ R195, R195, c[0x0][0x23c], -R181 ;  /* 0x00008f00c3c37a23 */ /* 0x000fe400000108b5 */
[--C-:B------:R-:W-:Y:S01]  /*cab0*/  FFMA.FTZ R190, R190, c[0x0][0x23c], -R177.reuse ;  /* 0x00008f00bebe7a23 */ /* 0x100fe200000108b1 */
[----:B------:R-:W2:Y:S01]  /*cac0*/  MUFU.EX2 R2, R2 ;  /* 0x0000000200027308 */ /* 0x000ea20000000800 */
[----:B-1----:R-:W-:Y:S01]  /*cad0*/  F2FP.BF16.PACK_AB R6, R168, R169 ;  /* 0x000000a9a806723e */ /* 0x002fe200000010ff */
[--C-:B------:R-:W-:Y:S02]  /*cae0*/  FFMA.FTZ R197, R35, c[0x0][0x23c], -R177.reuse ;  /* 0x00008f0023c57a23 */ /* 0x100fe400000108b1 */
[--C-:B------:R-:W-:Y:S02]  /*caf0*/  FFMA.FTZ R193, R193, c[0x0][0x23c], -R177.reuse ;  /* 0x00008f00c1c17a23 */ /* 0x100fe400000108b1 */
[----:B------:R-:W-:-:S02]  /*cb00*/  FFMA.FTZ R192, R192, c[0x0][0x23c], -R177 ;  /* 0x00008f00c0c07a23 */ /* 0x000fc400000108b1 */
[----:B------:R-:W-:Y:S01]  /*cb10*/  MUFU.EX2 R0, R0 ;  /* 0x0000000000007308 */ /* 0x000fe20000000800 */
[--C-:B------:R-:W-:Y:S02]  /*cb20*/  FFMA.FTZ R198, R34, c[0x0][0x23c], -R181.reuse ;  /* 0x00008f0022c67a23 */ /* 0x100fe400000108b5 */
[--C-:B------:R-:W-:Y:S02]  /*cb30*/  FFMA.FTZ R199, R33, c[0x0][0x23c], -R181.reuse ;  /* 0x00008f0021c77a23 */ /* 0x100fe400000108b5 */
[--C-:B------:R-:W-:Y:S02]  /*cb40*/  FFMA.FTZ R200, R32, c[0x0][0x23c], -R181.reuse ;  /* 0x00008f0020c87a23 */ /* 0x100fe400000108b5 */
[----:B------:R-:W-:Y:S01]  /*cb50*/  LDSM.16.MT88.4 R32, [R221+0x17000] ;  /* 0x01700000dd20783b */ /* 0x000fe20000004200 */
[----:B------:R-:W1:Y:S01]  /*cb60*/  MUFU.EX2 R164, R164 ;  /* 0x000000a400a47308 */ /* 0x000e620000000800 */
[----:B--2---:R-:W-:Y:S01]  /*cb70*/  F2FP.BF16.PACK_AB R5, R2, R165 ;  /* 0x000000a50205723e */ /* 0x004fe200000010ff */
[----:B------:R-:W-:-:S02]  /*cb80*/  FFMA.FTZ R180, R180, c[0x0][0x23c], -R181 ;  /* 0x00008f00b4b47a23 */ /* 0x000fc400000108b5 */
[--C-:B------:R-:W-:Y:S02]  /*cb90*/  FFMA.FTZ R179, R179, c[0x0][0x23c], -R177.reuse ;  /* 0x00008f00b3b37a23 */ /* 0x100fe400000108b1 */
[--C-:B------:R-:W-:Y:S02]  /*cba0*/  FFMA.FTZ R178, R178, c[0x0][0x23c], -R177.reuse ;  /* 0x00008f00b2b27a23 */ /* 0x100fe400000108b1 */
        /* <DEDUP_REMOVED lines=55> */
[C---:B---3--:R-:W-:Y:S01]  /*cf20*/  HMMA.16816.F32.BF16 R136, R4.reuse, R16, R136 ;  /* 0x000000100488723c */ /* 0x048fe20000041888 */
[-C--:B------:R-:W-:Y:S02]  /*cf30*/  FMUL.FTZ R36, R36, R174.reuse ;  /* 0x000000ae24247220 */ /* 0x080fe40000410000 */
[-C--:B------:R-:W-:Y:S02]  /*cf40*/  FMUL.FTZ R37, R37, R174.reuse ;  /* 0x000000ae25257220 */ /* 0x080fe40000410000 */
[-C--:B------:R-:W-:Y:S01]  /*cf50*/  FMUL.FTZ R38, R38, R3.reuse ;  /* 0x0000000326267220 */ /* 0x080fe20000410000 */
[----:B------:R-:W3:Y:S01]  /*cf60*/  MUFU.EX2 R191, R191 ;  /* 0x000000bf00bf7308 */ /* 0x000ee20000000800 */
        /* <DEDUP_REMOVED lines=9> */
[----:B-----5:R-:W-:Y:S01]  /*d000*/  HMMA.16816.F32.BF16 R36, R4, R12, R36 ;  /* 0x0000000c0424723c */ /* 0x020fe20000041824 */
[----:B------:R-:W-:Y:S02]  /*d010*/  FMUL.FTZ R45, R45, R174 ;  /* 0x000000ae2d2d7220 */ /* 0x000fe40000410000 */
[-C--:B------:R-:W-:Y:S01]  /*d020*/  FMUL.FTZ R46, R46, R3.reuse ;  /* 0x000000032e2e7220 */ /* 0x080fe20000410000 */
[----:B------:R-:W-:Y:S01]  /*d030*/  MUFU.EX2 R195, R195 ;  /* 0x000000c300c37308 */ /* 0x000fe20000000800 */
[----:B------:R-:W-:-:S02]  /*d040*/  FMUL.FTZ R47, R47, R3 ;  /* 0x000000032f2f7220 */ /* 0x000fc40000410000 */
[-C--:B------:R-:W-:Y:S01]  /*d050*/  FMUL.FTZ R48, R48, R174.reuse ;  /* 0x000000ae30307220 */ /* 0x080fe20000410000 */
[C---:B------:R-:W-:Y:S01]  /*d060*/  HMMA.16816.F32.BF16 R40, R4.reuse, R14, R40 ;  /* 0x0000000e0428723c */ /* 0x040fe20000041828 */
[-C--:B------:R-:W-:Y:S01]  /*d070*/  FMUL.FTZ R49, R49, R174.reuse ;  /* 0x000000ae31317220 */ /* 0x080fe20000410000 */
[----:B------:R-:W5:Y:S01]  /*d080*/  LDSM.16.MT88.4 R12, [R220+0x12000] ;  /* 0x01200000dc0c783b */ /* 0x000f620000004200 */
[-C--:B------:R-:W-:Y:S01]  /*d090*/  FMUL.FTZ R50, R50, R3.reuse ;  /* 0x0000000332327220 */ /* 0x080fe20000410000 */
[----:B------:R-:W-:Y:S01]  /*d0a0*/  MUFU.EX2 R196, R196 ;  /* 0x000000c400c47308 */ /* 0x000fe20000000800 */
[----:B------:R-:W-:Y:S02]  /*d0b0*/  FMUL.FTZ R51, R51, R3 ;  /* 0x0000000333337220 */ /* 0x000fe40000410000 */
[-C--:B------:R-:W-:Y:S01]  /*d0c0*/  FMUL.FTZ R52, R52, R174.reuse ;  /* 0x000000ae34347220 */ /* 0x080fe20000410000 */
[----:B-1----:R-:W-:Y:S01]  /*d0d0*/  HMMA.16816.F32.BF16 R44, R4, R8, R44 ;  /* 0x00000008042c723c */ /* 0x002fe2000004182c */
[----:B------:R-:W-:-:S02]  /*d0e0*/  FMUL.FTZ R53, R53, R174 ;  /* 0x000000ae35357220 */ /* 0x000fc40000410000 */
[-C--:B------:R-:W-:Y:S01]  /*d0f0*/  FMUL.FTZ R54, R54, R3.reuse ;  /* 0x0000000336367220 */ /* 0x080fe20000410000 */
[----:B------:R-:W1:Y:S01]  /*d100*/  MUFU.EX2 R190, R190 ;  /* 0x000000be00be7308 */ /* 0x000e620000000800 */
[-C--:B------:R-:W-:Y:S02]  /*d110*/  FMUL.FTZ R55, R55, R3.reuse ;  /* 0x0000000337377220 */ /* 0x080fe40000410000 */
[-C--:B------:R-:W-:Y:S01]  /*d120*/  FMUL.FTZ R56, R56, R174.reuse ;  /* 0x000000ae38387220 */ /* 0x080fe20000410000 */
[----:B------:R-:W-:Y:S01]  /*d130*/  HMMA.16816.F32.BF16 R48, R4, R10, R48 ;  /* 0x0000000a0430723c */ /* 0x000fe20000041830 */
[----:B------:R-:W-:Y:S01]  /*d140*/  FMUL.FTZ R57, R57, R174 ;  /* 0x000000ae39397220 */ /* 0x000fe20000410000 */
[----:B------:R-:W1:Y:S01]  /*d150*/  LDSM.16.MT88.4 R8, [R224+0x14000] ;  /* 0x01400000e008783b */ /* 0x000e620000004200 */
[-C--:B------:R-:W-:Y:S01]  /*d160*/  FMUL.FTZ R58, R58, R3.reuse ;  /* 0x000000033a3a7220 */ /* 0x080fe20000410000 */
[----:B------:R-:W1:Y:S01]  /*d170*/  MUFU.EX2 R197, R197 ;  /* 0x000000c500c57308 */ /* 0x000e620000000800 */
        /* <DEDUP_REMOVED lines=14> */
[-C--:B------:R-:W-:Y:S02]  /*d260*/  FMUL.FTZ R68, R68, R174.reuse ;  /* 0x000000ae44447220 */ /* 0x080fe40000410000 */
[----:B------:R-:W-:Y:S01]  /*d270*/  FMUL.FTZ R69, R69, R174 ;  /* 0x000000ae45457220 */ /* 0x000fe20000410000 */
[----:B-----5:R-:W-:Y:S01]  /*d280*/  HMMA.16816.F32.BF16 R60, R4, R12, R60 ;  /* 0x0000000c043c723c */ /* 0x020fe2000004183c */
[-C--:B------:R-:W-:Y:S01]  /*d290*/  FMUL.FTZ R70, R70, R3.reuse ;  /* 0x0000000346467220 */ /* 0x080fe20000410000 */
[----:B------:R-:W5:Y:S01]  /*d2a0*/  MUFU.EX2 R198, R198 ;  /* 0x000000c600c67308 */ /* 0x000f620000000800 */
        /* <DEDUP_REMOVED lines=18> */
[-C--:B------:R-:W-:Y:S02]  /*d3d0*/  FMUL.FTZ R82, R82, R3.reuse ;  /* 0x0000000352527220 */ /* 0x080fe40000410000 */
[----:B------:R-:W-:Y:S01]  /*d3e0*/  FMUL.FTZ R83, R83, R3 ;  /* 0x0000000353537220 */ /* 0x000fe20000410000 */
[----:B------:R-:W-:Y:S01]  /*d3f0*/  MUFU.EX2 R180, R180 ;  /* 0x000000b400b47308 */ /* 0x000fe20000000800 */
[----:B------:R-:W-:-:S02]  /*d400*/  FMUL.FTZ R84, R84, R174 ;  /* 0x000000ae54547220 */ /* 0x000fc40000410000 */
[C---:B--2---:R-:W-:Y:S01]  /*d410*/  HMMA.16816.F32.BF16 R76, R4.reuse, R16, R76 ;  /* 0x00000010044c723c */ /* 0x044fe2000004184c */
[-C--:B------:R-:W-:Y:S02]  /*d420*/  FMUL.FTZ R85, R85, R174.reuse ;  /* 0x000000ae55557220 */ /* 0x080fe40000410000 */
[-C--:B------:R-:W-:Y:S02]  /*d430*/  FMUL.FTZ R86, R86, R3.reuse ;  /* 0x0000000356567220 */ /* 0x080fe40000410000 */
[----:B------:R-:W-:Y:S01]  /*d440*/  FMUL.FTZ R87, R87, R3 ;  /* 0x0000000357577220 */ /* 0x000fe20000410000 */
[----:B------:R-:W2:Y:S01]  /*d450*/  MUFU.EX2 R179, R179 ;  /* 0x000000b300b37308 */ /* 0x000ea20000000800 */
[-C--:B------:R-:W-:Y:S01]  /*d460*/  FMUL.FTZ R88, R88, R174.reuse ;  /* 0x000000ae58587220 */ /* 0x080fe20000410000 */
[----:B------:R-:W-:Y:S01]  /*d470*/  HMMA.16816.F32.BF16 R80, R4, R18, R80 ;  /* 0x000000120450723c */ /* 0x000fe20000041850 */
[----:B------:R-:W2:Y:S01]  /*d480*/  LDSM.16.MT88.4 R16, [R224+0x16000] ;  /* 0x01600000e010783b */ /* 0x000ea20000004200 */
[----:B------:R-:W-:-:S02]  /*d490*/  FMUL.FTZ R89, R89, R174 ;  /* 0x000000ae59597220 */ /* 0x000fc40000410000 */
[-C--:B------:R-:W-:Y:S02]  /*d4a0*/  FMUL.FTZ R90, R90, R3.reuse ;  /* 0x000000035a5a7220 */ /* 0x080fe40000410000 */
[-C--:B------:R-:W-:Y:S01]  /*d4b0*/  FMUL.FTZ R91, R91, R3.reuse ;  /* 0x000000035b5b7220 */ /* 0x080fe20000410000 */
[----:B------:R-:W1:Y:S01]  /*d4c0*/  MUFU.EX2 R178, R178 ;  /* 0x000000b200b27308 */ /* 0x000e620000000800 */
[-C--:B------:R-:W-:Y:S02]  /*d4d0*/  FMUL.FTZ R92, R92, R174.reuse ;  /* 0x000000ae5c5c7220 */ /* 0x080fe40000410000 */
[-C--:B------:R-:W-:Y:S01]  /*d4e0*/  FMUL.FTZ R93, R93, R174.reuse ;  /* 0x000000ae5d5d7220 */ /* 0x080fe20000410000 */
[----:B---3--:R-:W-:Y:S01]  /*d4f0*/  HMMA.16816.F32.BF16 R84, R4, R12, R84 ;  /* 0x0000000c0454723c */ /* 0x008fe20000041854 */
[-C--:B------:R-:W-:Y:S02]  /*d500*/  FMUL.FTZ R94, R94, R3.reuse ;  /* 0x000000035e5e7220 */ /* 0x080fe40000410000 */
[----:B------:R-:W-:Y:S01]  /*d510*/  FMUL.FTZ R95, R95, R3 ;  /* 0x000000035f5f7220 */ /* 0x000fe20000410000 */
[----:B------:R-:W3:Y:S01]  /*d520*/  MUFU.EX2 R176, R176 ;  /* 0x000000b000b07308 */ /* 0x000ee20000000800 */
[----:B------:R-:W-:-:S02]  /*d530*/  FMUL.FTZ R96, R96, R174 ;  /* 0x000000ae60607220 */ /* 0x000fc40000410000 */
[-C--:B------:R-:W-:Y:S01]  /*d540*/  FMUL.FTZ R97, R97, R174.reuse ;  /* 0x000000ae61617220 */ /* 0x080fe20000410000 */
[C---:B------:R-:W-:Y:S01]  /*d550*/  HMMA.16816.F32.BF16 R88, R4.reuse, R14, R88 ;  /* 0x0000000e0458723c */ /* 0x040fe20000041858 */
[-C--:B------:R-:W-:Y:S01]  /*d560*/  FMUL.FTZ R98, R98, R3.reuse ;  /* 0x0000000362627220 */ /* 0x080fe20000410000 */
[----:B------:R-:W3:Y:S01]  /*d570*/  LDSM.16.MT88.4 R12, [R222+0x16000] ;  /* 0x01600000de0c783b */ /* 0x000ee20000004200 */
[-C--:B------:R-:W-:Y:S01]  /*d580*/  FMUL.FTZ R99, R99, R3.reuse ;  /* 0x0000000363637220 */ /* 0x080fe20000410000 */
[----:B------:R-:W2:Y:S01]  /*d590*/  MUFU.EX2 R175, R175 ;  /* 0x000000af00af7308 */ /* 0x000ea20000000800 */
[-C--:B------:R-:W-:Y:S02]  /*d5a0*/  FMUL.FTZ R100, R100, R174.reuse ;  /* 0x000000ae64647220 */ /* 0x080fe40000410000 */
[----:B------:R-:W-:Y:S01]  /*d5b0*/  FMUL.FTZ R101, R101, R174 ;  /* 0x000000ae65657220 */ /* 0x000fe20000410000 */
[----:B-1----:R-:W-:Y:S01]  /*d5c0*/  HMMA.16816.F32.BF16 R92, R4, R8, R92 ;  /* 0x00000008045c723c */ /* 0x002fe2000004185c */
[----:B------:R-:W-:-:S02]  /*d5d0*/  FMUL.FTZ R102, R102, R3 ;  /* 0x0000000366667220 */ /* 0x000fc40000410000 */
[-C--:B------:R-:W-:Y:S02]  /*d5e0*/  FMUL.FTZ R103, R103, R3.reuse ;  /* 0x0000000367677220 */ /* 0x080fe40000410000 */
[-C--:B------:R-:W-:Y:S02]  /*d5f0*/  FMUL.FTZ R104, R104, R174.reuse ;  /* 0x000000ae68687220 */ /* 0x080fe40000410000 */
[-C--:B------:R-:W-:Y:S01]  /*d600*/  FMUL.FTZ R105, R105, R174.reuse ;  /* 0x000000ae69697220 */ /* 0x080fe20000410000 */
[----:B------:R-:W-:Y:S01]  /*d610*/  HMMA.16816.F32.BF16 R96, R4, R10, R96 ;  /* 0x0000000a0460723c */ /* 0x000fe20000041860 */
[-C--:B------:R-:W-:Y:S01]  /*d620*/  FMUL.FTZ R106, R106, R3.reuse ;  /* 0x000000036a6a7220 */ /* 0x080fe20000410000 */
[----:B------:R-:W1:Y:S01]  /*d630*/  LDSM.16.MT88.4 R8, [R221+0x16000] ;  /* 0x01600000dd08783b */ /* 0x000e620000004200 */
        /* <DEDUP_REMOVED lines=15> */
[----:B---3--:R-:W-:Y:S01]  /*d730*/  HMMA.16816.F32.BF16 R108, R4, R12, R108 ;  /* 0x0000000c046c723c */ /* 0x008fe2000004186c */
[----:B------:R-:W-:Y:S02]  /*d740*/  FMUL.FTZ R119, R119, R3 ;  /* 0x0000000377777220 */ /* 0x000fe40000410000 */
[----:B------:R-:W-:-:S02]  /*d750*/  FMUL.FTZ R120, R120, R174 ;  /* 0x000000ae78787220 */ /* 0x000fc40000410000 */
[-C--:B------:R-:W-:Y:S02]  /*d760*/  FMUL.FTZ R121, R121, R174.reuse ;  /* 0x000000ae79797220 */ /* 0x080fe40000410000 */
[-C--:B------:R-:W-:Y:S01]  /*d770*/  FMUL.FTZ R122, R122, R3.reuse ;  /* 0x000000037a7a7220 */ /* 0x080fe20000410000 */
[C---:B------:R-:W-:Y:S01]  /*d780*/  HMMA.16816.F32.BF16 R112, R4.reuse, R14, R112 ;  /* 0x0000000e0470723c */ /* 0x040fe20000041870 */
[-C--:B------:R-:W-:Y:S01]  /*d790*/  FMUL.FTZ R123, R123, R3.reuse ;  /* 0x000000037b7b7220 */ /* 0x080fe20000410000 */
[----:B------:R-:W3:Y:S01]  /*d7a0*/  LDSM.16.MT88.4 R12, [R224+0x10800] ;  /* 0x01080000e00c783b */ /* 0x000ee20000004200 */
[-C--:B------:R-:W-:Y:S02]  /*d7b0*/  FMUL.FTZ R124, R124, R174.reuse ;  /* 0x000000ae7c7c7220 */ /* 0x080fe40000410000 */
[----:B------:R-:W-:Y:S02]  /*d7c0*/  FMUL.FTZ R125, R125, R174 ;  /* 0x000000ae7d7d7220 */ /* 0x000fe40000410000 */
[-C--:B------:R-:W-:Y:S01]  /*d7d0*/  FMUL.FTZ R126, R126, R3.reuse ;  /* 0x000000037e7e7220 */ /* 0x080fe20000410000 */
        /* <DEDUP_REMOVED lines=80> */
[C---:B------:R-:W-:Y:S08]  /*dce0*/  HMMA.16816.F32.BF16 R116, R4.reuse, R28, R116 ;  /* 0x0000001c0474723c */ /* 0x040ff00000041874 */
        /* <DEDUP_REMOVED lines=13> */
[----:B-----5:R-:W-:Y:S02]  /*ddc0*/  FADD.FTZ R196, R198, R196 ;  /* 0x000000c4c6c47221 */ /* 0x020fe40000010000 */
        /* <DEDUP_REMOVED lines=50> */
[C---:B-----5:R-:W-:Y:S08]  /*e0f0*/  HMMA.16816.F32.BF16 R124, R4.reuse, R20, R124 ;  /* 0x00000014047c723c */ /* 0x060ff0000004187c */
        /* <DEDUP_REMOVED lines=37> */
[C---:B------:R-:W-:Y:S08]  /*e350*/  HMMA.16816.F32.BF16 R80, R4.reuse, R26, R80 ;  /* 0x0000001a0450723c */ /* 0x040ff00000041850 */
[C---:B-----5:R-:W-:Y:S08]  /*e360*/  HMMA.16816.F32.BF16 R84, R4.reuse, R28, R84 ;  /* 0x0000001c0454723c */ /* 0x060ff00000041854 */
        /* <DEDUP_REMOVED lines=8> */
[----:B------:R-:W-:Y:S11]  /*e3f0*/  HMMA.16816.F32.BF16 R128, R4, R18, R128 ;  /* 0x000000120480723c */ /* 0x000ff60000041880 */
[----:B------:R-:W-:Y:S08]  /*e400*/  @!UPT UIADD3 URZ, URZ, URZ, URZ ;  /* 0x0000003f3f3ff290 */ /* 0x000ff0000fffe03f */
.L_x_6439:
[----:B------:R-:W-:Y:S05]  /*e410*/  @!P6 BRA `(.L_x_6447) ;  /* 0x000057e00000e947 */ /* 0x000fea0003800000 */
[----:B------:R-:W-:Y:S01]  /*e420*/  ULEA UR4, -UR6, URZ, 0x6 ;  /* 0x0000003f06047291 */ /* 0x000fe2000f8e313f */
[----:B------:R-:W-:Y:S01]  /*e430*/  IMAD.MOV.U32 R0, RZ, RZ, R3 ;  /* 0x000000ffff007224 */ /* 0x000fe200078e0003 */
[----:B------:R-:W-:Y:S01]  /*e440*/  ULEA UR25, -UR8, URZ, 0x6 ;  /* 0x0000003f08197291 */ /* 0x000fe2000f8e313f */
[----:B------:R-:W-:Y:S01]  /*e450*/  IMAD.MOV.U32 R2, RZ, RZ, R164 ;  /* 0x000000ffff027224 */ /* 0x000fe200078e00a4 */
[----:B------:R-:W-:-:S02]  /*e460*/  USHF.R.S32.HI UR5, URZ, 0x1f, UR4 ;  /* 0x0000001f3f057899 */ /* 0x000fc40008011404 */
[----:B------:R-:W-:Y:S01]  /*e470*/  MOV R245, UR4 ;  /* 0x0000000400f57c02 */ /* 0x000fe20008000f00 */
[----:B------:R-:W-:Y:S02]  /*e480*/  USHF.R.S32.HI UR24, URZ, 0x1f, UR25 ;  /* 0x0000001f3f187899 */ /* 0x000fe40008011419 */
[----:B------:R-:W-:Y:S01]  /*e490*/  ULDC.64 UR6, c[0x0][0x198] ;  /* 0x0000660000067ab9 */ /* 0x000fe20000000a00 */
[----:B------:R-:W-:Y:S01]  /*e4a0*/  MOV R244, UR5 ;  /* 0x0000000500f47c02 */ /* 0x000fe20008000f00 */
[----:B------:R-:W-:Y:S02]  /*e4b0*/  ULDC.64 UR8, c[0x0][0x1a0] ;  /* 0x0000680000087ab9 */ /* 0x000fe40000000a00 */
[----:B------:R-:W-:Y:S02]  /*e4c0*/  ULDC.64 UR4, c[0x0][0x1a0] ;  /* 0x0000680000047ab9 */ /* 0x000fe40000000a00 */
.L_x_6451:
        /* <DEDUP_REMOVED lines=9> */
[----:B------:R-:W-:Y:S01]  /*e560*/  USHF.L.U32 UR27, UR12, 0x6, URZ ;  /* 0x000000060c1b7899 */ /* 0x000fe2000800063f */
[----:B------:R-:W-:Y:S01]  /*e570*/  IABS R3, c[0x0][0x2d0] ;  /* 0x0000b40000037a13 */ /* 0x000fe20000000000 */
[----:B------:R-:W-:Y:S02]  /*e580*/  UMOV UR34, URZ ;  /* 0x0000003f00227c82 */ /* 0x000fe40008000000 */
[----:B------:R-:W-:Y:S01]  /*e590*/  UIADD3 UR32, UR27, 0x40, URZ ;  /* 0x000000401b207890 */ /* 0x000fe2000fffe03f */
[----:B------:R-:W1:Y:S05]  /*e5a0*/  R2UR UR26, R3 ;  /* 0x00000000031a73c2 */ /* 0x000e6a00000e0000 */
[----:B------:R-:W-:Y:S05]  /*e5b0*/  IMAD.U32 R4, RZ, RZ, UR32 ;  /* 0x00000020ff047e24 */ /* 0x000fea000f8e00ff */
[----:B------:R-:W-:Y:S04]  /*e5c0*/  IABS R4, R4 ;  /* 0x0000000400047213 */ /* 0x000fe80000000000 */
[----:B------:R-:W2:Y:S01]  /*e5d0*/  R2UR UR31, R4 ;  /* 0x00000000041f73c2 */ /* 0x000ea200000e0000 */
[----:B-1----:R-:W1:Y:S10]  /*e5e0*/  I2F.RP R3, UR26 ;  /* 0x0000001a00037d06 */ /* 0x002e740008209400 */
[----:B-1----:R-:W1:Y:S02]  /*e5f0*/  MUFU.RCP R3, R3 ;  /* 0x0000000300037308 */ /* 0x002e640000001000 */
[----:B-1----:R-:W-:Y:S08]  /*e600*/  IADD3 R3, R3, 0xffffffe, RZ ;  /* 0x0ffffffe03037810 */ /* 0x002ff00007ffe0ff */
[----:B------:R-:W1:Y:S02]  /*e610*/  F2I.FTZ.U32.TRUNC.NTZ R3, R3 ;  /* 0x0000000300037305 */ /* 0x000e64000021f000 */
[----:B-1----:R1:W3:Y:S02]  /*e620*/  R2UR UR35, R3 ;  /* 0x00000000032373c2 */ /* 0x0022e400000e0000 */
[----:B-1----:R-:W-:Y:S01]  /*e630*/  IMAD.U32 R3, RZ, RZ, UR27 ;  /* 0x0000001bff037e24 */ /* 0x002fe2000f8e00ff */
[----:B---3--:R-:W-:Y:S04]  /*e640*/  UIADD3 UR28, URZ, -UR35, URZ ;  /* 0x800000233f1c7290 */ /* 0x008fe8000fffe03f */
[----:B------:R-:W-:Y:S01]  /*e650*/  UIMAD UR28, UR28, UR26, URZ ;  /* 0x0000001a1c1c72a4 */ /* 0x000fe2000f8e023f */
[----:B------:R-:W-:Y:S03]  /*e660*/  IABS R3, R3 ;  /* 0x0000000300037213 */ /* 0x000fe60000000000 */
[----:B------:R-:W-:Y:S01]  /*e670*/  UIMAD.WIDE.U32 UR34, UR35, UR28, UR34 ;  /* 0x0000001c232272a5 */ /* 0x000fe2000f8e0022 */
[----:B------:R-:W1:Y:S03]  /*e680*/  R2UR UR29, R3 ;  /* 0x00000000031d73c2 */ /* 0x000e6600000e0000 */
[----:B--2---:R-:W-:Y:S02]  /*e690*/  UIMAD.WIDE.U32 UR38, UR35, UR31, URZ ;  /* 0x0000001f232672a5 */ /* 0x004fe4000f8e003f */
[----:B-1----:R-:W-:Y:S05]  /*e6a0*/  UIMAD.WIDE.U32 UR36, UR35, UR29, URZ ;  /* 0x0000001d232472a5 */ /* 0x002fea000f8e003f */
[----:B------:R-:W-:Y:S02]  /*e6b0*/  UMOV UR35, UR39 ;  /* 0x0000002700237c82 */ /* 0x000fe40008000000 */
[----:B------:R-:W-:Y:S02]  /*e6c0*/  UIADD3 UR30, -UR35, URZ, URZ ;  /* 0x0000003f231e7290 */ /* 0x000fe4000fffe13f */
[----:B------:R-:W-:Y:S02]  /*e6d0*/  UMOV UR33, UR37 ;  /* 0x0000002500217c82 */ /* 0x000fe40008000000 */
[----:B------:R-:W-:Y:S02]  /*e6e0*/  UIADD3 UR28, -UR33, URZ, URZ ;  /* 0x0000003f211c7290 */ /* 0x000fe4000fffe13f */
[----:B------:R-:W-:Y:S02]  /*e6f0*/  UIMAD UR31, UR26, UR30, UR31 ;  /* 0x0000001e1a1f72a4 */ /* 0x000fe4000f8e021f */
[----:B------:R-:W-:Y:S02]  /*e700*/  UIMAD UR29, UR26, UR28, UR29 ;  /* 0x0000001c1a1d72a4 */ /* 0x000fe4000f8e021d */
[----:B------:R-:W-:Y:S02]  /*e710*/  UISETP.GT.U32.AND UP2, UPT, UR26, UR31, UPT ;  /* 0x0000001f1a00728c */ /* 0x000fe4000bf44070 */
[----:B------:R-:W-:Y:S02]  /*e720*/  UISETP.GT.U32.AND UP1, UPT, UR26, UR29, UPT ;  /* 0x0000001d1a00728c */ /* 0x000fe4000bf24070 */
[----:B------:R-:W-:Y:S02]  /*e730*/  ULDC UR28, c[0x0][0x2d0] ;  /* 0x0000b400001c7ab9 */ /* 0x000fe40000000800 */
[----:B------:R-:W-:Y:S02]  /*e740*/  ULOP3.LUT UR27, UR27, UR28, URZ, 0x3c, !UPT ;  /* 0x0000001c1b1b7292 */ /* 0x000fe4000f8e3c3f */
[----:B------:R-:W-:Y:S02]  /*e750*/  ULOP3.LUT UR32, UR32, UR28, URZ, 0x3c, !UPT ;  /* 0x0000001c20207292 */ /* 0x000fe4000f8e3c3f */
[----:B------:R-:W-:Y:S02]  /*e760*/  UISETP.GE.AND UP0, UPT, UR27, URZ, UPT ;  /* 0x0000003f1b00728c */ /* 0x000fe4000bf06270 */
[----:B------:R-:W-:Y:S02]  /*e770*/  @!UP2 UIADD3 UR31, UR31, -UR26, URZ ;  /* 0x8000001a1f1fa290 */ /* 0x000fe4000fffe03f */
[----:B------:R-:W-:Y:S02]  /*e780*/  @!UP1 UIADD3 UR29, UR29, -UR26, URZ ;  /* 0x8000001a1d1d9290 */ /* 0x000fe4000fffe03f */
[----:B------:R-:W-:Y:S02]  /*e790*/  UISETP.GE.U32.AND UP4, UPT, UR31, UR26, UPT ;  /* 0x0000001a1f00728c */ /* 0x000fe4000bf86070 */
[----:B------:R-:W-:Y:S02]  /*e7a0*/  UISETP.GE.U32.AND UP3, UPT, UR29, UR26, UPT ;  /* 0x0000001a1d00728c */ /* 0x000fe4000bf66070 */
[----:B------:R-:W-:Y:S02]  /*e7b0*/  @!UP1 UIADD3 UR33, UR33, 0x1, URZ ;  /* 0x0000000121219890 */ /* 0x000fe4000fffe03f */
[----:B------:R-:W-:Y:S02]  /*e7c0*/  UISETP.GE.AND UP1, UPT, UR32, URZ, UPT ;  /* 0x0000003f2000728c */ /* 0x000fe4000bf26270 */
[----:B------:R-:W-:Y:S02]  /*e7d0*/  @!UP2 UIADD3 UR35, UR35, 0x1, URZ ;  /* 0x000000012323a890 */ /* 0x000fe4000fffe03f */
[----:B------:R-:W-:Y:S02]  /*e7e0*/  UISETP.NE.AND UP2, UPT, URZ, UR28, UPT ;  /* 0x0000001c3f00728c */ /* 0x000fe4000bf45270 */
[----:B------:R-:W-:Y:S02]  /*e7f0*/  @UP4 UIADD3 UR35, UR35, 0x1, URZ ;  /* 0x0000000123234890 */ /* 0x000fe4000fffe03f */
[----:B------:R-:W-:Y:S02]  /*e800*/  @UP3 UIADD3 UR33, UR33, 0x1, URZ ;  /* 0x0000000121213890 */ /* 0x000fe4000fffe03f */
[----:B------:R-:W-:Y:S02]  /*e810*/  ULOP3.LUT UR26, URZ, UR28, URZ, 0x33, !UPT ;  /* 0x0000001c3f1a7292 */ /* 0x000fe4000f8e333f */
[----:B------:R-:W-:Y:S02]  /*e820*/  @!UP1 UIADD3 UR35, -UR35, URZ, URZ ;  /* 0x0000003f23239290 */ /* 0x000fe4000fffe13f */
[----:B------:R-:W-:Y:S02]  /*e830*/  @!UP0 UIADD3 UR33, -UR33, URZ, URZ ;  /* 0x0000003f21218290 */ /* 0x000fe4000fffe13f */
[----:B------:R-:W-:Y:S02]  /*e840*/  USEL UR35, UR26, UR35, !UP2 ;  /* 0x000000231a237287 */ /* 0x000fe4000d000000 */
[----:B------:R-:W-:Y:S04]  /*e850*/  USEL UR26, UR26, UR33, !UP2 ;  /* 0x000000211a1a7287 */ /* 0x000fe8000d000000 */
[----:B------:R-:W-:Y:S01]  /*e860*/  MOV R4, UR35 ;  /* 0x0000002300047c02 */ /* 0x000fe20008000f00 */
[----:B------:R-:W-:Y:S01]  /*e870*/  IMAD.U32 R3, RZ, RZ, UR35 ;  /* 0x00000023ff037e24 */ /* 0x000fe2000f8e00ff */
[----:B------:R-:W-:Y:S01]  /*e880*/  MOV R5, UR26 ;  /* 0x0000001a00057c02 */ /* 0x000fe20008000f00 */
[----:B------:R-:W-:Y:S01]  /*e890*/  IMAD.U32 R6, RZ, RZ, UR26 ;  /* 0x0000001aff067e24 */ /* 0x000fe2000f8e00ff */
[----:B------:R-:W-:Y:S01]  /*e8a0*/  LEA R8, P0, R4, UR16, 0x2 ;  /* 0x0000001004087c11 */ /* 0x000fe2000f8010ff */
[----:B------:R-:W-:Y:S03]  /*e8b0*/  UIADD3 UR26, UR35, -UR26, URZ ;  /* 0x8000001a231a7290 */ /* 0x000fe6000fffe03f */
[----:B------:R-:W1:Y:S01]  /*e8c0*/  R2UR UR30, R8 ;  /* 0x00000000081e73c2 */ /* 0x000e6200000e0000 */
[----:B------:R-:W-:Y:S01]  /*e8d0*/  LEA R6, P1, R6, UR16, 0x2 ;  /* 0x0000001006067c11 */ /* 0x000fe2000f8210ff */
[----:B------:R-:W-:Y:S01]  /*e8e0*/  UIMAD UR28, UR26, UR28, -0x40 ;  /* 0xffffffc01a1c74a4 */ /* 0x000fe2000f8e021c */
[----:B------:R-:W-:Y:S02]  /*e8f0*/  LEA.HI.X.SX32 R9, R3, UR17, 0x2, P0 ;  /* 0x0000001103097c11 */ /* 0x000fe400080f16ff */
[----:B------:R-:W-:Y:S01]  /*e900*/  LEA.HI.X.SX32 R7, R5, UR17, 0x2, P1 ;  /* 0x0000001105077c11 */ /* 0x000fe200088f16ff */
[----:B------:R-:W-:Y:S02]  /*e910*/  USHF.R.S32.HI UR27, URZ, 0x1f, UR28 ;  /* 0x0000001f3f1b7899 */ /* 0x000fe4000801141c */
[----:B------:R-:W2:Y:S01]  /*e920*/  R2UR UR32, R6 ;  /* 0x00000000062073c2 */ /* 0x000ea200000e0000 */
[----:B------:R-:W-:Y:S02]  /*e930*/  UIMAD UR26, UR9, UR28, URZ ;  /* 0x0000001c091a72a4 */ /* 0x000fe4000f8e023f */
[----:B------:R-:W-:Y:S02]  /*e940*/  UIMAD.WIDE.U32 UR28, UR8, UR28, URZ ;  /* 0x0000001c081c72a5 */ /* 0x000fe4000f8e003f */
[----:B------:R-:W-:Y:S03]  /*e950*/  UIMAD UR26, UR27, UR8, UR26 ;  /* 0x000000081b1a72a4 */ /* 0x000fe6000f8e021a */
[----:B------:R-:W3:Y:S01]  /*e960*/  R2UR UR31, R9 ;  /* 0x00000000091f73c2 */ /* 0x000ee200000e0000 */
[----:B------:R-:W-:Y:S02]  /*e970*/  UIADD3 UR26, UR29, UR26, URZ ;  /* 0x0000001a1d1a7290 */ /* 0x000fe4000fffe03f */
[----:B------:R-:W-:Y:S01]  /*e980*/  UMOV UR27, UR8 ;  /* 0x00000008001b7c82 */ /* 0x000fe20008000000 */
[----:B-1----:R-:W-:Y:S04]  /*e990*/  IMAD.U32 R4, RZ, RZ, UR30 ;  /* 0x0000001eff047e24 */ /* 0x002fe8000f8e00ff */
[----:B------:R-:W1:Y:S01]  /*e9a0*/  R2UR UR33, R7 ;  /* 0x00000000072173c2 */ /* 0x000e6200000e0000 */
[----:B--2---:R-:W-:Y:S01]  /*e9b0*/  MOV R6, UR32 ;  /* 0x0000002000067c02 */ /* 0x004fe20008000f00 */
[----:B---3--:R-:W-:Y:S05]  /*e9c0*/  IMAD.U32 R5, RZ, RZ, UR31 ;  /* 0x0000001fff057e24 */ /* 0x008fea000f8e00ff */
[----:B------:R2:W3:Y:S01]  /*e9d0*/  LDG.E R3, [R4.64] ;  /* 0x0000001604037981 */ /* 0x0004e2000c1e1900 */
[----:B-1----:R-:W-:Y:S05]  /*e9e0*/  IMAD.U32 R7, RZ, RZ, UR33 ;  /* 0x00000021ff077e24 */ /* 0x002fea000f8e00ff */
[----:B------:R-:W3:Y:S01]  /*e9f0*/  LDG.E R6, [R6.64] ;  /* 0x0000001606067981 */ /* 0x000ee2000c1e1900 */
[----:B--2---:R-:W-:Y:S01]  /*ea00*/  IMAD.U32 R5, RZ, RZ, UR29 ;  /* 0x0000001dff057e24 */ /* 0x004fe2000f8e00ff */
[----:B------:R-:W-:Y:S02]  /*ea10*/  MOV R4, UR28 ;  /* 0x0000001c00047c02 */ /* 0x000fe40008000f00 */
[----:B------:R-:W-:Y:S01]  /*ea20*/  MOV R5, UR26 ;  /* 0x0000001a00057c02 */ /* 0x000fe20008000f00 */
[----:B------:R-:W-:Y:S01]  /*ea30*/  UMOV UR26, UR9 ;  /* 0x00000009001a7c82 */ /* 0x000fe20008000000 */
[----:B---3--:R-:W-:Y:S04]  /*ea40*/  IMAD.IADD R6, R6, 0x1, -R3 ;  /* 0x0000000106067824 */ /* 0x008fe800078e0a03 */
[C---:B------:R-:W-:Y:S01]  /*ea50*/  IMAD.WIDE.U32 R4, R6.reuse, c[0x0][0x188], R4 ;  /* 0x0000620006047a25 */ /* 0x040fe200078e0004 */
[----:B------:R-:W-:Y:S03]  /*ea60*/  SHF.R.S32.HI R3, RZ, 0x1f, R6 ;  /* 0x0000001fff037819 */ /* 0x000fe60000011406 */
[----:B------:R-:W-:Y:S02]  /*ea70*/  IMAD.MOV.U32 R7, RZ, RZ, R4 ;  /* 0x000000ffff077224 */ /* 0x000fe400078e0004 */
[----:B------:R-:W-:Y:S04]  /*ea80*/  IMAD R3, R3, c[0x0][0x188], RZ ;  /* 0x0000620003037a24 */ /* 0x000fe800078e02ff */
[----:B------:R-:W-:Y:S05]  /*ea90*/  IMAD R3, R6, c[0x0][0x18c], R3 ;  /* 0x0000630006037a24 */ /* 0x000fea00078e0203 */
[----:B------:R-:W-:Y:S02]  /*eaa0*/  IADD3 R3, R5, R3, RZ ;  /* 0x0000000305037210 */ /* 0x000fe40007ffe0ff */
.L_x_6448:
        /* <DEDUP_REMOVED lines=337> */
[----:B------:R-:W-:Y:S01]  /*ffc0*/  USHF.L.U32 UR9, UR12, 0x6, URZ ;  /* 0x000000060c097899 */ /* 0x000fe2000800063f */
[----:B------:R-:W-:Y:S01]  /*ffd0*/  IABS R3, c[0x0][0x2d0] ;  /* 0x0000b40000037a13 */ /* 0x000fe20000000000 */
[----:B------:R-:W-:Y:S02]  /*ffe0*/  UMOV UR34, URZ ;  /* 0x0000003f00227c82 */ /* 0x000fe40008000000 */
[----:B------:R-:W-:Y:S01]  /*fff0*/  UIADD3 UR32, UR9, -0x40, URZ ;  /* 0xffffffc009207890 */ /* 0x000fe2000fffe03f */
[----:B------:R-:W1:Y:S01]  /*10000*/  R2UR UR8, R3 ;  /* 0x00000000030873c2 */ /* 0x000e6200000e0000 */
        /* <DEDUP_REMOVED lines=80> */
.L_x_6450:
        /* <DEDUP_REMOVED lines=117> */
.L_x_6449:
[----:B------:R-:W-:Y:S01]  /*10c60*/  MOV R3, UR12 ;  /* 0x0000000c00037c02 */ /* 0x000fe20008000f00 */
[----:B------:R-:W-:Y:S02]  /*10c70*/  UISETP.GT.AND UP0, UPT, UR12, UR11, UPT ;  /* 0x0000000b0c00728c */ /* 0x000fe4000bf04270 */
[----:B------:R-:W-:Y:S01]  /*10c80*/  UMOV UR8, UR27 ;  /* 0x0000001b00087c82 */ /* 0x000fe20008000000 */
[----:B------:R-:W-:Y:S01]  /*10c90*/  LEA R3, R3, R234, 0x6 ;  /* 0x000000ea03037211 */ /* 0x000fe200078e30ff */
[----:B------:R-:W-:Y:S03]  /*10ca0*/  UMOV UR9, UR26 ;  /* 0x0000001a00097c82 */ /* 0x000fe60008000000 */
[----:B-1----:R-:W-:Y:S01]  /*10cb0*/  IADD3 R171, R3, 0x21, RZ ;  /* 0x0000002103ab7810 */ /* 0x002fe20007ffe0ff */
[----:B------:R-:W-:Y:S01]  /*10cc0*/  IMAD.IADD R169, R243, 0x1, -R3 ;  /* 0x00000001f3a97824 */ /* 0x000fe200078e0a03 */
[----:B------:R-:W-:Y:S02]  /*10cd0*/  IADD3 R170, R3, 0x1, RZ ;  /* 0x0000000103aa7810 */ /* 0x000fe40007ffe0ff */
[----:B------:R-:W-:Y:S02]  /*10ce0*/  IADD3 R165, R243, -R171, RZ ;  /* 0x800000abf3a57210 */ /* 0x000fe40007ffe0ff */
[C---:B------:R-:W-:Y:S02]  /*10cf0*/  IADD3 R164, R3.reuse, 0x10, RZ ;  /* 0x0000001003a47810 */ /* 0x040fe40007ffe0ff */
[C---:B------:R-:W-:Y:S02]  /*10d00*/  ISETP.GE.AND P4, PT, R170.reuse, R242, PT ;  /* 0x000000f2aa00720c */ /* 0x040fe40003f86270 */
[C---:B------:R-:W-:Y:S02]  /*10d10*/  ISETP.GE.AND P0, PT, R170.reuse, R239, PT ;  /* 0x000000efaa00720c */ /* 0x040fe40003f06270 */
[----:B------:R-:W-:Y:S02]  /*10d20*/  IABS R165, R165 ;  /* 0x000000a500a57213 */ /* 0x000fe40000000000 */
[----:B------:R-:W-:Y:S02]  /*10d30*/  IADD3 R173, R3, 0x8, RZ ;  /* 0x0000000803ad7810 */ /* 0x000fe40007ffe0ff */
[C---:B------:R-:W-:Y:S02]  /*10d40*/  ISETP.GE.OR P4, PT, R170.reuse, R241, !P4 ;  /* 0x000000f1aa00720c */ /* 0x040fe40006786670 */
[----:B------:R-:W-:Y:S01]  /*10d50*/  ISETP.GE.OR P0, PT, R170, R238, !P0 ;  /* 0x000000eeaa00720c */ /* 0x000fe20004706670 */
[C---:B------:R-:W-:Y:S01]  /*10d60*/  IMAD.IADD R189, R243.reuse, 0x1, -R173 ;  /* 0x00000001f3bd7824 */ /* 0x040fe200078e0aad */
[-C--:B------:R-:W-:Y:S02]  /*10d70*/  IADD3 R168, R243, -R170.reuse, RZ ;  /* 0x800000aaf3a87210 */ /* 0x080fe40007ffe0ff */
[C---:B------:R-:W-:Y:S02]  /*10d80*/  IADD3 R184, R240.reuse, -R170, RZ ;  /* 0x800000aaf0b87210 */ /* 0x040fe40007ffe0ff */
[----:B------:R-:W-:Y:S01]  /*10d90*/  MOV R170, R165 ;  /* 0x000000a500aa7202 */ /* 0x000fe20000000f00 */
[C---:B------:R-:W-:Y:S01]  /*10da0*/  IMAD.IADD R165, R240.reuse, 0x1, -R164 ;  /* 0x00000001f0a57824 */ /* 0x040fe200078e0aa4 */
[C---:B------:R-:W-:Y:S02]  /*10db0*/  ISETP.GE.AND P2, PT, R173.reuse, R242, PT ;  /* 0x000000f2ad00720c */ /* 0x040fe40003f46270 */
[----:B------:R-:W-:Y:S02]  /*10dc0*/  ISETP.GE.AND P6, PT, R173, R239, PT ;  /* 0x000000efad00720c */ /* 0x000fe40003fc6270 */
[----:B------:R-:W-:Y:S01]  /*10dd0*/  IABS R169, R169 ;  /* 0x000000a900a97213 */ /* 0x000fe20000000000 */
[----:B------:R-:W-:Y:S01]  /*10de0*/  I2F R170, R170 ;  /* 0x000000aa00aa7306 */ /* 0x000fe20000201400 */
[----:B------:R-:W-:Y:S02]  /*10df0*/  IABS R165, R165 ;  /* 0x000000a500a57213 */ /* 0x000fe40000000000 */
[----:B------:R-:W-:Y:S02]  /*10e00*/  IADD3 R188, R3, 0x9, RZ ;  /* 0x0000000903bc7810 */ /* 0x000fe40007ffe0ff */
[C---:B------:R-:W-:Y:S02]  /*10e10*/  IADD3 R180, R240.reuse, -R173, RZ ;  /* 0x800000adf0b47210 */ /* 0x040fe40007ffe0ff */
[C---:B------:R-:W-:Y:S01]  /*10e20*/  ISETP.GE.OR P2, PT, R173.reuse, R241, !P2 ;  /* 0x000000f1ad00720c */ /* 0x040fe20005746670 */
[C---:B------:R-:W-:Y:S01]  /*10e30*/  IMAD.IADD R174, R240.reuse, 0x1, -R188 ;  /* 0x00000001f0ae7824 */ /* 0x040fe200078e0abc */
[----:B------:R-:W-:Y:S01]  /*10e40*/  ISETP.GE.OR P6, PT, R173, R238, !P6 ;  /* 0x000000eead00720c */ /* 0x000fe200077c6670 */
[----:B------:R-:W-:Y:S01]  /*10e50*/  I2F R169, R169 ;  /* 0x000000a900a97306 */ /* 0x000fe20000201400 */
[----:B------:R-:W-:Y:S02]  /*10e60*/  IABS R168, R168 ;  /* 0x000000a800a87213 */ /* 0x000fe40000000000 */
[----:B------:R-:W-:Y:S02]  /*10e70*/  IADD3 R179, R243, -R188, RZ ;  /* 0x800000bcf3b37210 */ /* 0x000fe40007ffe0ff */
[CC--:B------:R-:W-:Y:S02]  /*10e80*/  ISETP.GE.AND P5, PT, R3.reuse, R242.reuse, PT ;  /* 0x000000f20300720c */ /* 0x0c0fe40003fa6270 */
[----:B------:R-:W-:Y:S02]  /*10e90*/  IABS R179, R179 ;  /* 0x000000b300b37213 */ /* 0x000fe40000000000 */
[C---:B------:R-:W-:Y:S01]  /*10ea0*/  ISETP.GE.OR P5, PT, R3.reuse, R241, !P5 ;  /* 0x000000f10300720c */ /* 0x040fe20006fa6670 */
[----:B------:R1:W-:Y:S01]  /*10eb0*/  I2F R173, R165 ;  /* 0x000000a500ad7306 */ /* 0x0003e20000201400 */
[----:B------:R-:W-:Y:S02]  /*10ec0*/  IABS R189, R189 ;  /* 0x000000bd00bd7213 */ /* 0x000fe40000000000 */
[----:B------:R-:W-:Y:S02]  /*10ed0*/  IADD3 R172, R240, -R3, RZ ;  /* 0x80000003f0ac7210 */ /* 0x000fe40007ffe0ff */
[C---:B------:R-:W-:Y:S02]  /*10ee0*/  ISETP.GE.AND P3, PT, R188.reuse, R242, PT ;  /* 0x000000f2bc00720c */ /* 0x040fe40003f66270 */
[----:B------:R-:W-:Y:S02]  /*10ef0*/  IABS R172, R172 ;  /* 0x000000ac00ac7213 */ /* 0x000fe40000000000 */
[C---:B------:R-:W-:Y:S01]  /*10f00*/  IADD3 R183, R3.reuse, 0x18, RZ ;  /* 0x0000001803b77810 */ /* 0x040fe20007ffe0ff */
[----:B------:R-:W-:Y:S01]  /*10f10*/  I2F R168, R168 ;  /* 0x000000a800a87306 */ /* 0x000fe20000201400 */
[----:B------:R-:W-:Y:S02]  /*10f20*/  IADD3 R178, R3, 0x11, RZ ;  /* 0x0000001103b27810 */ /* 0x000fe40007ffe0ff */
[C---:B------:R-:W-:Y:S02]  /*10f30*/  IADD3 R187, R243.reuse, -R164, RZ ;  /* 0x800000a4f3bb7210 */ /* 0x040fe40007ffe0ff */
[----:B------:R-:W-:Y:S01]  /*10f40*/  ISETP.GE.OR P3, PT, R188, R241, !P3 ;  /* 0x000000f1bc00720c */ /* 0x000fe20005f66670 */
[----:B------:R-:W-:Y:S01]  /*10f50*/  IMAD.IADD R186, R243, 0x1, -R178 ;  /* 0x00000001f3ba7824 */ /* 0x000fe200078e0ab2 */
[----:B------:R-:W-:Y:S02]  /*10f60*/  IABS R187, R187 ;  /* 0x000000bb00bb7213 */ /* 0x000fe40000000000 */
[C---:B------:R-:W-:Y:S01]  /*10f70*/  IADD3 R182, R3.reuse, 0x19, RZ ;  /* 0x0000001903b67810 */ /* 0x040fe20007ffe0ff */
[----:B------:R-:W-:Y:S01]  /*10f80*/  I2F R179, R179 ;  /* 0x000000b300b37306 */ /* 0x000fe20000201400 */
[----:B------:R-:W-:Y:S02]  /*10f90*/  IABS R186, R186 ;  /* 0x000000ba00ba7213 */ /* 0x000fe40000000000 */
[----:B------:R-:W-:Y:S01]  /*10fa0*/  ISETP.GE.AND P1, PT, R3, R239, PT ;  /* 0x000000ef0300720c */ /* 0x000fe20003f26270 */
[----:B------:R-:W-:Y:S01]  /*10fb0*/  IMAD.IADD R181, R243, 0x1, -R182 ;  /* 0x00000001f3b57824 */ /* 0x000fe200078e0ab6 */
[----:B-1----:R-:W-:Y:S02]  /*10fc0*/  IADD3 R165, R3, 0x29, RZ ;  /* 0x0000002903a57810 */ /* 0x002fe40007ffe0ff */
[----:B------:R-:W-:Y:S02]  /*10fd0*/  IADD3 R185, R243, -R183, RZ ;  /* 0x800000b7f3b97210 */ /* 0x000fe40007ffe0ff */
[----:B------:R-:W-:Y:S01]  /*10fe0*/  IABS R181, R181 ;  /* 0x000000b500b57213 */ /* 0x000fe20000000000 */
[----:B------:R-:W-:Y:S01]  /*10ff0*/  I2F R189, R189 ;  /* 0x000000bd00bd7306 */ /* 0x000fe20000201400 */
[C---:B------:R-:W-:Y:S02]  /*11000*/  ISETP.GE.OR P1, PT, R3.reuse, R238, !P1 ;  /* 0x000000ee0300720c */ /* 0x040fe40004f26670 */
[----:B------:R-:W-:Y:S02]  /*11010*/  IABS R185, R185 ;  /* 0x000000b900b97213 */ /* 0x000fe40000000000 */
[----:B------:R-:W-:Y:S02]  /*11020*/  IADD3 R177, R3, 0x20, RZ ;  /* 0x0000002003b17810 */ /* 0x000fe40007ffe0ff */
[----:B------:R-:W-:Y:S02]  /*11030*/  IABS R184, R184 ;  /* 0x000000b800b87213 */ /* 0x000fe40000000000 */
[----:B------:R-:W-:Y:S01]  /*11040*/  IADD3 R176, R243, -R177, RZ ;  /* 0x800000b1f3b07210 */ /* 0x000fe20007ffe0ff */
[----:B------:R-:W-:Y:S01]  /*11050*/  I2F R172, R172 ;  /* 0x000000ac00ac7306 */ /* 0x000fe20000201400 */
[----:B------:R-:W-:Y:S02]  /*11060*/  IABS R180, R180 ;  /* 0x000000b400b47213 */ /* 0x000fe40000000000 */
[----:B------:R-:W-:Y:S02]  /*11070*/  IABS R176, R176 ;  /* 0x000000b000b07213 */ /* 0x000fe40000000000 */
[----:B------:R-:W-:Y:S05]  /*11080*/  IABS R174, R174 ;  /* 0x000000ae00ae7213 */ /* 0x000fea0000000000 */
        /* <DEDUP_REMOVED lines=9> */
[----:B------:R-:W-:Y:S01]  /*11120*/  FFMA.FTZ R4, R169, -UR19, R4 ;  /* 0x80000013a9047c23 */ /* 0x000fe20008010004 */
[----:B------:R-:W-:Y:S01]  /*11130*/  IADD3 R169, R3, 0x28, RZ ;  /* 0x0000002803a97810 */ /* 0x000fe20007ffe0ff */
[----:B------:R-:W-:Y:S02]  /*11140*/  FFMA.FTZ R5, R168, -UR19, R5 ;  /* 0x80000013a8057c23 */ /* 0x000fe40008010005 */
[----:B------:R-:W-:Y:S01]  /*11150*/  FFMA.FTZ R9, R179, -UR19, R9 ;  /* 0x80000013b3097c23 */ /* 0x000fe20008010009 */
[----:B------:R-:W-:Y:S01]  /*11160*/  FSEL R168, R4, -INF , !P5 ;  /* 0xff80000004a87808 */ /* 0x000fe20006800000 */
[----:B------:R-:W-:Y:S01]  /*11170*/  IMAD.IADD R4, R243, 0x1, -R165 ;  /* 0x00000001f3047824 */ /* 0x000fe200078e0aa5 */
[----:B------:R-:W-:Y:S01]  /*11180*/  ISETP.GE.AND P5, PT, R188, R239, PT ;  /* 0x000000efbc00720c */ /* 0x000fe20003fa6270 */
[----:B------:R-:W-:Y:S01]  /*11190*/  FFMA.FTZ R8, R189, -UR19, R8 ;  /* 0x80000013bd087c23 */ /* 0x000fe20008010008 */
[----:B------:R-:W-:Y:S01]  /*111a0*/  FSEL R9, R9, -INF , !P3 ;  /* 0xff80000009097808 */ /* 0x000fe20005800000 */
[----:B------:R-:W-:Y:S01]  /*111b0*/  FFMA.FTZ R6, R172, -UR19, R6 ;  /* 0x80000013ac067c23 */ /* 0x000fe20008010006 */
[----:B------:R-:W-:Y:S01]  /*111c0*/  IABS R4, R4 ;  /* 0x0000000400047213 */ /* 0x000fe20000000000 */
[----:B------:R-:W-:Y:S01]  /*111d0*/  FFMA.FTZ R12, R187, -UR19, R12 ;  /* 0x80000013bb0c7c23 */ /* 0x000fe2000801000c */
[----:B------:R-:W-:Y:S01]  /*111e0*/  ISETP.GE.OR P5, PT, R188, R238, !P5 ;  /* 0x000000eebc00720c */ /* 0x000fe20006fa6670 */
[----:B------:R-:W-:Y:S01]  /*111f0*/  FFMA.FTZ R13, R186, -UR19, R13 ;  /* 0x80000013ba0d7c23 */ /* 0x000fe2000801000d */
[----:B------:R-:W1:Y:S01]  /*11200*/  I2F R179, R4 ;  /* 0x0000000400b37306 */ /* 0x000e620000201400 */
[----:B------:R-:W-:Y:S01]  /*11210*/  IADD3 R188, R240, -R183, RZ ;  /* 0x800000b7f0bc7210 */ /* 0x000fe20007ffe0ff */
[----:B------:R-:W-:Y:S01]  /*11220*/  FFMA.FTZ R17, R181, -UR19, R17 ;  /* 0x80000013b5117c23 */ /* 0x000fe20008010011 */
[----:B------:R-:W-:Y:S01]  /*11230*/  FSEL R8, R8, -INF , !P2 ;  /* 0xff80000008087808 */ /* 0x000fe20005000000 */
[----:B------:R-:W-:Y:S01]  /*11240*/  FFMA.FTZ R16, R185, -UR19, R16 ;  /* 0x80000013b9107c23 */ /* 0x000fe20008010010 */
[----:B------:R-:W-:Y:S01]  /*11250*/  ISETP.GE.AND P2, PT, R178, R242, PT ;  /* 0x000000f2b200720c */ /* 0x000fe20003f46270 */
[----:B------:R-:W-:Y:S01]  /*11260*/  FFMA.FTZ R20, R176, -UR19, R20 ;  /* 0x80000013b0147c23 */ /* 0x000fe20008010014 */
[----:B------:R-:W-:Y:S01]  /*11270*/  ISETP.GE.AND P3, PT, R178, R239, PT ;  /* 0x000000efb200720c */ /* 0x000fe20003f66270 */
[----:B------:R-:W-:Y:S01]  /*11280*/  FFMA.FTZ R7, R184, -UR19, R7 ;  /* 0x80000013b8077c23 */ /* 0x000fe20008010007 */
[-C--:B------:R-:W-:Y:S01]  /*11290*/  ISETP.GE.OR P2, PT, R178, R241.reuse, !P2 ;  /* 0x000000f1b200720c */ /* 0x080fe20005746670 */
[----:B------:R-:W-:Y:S01]  /*112a0*/  FFMA.FTZ R21, R170, -UR19, R21 ;  /* 0x80000013aa157c23 */ /* 0x000fe20008010015 */
[----:B------:R-:W-:Y:S01]  /*112b0*/  ISETP.GE.OR P3, PT, R178, R238, !P3 ;  /* 0x000000eeb200720c */ /* 0x000fe20005f66670 */
[----:B------:R-:W-:Y:S01]  /*112c0*/  FFMA.FTZ R14, R173, -UR19, R14 ;  /* 0x80000013ad0e7c23 */ /* 0x000fe2000801000e */
[----:B------:R-:W-:Y:S01]  /*112d0*/  IADD3 R172, R240, -R178, RZ ;  /* 0x800000b2f0ac7210 */ /* 0x000fe20007ffe0ff */
[----:B------:R-:W-:Y:S01]  /*112e0*/  FFMA.FTZ R10, R180, -UR19, R10 ;  /* 0x80000013b40a7c23 */ /* 0x000fe2000801000a */
[----:B------:R-:W-:Y:S02]  /*112f0*/  FSEL R6, R6, -INF , !P1 ;  /* 0xff80000006067808 */ /* 0x000fe40004800000 */
[C---:B------:R-:W-:Y:S02]  /*11300*/  ISETP.GE.AND P1, PT, R164.reuse, R242, PT ;  /* 0x000000f2a400720c */ /* 0x040fe40003f26270 */
[----:B------:R-:W-:Y:S02]  /*11310*/  FSEL R197, R13, -INF , !P2 ;  /* 0xff8000000dc57808 */ /* 0x000fe40005000000 */
[----:B------:R-:W-:Y:S02]  /*11320*/  ISETP.GE.OR P1, PT, R164, R241, !P1 ;  /* 0x000000f1a400720c */ /* 0x000fe40004f26670 */
[----:B------:R-:W-:Y:S01]  /*11330*/  IADD3 R175, R243, -R169, RZ ;  /* 0x800000a9f3af7210 */ /* 0x000fe20007ffe0ff */
[----:B-1----:R-:W-:Y:S01]  /*11340*/  FFMA.FTZ R25, R179, -UR19, R25 ;  /* 0x80000013b3197c23 */ /* 0x002fe20008010019 */
[----:B------:R-:W-:Y:S02]  /*11350*/  IABS R4, R188 ;  /* 0x000000bc00047213 */ /* 0x000fe40000000000 */
[----:B------:R-:W-:Y:S02]  /*11360*/  FSEL R196, R12, -INF , !P1 ;  /* 0xff8000000cc47808 */ /* 0x000fe40004800000 */
[----:B------:R1:W2:Y:S01]  /*11370*/  I2F R178, R4 ;  /* 0x0000000400b27306 */ /* 0x0002a20000201400 */
[----:B------:R-:W-:Y:S02]  /*11380*/  IADD3 R12, R3, 0x31, RZ ;  /* 0x00000031030c7810 */ /* 0x000fe40007ffe0ff */
[CC--:B------:R-:W-:Y:S02]  /*11390*/  ISETP.GE.AND P1, PT, R183.reuse, R242.reuse, PT ;  /* 0x000000f2b700720c */ /* 0x0c0fe40003f26270 */
[----:B------:R-:W-:Y:S02]  /*113a0*/  IABS R175, R175 ;  /* 0x000000af00af7213 */ /* 0x000fe40000000000 */
[----:B------:R-:W-:Y:S02]  /*113b0*/  ISETP.GE.OR P1, PT, R183, R241, !P1 ;  /* 0x000000f1b700720c */ /* 0x000fe40004f26670 */
[----:B------:R-:W-:Y:S02]  /*113c0*/  FSEL R5, R5, -INF , !P4 ;  /* 0xff80000005057808 */ /* 0x000fe40006000000 */
[----:B------:R-:W-:Y:S01]  /*113d0*/  FSEL R198, R16, -INF , !P1 ;  /* 0xff80000010c67808 */ /* 0x000fe20004800000 */
[----:B------:R-:W-:Y:S01]  /*113e0*/  IMAD.IADD R16, R240, 0x1, -R177 ;  /* 0x00000001f0107824 */ /* 0x000fe200078e0ab1 */
[----:B------:R-:W-:Y:S01]  /*113f0*/  ISETP.GE.AND P1, PT, R182, R242, PT ;  /* 0x000000f2b600720c */ /* 0x000fe20003f26270 */
[----:B------:R-:W3:Y:S01]  /*11400*/  I2F R175, R175 ;  /* 0x000000af00af7306 */ /* 0x000ee20000201400 */
[----:B------:R-:W-:Y:S02]  /*11410*/  ISETP.GE.AND P4, PT, R164, R239, PT ;  /* 0x000000efa400720c */ /* 0x000fe40003f86270 */
[-C--:B------:R-:W-:Y:S02]  /*11420*/  ISETP.GE.OR P1, PT, R182, R241.reuse, !P1 ;  /* 0x000000f1b600720c */ /* 0x080fe40004f26670 */
[----:B------:R-:W-:Y:S02]  /*11430*/  IABS R172, R172 ;  /* 0x000000ac00ac7213 */ /* 0x000fe40000000000 */
[----:B------:R-:W-:Y:S02]  /*11440*/  IABS R16, R16 ;  /* 0x0000001000107213 */ /* 0x000fe40000000000 */
[----:B------:R-:W-:Y:S01]  /*11450*/  ISETP.GE.OR P4, PT, R164, R238, !P4 ;  /* 0x000000eea400720c */ /* 0x000fe20006786670 */
[----:B-1----:R-:W-:Y:S01]  /*11460*/  IMAD.IADD R4, R240, 0x1, -R182 ;  /* 0x00000001f0047824 */ /* 0x002fe200078e0ab6 */
[----:B------:R-:W-:Y:S01]  /*11470*/  IADD3 R164, R3, 0x30, RZ ;  /* 0x0000003003a47810 */ /* 0x000fe20007ffe0ff */
[----:B------:R-:W1:Y:S01]  /*11480*/  I2F R172, R172 ;  /* 0x000000ac00ac7306 */ /* 0x000e620000201400 */
[----:B------:R-:W-:Y:S01]  /*11490*/  FSEL R199, R17, -INF , !P1 ;  /* 0xff80000011c77808 */ /* 0x000fe20004800000 */
[----:B--2---:R-:W-:Y:S01]  /*114a0*/  FFMA.FTZ R18, R178, -UR19, R18 ;  /* 0x80000013b2127c23 */ /* 0x004fe20008010012 */
[----:B------:R-:W-:Y:S02]  /*114b0*/  IABS R4, R4 ;  /* 0x0000000400047213 */ /* 0x000fe40000000000 */
[----:B------:R-:W-:Y:S02]  /*114c0*/  ISETP.GE.AND P1, PT, R177, R242, PT ;  /* 0x000000f2b100720c */ /* 0x000fe40003f26270 */
[----:B------:R-:W-:Y:S02]  /*114d0*/  MOV R13, R4 ;  /* 0x00000004000d7202 */ /* 0x000fe40000000f00 */
[C---:B------:R-:W-:Y:S01]  /*114e0*/  IADD3 R4, R243.reuse, -R12, RZ ;  /* 0x8000000cf3047210 */ /* 0x040fe20007ffe0ff */
[----:B------:R-:W2:Y:S01]  /*114f0*/  I2F R16, R16 ;  /* 0x0000001000107306 */ /* 0x000ea20000201400 */
[----:B------:R-:W-:Y:S01]  /*11500*/  IADD3 R188, R243, -R164, RZ ;  /* 0x800000a4f3bc7210 */ /* 0x000fe20007ffe0ff */
[----:B---3--:R-:W-:Y:S01]  /*11510*/  FFMA.FTZ R24, R175, -UR19, R24 ;  /* 0x80000013af187c23 */ /* 0x008fe20008010018 */
[----:B------:R-:W-:Y:S02]  /*11520*/  IABS R4, R4 ;  /* 0x0000000400047213 */ /* 0x000fe40000000000 */
[-C--:B------:R-:W-:Y:S02]  /*11530*/  ISETP.GE.OR P1, PT, R177, R241.reuse, !P1 ;  /* 0x000000f1b100720c */ /* 0x080fe40004f26670 */
[----:B------:R-:W-:Y:S02]  /*11540*/  IABS R188, R188 ;  /* 0x000000bc00bc7213 */ /* 0x000fe40000000000 */
[----:B------:R-:W-:Y:S01]  /*11550*/  FSEL R187, R20, -INF , !P1 ;  /* 0xff80000014bb7808 */ /* 0x000fe20004800000 */
[----:B------:R-:W3:Y:S01]  /*11560*/  I2F R181, R4 ;  /* 0x0000000400b57306 */ /* 0x000ee20000201400 */
[CC--:B------:R-:W-:Y:S02]  /*11570*/  ISETP.GE.AND P1, PT, R171.reuse, R242.reuse, PT ;  /* 0x000000f2ab00720c */ /* 0x0c0fe40003f26270 */
[----:B------:R-:W-:Y:S01]  /*11580*/  FSEL R200, R14, -INF , !P4 ;  /* 0xff8000000ec87808 */ /* 0x000fe20006000000 */
[----:B-1----:R-:W-:Y:S01]  /*11590*/  FFMA.FTZ R15, R172, -UR19, R15 ;  /* 0x80000013ac0f7c23 */ /* 0x002fe2000801000f */
[----:B------:R-:W-:Y:S01]  /*115a0*/  ISETP.GE.OR P1, PT, R171, R241, !P1 ;  /* 0x000000f1ab00720c */ /* 0x000fe20004f26670 */
[----:B------:R-:W-:Y:S01]  /*115b0*/  IMAD.IADD R14, R240, 0x1, -R164 ;  /* 0x00000001f00e7824 */ /* 0x000fe200078e0aa4 */
[----:B------:R-:W-:Y:S02]  /*115c0*/  ISETP.GE.AND P4, PT, R169, R239, PT ;  /* 0x000000efa900720c */ /* 0x000fe40003f86270 */
[----:B------:R-:W-:Y:S01]  /*115d0*/  FSEL R250, R21, -INF , !P1 ;  /* 0xff80000015fa7808 */ /* 0x000fe20004800000 */
[----:B------:R-:W1:Y:S01]  /*115e0*/  I2F R184, R188 ;  /* 0x000000bc00b87306 */ /* 0x000e620000201400 */
[C---:B------:R-:W-:Y:S02]  /*115f0*/  ISETP.GE.AND P1, PT, R169.reuse, R242, PT ;  /* 0x000000f2a900720c */ /* 0x040fe40003f26270 */
[C---:B------:R-:W-:Y:S01]  /*11600*/  ISETP.GE.OR P4, PT, R169.reuse, R238, !P4 ;  /* 0x000000eea900720c */ /* 0x040fe20006786670 */
[----:B--2---:R-:W-:Y:S01]  /*11610*/  FFMA.FTZ R22, R16, -UR19, R22 ;  /* 0x8000001310167c23 */ /* 0x004fe20008010016 */
[----:B------:R-:W-:Y:S02]  /*11620*/  ISETP.GE.OR P1, PT, R169, R241, !P1 ;  /* 0x000000f1a900720c */ /* 0x000fe40004f26670 */
[----:B------:R-:W-:Y:S02]  /*11630*/  IADD3 R169, R240, -R169, RZ ;  /* 0x800000a9f0a97210 */ /* 0x000fe40007ffe0ff */
[----:B------:R-:W-:Y:S01]  /*11640*/  FSEL R186, R24, -INF , !P1 ;  /* 0xff80000018ba7808 */ /* 0x000fe20004800000 */
[----:B------:R-:W2:Y:S01]  /*11650*/  I2F R13, R13 ;  /* 0x0000000d000d7306 */ /* 0x000ea20000201400 */
[----:B------:R-:W-:Y:S02]  /*11660*/  ISETP.GE.AND P1, PT, R165, R242, PT ;  /* 0x000000f2a500720c */ /* 0x000fe40003f26270 */
[----:B------:R-:W-:Y:S01]  /*11670*/  FMNMX.FTZ R16, R168, R2, !PT ;  /* 0x00000002a8107209 */ /* 0x000fe20007810000 */
[----:B---3--:R-:W-:Y:S01]  /*11680*/  FFMA.FTZ R29, R181, -UR19, R29 ;  /* 0x80000013b51d7c23 */ /* 0x008fe2000801001d */
[----:B------:R-:W-:Y:S02]  /*11690*/  IADD3 R4, R3, 0x38, RZ ;  /* 0x0000003803047810 */ /* 0x000fe40007ffe0ff */
[----:B------:R-:W-:Y:S02]  /*116a0*/  ISETP.GE.OR P1, PT, R165, R241, !P1 ;  /* 0x000000f1a500720c */ /* 0x000fe40004f26670 */
[----:B------:R-:W-:Y:S02]  /*116b0*/  IADD3 R17, R243, -R4, RZ ;  /* 0x80000004f3117210 */ /* 0x000fe40007ffe0ff */
[----:B------:R-:W-:Y:S02]  /*116c0*/  IABS R169, R169 ;  /* 0x000000a900a97213 */ /* 0x000fe40000000000 */
[----:B------:R-:W-:Y:S01]  /*116d0*/  IABS R17, R17 ;  /* 0x0000001100117213 */ /* 0x000fe20000000000 */
[----:B-1----:R-:W-:Y:S01]  /*116e0*/  FFMA.FTZ R28, R184, -UR19, R28 ;  /* 0x80000013b81c7c23 */ /* 0x002fe2000801001c */
[----:B------:R-:W-:Y:S02]  /*116f0*/  FSEL R201, R15, -INF , !P3 ;  /* 0xff8000000fc97808 */ /* 0x000fe40005800000 */
[----:B------:R-:W-:Y:S01]  /*11700*/  FSEL R7, R7, -INF , !P0 ;  /* 0xff80000007077808 */ /* 0x000fe20004000000 */
[----:B------:R-:W1:Y:S01]  /*11710*/  I2F R15, R169 ;  /* 0x000000a9000f7306 */ /* 0x000e620000201400 */
[----:B------:R-:W-:Y:S02]  /*11720*/  FSEL R185, R25, -INF , !P1 ;  /* 0xff80000019b97808 */ /* 0x000fe40004800000 */
[----:B------:R-:W-:Y:S02]  /*11730*/  ISETP.GE.AND P1, PT, R164, R242, PT ;  /* 0x000000f2a400720c */ /* 0x000fe40003f26270 */
[----:B------:R-:W-:Y:S01]  /*11740*/  FMNMX.FTZ R16, R5, R16, !PT ;  /* 0x0000001005107209 */ /* 0x000fe20007810000 */
[----:B--2---:R-:W-:Y:S01]  /*11750*/  FFMA.FTZ R19, R13, -UR19, R19 ;  /* 0x800000130d137c23 */ /* 0x004fe20008010013 */
[----:B------:R-:W-:Y:S02]  /*11760*/  ISETP.GE.AND P0, PT, R182, R239, PT ;  /* 0x000000efb600720c */ /* 0x000fe40003f06270 */
[----:B------:R-:W-:Y:S01]  /*11770*/  ISETP.GE.OR P1, PT, R164, R241, !P1 ;  /* 0x000000f1a400720c */ /* 0x000fe20004f26670 */
[----:B------:R-:W2:Y:S01]  /*11780*/  I2F R17, R17 ;  /* 0x0000001100117306 */ /* 0x000ea20000201400 */
[----:B------:R-:W-:Y:S02]  /*11790*/  FMNMX.FTZ R16, R8, R16, !PT ;  /* 0x0000001008107209 */ /* 0x000fe40007810000 */
[----:B------:R-:W-:Y:S02]  /*117a0*/  ISETP.GE.OR P0, PT, R182, R238, !P0 ;  /* 0x000000eeb600720c */ /* 0x000fe40004706670 */
[----:B------:R-:W-:Y:S02]  /*117b0*/  IADD3 R20, R240, -R171, RZ ;  /* 0x800000abf0147210 */ /* 0x000fe40007ffe0ff */
[----:B------:R-:W-:Y:S02]  /*117c0*/  FSEL R180, R28, -INF , !P1 ;  /* 0xff8000001cb47808 */ /* 0x000fe40004800000 */
[----:B------:R-:W-:Y:S02]  /*117d0*/  FSEL R203, R19, -INF , !P0 ;  /* 0xff80000013cb7808 */ /* 0x000fe40004000000 */
[C---:B------:R-:W-:Y:S02]  /*117e0*/  ISETP.GE.AND P1, PT, R12.reuse, R242, PT ;  /* 0x000000f20c00720c */ /* 0x040fe40003f26270 */
[CC--:B------:R-:W-:Y:S01]  /*117f0*/  ISETP.GE.AND P0, PT, R12.reuse, R239.reuse, PT ;  /* 0x000000ef0c00720c */ /* 0x0c0fe20003f06270 */
[----:B-1----:R-:W-:Y:S01]  /*11800*/  FFMA.FTZ R26, R15, -UR19, R26 ;  /* 0x800000130f1a7c23 */ /* 0x002fe2000801001a */
[----:B------:R-:W-:Y:S02]  /*11810*/  IABS R20, R20 ;  /* 0x0000001400147213 */ /* 0x000fe40000000000 */
[C---:B------:R-:W-:Y:S02]  /*11820*/  ISETP.GE.AND P3, PT, R165.reuse, R239, PT ;  /* 0x000000efa500720c */ /* 0x040fe40003f66270 */
[C---:B------:R-:W-:Y:S02]  /*11830*/  ISETP.GE.OR P1, PT, R12.reuse, R241, !P1 ;  /* 0x000000f10c00720c */ /* 0x040fe40004f26670 */
[-C--:B------:R-:W-:Y:S01]  /*11840*/  ISETP.GE.OR P0, PT, R12, R238.reuse, !P0 ;  /* 0x000000ee0c00720c */ /* 0x080fe20004706670 */
[----:B------:R-:W1:Y:S01]  /*11850*/  I2F R20, R20 ;  /* 0x0000001400147306 */ /* 0x000e620000201400 */
[----:B------:R-:W-:Y:S01]  /*11860*/  ISETP.GE.OR P3, PT, R165, R238, !P3 ;  /* 0x000000eea500720c */ /* 0x000fe20005f66670 */
[----:B--2---:R-:W-:Y:S01]  /*11870*/  FFMA.FTZ R32, R17, -UR19, R32 ;  /* 0x8000001311207c23 */ /* 0x004fe20008010020 */
[----:B------:R-:W-:Y:S02]  /*11880*/  FMNMX.FTZ R17, R9, R16, !PT ;  /* 0x0000001009117209 */ /* 0x000fe40007810000 */
[----:B------:R-:W-:Y:S02]  /*11890*/  IADD3 R16, R240, -R12, RZ ;  /* 0x8000000cf0107210 */ /* 0x000fe40007ffe0ff */
[----:B------:R-:W-:Y:S02]  /*118a0*/  FMNMX.FTZ R12, R196, R17, !PT ;  /* 0x00000011c40c7209 */ /* 0x000fe40007810000 */
[----:B------:R-:W-:Y:S02]  /*118b0*/  FMNMX.FTZ R17, R6, R0, !PT ;  /* 0x0000000006117209 */ /* 0x000fe40007810000 */
[----:B------:R-:W-:Y:S02]  /*118c0*/  IADD3 R165, R240, -R165, RZ ;  /* 0x800000a5f0a57210 */ /* 0x000fe40007ffe0ff */
[----:B------:R-:W-:Y:S02]  /*118d0*/  FSEL R10, R10, -INF , !P6 ;  /* 0xff8000000a0a7808 */ /* 0x000fe40007000000 */
[----:B------:R-:W-:Y:S02]  /*118e0*/  FMNMX.FTZ R17, R7, R17, !PT ;  /* 0x0000001107117209 */ /* 0x000fe40007810000 */
[----:B------:R-:W-:Y:S02]  /*118f0*/  IABS R13, R165 ;  /* 0x000000a5000d7213 */ /* 0x000fe40000000000 */
[----:B------:R-:W-:Y:S02]  /*11900*/  IADD3 R3, R3, 0x39, RZ ;  /* 0x0000003903037810 */ /* 0x000fe40007ffe0ff */
[----:B------:R-:W-:Y:S02]  /*11910*/  FSEL R11, R11, -INF , !P5 ;  /* 0xff8000000b0b7808 */ /* 0x000fe40006800000 */
[----:B------:R-:W-:Y:S01]  /*11920*/  FMNMX.FTZ R17, R10, R17, !PT ;  /* 0x000000110a117209 */ /* 0x000fe20007810000 */
[----:B------:R-:W2:Y:S01]  /*11930*/  I2F R13, R13 ;  /* 0x0000000d000d7306 */ /* 0x000ea20000201400 */
[----:B------:R-:W-:Y:S01]  /*11940*/  ISETP.GE.AND P2, PT, R183, R239, PT ;  /* 0x000000efb700720c */ /* 0x000fe20003f46270 */
[----:B------:R-:W-:Y:S01]  /*11950*/  IMAD.IADD R170, R243, 0x1, -R3 ;  /* 0x00000001f3aa7824 */ /* 0x000fe200078e0a03 */
[----:B------:R-:W-:Y:S01]  /*11960*/  IABS R14, R14 ;  /* 0x0000000e000e7213 */ /* 0x000fe20000000000 */
[----:B-1----:R-:W-:Y:S01]  /*11970*/  FFMA.FTZ R23, R20, -UR19, R23 ;  /* 0x8000001314177c23 */ /* 0x002fe20008010017 */
[----:B------:R-:W-:Y:S02]  /*11980*/  FMNMX.FTZ R17, R11, R17, !PT ;  /* 0x000000110b117209 */ /* 0x000fe40007810000 */
[----:B------:R-:W-:Y:S02]  /*11990*/  ISETP.GE.OR P2, PT, R183, R238, !P2 ;  /* 0x000000eeb700720c */ /* 0x000fe40005746670 */
[----:B------:R-:W-:Y:S01]  /*119a0*/  IABS R16, R16 ;  /* 0x0000001000107213 */ /* 0x000fe20000000000 */
[----:B------:R-:W1:Y:S01]  /*119b0*/  I2F R14, R14 ;  /* 0x0000000e000e7306 */ /* 0x000e620000201400 */
[----:B------:R-:W-:Y:S02]  /*119c0*/  FMNMX.FTZ R12, R197, R12, !PT ;  /* 0x0000000cc50c7209 */ /* 0x000fe40007810000 */
[----:B------:R-:W-:Y:S02]  /*119d0*/  IADD3 R15, R240, -R4, RZ ;  /* 0x80000004f00f7210 */ /* 0x000fe40007ffe0ff */
[----:B------:R-:W-:Y:S02]  /*119e0*/  IABS R170, R170 ;  /* 0x000000aa00aa7213 */ /* 0x000fe40000000000 */
[----:B------:R-:W-:Y:S02]  /*119f0*/  FMNMX.FTZ R17, R200, R17, !PT ;  /* 0x00000011c8117209 */ /* 0x000fe40007810000 */
[----:B------:R-:W-:Y:S01]  /*11a00*/  IABS R15, R15 ;  /* 0x0000000f000f7213 */ /* 0x000fe20000000000 */
[----:B------:R-:W3:Y:S01]  /*11a10*/  I2F R16, R16 ;  /* 0x0000001000107306 */ /* 0x000ee20000201400 */
[----:B------:R-:W-:Y:S02]  /*11a20*/  FSEL R202, R18, -INF , !P2 ;  /* 0xff80000012ca7808 */ /* 0x000fe40005000000 */
[----:B------:R-:W-:Y:S01]  /*11a30*/  FMNMX.FTZ R18, R198, R12, !PT ;  /* 0x0000000cc6127209 */ /* 0x000fe20007810000 */
[----:B--2---:R-:W-:Y:S01]  /*11a40*/  FFMA.FTZ R27, R13, -UR19, R27 ;  /* 0x800000130d1b7c23 */ /* 0x004fe2000801001b */
[----:B------:R-:W-:Y:S02]  /*11a50*/  IADD3 R12, R240, -R3, RZ ;  /* 0x80000003f00c7210 */ /* 0x000fe40007ffe0ff */
[----:B------:R-:W-:Y:S02]  /*11a60*/  ISETP.GE.AND P6, PT, R177, R239, PT ;  /* 0x000000efb100720c */ /* 0x000fe40003fc6270 */
[----:B------:R-:W-:Y:S01]  /*11a70*/  FMNMX.FTZ R17, R201, R17, !PT ;  /* 0x00000011c9117209 */ /* 0x000fe20007810000 */
[----:B------:R-:W2:Y:S01]  /*11a80*/  I2F R170, R170 ;  /* 0x000000aa00aa7306 */ /* 0x000ea20000201400 */
[----:B------:R-:W-:Y:S02]  /*11a90*/  IABS R12, R12 ;  /* 0x0000000c000c7213 */ /* 0x000fe40000000000 */
[----:B------:R-:W-:Y:S01]  /*11aa0*/  FMNMX.FTZ R18, R199, R18, !PT ;  /* 0x00000012c7127209 */ /* 0x000fe20007810000 */
[----:B-1----:R-:W-:Y:S01]  /*11ab0*/  FFMA.FTZ R30, R14, -UR19, R30 ;  /* 0x800000130e1e7c23 */ /* 0x002fe2000801001e */
[----:B------:R-:W-:Y:S02]  /*11ac0*/  ISETP.GE.OR P6, PT, R177, R238, !P6 ;  /* 0x000000eeb100720c */ /* 0x000fe400077c6670 */
[----:B------:R-:W-:Y:S02]  /*11ad0*/  ISETP.GE.AND P5, PT, R171, R239, PT ;  /* 0x000000efab00720c */ /* 0x000fe40003fa6270 */
[----:B------:R-:W-:Y:S01]  /*11ae0*/  FMNMX.FTZ R17, R202, R17, !PT ;  /* 0x00000011ca117209 */ /* 0x000fe20007810000 */
[----:B------:R-:W1:Y:S01]  /*11af0*/  I2F R15, R15 ;  /* 0x0000000f000f7306 */ /* 0x000e620000201400 */
[----:B------:R-:W-:Y:S02]  /*11b00*/  FMNMX.FTZ R18, R187, R18, !PT ;  /* 0x00000012bb127209 */ /* 0x000fe40007810000 */
[----:B------:R-:W-:Y:S01]  /*11b10*/  FSEL R184, R22, -INF , !P6 ;  /* 0xff80000016b87808 */ /* 0x000fe20007000000 */
[----:B---3--:R-:W-:Y:S01]  /*11b20*/  FFMA.FTZ R31, R16, -UR19, R31 ;  /* 0x80000013101f7c23 */ /* 0x008fe2000801001f */
[----:B------:R-:W-:Y:S02]  /*11b30*/  ISETP.GE.OR P5, PT, R171, R238, !P5 ;  /* 0x000000eeab00720c */ /* 0x000fe40006fa6670 */
[----:B------:R-:W-:Y:S02]  /*11b40*/  FMNMX.FTZ R17, R203, R17, !PT ;  /* 0x00000011cb117209 */ /* 0x000fe40007810000 */
[----:B------:R-:W-:Y:S01]  /*11b50*/  FMNMX.FTZ R18, R250, R18, !PT ;  /* 0x00000012fa127209 */ /* 0x000fe20007810000 */
[----:B------:R-:W3:Y:S01]  /*11b60*/  I2F R12, R12 ;  /* 0x0000000c000c7306 */ /* 0x000ee20000201400 */
[----:B------:R-:W-:Y:S02]  /*11b70*/  FSEL R183, R23, -INF , !P5 ;  /* 0xff80000017b77808 */ /* 0x000fe40006800000 */
[----:B------:R-:W-:Y:S01]  /*11b80*/  FMNMX.FTZ R17, R184, R17, !PT ;  /* 0x00000011b8117209 */ /* 0x000fe20007810000 */
[----:B--2---:R-:W-:Y:S01]  /*11b90*/  FFMA.FTZ R33, R170, -UR19, R33 ;  /* 0x80000013aa217c23 */ /* 0x004fe20008010021 */
[----:B------:R-:W-:Y:S01]  /*11ba0*/  FMNMX.FTZ R18, R186, R18, !PT ;  /* 0x00000012ba127209 */ /* 0x000fe20007810000 */
[----:B------:R-:W-:Y:S01]  /*11bb0*/  LDSM.16.MT88.4 R20, [R222+0x10000] ;  /* 0x01000000de14783b */ /* 0x000fe20000004200 */
[----:B------:R-:W-:Y:S02]  /*11bc0*/  FSEL R179, R29, -INF , !P1 ;  /* 0xff8000001db37808 */ /* 0x000fe40004800000 */
[----:B------:R-:W-:Y:S02]  /*11bd0*/  ISETP.GE.AND P2, PT, R164, R239, PT ;  /* 0x000000efa400720c */ /* 0x000fe40003f46270 */
[----:B------:R-:W-:Y:S02]  /*11be0*/  FSEL R182, R26, -INF , !P4 ;  /* 0xff8000001ab67808 */ /* 0x000fe40006000000 */
[----:B------:R-:W-:Y:S01]  /*11bf0*/  FMNMX.FTZ R17, R183, R17, !PT ;  /* 0x00000011b7117209 */ /* 0x000fe20007810000 */
[----:B-1----:R-:W-:Y:S01]  /*11c00*/  FFMA.FTZ R34, R15, -UR19, R34 ;  /* 0x800000130f227c23 */ /* 0x002fe20008010022 */
[----:B------:R-:W-:Y:S02]  /*11c10*/  ISETP.GE.AND P1, PT, R4, R242, PT ;  /* 0x000000f20400720c */ /* 0x000fe40003f26270 */
[----:B------:R-:W-:Y:S02]  /*11c20*/  FMNMX.FTZ R18, R185, R18, !PT ;  /* 0x00000012b9127209 */ /* 0x000fe40007810000 */
[----:B------:R-:W-:Y:S02]  /*11c30*/  ISETP.GE.OR P2, PT, R164, R238, !P2 ;  /* 0x000000eea400720c */ /* 0x000fe40005746670 */
[----:B------:R-:W-:Y:S02]  /*11c40*/  FSEL R181, R27, -INF , !P3 ;  /* 0xff8000001bb57808 */ /* 0x000fe40005800000 */
[----:B------:R-:W-:Y:S01]  /*11c50*/  ISETP.GE.OR P1, PT, R4, R241, !P1 ;  /* 0x000000f10400720c */ /* 0x000fe20004f26670 */
[----:B---3--:R-:W-:Y:S01]  /*11c60*/  FFMA.FTZ R35, R12, -UR19, R35 ;  /* 0x800000130c237c23 */ /* 0x008fe20008010023 */
[----:B------:R-:W-:Y:S02]  /*11c70*/  FMNMX.FTZ R17, R182, R17, !PT ;  /* 0x00000011b6117209 */ /* 0x000fe40007810000 */
[----:B------:R-:W-:Y:S02]  /*11c80*/  FMNMX.FTZ R18, R180, R18, !PT ;  /* 0x00000012b4127209 */ /* 0x000fe40007810000 */
[----:B------:R-:W-:Y:S02]  /*11c90*/  ISETP.GE.AND P6, PT, R3, R242, PT ;  /* 0x000000f20300720c */ /* 0x000fe40003fc6270 */
[----:B------:R-:W-:Y:S02]  /*11ca0*/  FSEL R174, R30, -INF , !P2 ;  /* 0xff8000001eae7808 */ /* 0x000fe40005000000 */
[----:B------:R-:W-:Y:S02]  /*11cb0*/  FSEL R177, R32, -INF , !P1 ;  /* 0xff80000020b17808 */ /* 0x000fe40004800000 */
[----:B------:R-:W-:Y:S02]  /*11cc0*/  FMNMX.FTZ R17, R181, R17, !PT ;  /* 0x00000011b5117209 */ /* 0x000fe40007810000 */
[----:B------:R-:W-:Y:S02]  /*11cd0*/  ISETP.GE.AND P1, PT, R4, R239, PT ;  /* 0x000000ef0400720c */ /* 0x000fe40003f26270 */
[----:B------:R-:W-:Y:S02]  /*11ce0*/  ISETP.GE.OR P6, PT, R3, R241, !P6 ;  /* 0x000000f10300720c */ /* 0x000fe400077c6670 */
[----:B------:R-:W-:Y:S02]  /*11cf0*/  FMNMX.FTZ R18, R179, R18, !PT ;  /* 0x00000012b3127209 */ /* 0x000fe40007810000 */
[----:B------:R-:W-:Y:S02]  /*11d00*/  FSEL R173, R31, -INF , !P0 ;  /* 0xff8000001fad7808 */ /* 0x000fe40004000000 */
[----:B------:R-:W-:Y:S01]  /*11d10*/  FMNMX.FTZ R17, R174, R17, !PT ;  /* 0x00000011ae117209 */ /* 0x000fe20007810000 */
[----:B------:R-:W-:Y:S01]  /*11d20*/  LDSM.16.MT88.4 R28, [R221+0x10000] ;  /* 0x01000000dd1c783b */ /* 0x000fe20000004200 */
[----:B------:R-:W-:Y:S02]  /*11d30*/  ISETP.GE.OR P1, PT, R4, R238, !P1 ;  /* 0x000000ee0400720c */ /* 0x000fe40004f26670 */
[----:B------:R-:W-:Y:S02]  /*11d40*/  ISETP.GE.AND P2, PT, R3, R239, PT ;  /* 0x000000ef0300720c */ /* 0x000fe40003f46270 */
[----:B------:R-:W-:Y:S02]  /*11d50*/  FSEL R175, R33, -INF , !P6 ;  /* 0xff80000021af7808 */ /* 0x000fe40007000000 */
[----:B------:R-:W-:Y:S02]  /*11d60*/  FMNMX.FTZ R18, R177, R18, !PT ;  /* 0x00000012b1127209 */ /* 0x000fe40007810000 */
[----:B------:R-:W-:Y:S02]  /*11d70*/  FSEL R172, R34, -INF , !P1 ;  /* 0xff80000022ac7808 */ /* 0x000fe40004800000 */
[----:B------:R-:W-:Y:S02]  /*11d80*/  ISETP.GE.OR P2, PT, R3, R238, !P2 ;  /* 0x000000ee0300720c */ /* 0x000fe40005746670 */
[----:B------:R-:W-:Y:S02]  /*11d90*/  FMNMX.FTZ R3, R173, R17, !PT ;  /* 0x00000011ad037209 */ /* 0x000fe40007810000 */
        /* <DEDUP_REMOVED lines=13> */
[----:B------:R-:W-:Y:S01]  /*11e70*/  FMUL.FTZ R178, R164, c[0x0][0x23c] ;  /* 0x00008f00a4b27a20 */ /* 0x000fe20000410000 */
[----:B--2---:R-:W-:Y:S02]  /*11e80*/  FMNMX.FTZ R3, R4, R3, !PT ;  /* 0x0000000304037209 */ /* 0x004fe40007810000 */
[----:B------:R-:W-:Y:S02]  /*11e90*/  FSEL R4, R164, RZ, P1 ;  /* 0x000000ffa4047208 */ /* 0x000fe40000800000 */
[C---:B------:R-:W-:Y:S01]  /*11ea0*/  FSETP.NEU.FTZ.AND P0, PT, R3.reuse, -INF , PT ;  /* 0xff8000000300780b */ /* 0x040fe20003f1d000 */
[C---:B------:R-:W-:Y:S01]  /*11eb0*/  FMUL.FTZ R176, R3.reuse, c[0x0][0x23c] ;  /* 0x00008f0003b07a20 */ /* 0x040fe20000410000 */
[----:B------:R-:W-:Y:S01]  /*11ec0*/  FSEL R178, R178, RZ, P1 ;  /* 0x000000ffb2b27208 */ /* 0x000fe20000800000 */
[----:B------:R-:W-:Y:S01]  /*11ed0*/  FADD.FTZ R2, -R4, R2 ;  /* 0x0000000204027221 */ /* 0x000fe20000010100 */
[----:B------:R-:W-:Y:S02]  /*11ee0*/  FSEL R4, R3, RZ, P0 ;  /* 0x000000ff03047208 */ /* 0x000fe40000000000 */
[----:B------:R-:W-:Y:S01]  /*11ef0*/  FSEL R176, R176, RZ, P0 ;  /* 0x000000ffb0b07208 */ /* 0x000fe20000000000 */
[----:B------:R-:W-:Y:S01]  /*11f00*/  FFMA.FTZ R194, R168, c[0x0][0x23c], -R178 ;  /* 0x00008f00a8c27a23 */ /* 0x000fe200000108b2 */
[----:B------:R-:W-:Y:S01]  /*11f10*/  PLOP3.LUT P0, PT, PT, PT, UP0, 0x80, 0x0 ;  /* 0x000000000000781c */ /* 0x000fe20003f0f008 */
[----:B------:R-:W-:Y:S02]  /*11f20*/  FADD.FTZ R0, -R4, R0 ;  /* 0x0000000004007221 */ /* 0x000fe40000010100 */
[--C-:B------:R-:W-:Y:S02]  /*11f30*/  FFMA.FTZ R188, R5, c[0x0][0x23c], -R178.reuse ;  /* 0x00008f0005bc7a23 */ /* 0x100fe400000108b2 */
[--C-:B------:R-:W-:Y:S01]  /*11f40*/  FFMA.FTZ R193, R8, c[0x0][0x23c], -R178.reuse ;  /* 0x00008f0008c17a23 */ /* 0x100fe200000108b2 */
[----:B------:R-:W-:Y:S01]  /*11f50*/  MUFU.EX2 R194, R194 ;  /* 0x000000c200c27308 */ /* 0x000fe20000000800 */
[----:B------:R-:W-:Y:S02]  /*11f60*/  FFMA.FTZ R192, R9, c[0x0][0x23c], -R178 ;  /* 0x00008f0009c07a23 */ /* 0x000fe400000108b2 */
[--C-:B------:R-:W-:Y:S02]  /*11f70*/  FFMA.FTZ R195, R6, c[0x0][0x23c], -R176.reuse ;  /* 0x00008f0006c37a23 */ /* 0x100fe400000108b0 */
[--C-:B------:R-:W-:Y:S02]  /*11f80*/  FFMA.FTZ R191, R7, c[0x0][0x23c], -R176.reuse ;  /* 0x00008f0007bf7a23 */ /* 0x100fe400000108b0 */
[--C-:B------:R-:W-:Y:S02]  /*11f90*/  FFMA.FTZ R190, R10, c[0x0][0x23c], -R176.reuse ;  /* 0x00008f000abe7a23 */ /* 0x100fe400000108b0 */
[--C-:B------:R-:W-:Y:S01]  /*11fa0*/  FFMA.FTZ R189, R11, c[0x0][0x23c], -R176.reuse ;  /* 0x00008f000bbd7a23 */ /* 0x100fe200000108b0 */
[----:B------:R-:W2:Y:S01]  /*11fb0*/  MUFU.EX2 R188, R188 ;  /* 0x000000bc00bc7308 */ /* 0x000ea20000000800 */
[----:B------:R-:W-:Y:S02]  /*11fc0*/  FMUL.FTZ R2, R2, c[0x0][0x23c] ;  /* 0x00008f0002027a20 */ /* 0x000fe40000410000 */
[----:B------:R-:W-:Y:S02]  /*11fd0*/  FMUL.FTZ R0, R0, c[0x0][0x23c] ;  /* 0x00008f0000007a20 */ /* 0x000fe40000410000 */
[--C-:B------:R-:W-:Y:S02]  /*11fe0*/  FFMA.FTZ R174, R174, c[0x0][0x23c], -R176.reuse ;  /* 0x00008f00aeae7a23 */ /* 0x100fe400000108b0 */
[--C-:B------:R-:W-:Y:S02]  /*11ff0*/  FFMA.FTZ R173, R173, c[0x0][0x23c], -R176.reuse ;  /* 0x00008f00adad7a23 */ /* 0x100fe400000108b0 */
[----:B------:R-:W-:Y:S01]  /*12000*/  FFMA.FTZ R172, R172, c[0x0][0x23c], -R176 ;  /* 0x00008f00acac7a23 */ /* 0x000fe200000108b0 */
        /* <DEDUP_REMOVED lines=8> */
[----:B------:R-:W-:Y:S01]  /*12090*/  FFMA.FTZ R199, R199, c[0x0][0x23c], -R178 ;  /* 0x00008f00c7c77a23 */ /* 0x000fe200000108b2 */
[----:B--2---:R-:W-:Y:S01]  /*120a0*/  F2FP.BF16.PACK_AB R168, R188, R194 ;  /* 0x000000c2bca8723e */ /* 0x004fe200000010ff */
[--C-:B------:R-:W-:Y:S02]  /*120b0*/  FFMA.FTZ R200, R200, c[0x0][0x23c], -R176.reuse ;  /* 0x00008f00c8c87a23 */ /* 0x100fe400000108b0 */
        /* <DEDUP_REMOVED lines=9> */
[----:B------:R-:W-:Y:S02]  /*12150*/  FFMA.FTZ R178, R175, c[0x0][0x23c], -R178 ;  /* 0x00008f00afb27a23 */ /* 0x000fe400000108b2 */
[--C-:B------:R-:W-:Y:S01]  /*12160*/  FFMA.FTZ R184, R184, c[0x0][0x23c], -R176.reuse ;  /* 0x00008f00b8b87a23 */ /* 0x100fe200000108b0 */
[----:B---3--:R-:W-:Y:S01]  /*12170*/  F2FP.BF16.PACK_AB R170, R192, R193 ;  /* 0x000000c1c0aa723e */ /* 0x008fe200000010ff */
[--C-:B------:R-:W-:Y:S02]  /*12180*/  FFMA.FTZ R183, R183, c[0x0][0x23c], -R176.reuse ;  /* 0x00008f00b7b77a23 */ /* 0x100fe400000108b0 */
[--C-:B------:R-:W-:Y:S02]  /*12190*/  FFMA.FTZ R182, R182, c[0x0][0x23c], -R176.reuse ;  /* 0x00008f00b6b67a23 */ /* 0x100fe400000108b0 */
[--C-:B------:R-:W-:Y:S01]  /*121a0*/  FFMA.FTZ R181, R181, c[0x0][0x23c], -R176.reuse ;  /* 0x00008f00b5b57a23 */ /* 0x100fe200000108b0 */
[----:B------:R-:W-:Y:S01]  /*121b0*/  MUFU.EX2 R190, R190 ;  /* 0x000000be00be7308 */ /* 0x000fe20000000800 */
[----:B------:R-:W-:Y:S09]  /*121c0*/  FFMA.FTZ R176, R165, c[0x0][0x23c], -R176 ;  /* 0x00008f00a5b07a23 */ /* 0x000ff200000108b0 */
        /* <DEDUP_REMOVED lines=39> */
[----:B------:R-:W-:Y:S01]  /*12440*/  MUFU.EX2 R182, R180 ;  /* 0x000000b400b67308 */ /* 0x000fe20000000800 */
[----:B------:R-:W-:Y:S02]  /*12450*/  FMUL.FTZ R21, R2, R145 ;  /* 0x0000009102157220 */ /* 0x000fe40000410000 */
[C---:B------:R-:W-:Y:S04]  /*12460*/  FMUL.FTZ R22, R0.reuse, R146 ;  /* 0x0000009200167220 */ /* 0x040fe80000410000 */
[C---:B------:R-:W-:Y:S02]  /*12470*/  FMUL.FTZ R23, R0.reuse, R147 ;  /* 0x0000009300177220 */ /* 0x040fe40000410000 */
[----:B------:R-:W2:Y:S01]  /*12480*/  LDSM.16.MT88.4 R144, [R224+0x12000] ;  /* 0x01200000e090783b */ /* 0x000ea20000004200 */
[----:B------:R-:W-:Y:S01]  /*12490*/  FMUL.FTZ R27, R0, R143 ;  /* 0x0000008f001b7220 */ /* 0x000fe20000410000 */
[----:B------:R-:W-:Y:S01]  /*124a0*/  MUFU.EX2 R165, R176 ;  /* 0x000000b000a57308 */ /* 0x000fe20000000800 */
[C---:B------:R-:W-:Y:S02]  /*124b0*/  FMUL.FTZ R32, R2.reuse, R132 ;  /* 0x0000008402207220 */ /* 0x040fe40000410000 */
[C---:B------:R-:W-:Y:S03]  /*124c0*/  HMMA.16816.F32.BF16 R20, R168.reuse, R28, R20 ;  /* 0x0000001ca814723c */ /* 0x040fe60000041814 */
[----:B------:R-:W-:Y:S01]  /*124d0*/  LDSM.16.MT88.4 R140, [R220+0x12000] ;  /* 0x01200000dc8c783b */ /* 0x000fe20000004200 */
[----:B------:R-:W-:Y:S02]  /*124e0*/  FMUL.FTZ R33, R2, R133 ;  /* 0x0000008502217220 */ /* 0x000fe40000410000 */
[----:B------:R-:W-:Y:S01]  /*124f0*/  FMUL.FTZ R34, R0, R134 ;  /* 0x0000008600227220 */ /* 0x000fe20000410000 */
[----:B------:R-:W-:Y:S01]  /*12500*/  MUFU.EX2 R252, R252 ;  /* 0x000000fc00fc7308 */ /* 0x000fe20000000800 */
[C---:B------:R-:W-:Y:S04]  /*12510*/  HMMA.16816.F32.BF16 R24, R168.reuse, R30, R24 ;  /* 0x0000001ea818723c */ /* 0x040fe80000041818 */
[C---:B------:R-:W-:Y:S02]  /*12520*/  FMUL.FTZ R28, R2.reuse, R136 ;  /* 0x00000088021c7220 */ /* 0x040fe40000410000 */
[----:B------:R-:W-:Y:S02]  /*12530*/  FMUL.FTZ R29, R2, R137 ;  /* 0x00000089021d7220 */ /* 0x000fe40000410000 */
[C---:B------:R-:W-:Y:S01]  /*12540*/  FMUL.FTZ R30, R0.reuse, R138 ;  /* 0x0000008a001e7220 */ /* 0x040fe20000410000 */
[----:B------:R-:W-:Y:S03]  /*12550*/  MUFU.EX2 R196, R196 ;  /* 0x000000c400c47308 */ /* 0x000fe60000000800 */
[C---:B------:R-:W-:Y:S02]  /*12560*/  FMUL.FTZ R31, R0.reuse, R139 ;  /* 0x0000008b001f7220 */ /* 0x040fe40000410000 */
[----:B------:R-:W3:Y:S01]  /*12570*/  LDSM.16.MT88.4 R136, [R222+0x12000] ;  /* 0x01200000de88783b */ /* 0x000ee20000004200 */
[----:B------:R-:W-:Y:S02]  /*12580*/  FMUL.FTZ R35, R0, R135 ;  /* 0x0000008700237220 */ /* 0x000fe40000410000 */
[C---:B------:R-:W-:Y:S02]  /*12590*/  FMUL.FTZ R36, R2.reuse, R36 ;  /* 0x0000002402247220 */ /* 0x040fe40000410000 */
[C---:B-1----:R-:W-:Y:S01]  /*125a0*/  HMMA.16816.F32.BF16 R28, R168.reuse, R152, R28 ;  /* 0x00000098a81c723c */ /* 0x042fe2000004181c */
[----:B------:R-:W1:Y:S02]  /*125b0*/  MUFU.EX2 R197, R197 ;  /* 0x000000c500c57308 */ /* 0x000e640000000800 */
[----:B------:R-:W4:Y:S01]  /*125c0*/  LDSM.16.MT88.4 R132, [R221+0x12000] ;  /* 0x01200000dd84783b */ /* 0x000f220000004200 */
        /* <DEDUP_REMOVED lines=8> */
[C---:B--2---:R-:W-:Y:S03]  /*12650*/  HMMA.16816.F32.BF16 R36, R168.reuse, R144, R36 ;  /* 0x00000090a824723c */ /* 0x044fe60000041824 */
        /* <DEDUP_REMOVED lines=12> */
[C---:B---3--:R-:W-:Y:S01]  /*12720*/  HMMA.16816.F32.BF16 R44, R168.reuse, R136, R44 ;  /* 0x00000088a82c723c */ /* 0x048fe2000004182c */
[----:B------:R-:W2:Y:S02]  /*12730*/  MUFU.EX2 R201, R201 ;  /* 0x000000c900c97308 */ /* 0x000ea40000000800 */
[C---:B------:R-:W-:Y:S02]  /*12740*/  FMUL.FTZ R50, R0.reuse, R50 ;  /* 0x0000003200327220 */ /* 0x040fe40000410000 */
[----:B------:R-:W-:Y:S02]  /*12750*/  FMUL.FTZ R51, R0, R51 ;  /* 0x0000003300337220 */ /* 0x000fe40000410000 */
[C---:B------:R-:W-:Y:S02]  /*12760*/  FMUL.FTZ R52, R2.reuse, R52 ;  /* 0x0000003402347220 */ /* 0x040fe40000410000 */
[----:B------:R-:W-:Y:S02]  /*12770*/  FMUL.FTZ R53, R2, R53 ;  /* 0x0000003502357220 */ /* 0x000fe40000410000 */
[----:B------:R-:W-:Y:S01]  /*12780*/  MUFU.EX2 R202, R202 ;  /* 0x000000ca00ca7308 */ /* 0x000fe20000000800 */
[C---:B------:R-:W-:Y:S01]  /*12790*/  HMMA.16816.F32.BF16 R48, R168.reuse, R138, R48 ;  /* 0x0000008aa830723c */ /* 0x040fe20000041830 */
[----:B------:R-:W3:Y:S02]  /*127a0*/  LDSM.16.MT88.4 R136, [R224+0x14000] ;  /* 0x01400000e088783b */ /* 0x000ee40000004200 */
[C---:B------:R-:W-:Y:S02]  /*127b0*/  FMUL.FTZ R54, R0.reuse, R54 ;  /* 0x0000003600367220 */ /* 0x040fe40000410000 */
[----:B------:R-:W-:Y:S02]  /*127c0*/  FMUL.FTZ R55, R0, R55 ;  /* 0x0000003700377220 */ /* 0x000fe40000410000 */
[C---:B------:R-:W-:Y:S02]  /*127d0*/  FMUL.FTZ R56, R2.reuse, R56 ;  /* 0x0000003802387220 */ /* 0x040fe40000410000 */
[----:B------:R-:W-:Y:S01]  /*127e0*/  FMUL.FTZ R57, R2, R57 ;  /* 0x0000003902397220 */ /* 0x000fe20000410000 */
[----:B------:R-:W5:Y:S02]  /*127f0*/  MUFU.EX2 R203, R203 ;  /* 0x000000cb00cb7308 */ /* 0x000f640000000800 */
[C---:B----4-:R-:W-:Y:S03]  /*12800*/  HMMA.16816.F32.BF16 R52, R168.reuse, R132, R52 ;  /* 0x00000084a834723c */ /* 0x050fe60000041834 */
[C---:B------:R-:W-:Y:S02]  /*12810*/  FMUL.FTZ R58, R0.reuse, R58 ;  /* 0x0000003a003a7220 */ /* 0x040fe40000410000 */
[----:B------:R-:W-:Y:S02]  /*12820*/  FMUL.FTZ R59, R0, R59 ;  /* 0x0000003b003b7220 */ /* 0x000fe40000410000 */
[C---:B------:R-:W-:Y:S01]  /*12830*/  FMUL.FTZ R60, R2.reuse, R60 ;  /* 0x0000003c023c7220 */ /* 0x040fe20000410000 */
[----:B------:R-:W-:Y:S01]  /*12840*/  MUFU.EX2 R251, R251 ;  /* 0x000000fb00fb7308 */ /* 0x000fe20000000800 */
[----:B------:R-:W-:Y:S03]  /*12850*/  FMUL.FTZ R61, R2, R61 ;  /* 0x0000003d023d7220 */ /* 0x000fe60000410000 */
[C---:B------:R-:W-:Y:S01]  /*12860*/  HMMA.16816.F32.BF16 R56, R168.reuse, R134, R56 ;  /* 0x00000086a838723c */ /* 0x040fe20000041838 */
[----:B------:R-:W4:Y:S02]  /*12870*/  LDSM.16.MT88.4 R132, [R222+0x14000] ;  /* 0x01400000de84783b */ /* 0x000f240000004200 */
[C---:B------:R-:W-:Y:S02]  /*12880*/  FMUL.FTZ R62, R0.reuse, R62 ;  /* 0x0000003e003e7220 */ /* 0x040fe40000410000 */
[----:B------:R-:W-:Y:S01]  /*12890*/  FMUL.FTZ R63, R0, R63 ;  /* 0x0000003f003f7220 */ /* 0x000fe20000410000 */
[----:B------:R-:W1:Y:S01]  /*128a0*/  MUFU.EX2 R250, R250 ;  /* 0x000000fa00fa7308 */ /* 0x000e620000000800 */
[C---:B------:R-:W-:Y:S02]  /*128b0*/  FMUL.FTZ R64, R2.reuse, R64 ;  /* 0x0000004002407220 */ /* 0x040fe40000410000 */
[----:B------:R-:W-:Y:S03]  /*128c0*/  FMUL.FTZ R65, R2, R65 ;  /* 0x0000004102417220 */ /* 0x000fe60000410000 */
[C---:B------:R-:W-:Y:S03]  /*128d0*/  HMMA.16816.F32.BF16 R60, R168.reuse, R140, R60 ;  /* 0x0000008ca83c723c */ /* 0x040fe6000004183c */
        /* <DEDUP_REMOVED lines=90> */
[----:B------:R-:W-:Y:S01]  /*12e80*/  F2FP.BF16.PACK_AB R132, R197, R196 ;  /* 0x000000c4c584723e */ /* 0x000fe200000010ff */
[----:B------:R-:W-:Y:S01]  /*12e90*/  FFMA.FTZ R194, R2, R249, R194 ;  /* 0x000000f902c27223 */ /* 0x000fe200000100c2 */
[----:B--2---:R-:W-:Y:S03]  /*12ea0*/  F2FP.BF16.PACK_AB R133, R201, R200 ;  /* 0x000000c8c985723e */ /* 0x004fe600000010ff */
[----:B------:R-:W-:Y:S01]  /*12eb0*/  HMMA.16816.F32.BF16 R128, R168, R134, R128 ;  /* 0x00000086a880723c */ /* 0x000fe20000041880 */
[----:B------:R-:W-:Y:S02]  /*12ec0*/  LDSM.16.MT88.4 R168, [R222+0x14800] ;  /* 0x01480000dea8783b */ /* 0x000fe40000004200 */
[----:B------:R-:W-:Y:S02]  /*12ed0*/  FFMA.FTZ R195, R0, R248, R195 ;  /* 0x000000f800c37223 */ /* 0x000fe400000100c3 */
[----:B------:R-:W-:Y:S02]  /*12ee0*/  FADD.FTZ R194, R188, R194 ;  /* 0x000000c2bcc27221 */ /* 0x000fe40000010000 */
[----:B------:R-:W-:Y:S01]  /*12ef0*/  F2FP.BF16.PACK_AB R134, R199, R198 ;  /* 0x000000c6c786723e */ /* 0x000fe200000010ff */
[----:B------:R-:W-:Y:S01]  /*12f00*/  FADD.FTZ R195, R191, R195 ;  /* 0x000000c3bfc37221 */ /* 0x000fe20000010000 */
[----:B-----5:R-:W-:Y:S03]  /*12f10*/  F2FP.BF16.PACK_AB R135, R203, R202 ;  /* 0x000000cacb87723e */ /* 0x020fe600000010ff */
[----:B------:R-:W-:Y:S02]  /*12f20*/  FADD.FTZ R193, R193, R194 ;  /* 0x000000c2c1c17221 */ /* 0x000fe40000010000 */
[----:B------:R-:W-:Y:S02]  /*12f30*/  FADD.FTZ R190, R190, R195 ;  /* 0x000000c3bebe7221 */ /* 0x000fe40000010000 */
        /* <DEDUP_REMOVED lines=14> */
[C---:B---3--:R-:W-:Y:S04]  /*13020*/  HMMA.16816.F32.BF16 R20, R132.reuse, R136, R20 ;  /* 0x000000888414723c */ /* 0x048fe80000041814 */
[----:B------:R-:W-:Y:S02]  /*13030*/  FADD.FTZ R198, R199, R198 ;  /* 0x000000c6c7c67221 */ /* 0x000fe40000010000 */
[----:B------:R-:W-:Y:S02]  /*13040*/  FADD.FTZ R0, R203, R202 ;  /* 0x000000cacb007221 */ /* 0x000fe40000010000 */
        /* <DEDUP_REMOVED lines=39> */
[----:B------:R-:W-:Y:S01]  /*132c0*/  HMMA.16816.F32.BF16 R128, R132, R142, R128 ;  /* 0x0000008e8480723c */ /* 0x000fe20000041880 */
[----:B------:R-:W1:Y:S06]  /*132d0*/  LDSM.16.MT88.4 R140, [R221+0x13000] ;  /* 0x01300000dd8c783b */ /* 0x000e6c0000004200 */
[----:B------:R-:W-:Y:S02]  /*132e0*/  F2FP.BF16.PACK_AB R134, R186, R252 ;  /* 0x000000fcba86723e */ /* 0x000fe400000010ff */
[----:B------:R-:W-:Y:S03]  /*132f0*/  F2FP.BF16.PACK_AB R133, R184, R185 ;  /* 0x000000b9b885723e */ /* 0x000fe600000010ff */
[----:B------:R-:W-:Y:S02]  /*13300*/  F2FP.BF16.PACK_AB R135, R183, R187 ;  /* 0x000000bbb787723e */ /* 0x000fe400000010ff */
[C---:B------:R-:W-:Y:S01]  /*13310*/  F2FP.BF16.PACK_AB R132, R250.reuse, R251 ;  /* 0x000000fbfa84723e */ /* 0x040fe200000010ff */
[----:B------:R-:W-:Y:S04]  /*13320*/  FADD.FTZ R251, R251, R198 ;  /* 0x000000c6fbfb7221 */ /* 0x000fe80000010000 */
[----:B------:R-:W-:Y:S02]  /*13330*/  FADD.FTZ R251, R250, R251 ;  /* 0x000000fbfafb7221 */ /* 0x000fe40000010000 */
[C---:B--2---:R-:W-:Y:S03]  /*13340*/  HMMA.16816.F32.BF16 R4, R132.reuse, R144, R4 ;  /* 0x000000908404723c */ /* 0x044fe60000041804 */
[----:B------:R-:W-:Y:S05]  /*13350*/  FADD.FTZ R252, R252, R251 ;  /* 0x000000fbfcfc7221 */ /* 0x000fea0000010000 */
        /* <DEDUP_REMOVED lines=12> */
[----:B------:R-:W-:Y:S07]  /*13420*/  MUFU.EX2 R161, R174 ;  /* 0x000000ae00a17308 */ /* 0x000fee0000000800 */
[C---:B------:R-:W-:Y:S03]  /*13430*/  HMMA.16816.F32.BF16 R40, R132.reuse, R162, R40 ;  /* 0x000000a28428723c */ /* 0x040fe60000041828 */
[----:B------:R4:W-:Y:S05]  /*13440*/  MUFU.EX2 R162, R172 ;  /* 0x000000ac00a27308 */ /* 0x0009ea0000000800 */
[C---:B---3--:R-:W-:Y:S05]  /*13450*/  HMMA.16816.F32.BF16 R44, R132.reuse, R136, R44 ;  /* 0x00000088842c723c */ /* 0x048fea000004182c */
[----:B------:R-:W-:Y:S03]  /*13460*/  MUFU.EX2 R160, R179 ;  /* 0x000000b300a07308 */ /* 0x000fe60000000800 */
[C---:B------:R-:W-:Y:S01]  /*13470*/  HMMA.16816.F32.BF16 R48, R132.reuse, R138, R48 ;  /* 0x0000008a8430723c */ /* 0x040fe20000041830 */
[----:B------:R-:W3:Y:S06]  /*13480*/  LDSM.16.MT88.4 R136, [R222+0x15000] ;  /* 0x01500000de88783b */ /* 0x000eec0000004200 */
[----:B------:R-:W-:Y:S01]  /*13490*/  MUFU.EX2 R163, R177 ;  /* 0x000000b100a37308 */ /* 0x000fe20000000800 */
[C---:B-1----:R-:W-:Y:S01]  /*134a0*/  HMMA.16816.F32.BF16 R52, R132.reuse, R140, R52 ;  /* 0x0000008c8434723c */ /* 0x042fe20000041834 */
[----:B----4-:R-:W-:Y:S07]  /*134b0*/  LDSM.16.MT88.4 R172, [R222+0x11800] ;  /* 0x01180000deac783b */ /* 0x010fee0000004200 */
[C---:B------:R-:W-:Y:S01]  /*134c0*/  HMMA.16816.F32.BF16 R56, R132.reuse, R142, R56 ;  /* 0x0000008e8438723c */ /* 0x040fe20000041838 */
[----:B------:R-:W1:Y:S07]  /*134d0*/  LDSM.16.MT88.4 R140, [R221+0x15000] ;  /* 0x01500000dd8c783b */ /* 0x000e6e0000004200 */
[C---:B------:R-:W-:Y:S01]  /*134e0*/  HMMA.16816.F32.BF16 R60, R132.reuse, R168, R60 ;  /* 0x000000a8843c723c */ /* 0x040fe2000004183c */
[----:B------:R4:W5:Y:S07]  /*134f0*/  MUFU.EX2 R169, R178 ;  /* 0x000000b200a97308 */ /* 0x00096e0000000800 */
[C---:B------:R-:W-:Y:S08]  /*13500*/  HMMA.16816.F32.BF16 R64, R132.reuse, R170, R64 ;  /* 0x000000aa8440723c */ /* 0x040ff00000041840 */
[C---:B--2---:R-:W-:Y:S08]  /*13510*/  HMMA.16816.F32.BF16 R68, R132.reuse, R144, R68 ;  /* 0x000000908444723c */ /* 0x044ff00000041844 */
[C---:B------:R-:W-:Y:S01]  /*13520*/  HMMA.16816.F32.BF16 R72, R132.reuse, R146, R72 ;  /* 0x000000928448723c */ /* 0x040fe20000041848 */
[----:B------:R-:W2:Y:S07]  /*13530*/  LDSM.16.MT88.4 R144, [R224+0x17000] ;  /* 0x01700000e090783b */ /* 0x000eae0000004200 */
[C---:B---3--:R-:W-:Y:S01]  /*13540*/  HMMA.16816.F32.BF16 R76, R132.reuse, R136, R76 ;  /* 0x00000088844c723c */ /* 0x048fe2000004184c */
[----:B----4-:R-:W-:Y:S07]  /*13550*/  LDSM.16.MT88.4 R176, [R221+0x11800] ;  /* 0x01180000ddb0783b */ /* 0x010fee0000004200 */
[C---:B------:R-:W-:Y:S01]  /*13560*/  HMMA.16816.F32.BF16 R80, R132.reuse, R138, R80 ;  /* 0x0000008a8450723c */ /* 0x040fe20000041850 */
[----:B------:R-:W3:Y:S07]  /*13570*/  LDSM.16.MT88.4 R136, [R220+0x17000] ;  /* 0x01700000dc88783b */ /* 0x000eee0000004200 */
[C---:B-1----:R-:W-:Y:S08]  /*13580*/  HMMA.16816.F32.BF16 R84, R132.reuse, R140, R84 ;  /* 0x0000008c8454723c */ /* 0x042ff00000041854 */
[C---:B------:R-:W-:Y:S01]  /*13590*/  HMMA.16816.F32.BF16 R88, R132.reuse, R142, R88 ;  /* 0x0000008e8458723c */ /* 0x040fe20000041858 */
[----:B------:R-:W1:Y:S07]  /*135a0*/  LDSM.16.MT88.4 R140, [R224+0x11800] ;  /* 0x01180000e08c783b */ /* 0x000e6e0000004200 */
[C---:B------:R-:W-:Y:S07]  /*135b0*/  HMMA.16816.F32.BF16 R92, R132.reuse, R148, R92 ;  /* 0x00000094845c723c */ /* 0x040fee000004185c */
[----:B-----5:R-:W-:Y:S01]  /*135c0*/  IMAD.MOV.U32 R148, RZ, RZ, R169 ;  /* 0x000000ffff947224 */ /* 0x020fe200078e00a9 */
[C---:B------:R-:W-:Y:S04]  /*135d0*/  HMMA.16816.F32.BF16 R96, R132.reuse, R150, R96 ;  /* 0x000000968460723c */ /* 0x040fe80000041860 */
[----:B------:R-:W-:Y:S04]  /*135e0*/  MOV R149, R162 ;  /* 0x000000a200957202 */ /* 0x000fe80000000f00 */
[C---:B--2---:R-:W-:Y:S04]  /*135f0*/  HMMA.16816.F32.BF16 R100, R132.reuse, R144, R100 ;  /* 0x000000908464723c */ /* 0x044fe80000041864 */
[----:B------:R-:W-:Y:S03]  /*13600*/  F2FP.BF16.PACK_AB R171, R165, R149 ;  /* 0x00000095a5ab723e */ /* 0x000fe600000010ff */
[----:B------:R-:W-:Y:S01]  /*13610*/  MOV R145, R181 ;  /* 0x000000b500917202 */ /* 0x000fe20000000f00 */
[C---:B------:R-:W-:Y:S04]  /*13620*/  HMMA.16816.F32.BF16 R104, R132.reuse, R146, R104 ;  /* 0x000000928468723c */ /* 0x040fe80000041868 */
[----:B------:R-:W-:Y:S04]  /*13630*/  MOV R144, R163 ;  /* 0x000000a300907202 */ /* 0x000fe80000000f00 */
[C---:B------:R-:W-:Y:S04]  /*13640*/  HMMA.16816.F32.BF16 R108, R132.reuse, R152, R108 ;  /* 0x00000098846c723c */ /* 0x040fe8000004186c */
[----:B------:R-:W-:Y:S04]  /*13650*/  F2FP.BF16.PACK_AB R170, R148, R144 ;  /* 0x0000009094aa723e */ /* 0x000fe800000010ff */
[C---:B------:R-:W-:Y:S08]  /*13660*/  HMMA.16816.F32.BF16 R112, R132.reuse, R154, R112 ;  /* 0x0000009a8470723c */ /* 0x040ff00000041870 */
[C---:B------:R-:W-:Y:S08]  /*13670*/  HMMA.16816.F32.BF16 R116, R132.reuse, R156, R116 ;  /* 0x0000009c8474723c */ /* 0x040ff00000041874 */
[C---:B------:R-:W-:Y:S08]  /*13680*/  HMMA.16816.F32.BF16 R120, R132.reuse, R158, R120 ;  /* 0x0000009e8478723c */ /* 0x040ff00000041878 */
[C---:B---3--:R-:W-:Y:S07]  /*13690*/  HMMA.16816.F32.BF16 R124, R132.reuse, R136, R124 ;  /* 0x00000088847c723c */ /* 0x048fee000004187c */
[----:B------:R-:W-:Y:S01]  /*136a0*/  IMAD.MOV.U32 R136, RZ, RZ, R182 ;  /* 0x000000ffff887224 */ /* 0x000fe200078e00b6 */
[----:B------:R-:W-:Y:S04]  /*136b0*/  HMMA.16816.F32.BF16 R128, R132, R138, R128 ;  /* 0x0000008a8480723c */ /* 0x000fe80000041880 */
[----:B------:R-:W-:Y:S02]  /*136c0*/  MOV R137, R183 ;  /* 0x000000b700897202 */ /* 0x000fe40000000f00 */
[----:B------:R-:W2:Y:S01]  /*136d0*/  LDSM.16.MT88.4 R180, [R220+0x11800] ;  /* 0x01180000dcb4783b */ /* 0x000ea20000004200 */
[----:B------:R-:W-:Y:S01]  /*136e0*/  MOV R132, R160 ;  /* 0x000000a000847202 */ /* 0x000fe20000000f00 */
[----:B------:R-:W-:Y:S01]  /*136f0*/  IMAD.MOV.U32 R138, RZ, RZ, R184 ;  /* 0x000000ffff8a7224 */ /* 0x000fe200078e00b8 */
[----:B------:R-:W-:Y:S03]  /*13700*/  MOV R133, R161 ;  /* 0x000000a100857202 */ /* 0x000fe60000000f00 */
[----:B------:R-:W-:Y:S02]  /*13710*/  F2FP.BF16.PACK_AB R168, R132, R136 ;  /* 0x0000008884a8723e */ /* 0x000fe400000010ff */
[----:B------:R-:W-:Y:S02]  /*13720*/  F2FP.BF16.PACK_AB R169, R145, R133 ;  /* 0x0000008591a9723e */ /* 0x000fe400000010ff */
[----:B------:R-:W-:Y:S02]  /*13730*/  MOV R139, R185 ;  /* 0x000000b9008b7202 */ /* 0x000fe40000000f00 */
[----:B------:R-:W-:Y:S02]  /*13740*/  MOV R134, R186 ;  /* 0x000000ba00867202 */ /* 0x000fe40000000f00 */
[----:B------:R-:W-:Y:S01]  /*13750*/  MOV R135, R187 ;  /* 0x000000bb00877202 */ /* 0x000fe20000000f00 */
[C---:B-1----:R-:W-:Y:S01]  /*13760*/  HMMA.16816.F32.BF16 R160, R168.reuse, R140, R4 ;  /* 0x0000008ca8a0723c */ /* 0x042fe20000041804 */
[----:B------:R-:W1:Y:S07]  /*13770*/  LDSM.16.MT88.4 R184, [R224+0x13800] ;  /* 0x01380000e0b8783b */ /* 0x000e6e0000004200 */
[C---:B------:R-:W-:Y:S01]  /*13780*/  HMMA.16816.F32.BF16 R156, R168.reuse, R142, R8 ;  /* 0x0000008ea89c723c */ /* 0x040fe20000041808 */
[----:B------:R-:W3:Y:S07]  /*13790*/  LDSM.16.MT88.4 R4, [R222+0x13800] ;  /* 0x01380000de04783b */ /* 0x000eee0000004200 */
[C---:B------:R-:W-:Y:S01]  /*137a0*/  HMMA.16816.F32.BF16 R152, R168.reuse, R172, R12 ;  /* 0x000000aca898723c */ /* 0x040fe2000004180c */
[----:B------:R-:W4:Y:S06]  /*137b0*/  LDSM.16.MT88.4 R8, [R221+0x13800] ;  /* 0x01380000dd08783b */ /* 0x000f2c0000004200 */
[----:B------:R-:W-:Y:S01]  /*137c0*/  IMAD.MOV.U32 R173, RZ, RZ, R148 ;  /* 0x000000ffffad7224 */ /* 0x000fe200078e0094 */
[----:B------:R-:W-:Y:S01]  /*137d0*/  MOV R172, R149 ;  /* 0x0000009500ac7202 */ /* 0x000fe20000000f00 */
[----:B------:R-:W5:Y:S01]  /*137e0*/  LDSM.16.MT88.4 R12, [R220+0x13800] ;  /* 0x01380000dc0c783b */ /* 0x000f620000004200 */
[C---:B------:R-:W-:Y:S07]  /*137f0*/  HMMA.16816.F32.BF16 R148, R168.reuse, R174, R16 ;  /* 0x000000aea894723c */ /* 0x040fee0000041810 */
[----:B------:R-:W-:Y:S01]  /*13800*/  MOV R175, R144 ;  /* 0x0000009000af7202 */ /* 0x000fe20000000f00 */
[----:B------:R-:W1:Y:S01]  /*13810*/  LDSM.16.MT88.4 R16, [R224+0x15800] ;  /* 0x01580000e010783b */ /* 0x000e620000004200 */
[----:B------:R-:W-:Y:S02]  /*13820*/  MOV R174, R145 ;  /* 0x0000009100ae7202 */ /* 0x000fe40000000f00 */
[C---:B------:R-:W-:Y:S05]  /*13830*/  HMMA.16816.F32.BF16 R144, R168.reuse, R176, R20 ;  /* 0x000000b0a890723c */ /* 0x040fea0000041814 */
[----:B------:R-:W3:Y:S02]  /*13840*/  LDSM.16.MT88.4 R20, [R222+0x15800] ;  /* 0x01580000de14783b */ /* 0x000ee40000004200 */
[----:B------:R-:W-:Y:S01]  /*13850*/  IMAD.MOV.U32 R177, RZ, RZ, R132 ;  /* 0x000000ffffb17224 */ /* 0x000fe200078e0084 */
[C---:B------:R-:W-:Y:S04]  /*13860*/  HMMA.16816.F32.BF16 R140, R168.reuse, R178, R24 ;  /* 0x000000b2a88c723c */ /* 0x040fe80000041818 */
[----:B------:R-:W-:Y:S03]  /*13870*/  MOV R176, R133 ;  /* 0x0000008500b07202 */ /* 0x000fe60000000f00 */
[----:B------:R-:W-:Y:S01]  /*13880*/  MOV R26, R138 ;  /* 0x0000008a001a7202 */ /* 0x000fe20000000f00 */
[----:B------:R-:W-:Y:S01]  /*13890*/  IMAD.MOV.U32 R179, RZ, RZ, R136 ;  /* 0x000000ffffb37224 */ /* 0x000fe200078e0088 */
[----:B------:R-:W-:Y:S03]  /*138a0*/  MOV R27, R139 ;  /* 0x0000008b001b7202 */ /* 0x000fe60000000f00 */
[----:B------:R-:W-:Y:S02]  /*138b0*/  MOV R178, R137 ;  /* 0x0000008900b27202 */ /* 0x000fe40000000f00 */
[C---:B--2---:R-:W-:Y:S01]  /*138c0*/  HMMA.16816.F32.BF16 R136, R168.reuse, R180, R28 ;  /* 0x000000b4a888723c */ /* 0x044fe2000004181c */
[----:B------:R-:W-:Y:S06]  /*138d0*/  LDSM.16.MT88.4 R28, [R220+0x15800] ;  /* 0x01580000dc1c783b */ /* 0x000fec0000004200 */
[----:B------:R-:W-:Y:S02]  /*138e0*/  MOV R181, R134 ;  /* 0x0000008600b57202 */ /* 0x000fe40000000f00 */
[----:B------:R-:W-:Y:S02]  /*138f0*/  MOV R180, R135 ;  /* 0x0000008700b47202 */ /* 0x000fe40000000f00 */
[C---:B------:R-:W-:Y:S01]  /*13900*/  HMMA.16816.F32.BF16 R132, R168.reuse, R182, R32 ;  /* 0x000000b6a884723c */ /* 0x040fe20000041820 */
[----:B------:R-:W-:Y:S02]  /*13910*/  LDSM.16.MT88.4 R32, [R224+0x17800] ;  /* 0x01780000e020783b */ /* 0x000fe40000004200 */
[----:B------:R-:W-:Y:S04]  /*13920*/  FADD.FTZ R252, R181, R252 ;  /* 0x000000fcb5fc7221 */ /* 0x000fe80000010000 */
[----:B------:R-:W-:Y:S01]  /*13930*/  IMAD.MOV.U32 R183, RZ, RZ, R26 ;  /* 0x000000ffffb77224 */ /* 0x000fe200078e001a */
[C---:B-1----:R-:W-:Y:S04]  /*13940*/  HMMA.16816.F32.BF16 R36, R168.reuse, R184, R36 ;  /* 0x000000b8a824723c */ /* 0x042fe80000041824 */
[----:B------:R-:W-:Y:S02]  /*13950*/  MOV R182, R27 ;  /* 0x0000001b00b67202 */ /* 0x000fe40000000f00 */
[----:B------:R-:W1:Y:S02]  /*13960*/  LDSM.16.MT88.4 R24, [R221+0x15800] ;  /* 0x01580000dd18783b */ /* 0x000e640000004200 */
[C---:B------:R-:W-:Y:S04]  /*13970*/  HMMA.16816.F32.BF16 R40, R168.reuse, R186, R40 ;  /* 0x000000baa828723c */ /* 0x040fe80000041828 */
[----:B------:R-:W-:Y:S04]  /*13980*/  FADD.FTZ R0, R182, R0 ;  /* 0x00000000b6007221 */ /* 0x000fe80000010000 */
[C---:B---3--:R-:W-:Y:S04]  /*13990*/  HMMA.16816.F32.BF16 R44, R168.reuse, R4, R44 ;  /* 0x00000004a82c723c */ /* 0x048fe8000004182c */
[----:B------:R-:W-:Y:S04]  /*139a0*/  FADD.FTZ R0, R183, R0 ;  /* 0x00000000b7007221 */ /* 0x000fe80000010000 */
[C---:B------:R-:W-:Y:S01]  /*139b0*/  HMMA.16816.F32.BF16 R48, R168.reuse, R6, R48 ;  /* 0x00000006a830723c */ /* 0x040fe20000041830 */
[----:B------:R-:W2:Y:S03]  /*139c0*/  LDSM.16.MT88.4 R4, [R222+0x17800] ;  /* 0x01780000de04783b */ /* 0x000ea60000004200 */
[----:B------:R-:W-:Y:S04]  /*139d0*/  FADD.FTZ R0, R180, R0 ;  /* 0x00000000b4007221 */ /* 0x000fe80000010000 */
[C---:B----4-:R-:W-:Y:S04]  /*139e0*/  HMMA.16816.F32.BF16 R52, R168.reuse, R8, R52 ;  /* 0x00000008a834723c */ /* 0x050fe80000041834 */
[----:B------:R-:W-:Y:S02]  /*139f0*/  FADD.FTZ R2, R178, R0 ;  /* 0x00000000b2027221 */ /* 0x000fe40000010000 */
[----:B------:R-:W-:Y:S02]  /*13a00*/  FADD.FTZ R0, R179, R252 ;  /* 0x000000fcb3007221 */ /* 0x000fe40000010000 */
[C---:B------:R-:W-:Y:S01]  /*13a10*/  HMMA.16816.F32.BF16 R56, R168.reuse, R10, R56 ;  /* 0x0000000aa838723c */ /* 0x040fe20000041838 */
[----:B------:R-:W3:Y:S03]  /*13a20*/  LDSM.16.MT88.4 R8, [R221+0x17800] ;  /* 0x01780000dd08783b */ /* 0x000ee60000004200 */
[----:B------:R-:W-:Y:S02]  /*13a30*/  FADD.FTZ R2, R176, R2 ;  /* 0x00000002b0027221 */ /* 0x000fe40000010000 */
[----:B------:R-:W-:Y:S02]  /*13a40*/  FADD.FTZ R0, R177, R0 ;  /* 0x00000000b1007221 */ /* 0x000fe40000010000 */
[C---:B-----5:R-:W-:Y:S04]  /*13a50*/  HMMA.16816.F32.BF16 R60, R168.reuse, R12, R60 ;  /* 0x0000000ca83c723c */ /* 0x060fe8000004183c */
[----:B------:R-:W-:Y:S02]  /*13a60*/  FADD.FTZ R2, R174, R2 ;  /* 0x00000002ae027221 */ /* 0x000fe40000010000 */
[----:B------:R-:W-:Y:S02]  /*13a70*/  FADD.FTZ R0, R175, R0 ;  /* 0x00000000af007221 */ /* 0x000fe40000010000 */
[C---:B------:R-:W-:Y:S01]  /*13a80*/  HMMA.16816.F32.BF16 R64, R168.reuse, R14, R64 ;  /* 0x0000000ea840723c */ /* 0x040fe20000041840 */
[----:B------:R-:W4:Y:S03]  /*13a90*/  LDSM.16.MT88.4 R12, [R220+0x17800] ;  /* 0x01780000dc0c783b */ /* 0x000f260000004200 */
[----:B------:R-:W-:Y:S02]  /*13aa0*/  FADD.FTZ R2, R172, R2 ;  /* 0x00000002ac027221 */ /* 0x000fe40000010000 */
[----:B------:R-:W-:Y:S01]  /*13ab0*/  FADD.FTZ R249, R173, R0 ;  /* 0x00000000adf97221 */ /* 0x000fe20000010000 */
[----:B------:R-:W-:Y:S01]  /*13ac0*/  MOV R0, R3 ;  /* 0x0000000300007202 */ /* 0x000fe20000000f00 */
[C---:B------:R-:W-:Y:S04]  /*13ad0*/  HMMA.16816.F32.BF16 R68, R168.reuse, R16, R68 ;  /* 0x00000010a844723c */ /* 0x040fe80000041844 */
[----:B------:R-:W-:Y:S01]  /*13ae0*/  FADD.FTZ R248, R165, R2 ;  /* 0x00000002a5f87221 */ /* 0x000fe20000010000 */
[----:B------:R-:W-:Y:S03]  /*13af0*/  MOV R2, R164 ;  /* 0x000000a400027202 */ /* 0x000fe60000000f00 */
        /* <DEDUP_REMOVED lines=16> */
.L_x_6447:
        /* <DEDUP_REMOVED lines=323> */
.L_x_6452:
[----:B------:R-:W1:Y:S01]  /*15030*/  S2UR UR7, SR_CTAID.Z ;  /* 0x00000000000779c3 */ /* 0x000e620000002700 */
[----:B------:R-:W-:Y:S02]  /*15040*/  ULDC UR4, c[0x0][0x1c0] ;  /* 0x0000700000047ab9 */ /* 0x000fe40000000800 */
[----:B------:R-:W-:-:S05]  /*15050*/  ULDC UR8, c[0x0][0x214] ;  /* 0x0000850000087ab9 */ /* 0x000fca0000000800 */
[----:B------:R-:W1:Y:S02]  /*15060*/  S2UR UR6, SR_CTAID.Y ;  /* 0x00000000000679c3 */ /* 0x000e640000002600 */
[----:B-1----:R-:W-:-:S04]  /*15070*/  UIMAD UR4, UR6, UR4, UR7 ;  /* 0x00000004060472a4 */ /* 0x002fc8000f8e0207 */
[----:B------:R-:W-:Y:S02]  /*15080*/  UIMAD UR8, UR4, UR8, URZ ;  /* 0x00000008040872a4 */ /* 0x000fe4000f8e023f */
.L_x_6453:
        /* <DEDUP_REMOVED lines=58> */
.L_x_6455:
[----:B---34-:R-:W-:Y:S05]  /*15430*/  BSYNC B0 ;  /* 0x0000000000007941 */ /* 0x018fea0003800000 */
.L_x_6454:
        /* <DEDUP_REMOVED lines=40> */
.L_x_6457:
[----:B------:R-:W-:Y:S05]  /*156c0*/  BSYNC B0 ;  /* 0x0000000000007941 */ /* 0x000fea0003800000 */
.L_x_6456:
        /* <DEDUP_REMOVED lines=22> */
.L_x_6459:
[----:B------:R-:W-:Y:S05]  /*15830*/  BSYNC B0 ;  /* 0x0000000000007941 */ /* 0x000fea0003800000 */
.L_x_6458:
        /* <DEDUP_REMOVED lines=22> */
.L_x_6461:
[----:B------:R-:W-:Y:S05]  /*159a0*/  BSYNC B0 ;  /* 0x0000000000007941 */ /* 0x000fea0003800000 */
.L_x_6460:
        /* <DEDUP_REMOVED lines=23> */
.L_x_6462:
        /* <DEDUP_REMOVED lines=14> */
.L_x_8968:


//--------------------- .text._ZN5flash24flash_fwd_splitkv_kernelI23Flash_fwd_kernel_traitsILi256ELi64ELi64ELi4ELb0ELb0EN7cutlass10bfloat16_tE19Flash_kernel_traitsILi256ELi64ELi64ELi4ES3_EELb0ELb1ELb1ELb0ELb0ELb1ELb0ELb0EEEvNS_16Flash_fwd_paramsE --------------------------
	.section	.text._ZN5flash24flash_fwd_splitkv_kernelI23Flash_fwd_kernel_traitsILi256ELi64ELi64ELi4ELb0ELb0EN7cutlass10bfloat16_tE19Flash_kernel_traitsILi256ELi64ELi64ELi4ES3_EELb0ELb1ELb1ELb0ELb0ELb1ELb0ELb0EEEvNS_16Flash_fwd_paramsE,"ax",@progbits
	.sectioninfo	@"SHI_REGISTERS=255"
	.align	128
        .global         _ZN5flash24flash_fwd_splitkv_kernelI23Flash_fwd_kernel_traitsILi256ELi64ELi64ELi4ELb0ELb0EN7cutlass10bfloat16_tE19Flash_kernel_traitsILi256ELi64ELi64ELi4ES3_EELb0ELb1ELb1ELb0ELb0ELb1ELb0ELb0EEEvNS_16Flash_fwd_paramsE
        .type           _ZN5flash24flash_fwd_splitkv_kernelI23Flash_fwd_kernel_traitsILi256ELi64ELi64ELi4ELb0ELb0EN7cutlass10bfloat16_tE19Flash_kernel_traitsILi256ELi64ELi64ELi4ES3_EELb0ELb1ELb1ELb0ELb0ELb1ELb0ELb0EEEvNS_16Flash_fwd_paramsE,@function
        .size           _ZN5flash24flash_fwd_splitkv_kernelI23Flash_fwd_kernel_traitsILi256ELi64ELi64ELi4ELb0ELb0EN7cutlass10bfloat16_tE19Flash_kernel_traitsILi256ELi64ELi64ELi4ES3_EELb0ELb1ELb1ELb0ELb0ELb1ELb0ELb0EEEvNS_16Flash_fwd_paramsE,(.L_x_8969 - _ZN5flash24flash_fwd_splitkv_kernelI23Flash_fwd_kernel_traitsILi256ELi64ELi64ELi4ELb0ELb0EN7cutlass10bfloat16_tE19Flash_kernel_traitsILi256ELi64ELi64ELi4ES3_EELb0ELb1ELb1ELb0ELb0ELb1ELb0ELb0EEEvNS_16Flash_fwd_paramsE)
        .other          _ZN5flash24flash_fwd_splitkv_kernelI23Flash_fwd_kernel_traitsILi256ELi64ELi64ELi4ELb0ELb0EN7cutlass10bfloat16_tE19Flash_kernel_traitsILi256ELi64ELi64ELi4ES3_EELb0ELb1ELb1ELb0ELb0ELb1ELb0ELb0EEEvNS_16Flash_fwd_paramsE,@"STO_CUDA_ENTRY STV_DEFAULT"
_ZN5flash24flash_fwd_splitkv_kernelI23Flash_fwd_kernel_traitsILi256ELi64ELi64ELi4ELb0ELb0EN7cutlass10bfloat16_tE19Flash_kernel_traitsILi256ELi64ELi64ELi4ES3_EELb0ELb1ELb1ELb0ELb0ELb1ELb0ELb0EEEvNS_16Flash_fwd_paramsE:
.text._ZN5flash24flash_fwd_splitkv_kernelI23Flash_fwd_kernel_traitsILi256ELi64ELi64ELi4ELb0ELb0EN7cutlass10bfloat16_tE19Flash_kernel_traitsILi256ELi64ELi64ELi4ES3_EELb0ELb1ELb1ELb0ELb0ELb1ELb0ELb0EEEvNS_16Flash_fwd_paramsE:
        /* <DEDUP_REMOVED lines=55> */
.L_x_6463:
[----:B------:R-:W-:Y:S02]  /*0370*/  ULDC UR6, c[0x0][0x218] ;  /* 0x0000860000067ab9 */ /* 0x000fe40000000800 */
.L_x_6464:
        /* <DEDUP_REMOVED lines=113> */
.L_x_6467:
[----:B------:R-:W-:Y:S05]  /*0a90*/  BSYNC B0 ;  /* 0x0000000000007941 */ /* 0x000fea0003800000 */
.L_x_6466:
        /* <DEDUP_REMOVED lines=22> */
.L_x_6469:
[----:B------:R-:W-:Y:S05]  /*0c00*/  BSYNC B0 ;  /* 0x0000000000007941 */ /* 0x000fea0003800000 */
.L_x_6468:
        /* <DEDUP_REMOVED lines=22> */
.L_x_6471:
[----:B------:R-:W-:Y:S05]  /*0d70*/  BSYNC B0 ;  /* 0x0000000000007941 */ /* 0x000fea0003800000 */
.L_x_6470:
        /* <DEDUP_REMOVED lines=21> */
.L_x_6473:
[----:B------:R-:W-:Y:S05]  /*0ed0*/  BSYNC B0 ;  /* 0x0000000000007941 */ /* 0x000fea0003800000 */
.L_x_6472:
        /* <DEDUP_REMOVED lines=20> */
.L_x_6465:
        /* <DEDUP_REMOVED lines=121> */
.L_x_6474:
        /* <DEDUP_REMOVED lines=21> */
.L_x_6476:
        /* <DEDUP_REMOVED lines=63> */
.L_x_6475:
        /* <DEDUP_REMOVED lines=132> */
.L_x_6478:
[----:B------:R-:W-:Y:S05]  /*2530*/  BSYNC B0 ;  /* 0x0000000000007941 */ /* 0x000fea0003800000 */
.L_x_6477:
        /* <DEDUP_REMOVED lines=45> */
.L_x_6480:
[----:B------:R-:W-:Y:S05]  /*2810*/  BSYNC B0 ;  /* 0x0000000000007941 */ /* 0x000fea0003800000 */
.L_x_6479:
        /* <DEDUP_REMOVED lines=45> */
.L_x_6482:
[----:B------:R-:W-:Y:S05]  /*2af0*/  BSYNC B0 ;  /* 0x0000000000007941 */ /* 0x000fea0003800000 */
.L_x_6481:
        /* <DEDUP_REMOVED lines=44> */
.L_x_6484:
[----:B------:R-:W-:Y:S05]  /*2dc0*/  BSYNC B0 ;  /* 0x0000000000007941 */ /* 0x000fea0003800000 */
.L_x_6483:
        /* <DEDUP_REMOVED lines=39> */
.L_x_6486:
[----:B------:R-:W-:Y:S05]  /*3040*/  BSYNC B0 ;  /* 0x0000000000007941 */ /* 0x000fea0003800000 */
.L_x_6485:
        /* <DEDUP_REMOVED lines=41> */
.L_x_6488:
[----:B------:R-:W-:Y:S05]  /*32e0*/  BSYNC B0 ;  /* 0x0000000000007941 */ /* 0x000fea0003800000 */
.L_x_6487:
        /* <DEDUP_REMOVED lines=41> */
.L_x_6490:
[----:B------:R-:W-:Y:S05]  /*3580*/  BSYNC B0 ;  /* 0x0000000000007941 */ /* 0x000fea0003800000 */
.L_x_6489:
        /* <DEDUP_REMOVED lines=42> */
.L_x_6492:
[----:B------:R-:W-:Y:S05]  /*3830*/  BSYNC B0 ;  /* 0x0000000000007941 */ /* 0x000fea0003800000 */
.L_x_6491:
        /* <DEDUP_REMOVED lines=65> */
.L_x_6494:
[----:B-1--4-:R-:W-:Y:S05]  /*3c50*/  BSYNC B0 ;  /* 0x0000000000007941 */ /* 0x012fea0003800000 */
.L_x_6493:
        /* <DEDUP_REMOVED lines=53> */
.L_x_6496:
[----:B------:R-:W-:Y:S05]  /*3fb0*/  BSYNC B0 ;  /* 0x0000000000007941 */ /* 0x000fea0003800000 */
.L_x_6495:
        /* <DEDUP_REMOVED lines=45> */
.L_x_6498:
[----:B------:R-:W-:Y:S05]  /*4290*/  BSYNC B0 ;  /* 0x0000000000007941 */ /* 0x000fea0003800000 */
.L_x_6497:
        /* <DEDUP_REMOVED lines=62> */
.L_x_6500:
[----:B------:R-:W-:Y:S05]  /*4680*/  BSYNC B0 ;  /* 0x0000000000007941 */ /* 0x000fea0003800000 */
.L_x_6499:
[C---:B------:R-:W-:Y:S01]  /*4690*/  IMAD.SHL.U32 R7, R3.reuse, 0x40, RZ ;  /* 0x0000004003077824 */ /* 0x040fe200078e00ff */
[----:B------:R-:W-:Y:S01]  /*46a0*/  LEA R230, R6, R4, 0xa ;  /* 0x0000000406e67211 */ /* 0x000fe200078e50ff */
[----:B------:R-:W-:Y:S01]  /*46b0*/  IMAD.SHL.U32 R16, R16, 0x8, RZ ;  /* 0x0000000810107824 */ /* 0x000fe200078e00ff */
[----:B------:R-:W-:Y:S01]  /*46c0*/  R2P PR, R3, 0x6 ;  /* 0x0000000603007804 */ /* 0x000fe20000000000 */
[----:B------:R-:W0:Y:S01]  /*46d0*/  LDGDEPBAR ;  /* 0x00000000000079af */ /* 0x000e220000000000 */
[----:B------:R-:W-:Y:S01]  /*46e0*/  LOP3.LUT R7, R7, 0x1c0, RZ, 0xc0, !PT ;  /* 0x000001c007077812 */ /* 0x000fe200078ec0ff */
[----:B------:R-:W-:Y:S01]  /*46f0*/  IMAD.SHL.U32 R230, R230, 0x2, RZ ;  /* 0x00000002e6e67824 */ /* 0x000fe200078e00ff */
[----:B------:R-:W-:Y:S01]  /*4700*/  LEA R6, R6, UR26, 0x4 ;  /* 0x0000001a06067c11 */ /* 0x000fe2000f8e20ff */
[----:B------:R-:W-:Y:S01]  /*4710*/  UISETP.GT.AND UP0, UPT, UR12, UR11, UPT ;  /* 0x0000000b0c00728c */ /* 0x000fe2000bf04270 */
[----:B------:R-:W-:Y:S01]  /*4720*/  LOP3.LUT R16, R7, 0x8, R16, 0xf8, !PT ;  /* 0x0000000807107812 */ /* 0x000fe200078ef810 */
[----:B------:R-:W-:Y:S01]  /*4730*/  IMAD R228, R2, 0x2, R230 ;  /* 0x0000000202e47824 */ /* 0x000fe200078e02e6 */
[----:B------:R-:W-:Y:S01]  /*4740*/  SHF.R.U32.HI R7, RZ, 0x3, R7 ;  /* 0x00000003ff077819 */ /* 0x000fe20000011607 */
[----:B------:R-:W-:Y:S01]  /*4750*/  LDSM.16.M88.4 R48, [R230] ;  /* 0x00000000e630783b */ /* 0x000fe20000000200 */
[----:B------:R-:W-:Y:S01]  /*4760*/  LEA R226, R0, R230, 0x1 ;  /* 0x000000e600e27211 */ /* 0x000fe200078e08ff */
[----:B------:R-:W-:Y:S01]  /*4770*/  UIADD3 UR5, UR27, 0x1, -UR13 ;  /* 0x000000011b057890 */ /* 0x000fe2000fffe80d */
[----:B------:R-:W-:Y:S01]  /*4780*/  LOP3.LUT R7, R16, R7, RZ, 0x3c, !PT ;  /* 0x0000000710077212 */ /* 0x000fe200078e3cff */
[----:B--2---:R-:W-:Y:S01]  /*4790*/  LDSM.16.M88.4 R12, [R228] ;  /* 0x00000000e40c783b */ /* 0x004fe20000000200 */
[----:B------:R-:W-:Y:S01]  /*47a0*/  LEA R225, R0, R228, 0x1 ;  /* 0x000000e400e17211 */ /* 0x000fe200078e08ff */
[----:B------:R-:W-:Y:S01]  /*47b0*/  ULDC UR4, c[0x0][0x2e8] ;  /* 0x0000ba0000047ab9 */ /* 0x000fe20000000800 */
[----:B------:R-:W-:Y:S01]  /*47c0*/  IADD3 R5, R5, R6, RZ ;  /* 0x0000000605057210 */ /* 0x000fe20007ffe0ff */
[----:B------:R-:W-:Y:S01]  /*47d0*/  IMAD R229, R229, 0x200, R7 ;  /* 0x00000200e5e57824 */ /* 0x000fe200078e0207 */
[----:B------:R-:W-:Y:S01]  /*47e0*/  LDSM.16.M88.4 R56, [R226] ;  /* 0x00000000e238783b */ /* 0x000fe20000000200 */
[----:B------:R-:W-:Y:S01]  /*47f0*/  UIADD3 UR4, UR5, UR4, URZ ;  /* 0x0000000405047290 */ /* 0x000fe2000fffe03f */
[----:B------:R-:W-:Y:S01]  /*4800*/  PLOP3.LUT P6, PT, PT, PT, UP0, 0x80, 0x0 ;  /* 0x000000000000781c */ /* 0x000fe20003fcf008 */
[----:B------:R-:W-:Y:S01]  /*4810*/  UIADD3 UR7, UR27, -UR13, URZ ;  /* 0x8000000d1b077290 */ /* 0x000fe2000fffe03f */
[----:B------:R-:W-:Y:S01]  /*4820*/  SHF.L.U32 R229, R229, 0x1, RZ ;  /* 0x00000001e5e57819 */ /* 0x000fe200000006ff */
[----:B------:R-:W-:Y:S01]  /*4830*/  LDSM.16.M88.4 R72, [R230+0x2000] ;  /* 0x00200000e648783b */ /* 0x000fe20000000200 */
[----:B------:R-:W-:-:S02]  /*4840*/  IADD3 R240, R5, 0x8, RZ ;  /* 0x0000000805f07810 */ /* 0x000fc40007ffe0ff */
[C---:B------:R-:W-:Y:S01]  /*4850*/  IADD3 R3, R229.reuse, 0x8000, RZ ;  /* 0x00008000e5037810 */ /* 0x040fe20007ffe0ff */
[----:B------:R-:W2:Y:S01]  /*4860*/  LDSM.16.M88.4 R16, [R229+0x8000] ;  /* 0x00800000e510783b */ /* 0x000ea20000000200 */
[----:B------:R-:W-:Y:S02]  /*4870*/  IADD3 R227, R229, 0x8020, RZ ;  /* 0x00008020e5e37810 */ /* 0x000fe40007ffe0ff */
[----:B------:R-:W-:Y:S01]  /*4880*/  @P1 IADD3 R227, R3, -0x20, RZ ;  /* 0xffffffe003e31810 */ /* 0x000fe20007ffe0ff */
[----:B------:R-:W5:Y:S01]  /*4890*/  LDSM.16.M88.4 R44, [R229+0x8800] ;  /* 0x00880000e52c783b */ /* 0x000f620000000200 */
[----:B------:R-:W-:Y:S01]  /*48a0*/  IMAD.MOV.U32 R3, RZ, RZ, 0x40 ;  /* 0x00000040ff037424 */ /* 0x000fe200078e00ff */
[----:B------:R-:W-:Y:S02]  /*48b0*/  IADD3 R238, R240, UR4, RZ ;  /* 0x00000004f0ee7c10 */ /* 0x000fe4000fffe0ff */
[----:B------:R-:W1:Y:S01]  /*48c0*/  LDSM.16.M88.4 R64, [R229+0x9000] ;  /* 0x00900000e540783b */ /* 0x000e620000000200 */
[----:B------:R-:W-:-:S02]  /*48d0*/  IADD3 R243, R5, UR7, RZ ;  /* 0x0000000705f37c10 */ /* 0x000fc4000fffe0ff */
[----:B------:R-:W-:Y:S01]  /*48e0*/  SEL R3, R3, 0xffffffc0, !P2 ;  /* 0xffffffc003037807 */ /* 0x000fe20005000000 */
[----:B------:R-:W3:Y:S01]  /*48f0*/  LDSM.16.M88.4 R28, [R229+0x9800] ;  /* 0x00980000e51c783b */ /* 0x000ee20000000200 */
[----:B------:R-:W-:Y:S02]  /*4900*/  IADD3 R240, R240, UR7, RZ ;  /* 0x00000007f0f07c10 */ /* 0x000fe4000fffe0ff */
[----:B------:R-:W-:Y:S01]  /*4910*/  IADD3 R241, R5, UR4, RZ ;  /* 0x0000000405f17c10 */ /* 0x000fe2000fffe0ff */
[----:B------:R-:W4:Y:S01]  /*4920*/  LDSM.16.M88.4 R24, [R227] ;  /* 0x00000000e318783b */ /* 0x000f220000000200 */
[----:B------:R-:W-:Y:S01]  /*4930*/  IMAD.IADD R223, R229, 0x1, R3 ;  /* 0x00000001e5df7824 */ /* 0x000fe200078e0203 */
[----:B------:R-:W-:Y:S01]  /*4940*/  IADD3 R242, R243, -c[0x0][0x2e4], RZ ;  /* 0x8000b900f3f27a10 */ /* 0x000fe20007ffe0ff */
[----:B------:R-:W-:Y:S01]  /*4950*/  IMAD.IADD R216, R3, 0x1, R227 ;  /* 0x0000000103d87824 */ /* 0x000fe200078e02e3 */
[----:B---3--:R-:W3:Y:S01]  /*4960*/  LDSM.16.M88.4 R8, [R227+0x800] ;  /* 0x00080000e308783b */ /* 0x008ee20000000200 */
[----:B------:R-:W-:-:S02]  /*4970*/  IADD3 R239, R240, -c[0x0][0x2e4], RZ ;  /* 0x8000b900f0ef7a10 */ /* 0x000fc40007ffe0ff */
[----:B------:R-:W-:Y:S01]  /*4980*/  IMNMX R241, R241, UR27, PT ;  /* 0x0000001bf1f17c17 */ /* 0x000fe2000b800200 */
[----:B------:R-:W1:Y:S01]  /*4990*/  LDSM.16.M88.4 R40, [R227+0x1800] ;  /* 0x00180000e328783b */ /* 0x000e620000000200 */
[----:B------:R-:W-:Y:S02]  /*49a0*/  IMNMX R238, R238, UR27, PT ;  /* 0x0000001beeee7c17 */ /* 0x000fe4000b800200 */
[----:B------:R-:W-:Y:S01]  /*49b0*/  IMNMX R242, RZ, R242, !PT ;  /* 0x000000f2fff27217 */ /* 0x000fe20007800200 */
[----:B------:R-:W-:Y:S01]  /*49c0*/  LDSM.16.M88.4 R80, [R223+0x9000] ;  /* 0x00900000df50783b */ /* 0x000fe20000000200 */
[----:B------:R-:W-:Y:S02]  /*49d0*/  IMNMX R239, RZ, R239, !PT ;  /* 0x000000efffef7217 */ /* 0x000fe40007800200 */
[C---:B------:R-:W-:Y:S01]  /*49e0*/  IADD3 R219, R227.reuse, 0x800, RZ ;  /* 0x00000800e3db7810 */ /* 0x040fe20007ffe0ff */
[----:B------:R-:W-:Y:S01]  /*49f0*/  LDSM.16.M88.4 R36, [R216] ;  /* 0x00000000d824783b */ /* 0x000fe20000000200 */
[----:B------:R-:W-:-:S02]  /*4a00*/  IADD3 R218, R227, 0x1000, RZ ;  /* 0x00001000e3da7810 */ /* 0x000fc40007ffe0ff */
[C---:B------:R-:W-:Y:S01]  /*4a10*/  IADD3 R217, R227.reuse, 0x1800, RZ ;  /* 0x00001800e3d97810 */ /* 0x040fe20007ffe0ff */
[----:B------:R-:W-:Y:S01]  /*4a20*/  LDSM.16.M88.4 R76, [R223+0x9800] ;  /* 0x00980000df4c783b */ /* 0x000fe20000000200 */
[C---:B------:R-:W-:Y:S02]  /*4a30*/  IADD3 R215, R227.reuse, 0x2000, RZ ;  /* 0x00002000e3d77810 */ /* 0x040fe40007ffe0ff */
[C---:B------:R-:W-:Y:S01]  /*4a40*/  IADD3 R214, R227.reuse, 0x2800, RZ ;  /* 0x00002800e3d67810 */ /* 0x040fe20007ffe0ff */
[----:B--2---:R-:W-:Y:S01]  /*4a50*/  HMMA.16816.F32.BF16 R20, R48, R16, RZ ;  /* 0x000000103014723c */ /* 0x004fe200000418ff */
[----:B------:R-:W-:Y:S01]  /*4a60*/  LDSM.16.M88.4 R52, [R216+0x1000] ;  /* 0x00100000d834783b */ /* 0x000fe20000000200 */
[C---:B------:R-:W-:Y:S02]  /*4a70*/  IADD3 R213, R227.reuse, 0x3000, RZ ;  /* 0x00003000e3d57810 */ /* 0x040fe40007ffe0ff */
[C---:B------:R-:W-:Y:S01]  /*4a80*/  IADD3 R212, R227.reuse, 0x3800, RZ ;  /* 0x00003800e3d47810 */ /* 0x040fe20007ffe0ff */
[----:B------:R-:W-:Y:S01]  /*4a90*/  LDSM.16.M88.4 R88, [R216+0x4800] ;  /* 0x00480000d858783b */ /* 0x000fe20000000200 */
[----:B------:R-:W-:-:S02]  /*4aa0*/  IADD3 R211, R227, 0x4000, RZ ;  /* 0x00004000e3d37810 */ /* 0x000fc40007ffe0ff */
[C---:B------:R-:W-:Y:S01]  /*4ab0*/  HMMA.16816.F32.BF16 R16, R48.reuse, R18, RZ ;  /* 0x000000123010723c */ /* 0x040fe200000418ff */
[----:B------:R-:W-:Y:S01]  /*4ac0*/  LDSM.16.M88.4 R84, [R229+0xe800] ;  /* 0x00e80000e554783b */ /* 0x000fe20000000200 */
[C---:B------:R-:W-:Y:S02]  /*4ad0*/  IADD3 R210, R227.reuse, 0x4800, RZ ;  /* 0x00004800e3d27810 */ /* 0x040fe40007ffe0ff */
[C---:B------:R-:W-:Y:S02]  /*4ae0*/  IADD3 R209, R227.reuse, 0x5000, RZ ;  /* 0x00005000e3d17810 */ /* 0x040fe40007ffe0ff */
[C---:B------:R-:W-:Y:S02]  /*4af0*/  IADD3 R208, R227.reuse, 0x5800, RZ ;  /* 0x00005800e3d07810 */ /* 0x040fe40007ffe0ff */
[----:B-----5:R-:W-:Y:S01]  /*4b00*/  HMMA.16816.F32.BF16 R32, R48, R44, RZ ;  /* 0x0000002c3020723c */ /* 0x020fe200000418ff */
[C---:B------:R-:W-:Y:S02]  /*4b10*/  IADD3 R207, R227.reuse, 0x6000, RZ ;  /* 0x00006000e3cf7810 */ /* 0x040fe40007ffe0ff */
[----:B------:R-:W-:-:S02]  /*4b20*/  IADD3 R206, R227, 0x6800, RZ ;  /* 0x00006800e3ce7810 */ /* 0x000fc40007ffe0ff */
[C---:B------:R-:W-:Y:S02]  /*4b30*/  IADD3 R205, R227.reuse, 0x7000, RZ ;  /* 0x00007000e3cd7810 */ /* 0x040fe40007ffe0ff */
[----:B------:R-:W-:Y:S01]  /*4b40*/  IADD3 R204, R227, 0x7800, RZ ;  /* 0x00007800e3cc7810 */ /* 0x000fe20007ffe0ff */
[C---:B-1----:R-:W-:Y:S08]  /*4b50*/  HMMA.16816.F32.BF16 R68, R48.reuse, R64, RZ ;  /* 0x000000403044723c */ /* 0x042ff000000418ff */
[C---:B------:R-:W-:Y:S08]  /*4b60*/  HMMA.16816.F32.BF16 R44, R48.reuse, R46, RZ ;  /* 0x0000002e302c723c */ /* 0x040ff000000418ff */
[C---:B------:R-:W-:Y:S08]  /*4b70*/  HMMA.16816.F32.BF16 R64, R48.reuse, R66, RZ ;  /* 0x000000423040723c */ /* 0x040ff000000418ff */
[C---:B------:R-:W-:Y:S08]  /*4b80*/  HMMA.16816.F32.BF16 R60, R48.reuse, R28, RZ ;  /* 0x0000001c303c723c */ /* 0x040ff000000418ff */
[----:B------:R-:W-:Y:S01]  /*4b90*/  HMMA.16816.F32.BF16 R48, R48, R30, RZ ;  /* 0x0000001e3030723c */ /* 0x000fe200000418ff */
[----:B------:R-:W1:Y:S07]  /*4ba0*/  LDSM.16.M88.4 R28, [R227+0x1000] ;  /* 0x00100000e31c783b */ /* 0x000e6e0000000200 */
[C---:B----4-:R-:W-:Y:S08]  /*4bb0*/  HMMA.16816.F32.BF16 R20, R12.reuse, R24, R20 ;  /* 0x000000180c14723c */ /* 0x050ff00000041814 */
[C---:B------:R-:W-:Y:S01]  /*4bc0*/  HMMA.16816.F32.BF16 R16, R12.reuse, R26, R16 ;  /* 0x0000001a0c10723c */ /* 0x040fe20000041810 */
[----:B------:R-:W2:Y:S07]  /*4bd0*/  LDSM.16.M88.4 R24, [R223+0x8000] ;  /* 0x00800000df18783b */ /* 0x000eae0000000200 */
[C---:B---3--:R-:W-:Y:S08]  /*4be0*/  HMMA.16816.F32.BF16 R32, R12.reuse, R8, R32 ;  /* 0x000000080c20723c */ /* 0x048ff00000041820 */
[C---:B------:R-:W-:Y:S01]  /*4bf0*/  HMMA.16816.F32.BF16 R44, R12.reuse, R10, R44 ;  /* 0x0000000a0c2c723c */ /* 0x040fe2000004182c */
[----:B------:R-:W3:Y:S07]  /*4c00*/  LDSM.16.M88.4 R8, [R223+0x8800] ;  /* 0x00880000df08783b */ /* 0x000eee0000000200 */
[C---:B------:R-:W-:Y:S08]  /*4c10*/  HMMA.16816.F32.BF16 R60, R12.reuse, R40, R60 ;  /* 0x000000280c3c723c */ /* 0x040ff0000004183c */
[C---:B-1----:R-:W-:Y:S08]  /*4c20*/  HMMA.16816.F32.BF16 R68, R12.reuse, R28, R68 ;  /* 0x0000001c0c44723c */ /* 0x042ff00000041844 */
[C---:B------:R-:W-:Y:S01]  /*4c30*/  HMMA.16816.F32.BF16 R64, R12.reuse, R30, R64 ;  /* 0x0000001e0c40723c */ /* 0x040fe20000041840 */
[----:B------:R-:W1:Y:S07]  /*4c40*/  LDSM.16.M88.4 R28, [R225] ;  /* 0x00000000e11c783b */ /* 0x000e6e0000000200 */
        /* <DEDUP_REMOVED lines=11> */
[----:B------:R-:W5:Y:S07]  /*4d00*/  LDSM.16.M88.4 R80, [R229+0xb000] ;  /* 0x00b00000e550783b */ /* 0x000f6e0000000200 */
[C---:B-1----:R-:W-:Y:S08]  /*4d10*/  HMMA.16816.F32.BF16 R20, R28.reuse, R36, R20 ;  /* 0x000000241c14723c */ /* 0x042ff00000041814 */
        /* <DEDUP_REMOVED lines=8> */
[----:B------:R-:W1:Y:S07]  /*4da0*/  LDSM.16.M88.4 R12, [R227+0x2000] ;  /* 0x00200000e30c783b */ /* 0x000e6e0000000200 */
        /* <DEDUP_REMOVED lines=13> */
[C---:B-----5:R-:W-:Y:S08]  /*4e80*/  HMMA.16816.F32.BF16 R68, R72.reuse, R80, R68 ;  /* 0x000000504844723c */ /* 0x060ff00000041844 */
[----:B------:R-:W-:Y:S01]  /*4e90*/  HMMA.16816.F32.BF16 R64, R72, R82, R64 ;  /* 0x000000524840723c */ /* 0x000fe20000041840 */
[----:B------:R-:W-:Y:S07]  /*4ea0*/  LDSM.16.M88.4 R80, [R225+0x4000] ;  /* 0x00400000e150783b */ /* 0x000fee0000000200 */
[C---:B-1----:R-:W-:Y:S08]  /*4eb0*/  HMMA.16816.F32.BF16 R20, R36.reuse, R12, R20 ;  /* 0x0000000c2414723c */ /* 0x042ff00000041814 */
[----:B------:R-:W-:Y:S01]  /*4ec0*/  HMMA.16816.F32.BF16 R16, R36, R14, R16 ;  /* 0x0000000e2410723c */ /* 0x000fe20000041810 */
[----:B------:R-:W1:Y:S07]  /*4ed0*/  LDSM.16.M88.4 R12, [R223+0xb000] ;  /* 0x00b00000df0c783b */ /* 0x000e6e0000000200 */
[C---:B------:R-:W-:Y:S08]  /*4ee0*/  HMMA.16816.F32.BF16 R60, R72.reuse, R76, R60 ;  /* 0x0000004c483c723c */ /* 0x040ff0000004183c */
[----:B------:R-:W-:Y:S01]  /*4ef0*/  HMMA.16816.F32.BF16 R56, R72, R78, R56 ;  /* 0x0000004e4838723c */ /* 0x000fe20000041838 */
[----:B------:R-:W-:Y:S04]  /*4f00*/  LDSM.16.M88.4 R72, [R216+0x2000] ;  /* 0x00200000d848783b */ /* 0x000fe80000000200 */
[----:B------:R-:W-:Y:S03]  /*4f10*/  LDSM.16.M88.4 R76, [R227+0x4000] ;  /* 0x00400000e34c783b */ /* 0x000fe60000000200 */
[C---:B------:R-:W-:Y:S08]  /*4f20*/  HMMA.16816.F32.BF16 R32, R36.reuse, R48, R32 ;  /* 0x000000302420723c */ /* 0x040ff00000041820 */
[C---:B------:R-:W-:Y:S01]  /*4f30*/  HMMA.16816.F32.BF16 R44, R36.reuse, R50, R44 ;  /* 0x00000032242c723c */ /* 0x040fe2000004182c */
[----:B------:R-:W3:Y:S07]  /*4f40*/  LDSM.16.M88.4 R48, [R223+0xb800] ;  /* 0x00b80000df30783b */ /* 0x000eee0000000200 */
[C---:B----4-:R-:W-:Y:S08]  /*4f50*/  HMMA.16816.F32.BF16 R68, R36.reuse, R52, R68 ;  /* 0x000000342444723c */ /* 0x050ff00000041844 */
[----:B------:R-:W-:Y:S01]  /*4f60*/  HMMA.16816.F32.BF16 R64, R36, R54, R64 ;  /* 0x000000362440723c */ /* 0x000fe20000041840 */
[----:B------:R-:W-:Y:S07]  /*4f70*/  LDSM.16.M88.4 R52, [R216+0x2800] ;  /* 0x00280000d834783b */ /* 0x000fee0000000200 */
[C---:B--2---:R-:W-:Y:S08]  /*4f80*/  HMMA.16816.F32.BF16 R20, R8.reuse, R24, R20 ;  /* 0x000000180814723c */ /* 0x044ff00000041814 */
[----:B------:R-:W-:Y:S01]  /*4f90*/  HMMA.16816.F32.BF16 R16, R8, R26, R16 ;  /* 0x0000001a0810723c */ /* 0x000fe20000041810 */
[----:B------:R-:W2:Y:S07]  /*4fa0*/  LDSM.16.M88.4 R24, [R225+0x2000] ;  /* 0x00200000e118783b */ /* 0x000eae0000000200 */
[C---:B------:R-:W-:Y:S08]  /*4fb0*/  HMMA.16816.F32.BF16 R60, R36.reuse, R40, R60 ;  /* 0x00000028243c723c */ /* 0x040ff0000004183c */
[----:B------:R-:W-:Y:S01]  /*4fc0*/  HMMA.16816.F32.BF16 R56, R36, R42, R56 ;  /* 0x0000002a2438723c */ /* 0x000fe20000041838 */
[----:B------:R-:W4:Y:S04]  /*4fd0*/  LDSM.16.M88.4 R40, [R216+0x3000] ;  /* 0x00300000d828783b */ /* 0x000f280000000200 */
[----:B------:R-:W-:Y:S03]  /*4fe0*/  LDSM.16.M88.4 R36, [R230+0x4000] ;  /* 0x00400000e624783b */ /* 0x000fe60000000200 */
        /* <DEDUP_REMOVED lines=12> */
[----:B------:R-:W-:Y:S07]  /*50b0*/  LDSM.16.M88.4 R72, [R216+0x4000] ;  /* 0x00400000d848783b */ /* 0x000fee0000000200 */
[C---:B------:R-:W-:Y:S08]  /*50c0*/  HMMA.16816.F32.BF16 R32, R24.reuse, R52, R32 ;  /* 0x000000341820723c */ /* 0x040ff00000041820 */
[C---:B------:R-:W-:Y:S01]  /*50d0*/  HMMA.16816.F32.BF16 R44, R24.reuse, R54, R44 ;  /* 0x00000036182c723c */ /* 0x040fe2000004182c */
[----:B------:R-:W-:Y:S07]  /*50e0*/  LDSM.16.M88.4 R52, [R229+0xd800] ;  /* 0x00d80000e534783b */ /* 0x000fee0000000200 */
[C---:B----4-:R-:W-:Y:S08]  /*50f0*/  HMMA.16816.F32.BF16 R68, R24.reuse, R40, R68 ;  /* 0x000000281844723c */ /* 0x050ff00000041844 */
[----:B------:R-:W-:Y:S01]  /*5100*/  HMMA.16816.F32.BF16 R64, R24, R42, R64 ;  /* 0x0000002a1840723c */ /* 0x000fe20000041840 */
[----:B------:R-:W2:Y:S07]  /*5110*/  LDSM.16.M88.4 R40, [R228+0x4000] ;  /* 0x00400000e428783b */ /* 0x000eae0000000200 */
[C---:B-1----:R-:W-:Y:S08]  /*5120*/  HMMA.16816.F32.BF16 R20, R36.reuse, R12, R20 ;  /* 0x0000000c2414723c */ /* 0x042ff00000041814 */
[C---:B------:R-:W-:Y:S01]  /*5130*/  HMMA.16816.F32.BF16 R16, R36.reuse, R14, R16 ;  /* 0x0000000e2410723c */ /* 0x040fe20000041810 */
[----:B------:R-:W-:Y:S07]  /*5140*/  LDSM.16.M88.4 R12, [R223+0xc000] ;  /* 0x00c00000df0c783b */ /* 0x000fee0000000200 */
[C---:B---3--:R-:W-:Y:S08]  /*5150*/  HMMA.16816.F32.BF16 R32, R36.reuse, R8, R32 ;  /* 0x000000082420723c */ /* 0x048ff00000041820 */
[----:B------:R-:W-:Y:S01]  /*5160*/  HMMA.16816.F32.BF16 R44, R36, R10, R44 ;  /* 0x0000000a242c723c */ /* 0x000fe2000004182c */
[----:B------:R-:W1:Y:S07]  /*5170*/  LDSM.16.M88.4 R8, [R226+0x4000] ;  /* 0x00400000e208783b */ /* 0x000e6e0000000200 */
[C---:B------:R-:W-:Y:S08]  /*5180*/  HMMA.16816.F32.BF16 R60, R24.reuse, R28, R60 ;  /* 0x0000001c183c723c */ /* 0x040ff0000004183c */
[----:B------:R-:W-:Y:S01]  /*5190*/  HMMA.16816.F32.BF16 R56, R24, R30, R56 ;  /* 0x0000001e1838723c */ /* 0x000fe20000041838 */
[----:B------:R-:W3:Y:S04]  /*51a0*/  LDSM.16.M88.4 R28, [R227+0x4800] ;  /* 0x00480000e31c783b */ /* 0x000ee80000000200 */
[----:B------:R-:W4:Y:S03]  /*51b0*/  LDSM.16.M88.4 R24, [R227+0x5000] ;  /* 0x00500000e318783b */ /* 0x000f260000000200 */
[C---:B--2---:R-:W-:Y:S08]  /*51c0*/  HMMA.16816.F32.BF16 R20, R40.reuse, R76, R20 ;  /* 0x0000004c2814723c */ /* 0x044ff00000041814 */
[----:B------:R-:W-:Y:S01]  /*51d0*/  HMMA.16816.F32.BF16 R16, R40, R78, R16 ;  /* 0x0000004e2810723c */ /* 0x000fe20000041810 */
[----:B------:R-:W-:Y:S07]  /*51e0*/  LDSM.16.M88.4 R76, [R216+0x5000] ;  /* 0x00500000d84c783b */ /* 0x000fee0000000200 */
[C---:B------:R-:W-:Y:S08]  /*51f0*/  HMMA.16816.F32.BF16 R68, R36.reuse, R48, R68 ;  /* 0x000000302444723c */ /* 0x040ff00000041844 */
[----:B------:R-:W-:Y:S01]  /*5200*/  HMMA.16816.F32.BF16 R64, R36, R50, R64 ;  /* 0x000000322440723c */ /* 0x000fe20000041840 */
[----:B------:R-:W2:Y:S07]  /*5210*/  LDSM.16.M88.4 R48, [R227+0x5800] ;  /* 0x00580000e330783b */ /* 0x000eae0000000200 */
[----:B-1----:R-:W-:Y:S08]  /*5220*/  HMMA.16816.F32.BF16 R20, R8, R12, R20 ;  /* 0x0000000c0814723c */ /* 0x002ff00000041814 */
[C---:B------:R-:W-:Y:S08]  /*5230*/  HMMA.16816.F32.BF16 R60, R36.reuse, R52, R60 ;  /* 0x00000034243c723c */ /* 0x040ff0000004183c */
[----:B------:R-:W-:Y:S01]  /*5240*/  HMMA.16816.F32.BF16 R56, R36, R54, R56 ;  /* 0x000000362438723c */ /* 0x000fe20000041838 */
[----:B------:R-:W-:Y:S04]  /*5250*/  LDSM.16.M88.4 R52, [R230+0x6000] ;  /* 0x00600000e634783b */ /* 0x000fe80000000200 */
[----:B------:R-:W1:Y:S03]  /*5260*/  LDSM.16.M88.4 R36, [R229+0xe000] ;  /* 0x00e00000e524783b */ /* 0x000e660000000200 */
[----:B------:R-:W-:Y:S01]  /*5270*/  HMMA.16816.F32.BF16 R16, R8, R14, R16 ;  /* 0x0000000e0810723c */ /* 0x000fe20000041810 */
[----:B------:R-:W-:Y:S07]  /*5280*/  LDSM.16.M88.4 R12, [R223+0xd800] ;  /* 0x00d80000df0c783b */ /* 0x000fee0000000200 */
[C---:B---3--:R-:W-:Y:S08]  /*5290*/  HMMA.16816.F32.BF16 R32, R40.reuse, R28, R32 ;  /* 0x0000001c2820723c */ /* 0x048ff00000041820 */
[C---:B------:R-:W-:Y:S01]  /*52a0*/  HMMA.16816.F32.BF16 R44, R40.reuse, R30, R44 ;  /* 0x0000001e282c723c */ /* 0x040fe2000004182c */
[----:B------:R-:W3:Y:S07]  /*52b0*/  LDSM.16.M88.4 R28, [R223+0xc800] ;  /* 0x00c80000df1c783b */ /* 0x000eee0000000200 */
[C---:B----4-:R-:W-:Y:S08]  /*52c0*/  HMMA.16816.F32.BF16 R68, R40.reuse, R24, R68 ;  /* 0x000000182844723c */ /* 0x050ff00000041844 */
[----:B------:R-:W-:Y:S01]  /*52d0*/  HMMA.16816.F32.BF16 R64, R40, R26, R64 ;  /* 0x0000001a2840723c */ /* 0x000fe20000041840 */
[----:B------:R-:W4:Y:S07]  /*52e0*/  LDSM.16.M88.4 R24, [R223+0xd000] ;  /* 0x00d00000df18783b */ /* 0x000f2e0000000200 */
[----:B------:R-:W-:Y:S08]  /*52f0*/  HMMA.16816.F32.BF16 R20, R80, R72, R20 ;  /* 0x000000485014723c */ /* 0x000ff00000041814 */
[C---:B--2---:R-:W-:Y:S08]  /*5300*/  HMMA.16816.F32.BF16 R60, R40.reuse, R48, R60 ;  /* 0x00000030283c723c */ /* 0x044ff0000004183c */
[----:B------:R-:W-:Y:S01]  /*5310*/  HMMA.16816.F32.BF16 R56, R40, R50, R56 ;  /* 0x000000322838723c */ /* 0x000fe20000041838 */
[----:B------:R-:W-:Y:S04]  /*5320*/  LDSM.16.M88.4 R40, [R228+0x6000] ;  /* 0x00600000e428783b */ /* 0x000fe80000000200 */
[----:B------:R-:W2:Y:S03]  /*5330*/  LDSM.16.M88.4 R48, [R227+0x6000] ;  /* 0x00600000e330783b */ /* 0x000ea60000000200 */
[----:B------:R-:W-:Y:S01]  /*5340*/  HMMA.16816.F32.BF16 R16, R80, R74, R16 ;  /* 0x0000004a5010723c */ /* 0x000fe20000041810 */
[----:B------:R-:W-:Y:S07]  /*5350*/  LDSM.16.M88.4 R72, [R216+0x5800] ;  /* 0x00580000d848783b */ /* 0x000fee0000000200 */
[----:B-1----:R-:W-:Y:S08]  /*5360*/  HMMA.16816.F32.BF16 R20, R52, R36, R20 ;  /* 0x000000243414723c */ /* 0x002ff00000041814 */
[C---:B---3--:R-:W-:Y:S08]  /*5370*/  HMMA.16816.F32.BF16 R32, R8.reuse, R28, R32 ;  /* 0x0000001c0820723c */ /* 0x048ff00000041820 */
[C---:B------:R-:W-:Y:S01]  /*5380*/  HMMA.16816.F32.BF16 R44, R8.reuse, R30, R44 ;  /* 0x0000001e082c723c */ /* 0x040fe2000004182c */
[----:B------:R-:W-:Y:S07]  /*5390*/  LDSM.16.M88.4 R28, [R226+0x6000] ;  /* 0x00600000e21c783b */ /* 0x000fee0000000200 */
[C---:B----4-:R-:W-:Y:S08]  /*53a0*/  HMMA.16816.F32.BF16 R68, R8.reuse, R24, R68 ;  /* 0x000000180844723c */ /* 0x050ff00000041844 */
[----:B------:R-:W-:Y:S01]  /*53b0*/  HMMA.16816.F32.BF16 R64, R8, R26, R64 ;  /* 0x0000001a0840723c */ /* 0x000fe20000041840 */
[----:B------:R-:W1:Y:S07]  /*53c0*/  LDSM.16.M88.4 R24, [R223+0xe000] ;  /* 0x00e00000df18783b */ /* 0x000e6e0000000200 */
[----:B------:R-:W-:Y:S01]  /*53d0*/  HMMA.16816.F32.BF16 R16, R52, R38, R16 ;  /* 0x000000263410723c */ /* 0x000fe20000041810 */
[----:B------:R-:W-:Y:S07]  /*53e0*/  LDSM.16.M88.4 R36, [R227+0x6800] ;  /* 0x00680000e324783b */ /* 0x000fee0000000200 */
[----:B--2---:R-:W-:Y:S08]  /*53f0*/  HMMA.16816.F32.BF16 R20, R40, R48, R20 ;  /* 0x000000302814723c */ /* 0x004ff00000041814 */
[C---:B------:R-:W-:Y:S08]  /*5400*/  HMMA.16816.F32.BF16 R60, R8.reuse, R12, R60 ;  /* 0x0000000c083c723c */ /* 0x040ff0000004183c */
[----:B------:R-:W-:Y:S01]  /*5410*/  HMMA.16816.F32.BF16 R56, R8, R14, R56 ;  /* 0x0000000e0838723c */ /* 0x000fe20000041838 */
[----:B------:R-:W-:Y:S04]  /*5420*/  LDSM.16.M88.4 R12, [R225+0x6000] ;  /* 0x00600000e10c783b */ /* 0x000fe80000000200 */
[----:B------:R-:W2:Y:S03]  /*5430*/  LDSM.16.M88.4 R8, [R216+0x6000] ;  /* 0x00600000d808783b */ /* 0x000ea60000000200 */
[----:B------:R-:W-:Y:S01]  /*5440*/  HMMA.16816.F32.BF16 R16, R40, R50, R16 ;  /* 0x000000322810723c */ /* 0x000fe20000041810 */
[----:B------:R-:W3:Y:S07]  /*5450*/  LDSM.16.M88.4 R48, [R229+0xf000] ;  /* 0x00f00000e530783b */ /* 0x000eee0000000200 */
[----:B-1----:R-:W-:Y:S08]  /*5460*/  HMMA.16816.F32.BF16 R20, R28, R24, R20 ;  /* 0x000000181c14723c */ /* 0x002ff00000041814 */
[C---:B------:R-:W-:Y:S08]  /*5470*/  HMMA.16816.F32.BF16 R32, R80.reuse, R88, R32 ;  /* 0x000000585020723c */ /* 0x040ff00000041820 */
[C---:B------:R-:W-:Y:S08]  /*5480*/  HMMA.16816.F32.BF16 R44, R80.reuse, R90, R44 ;  /* 0x0000005a502c723c */ /* 0x040ff0000004182c */
[----:B------:R-:W-:Y:S01]  /*5490*/  HMMA.16816.F32.BF16 R88, R80, R76, R68 ;  /* 0x0000004c5058723c */ /* 0x000fe20000041844 */
[----:B------:R-:W-:Y:S07]  /*54a0*/  LDSM.16.M88.4 R68, [R223+0xe800] ;  /* 0x00e80000df44783b */ /* 0x000fee0000000200 */
[----:B------:R-:W-:Y:S01]  /*54b0*/  HMMA.16816.F32.BF16 R16, R28, R26, R16 ;  /* 0x0000001a1c10723c */ /* 0x000fe20000041810 */
[----:B------:R-:W1:Y:S07]  /*54c0*/  LDSM.16.M88.4 R24, [R227+0x7000] ;  /* 0x00700000e318783b */ /* 0x000e6e0000000200 */
[----:B--2---:R-:W-:Y:S08]  /*54d0*/  HMMA.16816.F32.BF16 R20, R12, R8, R20 ;  /* 0x000000080c14723c */ /* 0x004ff00000041814 */
[----:B------:R-:W-:Y:S01]  /*54e0*/  HMMA.16816.F32.BF16 R64, R80, R78, R64 ;  /* 0x0000004e5040723c */ /* 0x000fe20000041840 */
[----:B------:R-:W2:Y:S07]  /*54f0*/  LDSM.16.M88.4 R76, [R229+0xf800] ;  /* 0x00f80000e54c783b */ /* 0x000eae0000000200 */
[----:B---3--:R-:W-:Y:S08]  /*5500*/  HMMA.16816.F32.BF16 R88, R52, R48, R88 ;  /* 0x000000303458723c */ /* 0x008ff00000041858 */
[----:B------:R-:W-:Y:S01]  /*5510*/  HMMA.16816.F32.BF16 R60, R80, R72, R60 ;  /* 0x00000048503c723c */ /* 0x000fe2000004183c */
[----:B------:R-:W-:-:S02]  /*5520*/  FMUL.FTZ R21, R21, c[0x0][0x2ec] ;  /* 0x0000bb0015157a20 */ /* 0x000fc40000410000 */
[----:B------:R-:W-:Y:S02]  /*5530*/  FMUL.FTZ R3, R20, c[0x0][0x2ec] ;  /* 0x0000bb0014037a20 */ /* 0x000fe40000410000 */
[----:B------:R3:W4:Y:S01]  /*5540*/  MUFU.TANH R48, R21 ;  /* 0x0000001500307308 */ /* 0x0007220000002400 */
[----:B------:R-:W-:Y:S02]  /*5550*/  FMUL.FTZ R7, R22, c[0x0][0x2ec] ;  /* 0x0000bb0016077a20 */ /* 0x000fe40000410000 */
[----:B------:R-:W-:Y:S01]  /*5560*/  HMMA.16816.F32.BF16 R72, R80, R74, R56 ;  /* 0x0000004a5048723c */ /* 0x000fe20000041838 */
[----:B------:R-:W-:Y:S04]  /*5570*/  LDSM.16.M88.4 R56, [R216+0x6800] ;  /* 0x00680000d838783b */ /* 0x000fe80000000200 */
[----:B------:R-:W1:Y:S03]  /*5580*/  MUFU.TANH R3, R3 ;  /* 0x0000000300037308 */ /* 0x000e660000002400 */
[----:B------:R-:W-:Y:S01]  /*5590*/  HMMA.16816.F32.BF16 R16, R12, R10, R16 ;  /* 0x0000000a0c10723c */ /* 0x000fe20000041810 */
[----:B------:R-:W-:Y:S04]  /*55a0*/  LDSM.16.M88.4 R8, [R223+0xf000] ;  /* 0x00f00000df08783b */ /* 0x000fe80000000200 */
[----:B------:R-:W2:Y:S03]  /*55b0*/  MUFU.TANH R7, R7 ;  /* 0x0000000700077308 */ /* 0x000ea60000002400 */
[----:B------:R-:W-:Y:S08]  /*55c0*/  HMMA.16816.F32.BF16 R64, R52, R50, R64 ;  /* 0x000000323440723c */ /* 0x000ff00000041840 */
[----:B-1----:R-:W-:Y:S07]  /*55d0*/  HMMA.16816.F32.BF16 R88, R40, R24, R88 ;  /* 0x000000182858723c */ /* 0x002fee0000041858 */
[----:B------:R-:W-:Y:S01]  /*55e0*/  FMUL.FTZ R24, R23, c[0x0][0x2ec] ;  /* 0x0000bb0017187a20 */ /* 0x000fe20000410000 */
[----:B------:R-:W-:Y:S01]  /*55f0*/  HMMA.16816.F32.BF16 R32, R52, R84, R32 ;  /* 0x000000543420723c */ /* 0x000fe20000041820 */
[----:B---3--:R-:W1:Y:S01]  /*5600*/  LDSM.16.M88.4 R20, [R227+0x7800] ;  /* 0x00780000e314783b */ /* 0x008e620000000200 */
[----:B------:R-:W-:-:S02]  /*5610*/  FMUL.FTZ R16, R16, c[0x0][0x2ec] ;  /* 0x0000bb0010107a20 */ /* 0x000fc40000410000 */
[----:B------:R-:W-:Y:S01]  /*5620*/  FMUL.FTZ R17, R17, c[0x0][0x2ec] ;  /* 0x0000bb0011117a20 */ /* 0x000fe20000410000 */
[----:B------:R-:W3:Y:S01]  /*5630*/  MUFU.TANH R24, R24 ;  /* 0x0000001800187308 */ /* 0x000ee20000002400 */
[----:B------:R-:W-:Y:S02]  /*5640*/  FMUL.FTZ R18, R18, c[0x0][0x2ec] ;  /* 0x0000bb0012127a20 */ /* 0x000fe40000410000 */
[----:B------:R-:W-:Y:S01]  /*5650*/  HMMA.16816.F32.BF16 R44, R52, R86, R44 ;  /* 0x00000056342c723c */ /* 0x000fe2000004182c */
[----:B------:R-:W-:-:S04]  /*5660*/  FMUL.FTZ R19, R19, c[0x0][0x2ec] ;  /* 0x0000bb0013137a20 */ /* 0x000fc80000410000 */
[----:B------:R-:W1:Y:S03]  /*5670*/  MUFU.TANH R25, R16 ;  /* 0x0000001000197308 */ /* 0x000e660000002400 */
[C---:B--2---:R-:W-:Y:S05]  /*5680*/  HMMA.16816.F32.BF16 R60, R52.reuse, R76, R60 ;  /* 0x0000004c343c723c */ /* 0x044fea000004183c */
[----:B------:R-:W2:Y:S03]  /*5690*/  MUFU.TANH R49, R17 ;  /* 0x0000001100317308 */ /* 0x000ea60000002400 */
[----:B------:R-:W-:Y:S08]  /*56a0*/  HMMA.16816.F32.BF16 R72, R52, R78, R72 ;  /* 0x0000004e3448723c */ /* 0x000ff00000041848 */
[C---:B------:R-:W-:Y:S01]  /*56b0*/  HMMA.16816.F32.BF16 R64, R40.reuse, R26, R64 ;  /* 0x0000001a2840723c */ /* 0x040fe20000041840 */
[----:B------:R-:W1:Y:S07]  /*56c0*/  MUFU.TANH R26, R18 ;  /* 0x00000012001a7308 */ /* 0x000e6e0000002400 */
[C---:B------:R-:W-:Y:S01]  /*56d0*/  HMMA.16816.F32.BF16 R32, R40.reuse, R36, R32 ;  /* 0x000000242820723c */ /* 0x040fe20000041820 */
[----:B------:R5:W2:Y:S07]  /*56e0*/  MUFU.TANH R27, R19 ;  /* 0x00000013001b7308 */ /* 0x000aae0000002400 */
[C---:B------:R-:W-:Y:S01]  /*56f0*/  HMMA.16816.F32.BF16 R44, R40.reuse, R38, R44 ;  /* 0x00000026282c723c */ /* 0x040fe2000004182c */
[----:B------:R-:W-:Y:S07]  /*5700*/  LDSM.16.M88.4 R36, [R216+0x7000] ;  /* 0x00700000d824783b */ /* 0x000fee0000000200 */
[C---:B-1----:R-:W-:Y:S01]  /*5710*/  HMMA.16816.F32.BF16 R60, R40.reuse, R20, R60 ;  /* 0x00000014283c723c */ /* 0x042fe2000004183c */
[----:B-----5:R-:W1:Y:S07]  /*5720*/  LDSM.16.M88.4 R16, [R223+0xf800] ;  /* 0x00f80000df10783b */ /* 0x020e6e0000000200 */
[----:B------:R-:W-:Y:S08]  /*5730*/  HMMA.16816.F32.BF16 R72, R40, R22, R72 ;  /* 0x000000162848723c */ /* 0x000ff00000041848 */
[C---:B------:R-:W-:Y:S08]  /*5740*/  HMMA.16816.F32.BF16 R88, R28.reuse, R8, R88 ;  /* 0x000000081c58723c */ /* 0x040ff00000041858 */
[----:B------:R-:W-:Y:S01]  /*5750*/  HMMA.16816.F32.BF16 R64, R28, R10, R64 ;  /* 0x0000000a1c40723c */ /* 0x000fe20000041840 */
[----:B------:R-:W5:Y:S01]  /*5760*/  LDSM.16.M88.4 R8, [R216+0x7800] ;  /* 0x00780000d808783b */ /* 0x000f620000000200 */
[----:B------:R-:W-:-:S06]  /*5770*/  DEPBAR.LE SB0, 0x0 ;  /* 0x000080000000791a */ /* 0x000fcc0000000000 */
[C---:B------:R-:W-:Y:S08]  /*5780*/  HMMA.16816.F32.BF16 R32, R28.reuse, R68, R32 ;  /* 0x000000441c20723c */ /* 0x040ff00000041820 */
[C---:B------:R-:W-:Y:S08]  /*5790*/  HMMA.16816.F32.BF16 R44, R28.reuse, R70, R44 ;  /* 0x000000461c2c723c */ /* 0x040ff0000004182c */
[C---:B-1----:R-:W-:Y:S08]  /*57a0*/  HMMA.16816.F32.BF16 R60, R28.reuse, R16, R60 ;  /* 0x000000101c3c723c */ /* 0x042ff0000004183c */
[----:B------:R-:W-:Y:S08]  /*57b0*/  HMMA.16816.F32.BF16 R72, R28, R18, R72 ;  /* 0x000000121c48723c */ /* 0x000ff00000041848 */
[C---:B------:R-:W-:Y:S08]  /*57c0*/  HMMA.16816.F32.BF16 R32, R12.reuse, R56, R32 ;  /* 0x000000380c20723c */ /* 0x040ff00000041820 */
[C---:B------:R-:W-:Y:S08]  /*57d0*/  HMMA.16816.F32.BF16 R44, R12.reuse, R58, R44 ;  /* 0x0000003a0c2c723c */ /* 0x040ff0000004182c */
[C---:B------:R-:W-:Y:S08]  /*57e0*/  HMMA.16816.F32.BF16 R88, R12.reuse, R36, R88 ;  /* 0x000000240c58723c */ /* 0x040ff00000041858 */
[----:B------:R-:W-:Y:S01]  /*57f0*/  HMMA.16816.F32.BF16 R64, R12, R38, R64 ;  /* 0x000000260c40723c */ /* 0x000fe20000041840 */
[----:B------:R-:W-:-:S02]  /*5800*/  FMUL.FTZ R21, R35, c[0x0][0x2ec] ;  /* 0x0000bb0023157a20 */ /* 0x000fc40000410000 */
[----:B------:R-:W-:Y:S02]  /*5810*/  FMUL.FTZ R20, R34, c[0x0][0x2ec] ;  /* 0x0000bb0022147a20 */ /* 0x000fe40000410000 */
[----:B------:R-:W-:Y:S02]  /*5820*/  FMUL.FTZ R32, R32, c[0x0][0x2ec] ;  /* 0x0000bb0020207a20 */ /* 0x000fe40000410000 */
[----:B------:R-:W-:Y:S01]  /*5830*/  FMUL.FTZ R33, R33, c[0x0][0x2ec] ;  /* 0x0000bb0021217a20 */ /* 0x000fe20000410000 */
[----:B-----5:R-:W-:Y:S01]  /*5840*/  HMMA.16816.F32.BF16 R60, R12, R8, R60 ;  /* 0x000000080c3c723c */ /* 0x020fe2000004183c */
[----:B------:R-:W-:Y:S01]  /*5850*/  FMUL.FTZ R35, R45, c[0x0][0x2ec] ;  /* 0x0000bb002d237a20 */ /* 0x000fe20000410000 */
[----:B------:R-:W1:Y:S01]  /*5860*/  MUFU.TANH R20, R20 ;  /* 0x0000001400147308 */ /* 0x000e620000002400 */
[----:B------:R-:W-:Y:S02]  /*5870*/  FMUL.FTZ R34, R44, c[0x0][0x2ec] ;  /* 0x0000bb002c227a20 */ /* 0x000fe40000410000 */
[----:B------:R-:W-:-:S02]  /*5880*/  FMUL.FTZ R22, R46, c[0x0][0x2ec] ;  /* 0x0000bb002e167a20 */ /* 0x000fc40000410000 */
[----:B------:R-:W-:Y:S01]  /*5890*/  FMUL.FTZ R16, R47, c[0x0][0x2ec] ;  /* 0x0000bb002f107a20 */ /* 0x000fe20000410000 */
[----:B------:R-:W-:Y:S01]  /*58a0*/  HMMA.16816.F32.BF16 R72, R12, R10, R72 ;  /* 0x0000000a0c48723c */ /* 0x000fe20000041848 */
        /* <DEDUP_REMOVED lines=19> */
[----:B------:R-:W-:-:S03]  /*59e0*/  FMUL.FTZ R31, R75, c[0x0][0x2ec] ;  /* 0x0000bb004b1f7a20 */ /* 0x000fc60000410000 */
        /* <DEDUP_REMOVED lines=18> */
[----:B------:R-:W1:Y:S01]  /*5b10*/  MUFU.TANH R31, R31 ;  /* 0x0000001f001f7308 */ /* 0x000e620000002400 */
        /* <DEDUP_REMOVED lines=77> */
.L_x_6502:
[----:B------:R-:W-:-:S04]  /*5ff0*/  ULEA UR4, -UR8, URZ, 0x6 ;  /* 0x0000003f08047291 */ /* 0x000fc8000f8e313f */
[----:B------:R-:W-:Y:S02]  /*6000*/  USHF.R.S32.HI UR5, URZ, 0x1f, UR4 ;  /* 0x0000001f3f057899 */ /* 0x000fe40008011404 */
[----:B------:R-:W-:-:S04]  /*6010*/  MOV R15, UR4 ;  /* 0x00000004000f7c02 */ /* 0x000fc80008000f00 */
[----:B------:R-:W-:Y:S02]  /*6020*/  MOV R14, UR5 ;  /* 0x00000005000e7c02 */ /* 0x000fe40008000f00 */
.L_x_6503:
        /* <DEDUP_REMOVED lines=156> */
.L_x_6505:
[----:B------:R-:W-:Y:S05]  /*69f0*/  BSYNC B0 ;  /* 0x0000000000007941 */ /* 0x000fea0003800000 */
.L_x_6504:
[----:B------:R-:W0:Y:S01]  /*6a00*/  LDGDEPBAR ;  /* 0x00000000000079af */ /* 0x000e220000000000 */
[----:B------:R-:W-:-:S04]  /*6a10*/  IADD3 R196, P0, R15, R196, RZ ;  /* 0x000000c40fc47210 */ /* 0x000fc80007f1e0ff */
[----:B------:R-:W-:Y:S02]  /*6a20*/  IADD3.X R165, R14, R165, RZ, P0, !PT ;  /* 0x000000a50ea57210 */ /* 0x000fe400007fe4ff */
.L_x_6501:
[----:B--234-:R-:W-:Y:S01]  /*6a30*/  IADD3 R67, R234, UR28, RZ ;  /* 0x0000001cea437c10 */ /* 0x01cfe2000fffe0ff */
        /* <DEDUP_REMOVED lines=12> */
[C---:B------:R-:W-:Y:S01]  /*6b00*/  IMAD.IADD R64, R243.reuse, 0x1, -R47 ;  /* 0x00000001f3407824 */ /* 0x040fe200078e0a2f */
[----:B------:R-:W-:Y:S01]  /*6b10*/  IABS R66, R66 ;  /* 0x0000004200427213 */ /* 0x000fe20000000000 */
[----:B------:R-:W-:Y:S01]  /*6b20*/  IMAD.IADD R61, R243, 0x1, -R15 ;  /* 0x00000001f33d7824 */ /* 0x000fe200078e0a0f */
[----:B------:R-:W-:Y:S01]  /*6b30*/  IADD3 R44, R67, 0x10, RZ ;  /* 0x00000010432c7810 */ /* 0x000fe20007ffe0ff */
[----:B------:R-:W-:Y:S01]  /*6b40*/  IMAD.IADD R54, R243, 0x1, -R41 ;  /* 0x00000001f3367824 */ /* 0x000fe200078e0a29 */
[----:B------:R-:W-:Y:S01]  /*6b50*/  IADD3 R12, R67, 0x29, RZ ;  /* 0x00000029430c7810 */ /* 0x000fe20007ffe0ff */
[----:B------:R-:W-:Y:S01]  /*6b60*/  IMAD R222, R2, 0x2, R224 ;  /* 0x0000000202de7824 */ /* 0x000fe200078e02e0 */
[----:B------:R-:W-:Y:S01]  /*6b70*/  IABS R63, R63 ;  /* 0x0000003f003f7213 */ /* 0x000fe20000000000 */
[----:B------:R-:W2:Y:S01]  /*6b80*/  I2F R66, R66 ;  /* 0x0000004200427306 */ /* 0x000ea20000201400 */
[----:B------:R-:W-:Y:S01]  /*6b90*/  IMAD.IADD R62, R243, 0x1, -R44 ;  /* 0x00000001f33e7824 */ /* 0x000fe200078e0a2c */
[----:B------:R-:W-:Y:S01]  /*6ba0*/  IADD3 R43, R67, 0x18, RZ ;  /* 0x00000018432b7810 */ /* 0x000fe20007ffe0ff */
[C---:B------:R-:W-:Y:S01]  /*6bb0*/  IMAD.IADD R55, R243.reuse, 0x1, -R12 ;  /* 0x00000001f3377824 */ /* 0x040fe200078e0a0c */
[----:B------:R-:W-:Y:S01]  /*6bc0*/  IABS R65, R65 ;  /* 0x0000004100417213 */ /* 0x000fe20000000000 */
[C---:B------:R-:W-:Y:S01]  /*6bd0*/  IMAD R221, R0.reuse, 0x2, R224 ;  /* 0x0000000200dd7824 */ /* 0x040fe200078e02e0 */
[----:B------:R-:W-:Y:S01]  /*6be0*/  IABS R58, R58 ;  /* 0x0000003a003a7213 */ /* 0x000fe20000000000 */
[----:B------:R-:W-:Y:S01]  /*6bf0*/  IMAD.IADD R60, R243, 0x1, -R43 ;  /* 0x00000001f33c7824 */ /* 0x000fe200078e0a2b */
[----:B------:R-:W-:Y:S01]  /*6c00*/  IADD3 R11, R67, 0x19, RZ ;  /* 0x00000019430b7810 */ /* 0x000fe20007ffe0ff */
[----:B------:R-:W3:Y:S01]  /*6c10*/  I2F R63, R63 ;  /* 0x0000003f003f7306 */ /* 0x000ee20000201400 */
[----:B------:R-:W-:Y:S01]  /*6c20*/  IABS R64, R64 ;  /* 0x0000004000407213 */ /* 0x000fe20000000000 */
[----:B------:R-:W-:Y:S01]  /*6c30*/  IMAD R220, R0, 0x2, R222 ;  /* 0x0000000200dc7824 */ /* 0x000fe200078e02de */
[----:B------:R-:W-:Y:S01]  /*6c40*/  IABS R61, R61 ;  /* 0x0000003d003d7213 */ /* 0x000fe20000000000 */
[----:B------:R-:W-:Y:S01]  /*6c50*/  IMAD.IADD R59, R243, 0x1, -R11 ;  /* 0x00000001f33b7824 */ /* 0x000fe200078e0a0b */
[----:B------:R-:W-:Y:S01]  /*6c60*/  IABS R54, R54 ;  /* 0x0000003600367213 */ /* 0x000fe20000000000 */
[----:B------:R-:W-:Y:S01]  /*6c70*/  LDSM.16.MT88.4 R148, [R222+0x10000] ;  /* 0x01000000de94783b */ /* 0x000fe20000004200 */
[----:B------:R-:W-:Y:S01]  /*6c80*/  IABS R62, R62 ;  /* 0x0000003e003e7213 */ /* 0x000fe20000000000 */
[----:B------:R-:W4:Y:S01]  /*6c90*/  I2F R65, R65 ;  /* 0x0000004100417306 */ /* 0x000f220000201400 */
[----:B------:R-:W-:Y:S01]  /*6ca0*/  IABS R55, R55 ;  /* 0x0000003700377213 */ /* 0x000fe20000000000 */
[----:B--2---:R-:W-:Y:S01]  /*6cb0*/  FFMA.FTZ R3, R66, -UR19, R3 ;  /* 0x8000001342037c23 */ /* 0x004fe20008010003 */
[----:B------:R-:W-:Y:S01]  /*6cc0*/  IABS R60, R60 ;  /* 0x0000003c003c7213 */ /* 0x000fe20000000000 */
[----:B------:R-:W-:Y:S01]  /*6cd0*/  LDSM.16.MT88.4 R140, [R221+0x10000] ;  /* 0x01000000dd8c783b */ /* 0x000fe20000004200 */
[----:B------:R-:W-:-:S02]  /*6ce0*/  IADD3 R14, R67, 0x21, RZ ;  /* 0x00000021430e7810 */ /* 0x000fc40007ffe0ff */
[----:B------:R-:W-:Y:S01]  /*6cf0*/  IABS R59, R59 ;  /* 0x0000003b003b7213 */ /* 0x000fe20000000000 */
[----:B------:R-:W2:Y:S01]  /*6d00*/  I2F R58, R58 ;  /* 0x0000003a003a7306 */ /* 0x000ea20000201400 */
[-C--:B------:R-:W-:Y:S01]  /*6d10*/  ISETP.GE.AND P0, PT, R67, R241.reuse, PT ;  /* 0x000000f14300720c */ /* 0x080fe20003f06270 */
[----:B------:R-:W-:Y:S01]  /*6d20*/  IMAD.IADD R57, R243, 0x1, -R14 ;  /* 0x00000001f3397824 */ /* 0x000fe200078e0a0e */
[CC--:B------:R-:W-:Y:S01]  /*6d30*/  ISETP.GE.AND P1, PT, R46.reuse, R241.reuse, PT ;  /* 0x000000f12e00720c */ /* 0x0c0fe20003f26270 */
[----:B---3--:R-:W-:Y:S01]  /*6d40*/  FFMA.FTZ R49, R63, -UR19, R49 ;  /* 0x800000133f317c23 */ /* 0x008fe20008010031 */
[C---:B------:R-:W-:Y:S01]  /*6d50*/  ISETP.LT.OR P0, PT, R67.reuse, R242, P0 ;  /* 0x000000f24300720c */ /* 0x040fe20000701670 */
[----:B------:R-:W-:Y:S01]  /*6d60*/  LDSM.16.MT88.4 R132, [R220+0x10000] ;  /* 0x01000000dc84783b */ /* 0x000fe20000004200 */
[----:B------:R-:W-:Y:S01]  /*6d70*/  ISETP.GE.AND P2, PT, R67, R238, PT ;  /* 0x000000ee4300720c */ /* 0x000fe20003f46270 */
[----:B------:R-:W3:Y:S01]  /*6d80*/  I2F R64, R64 ;  /* 0x0000004000407306 */ /* 0x000ee20000201400 */
[----:B------:R-:W-:Y:S01]  /*6d90*/  ISETP.GE.AND P5, PT, R5, R241, PT ;  /* 0x000000f10500720c */ /* 0x000fe20003fa6270 */
[----:B----4-:R-:W-:Y:S01]  /*6da0*/  FFMA.FTZ R48, R65, -UR19, R48 ;  /* 0x8000001341307c23 */ /* 0x010fe20008010030 */
[----:B------:R-:W-:Y:S01]  /*6db0*/  ISETP.LT.OR P1, PT, R46, R242, P1 ;  /* 0x000000f22e00720c */ /* 0x000fe20000f21670 */
[----:B------:R-:W-:Y:S01]  /*6dc0*/  LDSM.16.MT88.4 R72, [R224+0x14000] ;  /* 0x01400000e048783b */ /* 0x000fe20000004200 */
[----:B------:R-:W-:-:S02]  /*6dd0*/  IABS R57, R57 ;  /* 0x0000003900397213 */ /* 0x000fc40000000000 */
[----:B------:R-:W-:Y:S01]  /*6de0*/  FSEL R3, R3, -INF , !P0 ;  /* 0xff80000003037808 */ /* 0x000fe20004000000 */
[----:B------:R-:W4:Y:S01]  /*6df0*/  I2F R61, R61 ;  /* 0x0000003d003d7306 */ /* 0x000f220000201400 */
[C---:B------:R-:W-:Y:S01]  /*6e00*/  IADD3 R13, R67.reuse, 0x28, RZ ;  /* 0x00000028430d7810 */ /* 0x040fe20007ffe0ff */
[----:B-12---:R-:W-:Y:S01]  /*6e10*/  FFMA.FTZ R58, R58, -UR19, R23 ;  /* 0x800000133a3a7c23 */ /* 0x006fe20008010017 */
[C---:B------:R-:W-:Y:S01]  /*6e20*/  IADD3 R40, R67.reuse, 0x31, RZ ;  /* 0x0000003143287810 */ /* 0x040fe20007ffe0ff */
[----:B------:R-:W-:Y:S01]  /*6e30*/  LDSM.16.MT88.4 R80, [R222+0x14000] ;  /* 0x01400000de50783b */ /* 0x000fe20000004200 */
[----:B------:R-:W-:Y:S01]  /*6e40*/  IADD3 R39, R67, 0x38, RZ ;  /* 0x0000003843277810 */ /* 0x000fe20007ffe0ff */
[----:B------:R-:W-:Y:S01]  /*6e50*/  IMAD.IADD R56, R243, 0x1, -R13 ;  /* 0x00000001f3387824 */ /* 0x000fe200078e0a0d */
[C---:B------:R-:W-:Y:S01]  /*6e60*/  IADD3 R37, R67.reuse, 0x39, RZ ;  /* 0x0000003943257810 */ /* 0x040fe20007ffe0ff */
[----:B------:R-:W1:Y:S01]  /*6e70*/  I2F R54, R54 ;  /* 0x0000003600367306 */ /* 0x000e620000201400 */
[----:B------:R-:W-:Y:S01]  /*6e80*/  ISETP.LT.OR P2, PT, R67, R239, P2 ;  /* 0x000000ef4300720c */ /* 0x000fe20001741670 */
[----:B------:R-:W-:Y:S01]  /*6e90*/  IMAD.IADD R67, R240, 0x1, -R67 ;  /* 0x00000001f0437824 */ /* 0x000fe200078e0a43 */
[-C--:B------:R-:W-:Y:S01]  /*6ea0*/  ISETP.GE.AND P3, PT, R47, R241.reuse, PT ;  /* 0x000000f12f00720c */ /* 0x080fe20003f66270 */
[----:B---3--:R-:W-:Y:S01]  /*6eb0*/  FFMA.FTZ R25, R64, -UR19, R25 ;  /* 0x8000001340197c23 */ /* 0x008fe20008010019 */
[----:B------:R-:W-:Y:S01]  /*6ec0*/  ISETP.GE.AND P0, PT, R15, R241, PT ;  /* 0x000000f10f00720c */ /* 0x000fe20003f06270 */
[----:B------:R-:W-:Y:S01]  /*6ed0*/  IMAD.IADD R53, R243, 0x1, -R40 ;  /* 0x00000001f3357824 */ /* 0x000fe200078e0a28 */
[----:B------:R-:W-:Y:S01]  /*6ee0*/  ISETP.LT.OR P5, PT, R5, R242, P5 ;  /* 0x000000f20500720c */ /* 0x000fe20002fa1670 */
[----:B------:R-:W2:Y:S01]  /*6ef0*/  I2F R62, R62 ;  /* 0x0000003e003e7306 */ /* 0x000ea20000201400 */
[----:B------:R-:W-:Y:S01]  /*6f00*/  FSEL R23, R49, -INF , !P1 ;  /* 0xff80000031177808 */ /* 0x000fe20004800000 */
[----:B----4-:R-:W-:Y:S01]  /*6f10*/  FFMA.FTZ R33, R61, -UR19, R33 ;  /* 0x800000133d217c23 */ /* 0x010fe20008010021 */
[----:B------:R-:W-:Y:S01]  /*6f20*/  ISETP.GE.AND P1, PT, R5, R238, PT ;  /* 0x000000ee0500720c */ /* 0x000fe20003f26270 */
[----:B------:R-:W-:Y:S01]  /*6f30*/  IMAD.IADD R6, R243, 0x1, -R37 ;  /* 0x00000001f3067824 */ /* 0x000fe200078e0a25 */
[-C--:B------:R-:W-:Y:S01]  /*6f40*/  ISETP.LT.OR P3, PT, R47, R242.reuse, P3 ;  /* 0x000000f22f00720c */ /* 0x080fe20001f61670 */
[----:B------:R-:W-:Y:S01]  /*6f50*/  IMAD.IADD R52, R243, 0x1, -R39 ;  /* 0x00000001f3347824 */ /* 0x000fe200078e0a27 */
[----:B------:R-:W-:Y:S01]  /*6f60*/  ISETP.LT.OR P0, PT, R15, R242, P0 ;  /* 0x000000f20f00720c */ /* 0x000fe20000701670 */
[----:B------:R-:W3:Y:S01]  /*6f70*/  I2F R55, R55 ;  /* 0x0000003700377306 */ /* 0x000ee20000201400 */
[----:B-1----:R-:W-:Y:S01]  /*6f80*/  FFMA.FTZ R54, R54, -UR19, R10 ;  /* 0x8000001336367c23 */ /* 0x002fe2000801000a */
[----:B------:R-:W-:Y:S01]  /*6f90*/  ISETP.LT.OR P1, PT, R5, R239, P1 ;  /* 0x000000ef0500720c */ /* 0x000fe20000f21670 */
[C---:B------:R-:W-:Y:S01]  /*6fa0*/  IMAD.IADD R10, R240.reuse, 0x1, -R5 ;  /* 0x00000001f00a7824 */ /* 0x040fe200078e0a05 */
[----:B------:R-:W-:Y:S01]  /*6fb0*/  FSEL R25, R25, -INF , !P3 ;  /* 0xff80000019197808 */ /* 0x000fe20005800000 */
[----:B------:R-:W-:Y:S01]  /*6fc0*/  IMAD.IADD R49, R240, 0x1, -R11 ;  /* 0x00000001f0317824 */ /* 0x000fe200078e0a0b */
[----:B------:R-:W-:Y:S01]  /*6fd0*/  FSEL R5, R33, -INF , !P0 ;  /* 0xff80000021057808 */ /* 0x000fe20004000000 */
[----:B------:R-:W-:Y:S01]  /*6fe0*/  LDSM.16.MT88.4 R88, [R221+0x14000] ;  /* 0x01400000dd58783b */ /* 0x000fe20000004200 */
[----:B------:R-:W1:Y:S01]  /*6ff0*/  I2F R60, R60 ;  /* 0x0000003c003c7306 */ /* 0x000e620000201400 */
[----:B--2---:R-:W-:Y:S01]  /*7000*/  FFMA.FTZ R62, R62, -UR19, R32 ;  /* 0x800000133e3e7c23 */ /* 0x004fe20008010020 */
[----:B------:R-:W-:Y:S01]  /*7010*/  FSEL R32, R48, -INF , !P5 ;  /* 0xff80000030207808 */ /* 0x000fe20006800000 */
[----:B------:R-:W-:Y:S01]  /*7020*/  IMAD.IADD R48, R240, 0x1, -R44 ;  /* 0x00000001f0307824 */ /* 0x000fe200078e0a2c */
[-C--:B------:R-:W-:Y:S01]  /*7030*/  ISETP.GE.AND P5, PT, R43, R241.reuse, PT ;  /* 0x000000f12b00720c */ /* 0x080fe20003fa6270 */
[----:B------:R-:W-:Y:S01]  /*7040*/  LDSM.16.MT88.4 R96, [R220+0x14000] ;  /* 0x01400000dc60783b */ /* 0x000fe20000004200 */
[----:B------:R-:W-:-:S02]  /*7050*/  ISETP.GE.AND P3, PT, R11, R241, PT ;  /* 0x000000f10b00720c */ /* 0x000fc40003f66270 */
[----:B------:R-:W2:Y:S01]  /*7060*/  I2F R59, R59 ;  /* 0x0000003b003b7306 */ /* 0x000ea20000201400 */
[----:B---3--:R-:W-:Y:S01]  /*7070*/  FFMA.FTZ R55, R55, -UR19, R9 ;  /* 0x8000001337377c23 */ /* 0x008fe20008010009 */
[----:B------:R-:W-:Y:S01]  /*7080*/  IABS R9, R67 ;  /* 0x0000004300097213 */ /* 0x000fe20000000000 */
[----:B------:R-:W-:Y:S01]  /*7090*/  LDSM.16.MT88.4 R104, [R224+0x16000] ;  /* 0x01600000e068783b */ /* 0x000fe20000004200 */
[----:B------:R-:W-:Y:S02]  /*70a0*/  ISETP.GE.AND P0, PT, R47, R238, PT ;  /* 0x000000ee2f00720c */ /* 0x000fe40003f06270 */
[----:B------:R-:W-:Y:S01]  /*70b0*/  IABS R10, R10 ;  /* 0x0000000a000a7213 */ /* 0x000fe20000000000 */
[----:B------:R-:W-:Y:S01]  /*70c0*/  LDSM.16.MT88.4 R64, [R220+0x12000] ;  /* 0x01200000dc40783b */ /* 0x000fe20000004200 */
[----:B------:R-:W3:Y:S01]  /*70d0*/  I2F R57, R57 ;  /* 0x0000003900397306 */ /* 0x000ee20000201400 */
[----:B-1----:R-:W-:Y:S01]  /*70e0*/  FFMA.FTZ R34, R60, -UR19, R34 ;  /* 0x800000133c227c23 */ /* 0x002fe20008010022 */
[----:B------:R-:W-:Y:S01]  /*70f0*/  ISETP.LT.OR P5, PT, R43, R242, P5 ;  /* 0x000000f22b00720c */ /* 0x000fe20002fa1670 */
[----:B------:R-:W-:Y:S01]  /*7100*/  LDSM.16.MT88.4 R112, [R222+0x16000] ;  /* 0x01600000de70783b */ /* 0x000fe20000004200 */
[----:B------:R-:W-:-:S02]  /*7110*/  ISETP.LT.OR P0, PT, R47, R239, P0 ;  /* 0x000000ef2f00720c */ /* 0x000fc40000701670 */
[----:B------:R-:W-:Y:S01]  /*7120*/  ISETP.LT.OR P3, PT, R11, R242, P3 ;  /* 0x000000f20b00720c */ /* 0x000fe20001f61670 */
[----:B------:R-:W-:Y:S01]  /*7130*/  LDSM.16.MT88.4 R120, [R221+0x16000] ;  /* 0x01600000dd78783b */ /* 0x000fe20000004200 */
[----:B------:R1:W4:Y:S01]  /*7140*/  I2F R33, R9 ;  /* 0x0000000900217306 */ /* 0x0003220000201400 */
[----:B--2---:R-:W-:Y:S01]  /*7150*/  FFMA.FTZ R35, R59, -UR19, R35 ;  /* 0x800000133b237c23 */ /* 0x004fe20008010023 */
[----:B------:R-:W-:Y:S02]  /*7160*/  IABS R53, R53 ;  /* 0x0000003500357213 */ /* 0x000fe40000000000 */
[----:B------:R-:W-:Y:S02]  /*7170*/  IABS R6, R6 ;  /* 0x0000000600067213 */ /* 0x000fe40000000000 */
[----:B------:R-:W-:Y:S01]  /*7180*/  IABS R56, R56 ;  /* 0x0000003800387213 */ /* 0x000fe20000000000 */
[----:B---3--:R-:W-:Y:S01]  /*7190*/  FFMA.FTZ R36, R57, -UR19, R36 ;  /* 0x8000001339247c23 */ /* 0x008fe20008010024 */
[----:B------:R-:W2:Y:S01]  /*71a0*/  I2F R53, R53 ;  /* 0x0000003500357306 */ /* 0x000ea20000201400 */
[----:B------:R-:W-:-:S02]  /*71b0*/  ISETP.GE.AND P4, PT, R44, R241, PT ;  /* 0x000000f12c00720c */ /* 0x000fc40003f86270 */
[----:B------:R-:W-:Y:S02]  /*71c0*/  IABS R52, R52 ;  /* 0x0000003400347213 */ /* 0x000fe40000000000 */
[----:B------:R-:W-:Y:S01]  /*71d0*/  ISETP.LT.OR P4, PT, R44, R242, P4 ;  /* 0x000000f22c00720c */ /* 0x000fe20002781670 */
[----:B-1----:R-:W-:Y:S02]  /*71e0*/  IMAD.IADD R9, R240, 0x1, -R47 ;  /* 0x00000001f0097824 */ /* 0x002fe400078e0a2f */
[----:B------:R-:W1:Y:S01]  /*71f0*/  I2F R6, R6 ;  /* 0x0000000600067306 */ /* 0x000e620000201400 */
[----:B------:R-:W-:Y:S01]  /*7200*/  IMAD.MOV.U32 R47, RZ, RZ, R10 ;  /* 0x000000ffff2f7224 */ /* 0x000fe200078e000a */
[----:B------:R-:W-:Y:S01]  /*7210*/  FSEL R10, R34, -INF , !P5 ;  /* 0xff800000220a7808 */ /* 0x000fe20006800000 */
[----:B----4-:R-:W-:Y:S01]  /*7220*/  FFMA.FTZ R7, R33, -UR19, R7 ;  /* 0x8000001321077c23 */ /* 0x010fe20008010007 */
[----:B------:R-:W-:Y:S02]  /*7230*/  IABS R34, R9 ;  /* 0x0000000900227213 */ /* 0x000fe40000000000 */
[----:B------:R-:W-:-:S02]  /*7240*/  FSEL R9, R35, -INF , !P3 ;  /* 0xff80000023097808 */ /* 0x000fc40005800000 */
[----:B------:R-:W-:Y:S01]  /*7250*/  ISETP.GE.AND P3, PT, R14, R241, PT ;  /* 0x000000f10e00720c */ /* 0x000fe20003f66270 */
[----:B------:R-:W3:Y:S01]  /*7260*/  I2F R56, R56 ;  /* 0x0000003800387306 */ /* 0x000ee20000201400 */
[----:B--2---:R-:W-:Y:S01]  /*7270*/  FFMA.FTZ R45, R53, -UR19, R45 ;  /* 0x80000013352d7c23 */ /* 0x004fe2000801002d */
[----:B------:R-:W-:Y:S02]  /*7280*/  ISETP.GE.AND P5, PT, R46, R238, PT ;  /* 0x000000ee2e00720c */ /* 0x000fe40003fa6270 */
[----:B------:R-:W-:Y:S02]  /*7290*/  ISETP.LT.OR P3, PT, R14, R242, P3 ;  /* 0x000000f20e00720c */ /* 0x000fe40001f61670 */
[----:B------:R-:W-:Y:S01]  /*72a0*/  ISETP.LT.OR P5, PT, R46, R239, P5 ;  /* 0x000000ef2e00720c */ /* 0x000fe20002fa1670 */
[----:B-1----:R-:W-:Y:S01]  /*72b0*/  FFMA.FTZ R50, R6, -UR19, R50 ;  /* 0x8000001306327c23 */ /* 0x002fe20008010032 */
[----:B------:R-:W-:Y:S01]  /*72c0*/  FSEL R186, R36, -INF , !P3 ;  /* 0xff80000024ba7808 */ /* 0x000fe20005800000 */
[----:B------:R-:W-:Y:S01]  /*72d0*/  I2F R47, R47 ;  /* 0x0000002f002f7306 */ /* 0x000fe20000201400 */
[----:B------:R-:W-:Y:S01]  /*72e0*/  ISETP.GE.AND P3, PT, R12, R241, PT ;  /* 0x000000f10c00720c */ /* 0x000fe20003f66270 */
[----:B------:R-:W-:Y:S01]  /*72f0*/  IMAD.IADD R46, R240, 0x1, -R46 ;  /* 0x00000001f02e7824 */ /* 0x000fe200078e0a2e */
[----:B------:R-:W-:-:S02]  /*7300*/  FSEL R6, R62, -INF , !P4 ;  /* 0xff8000003e067808 */ /* 0x000fc40006000000 */
[-C--:B------:R-:W-:Y:S02]  /*7310*/  ISETP.LT.OR P3, PT, R12, R242.reuse, P3 ;  /* 0x000000f20c00720c */ /* 0x080fe40001f61670 */
[-C--:B------:R-:W-:Y:S01]  /*7320*/  ISETP.GE.AND P4, PT, R42, R241.reuse, PT ;  /* 0x000000f12a00720c */ /* 0x080fe20003f86270 */
[----:B------:R-:W1:Y:S01]  /*7330*/  I2F R34, R34 ;  /* 0x0000002200227306 */ /* 0x000e620000201400 */
[----:B------:R-:W-:Y:S01]  /*7340*/  FSEL R188, R55, -INF , !P3 ;  /* 0xff80000037bc7808 */ /* 0x000fe20005800000 */
[----:B---3--:R-:W-:Y:S01]  /*7350*/  FFMA.FTZ R8, R56, -UR19, R8 ;  /* 0x8000001338087c23 */ /* 0x008fe20008010008 */
[----:B------:R-:W-:Y:S02]  /*7360*/  ISETP.GE.AND P3, PT, R40, R241, PT ;  /* 0x000000f12800720c */ /* 0x000fe40003f66270 */
[-C--:B------:R-:W-:Y:S02]  /*7370*/  ISETP.LT.OR P4, PT, R42, R242.reuse, P4 ;  /* 0x000000f22a00720c */ /* 0x080fe40002781670 */
[----:B------:R-:W-:Y:S01]  /*7380*/  ISETP.LT.OR P3, PT, R40, R242, P3 ;  /* 0x000000f22800720c */ /* 0x000fe20001f61670 */
[----:B------:R-:W2:Y:S01]  /*7390*/  I2F R52, R52 ;  /* 0x0000003400347306 */ /* 0x000ea20000201400 */
[----:B------:R-:W-:-:S02]  /*73a0*/  FSEL R185, R58, -INF , !P4 ;  /* 0xff8000003ab97808 */ /* 0x000fc40006000000 */
[----:B------:R-:W-:Y:S01]  /*73b0*/  FSEL R198, R45, -INF , !P3 ;  /* 0xff8000002dc67808 */ /* 0x000fe20005800000 */
[----:B------:R-:W-:Y:S01]  /*73c0*/  LDSM.16.MT88.4 R56, [R221+0x12000] ;  /* 0x01200000dd38783b */ /* 0x000fe20000004200 */
[-C--:B------:R-:W-:Y:S02]  /*73d0*/  ISETP.GE.AND P3, PT, R37, R241.reuse, PT ;  /* 0x000000f12500720c */ /* 0x080fe40003f66270 */
[----:B------:R-:W-:Y:S01]  /*73e0*/  ISETP.GE.AND P4, PT, R13, R241, PT ;  /* 0x000000f10d00720c */ /* 0x000fe20003f86270 */
[----:B-1----:R-:W-:Y:S01]  /*73f0*/  FFMA.FTZ R26, R34, -UR19, R26 ;  /* 0x80000013221a7c23 */ /* 0x002fe2000801001a */
[----:B------:R-:W-:Y:S02]  /*7400*/  ISETP.LT.OR P3, PT, R37, R242, P3 ;  /* 0x000000f22500720c */ /* 0x000fe40001f61670 */
[----:B------:R-:W-:Y:S02]  /*7410*/  IABS R35, R46 ;  /* 0x0000002e00237213 */ /* 0x000fe40000000000 */
[----:B------:R-:W-:-:S02]  /*7420*/  IABS R48, R48 ;  /* 0x0000003000307213 */ /* 0x000fc40000000000 */
[----:B------:R-:W-:Y:S01]  /*7430*/  FSEL R195, R50, -INF , !P3 ;  /* 0xff80000032c37808 */ /* 0x000fe20005800000 */
[----:B------:R1:W-:Y:S01]  /*7440*/  I2F R46, R35 ;  /* 0x00000023002e7306 */ /* 0x0003e20000201400 */
[----:B------:R-:W-:Y:S01]  /*7450*/  ISETP.LT.OR P4, PT, R13, R242, P4 ;  /* 0x000000f20d00720c */ /* 0x000fe20002781670 */
[----:B------:R-:W-:Y:S01]  /*7460*/  IMAD.MOV.U32 R36, RZ, RZ, R48 ;  /* 0x000000ffff247224 */ /* 0x000fe200078e0030 */
[C---:B------:R-:W-:Y:S01]  /*7470*/  ISETP.GE.AND P3, PT, R15.reuse, R238, PT ;  /* 0x000000ee0f00720c */ /* 0x040fe20003f66270 */
[----:B--2---:R-:W-:Y:S01]  /*7480*/  FFMA.FTZ R51, R52, -UR19, R51 ;  /* 0x8000001334337c23 */ /* 0x004fe20008010033 */
[----:B------:R-:W-:Y:S01]  /*7490*/  FSEL R187, R8, -INF , !P4 ;  /* 0xff80000008bb7808 */ /* 0x000fe20006000000 */
[----:B------:R-:W-:Y:S01]  /*74a0*/  IMAD.IADD R48, R240, 0x1, -R42 ;  /* 0x00000001f0307824 */ /* 0x000fe200078e0a2a */
[----:B------:R-:W-:Y:S01]  /*74b0*/  ISETP.LT.OR P3, PT, R15, R239, P3 ;  /* 0x000000ef0f00720c */ /* 0x000fe20001f61670 */
[----:B------:R2:W3:Y:S01]  /*74c0*/  I2F R8, R36 ;  /* 0x0000002400087306 */ /* 0x0004e20000201400 */
[----:B------:R-:W-:-:S02]  /*74d0*/  ISETP.GE.AND P4, PT, R41, R241, PT ;  /* 0x000000f12900720c */ /* 0x000fc40003f86270 */
[----:B------:R-:W-:Y:S02]  /*74e0*/  IABS R49, R49 ;  /* 0x0000003100317213 */ /* 0x000fe40000000000 */
[----:B------:R-:W-:Y:S02]  /*74f0*/  ISETP.LT.OR P4, PT, R41, R242, P4 ;  /* 0x000000f22900720c */ /* 0x000fe40002781670 */
[----:B------:R-:W-:Y:S01]  /*7500*/  IABS R48, R48 ;  /* 0x0000003000307213 */ /* 0x000fe20000000000 */
[----:B-1----:R-:W-:Y:S01]  /*7510*/  IMAD.IADD R35, R240, 0x1, -R15 ;  /* 0x00000001f0237824 */ /* 0x002fe200078e0a0f */
[----:B------:R-:W-:Y:S01]  /*7520*/  FSEL R199, R54, -INF , !P4 ;  /* 0xff80000036c77808 */ /* 0x000fe20006000000 */
[----:B------:R-:W-:Y:S01]  /*7530*/  FFMA.FTZ R15, R47, -UR19, R24 ;  /* 0x800000132f0f7c23 */ /* 0x000fe20008010018 */
[----:B------:R-:W-:Y:S01]  /*7540*/  ISETP.GE.AND P4, PT, R39, R241, PT ;  /* 0x000000f12700720c */ /* 0x000fe20003f86270 */
[C---:B------:R-:W-:Y:S01]  /*7550*/  IMAD.IADD R47, R240.reuse, 0x1, -R13 ;  /* 0x00000001f02f7824 */ /* 0x040fe200078e0a0d */
[----:B------:R-:W-:Y:S01]  /*7560*/  IABS R35, R35 ;  /* 0x0000002300237213 */ /* 0x000fe20000000000 */
[----:B------:R-:W-:Y:S01]  /*7570*/  IMAD.MOV.U32 R45, RZ, RZ, R49 ;  /* 0x000000ffff2d7224 */ /* 0x000fe200078e0031 */
[----:B------:R-:W-:Y:S01]  /*7580*/  FSEL R15, R15, -INF , !P1 ;  /* 0xff8000000f0f7808 */ /* 0x000fe20004800000 */
[----:B--2---:R-:W-:Y:S01]  /*7590*/  IMAD.IADD R36, R240, 0x1, -R43 ;  /* 0x00000001f0247824 */ /* 0x004fe200078e0a2b */
[----:B------:R-:W-:Y:S01]  /*75a0*/  ISETP.GE.AND P1, PT, R11, R238, PT ;  /* 0x000000ee0b00720c */ /* 0x000fe20003f26270 */
[----:B---3--:R-:W-:Y:S01]  /*75b0*/  FFMA.FTZ R8, R8, -UR19, R20 ;  /* 0x8000001308087c23 */ /* 0x008fe20008010014 */
[----:B------:R-:W1:Y:S01]  /*75c0*/  I2F R35, R35 ;  /* 0x0000002300237306 */ /* 0x000e620000201400 */
[----:B------:R-:W-:Y:S01]  /*75d0*/  ISETP.LT.OR P4, PT, R39, R242, P4 ;  /* 0x000000f22700720c */ /* 0x000fe20002781670 */
[----:B------:R-:W-:Y:S01]  /*75e0*/  FFMA.FTZ R27, R46, -UR19, R27 ;  /* 0x800000132e1b7c23 */ /* 0x000fe2000801001b */
[----:B------:R-:W-:-:S02]  /*75f0*/  ISETP.LT.OR P1, PT, R11, R239, P1 ;  /* 0x000000ef0b00720c */ /* 0x000fc40000f21670 */
[----:B------:R-:W-:Y:S02]  /*7600*/  FSEL R11, R26, -INF , !P0 ;  /* 0xff8000001a0b7808 */ /* 0x000fe40004000000 */
[----:B------:R-:W-:Y:S01]  /*7610*/  FMNMX.FTZ R26, R3, R32, !PT ;  /* 0x00000020031a7209 */ /* 0x000fe20007810000 */
[----:B------:R-:W2:Y:S01]  /*7620*/  I2F R45, R45 ;  /* 0x0000002d002d7306 */ /* 0x000ea20000201400 */
[----:B------:R-:W-:Y:S02]  /*7630*/  IABS R36, R36 ;  /* 0x0000002400247213 */ /* 0x000fe40000000000 */
[----:B------:R-:W-:Y:S02]  /*7640*/  FSEL R24, R7, -INF , !P2 ;  /* 0xff80000007187808 */ /* 0x000fe40005000000 */
[----:B------:R-:W-:Y:S02]  /*7650*/  IABS R7, R47 ;  /* 0x0000002f00077213 */ /* 0x000fe40000000000 */
[----:B------:R-:W-:Y:S01]  /*7660*/  FMNMX.FTZ R26, R25, R26, !PT ;  /* 0x0000001a191a7209 */ /* 0x000fe20007810000 */
[----:B------:R-:W3:Y:S01]  /*7670*/  I2F R36, R36 ;  /* 0x0000002400247306 */ /* 0x000ee20000201400 */
[----:B------:R-:W-:Y:S01]  /*7680*/  FSEL R197, R51, -INF , !P4 ;  /* 0xff80000033c57808 */ /* 0x000fe20006000000 */
[----:B-1----:R-:W-:Y:S01]  /*7690*/  FFMA.FTZ R21, R35, -UR19, R21 ;  /* 0x8000001323157c23 */ /* 0x002fe20008010015 */
[----:B------:R-:W-:-:S02]  /*76a0*/  ISETP.GE.AND P4, PT, R44, R238, PT ;  /* 0x000000ee2c00720c */ /* 0x000fc40003f86270 */
[----:B------:R-:W-:Y:S02]  /*76b0*/  FMNMX.FTZ R26, R23, R26, !PT ;  /* 0x0000001a171a7209 */ /* 0x000fe40007810000 */
[----:B------:R-:W-:Y:S01]  /*76c0*/  ISETP.LT.OR P4, PT, R44, R239, P4 ;  /* 0x000000ef2c00720c */ /* 0x000fe20002781670 */
[----:B------:R1:W4:Y:S01]  /*76d0*/  I2F R20, R7 ;  /* 0x0000000700147306 */ /* 0x0003220000201400 */
[----:B------:R-:W-:Y:S01]  /*76e0*/  IMAD.IADD R44, R240, 0x1, -R14 ;  /* 0x00000001f02c7824 */ /* 0x000fe200078e0a0e */
[----:B------:R-:W-:Y:S01]  /*76f0*/  FMNMX.FTZ R26, R6, R26, !PT ;  /* 0x0000001a061a7209 */ /* 0x000fe20007810000 */
[----:B--2---:R-:W-:Y:S01]  /*7700*/  FFMA.FTZ R16, R45, -UR19, R16 ;  /* 0x800000132d107c23 */ /* 0x004fe20008010010 */
[----:B------:R-:W-:Y:S02]  /*7710*/  FSEL R8, R8, -INF , !P4 ;  /* 0xff80000008087808 */ /* 0x000fe40006000000 */
[----:B------:R-:W-:Y:S02]  /*7720*/  IABS R44, R44 ;  /* 0x0000002c002c7213 */ /* 0x000fe40000000000 */
[----:B------:R-:W2:Y:S01]  /*7730*/  I2F R33, R48 ;  /* 0x0000003000217306 */ /* 0x000ea20000201400 */
[----:B------:R-:W-:-:S02]  /*7740*/  FMNMX.FTZ R26, R5, R26, !PT ;  /* 0x0000001a051a7209 */ /* 0x000fc40007810000 */
[C---:B------:R-:W-:Y:S02]  /*7750*/  ISETP.GE.AND P4, PT, R13.reuse, R238, PT ;  /* 0x000000ee0d00720c */ /* 0x040fe40003f86270 */
[----:B------:R-:W-:Y:S02]  /*7760*/  FMNMX.FTZ R26, R10, R26, !PT ;  /* 0x0000001a0a1a7209 */ /* 0x000fe40007810000 */
[----:B------:R-:W-:Y:S01]  /*7770*/  ISETP.LT.OR P4, PT, R13, R239, P4 ;  /* 0x000000ef0d00720c */ /* 0x000fe20002781670 */
[----:B------:R-:W5:Y:S01]  /*7780*/  I2F R44, R44 ;  /* 0x0000002c002c7306 */ /* 0x000f620000201400 */
[----:B-1----:R-:W-:Y:S01]  /*7790*/  FSEL R7, R27, -INF , !P5 ;  /* 0xff8000001b077808 */ /* 0x002fe20006800000 */
[----:B---3--:R-:W-:Y:S01]  /*77a0*/  FFMA.FTZ R13, R36, -UR19, R22 ;  /* 0x80000013240d7c23 */ /* 0x008fe20008010016 */
[-C--:B------:R-:W-:Y:S01]  /*77b0*/  ISETP.GE.AND P5, PT, R14, R238.reuse, PT ;  /* 0x000000ee0e00720c */ /* 0x080fe20003fa6270 */
[----:B----4-:R-:W-:Y:S01]  /*77c0*/  FFMA.FTZ R20, R20, -UR19, R28 ;  /* 0x8000001314147c23 */ /* 0x010fe2000801001c */
[----:B------:R-:W-:Y:S01]  /*77d0*/  FMNMX.FTZ R27, R24, R15, !PT ;  /* 0x0000000f181b7209 */ /* 0x000fe20007810000 */
[----:B------:R-:W-:Y:S01]  /*77e0*/  IMAD.IADD R22, R240, 0x1, -R41 ;  /* 0x00000001f0167824 */ /* 0x000fe200078e0a29 */
[----:B------:R-:W-:Y:S01]  /*77f0*/  ISETP.LT.OR P5, PT, R14, R239, P5 ;  /* 0x000000ef0e00720c */ /* 0x000fe20002fa1670 */
[----:B--2---:R-:W-:Y:S01]  /*7800*/  FFMA.FTZ R17, R33, -UR19, R17 ;  /* 0x8000001321117c23 */ /* 0x004fe20008010011 */
[----:B------:R-:W-:Y:S01]  /*7810*/  FSEL R14, R21, -INF , !P3 ;  /* 0xff800000150e7808 */ /* 0x000fe20005800000 */
[----:B------:R-:W-:Y:S01]  /*7820*/  IMAD.IADD R21, R240, 0x1, -R12 ;  /* 0x00000001f0157824 */ /* 0x000fe200078e0a0c */
[----:B------:R-:W-:Y:S01]  /*7830*/  FMNMX.FTZ R27, R11, R27, !PT ;  /* 0x0000001b0b1b7209 */ /* 0x000fe20007810000 */
[----:B------:R-:W-:Y:S01]  /*7840*/  LDSM.16.MT88.4 R48, [R222+0x12000] ;  /* 0x01200000de30783b */ /* 0x000fe20000004200 */
[----:B------:R-:W-:-:S02]  /*7850*/  ISETP.GE.AND P2, PT, R43, R238, PT ;  /* 0x000000ee2b00720c */ /* 0x000fc40003f46270 */
[----:B------:R-:W-:Y:S01]  /*7860*/  IABS R28, R21 ;  /* 0x00000015001c7213 */ /* 0x000fe20000000000 */
[----:B------:R-:W-:Y:S01]  /*7870*/  IMAD.IADD R21, R240, 0x1, -R40 ;  /* 0x00000001f0157824 */ /* 0x000fe200078e0a28 */
[----:B------:R-:W-:Y:S01]  /*7880*/  FMNMX.FTZ R26, R9, R26, !PT ;  /* 0x0000001a091a7209 */ /* 0x000fe20007810000 */
[----:B-----5:R-:W-:Y:S01]  /*7890*/  FFMA.FTZ R18, R44, -UR19, R18 ;  /* 0x800000132c127c23 */ /* 0x020fe20008010012 */
[----:B------:R-:W-:Y:S02]  /*78a0*/  FMNMX.FTZ R27, R7, R27, !PT ;  /* 0x0000001b071b7209 */ /* 0x000fe40007810000 */
[-C--:B------:R-:W-:Y:S01]  /*78b0*/  ISETP.GE.AND P3, PT, R12, R238.reuse, PT ;  /* 0x000000ee0c00720c */ /* 0x080fe20003f66270 */
[----:B------:R-:W1:Y:S01]  /*78c0*/  I2F R28, R28 ;  /* 0x0000001c001c7306 */ /* 0x000e620000201400 */
[----:B------:R-:W-:Y:S02]  /*78d0*/  ISETP.GE.AND P0, PT, R42, R238, PT ;  /* 0x000000ee2a00720c */ /* 0x000fe40003f06270 */
[----:B------:R-:W-:-:S02]  /*78e0*/  ISETP.LT.OR P2, PT, R43, R239, P2 ;  /* 0x000000ef2b00720c */ /* 0x000fc40001741670 */
[----:B------:R-:W-:Y:S02]  /*78f0*/  FMNMX.FTZ R26, R185, R26, !PT ;  /* 0x0000001ab91a7209 */ /* 0x000fe40007810000 */
[----:B------:R-:W-:Y:S02]  /*7900*/  FMNMX.FTZ R27, R8, R27, !PT ;  /* 0x0000001b081b7209 */ /* 0x000fe40007810000 */
[----:B------:R-:W-:Y:S02]  /*7910*/  IABS R22, R22 ;  /* 0x0000001600167213 */ /* 0x000fe40000000000 */
[-C--:B------:R-:W-:Y:S02]  /*7920*/  ISETP.LT.OR P3, PT, R12, R239.reuse, P3 ;  /* 0x000000ef0c00720c */ /* 0x080fe40001f61670 */
[----:B------:R-:W-:Y:S02]  /*7930*/  ISETP.LT.OR P0, PT, R42, R239, P0 ;  /* 0x000000ef2a00720c */ /* 0x000fe40000701670 */
[----:B------:R-:W-:Y:S01]  /*7940*/  FSEL R12, R16, -INF , !P1 ;  /* 0xff800000100c7808 */ /* 0x000fe20004800000 */
[----:B------:R-:W-:Y:S01]  /*7950*/  IMAD.IADD R16, R240, 0x1, -R39 ;  /* 0x00000001f0107824 */ /* 0x000fe200078e0a27 */
[----:B------:R-:W-:Y:S01]  /*7960*/  FSEL R13, R13, -INF , !P2 ;  /* 0xff8000000d0d7808 */ /* 0x000fe20005000000 */
[----:B------:R-:W2:Y:S01]  /*7970*/  I2F R22, R22 ;  /* 0x0000001600167306 */ /* 0x000ea20000201400 */
[----:B------:R-:W-:Y:S01]  /*7980*/  FMNMX.FTZ R26, R186, R26, !PT ;  /* 0x0000001aba1a7209 */ /* 0x000fe20007810000 */
[----:B-1----:R-:W-:Y:S01]  /*7990*/  FFMA.FTZ R19, R28, -UR19, R19 ;  /* 0x800000131c137c23 */ /* 0x002fe20008010013 */
[----:B------:R-:W-:-:S02]  /*79a0*/  FMNMX.FTZ R27, R14, R27, !PT ;  /* 0x0000001b0e1b7209 */ /* 0x000fc40007810000 */
[----:B------:R-:W-:Y:S02]  /*79b0*/  IABS R21, R21 ;  /* 0x0000001500157213 */ /* 0x000fe40000000000 */
[----:B------:R-:W-:Y:S01]  /*79c0*/  FSEL R189, R17, -INF , !P0 ;  /* 0xff80000011bd7808 */ /* 0x000fe20004000000 */
[----:B------:R-:W-:Y:S01]  /*79d0*/  IMAD.IADD R17, R240, 0x1, -R37 ;  /* 0x00000001f0117824 */ /* 0x000fe200078e0a25 */
[----:B------:R-:W-:Y:S02]  /*79e0*/  FMNMX.FTZ R26, R187, R26, !PT ;  /* 0x0000001abb1a7209 */ /* 0x000fe40007810000 */
[----:B------:R-:W-:Y:S01]  /*79f0*/  FMNMX.FTZ R27, R13, R27, !PT ;  /* 0x0000001b0d1b7209 */ /* 0x000fe20007810000 */
[----:B------:R-:W1:Y:S01]  /*7a00*/  I2F R21, R21 ;  /* 0x0000001500157306 */ /* 0x000e620000201400 */
[----:B------:R-:W-:Y:S02]  /*7a10*/  IABS R16, R16 ;  /* 0x0000001000107213 */ /* 0x000fe40000000000 */
[----:B------:R-:W-:Y:S01]  /*7a20*/  FMNMX.FTZ R26, R188, R26, !PT ;  /* 0x0000001abc1a7209 */ /* 0x000fe20007810000 */
[----:B--2---:R-:W-:Y:S01]  /*7a30*/  FFMA.FTZ R22, R22, -UR19, R29 ;  /* 0x8000001316167c23 */ /* 0x004fe2000801001d */
[----:B------:R-:W-:-:S02]  /*7a40*/  FMNMX.FTZ R27, R12, R27, !PT ;  /* 0x0000001b0c1b7209 */ /* 0x000fc40007810000 */
[----:B------:R-:W-:Y:S01]  /*7a50*/  IABS R17, R17 ;  /* 0x0000001100117213 */ /* 0x000fe20000000000 */
[----:B------:R-:W2:Y:S01]  /*7a60*/  I2F R16, R16 ;  /* 0x0000001000107306 */ /* 0x000ea20000201400 */
[----:B------:R-:W-:Y:S02]  /*7a70*/  FSEL R190, R18, -INF , !P5 ;  /* 0xff80000012be7808 */ /* 0x000fe40006800000 */
[----:B------:R-:W-:Y:S02]  /*7a80*/  FMNMX.FTZ R26, R199, R26, !PT ;  /* 0x0000001ac71a7209 */ /* 0x000fe40007810000 */
[----:B------:R-:W-:Y:S02]  /*7a90*/  FMNMX.FTZ R18, R189, R27, !PT ;  /* 0x0000001bbd127209 */ /* 0x000fe40007810000 */
[----:B------:R-:W-:Y:S01]  /*7aa0*/  ISETP.GE.AND P2, PT, R41, R238, PT ;  /* 0x000000ee2900720c */ /* 0x000fe20003f46270 */
[----:B------:R-:W3:Y:S01]  /*7ab0*/  I2F R17, R17 ;  /* 0x0000001100117306 */ /* 0x000ee20000201400 */
[----:B------:R-:W-:Y:S01]  /*7ac0*/  FMNMX.FTZ R26, R198, R26, !PT ;  /* 0x0000001ac61a7209 */ /* 0x000fe20007810000 */
[----:B-1----:R-:W-:Y:S01]  /*7ad0*/  FFMA.FTZ R21, R21, -UR19, R30 ;  /* 0x8000001315157c23 */ /* 0x002fe2000801001e */
[----:B------:R-:W-:-:S02]  /*7ae0*/  FSEL R191, R20, -INF , !P4 ;  /* 0xff80000014bf7808 */ /* 0x000fc40006000000 */
[----:B------:R-:W-:Y:S02]  /*7af0*/  FMNMX.FTZ R18, R190, R18, !PT ;  /* 0x00000012be127209 */ /* 0x000fe40007810000 */
[----:B------:R-:W-:Y:S01]  /*7b00*/  FSEL R192, R19, -INF , !P3 ;  /* 0xff80000013c07808 */ /* 0x000fe20005800000 */
[----:B--2---:R-:W-:Y:S01]  /*7b10*/  FFMA.FTZ R16, R16, -UR19, R38 ;  /* 0x8000001310107c23 */ /* 0x004fe20008010026 */
[C---:B------:R-:W-:Y:S02]  /*7b20*/  ISETP.GE.AND P1, PT, R40.reuse, R238, PT ;  /* 0x000000ee2800720c */ /* 0x040fe40003f26270 */
[-C--:B------:R-:W-:Y:S02]  /*7b30*/  ISETP.LT.OR P2, PT, R41, R239.reuse, P2 ;  /* 0x000000ef2900720c */ /* 0x080fe40001741670 */
[----:B------:R-:W-:Y:S02]  /*7b40*/  FMNMX.FTZ R26, R197, R26, !PT ;  /* 0x0000001ac51a7209 */ /* 0x000fe40007810000 */
[----:B------:R-:W-:Y:S01]  /*7b50*/  FMNMX.FTZ R19, R191, R18, !PT ;  /* 0x00000012bf137209 */ /* 0x000fe20007810000 */
[----:B---3--:R-:W-:Y:S01]  /*7b60*/  FFMA.FTZ R17, R17, -UR19, R31 ;  /* 0x8000001311117c23 */ /* 0x008fe2000801001f */
[----:B------:R-:W-:Y:S01]  /*7b70*/  ISETP.LT.OR P1, PT, R40, R239, P1 ;  /* 0x000000ef2800720c */ /* 0x000fe20000f21670 */
[----:B------:R-:W-:Y:S01]  /*7b80*/  LDSM.16.MT88.4 R28, [R221+0x10800] ;  /* 0x01080000dd1c783b */ /* 0x000fe20000004200 */
[----:B------:R-:W-:-:S02]  /*7b90*/  ISETP.GE.AND P0, PT, R39, R238, PT ;  /* 0x000000ee2700720c */ /* 0x000fc40003f06270 */
[----:B------:R-:W-:Y:S01]  /*7ba0*/  FMNMX.FTZ R18, R195, R26, !PT ;  /* 0x0000001ac3127209 */ /* 0x000fe20007810000 */
[----:B------:R-:W-:Y:S01]  /*7bb0*/  LDSM.16.MT88.4 R40, [R224+0x12000] ;  /* 0x01200000e028783b */ /* 0x000fe20000004200 */
[----:B------:R-:W-:Y:S02]  /*7bc0*/  FSEL R193, R22, -INF , !P2 ;  /* 0xff80000016c17808 */ /* 0x000fe40005000000 */
[----:B------:R-:W-:Y:S02]  /*7bd0*/  FMNMX.FTZ R20, R192, R19, !PT ;  /* 0x00000013c0147209 */ /* 0x000fe40007810000 */
[----:B------:R-:W-:Y:S01]  /*7be0*/  ISETP.LT.OR P0, PT, R39, R239, P0 ;  /* 0x000000ef2700720c */ /* 0x000fe20000701670 */
[----:B------:R-:W1:Y:S01]  /*7bf0*/  SHFL.BFLY PT, R19, R18, 0x2, 0x1f ;  /* 0x0c401f0012137f89 */ /* 0x000e6200000e0000 */
[----:B------:R-:W-:Y:S02]  /*7c00*/  ISETP.GE.AND P3, PT, R37, R238, PT ;  /* 0x000000ee2500720c */ /* 0x000fe40003f66270 */
        /* <DEDUP_REMOVED lines=21> */
[----:B------:R-:W-:Y:S01]  /*7d60*/  MUFU.EX2 R184, R184 ;  /* 0x000000b800b87308 */ /* 0x000fe20000000800 */
[----:B--2---:R-:W-:Y:S01]  /*7d70*/  FMNMX.FTZ R3, R17, R16, !PT ;  /* 0x0000001011037209 */ /* 0x004fe20007810000 */
[--C-:B------:R-:W-:Y:S01]  /*7d80*/  FFMA.FTZ R177, R6, c[0x0][0x23c], -R194.reuse ;  /* 0x00008f0006b17a23 */ /* 0x100fe200000108c2 */
[----:B------:R-:W-:Y:S01]  /*7d90*/  LDSM.16.MT88.4 R16, [R222+0x10800] ;  /* 0x01080000de10783b */ /* 0x000fe20000004200 */
[--C-:B------:R-:W-:Y:S01]  /*7da0*/  FFMA.FTZ R176, R5, c[0x0][0x23c], -R194.reuse ;  /* 0x00008f0005b07a23 */ /* 0x100fe200000108c2 */
[C---:B------:R-:W-:Y:S01]  /*7db0*/  FSETP.NEU.FTZ.AND P0, PT, R3.reuse, -INF , PT ;  /* 0xff8000000300780b */ /* 0x040fe20003f1d000 */
[----:B------:R-:W-:Y:S01]  /*7dc0*/  FMUL.FTZ R32, R3, c[0x0][0x23c] ;  /* 0x00008f0003207a20 */ /* 0x000fe20000410000 */
[----:B------:R-:W-:Y:S01]  /*7dd0*/  LDSM.16.MT88.4 R20, [R220+0x12800] ;  /* 0x01280000dc14783b */ /* 0x000fe20000004200 */
[----:B------:R-:W1:Y:S01]  /*7de0*/  MUFU.EX2 R183, R183 ;  /* 0x000000b700b77308 */ /* 0x000e620000000800 */
[----:B------:R-:W-:-:S02]  /*7df0*/  FFMA.FTZ R173, R10, c[0x0][0x23c], -R194 ;  /* 0x00008f000aad7a23 */ /* 0x000fc400000108c2 */
[----:B------:R-:W-:Y:S01]  /*7e00*/  FSEL R32, R32, RZ, P0 ;  /* 0x000000ff20207208 */ /* 0x000fe20000000000 */
[--C-:B------:R-:W-:Y:S01]  /*7e10*/  FFMA.FTZ R172, R9, c[0x0][0x23c], -R194.reuse ;  /* 0x00008f0009ac7a23 */ /* 0x100fe200000108c2 */
[----:B------:R-:W-:Y:S01]  /*7e20*/  LEA R247, P0, R196, c[0x0][0x168], 0x1 ;  /* 0x00005a00c4f77a11 */ /* 0x000fe200078008ff */
[----:B------:R-:W-:Y:S02]  /*7e30*/  FFMA.FTZ R185, R185, c[0x0][0x23c], -R194 ;  /* 0x00008f00b9b97a23 */ /* 0x000fe400000108c2 */
[--C-:B------:R-:W-:Y:S01]  /*7e40*/  FFMA.FTZ R180, R24, c[0x0][0x23c], -R32.reuse ;  /* 0x00008f0018b47a23 */ /* 0x100fe20000010820 */
[----:B------:R-:W-:Y:S01]  /*7e50*/  MUFU.EX2 R179, R179 ;  /* 0x000000b300b37308 */ /* 0x000fe20000000800 */
[--C-:B------:R-:W-:Y:S01]  /*7e60*/  FFMA.FTZ R182, R15, c[0x0][0x23c], -R32.reuse ;  /* 0x00008f000fb67a23 */ /* 0x100fe20000010820 */
[----:B------:R-:W-:Y:S01]  /*7e70*/  LDSM.16.MT88.4 R24, [R224+0x12800] ;  /* 0x01280000e018783b */ /* 0x000fe20000004200 */
[--C-:B------:R-:W-:Y:S01]  /*7e80*/  FFMA.FTZ R181, R11, c[0x0][0x23c], -R32.reuse ;  /* 0x00008f000bb57a23 */ /* 0x100fe20000010820 */
[----:B------:R-:W-:Y:S01]  /*7e90*/  LEA.HI.X R246, R196, c[0x0][0x16c], R165, 0x1, P0 ;  /* 0x00005b00c4f67a11 */ /* 0x000fe200000f0ca5 */
[----:B------:R-:W-:-:S02]  /*7ea0*/  FFMA.FTZ R174, R7, c[0x0][0x23c], -R32 ;  /* 0x00008f0007ae7a23 */ /* 0x000fc40000010820 */
[----:B------:R-:W2:Y:S01]  /*7eb0*/  LDSM.16.MT88.4 R4, [R220+0x16000] ;  /* 0x01600000dc04783b */ /* 0x000ea20000004200 */
[----:B------:R-:W3:Y:S01]  /*7ec0*/  MUFU.EX2 R178, R178 ;  /* 0x000000b200b27308 */ /* 0x000ee20000000800 */
[--C-:B------:R-:W-:Y:S01]  /*7ed0*/  FFMA.FTZ R175, R8, c[0x0][0x23c], -R32.reuse ;  /* 0x00008f0008af7a23 */ /* 0x100fe20000010820 */
[----:B-1----:R-:W-:Y:S01]  /*7ee0*/  F2FP.BF16.PACK_AB R128, R183, R184 ;  /* 0x000000b8b780723e */ /* 0x002fe200000010ff */
[----:B------:R-:W1:Y:S01]  /*7ef0*/  LDSM.16.MT88.4 R8, [R224+0x10800] ;  /* 0x01080000e008783b */ /* 0x000e620000004200 */
[--C-:B------:R-:W-:Y:S02]  /*7f00*/  FFMA.FTZ R169, R14, c[0x0][0x23c], -R32.reuse ;  /* 0x00008f000ea97a23 */ /* 0x100fe40000010820 */
[--C-:B------:R-:W-:Y:S02]  /*7f10*/  FFMA.FTZ R2, R13, c[0x0][0x23c], -R32.reuse ;  /* 0x00008f000d027a23 */ /* 0x100fe40000010820 */
[----:B------:R-:W-:Y:S01]  /*7f20*/  MUFU.EX2 R180, R180 ;  /* 0x000000b400b47308 */ /* 0x000fe20000000800 */
[----:B------:R-:W-:-:S02]  /*7f30*/  FFMA.FTZ R0, R12, c[0x0][0x23c], -R32 ;  /* 0x00008f000c007a23 */ /* 0x000fc40000010820 */
[----:B------:R-:W4:Y:S01]  /*7f40*/  LDSM.16.MT88.4 R12, [R220+0x10800] ;  /* 0x01080000dc0c783b */ /* 0x000f220000004200 */
[--C-:B------:R-:W-:Y:S02]  /*7f50*/  FFMA.FTZ R186, R186, c[0x0][0x23c], -R194.reuse ;  /* 0x00008f00baba7a23 */ /* 0x100fe400000108c2 */
[--C-:B------:R-:W-:Y:S02]  /*7f60*/  FFMA.FTZ R187, R187, c[0x0][0x23c], -R194.reuse ;  /* 0x00008f00bbbb7a23 */ /* 0x100fe400000108c2 */
[----:B------:R-:W5:Y:S01]  /*7f70*/  MUFU.EX2 R182, R182 ;  /* 0x000000b600b67308 */ /* 0x000f620000000800 */
[----:B---3--:R-:W-:Y:S01]  /*7f80*/  F2FP.BF16.PACK_AB R130, R178, R179 ;  /* 0x000000b3b282723e */ /* 0x008fe200000010ff */
[----:B------:R-:W-:Y:S02]  /*7f90*/  FFMA.FTZ R188, R188, c[0x0][0x23c], -R194 ;  /* 0x00008f00bcbc7a23 */ /* 0x000fe400000108c2 */
[--C-:B------:R-:W-:Y:S02]  /*7fa0*/  FFMA.FTZ R189, R189, c[0x0][0x23c], -R32.reuse ;  /* 0x00008f00bdbd7a23 */ /* 0x100fe40000010820 */
[----:B------:R-:W-:-:S02]  /*7fb0*/  FFMA.FTZ R190, R190, c[0x0][0x23c], -R32 ;  /* 0x00008f00bebe7a23 */ /* 0x000fc40000010820 */
[----:B------:R-:W-:Y:S01]  /*7fc0*/  MUFU.EX2 R181, R181 ;  /* 0x000000b500b57308 */ /* 0x000fe20000000800 */
[--C-:B------:R-:W-:Y:S02]  /*7fd0*/  FFMA.FTZ R191, R191, c[0x0][0x23c], -R32.reuse ;  /* 0x00008f00bfbf7a23 */ /* 0x100fe40000010820 */
[----:B------:R-:W-:Y:S02]  /*7fe0*/  FFMA.FTZ R192, R192, c[0x0][0x23c], -R32 ;  /* 0x00008f00c0c07a23 */ /* 0x000fe40000010820 */
[--C-:B------:R-:W-:Y:S02]  /*7ff0*/  FFMA.FTZ R199, R199, c[0x0][0x23c], -R194.reuse ;  /* 0x00008f00c7c77a23 */ /* 0x100fe400000108c2 */
[--C-:B------:R-:W-:Y:S01]  /*8000*/  FFMA.FTZ R198, R198, c[0x0][0x23c], -R194.reuse ;  /* 0x00008f00c6c67a23 */ /* 0x100fe200000108c2 */
[----:B------:R-:W3:Y:S01]  /*8010*/  MUFU.EX2 R174, R174 ;  /* 0x000000ae00ae7308 */ /* 0x000ee20000000800 */
[----:B-----5:R-:W-:Y:S01]  /*8020*/  F2FP.BF16.PACK_AB R129, R182, R180 ;  /* 0x000000b4b681723e */ /* 0x020fe200000010ff */
[----:B------:R-:W-:-:S02]  /*8030*/  FFMA.FTZ R197, R197, c[0x0][0x23c], -R194 ;  /* 0x00008f00c5c57a23 */ /* 0x000fc400000108c2 */
[----:B------:R-:W-:Y:S02]  /*8040*/  FFMA.FTZ R249, R195, c[0x0][0x23c], -R194 ;  /* 0x00008f00c3f97a23 */ /* 0x000fe400000108c2 */
[--C-:B------:R-:W-:Y:S02]  /*8050*/  FFMA.FTZ R193, R193, c[0x0][0x23c], -R32.reuse ;  /* 0x00008f00c1c17a23 */ /* 0x100fe40000010820 */
[----:B------:R-:W5:Y:S01]  /*8060*/  MUFU.EX2 R177, R177 ;  /* 0x000000b100b17308 */ /* 0x000f620000000800 */
[--C-:B------:R-:W-:Y:S02]  /*8070*/  FFMA.FTZ R194, R35, c[0x0][0x23c], -R32.reuse ;  /* 0x00008f0023c27a23 */ /* 0x100fe40000010820 */
[--C-:B------:R-:W-:Y:S02]  /*8080*/  FFMA.FTZ R195, R34, c[0x0][0x23c], -R32.reuse ;  /* 0x00008f0022c37a23 */ /* 0x100fe40000010820 */
[----:B------:R-:W-:Y:S02]  /*8090*/  FFMA.FTZ R248, R33, c[0x0][0x23c], -R32 ;  /* 0x00008f0021f87a23 */ /* 0x000fe40000010820 */
[----:B------:R-:W-:Y:S01]  /*80a0*/  FADD.FTZ R183, R184, R183 ;  /* 0x000000b7b8b77221 */ /* 0x000fe20000010000 */
[----:B---3--:R-:W-:Y:S01]  /*80b0*/  F2FP.BF16.PACK_AB R131, R174, R181 ;  /* 0x000000b5ae83723e */ /* 0x008fe200000010ff */
[----:B------:R-:W3:Y:S01]  /*80c0*/  MUFU.EX2 R176, R176 ;  /* 0x000000b000b07308 */ /* 0x000ee20000000800 */
[----:B------:R-:W-:Y:S01]  /*80d0*/  FADD.FTZ R180, R180, R182 ;  /* 0x000000b6b4b47221 */ /* 0x000fe20000010000 */
[----:B------:R-:W-:Y:S01]  /*80e0*/  LDSM.16.MT88.4 R32, [R222+0x11800] ;  /* 0x01180000de20783b */ /* 0x000fe20000004200 */
[----:B------:R-:W-:-:S02]  /*80f0*/  FADD.FTZ R183, R179, R183 ;  /* 0x000000b7b3b77221 */ /* 0x000fc40000010000 */
[----:B------:R-:W-:Y:S01]  /*8100*/  FADD.FTZ R181, R181, R180 ;  /* 0x000000b4b5b57221 */ /* 0x000fe20000010000 */
[----:B------:R-:W-:Y:S01]  /*8110*/  HMMA.16816.F32.BF16 R160, R128, R156, RZ ;  /* 0x0000009c80a0723c */ /* 0x000fe200000418ff */
[----:B------:R-:W-:Y:S01]  /*8120*/  FADD.FTZ R178, R178, R183 ;  /* 0x000000b7b2b27221 */ /* 0x000fe20000010000 */
[----:B------:R-:W-:Y:S01]  /*8130*/  MUFU.EX2 R173, R173 ;  /* 0x000000ad00ad7308 */ /* 0x000fe20000000800 */
[----:B------:R-:W-:Y:S02]  /*8140*/  FADD.FTZ R181, R174, R181 ;  /* 0x000000b5aeb57221 */ /* 0x000fe40000010000 */
[----:B-----5:R-:W-:-:S03]  /*8150*/  FADD.FTZ R178, R177, R178 ;  /* 0x000000b2b1b27221 */ /* 0x020fc60000010000 */
        /* <DEDUP_REMOVED lines=304> */
.L_x_6507:
[----:B------:R-:W-:-:S04]  /*9460*/  ULEA UR4, -UR6, URZ, 0x6 ;  /* 0x0000003f06047291 */ /* 0x000fc8000f8e313f */
[----:B------:R-:W-:Y:S02]  /*9470*/  USHF.R.S32.HI UR5, URZ, 0x1f, UR4 ;  /* 0x0000001f3f057899 */ /* 0x000fe40008011404 */
[----:B------:R-:W-:-:S04]  /*9480*/  MOV R2, UR4 ;  /* 0x0000000400027c02 */ /* 0x000fc80008000f00 */
[----:B------:R-:W-:Y:S02]  /*9490*/  MOV R0, UR5 ;  /* 0x0000000500007c02 */ /* 0x000fe40008000f00 */
.L_x_6508:
        /* <DEDUP_REMOVED lines=114> */
[C---:B------:R-:W-:Y:S01]  /*9bc0*/  IMAD.IADD R2, R243.reuse, 0x1, -R0 ;  /* 0x00000001f3027824 */ /* 0x040fe200078e0a00 */
[C---:B------:R-:W-:Y:S01]  /*9bd0*/  ISETP.GE.AND P0, PT, R0.reuse, R241, PT ;  /* 0x000000f10000720c */ /* 0x040fe20003f06270 */
[----:B------:R-:W-:Y:S01]  /*9be0*/  @P4 STS.128 [R235+0x13000], RZ ;  /* 0x013000ffeb004388 */ /* 0x000fe20000000c00 */
[C---:B------:R-:W-:Y:S02]  /*9bf0*/  IADD3 R201, R0.reuse, 0x21, RZ ;  /* 0x0000002100c97810 */ /* 0x040fe40007ffe0ff */
[----:B------:R-:W-:Y:S01]  /*9c00*/  IABS R2, R2 ;  /* 0x0000000200027213 */ /* 0x000fe20000000000 */
[----:B------:R-:W-:Y:S01]  /*9c10*/  @!PT LDS RZ, [RZ] ;  /* 0x00000000fffff984 */ /* 0x000fe20000000800 */
[----:B------:R-:W-:Y:S01]  /*9c20*/  @!PT LDS RZ, [RZ] ;  /* 0x00000000fffff984 */ /* 0x000fe20000000800 */
[----:B------:R-:W-:Y:S01]  /*9c30*/  @!PT LDS RZ, [RZ] ;  /* 0x00000000fffff984 */ /* 0x000fe20000000800 */
[----:B------:R3:W-:Y:S01]  /*9c40*/  @!P4 LDGSTS.E.BYPASS.LTC128B.128 [R235+0x13000], [R18.64+0x80] ;  /* 0x1300008012ebcfae */ /* 0x0007e2000b901d56 */
[C---:B------:R-:W-:Y:S01]  /*9c50*/  ISETP.LT.OR P0, PT, R0.reuse, R242, P0 ;  /* 0x000000f20000720c */ /* 0x040fe20000701670 */
[--C-:B------:R-:W-:Y:S01]  /*9c60*/  IMAD.IADD R245, R243, 0x1, -R201.reuse ;  /* 0x00000001f3f57824 */ /* 0x100fe200078e0ac9 */
[----:B------:R-:W-:Y:S01]  /*9c70*/  IADD3 R200, R0, 0x28, RZ ;  /* 0x0000002800c87810 */ /* 0x000fe20007ffe0ff */
[----:B------:R-:W-:Y:S01]  /*9c80*/  @P3 STS.128 [R235+0x15000], RZ ;  /* 0x015000ffeb003388 */ /* 0x000fe20000000c00 */
[----:B------:R-:W-:-:S02]  /*9c90*/  IMAD.IADD R202, R240, 0x1, -R201 ;  /* 0x00000001f0ca7824 */ /* 0x000fc400078e0ac9 */
[----:B------:R-:W-:Y:S01]  /*9ca0*/  IABS R245, R245 ;  /* 0x000000f500f57213 */ /* 0x000fe20000000000 */
[----:B------:R-:W-:Y:S01]  /*9cb0*/  @!PT LDS RZ, [RZ] ;  /* 0x00000000fffff984 */ /* 0x000fe20000000800 */
[----:B------:R-:W-:Y:S01]  /*9cc0*/  @!PT LDS RZ, [RZ] ;  /* 0x00000000fffff984 */ /* 0x000fe20000000800 */
[----:B------:R-:W-:Y:S01]  /*9cd0*/  @!PT LDS RZ, [RZ] ;  /* 0x00000000fffff984 */ /* 0x000fe20000000800 */
[----:B------:R1:W-:Y:S01]  /*9ce0*/  @!P3 LDGSTS.E.BYPASS.LTC128B.128 [R235+0x15000], [R8.64+0x100] ;  /* 0x1500010008ebbfae */ /* 0x0003e2000b901d56 */
[----:B------:R-:W-:Y:S01]  /*9cf0*/  IMAD.IADD R244, R243, 0x1, -R200 ;  /* 0x00000001f3f47824 */ /* 0x000fe200078e0ac8 */
[----:B------:R-:W-:Y:S02]  /*9d00*/  IABS R202, R202 ;  /* 0x000000ca00ca7213 */ /* 0x000fe40000000000 */
[----:B------:R-:W-:Y:S01]  /*9d10*/  @P2 STS.128 [R235+0x17000], RZ ;  /* 0x017000ffeb002388 */ /* 0x000fe20000000c00 */
[----:B------:R-:W-:Y:S01]  /*9d20*/  I2F R245, R245 ;  /* 0x000000f500f57306 */ /* 0x000fe20000201400 */
[----:B------:R-:W-:Y:S02]  /*9d30*/  IABS R244, R244 ;  /* 0x000000f400f47213 */ /* 0x000fe40000000000 */
[----:B------:R-:W-:Y:S01]  /*9d40*/  @!PT LDS RZ, [RZ] ;  /* 0x00000000fffff984 */ /* 0x000fe20000000800 */
[----:B------:R-:W-:Y:S01]  /*9d50*/  @!PT LDS RZ, [RZ] ;  /* 0x00000000fffff984 */ /* 0x000fe20000000800 */
[----:B------:R-:W-:Y:S01]  /*9d60*/  @!PT LDS RZ, [RZ] ;  /* 0x00000000fffff984 */ /* 0x000fe20000000800 */
[----:B------:R1:W-:Y:S04]  /*9d70*/  @!P2 LDGSTS.E.BYPASS.LTC128B.128 [R235+0x17000], [R28.64+0x180] ;  /* 0x170001801cebafae */ /* 0x0003e8000b901d56 */
[----:B------:R-:W-:Y:S01]  /*9d80*/  @P5 STS.128 [R235+0x11800], RZ ;  /* 0x011800ffeb005388 */ /* 0x000fe20000000c00 */
[----:B------:R-:W-:Y:S03]  /*9d90*/  I2F R244, R244 ;  /* 0x000000f400f47306 */ /* 0x000fe60000201400 */
[----:B------:R-:W-:Y:S01]  /*9da0*/  @!PT LDS RZ, [RZ] ;  /* 0x00000000fffff984 */ /* 0x000fe20000000800 */
[----:B------:R-:W-:Y:S01]  /*9db0*/  @!PT LDS RZ, [RZ] ;  /* 0x00000000fffff984 */ /* 0x000fe20000000800 */
[----:B------:R-:W-:Y:S01]  /*9dc0*/  @!PT LDS RZ, [RZ] ;  /* 0x00000000fffff984 */ /* 0x000fe20000000800 */
[----:B------:R1:W-:Y:S04]  /*9dd0*/  @!P5 LDGSTS.E.BYPASS.LTC128B.128 [R235+0x11800], [R30.64] ;  /* 0x118000001eebdfae */ /* 0x0003e8000b901d56 */
        /* <DEDUP_REMOVED lines=16> */
[----:B----4-:R-:W-:Y:S04]  /*9ee0*/  LDSM.16.M88.4 R12, [R230] ;  /* 0x00000000e60c783b */ /* 0x010fe80000000200 */
[----:B------:R-:W4:Y:S01]  /*9ef0*/  LDSM.16.M88.4 R168, [R229+0x8000] ;  /* 0x00800000e5a8783b */ /* 0x000f220000000200 */
[----:B-1----:R-:W-:-:S03]  /*9f00*/  IMAD.MOV.U32 R166, RZ, RZ, R2 ;  /* 0x000000ffffa67224 */ /* 0x002fc600078e0002 */
[----:B------:R-:W2:Y:S01]  /*9f10*/  LDSM.16.M88.4 R28, [R229+0x8800] ;  /* 0x00880000e51c783b */ /* 0x000ea20000000200 */
[----:B------:R-:W-:-:S03]  /*9f20*/  IADD3 R2, R0, 0x1, RZ ;  /* 0x0000000100027810 */ /* 0x000fc60007ffe0ff */
[----:B-----5:R-:W1:Y:S01]  /*9f30*/  LDSM.16.M88.4 R20, [R229+0x9000] ;  /* 0x00900000e514783b */ /* 0x020e620000000200 */
[----:B------:R-:W-:Y:S01]  /*9f40*/  I2F R166, R166 ;  /* 0x000000a600a67306 */ /* 0x000fe20000201400 */
[C---:B------:R-:W-:Y:S02]  /*9f50*/  ISETP.GE.AND P6, PT, R2.reuse, R241, PT ;  /* 0x000000f10200720c */ /* 0x040fe40003fc6270 */
[----:B------:R-:W3:Y:S01]  /*9f60*/  LDSM.16.M88.4 R176, [R229+0x9800] ;  /* 0x00980000e5b0783b */ /* 0x000ee20000000200 */
[C---:B------:R-:W-:Y:S02]  /*9f70*/  ISETP.GE.AND P1, PT, R2.reuse, R238, PT ;  /* 0x000000ee0200720c */ /* 0x040fe40003f26270 */
[C---:B------:R-:W-:Y:S01]  /*9f80*/  ISETP.LT.OR P6, PT, R2.reuse, R242, P6 ;  /* 0x000000f20200720c */ /* 0x040fe200037c1670 */
[----:B------:R-:W-:Y:S01]  /*9f90*/  LDSM.16.M88.4 R8, [R228] ;  /* 0x00000000e408783b */ /* 0x000fe20000000200 */
[----:B------:R-:W-:-:S03]  /*9fa0*/  ISETP.LT.OR P1, PT, R2, R239, P1 ;  /* 0x000000ef0200720c */ /* 0x000fc60000f21670 */
[----:B------:R-:W5:Y:S04]  /*9fb0*/  LDSM.16.M88.4 R4, [R227] ;  /* 0x00000000e304783b */ /* 0x000f680000000200 */
[----:B------:R-:W1:Y:S04]  /*9fc0*/  LDSM.16.M88.4 R188, [R219] ;  /* 0x00000000dbbc783b */ /* 0x000e680000000200 */
[----:B------:R-:W3:Y:S04]  /*9fd0*/  LDSM.16.M88.4 R184, [R218] ;  /* 0x00000000dab8783b */ /* 0x000ee80000000200 */
[----:B------:R-:W3:Y:S04]  /*9fe0*/  LDSM.16.M88.4 R180, [R217] ;  /* 0x00000000d9b4783b */ /* 0x000ee80000000200 */
[----:B------:R-:W-:Y:S01]  /*9ff0*/  LDSM.16.M88.4 R192, [R223+0x8800] ;  /* 0x00880000dfc0783b */ /* 0x000fe20000000200 */
[C---:B----4-:R-:W-:Y:S03]  /*a000*/  HMMA.16816.F32.BF16 R172, R12.reuse, R168, RZ ;  /* 0x000000a80cac723c */ /* 0x050fe600000418ff */
[----:B------:R-:W0:Y:S05]  /*a010*/  LDGDEPBAR ;  /* 0x00000000000079af */ /* 0x000e2a0000000000 */
[C---:B------:R-:W-:Y:S08]  /*a020*/  HMMA.16816.F32.BF16 R168, R12.reuse, R170, RZ ;  /* 0x000000aa0ca8723c */ /* 0x040ff000000418ff */
[C---:B--2---:R-:W-:Y:S08]  /*a030*/  HMMA.16816.F32.BF16 R32, R12.reuse, R28, RZ ;  /* 0x0000001c0c20723c */ /* 0x044ff000000418ff */
[C---:B-1----:R-:W-:Y:S08]  /*a040*/  HMMA.16816.F32.BF16 R24, R12.reuse, R20, RZ ;  /* 0x000000140c18723c */ /* 0x042ff000000418ff */
[C---:B------:R-:W-:Y:S08]  /*a050*/  HMMA.16816.F32.BF16 R28, R12.reuse, R30, RZ ;  /* 0x0000001e0c1c723c */ /* 0x040ff000000418ff */
[C---:B------:R-:W-:Y:S08]  /*a060*/  HMMA.16816.F32.BF16 R20, R12.reuse, R22, RZ ;  /* 0x000000160c14723c */ /* 0x040ff000000418ff */
[C---:B---3--:R-:W-:Y:S08]  /*a070*/  HMMA.16816.F32.BF16 R16, R12.reuse, R176, RZ ;  /* 0x000000b00c10723c */ /* 0x048ff000000418ff */
[----:B------:R-:W-:Y:S01]  /*a080*/  HMMA.16816.F32.BF16 R12, R12, R178, RZ ;  /* 0x000000b20c0c723c */ /* 0x000fe200000418ff */
[----:B------:R-:W-:Y:S07]  /*a090*/  LDSM.16.M88.4 R176, [R226] ;  /* 0x00000000e2b0783b */ /* 0x000fee0000000200 */
[C---:B-----5:R-:W-:Y:S08]  /*a0a0*/  HMMA.16816.F32.BF16 R172, R8.reuse, R4, R172 ;  /* 0x0000000408ac723c */ /* 0x060ff000000418ac */
[C---:B------:R-:W-:Y:S01]  /*a0b0*/  HMMA.16816.F32.BF16 R168, R8.reuse, R6, R168 ;  /* 0x0000000608a8723c */ /* 0x040fe200000418a8 */
[----:B------:R-:W1:Y:S07]  /*a0c0*/  LDSM.16.M88.4 R4, [R223+0x8000] ;  /* 0x00800000df04783b */ /* 0x000e6e0000000200 */
        /* <DEDUP_REMOVED lines=18> */
[----:B------:R-:W-:Y:S07]  /*a1f0*/  LDSM.16.M88.4 R188, [R230+0x2000] ;  /* 0x00200000e6bc783b */ /* 0x000fee0000000200 */
[C---:B---3--:R-:W-:Y:S08]  /*a200*/  HMMA.16816.F32.BF16 R16, R176.reuse, R184, R16 ;  /* 0x000000b8b010723c */ /* 0x048ff00000041810 */
        /* <DEDUP_REMOVED lines=8> */
[----:B------:R-:W3:Y:S07]  /*a290*/  LDSM.16.M88.4 R8, [R229+0xb000] ;  /* 0x00b00000e508783b */ /* 0x000eee0000000200 */
[C---:B----4-:R-:W-:Y:S08]  /*a2a0*/  HMMA.16816.F32.BF16 R24, R180.reuse, R192, R24 ;  /* 0x000000c0b418723c */ /* 0x050ff00000041818 */
[C---:B------:R-:W-:Y:S01]  /*a2b0*/  HMMA.16816.F32.BF16 R20, R180.reuse, R194, R20 ;  /* 0x000000c2b414723c */ /* 0x040fe20000041814 */
[----:B------:R-:W4:Y:S07]  /*a2c0*/  LDSM.16.M88.4 R192, [R229+0xb800] ;  /* 0x00b80000e5c0783b */ /* 0x000f2e0000000200 */
[C---:B--2---:R-:W-:Y:S08]  /*a2d0*/  HMMA.16816.F32.BF16 R16, R180.reuse, R184, R16 ;  /* 0x000000b8b410723c */ /* 0x044ff00000041810 */
[----:B------:R-:W-:Y:S01]  /*a2e0*/  HMMA.16816.F32.BF16 R12, R180, R186, R12 ;  /* 0x000000bab40c723c */ /* 0x000fe2000004180c */
[----:B------:R-:W-:Y:S04]  /*a2f0*/  LDSM.16.M88.4 R184, [R215] ;  /* 0x00000000d7b8783b */ /* 0x000fe80000000200 */
[----:B------:R-:W-:Y:S03]  /*a300*/  LDSM.16.M88.4 R180, [R214] ;  /* 0x00000000d6b4783b */ /* 0x000fe60000000200 */
[C---:B-1----:R-:W-:Y:S08]  /*a310*/  HMMA.16816.F32.BF16 R172, R188.reuse, R4, R172 ;  /* 0x00000004bcac723c */ /* 0x042ff000000418ac */
[C---:B------:R-:W-:Y:S01]  /*a320*/  HMMA.16816.F32.BF16 R168, R188.reuse, R6, R168 ;  /* 0x00000006bca8723c */ /* 0x040fe200000418a8 */
[----:B------:R-:W1:Y:S07]  /*a330*/  LDSM.16.M88.4 R4, [R228+0x2000] ;  /* 0x00200000e404783b */ /* 0x000e6e0000000200 */
[C---:B------:R-:W-:Y:S08]  /*a340*/  HMMA.16816.F32.BF16 R32, R188.reuse, R176, R32 ;  /* 0x000000b0bc20723c */ /* 0x040ff00000041820 */
[C---:B------:R-:W-:Y:S01]  /*a350*/  HMMA.16816.F32.BF16 R28, R188.reuse, R178, R28 ;  /* 0x000000b2bc1c723c */ /* 0x040fe2000004181c */
[----:B------:R-:W2:Y:S07]  /*a360*/  LDSM.16.M88.4 R176, [R213] ;  /* 0x00000000d5b0783b */ /* 0x000eae0000000200 */
[C---:B---3--:R-:W-:Y:S08]  /*a370*/  HMMA.16816.F32.BF16 R24, R188.reuse, R8, R24 ;  /* 0x00000008bc18723c */ /* 0x048ff00000041818 */
[C---:B------:R-:W-:Y:S01]  /*a380*/  HMMA.16816.F32.BF16 R20, R188.reuse, R10, R20 ;  /* 0x0000000abc14723c */ /* 0x040fe20000041814 */
[----:B------:R-:W3:Y:S07]  /*a390*/  LDSM.16.M88.4 R8, [R212] ;  /* 0x00000000d408783b */ /* 0x000eee0000000200 */
        /* <DEDUP_REMOVED lines=12> */
[----:B------:R-:W5:Y:S07]  /*a460*/  LDSM.16.M88.4 R180, [R223+0xb000] ;  /* 0x00b00000dfb4783b */ /* 0x000f6e0000000200 */
[C---:B---3--:R-:W-:Y:S08]  /*a470*/  HMMA.16816.F32.BF16 R16, R4.reuse, R8, R16 ;  /* 0x000000080410723c */ /* 0x048ff00000041810 */
[----:B------:R-:W-:Y:S01]  /*a480*/  HMMA.16816.F32.BF16 R12, R4, R10, R12 ;  /* 0x0000000a040c723c */ /* 0x000fe2000004180c */
[----:B------:R-:W-:Y:S04]  /*a490*/  LDSM.16.M88.4 R8, [R225+0x2000] ;  /* 0x00200000e108783b */ /* 0x000fe80000000200 */
[----:B------:R-:W3:Y:S03]  /*a4a0*/  LDSM.16.M88.4 R4, [R216+0x2000] ;  /* 0x00200000d804783b */ /* 0x000ee60000000200 */
[C---:B----4-:R-:W-:Y:S08]  /*a4b0*/  HMMA.16816.F32.BF16 R172, R192.reuse, R188, R172 ;  /* 0x000000bcc0ac723c */ /* 0x050ff000000418ac */
[C---:B------:R-:W-:Y:S01]  /*a4c0*/  HMMA.16816.F32.BF16 R168, R192.reuse, R190, R168 ;  /* 0x000000bec0a8723c */ /* 0x040fe200000418a8 */
[----:B------:R-:W-:Y:S07]  /*a4d0*/  LDSM.16.M88.4 R188, [R216+0x3000] ;  /* 0x00300000d8bc783b */ /* 0x000fee0000000200 */
[C---:B-1----:R-:W-:Y:S08]  /*a4e0*/  HMMA.16816.F32.BF16 R32, R192.reuse, R184, R32 ;  /* 0x000000b8c020723c */ /* 0x042ff00000041820 */
[C---:B------:R-:W-:Y:S01]  /*a4f0*/  HMMA.16816.F32.BF16 R28, R192.reuse, R186, R28 ;  /* 0x000000bac01c723c */ /* 0x040fe2000004181c */
[----:B------:R-:W1:Y:S07]  /*a500*/  LDSM.16.M88.4 R184, [R216+0x2800] ;  /* 0x00280000d8b8783b */ /* 0x000e6e0000000200 */
[C---:B--2---:R-:W-:Y:S08]  /*a510*/  HMMA.16816.F32.BF16 R16, R192.reuse, R176, R16 ;  /* 0x000000b0c010723c */ /* 0x044ff00000041810 */
[C---:B------:R-:W-:Y:S01]  /*a520*/  HMMA.16816.F32.BF16 R12, R192.reuse, R178, R12 ;  /* 0x000000b2c00c723c */ /* 0x040fe2000004180c */
[----:B------:R-:W2:Y:S07]  /*a530*/  LDSM.16.M88.4 R176, [R216+0x3800] ;  /* 0x00380000d8b0783b */ /* 0x000eae0000000200 */
[C---:B-----5:R-:W-:Y:S08]  /*a540*/  HMMA.16816.F32.BF16 R24, R192.reuse, R180, R24 ;  /* 0x000000b4c018723c */ /* 0x060ff00000041818 */
        /* <DEDUP_REMOVED lines=11> */
[----:B------:R-:W4:Y:S07]  /*a600*/  LDSM.16.M88.4 R188, [R229+0xd000] ;  /* 0x00d00000e5bc783b */ /* 0x000f2e0000000200 */
[C---:B--2---:R-:W-:Y:S08]  /*a610*/  HMMA.16816.F32.BF16 R16, R8.reuse, R176, R16 ;  /* 0x000000b00810723c */ /* 0x044ff00000041810 */
[----:B------:R-:W-:Y:S01]  /*a620*/  HMMA.16816.F32.BF16 R12, R8, R178, R12 ;  /* 0x000000b2080c723c */ /* 0x000fe2000004180c */
[----:B------:R-:W2:Y:S04]  /*a630*/  LDSM.16.M88.4 R8, [R229+0xd800] ;  /* 0x00d80000e508783b */ /* 0x000ea80000000200 */
[----:B------:R-:W-:Y:S03]  /*a640*/  LDSM.16.M88.4 R176, [R211] ;  /* 0x00000000d3b0783b */ /* 0x000fe60000000200 */
[C---:B---3--:R-:W-:Y:S08]  /*a650*/  HMMA.16816.F32.BF16 R172, R180.reuse, R4, R172 ;  /* 0x00000004b4ac723c */ /* 0x048ff000000418ac */
[C---:B------:R-:W-:Y:S01]  /*a660*/  HMMA.16816.F32.BF16 R168, R180.reuse, R6, R168 ;  /* 0x00000006b4a8723c */ /* 0x040fe200000418a8 */
[----:B------:R-:W3:Y:S07]  /*a670*/  LDSM.16.M88.4 R4, [R210] ;  /* 0x00000000d204783b */ /* 0x000eee0000000200 */
[C---:B-1----:R-:W-:Y:S08]  /*a680*/  HMMA.16816.F32.BF16 R32, R180.reuse, R184, R32 ;  /* 0x000000b8b420723c */ /* 0x042ff00000041820 */
[C---:B------:R-:W-:Y:S01]  /*a690*/  HMMA.16816.F32.BF16 R28, R180.reuse, R186, R28 ;  /* 0x000000bab41c723c */ /* 0x040fe2000004181c */
[----:B------:R-:W-:Y:S07]  /*a6a0*/  LDSM.16.M88.4 R184, [R209] ;  /* 0x00000000d1b8783b */ /* 0x000fee0000000200 */
[C---:B----4-:R-:W-:Y:S08]  /*a6b0*/  HMMA.16816.F32.BF16 R24, R180.reuse, R188, R24 ;  /* 0x000000bcb418723c */ /* 0x050ff00000041818 */
[C---:B--2---:R-:W-:Y:S08]  /*a6c0*/  HMMA.16816.F32.BF16 R16, R180.reuse, R8, R16 ;  /* 0x00000008b410723c */ /* 0x044ff00000041810 */
[C---:B------:R-:W-:Y:S01]  /*a6d0*/  HMMA.16816.F32.BF16 R12, R180.reuse, R10, R12 ;  /* 0x0000000ab40c723c */ /* 0x040fe2000004180c */
[----:B------:R-:W1:Y:S07]  /*a6e0*/  LDSM.16.M88.4 R8, [R208] ;  /* 0x00000000d008783b */ /* 0x000e6e0000000200 */
        /* <DEDUP_REMOVED lines=15> */
[----:B------:R-:W3:Y:S03]  /*a7e0*/  LDSM.16.M88.4 R184, [R216+0x4000] ;  /* 0x00400000d8b8783b */ /* 0x000ee60000000200 */
[C---:B--2---:R-:W-:Y:S08]  /*a7f0*/  HMMA.16816.F32.BF16 R32, R188.reuse, R4, R32 ;  /* 0x00000004bc20723c */ /* 0x044ff00000041820 */
        /* <DEDUP_REMOVED lines=14> */
[----:B------:R-:W3:Y:S07]  /*a8e0*/  LDSM.16.M88.4 R184, [R230+0x6000] ;  /* 0x00600000e6b8783b */ /* 0x000eee0000000200 */
[C---:B--2---:R-:W-:Y:S08]  /*a8f0*/  HMMA.16816.F32.BF16 R32, R192.reuse, R4, R32 ;  /* 0x00000004c020723c */ /* 0x044ff00000041820 */
[C---:B------:R-:W-:Y:S01]  /*a900*/  HMMA.16816.F32.BF16 R28, R192.reuse, R6, R28 ;  /* 0x00000006c01c723c */ /* 0x040fe2000004181c */
[----:B------:R-:W2:Y:S07]  /*a910*/  LDSM.16.M88.4 R4, [R229+0xe800] ;  /* 0x00e80000e504783b */ /* 0x000eae0000000200 */
[C---:B-1----:R-:W-:Y:S08]  /*a920*/  HMMA.16816.F32.BF16 R16, R192.reuse, R8, R16 ;  /* 0x00000008c010723c */ /* 0x042ff00000041810 */
[C---:B------:R-:W-:Y:S01]  /*a930*/  HMMA.16816.F32.BF16 R12, R192.reuse, R10, R12 ;  /* 0x0000000ac00c723c */ /* 0x040fe2000004180c */
[----:B------:R-:W1:Y:S07]  /*a940*/  LDSM.16.M88.4 R8, [R229+0xf800] ;  /* 0x00f80000e508783b */ /* 0x000e6e0000000200 */
[C---:B------:R-:W-:Y:S08]  /*a950*/  HMMA.16816.F32.BF16 R24, R192.reuse, R180, R24 ;  /* 0x000000b4c018723c */ /* 0x040ff00000041818 */
[----:B------:R-:W-:Y:S01]  /*a960*/  HMMA.16816.F32.BF16 R20, R192, R182, R20 ;  /* 0x000000b6c014723c */ /* 0x000fe20000041814 */
[----:B------:R-:W4:Y:S04]  /*a970*/  LDSM.16.M88.4 R180, [R229+0xf000] ;  /* 0x00f00000e5b4783b */ /* 0x000f280000000200 */
[----:B------:R-:W-:Y:S03]  /*a980*/  LDSM.16.M88.4 R192, [R205] ;  /* 0x00000000cdc0783b */ /* 0x000fe60000000200 */
[C---:B---3--:R-:W-:Y:S08]  /*a990*/  HMMA.16816.F32.BF16 R172, R184.reuse, R176, R172 ;  /* 0x000000b0b8ac723c */ /* 0x048ff000000418ac */
[C---:B------:R-:W-:Y:S01]  /*a9a0*/  HMMA.16816.F32.BF16 R168, R184.reuse, R178, R168 ;  /* 0x000000b2b8a8723c */ /* 0x040fe200000418a8 */
[----:B------:R-:W3:Y:S07]  /*a9b0*/  LDSM.16.M88.4 R176, [R207] ;  /* 0x00000000cfb0783b */ /* 0x000eee0000000200 */
[C---:B--2---:R-:W-:Y:S08]  /*a9c0*/  HMMA.16816.F32.BF16 R32, R184.reuse, R4, R32 ;  /* 0x00000004b820723c */ /* 0x044ff00000041820 */
[C---:B------:R-:W-:Y:S01]  /*a9d0*/  HMMA.16816.F32.BF16 R28, R184.reuse, R6, R28 ;  /* 0x00000006b81c723c */ /* 0x040fe2000004181c */
[----:B------:R-:W2:Y:S07]  /*a9e0*/  LDSM.16.M88.4 R4, [R206] ;  /* 0x00000000ce04783b */ /* 0x000eae0000000200 */
[C---:B-1----:R-:W-:Y:S08]  /*a9f0*/  HMMA.16816.F32.BF16 R16, R184.reuse, R8, R16 ;  /* 0x00000008b810723c */ /* 0x042ff00000041810 */
[C---:B------:R-:W-:Y:S01]  /*aa00*/  HMMA.16816.F32.BF16 R12, R184.reuse, R10, R12 ;  /* 0x0000000ab80c723c */ /* 0x040fe2000004180c */
[----:B------:R-:W1:Y:S07]  /*aa10*/  LDSM.16.M88.4 R8, [R204] ;  /* 0x00000000cc08783b */ /* 0x000e6e0000000200 */
[C---:B----4-:R-:W-:Y:S08]  /*aa20*/  HMMA.16816.F32.BF16 R24, R184.reuse, R180, R24 ;  /* 0x000000b4b818723c */ /* 0x050ff00000041818 */
        /* <DEDUP_REMOVED lines=12> */
[C---:B------:R-:W-:Y:S07]  /*aaf0*/  HMMA.16816.F32.BF16 R24, R188.reuse, R192, R24 ;  /* 0x000000c0bc18723c */ /* 0x040fee0000041818 */
[C---:B------:R-:W-:Y:S01]  /*ab00*/  IADD3 R193, R0.reuse, 0x29, RZ ;  /* 0x0000002900c17810 */ /* 0x040fe20007ffe0ff */
[----:B------:R-:W-:Y:S01]  /*ab10*/  HMMA.16816.F32.BF16 R20, R188, R194, R20 ;  /* 0x000000c2bc14723c */ /* 0x000fe20000041814 */
[----:B------:R-:W-:Y:S06]  /*ab20*/  LDSM.16.M88.4 R188, [R225+0x6000] ;  /* 0x00600000e1bc783b */ /* 0x000fec0000000200 */
[----:B------:R-:W-:Y:S01]  /*ab30*/  IADD3 R194, R0, 0x20, RZ ;  /* 0x0000002000c27810 */ /* 0x000fe20007ffe0ff */
[----:B---3--:R-:W-:Y:S04]  /*ab40*/  HMMA.16816.F32.BF16 R172, R180, R176, R172 ;  /* 0x000000b0b4ac723c */ /* 0x008fe800000418ac */
[----:B------:R-:W-:-:S02]  /*ab50*/  IMAD.IADD R203, R240, 0x1, -R194 ;  /* 0x00000001f0cb7824 */ /* 0x000fc400078e0ac2 */
[----:B------:R-:W-:Y:S02]  /*ab60*/  IMAD.IADD R250, R243, 0x1, -R194 ;  /* 0x00000001f3fa7824 */ /* 0x000fe400078e0ac2 */
[----:B------:R-:W-:Y:S01]  /*ab70*/  HMMA.16816.F32.BF16 R168, R180, R178, R168 ;  /* 0x000000b2b4a8723c */ /* 0x000fe200000418a8 */
[----:B------:R-:W3:Y:S01]  /*ab80*/  LDSM.16.M88.4 R176, [R216+0x6000] ;  /* 0x00600000d8b0783b */ /* 0x000ee20000000200 */
[----:B------:R-:W-:Y:S02]  /*ab90*/  IABS R203, R203 ;  /* 0x000000cb00cb7213 */ /* 0x000fe40000000000 */
[----:B------:R-:W-:-:S04]  /*aba0*/  IABS R250, R250 ;  /* 0x000000fa00fa7213 */ /* 0x000fc80000000000 */
[C---:B--2---:R-:W-:Y:S01]  /*abb0*/  HMMA.16816.F32.BF16 R32, R180.reuse, R4, R32 ;  /* 0x00000004b420723c */ /* 0x044fe20000041820 */
[----:B------:R-:W-:Y:S07]  /*abc0*/  I2F R203, R203 ;  /* 0x000000cb00cb7306 */ /* 0x000fee0000201400 */
[C---:B------:R-:W-:Y:S01]  /*abd0*/  HMMA.16816.F32.BF16 R28, R180.reuse, R6, R28 ;  /* 0x00000006b41c723c */ /* 0x040fe2000004181c */
[----:B------:R-:W2:Y:S01]  /*abe0*/  LDSM.16.M88.4 R4, [R216+0x6800] ;  /* 0x00680000d804783b */ /* 0x000ea20000000200 */
[----:B------:R-:W-:Y:S06]  /*abf0*/  I2F R250, R250 ;  /* 0x000000fa00fa7306 */ /* 0x000fec0000201400 */
[C---:B-1----:R-:W-:Y:S07]  /*ac00*/  HMMA.16816.F32.BF16 R16, R180.reuse, R8, R16 ;  /* 0x00000008b410723c */ /* 0x042fee0000041810 */
[----:B------:R-:W-:Y:S01]  /*ac10*/  IMAD.IADD R8, R240, 0x1, -R0 ;  /* 0x00000001f0087824 */ /* 0x000fe200078e0a00 */
[----:B------:R-:W-:Y:S04]  /*ac20*/  HMMA.16816.F32.BF16 R24, R180, R184, R24 ;  /* 0x000000b8b418723c */ /* 0x000fe80000041818 */
[----:B------:R-:W-:-:S04]  /*ac30*/  IABS R8, R8 ;  /* 0x0000000800087213 */ /* 0x000fc80000000000 */
[----:B------:R-:W-:Y:S01]  /*ac40*/  HMMA.16816.F32.BF16 R20, R180, R186, R20 ;  /* 0x000000bab414723c */ /* 0x000fe20000041814 */
[----:B------:R-:W-:-:S06]  /*ac50*/  IMAD.MOV.U32 R167, RZ, RZ, R8 ;  /* 0x000000ffffa77224 */ /* 0x000fcc00078e0008 */
[----:B------:R-:W-:Y:S01]  /*ac60*/  I2F R167, R167 ;  /* 0x000000a700a77306 */ /* 0x000fe20000201400 */
[----:B------:R-:W-:Y:S01]  /*ac70*/  HMMA.16816.F32.BF16 R12, R180, R10, R12 ;  /* 0x0000000ab40c723c */ /* 0x000fe2000004180c */
[----:B------:R-:W1:Y:S01]  /*ac80*/  LDSM.16.M88.4 R8, [R216+0x7000] ;  /* 0x00700000d808783b */ /* 0x000e620000000200 */
[----:B------:R-:W-:-:S05]  /*ac90*/  IMAD.IADD R187, R240, 0x1, -R200 ;  /* 0x00000001f0bb7824 */ /* 0x000fca00078e0ac8 */
[----:B------:R-:W-:Y:S01]  /*aca0*/  IMAD.IADD R180, R243, 0x1, -R2 ;  /* 0x00000001f3b47824 */ /* 0x000fe200078e0a02 */
[----:B---3--:R-:W-:Y:S01]  /*acb0*/  HMMA.16816.F32.BF16 R172, R188, R176, R172 ;  /* 0x000000b0bcac723c */ /* 0x008fe200000418ac */
[----:B------:R-:W-:-:S03]  /*acc0*/  IABS R187, R187 ;  /* 0x000000bb00bb7213 */ /* 0x000fc60000000000 */
[----:B------:R-:W-:-:S03]  /*acd0*/  IABS R180, R180 ;  /* 0x000000b400b47213 */ /* 0x000fc60000000000 */
[----:B------:R-:W-:Y:S01]  /*ace0*/  IMAD.IADD R176, R240, 0x1, -R2 ;  /* 0x00000001f0b07824 */ /* 0x000fe200078e0a02 */
[----:B--2---:R-:W-:Y:S01]  /*acf0*/  HMMA.16816.F32.BF16 R32, R188, R4, R32 ;  /* 0x00000004bc20723c */ /* 0x004fe20000041820 */
[----:B------:R-:W-:Y:S01]  /*ad00*/  IMAD.MOV.U32 R181, RZ, RZ, R180 ;  /* 0x000000ffffb57224 */ /* 0x000fe200078e00b4 */
[----:B------:R-:W-:Y:S01]  /*ad10*/  IADD3 R180, R0, 0x8, RZ ;  /* 0x0000000800b47810 */ /* 0x000fe20007ffe0ff */
[----:B------:R-:W-:Y:S01]  /*ad20*/  I2F R187, R187 ;  /* 0x000000bb00bb7306 */ /* 0x000fe20000201400 */
[----:B------:R-:W-:-:S03]  /*ad30*/  IABS R176, R176 ;  /* 0x000000b000b07213 */ /* 0x000fc60000000000 */
[----:B------:R-:W-:Y:S01]  /*ad40*/  IMAD.IADD R177, R243, 0x1, -R180 ;  /* 0x00000001f3b17824 */ /* 0x000fe200078e0ab4 */
[C---:B------:R-:W-:Y:S01]  /*ad50*/  HMMA.16816.F32.BF16 R168, R188.reuse, R178, R168 ;  /* 0x000000b2bca8723c */ /* 0x040fe200000418a8 */
[----:B------:R-:W-:Y:S01]  /*ad60*/  IMAD.MOV.U32 R182, RZ, RZ, R176 ;  /* 0x000000ffffb67224 */ /* 0x000fe200078e00b0 */
[----:B------:R-:W-:Y:S01]  /*ad70*/  IADD3 R4, R0, 0x9, RZ ;  /* 0x0000000900047810 */ /* 0x000fe20007ffe0ff */
[C---:B------:R-:W-:Y:S01]  /*ad80*/  IMAD.IADD R183, R240.reuse, 0x1, -R180 ;  /* 0x00000001f0b77824 */ /* 0x040fe200078e0ab4 */
[----:B------:R-:W-:Y:S01]  /*ad90*/  IABS R176, R177 ;  /* 0x000000b100b07213 */ /* 0x000fe20000000000 */
[----:B------:R-:W-:Y:S02]  /*ada0*/  I2F R181, R181 ;  /* 0x000000b500b57306 */ /* 0x000fe40000201400 */
[----:B------:R-:W-:Y:S01]  /*adb0*/  IMAD.IADD R184, R240, 0x1, -R4 ;  /* 0x00000001f0b87824 */ /* 0x000fe200078e0a04 */
[----:B------:R-:W-:Y:S01]  /*adc0*/  IABS R183, R183 ;  /* 0x000000b700b77213 */ /* 0x000fe20000000000 */
[----:B------:R-:W-:Y:S01]  /*add0*/  IMAD.MOV.U32 R5, RZ, RZ, R176 ;  /* 0x000000ffff057224 */ /* 0x000fe200078e00b0 */
[----:B------:R-:W-:Y:S01]  /*ade0*/  HMMA.16816.F32.BF16 R28, R188, R6, R28 ;  /* 0x00000006bc1c723c */ /* 0x000fe2000004181c */
[----:B------:R-:W2:Y:S01]  /*adf0*/  LDSM.16.M88.4 R176, [R216+0x7800] ;  /* 0x00780000d8b0783b */ /* 0x000ea20000000200 */
[----:B------:R-:W-:Y:S01]  /*ae00*/  FMUL.FTZ R172, R172, c[0x0][0x2ec] ;  /* 0x0000bb00acac7a20 */ /* 0x000fe20000410000 */
[----:B------:R-:W-:Y:S01]  /*ae10*/  I2F R182, R182 ;  /* 0x000000b600b67306 */ /* 0x000fe20000201400 */
[----:B------:R-:W-:Y:S01]  /*ae20*/  FMUL.FTZ R175, R175, c[0x0][0x2ec] ;  /* 0x0000bb00afaf7a20 */ /* 0x000fe20000410000 */
[----:B------:R-:W-:Y:S01]  /*ae30*/  IABS R184, R184 ;  /* 0x000000b800b87213 */ /* 0x000fe20000000000 */
[----:B------:R-:W-:Y:S01]  /*ae40*/  FMUL.FTZ R32, R32, c[0x0][0x2ec] ;  /* 0x0000bb0020207a20 */ /* 0x000fe20000410000 */
[----:B------:R-:W-:-:S04]  /*ae50*/  DEPBAR.LE SB0, 0x0 ;  /* 0x000080000000791a */ /* 0x000fc80000000000 */
[----:B------:R-:W-:Y:S01]  /*ae60*/  IMAD.IADD R7, R243, 0x1, -R4 ;  /* 0x00000001f3077824 */ /* 0x000fe200078e0a04 */
[C---:B-1----:R-:W-:Y:S01]  /*ae70*/  HMMA.16816.F32.BF16 R24, R188.reuse, R8, R24 ;  /* 0x00000008bc18723c */ /* 0x042fe20000041818 */
[----:B------:R-:W-:Y:S01]  /*ae80*/  IMAD.MOV.U32 R6, RZ, RZ, R183 ;  /* 0x000000ffff067224 */ /* 0x000fe200078e00b7 */
[----:B------:R-:W1:Y:S01]  /*ae90*/  MUFU.TANH R172, R172 ;  /* 0x000000ac00ac7308 */ /* 0x000e620000002400 */
[----:B------:R-:W-:Y:S01]  /*aea0*/  FMUL.FTZ R170, R170, c[0x0][0x2ec] ;  /* 0x0000bb00aaaa7a20 */ /* 0x000fe20000410000 */
[----:B------:R-:W-:Y:S01]  /*aeb0*/  IABS R183, R7 ;  /* 0x0000000700b77213 */ /* 0x000fe20000000000 */
[----:B------:R-:W-:Y:S01]  /*aec0*/  FMUL.FTZ R34, R34, c[0x0][0x2ec] ;  /* 0x0000bb0022227a20 */ /* 0x000fe20000410000 */
[----:B------:R-:W-:Y:S01]  /*aed0*/  IADD3 R7, R0, 0x10, RZ ;  /* 0x0000001000077810 */ /* 0x000fe20007ffe0ff */
[----:B------:R-:W-:Y:S01]  /*aee0*/  IMAD.MOV.U32 R9, RZ, RZ, R184 ;  /* 0x000000ffff097224 */ /* 0x000fe200078e00b8 */
[----:B------:R-:W-:Y:S01]  /*aef0*/  HMMA.16816.F32.BF16 R20, R188, R10, R20 ;  /* 0x0000000abc14723c */ /* 0x000fe20000041814 */
[----:B------:R-:W-:Y:S01]  /*af00*/  FMUL.FTZ R33, R33, c[0x0][0x2ec] ;  /* 0x0000bb0021217a20 */ /* 0x000fe20000410000 */
[----:B------:R-:W-:Y:S01]  /*af10*/  I2F R5, R5 ;  /* 0x0000000500057306 */ /* 0x000fe20000201400 */
[----:B------:R-:W-:-:S02]  /*af20*/  IMAD.IADD R8, R243, 0x1, -R7 ;  /* 0x00000001f3087824 */ /* 0x000fc400078e0a07 */
[----:B------:R-:W-:Y:S02]  /*af30*/  IMAD.IADD R184, R240, 0x1, -R7 ;  /* 0x00000001f0b87824 */ /* 0x000fe400078e0a07 */
[----:B------:R-:W-:Y:S01]  /*af40*/  IADD3 R11, R0, 0x11, RZ ;  /* 0x00000011000b7810 */ /* 0x000fe20007ffe0ff */
[----:B------:R-:W-:Y:S01]  /*af50*/  FMUL.FTZ R30, R30, c[0x0][0x2ec] ;  /* 0x0000bb001e1e7a20 */ /* 0x000fe20000410000 */
[----:B------:R-:W-:Y:S01]  /*af60*/  IABS R8, R8 ;  /* 0x0000000800087213 */ /* 0x000fe20000000000 */
[----:B-1----:R-:W-:Y:S01]  /*af70*/  FFMA.FTZ R166, R166, -UR19, R172 ;  /* 0x80000013a6a67c23 */ /* 0x002fe200080100ac */
[----:B------:R-:W-:Y:S01]  /*af80*/  IADD3 R172, R0, 0x39, RZ ;  /* 0x0000003900ac7810 */ /* 0x000fe20007ffe0ff */
[----:B------:R-:W-:Y:S01]  /*af90*/  IMAD.IADD R10, R240, 0x1, -R11 ;  /* 0x00000001f00a7824 */ /* 0x000fe200078e0a0b */
[----:B------:R1:W-:Y:S01]  /*afa0*/  I2F R185, R8 ;  /* 0x0000000800b97306 */ /* 0x0003e20000201400 */
[----:B------:R-:W-:Y:S01]  /*afb0*/  IABS R184, R184 ;  /* 0x000000b800b87213 */ /* 0x000fe20000000000 */
[----:B------:R-:W-:-:S02]  /*afc0*/  FMUL.FTZ R29, R29, c[0x0][0x2ec] ;  /* 0x0000bb001d1d7a20 */ /* 0x000fc40000410000 */
[----:B------:R-:W-:Y:S02]  /*afd0*/  FMUL.FTZ R28, R28, c[0x0][0x2ec] ;  /* 0x0000bb001c1c7a20 */ /* 0x000fe40000410000 */
[----:B------:R-:W-:Y:S01]  /*afe0*/  FMUL.FTZ R26, R26, c[0x0][0x2ec] ;  /* 0x0000bb001a1a7a20 */ /* 0x000fe20000410000 */
[C---:B--2---:R-:W-:Y:S01]  /*aff0*/  HMMA.16816.F32.BF16 R16, R188.reuse, R176, R16 ;  /* 0x000000b0bc10723c */ /* 0x044fe20000041810 */
[----:B------:R-:W2:Y:S01]  /*b000*/  MUFU.TANH R251, R175 ;  /* 0x000000af00fb7308 */ /* 0x000ea20000002400 */
[----:B------:R-:W-:Y:S02]  /*b010*/  FMUL.FTZ R31, R31, c[0x0][0x2ec] ;  /* 0x0000bb001f1f7a20 */ /* 0x000fe40000410000 */
[----:B------:R-:W-:Y:S02]  /*b020*/  FMUL.FTZ R25, R25, c[0x0][0x2ec] ;  /* 0x0000bb0019197a20 */ /* 0x000fe40000410000 */
[----:B------:R-:W-:Y:S01]  /*b030*/  FMUL.FTZ R21, R21, c[0x0][0x2ec] ;  /* 0x0000bb0015157a20 */ /* 0x000fe20000410000 */
[----:B------:R-:W-:Y:S01]  /*b040*/  IADD3 R176, R0, 0x18, RZ ;  /* 0x0000001800b07810 */ /* 0x000fe20007ffe0ff */
[----:B-1----:R-:W-:Y:S01]  /*b050*/  IMAD.IADD R8, R243, 0x1, -R11 ;  /* 0x00000001f3087824 */ /* 0x002fe200078e0a0b */
[----:B------:R-:W-:Y:S01]  /*b060*/  HMMA.16816.F32.BF16 R12, R188, R178, R12 ;  /* 0x000000b2bc0c723c */ /* 0x000fe2000004180c */
[----:B------:R-:W-:Y:S01]  /*b070*/  I2F R183, R183 ;  /* 0x000000b700b77306 */ /* 0x000fe20000201400 */
[----:B------:R-:W-:-:S02]  /*b080*/  FMUL.FTZ R22, R22, c[0x0][0x2ec] ;  /* 0x0000bb0016167a20 */ /* 0x000fc40000410000 */
[----:B------:R-:W-:Y:S01]  /*b090*/  IABS R8, R8 ;  /* 0x0000000800087213 */ /* 0x000fe20000000000 */
[C---:B------:R-:W-:Y:S02]  /*b0a0*/  IMAD.IADD R192, R243.reuse, 0x1, -R176 ;  /* 0x00000001f3c07824 */ /* 0x040fe400078e0ab0 */
[----:B------:R-:W-:Y:S01]  /*b0b0*/  IADD3 R191, R0, 0x19, RZ ;  /* 0x0000001900bf7810 */ /* 0x000fe20007ffe0ff */
[----:B--2---:R-:W-:Y:S01]  /*b0c0*/  FFMA.FTZ R251, R182, -UR19, R251 ;  /* 0x80000013b6fb7c23 */ /* 0x004fe200080100fb */
[----:B------:R-:W-:Y:S01]  /*b0d0*/  IADD3 R179, R0, 0x31, RZ ;  /* 0x0000003100b37810 */ /* 0x000fe20007ffe0ff */
[----:B------:R-:W-:Y:S01]  /*b0e0*/  IMAD.MOV.U32 R177, RZ, RZ, R8 ;  /* 0x000000ffffb17224 */ /* 0x000fe200078e0008 */
[----:B------:R-:W-:Y:S01]  /*b0f0*/  IABS R8, R10 ;  /* 0x0000000a00087213 */ /* 0x000fe20000000000 */
[----:B------:R-:W-:Y:S01]  /*b100*/  FMUL.FTZ R10, R174, c[0x0][0x2ec] ;  /* 0x0000bb00ae0a7a20 */ /* 0x000fe20000410000 */
[----:B------:R-:W-:Y:S01]  /*b110*/  I2F R6, R6 ;  /* 0x0000000600067306 */ /* 0x000fe20000201400 */
[--C-:B------:R-:W-:Y:S01]  /*b120*/  IMAD.IADD R195, R243, 0x1, -R191.reuse ;  /* 0x00000001f3c37824 */ /* 0x100fe200078e0abf */
[----:B------:R-:W-:Y:S01]  /*b130*/  IABS R192, R192 ;  /* 0x000000c000c07213 */ /* 0x000fe20000000000 */
[----:B------:R-:W-:-:S02]  /*b140*/  IMAD.IADD R197, R240, 0x1, -R191 ;  /* 0x00000001f0c57824 */ /* 0x000fc400078e0abf */
[----:B------:R-:W-:Y:S01]  /*b150*/  FMUL.FTZ R20, R20, c[0x0][0x2ec] ;  /* 0x0000bb0014147a20 */ /* 0x000fe20000410000 */
[----:B------:R-:W-:Y:S01]  /*b160*/  IABS R195, R195 ;  /* 0x000000c300c37213 */ /* 0x000fe20000000000 */
[--C-:B------:R-:W-:Y:S01]  /*b170*/  IMAD.IADD R182, R240, 0x1, -R193.reuse ;  /* 0x00000001f0b67824 */ /* 0x100fe200078e0ac1 */
[----:B------:R1:W-:Y:S01]  /*b180*/  I2F R188, R8 ;  /* 0x0000000800bc7306 */ /* 0x0003e20000201400 */
[----:B------:R-:W-:Y:S01]  /*b190*/  IABS R197, R197 ;  /* 0x000000c500c57213 */ /* 0x000fe20000000000 */
[----:B------:R-:W-:Y:S02]  /*b1a0*/  FMUL.FTZ R27, R27, c[0x0][0x2ec] ;  /* 0x0000bb001b1b7a20 */ /* 0x000fe40000410000 */
[----:B------:R-:W-:Y:S01]  /*b1b0*/  IMAD.IADD R190, R243, 0x1, -R193 ;  /* 0x00000001f3be7824 */ /* 0x000fe200078e0ac1 */
[----:B------:R-:W-:Y:S01]  /*b1c0*/  IABS R182, R182 ;  /* 0x000000b600b67213 */ /* 0x000fe20000000000 */
[----:B------:R-:W-:Y:S02]  /*b1d0*/  FMUL.FTZ R23, R23, c[0x0][0x2ec] ;  /* 0x0000bb0017177a20 */ /* 0x000fe40000410000 */
[----:B------:R-:W2:Y:S01]  /*b1e0*/  MUFU.TANH R10, R10 ;  /* 0x0000000a000a7308 */ /* 0x000ea20000002400 */
[----:B------:R-:W-:Y:S01]  /*b1f0*/  IABS R190, R190 ;  /* 0x000000be00be7213 */ /* 0x000fe20000000000 */
[----:B------:R-:W-:-:S02]  /*b200*/  IMAD.IADD R178, R243, 0x1, -R179 ;  /* 0x00000001f3b27824 */ /* 0x000fc400078e0ab3 */
[----:B------:R-:W-:Y:S02]  /*b210*/  FMUL.FTZ R18, R18, c[0x0][0x2ec] ;  /* 0x0000bb0012127a20 */ /* 0x000fe40000410000 */
[----:B------:R-:W-:Y:S01]  /*b220*/  FMUL.FTZ R14, R14, c[0x0][0x2ec] ;  /* 0x0000bb000e0e7a20 */ /* 0x000fe20000410000 */
[----:B------:R-:W-:Y:S01]  /*b230*/  IABS R178, R178 ;  /* 0x000000b200b27213 */ /* 0x000fe20000000000 */
[C---:B-1----:R-:W-:Y:S01]  /*b240*/  IMAD.IADD R8, R240.reuse, 0x1, -R176 ;  /* 0x00000001f0087824 */ /* 0x042fe200078e0ab0 */
[----:B------:R-:W1:Y:S01]  /*b250*/  MUFU.TANH R252, R170 ;  /* 0x000000aa00fc7308 */ /* 0x000e620000002400 */
[----:B------:R-:W-:Y:S02]  /*b260*/  IMAD.IADD R174, R240, 0x1, -R179 ;  /* 0x00000001f0ae7824 */ /* 0x000fe400078e0ab3 */
[----:B------:R-:W-:Y:S01]  /*b270*/  FMUL.FTZ R19, R19, c[0x0][0x2ec] ;  /* 0x0000bb0013137a20 */ /* 0x000fe20000410000 */
[----:B------:R-:W-:Y:S01]  /*b280*/  IABS R8, R8 ;  /* 0x0000000800087213 */ /* 0x000fe20000000000 */
[----:B------:R-:W-:Y:S01]  /*b290*/  FMUL.FTZ R12, R12, c[0x0][0x2ec] ;  /* 0x0000bb000c0c7a20 */ /* 0x000fe20000410000 */
[----:B------:R-:W-:Y:S01]  /*b2a0*/  IABS R174, R174 ;  /* 0x000000ae00ae7213 */ /* 0x000fe20000000000 */
[----:B--2---:R-:W-:Y:S01]  /*b2b0*/  FFMA.FTZ R2, R167, -UR19, R10 ;  /* 0x80000013a7027c23 */ /* 0x004fe2000801000a */
[----:B------:R2:W-:Y:S01]  /*b2c0*/  I2F R186, R8 ;  /* 0x0000000800ba7306 */ /* 0x0005e20000201400 */
[----:B------:R-:W-:Y:S01]  /*b2d0*/  FSEL R10, R166, -INF , !P0 ;  /* 0xff800000a60a7808 */ /* 0x000fe20004000000 */
[----:B------:R-:W-:Y:S01]  /*b2e0*/  FMUL.FTZ R13, R13, c[0x0][0x2ec] ;  /* 0x0000bb000d0d7a20 */ /* 0x000fe20000410000 */
[C---:B------:R-:W-:Y:S01]  /*b2f0*/  ISETP.GE.AND P0, PT, R0.reuse, R238, PT ;  /* 0x000000ee0000720c */ /* 0x040fe20003f06270 */
[----:B------:R-:W-:Y:S01]  /*b300*/  FMUL.FTZ R15, R15, c[0x0][0x2ec] ;  /* 0x0000bb000f0f7a20 */ /* 0x000fe20000410000 */
[----:B------:R-:W-:-:S02]  /*b310*/  IADD3 R166, R0, 0x38, RZ ;  /* 0x0000003800a67810 */ /* 0x000fc40007ffe0ff */
[----:B------:R-:W-:Y:S01]  /*b320*/  ISETP.LT.OR P0, PT, R0, R239, P0 ;  /* 0x000000ef0000720c */ /* 0x000fe20000701670 */
[----:B------:R-:W-:Y:S01]  /*b330*/  I2F R9, R9 ;  /* 0x0000000900097306 */ /* 0x000fe20000201400 */
[----:B-1----:R-:W-:Y:S02]  /*b340*/  FFMA.FTZ R6, R6, -UR19, R252 ;  /* 0x8000001306067c23 */ /* 0x002fe400080100fc */
[----:B------:R-:W-:Y:S02]  /*b350*/  FSEL R2, R2, -INF , !P0 ;  /* 0xff80000002027808 */ /* 0x000fe40004000000 */
[----:B------:R-:W-:Y:S01]  /*b360*/  ISETP.GE.AND P0, PT, R180, R241, PT ;  /* 0x000000f1b400720c */ /* 0x000fe20003f06270 */
[----:B--2---:R-:W-:-:S03]  /*b370*/  FMUL.FTZ R8, R173, c[0x0][0x2ec] ;  /* 0x0000bb00ad087a20 */ /* 0x004fc60000410000 */
[----:B------:R-:W-:Y:S01]  /*b380*/  ISETP.LT.OR P0, PT, R180, R242, P0 ;  /* 0x000000f2b400720c */ /* 0x000fe20000701670 */
[----:B------:R1:W-:Y:S01]  /*b390*/  MUFU.TANH R170, R32 ;  /* 0x0000002000aa7308 */ /* 0x0003e20000002400 */
[----:B------:R-:W-:-:S05]  /*b3a0*/  IMAD.IADD R173, R240, 0x1, -R166 ;  /* 0x00000001f0ad7824 */ /* 0x000fca00078e0aa6 */
[----:B------:R-:W-:Y:S02]  /*b3b0*/  IABS R173, R173 ;  /* 0x000000ad00ad7213 */ /* 0x000fe40000000000 */
[----:B------:R-:W2:Y:S01]  /*b3c0*/  MUFU.TANH R8, R8 ;  /* 0x0000000800087308 */ /* 0x000ea20000002400 */
[----:B-1----:R-:W-:-:S07]  /*b3d0*/  FMUL.FTZ R32, R35, c[0x0][0x2ec] ;  /* 0x0000bb0023207a20 */ /* 0x002fce0000410000 */
[----:B------:R-:W-:Y:S01]  /*b3e0*/  I2F R184, R184 ;  /* 0x000000b800b87306 */ /* 0x000fe20000201400 */
[----:B--2---:R-:W-:-:S07]  /*b3f0*/  FFMA.FTZ R8, R181, -UR19, R8 ;  /* 0x80000013b5087c23 */ /* 0x004fce0008010008 */
[----:B------:R-:W-:Y:S01]  /*b400*/  MUFU.TANH R32, R32 ;  /* 0x0000002000207308 */ /* 0x000fe20000002400 */
[----:B------:R-:W-:Y:S01]  /*b410*/  IMAD.IADD R181, R243, 0x1, -R166 ;  /* 0x00000001f3b57824 */ /* 0x000fe200078e0aa6 */
[----:B------:R-:W-:Y:S02]  /*b420*/  FSEL R8, R8, -INF , !P6 ;  /* 0xff80000008087808 */ /* 0x000fe40007000000 */
[----:B------:R-:W-:-:S04]  /*b430*/  ISETP.GE.AND P6, PT, R180, R238, PT ;  /* 0x000000eeb400720c */ /* 0x000fc80003fc6270 */
[----:B------:R1:W-:Y:S01]  /*b440*/  MUFU.TANH R35, R29 ;  /* 0x0000001d00237308 */ /* 0x0003e20000002400 */
[----:B------:R-:W-:Y:S02]  /*b450*/  IABS R181, R181 ;  /* 0x000000b500b57213 */ /* 0x000fe40000000000 */
[----:B------:R-:W-:Y:S02]  /*b460*/  ISETP.LT.OR P6, PT, R180, R239, P6 ;  /* 0x000000efb400720c */ /* 0x000fe400037c1670 */
[----:B------:R-:W-:Y:S01]  /*b470*/  IADD3 R180, R0, 0x30, RZ ;  /* 0x0000003000b47810 */ /* 0x000fe20007ffe0ff */
[C---:B------:R-:W-:Y:S02]  /*b480*/  IMAD.IADD R0, R243.reuse, 0x1, -R172 ;  /* 0x00000001f3007824 */ /* 0x040fe400078e0aac */
[----:B------:R-:W-:Y:S02]  /*b490*/  I2F R177, R177 ;  /* 0x000000b100b17306 */ /* 0x000fe40000201400 */
[--C-:B------:R-:W-:Y:S01]  /*b4a0*/  IMAD.IADD R189, R243, 0x1, -R180.reuse ;  /* 0x00000001f3bd7824 */ /* 0x100fe200078e0ab4 */
[----:B------:R-:W-:Y:S01]  /*b4b0*/  IABS R0, R0 ;  /* 0x0000000000007213 */ /* 0x000fe20000000000 */
[----:B------:R-:W-:-:S03]  /*b4c0*/  IMAD.IADD R175, R240, 0x1, -R180 ;  /* 0x00000001f0af7824 */ /* 0x000fc600078e0ab4 */
[----:B------:R-:W-:Y:S01]  /*b4d0*/  IABS R189, R189 ;  /* 0x000000bd00bd7213 */ /* 0x000fe20000000000 */
[----:B------:R2:W-:Y:S01]  /*b4e0*/  I2F R167, R0 ;  /* 0x0000000000a77306 */ /* 0x0005e20000201400 */
[----:B-1----:R-:W-:Y:S01]  /*b4f0*/  FFMA.FTZ R29, R185, -UR19, R170 ;  /* 0x80000013b91d7c23 */ /* 0x002fe200080100aa */
[----:B------:R-:W-:-:S06]  /*b500*/  IABS R175, R175 ;  /* 0x000000af00af7213 */ /* 0x000fcc0000000000 */
[----:B------:R-:W-:Y:S01]  /*b510*/  MUFU.TANH R33, R33 ;  /* 0x0000002100217308 */ /* 0x000fe20000002400 */
[----:B--2---:R-:W-:-:S07]  /*b520*/  FMUL.FTZ R0, R168, c[0x0][0x2ec] ;  /* 0x0000bb00a8007a20 */ /* 0x004fce0000410000 */
[----:B------:R-:W-:Y:S01]  /*b530*/  MUFU.TANH R30, R30 ;  /* 0x0000001e001e7308 */ /* 0x000fe20000002400 */
[----:B------:R-:W-:Y:S02]  /*b540*/  FMUL.FTZ R168, R169, c[0x0][0x2ec] ;  /* 0x0000bb00a9a87a20 */ /* 0x000fe40000410000 */
[----:B------:R-:W-:-:S05]  /*b550*/  FMUL.FTZ R169, R171, c[0x0][0x2ec] ;  /* 0x0000bb00aba97a20 */ /* 0x000fca0000410000 */
[----:B------:R-:W1:Y:S08]  /*b560*/  MUFU.TANH R0, R0 ;  /* 0x0000000000007308 */ /* 0x000e700000002400 */
[----:B------:R-:W2:Y:S08]  /*b570*/  MUFU.TANH R168, R168 ;  /* 0x000000a800a87308 */ /* 0x000eb00000002400 */
[----:B------:R-:W3:Y:S01]  /*b580*/  MUFU.TANH R169, R169 ;  /* 0x000000a900a97308 */ /* 0x000ee20000002400 */
[----:B-1----:R-:W-:Y:S01]  /*b590*/  FFMA.FTZ R5, R5, -UR19, R0 ;  /* 0x8000001305057c23 */ /* 0x002fe20008010000 */
[----:B------:R-:W-:-:S02]  /*b5a0*/  FSEL R0, R251, -INF , !P1 ;  /* 0xff800000fb007808 */ /* 0x000fc40004800000 */
[C---:B------:R-:W-:Y:S01]  /*b5b0*/  ISETP.GE.AND P1, PT, R4.reuse, R241, PT ;  /* 0x000000f10400720c */ /* 0x040fe20003f26270 */
[----:B--2---:R-:W-:Y:S01]  /*b5c0*/  FFMA.FTZ R183, R183, -UR19, R168 ;  /* 0x80000013b7b77c23 */ /* 0x004fe200080100a8 */
[----:B------:R-:W-:Y:S02]  /*b5d0*/  FSEL R168, R5, -INF , !P0 ;  /* 0xff80000005a87808 */ /* 0x000fe40004000000 */
[----:B------:R-:W1:Y:S01]  /*b5e0*/  MUFU.TANH R171, R34 ;  /* 0x0000002200ab7308 */ /* 0x000e620000002400 */
[C---:B------:R-:W-:Y:S02]  /*b5f0*/  ISETP.GE.AND P0, PT, R4.reuse, R238, PT ;  /* 0x000000ee0400720c */ /* 0x040fe40003f06270 */
[CC--:B------:R-:W-:Y:S02]  /*b600*/  ISETP.LT.OR P1, PT, R4.reuse, R242.reuse, P1 ;  /* 0x000000f20400720c */ /* 0x0c0fe40000f21670 */
[----:B------:R-:W-:Y:S01]  /*b610*/  ISETP.LT.OR P0, PT, R4, R239, P0 ;  /* 0x000000ef0400720c */ /* 0x000fe20000701670 */
[----:B---3--:R-:W-:Y:S01]  /*b620*/  FFMA.FTZ R5, R9, -UR19, R169 ;  /* 0x8000001309057c23 */ /* 0x008fe200080100a9 */
[----:B------:R-:W-:Y:S01]  /*b630*/  FSEL R4, R6, -INF , !P6 ;  /* 0xff80000006047808 */ /* 0x000fe20007000000 */
[----:B------:R-:W-:Y:S01]  /*b640*/  I2F R195, R195 ;  /* 0x000000c300c37306 */ /* 0x000fe20000201400 */
[----:B------:R-:W-:Y:S01]  /*b650*/  ISETP.GE.AND P6, PT, R7, R241, PT ;  /* 0x000000f10700720c */ /* 0x000fe20003fc6270 */
[----:B------:R-:W-:Y:S01]  /*b660*/  FMUL.FTZ R9, R24, c[0x0][0x2ec] ;  /* 0x0000bb0018097a20 */ /* 0x000fe20000410000 */
[----:B------:R-:W-:Y:S01]  /*b670*/  FSEL R5, R5, -INF , !P0 ;  /* 0xff80000005057808 */ /* 0x000fe20004000000 */
[----:B------:R-:W-:Y:S01]  /*b680*/  FFMA.FTZ R24, R188, -UR19, R32 ;  /* 0x80000013bc187c23 */ /* 0x000fe20008010020 */
[----:B------:R-:W-:-:S02]  /*b690*/  ISETP.LT.OR P6, PT, R7, R242, P6 ;  /* 0x000000f20700720c */ /* 0x000fc400037c1670 */
[----:B------:R-:W-:Y:S01]  /*b6a0*/  FSEL R6, R183, -INF , !P1 ;  /* 0xff800000b7067808 */ /* 0x000fe20004800000 */
[----:B------:R-:W-:Y:S01]  /*b6b0*/  I2F R192, R192 ;  /* 0x000000c000c07306 */ /* 0x000fe20000201400 */
[----:B------:R-:W-:Y:S01]  /*b6c0*/  FSEL R29, R29, -INF , !P6 ;  /* 0xff8000001d1d7808 */ /* 0x000fe20007000000 */
[----:B-1----:R-:W-:Y:S01]  /*b6d0*/  FFMA.FTZ R171, R184, -UR19, R171 ;  /* 0x80000013b8ab7c23 */ /* 0x002fe200080100ab */
[C---:B------:R-:W-:Y:S02]  /*b6e0*/  ISETP.GE.AND P0, PT, R11.reuse, R241, PT ;  /* 0x000000f10b00720c */ /* 0x040fe40003f06270 */
[-C--:B------:R-:W-:Y:S02]  /*b6f0*/  ISETP.GE.AND P6, PT, R11, R238.reuse, PT ;  /* 0x000000ee0b00720c */ /* 0x080fe40003fc6270 */
[----:B------:R-:W-:Y:S01]  /*b700*/  ISETP.GE.AND P1, PT, R7, R238, PT ;  /* 0x000000ee0700720c */ /* 0x000fe20003f26270 */
[----:B------:R1:W2:Y:S01]  /*b710*/  MUFU.TANH R34, R28 ;  /* 0x0000001c00227308 */ /* 0x0002a20000002400 */
[----:B------:R-:W-:-:S02]  /*b720*/  ISETP.LT.OR P0, PT, R11, R242, P0 ;  /* 0x000000f20b00720c */ /* 0x000fc40000701670 */
[-C--:B------:R-:W-:Y:S02]  /*b730*/  ISETP.LT.OR P6, PT, R11, R239.reuse, P6 ;  /* 0x000000ef0b00720c */ /* 0x080fe400037c1670 */
[----:B------:R-:W-:Y:S02]  /*b740*/  ISETP.LT.OR P1, PT, R7, R239, P1 ;  /* 0x000000ef0700720c */ /* 0x000fe40000f21670 */
[----:B------:R-:W-:Y:S01]  /*b750*/  FSEL R24, R24, -INF , !P6 ;  /* 0xff80000018187808 */ /* 0x000fe20007000000 */
[----:B------:R2:W3:Y:S01]  /*b760*/  MUFU.TANH R11, R26 ;  /* 0x0000001a000b7308 */ /* 0x0004e20000002400 */
[----:B------:R-:W-:-:S04]  /*b770*/  ISETP.GE.AND P6, PT, R191, R241, PT ;  /* 0x000000f1bf00720c */ /* 0x000fc80003fc6270 */
[----:B------:R-:W-:-:S03]  /*b780*/  ISETP.LT.OR P6, PT, R191, R242, P6 ;  /* 0x000000f2bf00720c */ /* 0x000fc600037c1670 */
[----:B------:R-:W-:Y:S01]  /*b790*/  I2F R197, R197 ;  /* 0x000000c500c57306 */ /* 0x000fe20000201400 */
[----:B-1----:R-:W-:-:S05]  /*b7a0*/  FFMA.FTZ R28, R177, -UR19, R33 ;  /* 0x80000013b11c7c23 */ /* 0x002fca0008010021 */
[----:B------:R-:W-:Y:S02]  /*b7b0*/  FSEL R28, R28, -INF , !P0 ;  /* 0xff8000001c1c7808 */ /* 0x000fe40004000000 */
[----:B------:R-:W-:Y:S01]  /*b7c0*/  MUFU.TANH R7, R31 ;  /* 0x0000001f00077308 */ /* 0x000fe20000002400 */
[----:B--2---:R-:W-:Y:S01]  /*b7d0*/  FFMA.FTZ R26, R192, -UR19, R34 ;  /* 0x80000013c01a7c23 */ /* 0x004fe20008010022 */
[C---:B------:R-:W-:Y:S01]  /*b7e0*/  ISETP.GE.AND P0, PT, R176.reuse, R238, PT ;  /* 0x000000eeb000720c */ /* 0x040fe20003f06270 */
[----:B---3--:R-:W-:Y:S02]  /*b7f0*/  FFMA.FTZ R192, R203, -UR19, R11 ;  /* 0x80000013cbc07c23 */ /* 0x008fe4000801000b */
[----:B------:R-:W-:Y:S01]  /*b800*/  FMUL.FTZ R11, R17, c[0x0][0x2ec] ;  /* 0x0000bb00110b7a20 */ /* 0x000fe20000410000 */
[----:B------:R-:W-:Y:S02]  /*b810*/  ISETP.LT.OR P0, PT, R176, R239, P0 ;  /* 0x000000efb000720c */ /* 0x000fe40000701670 */
[----:B------:R1:W2:Y:S08]  /*b820*/  MUFU.TANH R31, R25 ;  /* 0x00000019001f7308 */ /* 0x0002b00000002400 */
[----:B------:R3:W-:Y:S01]  /*b830*/  MUFU.TANH R32, R21 ;  /* 0x0000001500207308 */ /* 0x0007e20000002400 */
[----:B-1----:R-:W-:-:S07]  /*b840*/  FSEL R25, R171, -INF , !P1 ;  /* 0xff800000ab197808 */ /* 0x002fce0004800000 */
[----:B------:R-:W1:Y:S01]  /*b850*/  MUFU.TANH R9, R9 ;  /* 0x0000000900097308 */ /* 0x000e620000002400 */
[----:B------:R-:W-:Y:S01]  /*b860*/  ISETP.GE.AND P1, PT, R176, R241, PT ;  /* 0x000000f1b000720c */ /* 0x000fe20003f26270 */
[----:B--2---:R-:W-:-:S03]  /*b870*/  FFMA.FTZ R31, R245, -UR19, R31 ;  /* 0x80000013f51f7c23 */ /* 0x004fc6000801001f */
[----:B------:R-:W-:Y:S01]  /*b880*/  ISETP.LT.OR P1, PT, R176, R242, P1 ;  /* 0x000000f2b000720c */ /* 0x000fe20000f21670 */
[----:B---3--:R-:W-:Y:S02]  /*b890*/  FFMA.FTZ R21, R186, -UR19, R30 ;  /* 0x80000013ba157c23 */ /* 0x008fe4000801001e */
[----:B------:R2:W3:Y:S01]  /*b8a0*/  MUFU.TANH R33, R20 ;  /* 0x0000001400217308 */ /* 0x0004e20000002400 */
[----:B------:R-:W-:Y:S02]  /*b8b0*/  FSEL R26, R26, -INF , !P1 ;  /* 0xff8000001a1a7808 */ /* 0x000fe40004800000 */
[----:B------:R-:W-:Y:S02]  /*b8c0*/  ISETP.GE.AND P1, PT, R191, R238, PT ;  /* 0x000000eebf00720c */ /* 0x000fe40003f26270 */
[----:B------:R-:W-:Y:S02]  /*b8d0*/  FSEL R21, R21, -INF , !P0 ;  /* 0xff80000015157808 */ /* 0x000fe40004000000 */
[----:B------:R-:W-:Y:S01]  /*b8e0*/  ISETP.LT.OR P1, PT, R191, R239, P1 ;  /* 0x000000efbf00720c */ /* 0x000fe20000f21670 */
[----:B------:R4:W5:Y:S01]  /*b8f0*/  MUFU.TANH R30, R22 ;  /* 0x00000016001e7308 */ /* 0x0009620000002400 */
[----:B------:R-:W-:-:S04]  /*b900*/  ISETP.GE.AND P0, PT, R194, R241, PT ;  /* 0x000000f1c200720c */ /* 0x000fc80003f06270 */
[----:B------:R-:W-:-:S03]  /*b910*/  ISETP.LT.OR P0, PT, R194, R242, P0 ;  /* 0x000000f2c200720c */ /* 0x000fc60000701670 */
[----:B------:R-:W5:Y:S01]  /*b920*/  MUFU.TANH R27, R27 ;  /* 0x0000001b001b7308 */ /* 0x000f620000002400 */
[----:B--2---:R-:W-:Y:S02]  /*b930*/  FFMA.FTZ R20, R197, -UR19, R7 ;  /* 0x80000013c5147c23 */ /* 0x004fe40008010007 */
[----:B-1----:R-:W-:Y:S02]  /*b940*/  FFMA.FTZ R197, R250, -UR19, R9 ;  /* 0x80000013fac57c23 */ /* 0x002fe40008010009 */
[----:B------:R-:W-:Y:S01]  /*b950*/  FMUL.FTZ R9, R16, c[0x0][0x2ec] ;  /* 0x0000bb0010097a20 */ /* 0x000fe20000410000 */
[----:B------:R-:W-:Y:S01]  /*b960*/  FSEL R20, R20, -INF , !P1 ;  /* 0xff80000014147808 */ /* 0x000fe20004800000 */
[----:B---3--:R-:W-:Y:S01]  /*b970*/  FFMA.FTZ R33, R244, -UR19, R33 ;  /* 0x80000013f4217c23 */ /* 0x008fe20008010021 */
[----:B------:R-:W-:Y:S01]  /*b980*/  I2F R182, R182 ;  /* 0x000000b600b67306 */ /* 0x000fe20000201400 */
[----:B----4-:R-:W-:Y:S01]  /*b990*/  FFMA.FTZ R22, R195, -UR19, R35 ;  /* 0x80000013c3167c23 */ /* 0x010fe20008010023 */
[----:B------:R-:W-:Y:S01]  /*b9a0*/  ISETP.GE.AND P1, PT, R201, R241, PT ;  /* 0x000000f1c900720c */ /* 0x000fe20003f26270 */
[----:B-----5:R-:W-:Y:S01]  /*b9b0*/  FFMA.FTZ R30, R187, -UR19, R30 ;  /* 0x80000013bb1e7c23 */ /* 0x020fe2000801001e */
[----:B------:R-:W-:Y:S01]  /*b9c0*/  FSEL R197, R197, -INF , !P0 ;  /* 0xff800000c5c57808 */ /* 0x000fe20004000000 */
[----:B------:R-:W-:Y:S01]  /*b9d0*/  IMAD.IADD R16, R240, 0x1, -R172 ;  /* 0x00000001f0107824 */ /* 0x000fe200078e0aac */
[----:B------:R-:W-:-:S02]  /*b9e0*/  FSEL R22, R22, -INF , !P6 ;  /* 0xff80000016167808 */ /* 0x000fc40007000000 */
[----:B------:R-:W-:Y:S01]  /*b9f0*/  ISETP.GE.AND P6, PT, R194, R238, PT ;  /* 0x000000eec200720c */ /* 0x000fe20003fc6270 */
[----:B------:R-:W1:Y:S01]  /*ba00*/  MUFU.TANH R7, R23 ;  /* 0x0000001700077308 */ /* 0x000e620000002400 */
[C---:B------:R-:W-:Y:S01]  /*ba10*/  ISETP.LT.OR P1, PT, R201.reuse, R242, P1 ;  /* 0x000000f2c900720c */ /* 0x040fe20000f21670 */
[----:B------:R-:W-:Y:S01]  /*ba20*/  FFMA.FTZ R27, R202, -UR19, R27 ;  /* 0x80000013ca1b7c23 */ /* 0x000fe2000801001b */
[----:B------:R-:W-:Y:S02]  /*ba30*/  ISETP.LT.OR P6, PT, R194, R239, P6 ;  /* 0x000000efc200720c */ /* 0x000fe400037c1670 */
[----:B------:R-:W-:Y:S02]  /*ba40*/  ISETP.GE.AND P0, PT, R201, R238, PT ;  /* 0x000000eec900720c */ /* 0x000fe40003f06270 */
[----:B------:R-:W-:Y:S01]  /*ba50*/  FSEL R192, R192, -INF , !P6 ;  /* 0xff800000c0c07808 */ /* 0x000fe20007000000 */
[----:B------:R-:W2:Y:S01]  /*ba60*/  I2F R190, R190 ;  /* 0x000000be00be7306 */ /* 0x000ea20000201400 */
[----:B------:R-:W-:-:S02]  /*ba70*/  ISETP.GE.AND P6, PT, R200, R241, PT ;  /* 0x000000f1c800720c */ /* 0x000fc40003fc6270 */
[----:B------:R-:W-:Y:S02]  /*ba80*/  FSEL R195, R31, -INF , !P1 ;  /* 0xff8000001fc37808 */ /* 0x000fe40004800000 */
[C---:B------:R-:W-:Y:S02]  /*ba90*/  ISETP.LT.OR P6, PT, R200.reuse, R242, P6 ;  /* 0x000000f2c800720c */ /* 0x040fe400037c1670 */
[-C--:B------:R-:W-:Y:S01]  /*baa0*/  ISETP.GE.AND P1, PT, R200, R238.reuse, PT ;  /* 0x000000eec800720c */ /* 0x080fe20003f26270 */
[----:B------:R-:W-:Y:S01]  /*bab0*/  I2F R178, R178 ;  /* 0x000000b200b27306 */ /* 0x000fe20000201400 */
[----:B------:R-:W-:Y:S01]  /*bac0*/  FSEL R194, R33, -INF , !P6 ;  /* 0xff80000021c27808 */ /* 0x000fe20007000000 */
[----:B-1----:R-:W-:Y:S01]  /*bad0*/  FFMA.FTZ R7, R182, -UR19, R7 ;  /* 0x80000013b6077c23 */ /* 0x002fe20008010007 */
[----:B------:R-:W-:Y:S02]  /*bae0*/  ISETP.GE.AND P6, PT, R193, R238, PT ;  /* 0x000000eec100720c */ /* 0x000fe40003fc6270 */
[----:B------:R-:W-:-:S02]  /*baf0*/  ISETP.LT.OR P0, PT, R201, R239, P0 ;  /* 0x000000efc900720c */ /* 0x000fc40000701670 */
[-C--:B------:R-:W-:Y:S01]  /*bb00*/  ISETP.LT.OR P6, PT, R193, R239.reuse, P6 ;  /* 0x000000efc100720c */ /* 0x080fe200037c1670 */
[----:B------:R-:W1:Y:S01]  /*bb10*/  MUFU.TANH R11, R11 ;  /* 0x0000000b000b7308 */ /* 0x000e620000002400 */
[----:B------:R-:W-:Y:S01]  /*bb20*/  ISETP.LT.OR P1, PT, R200, R239, P1 ;  /* 0x000000efc800720c */ /* 0x000fe20000f21670 */
[----:B--2---:R-:W-:Y:S01]  /*bb30*/  FFMA.FTZ R32, R190, -UR19, R32 ;  /* 0x80000013be207c23 */ /* 0x004fe20008010020 */
[----:B------:R-:W-:Y:S02]  /*bb40*/  FSEL R191, R27, -INF , !P0 ;  /* 0xff8000001bbf7808 */ /* 0x000fe40004000000 */
[----:B------:R-:W-:Y:S02]  /*bb50*/  ISETP.GE.AND P0, PT, R193, R241, PT ;  /* 0x000000f1c100720c */ /* 0x000fe40003f06270 */
[----:B------:R-:W-:Y:S01]  /*bb60*/  FSEL R190, R7, -INF , !P6 ;  /* 0xff80000007be7808 */ /* 0x000fe20007000000 */
[----:B------:R-:W-:Y:S01]  /*bb70*/  I2F R189, R189 ;  /* 0x000000bd00bd7306 */ /* 0x000fe20000201400 */
[----:B------:R-:W-:-:S02]  /*bb80*/  FSEL R35, R30, -INF , !P1 ;  /* 0xff8000001e237808 */ /* 0x000fc40004800000 */
[-C--:B------:R-:W-:Y:S02]  /*bb90*/  ISETP.GE.AND P6, PT, R179, R241.reuse, PT ;  /* 0x000000f1b300720c */ /* 0x080fe40003fc6270 */
[----:B------:R-:W-:Y:S02]  /*bba0*/  ISETP.GE.AND P1, PT, R180, R241, PT ;  /* 0x000000f1b400720c */ /* 0x000fe40003f26270 */
[----:B------:R-:W-:Y:S01]  /*bbb0*/  IABS R16, R16 ;  /* 0x0000001000107213 */ /* 0x000fe20000000000 */
[----:B------:R-:W2:Y:S01]  /*bbc0*/  MUFU.TANH R9, R9 ;  /* 0x0000000900097308 */ /* 0x000ea20000002400 */
[-C--:B------:R-:W-:Y:S01]  /*bbd0*/  ISETP.LT.OR P0, PT, R193, R242.reuse, P0 ;  /* 0x000000f2c100720c */ /* 0x080fe20000701670 */
[----:B-1----:R-:W-:Y:S01]  /*bbe0*/  FFMA.FTZ R11, R178, -UR19, R11 ;  /* 0x80000013b20b7c23 */ /* 0x002fe2000801000b */
[-C--:B------:R-:W-:Y:S01]  /*bbf0*/  ISETP.LT.OR P6, PT, R179, R242.reuse, P6 ;  /* 0x000000f2b300720c */ /* 0x080fe200037c1670 */
[----:B------:R-:W-:Y:S01]  /*bc00*/  IMAD.MOV.U32 R7, RZ, RZ, R16 ;  /* 0x000000ffff077224 */ /* 0x000fe200078e0010 */
[----:B------:R-:W-:-:S02]  /*bc10*/  ISETP.LT.OR P1, PT, R180, R242, P1 ;  /* 0x000000f2b400720c */ /* 0x000fc40000f21670 */
[----:B------:R-:W-:Y:S01]  /*bc20*/  FSEL R193, R32, -INF , !P0 ;  /* 0xff80000020c17808 */ /* 0x000fe20004000000 */
[----:B------:R-:W-:Y:S01]  /*bc30*/  I2F R175, R175 ;  /* 0x000000af00af7306 */ /* 0x000fe20000201400 */
[-C--:B------:R-:W-:Y:S02]  /*bc40*/  ISETP.GE.AND P0, PT, R180, R238.reuse, PT ;  /* 0x000000eeb400720c */ /* 0x080fe40003f06270 */
[----:B------:R-:W-:Y:S02]  /*bc50*/  FSEL R33, R11, -INF , !P6 ;  /* 0xff8000000b217808 */ /* 0x000fe40007000000 */
[----:B------:R-:W-:Y:S02]  /*bc60*/  ISETP.GE.AND P6, PT, R166, R238, PT ;  /* 0x000000eea600720c */ /* 0x000fe40003fc6270 */
[-C--:B------:R-:W-:Y:S01]  /*bc70*/  ISETP.LT.OR P0, PT, R180, R239.reuse, P0 ;  /* 0x000000efb400720c */ /* 0x080fe20000701670 */
[----:B------:R-:W1:Y:S01]  /*bc80*/  MUFU.TANH R18, R18 ;  /* 0x0000001200127308 */ /* 0x000e620000002400 */
[----:B--2---:R-:W-:Y:S01]  /*bc90*/  FFMA.FTZ R9, R189, -UR19, R9 ;  /* 0x80000013bd097c23 */ /* 0x004fe20008010009 */
[----:B------:R-:W-:-:S04]  /*bca0*/  ISETP.LT.OR P6, PT, R166, R239, P6 ;  /* 0x000000efa600720c */ /* 0x000fc800037c1670 */
[----:B------:R-:W-:Y:S02]  /*bcb0*/  FSEL R34, R9, -INF , !P1 ;  /* 0xff80000009227808 */ /* 0x000fe40004800000 */
[----:B------:R-:W-:Y:S01]  /*bcc0*/  I2F R173, R173 ;  /* 0x000000ad00ad7306 */ /* 0x000fe20000201400 */
[----:B------:R-:W-:-:S04]  /*bcd0*/  ISETP.GE.AND P1, PT, R179, R238, PT ;  /* 0x000000eeb300720c */ /* 0x000fc80003f26270 */
[----:B------:R-:W-:-:S03]  /*bce0*/  ISETP.LT.OR P1, PT, R179, R239, P1 ;  /* 0x000000efb300720c */ /* 0x000fc60000f21670 */
[----:B------:R-:W2:Y:S01]  /*bcf0*/  MUFU.TANH R14, R14 ;  /* 0x0000000e000e7308 */ /* 0x000ea20000002400 */
[----:B-1----:R-:W-:-:S05]  /*bd00*/  FFMA.FTZ R18, R175, -UR19, R18 ;  /* 0x80000013af127c23 */ /* 0x002fca0008010012 */
[----:B------:R-:W-:Y:S02]  /*bd10*/  FSEL R179, R18, -INF , !P0 ;  /* 0xff80000012b37808 */ /* 0x000fe40004000000 */
[----:B------:R-:W-:Y:S01]  /*bd20*/  I2F R174, R174 ;  /* 0x000000ae00ae7306 */ /* 0x000fe20000201400 */
[----:B------:R-:W-:-:S04]  /*bd30*/  ISETP.GE.AND P0, PT, R166, R241, PT ;  /* 0x000000f1a600720c */ /* 0x000fc80003f06270 */
[----:B------:R-:W-:Y:S01]  /*bd40*/  ISETP.LT.OR P0, PT, R166, R242, P0 ;  /* 0x000000f2a600720c */ /* 0x000fe20000701670 */
[----:B------:R-:W-:Y:S02]  /*bd50*/  IMAD.MOV.U32 R166, RZ, RZ, R199 ;  /* 0x000000ffffa67224 */ /* 0x000fe400078e00c7 */
[----:B------:R-:W-:Y:S01]  /*bd60*/  I2F R181, R181 ;  /* 0x000000b500b57306 */ /* 0x000fe20000201400 */
[----:B--2---:R-:W-:-:S05]  /*bd70*/  FFMA.FTZ R14, R173, -UR19, R14 ;  /* 0x80000013ad0e7c23 */ /* 0x004fca000801000e */
[----:B------:R-:W-:Y:S02]  /*bd80*/  FSEL R176, R14, -INF , !P6 ;  /* 0xff8000000eb07808 */ /* 0x000fe40007000000 */
[----:B------:R-:W1:Y:S01]  /*bd90*/  MUFU.TANH R19, R19 ;  /* 0x0000001300137308 */ /* 0x000e620000002400 */
[----:B------:R-:W-:Y:S01]  /*bda0*/  BAR.SYNC.DEFER_BLOCKING 0x0 ;  /* 0x0000000000007b1d */ /* 0x000fe20000010000 */
[----:B------:R-:W-:-:S06]  /*bdb0*/  PLOP3.LUT P6, PT, PT, PT, UP0, 0x80, 0x0 ;  /* 0x000000000000781c */ /* 0x000fcc0003fcf008 */
[----:B------:R-:W2:Y:S08]  /*bdc0*/  MUFU.TANH R12, R12 ;  /* 0x0000000c000c7308 */ /* 0x000eb00000002400 */
[----:B------:R-:W-:Y:S01]  /*bdd0*/  I2F R7, R7 ;  /* 0x0000000700077306 */ /* 0x000fe20000201400 */
[----:B-1----:R-:W-:-:S05]  /*bde0*/  FFMA.FTZ R19, R174, -UR19, R19 ;  /* 0x80000013ae137c23 */ /* 0x002fca0008010013 */
[----:B------:R-:W-:Y:S02]  /*bdf0*/  FSEL R178, R19, -INF , !P1 ;  /* 0xff80000013b27808 */ /* 0x000fe40004800000 */
[----:B------:R-:W1:Y:S01]  /*be00*/  MUFU.TANH R13, R13 ;  /* 0x0000000d000d7308 */ /* 0x000e620000002400 */
[----:B--2---:R-:W-:Y:S01]  /*be10*/  FFMA.FTZ R12, R181, -UR19, R12 ;  /* 0x80000013b50c7c23 */ /* 0x004fe2000801000c */
[----:B------:R-:W-:-:S04]  /*be20*/  ISETP.GE.AND P1, PT, R172, R241, PT ;  /* 0x000000f1ac00720c */ /* 0x000fc80003f26270 */
[----:B------:R-:W-:Y:S02]  /*be30*/  FSEL R32, R12, -INF , !P0 ;  /* 0xff8000000c207808 */ /* 0x000fe40004000000 */
[----:B------:R-:W2:Y:S01]  /*be40*/  MUFU.TANH R15, R15 ;  /* 0x0000000f000f7308 */ /* 0x000ea20000002400 */
[C---:B------:R-:W-:Y:S02]  /*be50*/  ISETP.GE.AND P0, PT, R172.reuse, R238, PT ;  /* 0x000000eeac00720c */ /* 0x040fe40003f06270 */
[C---:B------:R-:W-:Y:S02]  /*be60*/  ISETP.LT.OR P1, PT, R172.reuse, R242, P1 ;  /* 0x000000f2ac00720c */ /* 0x040fe40000f21670 */
[----:B------:R-:W-:Y:S01]  /*be70*/  ISETP.LT.OR P0, PT, R172, R239, P0 ;  /* 0x000000efac00720c */ /* 0x000fe20000701670 */
[----:B-1----:R-:W-:Y:S02]  /*be80*/  FFMA.FTZ R13, R167, -UR19, R13 ;  /* 0x80000013a70d7c23 */ /* 0x002fe4000801000d */
[----:B------:R-:W-:-:S03]  /*be90*/  IMAD.MOV.U32 R167, RZ, RZ, R198 ;  /* 0x000000ffffa77224 */ /* 0x000fc600078e00c6 */
[----:B------:R-:W-:Y:S01]  /*bea0*/  FSEL R180, R13, -INF , !P1 ;  /* 0xff8000000db47808 */ /* 0x000fe20004800000 */
[----:B--2---:R-:W-:-:S05]  /*beb0*/  FFMA.FTZ R7, R7, -UR19, R15 ;  /* 0x8000001307077c23 */ /* 0x004fca000801000f */
        /* <DEDUP_REMOVED lines=76> */
.L_x_6510:
[----:B------:R-:W-:-:S04]  /*c380*/  ULEA UR24, -UR8, URZ, 0x6 ;  /* 0x0000003f08187291 */ /* 0x000fc8000f8e313f */
[----:B------:R-:W-:Y:S02]  /*c390*/  USHF.R.S32.HI UR7, URZ, 0x1f, UR24 ;  /* 0x0000001f3f077899 */ /* 0x000fe40008011418 */
.L_x_6511:
        /* <DEDUP_REMOVED lines=70> */
[CC--:B------:R-:W-:Y:S02]  /*c800*/  @!P5 LEA R198, P1, R9.reuse, R247.reuse, 0x1 ;  /* 0x000000f709c6d211 */ /* 0x0c0fe400078208ff */
        /* <DEDUP_REMOVED lines=83> */
.L_x_6513:
[----:B------:R-:W-:Y:S05]  /*cd40*/  BSYNC B0 ;  /* 0x0000000000007941 */ /* 0x000fea0003800000 */
.L_x_6512:
[----:B------:R-:W0:Y:S01]  /*cd50*/  LDGDEPBAR ;  /* 0x00000000000079af */ /* 0x000e220000000000 */
[----:B------:R-:W-:Y:S02]  /*cd60*/  IMAD.U32 R9, RZ, RZ, UR24 ;  /* 0x00000018ff097e24 */ /* 0x000fe4000f8e00ff */
[----:B------:R-:W-:-:S03]  /*cd70*/  IMAD.U32 R7, RZ, RZ, UR7 ;  /* 0x00000007ff077e24 */ /* 0x000fc6000f8e00ff */
[----:B------:R-:W-:-:S04]  /*cd80*/  LEA R247, P0, R9, R247, 0x1 ;  /* 0x000000f709f77211 */ /* 0x000fc800078008ff */
[----:B------:R-:W-:Y:S02]  /*cd90*/  LEA.HI.X R246, R9, R246, R7, 0x1, P0 ;  /* 0x000000f609f67211 */ /* 0x000fe400000f0c07 */
.L_x_6509:
[----:B------:R-:W-:Y:S01]  /*cda0*/  FMNMX.FTZ R11, R3, R2, !PT ;  /* 0x00000002030b7209 */ /* 0x000fe20007810000 */
[----:B-1----:R-:W-:Y:S01]  /*cdb0*/  LDSM.16.MT88.4 R16, [R224+0x10000] ;  /* 0x01000000e010783b */ /* 0x002fe20000004200 */
        /* <DEDUP_REMOVED lines=36> */
[----:B------:R-:W2:Y:S04]  /*d000*/  SHFL.BFLY PT, R173, R9, 0x1, 0x1f ;  /* 0x0c201f0009ad7f89 */ /* 0x000ea800000e0000 */
[----:B------:R-:W3:Y:S01]  /*d010*/  LDSM.16.MT88.4 R12, [R222+0x10000] ;  /* 0x01000000de0c783b */ /* 0x000ee20000004200 */
[----:B-1----:R-:W-:-:S04]  /*d020*/  FMNMX.FTZ R172, R7, R172, !PT ;  /* 0x000000ac07ac7209 */ /* 0x002fc80007810000 */
[C---:B------:R-:W-:Y:S01]  /*d030*/  FSETP.NEU.FTZ.AND P0, PT, R172.reuse, -INF , PT ;  /* 0xff800000ac00780b */ /* 0x040fe20003f1d000 */
[----:B------:R-:W-:Y:S01]  /*d040*/  FMUL.FTZ R177, R172, c[0x0][0x23c] ;  /* 0x00008f00acb17a20 */ /* 0x000fe20000410000 */
[----:B--2---:R-:W-:-:S04]  /*d050*/  FMNMX.FTZ R173, R9, R173, !PT ;  /* 0x000000ad09ad7209 */ /* 0x004fc80007810000 */
[----:B------:R-:W-:Y:S01]  /*d060*/  FSEL R177, R177, RZ, P0 ;  /* 0x000000ffb1b17208 */ /* 0x000fe20000000000 */
[C---:B------:R-:W-:Y:S01]  /*d070*/  FMUL.FTZ R181, R173.reuse, c[0x0][0x23c] ;  /* 0x00008f00adb57a20 */ /* 0x040fe20000410000 */
[----:B------:R-:W-:-:S03]  /*d080*/  FSETP.NEU.FTZ.AND P1, PT, R173, -INF , PT ;  /* 0xff800000ad00780b */ /* 0x000fc60003f3d000 */
[--C-:B------:R-:W-:Y:S01]  /*d090*/  FFMA.FTZ R165, R2, c[0x0][0x23c], -R177.reuse ;  /* 0x00008f0002a57a23 */ /* 0x100fe200000108b1 */
[----:B------:R-:W-:Y:S01]  /*d0a0*/  FSEL R181, R181, RZ, P1 ;  /* 0x000000ffb5b57208 */ /* 0x000fe20000800000 */
[--C-:B------:R-:W-:Y:S02]  /*d0b0*/  FFMA.FTZ R2, R0, c[0x0][0x23c], -R177.reuse ;  /* 0x00008f0000027a23 */ /* 0x100fe400000108b1 */
[----:B------:R-:W-:Y:S01]  /*d0c0*/  FFMA.FTZ R0, R4, c[0x0][0x23c], -R177 ;  /* 0x00008f0004007a23 */ /* 0x000fe200000108b1 */
[----:B------:R-:W-:Y:S01]  /*d0d0*/  FSEL R4, R173, RZ, P1 ;  /* 0x000000ffad047208 */ /* 0x000fe20000800000 */
[--C-:B------:R-:W-:Y:S01]  /*d0e0*/  FFMA.FTZ R169, R168, c[0x0][0x23c], -R181.reuse ;  /* 0x00008f00a8a97a23 */ /* 0x100fe200000108b5 */
[----:B------:R-:W-:Y:S01]  /*d0f0*/  MUFU.EX2 R165, R165 ;  /* 0x000000a500a57308 */ /* 0x000fe20000000800 */
[----:B------:R-:W-:Y:S02]  /*d100*/  FFMA.FTZ R171, R10, c[0x0][0x23c], -R181 ;  /* 0x00008f000aab7a23 */ /* 0x000fe400000108b5 */
[----:B------:R-:W-:-:S02]  /*d110*/  FADD.FTZ R4, R164, -R4 ;  /* 0x80000004a4047221 */ /* 0x000fc40000010000 */
[----:B------:R-:W-:Y:S01]  /*d120*/  FFMA.FTZ R164, R5, c[0x0][0x23c], -R177 ;  /* 0x00008f0005a47a23 */ /* 0x000fe200000108b1 */
[----:B------:R-:W-:Y:S01]  /*d130*/  FSEL R5, R172, RZ, P0 ;  /* 0x000000ffac057208 */ /* 0x000fe20000000000 */
[--C-:B------:R-:W-:Y:S01]  /*d140*/  FFMA.FTZ R170, R8, c[0x0][0x23c], -R181.reuse ;  /* 0x00008f0008aa7a23 */ /* 0x100fe200000108b5 */
[----:B------:R-:W-:Y:S01]  /*d150*/  MUFU.EX2 R171, R171 ;  /* 0x000000ab00ab7308 */ /* 0x000fe20000000800 */
[----:B------:R-:W-:Y:S01]  /*d160*/  FFMA.FTZ R168, R6, c[0x0][0x23c], -R181 ;  /* 0x00008f0006a87a23 */ /* 0x000fe200000108b5 */
[----:B------:R-:W1:Y:S01]  /*d170*/  LDSM.16.MT88.4 R8, [R221+0x10000] ;  /* 0x01000000dd08783b */ /* 0x000e620000004200 */
[----:B------:R-:W-:Y:S02]  /*d180*/  FADD.FTZ R5, R3, -R5 ;  /* 0x8000000503057221 */ /* 0x000fe40000010000 */
[----:B------:R-:W-:Y:S02]  /*d190*/  FMUL.FTZ R4, R4, c[0x0][0x23c] ;  /* 0x00008f0004047a20 */ /* 0x000fe40000410000 */
[----:B------:R-:W-:Y:S01]  /*d1a0*/  FMUL.FTZ R3, R5, c[0x0][0x23c] ;  /* 0x00008f0005037a20 */ /* 0x000fe20000410000 */
[----:B------:R-:W-:Y:S01]  /*d1b0*/  MUFU.EX2 R170, R170 ;  /* 0x000000aa00aa7308 */ /* 0x000fe20000000800 */
[----:B------:R-:W-:-:S02]  /*d1c0*/  FFMA.FTZ R184, R26, c[0x0][0x23c], -R181 ;  /* 0x00008f001ab87a23 */ /* 0x000fc400000108b5 */
[----:B------:R-:W-:Y:S02]  /*d1d0*/  FFMA.FTZ R185, R22, c[0x0][0x23c], -R181 ;  /* 0x00008f0016b97a23 */ /* 0x000fe400000108b5 */
[--C-:B------:R-:W-:Y:S02]  /*d1e0*/  FFMA.FTZ R186, R25, c[0x0][0x23c], -R177.reuse ;  /* 0x00008f0019ba7a23 */ /* 0x100fe400000108b1 */
[--C-:B------:R-:W-:Y:S01]  /*d1f0*/  FFMA.FTZ R187, R24, c[0x0][0x23c], -R177.reuse ;  /* 0x00008f0018bb7a23 */ /* 0x100fe200000108b1 */
[----:B------:R-:W-:Y:S01]  /*d200*/  MUFU.EX2 R169, R169 ;  /* 0x000000a900a97308 */ /* 0x000fe20000000800 */
[--C-:B------:R-:W-:Y:S01]  /*d210*/  FFMA.FTZ R188, R21, c[0x0][0x23c], -R177.reuse ;  /* 0x00008f0015bc7a23 */ /* 0x100fe200000108b1 */
[----:B------:R-:W-:Y:S01]  /*d220*/  LDSM.16.MT88.4 R24, [R221+0x10800] ;  /* 0x01080000dd18783b */ /* 0x000fe20000004200 */
[----:B------:R-:W-:Y:S02]  /*d230*/  FFMA.FTZ R189, R20, c[0x0][0x23c], -R177 ;  /* 0x00008f0014bd7a23 */ /* 0x000fe400000108b1 */
[--C-:B------:R-:W-:Y:S01]  /*d240*/  FFMA.FTZ R182, R29, c[0x0][0x23c], -R181.reuse ;  /* 0x00008f001db67a23 */ /* 0x100fe200000108b5 */
[----:B------:R-:W-:Y:S01]  /*d250*/  LDSM.16.MT88.4 R20, [R220+0x10800] ;  /* 0x01080000dc14783b */ /* 0x000fe20000004200 */
[--C-:B------:R-:W-:Y:S01]  /*d260*/  FFMA.FTZ R183, R28, c[0x0][0x23c], -R181.reuse ;  /* 0x00008f001cb77a23 */ /* 0x100fe200000108b5 */
[----:B------:R-:W2:Y:S01]  /*d270*/  MUFU.EX2 R168, R168 ;  /* 0x000000a800a87308 */ /* 0x000ea20000000800 */
[--C-:B------:R-:W-:Y:S01]  /*d280*/  FFMA.FTZ R196, R197, c[0x0][0x23c], -R181.reuse ;  /* 0x00008f00c5c47a23 */ /* 0x100fe200000108b5 */
[----:B------:R-:W-:Y:S01]  /*d290*/  LDSM.16.MT88.4 R28, [R221+0x16800] ;  /* 0x01680000dd1c783b */ /* 0x000fe20000004200 */
[----:B------:R-:W-:-:S02]  /*d2a0*/  FFMA.FTZ R195, R195, c[0x0][0x23c], -R181 ;  /* 0x00008f00c3c37a23 */ /* 0x000fc400000108b5 */
[--C-:B------:R-:W-:Y:S02]  /*d2b0*/  FFMA.FTZ R194, R194, c[0x0][0x23c], -R181.reuse ;  /* 0x00008f00c2c27a23 */ /* 0x100fe400000108b5 */
[----:B------:R-:W-:Y:S01]  /*d2c0*/  FFMA.FTZ R193, R193, c[0x0][0x23c], -R181 ;  /* 0x00008f00c1c17a23 */ /* 0x000fe200000108b5 */
[----:B------:R-:W4:Y:S01]  /*d2d0*/  MUFU.EX2 R2, R2 ;  /* 0x0000000200027308 */ /* 0x000f220000000800 */
[--C-:B------:R-:W-:Y:S02]  /*d2e0*/  FFMA.FTZ R192, R192, c[0x0][0x23c], -R177.reuse ;  /* 0x00008f00c0c07a23 */ /* 0x100fe400000108b1 */
[--C-:B------:R-:W-:Y:S02]  /*d2f0*/  FFMA.FTZ R191, R191, c[0x0][0x23c], -R177.reuse ;  /* 0x00008f00bfbf7a23 */ /* 0x100fe400000108b1 */
[--C-:B------:R-:W-:Y:S02]  /*d300*/  FFMA.FTZ R197, R35, c[0x0][0x23c], -R177.reuse ;  /* 0x00008f0023c57a23 */ /* 0x100fe400000108b1 */
[----:B------:R-:W-:Y:S01]  /*d310*/  FFMA.FTZ R190, R190, c[0x0][0x23c], -R177 ;  /* 0x00008f00bebe7a23 */ /* 0x000fe200000108b1 */
[----:B------:R-:W-:Y:S01]  /*d320*/  MUFU.EX2 R0, R0 ;  /* 0x0000000000007308 */ /* 0x000fe20000000800 */
[----:B--2---:R-:W-:Y:S01]  /*d330*/  F2FP.BF16.PACK_AB R6, R168, R169 ;  /* 0x000000a9a806723e */ /* 0x004fe200000010ff */
[----:B------:R-:W-:-:S02]  /*d340*/  FFMA.FTZ R198, R34, c[0x0][0x23c], -R181 ;  /* 0x00008f0022c67a23 */ /* 0x000fc400000108b5 */
[--C-:B------:R-:W-:Y:S02]  /*d350*/  FFMA.FTZ R199, R33, c[0x0][0x23c], -R181.reuse ;  /* 0x00008f0021c77a23 */ /* 0x100fe400000108b5 */
[--C-:B------:R-:W-:Y:S02]  /*d360*/  FFMA.FTZ R200, R32, c[0x0][0x23c], -R181.reuse ;  /* 0x00008f0020c87a23 */ /* 0x100fe400000108b5 */
[----:B------:R-:W2:Y:S01]  /*d370*/  MUFU.EX2 R164, R164 ;  /* 0x000000a400a47308 */ /* 0x000ea20000000800 */
[----:B----4-:R-:W-:Y:S01]  /*d380*/  F2FP.BF16.PACK_AB R5, R2, R165 ;  /* 0x000000a50205723e */ /* 0x010fe200000010ff */
[----:B------:R-:W-:Y:S01]  /*d390*/  LDSM.16.MT88.4 R32, [R221+0x17000] ;  /* 0x01700000dd20783b */ /* 0x000fe20000004200 */
[----:B------:R-:W-:Y:S02]  /*d3a0*/  FFMA.FTZ R180, R180, c[0x0][0x23c], -R181 ;  /* 0x00008f00b4b47a23 */ /* 0x000fe400000108b5 */
[--C-:B------:R-:W-:Y:S02]  /*d3b0*/  FFMA.FTZ R179, R179, c[0x0][0x23c], -R177.reuse ;  /* 0x00008f00b3b37a23 */ /* 0x100fe400000108b1 */
[--C-:B------:R-:W-:Y:S01]  /*d3c0*/  FFMA.FTZ R178, R178, c[0x0][0x23c], -R177.reuse ;  /* 0x00008f00b2b27a23 */ /* 0x100fe200000108b1 */
[----:B------:R4:W5:Y:S01]  /*d3d0*/  MUFU.EX2 R174, R4 ;  /* 0x0000000400ae7308 */ /* 0x0009620000000800 */
[----:B------:R-:W-:-:S02]  /*d3e0*/  FFMA.FTZ R176, R176, c[0x0][0x23c], -R177 ;  /* 0x00008f00b0b07a23 */ /* 0x000fc400000108b1 */
[----:B------:R-:W-:-:S05]  /*d3f0*/  FFMA.FTZ R175, R175, c[0x0][0x23c], -R177 ;  /* 0x00008f00afaf7a23 */ /* 0x000fca00000108b1 */
[----:B------:R-:W1:Y:S01]  /*d400*/  MUFU.EX2 R3, R3 ;  /* 0x0000000300037308 */ /* 0x000e620000000800 */
[----:B--2---:R-:W-:Y:S02]  /*d410*/  F2FP.BF16.PACK_AB R7, R164, R0 ;  /* 0x00000000a407723e */ /* 0x004fe400000010ff */
[----:B----4-:R-:W-:Y:S01]  /*d420*/  F2FP.BF16.PACK_AB R4, R170, R171 ;  /* 0x000000abaa04723e */ /* 0x010fe200000010ff */
[----:B-----5:R-:W-:-:S04]  /*d430*/  FMUL.FTZ R160, R160, R174 ;  /* 0x000000aea0a07220 */ /* 0x020fc80000410000 */
[----:B------:R-:W2:Y:S01]  /*d440*/  MUFU.EX2 R182, R182 ;  /* 0x000000b600b67308 */ /* 0x000ea20000000800 */
        /* <DEDUP_REMOVED lines=22> */
[C---:B---3--:R-:W-:Y:S01]  /*d5b0*/  HMMA.16816.F32.BF16 R152, R4.reuse, R12, R152 ;  /* 0x0000000c0498723c */ /* 0x048fe20000041898 */
[-C--:B------:R-:W-:Y:S01]  /*d5c0*/  FMUL.FTZ R145, R145, R174.reuse ;  /* 0x000000ae91917220 */ /* 0x080fe20000410000 */
[----:B------:R-:W3:Y:S01]  /*d5d0*/  MUFU.EX2 R186, R186 ;  /* 0x000000ba00ba7308 */ /* 0x000ee20000000800 */
        /* <DEDUP_REMOVED lines=26> */
[----:B------:R-:W4:Y:S01]  /*d780*/  MUFU.EX2 R196, R196 ;  /* 0x000000c400c47308 */ /* 0x000f220000000800 */
        /* <DEDUP_REMOVED lines=330> */
.L_x_6506:
        /* <DEDUP_REMOVED lines=12> */
.L_x_6518:
        /* <DEDUP_REMOVED lines=94> */
.L_x_6515:
        /* <DEDUP_REMOVED lines=9> */
[----:B------:R-:W-:Y:S02]  /*f360*/  IADD3.X R5, R3, UR20, RZ, P1, !PT ;  /* 0x0000001403057c10 */ /* 0x000fe40008ffe4ff */
[----:B------:R-:W-:Y:S01]  /*f370*/  @!PT LDS RZ, [RZ] ;  /* 0x00000000fffff984 */ /* 0x000fe20000000800 */
[----:B------:R-:W-:Y:S01]  /*f380*/  @!PT LDS RZ, [RZ] ;  /* 0x00000000fffff984 */ /* 0x000fe20000000800 */
[----:B------:R-:W-:Y:S01]  /*f390*/  @!PT LDS RZ, [RZ] ;  /* 0x00000000fffff984 */ /* 0x000fe20000000800 */
[----:B------:R1:W-:Y:S01]  /*f3a0*/  @!P6 LDGSTS.E.BYPASS.LTC128B.128 [R235+0x10000], [R250.64] ;  /* 0x10000000faebefae */ /* 0x0003e2000b901d56 */
[CC--:B------:R-:W-:Y:S02]  /*f3b0*/  @!P6 LEA R16, P1, R6.reuse, R167.reuse, 0x1 ;  /* 0x000000a70610e211 */ /* 0x0c0fe400078208ff */
[CC--:B------:R-:W-:Y:S02]  /*f3c0*/  @!P5 LEA R12, P0, R6.reuse, R167.reuse, 0x1 ;  /* 0x000000a7060cd211 */ /* 0x0c0fe400078008ff */
        /* <DEDUP_REMOVED lines=12> */
[----:B------:R-:W-:Y:S01]  /*f490*/  @!PT LDS RZ, [RZ] ;  /* 0x00000000fffff984 */ /* 0x000fe20000000800 */
[----:B------:R-:W-:Y:S01]  /*f4a0*/  @!PT LDS RZ, [RZ] ;  /* 0x00000000fffff984 */ /* 0x000fe20000000800 */
[----:B------:R-:W-:Y:S01]  /*f4b0*/  @!PT LDS RZ, [RZ] ;  /* 0x00000000fffff984 */ /* 0x000fe20000000800 */
[----:B------:R1:W-:Y:S01]  /*f4c0*/  @!P4 LDGSTS.E.BYPASS.LTC128B.128 [R235+0x14000], [R250.64+0x100] ;  /* 0x14000100faebcfae */ /* 0x0003e2000b901d56 */
[CCC-:B------:R-:W-:Y:S02]  /*f4d0*/  @!P3 LEA.HI.X R9, R6.reuse, R166.reuse, R5.reuse, 0x1, P1 ;  /* 0x000000a60609b211 */ /* 0x1c0fe400008f0c05 */
[-C--:B------:R-:W-:Y:S02]  /*f4e0*/  @!P4 LEA.HI.X R11, R6, R166.reuse, R5, 0x1, P2 ;  /* 0x000000a6060bc211 */ /* 0x080fe400010f0c05 */
[----:B------:R-:W-:Y:S01]  /*f4f0*/  @P3 STS.128 [R235+0x16000], RZ ;  /* 0x016000ffeb003388 */ /* 0x000fe20000000c00 */
[CC--:B------:R-:W-:Y:S02]  /*f500*/  @!P6 LEA R14, P0, R4.reuse, R167.reuse, 0x1 ;  /* 0x000000a7040ee211 */ /* 0x0c0fe400078008ff */
[CC--:B------:R-:W-:Y:S02]  /*f510*/  @!P5 LEA R20, P2, R4.reuse, R167.reuse, 0x1 ;  /* 0x000000a70414d211 */ /* 0x0c0fe400078408ff */
[----:B------:R-:W-:Y:S01]  /*f520*/  @!PT LDS RZ, [RZ] ;  /* 0x00000000fffff984 */ /* 0x000fe20000000800 */
[----:B------:R-:W-:Y:S01]  /*f530*/  @!PT LDS RZ, [RZ] ;  /* 0x00000000fffff984 */ /* 0x000fe20000000800 */
[----:B------:R-:W-:Y:S01]  /*f540*/  @!PT LDS RZ, [RZ] ;  /* 0x00000000fffff984 */ /* 0x000fe20000000800 */
[----:B------:R1:W-:Y:S01]  /*f550*/  @!P3 LDGSTS.E.BYPASS.LTC128B.128 [R235+0x16000], [R250.64+0x180] ;  /* 0x16000180faebbfae */ /* 0x0003e2000b901d56 */
[CCC-:B------:R-:W-:Y:S02]  /*f560*/  @!P6 LEA.HI.X R15, R4.reuse, R166.reuse, R3.reuse, 0x1, P0 ;  /* 0x000000a6040fe211 */ /* 0x1c0fe400000f0c03 */
[CCC-:B------:R-:W-:Y:S02]  /*f570*/  @!P5 LEA.HI.X R21, R4.reuse, R166.reuse, R3.reuse, 0x1, P2 ;  /* 0x000000a60415d211 */ /* 0x1c0fe400010f0c03 */
[----:B------:R-:W-:Y:S01]  /*f580*/  @P6 STS.128 [R235+0x10800], RZ ;  /* 0x010800ffeb006388 */ /* 0x000fe20000000c00 */
[CC--:B------:R-:W-:Y:S02]  /*f590*/  @!P4 LEA R18, P1, R4.reuse, R167.reuse, 0x1 ;  /* 0x000000a70412c211 */ /* 0x0c0fe400078208ff */
[CC--:B------:R-:W-:Y:S02]  /*f5a0*/  @!P3 LEA R6, P0, R4.reuse, R167.reuse, 0x1 ;  /* 0x000000a70406b211 */ /* 0x0c0fe400078008ff */
[----:B------:R-:W-:Y:S01]  /*f5b0*/  @!PT LDS RZ, [RZ] ;  /* 0x00000000fffff984 */ /* 0x000fe20000000800 */
[----:B------:R-:W-:Y:S01]  /*f5c0*/  @!PT LDS RZ, [RZ] ;  /* 0x00000000fffff984 */ /* 0x000fe20000000800 */
[----:B------:R-:W-:Y:S01]  /*f5d0*/  @!PT LDS RZ, [RZ] ;  /* 0x00000000fffff984 */ /* 0x000fe20000000800 */
[----:B------:R2:W-:Y:S01]  /*f5e0*/  @!P6 LDGSTS.E.BYPASS.LTC128B.128 [R235+0x10800], [R16.64] ;  /* 0x1080000010ebefae */ /* 0x0005e2000b901d56 */
[CCC-:B------:R-:W-:Y:S02]  /*f5f0*/  @!P4 LEA.HI.X R19, R4.reuse, R166.reuse, R3.reuse, 0x1, P1 ;  /* 0x000000a60413c211 */ /* 0x1c0fe400008f0c03 */
[CC--:B------:R-:W-:Y:S02]  /*f600*/  @!P3 LEA.HI.X R7, R4.reuse, R166.reuse, R3, 0x1, P0 ;  /* 0x000000a60407b211 */ /* 0x0c0fe400000f0c03 */
[----:B------:R-:W-:Y:S01]  /*f610*/  @P5 STS.128 [R235+0x12800], RZ ;  /* 0x012800ffeb005388 */ /* 0x000fe20000000c00 */
[----:B------:R-:W-:Y:S04]  /*f620*/  IADD3 R5, P2, R4, UR21, RZ ;  /* 0x0000001504057c10 */ /* 0x000fe8000ff5e0ff */
[----:B------:R-:W-:Y:S01]  /*f630*/  @!PT LDS RZ, [RZ] ;  /* 0x00000000fffff984 */ /* 0x000fe20000000800 */
[----:B------:R-:W-:Y:S01]  /*f640*/  @!PT LDS RZ, [RZ] ;  /* 0x00000000fffff984 */ /* 0x000fe20000000800 */
[----:B------:R-:W-:Y:S01]  /*f650*/  @!PT LDS RZ, [RZ] ;  /* 0x00000000fffff984 */ /* 0x000fe20000000800 */
[----:B------:R3:W-:Y:S01]  /*f660*/  @!P5 LDGSTS.E.BYPASS.LTC128B.128 [R235+0x12800], [R12.64+0x80] ;  /* 0x128000800cebdfae */ /* 0x0007e2000b901d56 */
[-C--:B------:R-:W-:Y:S02]  /*f670*/  @!P6 LEA R26, P0, R5, R167.reuse, 0x1 ;  /* 0x000000a7051ae211 */ /* 0x080fe400078008ff */
        /* <DEDUP_REMOVED lines=88> */
[----:B------:R-:W4:Y:S07]  /*fc00*/  LDSM.16.M88.4 R176, [R216] ;  /* 0x00000000d8b0783b */ /* 0x000f2e0000000200 */
[C---:B---3--:R-:W-:Y:S08]  /*fc10*/  HMMA.16816.F32.BF16 R20, R168.reuse, R180, R20 ;  /* 0x000000b4a814723c */ /* 0x048ff00000041814 */
[C---:B------:R-:W-:Y:S01]  /*fc20*/  HMMA.16816.F32.BF16 R24, R168.reuse, R182, R24 ;  /* 0x000000b6a818723c */ /* 0x040fe20000041818 */
[----:B------:R-:W3:Y:S07]  /*fc30*/  LDSM.16.M88.4 R180, [R216+0x800] ;  /* 0x00080000d8b4783b */ /* 0x000eee0000000200 */
[C---:B------:R-:W-:Y:S08]  /*fc40*/  HMMA.16816.F32.BF16 R28, R168.reuse, R184, R28 ;  /* 0x000000b8a81c723c */ /* 0x040ff0000004181c */
[----:B------:R-:W-:Y:S01]  /*fc50*/  HMMA.16816.F32.BF16 R32, R168, R186, R32 ;  /* 0x000000baa820723c */ /* 0x000fe20000041820 */
[----:B------:R-:W5:Y:S05]  /*fc60*/  LDSM.16.M88.4 R168, [R216+0x1000] ;  /* 0x00100000d8a8783b */ /* 0x000f6a0000000200 */
        /* <DEDUP_REMOVED lines=14> */
[C---:B----4-:R-:W-:Y:S08]  /*fd50*/  HMMA.16816.F32.BF16 R4, R172.reuse, R176, R4 ;  /* 0x000000b0ac04723c */ /* 0x050ff00000041804 */
[C---:B------:R-:W-:Y:S01]  /*fd60*/  HMMA.16816.F32.BF16 R8, R172.reuse, R178, R8 ;  /* 0x000000b2ac08723c */ /* 0x040fe20000041808 */
[----:B------:R-:W-:Y:S07]  /*fd70*/  LDSM.16.M88.4 R176, [R215] ;  /* 0x00000000d7b0783b */ /* 0x000fee0000000200 */
[C---:B---3--:R-:W-:Y:S08]  /*fd80*/  HMMA.16816.F32.BF16 R12, R172.reuse, R180, R12 ;  /* 0x000000b4ac0c723c */ /* 0x048ff0000004180c */
[C---:B------:R-:W-:Y:S01]  /*fd90*/  HMMA.16816.F32.BF16 R16, R172.reuse, R182, R16 ;  /* 0x000000b6ac10723c */ /* 0x040fe20000041810 */
[----:B------:R-:W-:Y:S07]  /*fda0*/  LDSM.16.M88.4 R180, [R214] ;  /* 0x00000000d6b4783b */ /* 0x000fee0000000200 */
[C---:B-----5:R-:W-:Y:S08]  /*fdb0*/  HMMA.16816.F32.BF16 R20, R172.reuse, R168, R20 ;  /* 0x000000a8ac14723c */ /* 0x060ff00000041814 */
[C---:B------:R-:W-:Y:S01]  /*fdc0*/  HMMA.16816.F32.BF16 R24, R172.reuse, R170, R24 ;  /* 0x000000aaac18723c */ /* 0x040fe20000041818 */
[----:B------:R-:W3:Y:S07]  /*fdd0*/  LDSM.16.M88.4 R168, [R228+0x2000] ;  /* 0x00200000e4a8783b */ /* 0x000eee0000000200 */
[C---:B------:R-:W-:Y:S08]  /*fde0*/  HMMA.16816.F32.BF16 R28, R172.reuse, R184, R28 ;  /* 0x000000b8ac1c723c */ /* 0x040ff0000004181c */
[----:B------:R-:W-:Y:S01]  /*fdf0*/  HMMA.16816.F32.BF16 R32, R172, R186, R32 ;  /* 0x000000baac20723c */ /* 0x000fe20000041820 */
[----:B------:R-:W4:Y:S05]  /*fe00*/  LDSM.16.M88.4 R172, [R213] ;  /* 0x00000000d5ac783b */ /* 0x000f2a0000000200 */
        /* <DEDUP_REMOVED lines=20> */
[C---:B----4-:R-:W-:Y:S08]  /*ff50*/  HMMA.16816.F32.BF16 R20, R168.reuse, R172, R20 ;  /* 0x000000aca814723c */ /* 0x050ff00000041814 */
[C---:B------:R-:W-:Y:S01]  /*ff60*/  HMMA.16816.F32.BF16 R24, R168.reuse, R174, R24 ;  /* 0x000000aea818723c */ /* 0x040fe20000041818 */
[----:B------:R-:W3:Y:S07]  /*ff70*/  LDSM.16.M88.4 R172, [R225+0x2000] ;  /* 0x00200000e1ac783b */ /* 0x000eee0000000200 */
[C---:B-----5:R-:W-:Y:S08]  /*ff80*/  HMMA.16816.F32.BF16 R28, R168.reuse, R184, R28 ;  /* 0x000000b8a81c723c */ /* 0x060ff0000004181c */
[----:B------:R-:W-:Y:S01]  /*ff90*/  HMMA.16816.F32.BF16 R32, R168, R186, R32 ;  /* 0x000000baa820723c */ /* 0x000fe20000041820 */
[----:B------:R-:W4:Y:S05]  /*ffa0*/  LDSM.16.M88.4 R168, [R216+0x3000] ;  /* 0x00300000d8a8783b */ /* 0x000f2a0000000200 */
[----:B------:R-:W5:Y:S02]  /*ffb0*/  LDSM.16.M88.4 R184, [R216+0x3800] ;  /* 0x00380000d8b8783b */ /* 0x000f640000000200 */
        /* <DEDUP_REMOVED lines=19> */
[C---:B----4-:R-:W-:Y:S08]  /*100f0*/  HMMA.16816.F32.BF16 R20, R172.reuse, R168, R20 ;  /* 0x000000a8ac14723c */ /* 0x050ff00000041814 */
[C---:B------:R-:W-:Y:S01]  /*10100*/  HMMA.16816.F32.BF16 R24, R172.reuse, R170, R24 ;  /* 0x000000aaac18723c */ /* 0x040fe20000041818 */
[----:B------:R-:W3:Y:S07]  /*10110*/  LDSM.16.M88.4 R168, [R228+0x4000] ;  /* 0x00400000e4a8783b */ /* 0x000eee0000000200 */
[C---:B-----5:R-:W-:Y:S08]  /*10120*/  HMMA.16816.F32.BF16 R28, R172.reuse, R184, R28 ;  /* 0x000000b8ac1c723c */ /* 0x060ff0000004181c */
        /* <DEDUP_REMOVED lines=15> */
[----:B------:R-:W-:Y:S02]  /*10220*/  LDSM.16.M88.4 R200, [R216+0x4800] ;  /* 0x00480000d8c8783b */ /* 0x000fe40000000200 */
        /* <DEDUP_REMOVED lines=24> */
[----:B------:R-:W3:Y:S05]  /*103b0*/  LDSM.16.M88.4 R172, [R229+0xf000] ;  /* 0x00f00000e5ac783b */ /* 0x000eea0000000200 */
[----:B------:R-:W-:Y:S02]  /*103c0*/  LDSM.16.M88.4 R188, [R228+0x6000] ;  /* 0x00600000e4bc783b */ /* 0x000fe40000000200 */
[C---:B------:R-:W-:Y:S08]  /*103d0*/  HMMA.16816.F32.BF16 R4, R176.reuse, R180, R4 ;  /* 0x000000b4b004723c */ /* 0x040ff00000041804 */
[C---:B------:R-:W-:Y:S01]  /*103e0*/  HMMA.16816.F32.BF16 R8, R176.reuse, R182, R8 ;  /* 0x000000b6b008723c */ /* 0x040fe20000041808 */
[----:B------:R-:W1:Y:S07]  /*103f0*/  LDSM.16.M88.4 R180, [R229+0xf800] ;  /* 0x00f80000e5b4783b */ /* 0x000e6e0000000200 */
[C---:B------:R-:W-:Y:S08]  /*10400*/  HMMA.16816.F32.BF16 R12, R176.reuse, R200, R12 ;  /* 0x000000c8b00c723c */ /* 0x040ff0000004180c */
[C---:B------:R-:W-:Y:S01]  /*10410*/  HMMA.16816.F32.BF16 R16, R176.reuse, R202, R16 ;  /* 0x000000cab010723c */ /* 0x040fe20000041810 */
[----:B------:R-:W2:Y:S07]  /*10420*/  LDSM.16.M88.4 R200, [R207] ;  /* 0x00000000cfc8783b */ /* 0x000eae0000000200 */
[C---:B----4-:R-:W-:Y:S08]  /*10430*/  HMMA.16816.F32.BF16 R20, R176.reuse, R168, R20 ;  /* 0x000000a8b014723c */ /* 0x050ff00000041814 */
[C---:B------:R-:W-:Y:S01]  /*10440*/  HMMA.16816.F32.BF16 R24, R176.reuse, R170, R24 ;  /* 0x000000aab018723c */ /* 0x040fe20000041818 */
[----:B------:R-:W4:Y:S07]  /*10450*/  LDSM.16.M88.4 R168, [R206] ;  /* 0x00000000cea8783b */ /* 0x000f2e0000000200 */
[C---:B-----5:R-:W-:Y:S08]  /*10460*/  HMMA.16816.F32.BF16 R28, R176.reuse, R184, R28 ;  /* 0x000000b8b01c723c */ /* 0x060ff0000004181c */
[----:B------:R-:W-:Y:S01]  /*10470*/  HMMA.16816.F32.BF16 R32, R176, R186, R32 ;  /* 0x000000bab020723c */ /* 0x000fe20000041820 */
[----:B------:R-:W5:Y:S05]  /*10480*/  LDSM.16.M88.4 R176, [R205] ;  /* 0x00000000cdb0783b */ /* 0x000f6a0000000200 */
[----:B------:R-:W-:Y:S02]  /*10490*/  LDSM.16.M88.4 R184, [R226+0x6000] ;  /* 0x00600000e2b8783b */ /* 0x000fe40000000200 */
[C---:B-1----:R-:W-:Y:S08]  /*104a0*/  HMMA.16816.F32.BF16 R4, R192.reuse, R196, R4 ;  /* 0x000000c4c004723c */ /* 0x042ff00000041804 */
[C---:B------:R-:W-:Y:S01]  /*104b0*/  HMMA.16816.F32.BF16 R8, R192.reuse, R198, R8 ;  /* 0x000000c6c008723c */ /* 0x040fe20000041808 */
[----:B------:R-:W-:Y:S07]  /*104c0*/  LDSM.16.M88.4 R196, [R223+0xe000] ;  /* 0x00e00000dfc4783b */ /* 0x000fee0000000200 */
[C---:B--2---:R-:W-:Y:S08]  /*104d0*/  HMMA.16816.F32.BF16 R12, R192.reuse, R164, R12 ;  /* 0x000000a4c00c723c */ /* 0x044ff0000004180c */
[C---:B------:R-:W-:Y:S01]  /*104e0*/  HMMA.16816.F32.BF16 R16, R192.reuse, R166, R16 ;  /* 0x000000a6c010723c */ /* 0x040fe20000041810 */
[----:B------:R-:W1:Y:S07]  /*104f0*/  LDSM.16.M88.4 R164, [R204] ;  /* 0x00000000cca4783b */ /* 0x000e6e0000000200 */
[C---:B---3--:R-:W-:Y:S08]  /*10500*/  HMMA.16816.F32.BF16 R20, R192.reuse, R172, R20 ;  /* 0x000000acc014723c */ /* 0x048ff00000041814 */
[C---:B------:R-:W-:Y:S01]  /*10510*/  HMMA.16816.F32.BF16 R24, R192.reuse, R174, R24 ;  /* 0x000000aec018723c */ /* 0x040fe20000041818 */
[----:B------:R-:W2:Y:S07]  /*10520*/  LDSM.16.M88.4 R172, [R223+0xe800] ;  /* 0x00e80000dfac783b */ /* 0x000eae0000000200 */
[C---:B------:R-:W-:Y:S08]  /*10530*/  HMMA.16816.F32.BF16 R28, R192.reuse, R180, R28 ;  /* 0x000000b4c01c723c */ /* 0x040ff0000004181c */
[----:B------:R-:W-:Y:S01]  /*10540*/  HMMA.16816.F32.BF16 R32, R192, R182, R32 ;  /* 0x000000b6c020723c */ /* 0x000fe20000041820 */
[----:B------:R-:W3:Y:S05]  /*10550*/  LDSM.16.M88.4 R180, [R223+0xf000] ;  /* 0x00f00000dfb4783b */ /* 0x000eea0000000200 */
[----:B------:R-:W-:Y:S02]  /*10560*/  LDSM.16.M88.4 R192, [R225+0x6000] ;  /* 0x00600000e1c0783b */ /* 0x000fe40000000200 */
[C---:B------:R-:W-:Y:S08]  /*10570*/  HMMA.16816.F32.BF16 R4, R188.reuse, R200, R4 ;  /* 0x000000c8bc04723c */ /* 0x040ff00000041804 */
[C---:B------:R-:W-:Y:S01]  /*10580*/  HMMA.16816.F32.BF16 R8, R188.reuse, R202, R8 ;  /* 0x000000cabc08723c */ /* 0x040fe20000041808 */
[----:B------:R-:W-:Y:S07]  /*10590*/  LDSM.16.M88.4 R200, [R216+0x6000] ;  /* 0x00600000d8c8783b */ /* 0x000fee0000000200 */
[C---:B----4-:R-:W-:Y:S08]  /*105a0*/  HMMA.16816.F32.BF16 R12, R188.reuse, R168, R12 ;  /* 0x000000a8bc0c723c */ /* 0x050ff0000004180c */
[C---:B------:R-:W-:Y:S01]  /*105b0*/  HMMA.16816.F32.BF16 R16, R188.reuse, R170, R16 ;  /* 0x000000aabc10723c */ /* 0x040fe20000041810 */
[----:B------:R-:W4:Y:S07]  /*105c0*/  LDSM.16.M88.4 R168, [R223+0xf800] ;  /* 0x00f80000dfa8783b */ /* 0x000f2e0000000200 */
[C---:B-----5:R-:W-:Y:S08]  /*105d0*/  HMMA.16816.F32.BF16 R20, R188.reuse, R176, R20 ;  /* 0x000000b0bc14723c */ /* 0x060ff00000041814 */
[C---:B------:R-:W-:Y:S08]  /*105e0*/  HMMA.16816.F32.BF16 R24, R188.reuse, R178, R24 ;  /* 0x000000b2bc18723c */ /* 0x040ff00000041818 */
[C---:B-1----:R-:W-:Y:S08]  /*105f0*/  HMMA.16816.F32.BF16 R28, R188.reuse, R164, R28 ;  /* 0x000000a4bc1c723c */ /* 0x042ff0000004181c */
[----:B------:R-:W-:Y:S01]  /*10600*/  HMMA.16816.F32.BF16 R32, R188, R166, R32 ;  /* 0x000000a6bc20723c */ /* 0x000fe20000041820 */
[----:B------:R-:W1:Y:S07]  /*10610*/  LDSM.16.M88.4 R164, [R216+0x6800] ;  /* 0x00680000d8a4783b */ /* 0x000e6e0000000200 */
[C---:B------:R-:W-:Y:S08]  /*10620*/  HMMA.16816.F32.BF16 R4, R184.reuse, R196, R4 ;  /* 0x000000c4b804723c */ /* 0x040ff00000041804 */
[C---:B------:R-:W-:Y:S08]  /*10630*/  HMMA.16816.F32.BF16 R8, R184.reuse, R198, R8 ;  /* 0x000000c6b808723c */ /* 0x040ff00000041808 */
[C---:B--2---:R-:W-:Y:S08]  /*10640*/  HMMA.16816.F32.BF16 R12, R184.reuse, R172, R12 ;  /* 0x000000acb80c723c */ /* 0x044ff0000004180c */
[C---:B------:R-:W-:Y:S08]  /*10650*/  HMMA.16816.F32.BF16 R16, R184.reuse, R174, R16 ;  /* 0x000000aeb810723c */ /* 0x040ff00000041810 */
[C---:B---3--:R-:W-:Y:S08]  /*10660*/  HMMA.16816.F32.BF16 R20, R184.reuse, R180, R20 ;  /* 0x000000b4b814723c */ /* 0x048ff00000041814 */
[C---:B------:R-:W-:Y:S08]  /*10670*/  HMMA.16816.F32.BF16 R24, R184.reuse, R182, R24 ;  /* 0x000000b6b818723c */ /* 0x040ff00000041818 */
[C---:B----4-:R-:W-:Y:S08]  /*10680*/  HMMA.16816.F32.BF16 R28, R184.reuse, R168, R28 ;  /* 0x000000a8b81c723c */ /* 0x050ff0000004181c */
        /* <DEDUP_REMOVED lines=18> */
[----:B------:R-:W-:Y:S02]  /*107b0*/  IMAD.MOV.U32 R167, RZ, RZ, R250 ;  /* 0x000000ffffa77224 */ /* 0x000fe400078e00fa */
[----:B------:R-:W-:Y:S07]  /*107c0*/  IMAD.MOV.U32 R166, RZ, RZ, R251 ;  /* 0x000000ffffa67224 */ /* 0x000fee00078e00fb */
        /* <DEDUP_REMOVED lines=9> */
[----:B------:R-:W4:Y:S01]  /*10860*/  MUFU.TANH R3, R3 ;  /* 0x0000000300037308 */ /* 0x000f220000002400 */
[----:B------:R-:W-:Y:S01]  /*10870*/  BAR.SYNC.DEFER_BLOCKING 0x0 ;  /* 0x0000000000007b1d */ /* 0x000fe20000010000 */
[C---:B---3--:R-:W-:Y:S05]  /*10880*/  HMMA.16816.F32.BF16 R20, R192.reuse, R4, R20 ;  /* 0x00000004c014723c */ /* 0x048fea0000041814 */
[----:B-1----:R-:W-:Y:S02]  /*10890*/  FMUL.FTZ R12, R14, c[0x0][0x2ec] ;  /* 0x0000bb000e0c7a20 */ /* 0x002fe40000410000 */
[----:B------:R-:W-:Y:S01]  /*108a0*/  FMUL.FTZ R14, R16, c[0x0][0x2ec] ;  /* 0x0000bb00100e7a20 */ /* 0x000fe20000410000 */
[C---:B------:R-:W-:Y:S03]  /*108b0*/  HMMA.16816.F32.BF16 R24, R192.reuse, R6, R24 ;  /* 0x00000006c018723c */ /* 0x040fe60000041818 */
[----:B------:R-:W1:Y:S01]  /*108c0*/  MUFU.TANH R12, R12 ;  /* 0x0000000c000c7308 */ /* 0x000e620000002400 */
[----:B--2---:R-:W-:Y:S02]  /*108d0*/  FMUL.FTZ R13, R15, c[0x0][0x2ec] ;  /* 0x0000bb000f0d7a20 */ /* 0x004fe40000410000 */
[----:B------:R-:W-:Y:S02]  /*108e0*/  FMUL.FTZ R15, R17, c[0x0][0x2ec] ;  /* 0x0000bb00110f7a20 */ /* 0x000fe40000410000 */
[----:B------:R-:W-:Y:S04]  /*108f0*/  FMUL.FTZ R4, R18, c[0x0][0x2ec] ;  /* 0x0000bb0012047a20 */ /* 0x000fe80000410000 */
[----:B------:R-:W-:Y:S01]  /*10900*/  FMUL.FTZ R5, R19, c[0x0][0x2ec] ;  /* 0x0000bb0013057a20 */ /* 0x000fe20000410000 */
[----:B------:R-:W2:Y:S03]  /*10910*/  MUFU.TANH R13, R13 ;  /* 0x0000000d000d7308 */ /* 0x000ea60000002400 */
[----:B------:R-:W-:Y:S02]  /*10920*/  FMUL.FTZ R16, R20, c[0x0][0x2ec] ;  /* 0x0000bb0014107a20 */ /* 0x000fe40000410000 */
[----:B------:R-:W-:Y:S02]  /*10930*/  FMUL.FTZ R18, R21, c[0x0][0x2ec] ;  /* 0x0000bb0015127a20 */ /* 0x000fe40000410000 */
[----:B------:R-:W-:Y:S02]  /*10940*/  FMUL.FTZ R17, R22, c[0x0][0x2ec] ;  /* 0x0000bb0016117a20 */ /* 0x000fe40000410000 */
[----:B------:R-:W-:Y:S01]  /*10950*/  FMUL.FTZ R6, R23, c[0x0][0x2ec] ;  /* 0x0000bb0017067a20 */ /* 0x000fe20000410000 */
[----:B------:R-:W3:Y:S01]  /*10960*/  MUFU.TANH R14, R14 ;  /* 0x0000000e000e7308 */ /* 0x000ee20000002400 */
[C---:B-----5:R-:W-:Y:S03]  /*10970*/  HMMA.16816.F32.BF16 R28, R192.reuse, R8, R28 ;  /* 0x00000008c01c723c */ /* 0x060fe6000004181c */
[----:B------:R-:W-:Y:S02]  /*10980*/  FMUL.FTZ R19, R24, c[0x0][0x2ec] ;  /* 0x0000bb0018137a20 */ /* 0x000fe40000410000 */
[----:B------:R-:W-:Y:S02]  /*10990*/  FMUL.FTZ R21, R25, c[0x0][0x2ec] ;  /* 0x0000bb0019157a20 */ /* 0x000fe40000410000 */
[----:B------:R-:W-:Y:S01]  /*109a0*/  FMUL.FTZ R8, R26, c[0x0][0x2ec] ;  /* 0x0000bb001a087a20 */ /* 0x000fe20000410000 */
[----:B------:R-:W-:Y:S01]  /*109b0*/  HMMA.16816.F32.BF16 R32, R192, R10, R32 ;  /* 0x0000000ac020723c */ /* 0x000fe20000041820 */
[----:B------:R-:W1:Y:S03]  /*109c0*/  MUFU.TANH R15, R15 ;  /* 0x0000000f000f7308 */ /* 0x000e660000002400 */
[----:B------:R-:W-:Y:S07]  /*109d0*/  FMUL.FTZ R7, R27, c[0x0][0x2ec] ;  /* 0x0000bb001b077a20 */ /* 0x000fee0000410000 */
[----:B------:R-:W1:Y:S05]  /*109e0*/  MUFU.TANH R4, R4 ;  /* 0x0000000400047308 */ /* 0x000e6a0000002400 */
[----:B------:R-:W-:Y:S02]  /*109f0*/  FMUL.FTZ R26, R28, c[0x0][0x2ec] ;  /* 0x0000bb001c1a7a20 */ /* 0x000fe40000410000 */
[----:B------:R-:W-:Y:S02]  /*10a00*/  FMUL.FTZ R28, R29, c[0x0][0x2ec] ;  /* 0x0000bb001d1c7a20 */ /* 0x000fe40000410000 */
[----:B------:R-:W-:Y:S01]  /*10a10*/  FMUL.FTZ R23, R30, c[0x0][0x2ec] ;  /* 0x0000bb001e177a20 */ /* 0x000fe20000410000 */
[----:B------:R-:W1:Y:S01]  /*10a20*/  MUFU.TANH R5, R5 ;  /* 0x0000000500057308 */ /* 0x000e620000002400 */
[----:B------:R-:W-:Y:S02]  /*10a30*/  FMUL.FTZ R22, R31, c[0x0][0x2ec] ;  /* 0x0000bb001f167a20 */ /* 0x000fe40000410000 */
[----:B------:R-:W-:Y:S02]  /*10a40*/  FMUL.FTZ R29, R32, c[0x0][0x2ec] ;  /* 0x0000bb00201d7a20 */ /* 0x000fe40000410000 */
[----:B------:R-:W-:Y:S02]  /*10a50*/  FMUL.FTZ R27, R33, c[0x0][0x2ec] ;  /* 0x0000bb00211b7a20 */ /* 0x000fe40000410000 */
[----:B------:R-:W-:Y:S02]  /*10a60*/  FMUL.FTZ R25, R34, c[0x0][0x2ec] ;  /* 0x0000bb0022197a20 */ /* 0x000fe40000410000 */
[----:B------:R-:W-:Y:S01]  /*10a70*/  FMUL.FTZ R24, R35, c[0x0][0x2ec] ;  /* 0x0000bb0023187a20 */ /* 0x000fe20000410000 */
        /* <DEDUP_REMOVED lines=17> */
[----:B--234-:R-:W-:Y:S01]  /*10b90*/  ULDC.64 UR8, c[0x0][0x198] ;  /* 0x0000660000087ab9 */ /* 0x01cfe20000000a00 */
        /* <DEDUP_REMOVED lines=8> */
[----:B------:R-:W2:Y:S01]  /*10c20*/  R2UR UR8, R9 ;  /* 0x00000000090873c2 */ /* 0x000ea200000e0000 */
[----:B------:R-:W-:Y:S05]  /*10c30*/  IMAD.U32 R10, RZ, RZ, UR9 ;  /* 0x00000009ff0a7e24 */ /* 0x000fea000f8e00ff */
[----:B------:R-:W-:Y:S04]  /*10c40*/  IABS R10, R10 ;  /* 0x0000000a000a7213 */ /* 0x000fe80000000000 */
[----:B------:R-:W3:Y:S01]  /*10c50*/  R2UR UR31, R10 ;  /* 0x000000000a1f73c2 */ /* 0x000ee200000e0000 */
[----:B--2---:R-:W2:Y:S10]  /*10c60*/  I2F.RP R9, UR8 ;  /* 0x0000000800097d06 */ /* 0x004eb40008209400 */
[----:B--2---:R-:W2:Y:S02]  /*10c70*/  MUFU.RCP R9, R9 ;  /* 0x0000000900097308 */ /* 0x004ea40000001000 */
[----:B--2---:R-:W-:Y:S08]  /*10c80*/  IADD3 R9, R9, 0xffffffe, RZ ;  /* 0x0ffffffe09097810 */ /* 0x004ff00007ffe0ff */
[----:B------:R-:W2:Y:S02]  /*10c90*/  F2I.FTZ.U32.TRUNC.NTZ R9, R9 ;  /* 0x0000000900097305 */ /* 0x000ea4000021f000 */
[----:B--2---:R2:W4:Y:S02]  /*10ca0*/  R2UR UR35, R9 ;  /* 0x00000000092373c2 */ /* 0x00452400000e0000 */
[----:B--2---:R-:W-:Y:S01]  /*10cb0*/  IMAD.U32 R9, RZ, RZ, UR32 ;  /* 0x00000020ff097e24 */ /* 0x004fe2000f8e00ff */
[----:B----4-:R-:W-:Y:S04]  /*10cc0*/  UIADD3 UR28, URZ, -UR35, URZ ;  /* 0x800000233f1c7290 */ /* 0x010fe8000fffe03f */
[----:B------:R-:W-:Y:S01]  /*10cd0*/  UIMAD UR28, UR28, UR8, URZ ;  /* 0x000000081c1c72a4 */ /* 0x000fe2000f8e023f */
[----:B------:R-:W-:Y:S03]  /*10ce0*/  IABS R9, R9 ;  /* 0x0000000900097213 */ /* 0x000fe60000000000 */
[----:B------:R-:W-:Y:S01]  /*10cf0*/  UIMAD.WIDE.U32 UR34, UR35, UR28, UR34 ;  /* 0x0000001c232272a5 */ /* 0x000fe2000f8e0022 */
[----:B------:R-:W2:Y:S03]  /*10d00*/  R2UR UR29, R9 ;  /* 0x00000000091d73c2 */ /* 0x000ea600000e0000 */
[----:B---3--:R-:W-:Y:S02]  /*10d10*/  UIMAD.WIDE.U32 UR38, UR35, UR31, URZ ;  /* 0x0000001f232672a5 */ /* 0x008fe4000f8e003f */
[----:B--2---:R-:W-:Y:S05]  /*10d20*/  UIMAD.WIDE.U32 UR36, UR35, UR29, URZ ;  /* 0x0000001d232472a5 */ /* 0x004fea000f8e003f */
        /* <DEDUP_REMOVED lines=33> */
[----:B------:R-:W2:Y:S01]  /*10f40*/  R2UR UR30, R30 ;  /* 0x000000001e1e73c2 */ /* 0x000ea200000e0000 */
[----:B------:R-:W-:Y:S01]  /*10f50*/  LEA R10, P1, R20, UR16, 0x2 ;  /* 0x00000010140a7c11 */ /* 0x000fe2000f8210ff */
[----:B------:R-:W-:Y:S01]  /*10f60*/  UIMAD UR28, UR8, UR28, -0x40 ;  /* 0xffffffc0081c74a4 */ /* 0x000fe2000f8e021c */
[----:B------:R-:W-:Y:S02]  /*10f70*/  LEA.HI.X.SX32 R31, R9, UR17, 0x2, P0 ;  /* 0x00000011091f7c11 */ /* 0x000fe400080f16ff */
[----:B------:R-:W-:Y:S01]  /*10f80*/  LEA.HI.X.SX32 R11, R11, UR17, 0x2, P1 ;  /* 0x000000110b0b7c11 */ /* 0x000fe200088f16ff */
[----:B------:R-:W-:Y:S02]  /*10f90*/  USHF.R.S32.HI UR9, URZ, 0x1f, UR28 ;  /* 0x0000001f3f097899 */ /* 0x000fe4000801141c */
[----:B------:R-:W3:Y:S01]  /*10fa0*/  R2UR UR32, R10 ;  /* 0x000000000a2073c2 */ /* 0x000ee200000e0000 */
[----:B------:R-:W-:Y:S02]  /*10fb0*/  UIMAD UR8, UR7, UR28, URZ ;  /* 0x0000001c070872a4 */ /* 0x000fe4000f8e023f */
[----:B------:R-:W-:Y:S02]  /*10fc0*/  UIMAD.WIDE.U32 UR28, UR6, UR28, URZ ;  /* 0x0000001c061c72a5 */ /* 0x000fe4000f8e003f */
[----:B------:R-:W-:Y:S03]  /*10fd0*/  UIMAD UR8, UR9, UR6, UR8 ;  /* 0x00000006090872a4 */ /* 0x000fe6000f8e0208 */
[----:B------:R-:W4:Y:S01]  /*10fe0*/  R2UR UR31, R31 ;  /* 0x000000001f1f73c2 */ /* 0x000f2200000e0000 */
[----:B------:R-:W-:Y:S02]  /*10ff0*/  UIADD3 UR8, UR29, UR8, URZ ;  /* 0x000000081d087290 */ /* 0x000fe4000fffe03f */
[----:B------:R-:W-:Y:S01]  /*11000*/  UMOV UR9, UR7 ;  /* 0x0000000700097c82 */ /* 0x000fe20008000000 */
[----:B--2---:R-:W-:Y:S04]  /*11010*/  IMAD.U32 R30, RZ, RZ, UR30 ;  /* 0x0000001eff1e7e24 */ /* 0x004fe8000f8e00ff */
[----:B------:R-:W2:Y:S01]  /*11020*/  R2UR UR33, R11 ;  /* 0x000000000b2173c2 */ /* 0x000ea200000e0000 */
[----:B---3--:R-:W-:Y:S01]  /*11030*/  MOV R10, UR32 ;  /* 0x00000020000a7c02 */ /* 0x008fe20008000f00 */
[----:B----4-:R-:W-:Y:S05]  /*11040*/  IMAD.U32 R31, RZ, RZ, UR31 ;  /* 0x0000001fff1f7e24 */ /* 0x010fea000f8e00ff */
[----:B------:R3:W4:Y:S01]  /*11050*/  LDG.E R9, [R30.64] ;  /* 0x000000161e097981 */ /* 0x000722000c1e1900 */
[----:B--2---:R-:W-:Y:S05]  /*11060*/  IMAD.U32 R11, RZ, RZ, UR33 ;  /* 0x00000021ff0b7e24 */ /* 0x004fea000f8e00ff */
[----:B------:R-:W4:Y:S01]  /*11070*/  LDG.E R10, [R10.64] ;  /* 0x000000160a0a7981 */ /* 0x000f22000c1e1900 */
[----:B---3--:R-:W-:Y:S01]  /*11080*/  IMAD.U32 R30, RZ, RZ, UR28 ;  /* 0x0000001cff1e7e24 */ /* 0x008fe2000f8e00ff */
[----:B------:R-:W-:Y:S01]  /*11090*/  MOV R31, UR29 ;  /* 0x0000001d001f7c02 */ /* 0x000fe20008000f00 */
[----:B------:R-:W-:Y:S01]  /*110a0*/  IMAD.U32 R31, RZ, RZ, UR8 ;  /* 0x00000008ff1f7e24 */ /* 0x000fe2000f8e00ff */
[----:B------:R-:W-:Y:S01]  /*110b0*/  UMOV UR8, UR6 ;  /* 0x0000000600087c82 */ /* 0x000fe20008000000 */
[----:B----4-:R-:W-:Y:S04]  /*110c0*/  IADD3 R10, -R9, R10, RZ ;  /* 0x0000000a090a7210 */ /* 0x010fe80007ffe1ff */
[----:B------:R-:W-:Y:S01]  /*110d0*/  SHF.R.S32.HI R9, RZ, 0x1f, R10 ;  /* 0x0000001fff097819 */ /* 0x000fe2000001140a */
[C---:B------:R-:W-:Y:S04]  /*110e0*/  IMAD.WIDE.U32 R30, R10.reuse, c[0x0][0x180], R30 ;  /* 0x000060000a1e7a25 */ /* 0x040fe800078e001e */
[----:B------:R-:W-:Y:S04]  /*110f0*/  IMAD R9, R9, c[0x0][0x180], RZ ;  /* 0x0000600009097a24 */ /* 0x000fe800078e02ff */
[----:B------:R-:W-:Y:S05]  /*11100*/  IMAD R9, R10, c[0x0][0x184], R9 ;  /* 0x000061000a097a24 */ /* 0x000fea00078e0209 */
[----:B------:R-:W-:Y:S02]  /*11110*/  IADD3 R9, R31, R9, RZ ;  /* 0x000000091f097210 */ /* 0x000fe40007ffe0ff */
.L_x_6517:
        /* <DEDUP_REMOVED lines=117> */
.L_x_6516:
[----:B--234-:R-:W-:Y:S01]  /*11870*/  MOV R175, UR12 ;  /* 0x0000000c00af7c02 */ /* 0x01cfe20008000f00 */
[----:B------:R-:W-:Y:S02]  /*11880*/  UISETP.GT.AND UP0, UPT, UR12, UR11, UPT ;  /* 0x0000000b0c00728c */ /* 0x000fe4000bf04270 */
[----:B------:R-:W-:Y:S01]  /*11890*/  UMOV UR8, UR27 ;  /* 0x0000001b00087c82 */ /* 0x000fe20008000000 */
[----:B------:R-:W-:Y:S01]  /*118a0*/  LEA R175, R175, R234, 0x6 ;  /* 0x000000eaafaf7211 */ /* 0x000fe200078e30ff */
[----:B------:R-:W-:Y:S03]  /*118b0*/  UMOV UR9, UR26 ;  /* 0x0000001a00097c82 */ /* 0x000fe60008000000 */
[----:B------:R-:W-:Y:S01]  /*118c0*/  IADD3 R34, R175, 0x21, RZ ;  /* 0x00000021af227810 */ /* 0x000fe20007ffe0ff */
[----:B------:R-:W-:Y:S01]  /*118d0*/  IMAD.IADD R32, R243, 0x1, -R175 ;  /* 0x00000001f3207824 */ /* 0x000fe200078e0aaf */
[----:B------:R-:W-:Y:S02]  /*118e0*/  IADD3 R33, R175, 0x1, RZ ;  /* 0x00000001af217810 */ /* 0x000fe40007ffe0ff */
[C---:B------:R-:W-:Y:S02]  /*118f0*/  IADD3 R20, R243.reuse, -R34, RZ ;  /* 0x80000022f3147210 */ /* 0x040fe40007ffe0ff */
[----:B------:R-:W-:Y:S02]  /*11900*/  IADD3 R31, R243, -R33, RZ ;  /* 0x80000021f31f7210 */ /* 0x000fe40007ffe0ff */
[----:B------:R-:W-:Y:S02]  /*11910*/  IADD3 R9, R175, 0x10, RZ ;  /* 0x00000010af097810 */ /* 0x000fe40007ffe0ff */
[C---:B------:R-:W-:Y:S02]  /*11920*/  ISETP.GE.AND P4, PT, R33.reuse, R242, PT ;  /* 0x000000f22100720c */ /* 0x040fe40003f86270 */
[----:B------:R-:W-:Y:S02]  /*11930*/  ISETP.GE.AND P0, PT, R33, R239, PT ;  /* 0x000000ef2100720c */ /* 0x000fe40003f06270 */
[----:B------:R-:W-:Y:S02]  /*11940*/  IABS R20, R20 ;  /* 0x0000001400147213 */ /* 0x000fe40000000000 */
[----:B------:R-:W-:Y:S02]  /*11950*/  IABS R32, R32 ;  /* 0x0000002000207213 */ /* 0x000fe40000000000 */
[----:B------:R-:W-:Y:S02]  /*11960*/  IABS R31, R31 ;  /* 0x0000001f001f7213 */ /* 0x000fe40000000000 */
[----:B------:R-:W-:Y:S02]  /*11970*/  IADD3 R177, R175, 0x8, RZ ;  /* 0x00000008afb17810 */ /* 0x000fe40007ffe0ff */
[C---:B------:R-:W-:Y:S01]  /*11980*/  ISETP.GE.OR P4, PT, R33.reuse, R241, !P4 ;  /* 0x000000f12100720c */ /* 0x040fe20006786670 */
[----:B------:R-:W-:Y:S01]  /*11990*/  I2F R32, R32 ;  /* 0x0000002000207306 */ /* 0x000fe20000201400 */
[----:B------:R-:W-:Y:S01]  /*119a0*/  ISETP.GE.OR P0, PT, R33, R238, !P0 ;  /* 0x000000ee2100720c */ /* 0x000fe20004706670 */
[----:B------:R-:W-:Y:S01]  /*119b0*/  IMAD.IADD R189, R243, 0x1, -R177 ;  /* 0x00000001f3bd7824 */ /* 0x000fe200078e0ab1 */
[C---:B------:R-:W-:Y:S02]  /*119c0*/  IADD3 R35, R240.reuse, -R33, RZ ;  /* 0x80000021f0237210 */ /* 0x040fe40007ffe0ff */
[----:B------:R-:W-:Y:S01]  /*119d0*/  MOV R33, R20 ;  /* 0x0000001400217202 */ /* 0x000fe20000000f00 */
[C---:B------:R-:W-:Y:S01]  /*119e0*/  IMAD.IADD R20, R240.reuse, 0x1, -R9 ;  /* 0x00000001f0147824 */ /* 0x040fe200078e0a09 */
[C---:B------:R-:W-:Y:S02]  /*119f0*/  ISETP.GE.AND P2, PT, R177.reuse, R242, PT ;  /* 0x000000f2b100720c */ /* 0x040fe40003f46270 */
[C---:B------:R-:W-:Y:S01]  /*11a00*/  ISETP.GE.AND P6, PT, R177.reuse, R239, PT ;  /* 0x000000efb100720c */ /* 0x040fe20003fc6270 */
[----:B------:R-:W-:Y:S01]  /*11a10*/  I2F R31, R31 ;  /* 0x0000001f001f7306 */ /* 0x000fe20000201400 */
[----:B------:R-:W-:Y:S02]  /*11a20*/  IABS R20, R20 ;  /* 0x0000001400147213 */ /* 0x000fe40000000000 */
[C---:B------:R-:W-:Y:S02]  /*11a30*/  IADD3 R11, R240.reuse, -R177, RZ ;  /* 0x800000b1f00b7210 */ /* 0x040fe40007ffe0ff */
[C---:B------:R-:W-:Y:S02]  /*11a40*/  ISETP.GE.OR P2, PT, R177.reuse, R241, !P2 ;  /* 0x000000f1b100720c */ /* 0x040fe40005746670 */
[----:B------:R-:W-:Y:S02]  /*11a50*/  ISETP.GE.OR P6, PT, R177, R238, !P6 ;  /* 0x000000eeb100720c */ /* 0x000fe400077c6670 */
[C---:B------:R-:W-:Y:S01]  /*11a60*/  IADD3 R176, R240.reuse, -R175, RZ ;  /* 0x800000aff0b07210 */ /* 0x040fe20007ffe0ff */
[----:B------:R-:W-:Y:S01]  /*11a70*/  I2F R177, R20 ;  /* 0x0000001400b17306 */ /* 0x000fe20000201400 */
[C---:B------:R-:W-:Y:S02]  /*11a80*/  IADD3 R181, R175.reuse, 0x9, RZ ;  /* 0x00000009afb57810 */ /* 0x040fe40007ffe0ff */
[----:B------:R-:W-:Y:S02]  /*11a90*/  IABS R176, R176 ;  /* 0x000000b000b07213 */ /* 0x000fe40000000000 */
[----:B------:R-:W-:Y:S01]  /*11aa0*/  ISETP.GE.AND P5, PT, R175, R242, PT ;  /* 0x000000f2af00720c */ /* 0x000fe20003fa6270 */
[----:B------:R-:W-:Y:S01]  /*11ab0*/  IMAD.IADD R10, R240, 0x1, -R181 ;  /* 0x00000001f00a7824 */ /* 0x000fe200078e0ab5 */
[----:B------:R-:W-:Y:S02]  /*11ac0*/  IADD3 R30, R243, -R181, RZ ;  /* 0x800000b5f31e7210 */ /* 0x000fe40007ffe0ff */
[----:B------:R-:W-:Y:S01]  /*11ad0*/  ISETP.GE.OR P5, PT, R175, R241, !P5 ;  /* 0x000000f1af00720c */ /* 0x000fe20006fa6670 */
[----:B------:R-:W-:Y:S01]  /*11ae0*/  I2F R176, R176 ;  /* 0x000000b000b07306 */ /* 0x000fe20000201400 */
[----:B------:R-:W-:Y:S02]  /*11af0*/  IABS R30, R30 ;  /* 0x0000001e001e7213 */ /* 0x000fe40000000000 */
[----:B------:R-:W-:Y:S02]  /*11b00*/  ISETP.GE.AND P3, PT, R181, R242, PT ;  /* 0x000000f2b500720c */ /* 0x000fe40003f66270 */
[----:B------:R-:W-:Y:S02]  /*11b10*/  ISETP.GE.AND P1, PT, R175, R239, PT ;  /* 0x000000efaf00720c */ /* 0x000fe40003f26270 */
[----:B------:R-:W-:Y:S02]  /*11b20*/  ISETP.GE.OR P3, PT, R181, R241, !P3 ;  /* 0x000000f1b500720c */ /* 0x000fe40005f66670 */
[C---:B------:R-:W-:Y:S01]  /*11b30*/  ISETP.GE.OR P1, PT, R175.reuse, R238, !P1 ;  /* 0x000000eeaf00720c */ /* 0x040fe20004f26670 */
[----:B------:R-:W-:Y:S01]  /*11b40*/  I2F R30, R30 ;  /* 0x0000001e001e7306 */ /* 0x000fe20000201400 */
[C---:B------:R-:W-:Y:S02]  /*11b50*/  IADD3 R184, R175.reuse, 0x18, RZ ;  /* 0x00000018afb87810 */ /* 0x040fe40007ffe0ff */
[----:B------:R-:W-:Y:S02]  /*11b60*/  IADD3 R188, R175, 0x11, RZ ;  /* 0x00000011afbc7810 */ /* 0x000fe40007ffe0ff */
[C---:B------:R-:W-:Y:S02]  /*11b70*/  IADD3 R187, R243.reuse, -R9, RZ ;  /* 0x80000009f3bb7210 */ /* 0x040fe40007ffe0ff */
[----:B------:R-:W-:Y:S01]  /*11b80*/  IABS R189, R189 ;  /* 0x000000bd00bd7213 */ /* 0x000fe20000000000 */
[C---:B------:R-:W-:Y:S01]  /*11b90*/  IMAD.IADD R186, R243.reuse, 0x1, -R188 ;  /* 0x00000001f3ba7824 */ /* 0x040fe200078e0abc */
[----:B------:R-:W-:Y:S01]  /*11ba0*/  IABS R187, R187 ;  /* 0x000000bb00bb7213 */ /* 0x000fe20000000000 */
[----:B------:R-:W-:Y:S01]  /*11bb0*/  I2F R33, R33 ;  /* 0x0000002100217306 */ /* 0x000fe20000201400 */
[----:B------:R-:W-:Y:S02]  /*11bc0*/  IABS R35, R35 ;  /* 0x0000002300237213 */ /* 0x000fe40000000000 */
[----:B------:R-:W-:Y:S02]  /*11bd0*/  IABS R186, R186 ;  /* 0x000000ba00ba7213 */ /* 0x000fe40000000000 */
[----:B------:R-:W-:Y:S02]  /*11be0*/  IADD3 R185, R243, -R184, RZ ;  /* 0x800000b8f3b97210 */ /* 0x000fe40007ffe0ff */
[C---:B------:R-:W-:Y:S02]  /*11bf0*/  IADD3 R183, R175.reuse, 0x19, RZ ;  /* 0x00000019afb77810 */ /* 0x040fe40007ffe0ff */
[----:B------:R-:W-:Y:S01]  /*11c00*/  IABS R185, R185 ;  /* 0x000000b900b97213 */ /* 0x000fe20000000000 */
[----:B------:R-:W-:Y:S01]  /*11c10*/  I2F R189, R189 ;  /* 0x000000bd00bd7306 */ /* 0x000fe20000201400 */
[----:B------:R-:W-:Y:S01]  /*11c20*/  IADD3 R180, R175, 0x20, RZ ;  /* 0x00000020afb47810 */ /* 0x000fe20007ffe0ff */
[C---:B------:R-:W-:Y:S01]  /*11c30*/  IMAD.IADD R182, R243.reuse, 0x1, -R183 ;  /* 0x00000001f3b67824 */ /* 0x040fe200078e0ab7 */
[----:B------:R-:W-:Y:S02]  /*11c40*/  IABS R11, R11 ;  /* 0x0000000b000b7213 */ /* 0x000fe40000000000 */
[----:B------:R-:W-:Y:S02]  /*11c50*/  IADD3 R179, R243, -R180, RZ ;  /* 0x800000b4f3b37210 */ /* 0x000fe40007ffe0ff */
[----:B------:R-:W-:Y:S02]  /*11c60*/  IABS R182, R182 ;  /* 0x000000b600b67213 */ /* 0x000fe40000000000 */
[----:B------:R-:W-:Y:S01]  /*11c70*/  IABS R179, R179 ;  /* 0x000000b300b37213 */ /* 0x000fe20000000000 */
[----:B------:R-:W-:Y:S01]  /*11c80*/  I2F R187, R187 ;  /* 0x000000bb00bb7306 */ /* 0x000fe20000201400 */
[----:B------:R-:W-:Y:S09]  /*11c90*/  IABS R10, R10 ;  /* 0x0000000a000a7213 */ /* 0x000ff20000000000 */
[----:B------:R-:W-:Y:S10]  /*11ca0*/  I2F R35, R35 ;  /* 0x0000002300237306 */ /* 0x000ff40000201400 */
[----:B------:R-:W-:Y:S10]  /*11cb0*/  I2F R186, R186 ;  /* 0x000000ba00ba7306 */ /* 0x000ff40000201400 */
[----:B------:R-:W-:Y:S10]  /*11cc0*/  I2F R185, R185 ;  /* 0x000000b900b97306 */ /* 0x000ff40000201400 */
[----:B------:R-:W-:Y:S10]  /*11cd0*/  I2F R182, R182 ;  /* 0x000000b600b67306 */ /* 0x000ff40000201400 */
[----:B------:R-:W-:Y:S10]  /*11ce0*/  I2F R179, R179 ;  /* 0x000000b300b37306 */ /* 0x000ff40000201400 */
[----:B------:R-:W-:Y:S10]  /*11cf0*/  I2F R11, R11 ;  /* 0x0000000b000b7306 */ /* 0x000ff40000201400 */
[----:B------:R-:W2:Y:S02]  /*11d00*/  I2F R10, R10 ;  /* 0x0000000a000a7306 */ /* 0x000ea40000201400 */
[----:B--2---:R-:W-:Y:S02]  /*11d10*/  FFMA.FTZ R164, R10, -UR19, R164 ;  /* 0x800000130aa47c23 */ /* 0x004fe400080100a4 */
[----:B------:R-:W-:Y:S01]  /*11d20*/  FFMA.FTZ R3, R32, -UR19, R3 ;  /* 0x8000001320037c23 */ /* 0x000fe20008010003 */
[----:B------:R-:W-:Y:S01]  /*11d30*/  IADD3 R32, R175, 0x28, RZ ;  /* 0x00000028af207810 */ /* 0x000fe20007ffe0ff */
[----:B------:R-:W-:Y:S01]  /*11d40*/  FFMA.FTZ R168, R31, -UR19, R168 ;  /* 0x800000131fa87c23 */ /* 0x000fe200080100a8 */
[----:B------:R-:W-:Y:S01]  /*11d50*/  IADD3 R31, R175, 0x29, RZ ;  /* 0x00000029af1f7810 */ /* 0x000fe20007ffe0ff */
[----:B------:R-:W-:Y:S01]  /*11d60*/  FFMA.FTZ R169, R176, -UR19, R169 ;  /* 0x80000013b0a97c23 */ /* 0x000fe200080100a9 */
[----:B------:R-:W-:Y:S01]  /*11d70*/  FSEL R20, R3, -INF , !P5 ;  /* 0xff80000003147808 */ /* 0x000fe20006800000 */
[----:B------:R-:W-:Y:S01]  /*11d80*/  FFMA.FTZ R172, R30, -UR19, R172 ;  /* 0x800000131eac7c23 */ /* 0x000fe200080100ac */
[----:B------:R-:W-:Y:S01]  /*11d90*/  ISETP.GE.AND P5, PT, R181, R239, PT ;  /* 0x000000efb500720c */ /* 0x000fe20003fa6270 */
[----:B------:R-:W-:Y:S01]  /*11da0*/  IMAD.IADD R3, R243, 0x1, -R31 ;  /* 0x00000001f3037824 */ /* 0x000fe200078e0a1f */
[----:B------:R-:W-:Y:S01]  /*11db0*/  FSEL R169, R169, -INF , !P1 ;  /* 0xff800000a9a97808 */ /* 0x000fe20004800000 */
[----:B------:R-:W-:Y:S01]  /*11dc0*/  FFMA.FTZ R171, R189, -UR19, R171 ;  /* 0x80000013bdab7c23 */ /* 0x000fe200080100ab */
[----:B------:R-:W-:Y:S01]  /*11dd0*/  ISETP.GE.OR P5, PT, R181, R238, !P5 ;  /* 0x000000eeb500720c */ /* 0x000fe20006fa6670 */
[----:B------:R-:W-:Y:S01]  /*11de0*/  FFMA.FTZ R173, R187, -UR19, R173 ;  /* 0x80000013bbad7c23 */ /* 0x000fe200080100ad */
[----:B------:R-:W-:Y:S01]  /*11df0*/  IABS R3, R3 ;  /* 0x0000000300037213 */ /* 0x000fe20000000000 */
[----:B------:R-:W-:Y:S01]  /*11e00*/  FFMA.FTZ R170, R35, -UR19, R170 ;  /* 0x8000001323aa7c23 */ /* 0x000fe200080100aa */
[----:B------:R-:W-:Y:S01]  /*11e10*/  FSEL R168, R168, -INF , !P4 ;  /* 0xff800000a8a87808 */ /* 0x000fe20006000000 */
[----:B------:R-:W-:Y:S01]  /*11e20*/  FFMA.FTZ R174, R186, -UR19, R174 ;  /* 0x80000013baae7c23 */ /* 0x000fe200080100ae */
[----:B------:R-:W2:Y:S01]  /*11e30*/  I2F R181, R3 ;  /* 0x0000000300b57306 */ /* 0x000ea20000201400 */
[----:B------:R-:W-:Y:S01]  /*11e40*/  ISETP.GE.AND P1, PT, R9, R242, PT ;  /* 0x000000f20900720c */ /* 0x000fe20003f26270 */
[----:B------:R-:W-:Y:S01]  /*11e50*/  FFMA.FTZ R14, R185, -UR19, R14 ;  /* 0x80000013b90e7c23 */ /* 0x000fe2000801000e */
[C---:B------:R-:W-:Y:S01]  /*11e60*/  ISETP.GE.AND P4, PT, R9.reuse, R239, PT ;  /* 0x000000ef0900720c */ /* 0x040fe20003f86270 */
[----:B-1----:R-:W-:Y:S01]  /*11e70*/  FFMA.FTZ R15, R182, -UR19, R15 ;  /* 0x80000013b60f7c23 */ /* 0x002fe2000801000f */
[-C--:B------:R-:W-:Y:S01]  /*11e80*/  ISETP.GE.OR P1, PT, R9, R241.reuse, !P1 ;  /* 0x000000f10900720c */ /* 0x080fe20004f26670 */
[----:B------:R-:W-:Y:S01]  /*11e90*/  FFMA.FTZ R16, R179, -UR19, R16 ;  /* 0x80000013b3107c23 */ /* 0x000fe20008010010 */
[----:B------:R-:W-:Y:S01]  /*11ea0*/  ISETP.GE.OR P4, PT, R9, R238, !P4 ;  /* 0x000000ee0900720c */ /* 0x000fe20006786670 */
[----:B------:R-:W-:Y:S01]  /*11eb0*/  FFMA.FTZ R18, R33, -UR19, R18 ;  /* 0x8000001321127c23 */ /* 0x000fe20008010012 */
[----:B------:R-:W-:Y:S01]  /*11ec0*/  IADD3 R9, R240, -R184, RZ ;  /* 0x800000b8f0097210 */ /* 0x000fe20007ffe0ff */
[----:B------:R-:W-:Y:S01]  /*11ed0*/  FFMA.FTZ R12, R177, -UR19, R12 ;  /* 0x80000013b10c7c23 */ /* 0x000fe2000801000c */
[----:B------:R-:W-:Y:S01]  /*11ee0*/  IADD3 R35, R175, 0x31, RZ ;  /* 0x00000031af237810 */ /* 0x000fe20007ffe0ff */
[----:B------:R-:W-:Y:S01]  /*11ef0*/  FFMA.FTZ R165, R11, -UR19, R165 ;  /* 0x800000130ba57c23 */ /* 0x000fe200080100a5 */
[----:B------:R-:W-:Y:S02]  /*11f00*/  FSEL R171, R171, -INF , !P2 ;  /* 0xff800000abab7808 */ /* 0x000fe40005000000 */
[CC--:B------:R-:W-:Y:S02]  /*11f10*/  ISETP.GE.AND P2, PT, R188.reuse, R242.reuse, PT ;  /* 0x000000f2bc00720c */ /* 0x0c0fe40003f46270 */
[----:B------:R-:W-:Y:S02]  /*11f20*/  FSEL R196, R173, -INF , !P1 ;  /* 0xff800000adc47808 */ /* 0x000fe40004800000 */
[----:B------:R-:W-:Y:S02]  /*11f30*/  ISETP.GE.OR P2, PT, R188, R241, !P2 ;  /* 0x000000f1bc00720c */ /* 0x000fe40005746670 */
[----:B------:R-:W-:Y:S02]  /*11f40*/  ISETP.GE.AND P1, PT, R184, R242, PT ;  /* 0x000000f2b800720c */ /* 0x000fe40003f26270 */
[----:B------:R-:W-:Y:S01]  /*11f50*/  FSEL R197, R174, -INF , !P2 ;  /* 0xff800000aec57808 */ /* 0x000fe20005000000 */
[----:B--2---:R-:W-:Y:S01]  /*11f60*/  FFMA.FTZ R21, R181, -UR19, R21 ;  /* 0x80000013b5157c23 */ /* 0x004fe20008010015 */
[----:B------:R-:W-:Y:S02]  /*11f70*/  IABS R3, R9 ;  /* 0x0000000900037213 */ /* 0x000fe40000000000 */
[----:B------:R-:W-:Y:S02]  /*11f80*/  FSEL R9, R172, -INF , !P3 ;  /* 0xff800000ac097808 */ /* 0x000fe40005800000 */
[----:B------:R1:W2:Y:S01]  /*11f90*/  I2F R172, R3 ;  /* 0x0000000300ac7306 */ /* 0x0002a20000201400 */
[-C--:B------:R-:W-:Y:S02]  /*11fa0*/  ISETP.GE.OR P1, PT, R184, R241.reuse, !P1 ;  /* 0x000000f1b800720c */ /* 0x080fe40004f26670 */
[----:B------:R-:W-:Y:S02]  /*11fb0*/  IADD3 R176, R240, -R188, RZ ;  /* 0x800000bcf0b07210 */ /* 0x000fe40007ffe0ff */
[----:B------:R-:W-:Y:S02]  /*11fc0*/  FSEL R198, R14, -INF , !P1 ;  /* 0xff8000000ec67808 */ /* 0x000fe40004800000 */
[----:B------:R-:W-:Y:S02]  /*11fd0*/  IADD3 R14, R240, -R180, RZ ;  /* 0x800000b4f00e7210 */ /* 0x000fe40007ffe0ff */
[C---:B------:R-:W-:Y:S02]  /*11fe0*/  ISETP.GE.AND P1, PT, R183.reuse, R242, PT ;  /* 0x000000f2b700720c */ /* 0x040fe40003f26270 */
[----:B------:R-:W-:Y:S02]  /*11ff0*/  IABS R176, R176 ;  /* 0x000000b000b07213 */ /* 0x000fe40000000000 */
[-C--:B------:R-:W-:Y:S02]  /*12000*/  ISETP.GE.OR P1, PT, R183, R241.reuse, !P1 ;  /* 0x000000f1b700720c */ /* 0x080fe40004f26670 */
[----:B------:R-:W-:Y:S02]  /*12010*/  IADD3 R178, R243, -R32, RZ ;  /* 0x80000020f3b27210 */ /* 0x000fe40007ffe0ff */
[----:B------:R-:W-:Y:S01]  /*12020*/  FSEL R199, R15, -INF , !P1 ;  /* 0xff8000000fc77808 */ /* 0x000fe20004800000 */
[----:B------:R-:W3:Y:S01]  /*12030*/  I2F R176, R176 ;  /* 0x000000b000b07306 */ /* 0x000ee20000201400 */
[C---:B------:R-:W-:Y:S02]  /*12040*/  ISETP.GE.AND P1, PT, R180.reuse, R242, PT ;  /* 0x000000f2b400720c */ /* 0x040fe40003f26270 */
[----:B------:R-:W-:Y:S02]  /*12050*/  IABS R178, R178 ;  /* 0x000000b200b27213 */ /* 0x000fe40000000000 */
[----:B------:R-:W-:Y:S01]  /*12060*/  ISETP.GE.OR P1, PT, R180, R241, !P1 ;  /* 0x000000f1b400720c */ /* 0x000fe20004f26670 */
[----:B-1----:R-:W-:Y:S01]  /*12070*/  IMAD.IADD R3, R240, 0x1, -R183 ;  /* 0x00000001f0037824 */ /* 0x002fe200078e0ab7 */
[----:B------:R-:W-:Y:S01]  /*12080*/  IADD3 R30, R175, 0x30, RZ ;  /* 0x00000030af1e7810 */ /* 0x000fe20007ffe0ff */
[----:B--2---:R-:W-:Y:S01]  /*12090*/  FFMA.FTZ R4, R172, -UR19, R4 ;  /* 0x80000013ac047c23 */ /* 0x004fe20008010004 */
[----:B------:R-:W-:Y:S01]  /*120a0*/  FSEL R250, R16, -INF , !P1 ;  /* 0xff80000010fa7808 */ /* 0x000fe20004800000 */
[----:B------:R-:W1:Y:S01]  /*120b0*/  I2F R178, R178 ;  /* 0x000000b200b27306 */ /* 0x000e620000201400 */
[----:B------:R-:W-:Y:S02]  /*120c0*/  IABS R173, R3 ;  /* 0x0000000300ad7213 */ /* 0x000fe40000000000 */
[C---:B------:R-:W-:Y:S02]  /*120d0*/  IADD3 R3, R243.reuse, -R35, RZ ;  /* 0x80000023f3037210 */ /* 0x040fe40007ffe0ff */
[C---:B------:R-:W-:Y:S02]  /*120e0*/  ISETP.GE.AND P1, PT, R34.reuse, R242, PT ;  /* 0x000000f22200720c */ /* 0x040fe40003f26270 */
[----:B------:R-:W-:Y:S02]  /*120f0*/  IABS R3, R3 ;  /* 0x0000000300037213 */ /* 0x000fe40000000000 */
[----:B------:R-:W-:Y:S01]  /*12100*/  IADD3 R189, R243, -R30, RZ ;  /* 0x8000001ef3bd7210 */ /* 0x000fe20007ffe0ff */
[----:B------:R-:W2:Y:S01]  /*12110*/  I2F R173, R173 ;  /* 0x000000ad00ad7306 */ /* 0x000ea20000201400 */
[----:B------:R-:W-:Y:S02]  /*12120*/  ISETP.GE.OR P1, PT, R34, R241, !P1 ;  /* 0x000000f12200720c */ /* 0x000fe40004f26670 */
[----:B------:R-:W-:Y:S01]  /*12130*/  FSEL R170, R170, -INF , !P0 ;  /* 0xff800000aaaa7808 */ /* 0x000fe20004000000 */
[----:B---3--:R-:W-:Y:S01]  /*12140*/  FFMA.FTZ R13, R176, -UR19, R13 ;  /* 0x80000013b00d7c23 */ /* 0x008fe2000801000d */
[----:B------:R-:W-:Y:S02]  /*12150*/  IABS R189, R189 ;  /* 0x000000bd00bd7213 */ /* 0x000fe40000000000 */
[CC--:B------:R-:W-:Y:S02]  /*12160*/  ISETP.GE.AND P0, PT, R183.reuse, R239.reuse, PT ;  /* 0x000000efb700720c */ /* 0x0c0fe40003f06270 */
[----:B------:R-:W-:Y:S01]  /*12170*/  FSEL R187, R18, -INF , !P1 ;  /* 0xff80000012bb7808 */ /* 0x000fe20004800000 */
[----:B------:R-:W3:Y:S01]  /*12180*/  I2F R174, R3 ;  /* 0x0000000300ae7306 */ /* 0x000ee20000201400 */
[----:B------:R-:W-:Y:S01]  /*12190*/  FSEL R200, R12, -INF , !P4 ;  /* 0xff8000000cc87808 */ /* 0x000fe20006000000 */
[----:B------:R-:W-:Y:S01]  /*121a0*/  IMAD.IADD R12, R240, 0x1, -R30 ;  /* 0x00000001f00c7824 */ /* 0x000fe200078e0a1e */
[----:B------:R-:W-:Y:S01]  /*121b0*/  ISETP.GE.AND P1, PT, R32, R242, PT ;  /* 0x000000f22000720c */ /* 0x000fe20003f26270 */
[----:B-1----:R-:W-:Y:S01]  /*121c0*/  FFMA.FTZ R19, R178, -UR19, R19 ;  /* 0x80000013b2137c23 */ /* 0x002fe20008010013 */
[-C--:B------:R-:W-:Y:S02]  /*121d0*/  ISETP.GE.AND P4, PT, R32, R239.reuse, PT ;  /* 0x000000ef2000720c */ /* 0x080fe40003f86270 */
[-C--:B------:R-:W-:Y:S02]  /*121e0*/  ISETP.GE.OR P0, PT, R183, R238.reuse, !P0 ;  /* 0x000000eeb700720c */ /* 0x080fe40004706670 */
[----:B------:R-:W-:Y:S01]  /*121f0*/  ISETP.GE.AND P3, PT, R188, R239, PT ;  /* 0x000000efbc00720c */ /* 0x000fe20003f66270 */
[----:B------:R-:W1:Y:S01]  /*12200*/  I2F R185, R189 ;  /* 0x000000bd00b97306 */ /* 0x000e620000201400 */
[C---:B------:R-:W-:Y:S02]  /*12210*/  ISETP.GE.OR P1, PT, R32.reuse, R241, !P1 ;  /* 0x000000f12000720c */ /* 0x040fe40004f26670 */
[----:B------:R-:W-:Y:S01]  /*12220*/  ISETP.GE.OR P4, PT, R32, R238, !P4 ;  /* 0x000000ee2000720c */ /* 0x000fe20006786670 */
[----:B--2---:R-:W-:Y:S01]  /*12230*/  FFMA.FTZ R5, R173, -UR19, R5 ;  /* 0x80000013ad057c23 */ /* 0x004fe20008010005 */
[----:B------:R-:W-:Y:S02]  /*12240*/  IADD3 R32, R240, -R32, RZ ;  /* 0x80000020f0207210 */ /* 0x000fe40007ffe0ff */
[----:B------:R-:W-:Y:S02]  /*12250*/  ISETP.GE.OR P3, PT, R188, R238, !P3 ;  /* 0x000000eebc00720c */ /* 0x000fe40005f66670 */
[----:B------:R-:W-:Y:S02]  /*12260*/  FSEL R203, R5, -INF , !P0 ;  /* 0xff80000005cb7808 */ /* 0x000fe40004000000 */
[----:B------:R-:W-:Y:S02]  /*12270*/  IABS R32, R32 ;  /* 0x0000002000207213 */ /* 0x000fe40000000000 */
[----:B------:R-:W-:Y:S01]  /*12280*/  FSEL R201, R13, -INF , !P3 ;  /* 0xff8000000dc97808 */ /* 0x000fe20005800000 */
[----:B---3--:R-:W-:Y:S01]  /*12290*/  FFMA.FTZ R28, R174, -UR19, R28 ;  /* 0x80000013ae1c7c23 */ /* 0x008fe2000801001c */
[----:B------:R-:W-:Y:S01]  /*122a0*/  IABS R3, R14 ;  /* 0x0000000e00037213 */ /* 0x000fe20000000000 */
[----:B------:R-:W2:Y:S01]  /*122b0*/  I2F R13, R32 ;  /* 0x00000020000d7306 */ /* 0x000ea20000201400 */
[----:B------:R-:W-:Y:S02]  /*122c0*/  IADD3 R14, R175, 0x38, RZ ;  /* 0x00000038af0e7810 */ /* 0x000fe40007ffe0ff */
[----:B------:R-:W-:Y:S01]  /*122d0*/  FSEL R11, R165, -INF , !P6 ;  /* 0xff800000a50b7808 */ /* 0x000fe20007000000 */
[----:B------:R-:W-:Y:S01]  /*122e0*/  IMAD.MOV.U32 R15, RZ, RZ, R3 ;  /* 0x000000ffff0f7224 */ /* 0x000fe200078e0003 */
[----:B------:R-:W-:Y:S02]  /*122f0*/  IADD3 R3, R243, -R14, RZ ;  /* 0x8000000ef3037210 */ /* 0x000fe40007ffe0ff */
[----:B------:R-:W-:Y:S01]  /*12300*/  IADD3 R165, R240, -R34, RZ ;  /* 0x80000022f0a57210 */ /* 0x000fe20007ffe0ff */
[----:B-1----:R-:W-:Y:S01]  /*12310*/  FFMA.FTZ R26, R185, -UR19, R26 ;  /* 0x80000013b91a7c23 */ /* 0x002fe2000801001a */
[----:B------:R-:W-:Y:S01]  /*12320*/  IABS R3, R3 ;  /* 0x0000000300037213 */ /* 0x000fe20000000000 */
[----:B------:R-:W1:Y:S01]  /*12330*/  I2F R15, R15 ;  /* 0x0000000f000f7306 */ /* 0x000e620000201400 */
[----:B------:R-:W-:Y:S02]  /*12340*/  FSEL R186, R19, -INF , !P1 ;  /* 0xff80000013ba7808 */ /* 0x000fe40004800000 */
[C---:B------:R-:W-:Y:S02]  /*12350*/  ISETP.GE.AND P1, PT, R31.reuse, R242, PT ;  /* 0x000000f21f00720c */ /* 0x040fe40003f26270 */
[CC--:B------:R-:W-:Y:S02]  /*12360*/  ISETP.GE.AND P3, PT, R31.reuse, R239.reuse, PT ;  /* 0x000000ef1f00720c */ /* 0x0c0fe40003f66270 */
[----:B------:R-:W-:Y:S02]  /*12370*/  ISETP.GE.AND P2, PT, R184, R239, PT ;  /* 0x000000efb800720c */ /* 0x000fe40003f46270 */
[----:B------:R-:W-:Y:S01]  /*12380*/  FSEL R10, R164, -INF , !P5 ;  /* 0xff800000a40a7808 */ /* 0x000fe20006800000 */
[----:B------:R-:W3:Y:S01]  /*12390*/  I2F R16, R3 ;  /* 0x0000000300107306 */ /* 0x000ee20000201400 */
[----:B------:R-:W-:Y:S02]  /*123a0*/  IABS R164, R165 ;  /* 0x000000a500a47213 */ /* 0x000fe40000000000 */
[----:B------:R-:W-:Y:S01]  /*123b0*/  ISETP.GE.OR P1, PT, R31, R241, !P1 ;  /* 0x000000f11f00720c */ /* 0x000fe20004f26670 */
[----:B--2---:R-:W-:Y:S01]  /*123c0*/  FFMA.FTZ R8, R13, -UR19, R8 ;  /* 0x800000130d087c23 */ /* 0x004fe20008010008 */
[----:B------:R-:W-:Y:S02]  /*123d0*/  ISETP.GE.AND P6, PT, R180, R239, PT ;  /* 0x000000efb400720c */ /* 0x000fe40003fc6270 */
[-C--:B------:R-:W-:Y:S02]  /*123e0*/  ISETP.GE.OR P2, PT, R184, R238.reuse, !P2 ;  /* 0x000000eeb800720c */ /* 0x080fe40005746670 */
[----:B------:R-:W-:Y:S01]  /*123f0*/  ISETP.GE.OR P3, PT, R31, R238, !P3 ;  /* 0x000000ee1f00720c */ /* 0x000fe20005f66670 */
[----:B------:R-:W2:Y:S01]  /*12400*/  I2F R164, R164 ;  /* 0x000000a400a47306 */ /* 0x000ea20000201400 */
[----:B------:R-:W-:Y:S02]  /*12410*/  IADD3 R31, R240, -R31, RZ ;  /* 0x8000001ff01f7210 */ /* 0x000fe40007ffe0ff */
[----:B------:R-:W-:Y:S01]  /*12420*/  FSEL R185, R21, -INF , !P1 ;  /* 0xff80000015b97808 */ /* 0x000fe20004800000 */
[----:B-1----:R-:W-:Y:S01]  /*12430*/  FFMA.FTZ R17, R15, -UR19, R17 ;  /* 0x800000130f117c23 */ /* 0x002fe20008010011 */
[----:B------:R-:W-:Y:S02]  /*12440*/  FMNMX.FTZ R15, R20, R2, !PT ;  /* 0x00000002140f7209 */ /* 0x000fe40007810000 */
[----:B------:R-:W-:Y:S02]  /*12450*/  ISETP.GE.AND P1, PT, R30, R242, PT ;  /* 0x000000f21e00720c */ /* 0x000fe40003f26270 */
[----:B------:R-:W-:Y:S02]  /*12460*/  FMNMX.FTZ R15, R168, R15, !PT ;  /* 0x0000000fa80f7209 */ /* 0x000fe40007810000 */
[----:B------:R-:W-:Y:S02]  /*12470*/  ISETP.GE.OR P6, PT, R180, R238, !P6 ;  /* 0x000000eeb400720c */ /* 0x000fe400077c6670 */
[----:B------:R-:W-:Y:S01]  /*12480*/  FMNMX.FTZ R5, R171, R15, !PT ;  /* 0x0000000fab057209 */ /* 0x000fe20007810000 */
[----:B---3--:R-:W-:Y:S01]  /*12490*/  FFMA.FTZ R29, R16, -UR19, R29 ;  /* 0x80000013101d7c23 */ /* 0x008fe2000801001d */
[----:B------:R-:W-:Y:S02]  /*124a0*/  IADD3 R3, R175, 0x39, RZ ;  /* 0x00000039af037810 */ /* 0x000fe40007ffe0ff */
[----:B------:R-:W-:Y:S02]  /*124b0*/  FMNMX.FTZ R5, R9, R5, !PT ;  /* 0x0000000509057209 */ /* 0x000fe40007810000 */
[----:B------:R-:W-:Y:S01]  /*124c0*/  FMNMX.FTZ R16, R169, R0, !PT ;  /* 0x00000000a9107209 */ /* 0x000fe20007810000 */
[----:B------:R-:W-:Y:S01]  /*124d0*/  IMAD.IADD R33, R243, 0x1, -R3 ;  /* 0x00000001f3217824 */ /* 0x000fe200078e0a03 */
[----:B------:R-:W-:Y:S02]  /*124e0*/  FMNMX.FTZ R5, R196, R5, !PT ;  /* 0x00000005c4057209 */ /* 0x000fe40007810000 */
[----:B------:R-:W-:Y:S01]  /*124f0*/  FSEL R202, R4, -INF , !P2 ;  /* 0xff80000004ca7808 */ /* 0x000fe20005000000 */
[----:B--2---:R-:W-:Y:S01]  /*12500*/  FFMA.FTZ R6, R164, -UR19, R6 ;  /* 0x80000013a4067c23 */ /* 0x004fe20008010006 */
[----:B------:R-:W-:Y:S02]  /*12510*/  FMNMX.FTZ R5, R197, R5, !PT ;  /* 0x00000005c5057209 */ /* 0x000fe40007810000 */
[----:B------:R-:W-:Y:S02]  /*12520*/  IABS R33, R33 ;  /* 0x0000002100217213 */ /* 0x000fe40000000000 */
[----:B------:R-:W-:Y:S02]  /*12530*/  FMNMX.FTZ R5, R198, R5, !PT ;  /* 0x00000005c6057209 */ /* 0x000fe40007810000 */
[----:B------:R-:W-:Y:S02]  /*12540*/  IABS R4, R31 ;  /* 0x0000001f00047213 */ /* 0x000fe40000000000 */
[----:B------:R-:W1:Y:S01]  /*12550*/  I2F R33, R33 ;  /* 0x0000002100217306 */ /* 0x000e620000201400 */
[----:B------:R-:W-:Y:S02]  /*12560*/  FMNMX.FTZ R5, R199, R5, !PT ;  /* 0x00000005c7057209 */ /* 0x000fe40007810000 */
[----:B------:R-:W-:Y:S02]  /*12570*/  FMNMX.FTZ R16, R170, R16, !PT ;  /* 0x00000010aa107209 */ /* 0x000fe40007810000 */
[----:B------:R-:W-:Y:S02]  /*12580*/  ISETP.GE.OR P1, PT, R30, R241, !P1 ;  /* 0x000000f11e00720c */ /* 0x000fe40004f26670 */
[----:B------:R-:W-:Y:S02]  /*12590*/  FSEL R184, R17, -INF , !P6 ;  /* 0xff80000011b87808 */ /* 0x000fe40007000000 */
[----:B------:R-:W-:Y:S01]  /*125a0*/  FMNMX.FTZ R17, R250, R5, !PT ;  /* 0x00000005fa117209 */ /* 0x000fe20007810000 */
[----:B------:R-:W2:Y:S01]  /*125b0*/  I2F R4, R4 ;  /* 0x0000000400047306 */ /* 0x000ea20000201400 */
[----:B------:R-:W-:Y:S02]  /*125c0*/  FMNMX.FTZ R16, R11, R16, !PT ;  /* 0x000000100b107209 */ /* 0x000fe40007810000 */
[----:B------:R-:W-:Y:S02]  /*125d0*/  IABS R12, R12 ;  /* 0x0000000c000c7213 */ /* 0x000fe40000000000 */
[----:B------:R-:W-:Y:S02]  /*125e0*/  IADD3 R15, R240, -R35, RZ ;  /* 0x80000023f00f7210 */ /* 0x000fe40007ffe0ff */
[----:B------:R-:W-:Y:S02]  /*125f0*/  FSEL R180, R26, -INF , !P1 ;  /* 0xff8000001ab47808 */ /* 0x000fe40004800000 */
[----:B------:R-:W-:Y:S01]  /*12600*/  ISETP.GE.AND P1, PT, R35, R242, PT ;  /* 0x000000f22300720c */ /* 0x000fe20003f26270 */
[----:B------:R-:W3:Y:S01]  /*12610*/  I2F R12, R12 ;  /* 0x0000000c000c7306 */ /* 0x000ee20000201400 */
[----:B------:R-:W-:Y:S02]  /*12620*/  FMNMX.FTZ R17, R187, R17, !PT ;  /* 0x00000011bb117209 */ /* 0x000fe40007810000 */
[----:B------:R-:W-:Y:S01]  /*12630*/  FMNMX.FTZ R16, R10, R16, !PT ;  /* 0x000000100a107209 */ /* 0x000fe20007810000 */
[----:B-1----:R-:W-:Y:S01]  /*12640*/  FFMA.FTZ R27, R33, -UR19, R27 ;  /* 0x80000013211b7c23 */ /* 0x002fe2000801001b */
[----:B------:R-:W-:Y:S02]  /*12650*/  IADD3 R13, R240, -R14, RZ ;  /* 0x8000000ef00d7210 */ /* 0x000fe40007ffe0ff */
[----:B------:R-:W-:Y:S02]  /*12660*/  IABS R15, R15 ;  /* 0x0000000f000f7213 */ /* 0x000fe40000000000 */
[----:B------:R-:W-:Y:S02]  /*12670*/  ISETP.GE.OR P1, PT, R35, R241, !P1 ;  /* 0x000000f12300720c */ /* 0x000fe40004f26670 */
[----:B------:R-:W-:Y:S02]  /*12680*/  FMNMX.FTZ R17, R186, R17, !PT ;  /* 0x00000011ba117209 */ /* 0x000fe40007810000 */
[----:B------:R-:W-:Y:S01]  /*12690*/  FMNMX.FTZ R16, R200, R16, !PT ;  /* 0x00000010c8107209 */ /* 0x000fe20007810000 */
[----:B------:R-:W1:Y:S01]  /*126a0*/  I2F R15, R15 ;  /* 0x0000000f000f7306 */ /* 0x000e620000201400 */
[----:B------:R-:W-:Y:S01]  /*126b0*/  IABS R13, R13 ;  /* 0x0000000d000d7213 */ /* 0x000fe20000000000 */
[----:B--2---:R-:W-:Y:S01]  /*126c0*/  FFMA.FTZ R7, R4, -UR19, R7 ;  /* 0x8000001304077c23 */ /* 0x004fe20008010007 */
[----:B------:R-:W-:Y:S02]  /*126d0*/  IADD3 R5, R240, -R3, RZ ;  /* 0x80000003f0057210 */ /* 0x000fe40007ffe0ff */
[----:B------:R-:W-:Y:S02]  /*126e0*/  FSEL R179, R28, -INF , !P1 ;  /* 0xff8000001cb37808 */ /* 0x000fe40004800000 */
[----:B------:R-:W-:Y:S02]  /*126f0*/  ISETP.GE.AND P1, PT, R14, R242, PT ;  /* 0x000000f20e00720c */ /* 0x000fe40003f26270 */
[----:B------:R-:W-:Y:S01]  /*12700*/  FMNMX.FTZ R17, R185, R17, !PT ;  /* 0x00000011b9117209 */ /* 0x000fe20007810000 */
[----:B------:R-:W2:Y:S01]  /*12710*/  I2F R13, R13 ;  /* 0x0000000d000d7306 */ /* 0x000ea20000201400 */
[----:B------:R-:W-:Y:S01]  /*12720*/  FMNMX.FTZ R16, R201, R16, !PT ;  /* 0x00000010c9107209 */ /* 0x000fe20007810000 */
[----:B---3--:R-:W-:Y:S01]  /*12730*/  FFMA.FTZ R23, R12, -UR19, R23 ;  /* 0x800000130c177c23 */ /* 0x008fe20008010017 */
[----:B------:R-:W-:Y:S02]  /*12740*/  IABS R5, R5 ;  /* 0x0000000500057213 */ /* 0x000fe40000000000 */
[----:B------:R-:W-:Y:S02]  /*12750*/  ISETP.GE.OR P1, PT, R14, R241, !P1 ;  /* 0x000000f10e00720c */ /* 0x000fe40004f26670 */
[----:B------:R-:W-:Y:S02]  /*12760*/  FMNMX.FTZ R17, R180, R17, !PT ;  /* 0x00000011b4117209 */ /* 0x000fe40007810000 */
[----:B------:R-:W-:Y:S01]  /*12770*/  ISETP.GE.AND P6, PT, R3, R242, PT ;  /* 0x000000f20300720c */ /* 0x000fe20003fc6270 */
[----:B------:R-:W3:Y:S01]  /*12780*/  I2F R5, R5 ;  /* 0x0000000500057306 */ /* 0x000ee20000201400 */
[----:B------:R-:W-:Y:S02]  /*12790*/  ISETP.GE.AND P5, PT, R34, R239, PT ;  /* 0x000000ef2200720c */ /* 0x000fe40003fa6270 */
[----:B------:R-:W-:Y:S01]  /*127a0*/  FMNMX.FTZ R16, R202, R16, !PT ;  /* 0x00000010ca107209 */ /* 0x000fe20007810000 */
[----:B-1----:R-:W-:Y:S01]  /*127b0*/  FFMA.FTZ R22, R15, -UR19, R22 ;  /* 0x800000130f167c23 */ /* 0x002fe20008010016 */
[----:B------:R-:W-:Y:S02]  /*127c0*/  FSEL R178, R29, -INF , !P1 ;  /* 0xff8000001db27808 */ /* 0x000fe40004800000 */
[----:B------:R-:W-:Y:S02]  /*127d0*/  ISETP.GE.OR P6, PT, R3, R241, !P6 ;  /* 0x000000f10300720c */ /* 0x000fe400077c6670 */
[----:B------:R-:W-:Y:S02]  /*127e0*/  FMNMX.FTZ R17, R179, R17, !PT ;  /* 0x00000011b3117209 */ /* 0x000fe40007810000 */
[----:B------:R-:W-:Y:S02]  /*127f0*/  ISETP.GE.OR P5, PT, R34, R238, !P5 ;  /* 0x000000ee2200720c */ /* 0x000fe40006fa6670 */
[----:B------:R-:W-:Y:S01]  /*12800*/  FMNMX.FTZ R16, R203, R16, !PT ;  /* 0x00000010cb107209 */ /* 0x000fe20007810000 */
[----:B--2---:R-:W-:Y:S01]  /*12810*/  FFMA.FTZ R25, R13, -UR19, R25 ;  /* 0x800000130d197c23 */ /* 0x004fe20008010019 */
[----:B------:R-:W-:Y:S02]  /*12820*/  FSEL R175, R27, -INF , !P6 ;  /* 0xff8000001baf7808 */ /* 0x000fe40007000000 */
[----:B------:R-:W-:Y:S02]  /*12830*/  FMNMX.FTZ R17, R178, R17, !PT ;  /* 0x00000011b2117209 */ /* 0x000fe40007810000 */
[----:B------:R-:W-:Y:S02]  /*12840*/  FSEL R183, R6, -INF , !P5 ;  /* 0xff80000006b77808 */ /* 0x000fe40006800000 */
[----:B------:R-:W-:Y:S02]  /*12850*/  FMNMX.FTZ R16, R184, R16, !PT ;  /* 0x00000010b8107209 */ /* 0x000fe40007810000 */
[----:B------:R-:W-:Y:S01]  /*12860*/  FMNMX.FTZ R4, R175, R17, !PT ;  /* 0x00000011af047209 */ /* 0x000fe20007810000 */
[----:B---3--:R-:W-:Y:S01]  /*12870*/  FFMA.FTZ R24, R5, -UR19, R24 ;  /* 0x8000001305187c23 */ /* 0x008fe20008010018 */
[-C--:B------:R-:W-:Y:S02]  /*12880*/  ISETP.GE.AND P2, PT, R30, R239.reuse, PT ;  /* 0x000000ef1e00720c */ /* 0x080fe40003f46270 */
[----:B------:R-:W-:Y:S01]  /*12890*/  FSEL R182, R8, -INF , !P4 ;  /* 0xff80000008b67808 */ /* 0x000fe20006000000 */
[----:B------:R-:W1:Y:S01]  /*128a0*/  SHFL.BFLY PT, R6, R4, 0x2, 0x1f ;  /* 0x0c401f0004067f89 */ /* 0x000e6200000e0000 */
[----:B------:R-:W-:Y:S02]  /*128b0*/  FMNMX.FTZ R16, R183, R16, !PT ;  /* 0x00000010b7107209 */ /* 0x000fe40007810000 */
[----:B------:R-:W-:Y:S02]  /*128c0*/  ISETP.GE.OR P2, PT, R30, R238, !P2 ;  /* 0x000000ee1e00720c */ /* 0x000fe40005746670 */
[-C--:B------:R-:W-:Y:S02]  /*128d0*/  ISETP.GE.AND P0, PT, R35, R239.reuse, PT ;  /* 0x000000ef2300720c */ /* 0x080fe40003f06270 */
[----:B------:R-:W-:Y:S01]  /*128e0*/  FSEL R181, R7, -INF , !P3 ;  /* 0xff80000007b57808 */ /* 0x000fe20005800000 */
[----:B------:R-:W-:Y:S01]  /*128f0*/  LDSM.16.MT88.4 R28, [R221+0x10000] ;  /* 0x01000000dd1c783b */ /* 0x000fe20000004200 */
[----:B------:R-:W-:Y:S02]  /*12900*/  FMNMX.FTZ R16, R182, R16, !PT ;  /* 0x00000010b6107209 */ /* 0x000fe40007810000 */
[CC--:B------:R-:W-:Y:S02]  /*12910*/  ISETP.GE.AND P1, PT, R14.reuse, R239.reuse, PT ;  /* 0x000000ef0e00720c */ /* 0x0c0fe40003f26270 */
[----:B------:R-:W-:Y:S02]  /*12920*/  FSEL R174, R23, -INF , !P2 ;  /* 0xff80000017ae7808 */ /* 0x000fe40005000000 */
[----:B------:R-:W-:Y:S02]  /*12930*/  ISETP.GE.OR P0, PT, R35, R238, !P0 ;  /* 0x000000ee2300720c */ /* 0x000fe40004706670 */
[----:B------:R-:W-:Y:S02]  /*12940*/  FMNMX.FTZ R16, R181, R16, !PT ;  /* 0x00000010b5107209 */ /* 0x000fe40007810000 */
[----:B------:R-:W-:Y:S02]  /*12950*/  ISETP.GE.OR P1, PT, R14, R238, !P1 ;  /* 0x000000ee0e00720c */ /* 0x000fe40004f26670 */
[----:B------:R-:W-:Y:S01]  /*12960*/  FSEL R173, R22, -INF , !P0 ;  /* 0xff80000016ad7808 */ /* 0x000fe20004000000 */
[----:B------:R-:W-:Y:S01]  /*12970*/  LDSM.16.MT88.4 R12, [R224+0x10000] ;  /* 0x01000000e00c783b */ /* 0x000fe20000004200 */
[----:B------:R-:W-:Y:S02]  /*12980*/  FMNMX.FTZ R16, R174, R16, !PT ;  /* 0x00000010ae107209 */ /* 0x000fe40007810000 */
[----:B------:R-:W-:Y:S02]  /*12990*/  ISETP.GE.AND P2, PT, R3, R239, PT ;  /* 0x000000ef0300720c */ /* 0x000fe40003f46270 */
[----:B------:R-:W-:Y:S02]  /*129a0*/  FSEL R172, R25, -INF , !P1 ;  /* 0xff80000019ac7808 */ /* 0x000fe40004800000 */
[----:B------:R-:W-:Y:S02]  /*129b0*/  ISETP.GE.OR P2, PT, R3, R238, !P2 ;  /* 0x000000ee0300720c */ /* 0x000fe40005746670 */
[----:B------:R-:W-:Y:S02]  /*129c0*/  FMNMX.FTZ R3, R173, R16, !PT ;  /* 0x00000010ad037209 */ /* 0x000fe40007810000 */
[----:B------:R-:W-:Y:S02]  /*129d0*/  FSEL R165, R24, -INF , !P2 ;  /* 0xff80000018a57808 */ /* 0x000fe40005000000 */
[----:B------:R-:W-:Y:S02]  /*129e0*/  FMNMX.FTZ R3, R172, R3, !PT ;  /* 0x00000003ac037209 */ /* 0x000fe40007810000 */
[----:B-1----:R-:W-:Y:S02]  /*129f0*/  FMNMX.FTZ R6, R4, R6, !PT ;  /* 0x0000000604067209 */ /* 0x002fe40007810000 */
[----:B------:R-:W-:Y:S03]  /*12a00*/  FMNMX.FTZ R3, R165, R3, !PT ;  /* 0x00000003a5037209 */ /* 0x000fe60007810000 */
[----:B------:R-:W1:Y:S08]  /*12a10*/  SHFL.BFLY PT, R164, R6, 0x1, 0x1f ;  /* 0x0c201f0006a47f89 */ /* 0x000e7000000e0000 */
[----:B------:R-:W2:Y:S01]  /*12a20*/  SHFL.BFLY PT, R4, R3, 0x2, 0x1f ;  /* 0x0c401f0003047f89 */ /* 0x000ea200000e0000 */
[----:B-1----:R-:W-:Y:S04]  /*12a30*/  FMNMX.FTZ R164, R6, R164, !PT ;  /* 0x000000a406a47209 */ /* 0x002fe80007810000 */
        /* <DEDUP_REMOVED lines=10> */
[----:B------:R-:W2:Y:S01]  /*12ae0*/  LDSM.16.MT88.4 R20, [R222+0x10000] ;  /* 0x01000000de14783b */ /* 0x000ea20000004200 */
[--C-:B------:R-:W-:Y:S02]  /*12af0*/  FFMA.FTZ R180, R180, c[0x0][0x23c], -R177.reuse ;  /* 0x00008f00b4b47a23 */ /* 0x100fe400000108b1 */
[--C-:B------:R-:W-:Y:S02]  /*12b00*/  FFMA.FTZ R179, R179, c[0x0][0x23c], -R177.reuse ;  /* 0x00008f00b3b37a23 */ /* 0x100fe400000108b1 */
[--C-:B------:R-:W-:Y:S02]  /*12b10*/  FFMA.FTZ R178, R178, c[0x0][0x23c], -R177.reuse ;  /* 0x00008f00b2b27a23 */ /* 0x100fe400000108b1 */
[--C-:B------:R-:W-:Y:S02]  /*12b20*/  FFMA.FTZ R196, R196, c[0x0][0x23c], -R177.reuse ;  /* 0x00008f00c4c47a23 */ /* 0x100fe400000108b1 */
[----:B------:R-:W3:Y:S01]  /*12b30*/  MUFU.EX2 R188, R188 ;  /* 0x000000bc00bc7308 */ /* 0x000ee20000000800 */
        /* <DEDUP_REMOVED lines=20> */
[----:B---3--:R-:W-:Y:S01]  /*12c80*/  F2FP.BF16.PACK_AB R168, R188, R194 ;  /* 0x000000c2bca8723e */ /* 0x008fe200000010ff */
[--C-:B------:R-:W-:Y:S02]  /*12c90*/  FFMA.FTZ R189, R10, c[0x0][0x23c], -R176.reuse ;  /* 0x00008f000abd7a23 */ /* 0x100fe400000108b0 */
[----:B------:R-:W-:Y:S02]  /*12ca0*/  FMUL.FTZ R0, R0, c[0x0][0x23c] ;  /* 0x00008f0000007a20 */ /* 0x000fe40000410000 */
        /* <DEDUP_REMOVED lines=11> */
[--C-:B------:R-:W-:Y:S02]  /*12d60*/  FFMA.FTZ R185, R185, c[0x0][0x23c], -R177.reuse ;  /* 0x00008f00b9b97a23 */ /* 0x100fe400000108b1 */
[----:B------:R-:W-:Y:S02]  /*12d70*/  FFMA.FTZ R177, R175, c[0x0][0x23c], -R177 ;  /* 0x00008f00afb17a23 */ /* 0x000fe400000108b1 */
[--C-:B------:R-:W-:Y:S01]  /*12d80*/  FFMA.FTZ R184, R184, c[0x0][0x23c], -R176.reuse ;  /* 0x00008f00b8b87a23 */ /* 0x100fe200000108b0 */
[----:B------:R-:W-:Y:S01]  /*12d90*/  MUFU.EX2 R190, R190 ;  /* 0x000000be00be7308 */ /* 0x000fe20000000800 */
[--C-:B------:R-:W-:Y:S02]  /*12da0*/  FFMA.FTZ R183, R183, c[0x0][0x23c], -R176.reuse ;  /* 0x00008f00b7b77a23 */ /* 0x100fe400000108b0 */
[--C-:B------:R-:W-:Y:S02]  /*12db0*/  FFMA.FTZ R182, R182, c[0x0][0x23c], -R176.reuse ;  /* 0x00008f00b6b67a23 */ /* 0x100fe400000108b0 */
[--C-:B------:R-:W-:Y:S02]  /*12dc0*/  FFMA.FTZ R181, R181, c[0x0][0x23c], -R176.reuse ;  /* 0x00008f00b5b57a23 */ /* 0x100fe400000108b0 */
[----:B------:R-:W-:Y:S03]  /*12dd0*/  FFMA.FTZ R176, R165, c[0x0][0x23c], -R176 ;  /* 0x00008f00a5b07a23 */ /* 0x000fe600000108b0 */
[----:B------:R-:W1:Y:S01]  /*12de0*/  MUFU.EX2 R189, R189 ;  /* 0x000000bd00bd7308 */ /* 0x000e620000000800 */
[----:B---3--:R-:W-:Y:S09]  /*12df0*/  F2FP.BF16.PACK_AB R169, R191, R195 ;  /* 0x000000c3bfa9723e */ /* 0x008ff200000010ff */
[----:B------:R-:W3:Y:S10]  /*12e00*/  MUFU.EX2 R2, R2 ;  /* 0x0000000200027308 */ /* 0x000ef40000000800 */
[----:B------:R-:W4:Y:S01]  /*12e10*/  MUFU.EX2 R0, R0 ;  /* 0x0000000000007308 */ /* 0x000f220000000800 */
[----:B-1----:R-:W-:Y:S09]  /*12e20*/  F2FP.BF16.PACK_AB R171, R189, R190 ;  /* 0x000000bebdab723e */ /* 0x002ff200000010ff */
[----:B------:R-:W-:Y:S01]  /*12e30*/  MUFU.EX2 R186, R185 ;  /* 0x000000b900ba7308 */ /* 0x000fe20000000800 */
[C---:B---3--:R-:W-:Y:S02]  /*12e40*/  FMUL.FTZ R4, R2.reuse, R160 ;  /* 0x000000a002047220 */ /* 0x048fe40000410000 */
        /* <DEDUP_REMOVED lines=25> */
[C---:B--2---:R-:W-:Y:S02]  /*12fe0*/  HMMA.16816.F32.BF16 R12, R168.reuse, R20, R12 ;  /* 0x00000014a80c723c */ /* 0x044fe4000004180c */
        /* <DEDUP_REMOVED lines=386> */
.L_x_6514:
        /* <DEDUP_REMOVED lines=323> */
.L_x_6519:
[----:B------:R-:W1:Y:S01]  /*15c40*/  S2UR UR7, SR_CTAID.Z ;  /* 0x00000000000779c3 */ /* 0x000e620000002700 */
[----:B------:R-:W-:Y:S02]  /*15c50*/  ULDC UR4, c[0x0][0x1c0] ;  /* 0x0000700000047ab9 */ /* 0x000fe40000000800 */
[----:B------:R-:W-:-:S05]  /*15c60*/  ULDC UR8, c[0x0][0x214] ;  /* 0x0000850000087ab9 */ /* 0x000fca0000000800 */
[----:B------:R-:W1:Y:S02]  /*15c70*/  S2UR UR6, SR_CTAID.Y ;  /* 0x00000000000679c3 */ /* 0x000e640000002600 */
[----:B-1----:R-:W-:-:S04]  /*15c80*/  UIMAD UR4, UR6, UR4, UR7 ;  /* 0x00000004060472a4 */ /* 0x002fc8000f8e0207 */
[----:B------:R-:W-:Y:S02]  /*15c90*/  UIMAD UR8, UR4, UR8, URZ ;  /* 0x00000008040872a4 */ /* 0x000fe4000f8e023f */
.L_x_6520:
        /* <DEDUP_REMOVED lines=58> */
.L_x_6522:
[----:B---34-:R-:W-:Y:S05]  /*16040*/  BSYNC B0 ;  /* 0x0000000000007941 */ /* 0x018fea0003800000 */
.L_x_6521:
        /* <DEDUP_REMOVED lines=40> */
.L_x_6524:
[----:B------:R-:W-:Y:S05]  /*162d0*/  BSYNC B0 ;  /* 0x0000000000007941 */ /* 0x000fea0003800000 */
.L_x_6523:
        /* <DEDUP_REMOVED lines=22> */
.L_x_6526:
[----:B------:R-:W-:Y:S05]  /*16440*/  BSYNC B0 ;  /* 0x0000000000007941 */ /* 0x000fea0003800000 */
.L_x_6525:
        /* <DEDUP_REMOVED lines=22> */
.L_x_6528:
[----:B------:R-:W-:Y:S05]  /*165b0*/  BSYNC B0 ;  /* 0x0000000000007941 */ /* 0x000fea0003800000 */
.L_x_6527:
        /* <DEDUP_REMOVED lines=23> */
.L_x_6529:
        /* <DEDUP_REMOVED lines=13> */
.L_x_8969:


//--------------------- .text._ZN5flash24flash_fwd_splitkv_kernelI23Flash_fwd_kernel_traitsILi256ELi64ELi64ELi4ELb0ELb0EN7cutlass10bfloat16_tE19Flash_kernel_traitsILi256ELi64ELi64ELi4ES3_EELb0ELb1ELb0ELb0ELb1ELb0ELb0ELb1EEEvNS_16Flash_fwd_paramsE --------------------------
	.section	.text._ZN5flash24flash_fwd_splitkv_kernelI23Flash_fwd_kernel_traitsILi256ELi64ELi64ELi4ELb0ELb0EN7cutlass10bfloat16_tE19Flash_kernel_traitsILi256ELi64ELi64ELi4ES3_EELb0ELb1ELb0ELb0ELb1ELb0ELb0ELb1EEEvNS_16Flash_fwd_paramsE,"ax",@progbits
	.sectioninfo	@"SHI_REGISTERS=255"
	.align	128
        .global         _ZN5flash24flash_fwd_splitkv_kernelI23Flash_fwd_kernel_traitsILi256ELi64ELi64ELi4ELb0ELb0EN7cutlass10bfloat16_tE19Flash_kernel_traitsILi256ELi64ELi64ELi4ES3_EELb0ELb1ELb0ELb0ELb1ELb0ELb0ELb1EEEvNS_16Flash_fwd_paramsE
        .type           _ZN5flash24flash_fwd_splitkv_kernelI23Flash_fwd_kernel_traitsILi256ELi64ELi64ELi4ELb0ELb0EN7cutlass10bfloat16_tE19Flash_kernel_traitsILi256ELi64ELi64ELi4ES3_EELb0ELb1ELb0ELb0ELb1ELb0ELb0ELb1EEEvNS_16Flash_fwd_paramsE,@function
        .size           _ZN5flash24flash_fwd_splitkv_kernelI23Flash_fwd_kernel_traitsILi256ELi64ELi64ELi4ELb0ELb0EN7cutlass10bfloat16_tE19Flash_kernel_traitsILi256ELi64ELi64ELi4ES3_EELb0ELb1ELb0ELb0ELb1ELb0ELb0ELb1EEEvNS_16Flash_fwd_paramsE,(.L_x_8905 - _ZN5flash24flash_fwd_splitkv_kernelI23Flash_fwd_kernel_traitsILi256ELi64ELi64ELi4ELb0ELb0EN7cutlass10bfloat16_tE19Flash_kernel_traitsILi256ELi64ELi64ELi4ES3_EELb0ELb1ELb0ELb0ELb1ELb0ELb0ELb1EEEvNS_16Flash_fwd_paramsE)
        .other          _ZN5flash24flash_fwd_splitkv_kernelI23Flash_fwd_kernel_traitsILi256ELi64ELi64ELi4ELb0ELb0EN7cutlass10bfloat16_tE19Flash_kernel_traitsILi256ELi64ELi64ELi4ES3_EELb0ELb1ELb0ELb0ELb1ELb0ELb0ELb1EEEvNS_16Flash_fwd_paramsE,@"STO_CUDA_ENTRY STV_DEFAULT"
_ZN5flash24flash_fwd_splitkv_kernelI23Flash_fwd_kernel_traitsILi256ELi64ELi64ELi4ELb0ELb0EN7cutlass10bfloat16_tE19Flash_kernel_traitsILi256ELi64ELi64ELi4ES3_EELb0ELb1ELb0ELb0ELb1ELb0ELb0ELb1EEEvNS_16Flash_fwd_paramsE:
.text._ZN5flash24flash_fwd_splitkv_kernelI23Flash_fwd_kernel_traitsILi256ELi64ELi64ELi4ELb0ELb0EN7cutlass10bfloat16_tE19Flash_kernel_traitsILi256ELi64ELi64ELi4ES3_EELb0ELb1ELb0ELb0ELb1ELb0ELb0ELb1EEEvNS_16Flash_fwd_paramsE:
        /* <DEDUP_REMOVED lines=10> */
[----:B-123--:R-:W-:Y:S05]  /*00a0*/  CALL.REL.NOINC `($_ZN5flash24flash_fwd_splitkv_kernelI23Flash_fwd_kernel_traitsILi256ELi64ELi64ELi4ELb0ELb0EN7cutlass10bfloat16_tE19Flash_kernel_traitsILi256ELi64ELi64ELi4ES3_EELb0ELb1ELb0ELb0ELb1ELb0ELb0ELb1EEEvNS_16Flash_fwd_paramsE$_ZN5flash30compute_attn_1rowblock_splitkvI23Flash_fwd_kernel_traitsILi256ELi64ELi64ELi4ELb0ELb0EN7cutlass10bfloat16_tE19Flash_kernel_traitsILi256ELi64ELi64ELi4ES3_EELb0ELb1ELb0ELb0ELb1ELb0ELb0ELb1ENS_16Flash_fwd_paramsEEEvRKT8_iiiii) ;  /* 0x0000002000007944 */ /* 0x00efea0003c00000 */
[----:B------:R-:W-:Y:S05]  /*00b0*/  BSYNC B3 ;  /* 0x0000000000037941 */ /* 0x000fea0003800000 */
.L_x_6530:
[----:B------:R-:W-:Y:S05]  /*00c0*/  EXIT ;  /* 0x000000000000794d */ /* 0x000fea0003800000 */
        .type           $_ZN5flash24flash_fwd_splitkv_kernelI23Flash_fwd_kernel_traitsILi256ELi64ELi64ELi4ELb0ELb0EN7cutlass10bfloat16_tE19Flash_kernel_traitsILi256ELi64ELi64ELi4ES3_EELb0ELb1ELb0ELb0ELb1ELb0ELb0ELb1EEEvNS_16Flash_fwd_paramsE$_ZN5flash30compute_attn_1rowblock_splitkvI23Flash_fwd_kernel_traitsILi256ELi64ELi64ELi4ELb0ELb0EN7cutlass10bfloat16_tE19Flash_kernel_traitsILi256ELi64ELi64ELi4ES3_EELb0ELb1ELb0ELb0ELb1ELb0ELb0ELb1ENS_16Flash_fwd_paramsEEEvRKT8_iiiii,@function
        .size           $_ZN5flash24flash_fwd_splitkv_kernelI23Flash_fwd_kernel_traitsILi256ELi64ELi64ELi4ELb0ELb0EN7cutlass10bfloat16_tE19Flash_kernel_traitsILi256ELi64ELi64ELi4ES3_EELb0ELb1ELb0ELb0ELb1ELb0ELb0ELb1EEEvNS_16Flash_fwd_paramsE$_ZN5flash30compute_attn_1rowblock_splitkvI23Flash_fwd_kernel_traitsILi256ELi64ELi64ELi4ELb0ELb0EN7cutlass10bfloat16_tE19Flash_kernel_traitsILi256ELi64ELi64ELi4ES3_EELb0ELb1ELb0ELb0ELb1ELb0ELb0ELb1ENS_16Flash_fwd_paramsEEEvRKT8_iiiii,($__internal_30_$__cuda_sm70_shflsync_bfly_p - $_ZN5flash24flash_fwd_splitkv_kernelI23Flash_fwd_kernel_traitsILi256ELi64ELi64ELi4ELb0ELb0EN7cutlass10bfloat16_tE19Flash_kernel_traitsILi256ELi64ELi64ELi4ES3_EELb0ELb1ELb0ELb0ELb1ELb0ELb0ELb1EEEvNS_16Flash_fwd_paramsE$_ZN5flash30compute_attn_1rowblock_splitkvI23Flash_fwd_kernel_traitsILi256ELi64ELi64ELi4ELb0ELb0EN7cutlass10bfloat16_tE19Flash_kernel_traitsILi256ELi64ELi64ELi4ES3_EELb0ELb1ELb0ELb0ELb1ELb0ELb0ELb1ENS_16Flash_fwd_paramsEEEvRKT8_iiiii)
$_ZN5flash24flash_fwd_splitkv_kernelI23Flash_fwd_kernel_traitsILi256ELi64ELi64ELi4ELb0ELb0EN7cutlass10bfloat16_tE19Flash_kernel_traitsILi256ELi64ELi64ELi4ES3_EELb0ELb1ELb0ELb0ELb1ELb0ELb0ELb1EEEvNS_16Flash_fwd_paramsE$_ZN5flash30compute_attn_1rowblock_splitkvI23Flash_fwd_kernel_traitsILi256ELi64ELi64ELi4ELb0ELb0EN7cutlass10bfloat16_tE19Flash_kernel_traitsILi256ELi64ELi64ELi4ES3_EELb0ELb1ELb0ELb0ELb1ELb0ELb0ELb1ENS_16Flash_fwd_paramsEEEvRKT8_iiiii:
        /* <DEDUP_REMOVED lines=21> */
.L_x_6532:
[----:B------:R-:W-:Y:S05]  /*0220*/  BSYNC B0 ;  /* 0x0000000000007941 */ /* 0x000fea0003800000 */
.L_x_6531:
        /* <DEDUP_REMOVED lines=17> */
.L_x_6534:
[----:B------:R3:W5:Y:S02]  /*0340*/  LD.E R3, [R18.64+0xb8] ;  /* 0x0000b80612037980 */ /* 0x000764000c101900 */
.L_x_6535:
[----:B------:R-:W-:Y:S05]  /*0350*/  BSYNC B0 ;  /* 0x0000000000007941 */ /* 0x000fea0003800000 */
.L_x_6533:
        /* <DEDUP_REMOVED lines=10> */
.L_x_6537:
[----:B------:R-:W3:Y:S01]  /*0400*/  LD.E.64 R2, [R18.64+0x108] ;  /* 0x0001080612027980 */ /* 0x000ee2000c101b00 */
[----:B------:R-:W-:Y:S01]  /*0410*/  BSSY B0, `(.L_x_6539) ;  /* 0x0000006000007945 */ /* 0x000fe20003800000 */
[----:B------:R-:W-:Y:S01]  /*0420*/  IMAD.MOV.U32 R53, RZ, RZ, RZ ;  /* 0x000000ffff357224 */ /* 0x000fe200078e00ff */
[----:B---3--:R-:W-:-:S04]  /*0430*/  ISETP.NE.U32.AND P1, PT, R2, RZ, PT ;  /* 0x000000ff0200720c */ /* 0x008fc80003f25070 */
[----:B------:R-:W-:-:S13]  /*0440*/  ISETP.NE.AND.EX P1, PT, R3, RZ, PT, P1 ;  /* 0x000000ff0300720c */ /* 0x000fda0003f25310 */
[----:B------:R-:W-:Y:S05]  /*0450*/  @!P1 BRA `(.L_x_6540) ;  /* 0x0000001000009947 */ /* 0x000fea0003800000 */
[----:B------:R3:W5:Y:S02]  /*0460*/  LD.E R53, [R18.64+0xbc] ;  /* 0x0000bc0612357980 */ /* 0x000764000c101900 */
.L_x_6540:
[----:B------:R-:W-:Y:S05]  /*0470*/  BSYNC B0 ;  /* 0x0000000000007941 */ /* 0x000fea0003800000 */
.L_x_6539:
[----:B-----5:R-:W-:Y:S02]  /*0480*/  IADD3 R53, R70, R53, RZ ;  /* 0x0000003546357210 */ /* 0x020fe40007ffe0ff */
.L_x_6538:
[----:B------:R-:W-:Y:S05]  /*0490*/  BSYNC B1 ;  /* 0x0000000000017941 */ /* 0x000fea0003800000 */
.L_x_6536:
[----:B------:R-:W-:Y:S01]  /*04a0*/  IMAD.SHL.U32 R61, R237, 0x40, RZ ;  /* 0x00000040ed3d7824 */ /* 0x000fe200078e00ff */
[----:B------:R-:W-:Y:S01]  /*04b0*/  MOV R2, R234 ;  /* 0x000000ea00027202 */ /* 0x000fe20000000f00 */
[----:B------:R-:W-:-:S03]  /*04c0*/  IMAD.MOV.U32 R3, RZ, RZ, 0x0 ;  /* 0x00000000ff037424 */ /* 0x000fc600078e00ff */
[----:B------:R-:W-:-:S13]  /*04d0*/  ISETP.GT.AND P1, PT, R238, R61, PT ;  /* 0x0000003dee00720c */ /* 0x000fda0003f24270 */
[----:B------:R-:W-:Y:S05]  /*04e0*/  @!P1 RET.REL.NODEC R2 `(_ZN5flash24flash_fwd_splitkv_kernelI23Flash_fwd_kernel_traitsILi256ELi64ELi64ELi4ELb0ELb0EN7cutlass10bfloat16_tE19Flash_kernel_traitsILi256ELi64ELi64ELi4ES3_EELb0ELb1ELb0ELb0ELb1ELb0ELb0ELb1EEEvNS_16Flash_fwd_paramsE) ;  /* 0xfffffb1002009950 */ /* 0x000fea0003c3ffff */
[----:B------:R-:W4:Y:S04]  /*04f0*/  LD.E R9, [R18.64+0xb8] ;  /* 0x0000b80612097980 */ /* 0x000f28000c101900 */
[----:B------:R-:W5:Y:S04]  /*0500*/  LD.E R2, [R18.64+0x188] ;  /* 0x0001880612027980 */ /* 0x000f68000c101900 */
[----:B---3--:R-:W3:Y:S01]  /*0510*/  LD.E R7, [R18.64+0x184] ;  /* 0x0001840612077980 */ /* 0x008ee2000c101900 */
[----:B------:R-:W-:Y:S02]  /*0520*/  IADD3 R0, R53, R61, -R238 ;  /* 0x0000003d35007210 */ /* 0x000fe40007ffe8ee */
[----:B------:R-:W-:-:S02]  /*0530*/  IADD3 R3, -R238, 0x7f, R61 ;  /* 0x0000007fee037810 */ /* 0x000fc40007ffe13d */
[----:B------:R-:W-:Y:S02]  /*0540*/  IADD3 R5, R53, 0x3f, RZ ;  /* 0x0000003f35057810 */ /* 0x000fe40007ffe0ff */
[----:B----4-:R-:W-:Y:S02]  /*0550*/  IADD3 R9, R9, 0x3f, RZ ;  /* 0x0000003f09097810 */ /* 0x010fe40007ffe0ff */
[----:B-----5:R-:W-:Y:S02]  /*0560*/  IADD3 R3, R2, R3, R53 ;  /* 0x0000000302037210 */ /* 0x020fe40007ffe035 */
[----:B------:R-:W-:Y:S01]  /*0570*/  SHF.R.S32.HI R2, RZ, 0x1f, R5 ;  /* 0x0000001fff027819 */ /* 0x000fe20000011405 */
[----:B---3--:R-:W-:Y:S01]  /*0580*/  IMAD.IADD R7, R0, 0x1, -R7 ;  /* 0x0000000100077824 */ /* 0x008fe200078e0a07 */
[----:B------:R-:W-:Y:S02]  /*0590*/  SHF.R.S32.HI R6, RZ, 0x1f, R9 ;  /* 0x0000001fff067819 */ /* 0x000fe40000011409 */
[----:B------:R-:W-:-:S02]  /*05a0*/  SHF.R.S32.HI R0, RZ, 0x1f, R3 ;  /* 0x0000001fff007819 */ /* 0x000fc40000011403 */
[----:B------:R-:W-:Y:S02]  /*05b0*/  SHF.R.S32.HI R4, RZ, 0x1f, R7 ;  /* 0x0000001fff047819 */ /* 0x000fe40000011407 */
[----:B------:R-:W-:Y:S02]  /*05c0*/  LEA.HI R2, R2, R5, RZ, 0x6 ;  /* 0x0000000502027211 */ /* 0x000fe400078f30ff */
[----:B------:R-:W-:Y:S02]  /*05d0*/  LEA.HI R6, R6, R9, RZ, 0x6 ;  /* 0x0000000906067211 */ /* 0x000fe400078f30ff */
[----:B------:R-:W-:Y:S02]  /*05e0*/  LEA.HI R0, R0, R3, RZ, 0x6 ;  /* 0x0000000300007211 */ /* 0x000fe400078f30ff */
[----:B------:R-:W-:Y:S02]  /*05f0*/  LEA.HI R4, R4, R7, RZ, 0x6 ;  /* 0x0000000704047211 */ /* 0x000fe400078f30ff */
[----:B------:R-:W-:-:S02]  /*0600*/  SHF.R.S32.HI R2, RZ, 0x6, R2 ;  /* 0x00000006ff027819 */ /* 0x000fc40000011402 */
[----:B------:R-:W-:Y:S02]  /*0610*/  SHF.R.S32.HI R3, RZ, 0x6, R6 ;  /* 0x00000006ff037819 */ /* 0x000fe40000011406 */
[----:B------:R-:W-:Y:S02]  /*0620*/  SHF.R.S32.HI R0, RZ, 0x6, R0 ;  /* 0x00000006ff007819 */ /* 0x000fe40000011400 */
[----:B------:R-:W-:Y:S02]  /*0630*/  SHF.R.S32.HI R4, RZ, 0x6, R4 ;  /* 0x00000006ff047819 */ /* 0x000fe40000011404 */
[----:B------:R-:W-:Y:S02]  /*0640*/  IMNMX R3, R3, R2, PT ;  /* 0x0000000203037217 */ /* 0x000fe40003800200 */
[----:B------:R-:W-:Y:S02]  /*0650*/  IMNMX R230, RZ, R4, !PT ;  /* 0x00000004ffe67217 */ /* 0x000fe40007800200 */
[----:B------:R-:W-:-:S04]  /*0660*/  IMNMX R165, R3, R0, PT ;  /* 0x0000000003a57217 */ /* 0x000fc80003800200 */
[----:B------:R-:W-:-:S13]  /*0670*/  ISETP.GE.AND P1, PT, R230, R165, PT ;  /* 0x000000a5e600720c */ /* 0x000fda0003f26270 */
[----:B------:R-:W-:Y:S05]  /*0680*/  @!P1 BRA `(.L_x_6541) ;  /* 0x0000083000009947 */ /* 0x000fea0003800000 */
[----:B------:R-:W-:Y:S01]  /*0690*/  ISETP.NE.AND P0, PT, R240, -0x1, PT ;  /* 0xfffffffff000780c */ /* 0x000fe20003f05270 */
[----:B------:R-:W3:Y:S04]  /*06a0*/  LD.E.64 R14, [R18.64+0x88] ;  /* 0x00008806120e7980 */ /* 0x000ee8000c101b00 */
[----:B------:R-:W4:Y:S04]  /*06b0*/  LD.E.64 R6, [R18.64+0x90] ;  /* 0x0000900612067980 */ /* 0x000f28000c101b00 */
        /* <DEDUP_REMOVED lines=50> */
.L_x_6543:
[----:B-1----:R-:W-:Y:S05]  /*09e0*/  BSYNC B0 ;  /* 0x0000000000007941 */ /* 0x002fea0003800000 */
.L_x_6542:
        /* <DEDUP_REMOVED lines=18> */
.L_x_6545:
[----:B------:R-:W-:Y:S05]  /*0b10*/  BSYNC B0 ;  /* 0x0000000000007941 */ /* 0x000fea0003800000 */
.L_x_6544:
        /* <DEDUP_REMOVED lines=18> */
.L_x_6547:
[----:B------:R-:W-:Y:S05]  /*0c40*/  BSYNC B0 ;  /* 0x0000000000007941 */ /* 0x000fea0003800000 */
.L_x_6546:
        /* <DEDUP_REMOVED lines=17> */
.L_x_6549:
[----:B------:R-:W-:Y:S05]  /*0d60*/  BSYNC B0 ;  /* 0x0000000000007941 */ /* 0x000fea0003800000 */
.L_x_6548:
        /* <DEDUP_REMOVED lines=16> */
[----:B------:R-:W-:Y:S05]  /*0e70*/  @P4 RET.REL.NODEC R234 `(_ZN5flash24flash_fwd_splitkv_kernelI23Flash_fwd_kernel_traitsILi256ELi64ELi64ELi4ELb0ELb0EN7cutlass10bfloat16_tE19Flash_kernel_traitsILi256ELi64ELi64ELi4ES3_EELb0ELb1ELb0ELb0ELb1ELb0ELb0ELb1EEEvNS_16Flash_fwd_paramsE) ;  /* 0xfffff180ea004950 */ /* 0x000fea0003c3ffff */
[----:B-1----:R-:W-:Y:S02]  /*0e80*/  MOV R5, 0x7f800000 ;  /* 0x7f80000000057802 */ /* 0x002fe40000000f00 */
[----:B------:R-:W-:-:S03]  /*0e90*/  MOV R235, 0x0 ;  /* 0x0000000000eb7802 */ /* 0x000fc60000000f00 */
[----:B------:R1:W-:Y:S01]  /*0ea0*/  ST.E [R2.64+0xc0], R5 ;  /* 0x0000c00502007985 */ /* 0x0003e2000c101906 */
[----:B------:R-:W-:Y:S05]  /*0eb0*/  RET.REL.NODEC R234 `(_ZN5flash24flash_fwd_splitkv_kernelI23Flash_fwd_kernel_traitsILi256ELi64ELi64ELi4ELb0ELb0EN7cutlass10bfloat16_tE19Flash_kernel_traitsILi256ELi64ELi64ELi4ES3_EELb0ELb1ELb0ELb0ELb1ELb0ELb0ELb1EEEvNS_16Flash_fwd_paramsE) ;  /* 0xfffff140ea007950 */ /* 0x000fea0003c3ffff */
.L_x_6541:
        /* <DEDUP_REMOVED lines=80> */
[----:B--2---:R-:W-:Y:S01]  /*13c0*/  IMAD R9, R169, R6, RZ ;  /* 0x00000006a9097224 */ /* 0x004fe200078e02ff */
[----:B------:R-:W-:Y:S02]  /*13d0*/  SHF.R.S32.HI R7, RZ, 0x1f, R6 ;  /* 0x0000001fff077819 */ /* 0x000fe40000011406 */
[----:B------:R-:W-:-:S03]  /*13e0*/  @P3 IADD3 R4, R4, 0x1, RZ ;  /* 0x0000000104043810 */ /* 0x000fc60007ffe0ff */
[----:B------:R-:W-:Y:S02]  /*13f0*/  IMAD R9, R168, R7, R9 ;  /* 0x00000007a8097224 */ /* 0x000fe400078e0209 */
[----:B------:R-:W-:Y:S02]  /*1400*/  @!P1 IMAD.MOV R4, RZ, RZ, -R4 ;  /* 0x000000ffff049224 */ /* 0x000fe400078e0a04 */
[----:B------:R-:W-:-:S05]  /*1410*/  @!P2 LOP3.LUT R4, RZ, R8, RZ, 0x33, !PT ;  /* 0x00000008ff04a212 */ /* 0x000fca00078e33ff */
[----:B------:R-:W-:Y:S01]  /*1420*/  IMAD R8, R13, R4, RZ ;  /* 0x000000040d087224 */ /* 0x000fe200078e02ff */
[----:B---3--:R-:W-:Y:S01]  /*1430*/  SHF.R.S32.HI R0, RZ, 0x1f, R2 ;  /* 0x0000001fff007819 */ /* 0x008fe20000011402 */
[-C--:B------:R-:W-:Y:S02]  /*1440*/  IMAD R3, R17, R2.reuse, RZ ;  /* 0x0000000211037224 */ /* 0x080fe400078e02ff */
[----:B------:R-:W-:-:S04]  /*1450*/  IMAD.WIDE.U32 R14, R16, R2, RZ ;  /* 0x00000002100e7225 */ /* 0x000fc800078e00ff */
[----:B------:R-:W-:-:S05]  /*1460*/  IMAD R3, R16, R0, R3 ;  /* 0x0000000010037224 */ /* 0x000fca00078e0203 */
[----:B------:R-:W-:-:S05]  /*1470*/  IADD3 R15, R15, R3, RZ ;  /* 0x000000030f0f7210 */ /* 0x000fca0007ffe0ff */
[----:B------:R-:W-:-:S04]  /*1480*/  IMAD.WIDE.U32 R14, R6, R168, R14 ;  /* 0x000000a8060e7225 */ /* 0x000fc800078e000e */
[-C--:B------:R-:W-:Y:S01]  /*1490*/  IMAD R3, R11, R2.reuse, RZ ;  /* 0x000000020b037224 */ /* 0x080fe200078e02ff */
[----:B------:R-:W-:Y:S02]  /*14a0*/  IADD3 R15, R15, R9, RZ ;  /* 0x000000090f0f7210 */ /* 0x000fe40007ffe0ff */
[----:B------:R-:W-:Y:S01]  /*14b0*/  SHF.R.S32.HI R11, RZ, 0x1f, R4 ;  /* 0x0000001fff0b7819 */ /* 0x000fe20000011404 */
        /* <DEDUP_REMOVED lines=9> */
.L_x_6551:
        /* <DEDUP_REMOVED lines=30> */
[----:B------:R-:W-:Y:S02]  /*1730*/  @P4 IMAD.IADD R7, R12, 0x1, R13 ;  /* 0x000000010c074824 */ /* 0x000fe400078e020d */
[----:B--2---:R-:W-:Y:S01]  /*1740*/  @!P4 IMAD R5, R21, R11, RZ ;  /* 0x0000000b1505c224 */ /* 0x004fe200078e02ff */
[----:B------:R-:W-:Y:S01]  /*1750*/  ISETP.GE.U32.AND P3, PT, R0, R3, PT ;  /* 0x000000030000720c */ /* 0x000fe20003f66070 */
[----:B------:R-:W-:Y:S01]  /*1760*/  @P4 IMAD.WIDE.U32 R24, R168, R7, RZ ;  /* 0x00000007a8184225 */ /* 0x000fe200078e00ff */
[----:B------:R-:W-:-:S03]  /*1770*/  LOP3.LUT R0, R235, R4, RZ, 0x3c, !PT ;  /* 0x00000004eb007212 */ /* 0x000fc600078e3cff */
[C---:B------:R-:W-:Y:S02]  /*1780*/  @!P4 IMAD R5, R20.reuse, R6, R5 ;  /* 0x000000061405c224 */ /* 0x040fe400078e0205 */
[----:B------:R-:W-:Y:S02]  /*1790*/  @P4 IMAD R9, R169, R7, RZ ;  /* 0x00000007a9094224 */ /* 0x000fe400078e02ff */
[----:B------:R-:W-:Y:S01]  /*17a0*/  @!P4 IMAD.WIDE.U32 R20, R20, R11, R22 ;  /* 0x0000000b1414c225 */ /* 0x000fe200078e0016 */
[----:B------:R-:W-:Y:S02]  /*17b0*/  @P4 MOV R10, R24 ;  /* 0x00000018000a4202 */ /* 0x000fe40000000f00 */
[----:B------:R-:W-:Y:S01]  /*17c0*/  @!P4 SHF.R.S32.HI R3, RZ, 0x1f, R12 ;  /* 0x0000001fff03c819 */ /* 0x000fe2000001140c */
[----:B------:R-:W-:Y:S01]  /*17d0*/  @P4 IMAD.IADD R9, R25, 0x1, R9 ;  /* 0x0000000119094824 */ /* 0x000fe200078e0209 */
[----:B------:R-:W-:Y:S01]  /*17e0*/  ISETP.GE.AND P2, PT, R0, RZ, PT ;  /* 0x000000ff0000720c */ /* 0x000fe20003f46270 */
[----:B------:R-:W-:Y:S01]  /*17f0*/  @!P4 IMAD.MOV.U32 R10, RZ, RZ, R20 ;  /* 0x000000ffff0ac224 */ /* 0x000fe200078e0014 */
[----:B------:R-:W-:Y:S01]  /*1800*/  @!P1 IADD3 R2, R2, 0x1, RZ ;  /* 0x0000000102029810 */ /* 0x000fe20007ffe0ff */
[----:B------:R-:W-:Y:S01]  /*1810*/  @!P4 IMAD R6, R171, R12, RZ ;  /* 0x0000000cab06c224 */ /* 0x000fe200078e02ff */
[----:B------:R-:W-:-:S02]  /*1820*/  @!P4 IADD3 R9, R21, R5, RZ ;  /* 0x000000051509c210 */ /* 0x000fc40007ffe0ff */
[----:B------:R-:W-:Y:S02]  /*1830*/  ISETP.NE.AND P1, PT, R4, RZ, PT ;  /* 0x000000ff0400720c */ /* 0x000fe40003f25270 */
[----:B------:R-:W-:Y:S01]  /*1840*/  LEA R5, R165, 0xffffffc0, 0x6 ;  /* 0xffffffc0a5057811 */ /* 0x000fe200078e30ff */
[----:B------:R-:W-:Y:S01]  /*1850*/  @!P4 IMAD R3, R3, R170, R6 ;  /* 0x000000aa0303c224 */ /* 0x000fe200078e0206 */
[----:B------:R-:W-:Y:S01]  /*1860*/  @P3 IADD3 R2, R2, 0x1, RZ ;  /* 0x0000000102023810 */ /* 0x000fe20007ffe0ff */
[----:B------:R-:W-:Y:S01]  /*1870*/  @!P4 IMAD.WIDE.U32 R20, R170, R12, RZ ;  /* 0x0000000caa14c225 */ /* 0x000fe200078e00ff */
[----:B------:R-:W-:Y:S02]  /*1880*/  SHF.R.S32.HI R7, RZ, 0x1f, R5 ;  /* 0x0000001fff077819 */ /* 0x000fe40000011405 */
[----:B------:R-:W-:Y:S01]  /*1890*/  MOV R22, R10 ;  /* 0x0000000a00167202 */ /* 0x000fe20000000f00 */
[----:B------:R-:W-:Y:S02]  /*18a0*/  IMAD R8, R169, R5, RZ ;  /* 0x00000005a9087224 */ /* 0x000fe400078e02ff */
[----:B------:R-:W-:Y:S01]  /*18b0*/  IMAD.MOV.U32 R23, RZ, RZ, R9 ;  /* 0x000000ffff177224 */ /* 0x000fe200078e0009 */
[----:B------:R-:W-:Y:S01]  /*18c0*/  @!P4 IADD3 R21, R21, R3, RZ ;  /* 0x000000031515c210 */ /* 0x000fe20007ffe0ff */
[----:B------:R-:W-:Y:S01]  /*18d0*/  IMAD.MOV.U32 R0, RZ, RZ, R2 ;  /* 0x000000ffff007224 */ /* 0x000fe200078e0002 */
[----:B------:R-:W-:Y:S01]  /*18e0*/  @!P4 SHF.R.S32.HI R3, RZ, 0x1f, R11 ;  /* 0x0000001fff03c819 */ /* 0x000fe2000001140b */
[----:B------:R-:W-:-:S02]  /*18f0*/  IMAD R8, R7, R168, R8 ;  /* 0x000000a807087224 */ /* 0x000fc400078e0208 */
[----:B------:R-:W-:Y:S01]  /*1900*/  IMAD.WIDE.U32 R22, R168, R5, R22 ;  /* 0x00000005a8167225 */ /* 0x000fe200078e0016 */
[----:B------:R-:W-:-:S03]  /*1910*/  @P4 IADD3 R12, R12, R13, RZ ;  /* 0x0000000d0c0c4210 */ /* 0x000fc60007ffe0ff */
[----:B------:R-:W-:Y:S02]  /*1920*/  @!P4 IMAD R2, R17, R11, RZ ;  /* 0x0000000b1102c224 */ /* 0x000fe400078e02ff */
[----:B------:R-:W-:Y:S01]  /*1930*/  @!P2 IMAD.MOV R0, RZ, RZ, -R0 ;  /* 0x000000ffff00a224 */ /* 0x000fe200078e0a00 */
[----:B------:R-:W-:Y:S01]  /*1940*/  @!P1 LOP3.LUT R0, RZ, R4, RZ, 0x33, !PT ;  /* 0x00000004ff009212 */ /* 0x000fe200078e33ff */
[C---:B------:R-:W-:Y:S01]  /*1950*/  @!P4 IMAD R2, R16.reuse, R3, R2 ;  /* 0x000000031002c224 */ /* 0x040fe200078e0202 */
[----:B------:R-:W-:Y:S01]  /*1960*/  IADD3 R9, R23, R8, RZ ;  /* 0x0000000817097210 */ /* 0x000fe20007ffe0ff */
[----:B------:R-:W-:Y:S01]  /*1970*/  @!P4 IMAD.WIDE.U32 R16, R16, R11, R20 ;  /* 0x0000000b1010c225 */ /* 0x000fe200078e0014 */
[----:B------:R-:W-:Y:S02]  /*1980*/  MOV R8, R22 ;  /* 0x0000001600087202 */ /* 0x000fe40000000f00 */
[----:B------:R-:W-:Y:S01]  /*1990*/  SHF.R.S32.HI R11, RZ, 0x1f, R0 ;  /* 0x0000001fff0b7819 */ /* 0x000fe20000011400 */
[----:B------:R-:W-:-:S02]  /*19a0*/  IMAD R3, R15, R0, RZ ;  /* 0x000000000f037224 */ /* 0x000fc400078e02ff */
[-C--:B------:R-:W-:Y:S02]  /*19b0*/  @P4 IMAD R13, R171, R12.reuse, RZ ;  /* 0x0000000cab0d4224 */ /* 0x080fe400078e02ff */
        /* <DEDUP_REMOVED lines=11> */
.L_x_6552:
[----:B-1----:R-:W-:Y:S05]  /*1a70*/  BSYNC B0 ;  /* 0x0000000000007941 */ /* 0x002fea0003800000 */
.L_x_6550:
        /* <DEDUP_REMOVED lines=12> */
[----:B------:R-:W-:-:S05]  /*1b40*/  IMAD.SHL.U32 R26, R62, 0x8, RZ ;  /* 0x000000083e1a7824 */ /* 0x000fca00078e00ff */
[----:B------:R-:W-:Y:S02]  /*1b50*/  IADD3 R20, P2, R26, R10, RZ ;  /* 0x0000000a1a147210 */ /* 0x000fe40007f5e0ff */
[----:B------:R-:W-:Y:S01]  /*1b60*/  SHF.R.S32.HI R27, RZ, 0x1f, R26 ;  /* 0x0000001fff1b7819 */ /* 0x000fe2000001141a */
[----:B------:R-:W-:Y:S01]  /*1b70*/  IMAD R24, R7, R170, RZ ;  /* 0x000000aa07187224 */ /* 0x000fe200078e02ff */
[----:B------:R-:W-:Y:S02]  /*1b80*/  LEA.HI R69, R0, R55, RZ, 0x4 ;  /* 0x0000003700457211 */ /* 0x000fe400078f20ff */
[----:B------:R-:W-:Y:S01]  /*1b90*/  IADD3.X R21, R27, R13, RZ, P2, !PT ;  /* 0x0000000d1b157210 */ /* 0x000fe200017fe4ff */
[----:B------:R-:W-:Y:S01]  /*1ba0*/  IMAD R24, R6, R171, R24 ;  /* 0x000000ab06187224 */ /* 0x000fe200078e0218 */
[----:B------:R-:W-:-:S03]  /*1bb0*/  LOP3.LUT R10, R69, 0xfffffff0, RZ, 0xc0, !PT ;  /* 0xfffffff0450a7812 */ /* 0x000fc600078ec0ff */
[----:B------:R-:W-:Y:S01]  /*1bc0*/  IMAD.WIDE.U32 R20, R6, R170, R20 ;  /* 0x000000aa06147225 */ /* 0x000fe200078e0014 */
[----:B------:R-:W-:-:S03]  /*1bd0*/  SHF.R.S32.HI R71, RZ, 0x1f, R236 ;  /* 0x0000001fff477819 */ /* 0x000fc600000114ec */
[----:B------:R-:W-:Y:S01]  /*1be0*/  IMAD.IADD R25, R21, 0x1, R24 ;  /* 0x0000000115197824 */ /* 0x000fe200078e0218 */
[----:B------:R-:W-:Y:S02]  /*1bf0*/  IADD3 R21, -R10, R55, RZ ;  /* 0x000000370a157210 */ /* 0x000fe40007ffe1ff */
[----:B------:R-:W-:-:S05]  /*1c00*/  SHF.R.S32.HI R146, RZ, 0x3, R146 ;  /* 0x00000003ff927819 */ /* 0x000fca0000011492 */
[----:B------:R-:W-:-:S05]  /*1c10*/  IMAD.SHL.U32 R7, R146, 0x40, RZ ;  /* 0x0000004092077824 */ /* 0x000fca00078e00ff */
[----:B------:R-:W-:-:S04]  /*1c20*/  LOP3.LUT R7, R7, 0x1c0, RZ, 0xc0, !PT ;  /* 0x000001c007077812 */ /* 0x000fc800078ec0ff */
[----:B------:R-:W-:Y:S02]  /*1c30*/  LOP3.LUT R142, R7, 0x38, R26, 0xf8, !PT ;  /* 0x00000038078e7812 */ /* 0x000fe400078ef81a */
[----:B------:R-:W-:Y:S02]  /*1c40*/  SHF.R.U32.HI R13, RZ, 0x3, R7 ;  /* 0x00000003ff0d7819 */ /* 0x000fe40000011607 */
[----:B------:R-:W-:Y:S01]  /*1c50*/  LEA.HI R7, R0, R55, RZ, 0x6 ;  /* 0x0000003700077211 */ /* 0x000fe200078f30ff */
[----:B------:R-:W-:Y:S01]  /*1c60*/  IMAD.MOV.U32 R24, RZ, RZ, R20 ;  /* 0x000000ffff187224 */ /* 0x000fe200078e0014 */
[----:B------:R-:W-:Y:S01]  /*1c70*/  LOP3.LUT R142, R142, R13, RZ, 0x3c, !PT ;  /* 0x0000000d8e8e7212 */ /* 0x000fe200078e3cff */
[----:B------:R-:W-:Y:S02]  /*1c80*/  IMAD R20, R29, R4, RZ ;  /* 0x000000041d147224 */ /* 0x000fe400078e02ff */
[----:B------:R-:W-:Y:S01]  /*1c90*/  IMAD.SHL.U32 R7, R7, 0x8, RZ ;  /* 0x0000000807077824 */ /* 0x000fe200078e00ff */
[----:B------:R-:W-:Y:S01]  /*1ca0*/  SHF.R.S32.HI R147, RZ, 0x1f, R146 ;  /* 0x0000001fff937819 */ /* 0x000fe20000011492 */
[----:B------:R-:W-:-:S03]  /*1cb0*/  IMAD.WIDE.U32 R24, R4, R28, R24 ;  /* 0x0000001c04187225 */ /* 0x000fc600078e0018 */
[----:B------:R-:W-:Y:S01]  /*1cc0*/  LOP3.LUT R142, R142, 0xfffffe00, R7, 0xf8, !PT ;  /* 0xfffffe008e8e7812 */ /* 0x000fe200078ef807 */
[----:B------:R-:W-:Y:S02]  /*1cd0*/  IMAD R7, R11, R28, R20 ;  /* 0x0000001c0b077224 */ /* 0x000fe400078e0214 */
[----:B------:R-:W-:-:S04]  /*1ce0*/  IMAD R231, R169, R146, RZ ;  /* 0x00000092a9e77224 */ /* 0x000fc800078e02ff */
[----:B------:R-:W-:Y:S01]  /*1cf0*/  IMAD R231, R147, R168, R231 ;  /* 0x000000a893e77224 */ /* 0x000fe200078e02e7 */
[----:B------:R-:W-:Y:S01]  /*1d00*/  LEA.HI R60, R0, R55, RZ, 0x5 ;  /* 0x00000037003c7211 */ /* 0x000fe200078f28ff */
[----:B------:R-:W-:Y:S02]  /*1d10*/  IMAD.MOV.U32 R54, RZ, RZ, 0x10 ;  /* 0x00000010ff367424 */ /* 0x000fe400078e00ff */
[----:B------:R-:W-:Y:S01]  /*1d20*/  IMAD.MOV.U32 R52, RZ, RZ, 0x20 ;  /* 0x00000020ff347424 */ /* 0x000fe200078e00ff */
[----:B------:R-:W-:Y:S01]  /*1d30*/  SHF.L.U64.HI R67, R168, 0x4, R169 ;  /* 0x00000004a8437819 */ /* 0x000fe200000102a9 */
[----:B------:R-:W-:Y:S01]  /*1d40*/  IMAD.SHL.U32 R63, R170, 0x10, RZ ;  /* 0x00000010aa3f7824 */ /* 0x000fe200078e00ff */
[----:B------:R-:W-:Y:S02]  /*1d50*/  SHF.L.U32 R66, R168, 0x4, RZ ;  /* 0x00000004a8427819 */ /* 0x000fe400000006ff */
[----:B------:R-:W-:Y:S02]  /*1d60*/  SHF.L.U64.HI R64, R170, 0x4, R171 ;  /* 0x00000004aa407819 */ /* 0x000fe400000102ab */
[----:B------:R-:W-:-:S02]  /*1d70*/  SHF.R.S32.HI R60, RZ, 0x5, R60 ;  /* 0x00000005ff3c7819 */ /* 0x000fc4000001143c */
[----:B------:R-:W-:Y:S01]  /*1d80*/  SHF.L.U32 R72, R62, 0x2, RZ ;  /* 0x000000023e487819 */ /* 0x000fe200000006ff */
[----:B--2---:R-:W-:-:S04]  /*1d90*/  @P1 IMAD.WIDE.U32 R32, R152, R240, RZ ;  /* 0x000000f098201225 */ /* 0x004fc800078e00ff */
[----:B------:R-:W-:Y:S02]  /*1da0*/  @P1 IMAD.MOV.U32 R10, RZ, RZ, R32 ;  /* 0x000000ffff0a1224 */ /* 0x000fe400078e0020 */
[-C--:B---3--:R-:W-:Y:S02]  /*1db0*/  @!P1 IMAD R6, R15, R236.reuse, RZ ;  /* 0x000000ec0f069224 */ /* 0x088fe400078e02ff */
[----:B-1----:R-:W-:-:S04]  /*1dc0*/  @!P1 IMAD.WIDE.U32 R30, R14, R236, RZ ;  /* 0x000000ec0e1e9225 */ /* 0x002fc800078e00ff */
[----:B------:R-:W-:Y:S01]  /*1dd0*/  @!P1 IMAD R6, R14, R71, R6 ;  /* 0x000000470e069224 */ /* 0x000fe200078e0206 */
[----:B------:R-:W-:Y:S01]  /*1de0*/  SHF.R.S32.HI R14, RZ, 0x1f, R21 ;  /* 0x0000001fff0e7819 */ /* 0x000fe20000011415 */
[----:B------:R-:W-:Y:S02]  /*1df0*/  @P1 IMAD R15, R153, R240, RZ ;  /* 0x000000f0990f1224 */ /* 0x000fe400078e02ff */
[----:B------:R-:W-:Y:S01]  /*1e00*/  @!P1 IMAD.MOV.U32 R10, RZ, RZ, R30 ;  /* 0x000000ffff0a9224 */ /* 0x000fe200078e001e */
[----:B------:R-:W-:Y:S01]  /*1e10*/  LEA.HI R65, R14, R21, RZ, 0x3 ;  /* 0x000000150e417211 */ /* 0x000fe200078f18ff */
[----:B------:R-:W-:Y:S01]  /*1e20*/  @P1 IMAD.IADD R15, R33, 0x1, R15 ;  /* 0x00000001210f1824 */ /* 0x000fe200078e020f */
[----:B------:R-:W-:Y:S02]  /*1e30*/  @!P1 IADD3 R15, R31, R6, RZ ;  /* 0x000000061f0f9210 */ /* 0x000fe40007ffe0ff */
[----:B------:R-:W-:-:S05]  /*1e40*/  IADD3 R14, P2, R26, R10, RZ ;  /* 0x0000000a1a0e7210 */ /* 0x000fca0007f5e0ff */
[----:B------:R-:W-:-:S04]  /*1e50*/  IMAD.X R15, R27, 0x1, R15, P2 ;  /* 0x000000011b0f7824 */ /* 0x000fc800010e060f */
[----:B------:R-:W-:Y:S01]  /*1e60*/  IMAD.WIDE.U32 R148, R235, R22, R14 ;  /* 0x00000016eb947225 */ /* 0x000fe200078e000e */
[----:B------:R-:W-:Y:S02]  /*1e70*/  IADD3 R14, P1, R26, R2, RZ ;  /* 0x000000021a0e7210 */ /* 0x000fe40007f3e0ff */
[----:B------:R-:W-:Y:S01]  /*1e80*/  SHF.R.S32.HI R6, RZ, 0x1f, R235 ;  /* 0x0000001fff067819 */ /* 0x000fe200000114eb */
[----:B------:R-:W-:Y:S02]  /*1e90*/  IMAD R13, R23, R235, RZ ;  /* 0x000000eb170d7224 */ /* 0x000fe400078e02ff */
[----:B------:R-:W-:Y:S02]  /*1ea0*/  IMAD.X R15, R27, 0x1, R3, P1 ;  /* 0x000000011b0f7824 */ /* 0x000fe400008e0603 */
[----:B------:R-:W-:Y:S02]  /*1eb0*/  IMAD R3, R171, R146, RZ ;  /* 0x00000092ab037224 */ /* 0x000fe400078e02ff */
[----:B------:R-:W-:Y:S01]  /*1ec0*/  IMAD R6, R22, R6, R13 ;  /* 0x0000000616067224 */ /* 0x000fe200078e020d */
[----:B------:R-:W-:Y:S01]  /*1ed0*/  MOV R22, R24 ;  /* 0x0000001800167202 */ /* 0x000fe20000000f00 */
[----:B------:R-:W-:Y:S01]  /*1ee0*/  IMAD R2, R147, R170, R3 ;  /* 0x000000aa93027224 */ /* 0x000fe200078e0203 */
[----:B------:R-:W-:Y:S01]  /*1ef0*/  SHF.R.S32.HI R3, RZ, 0x1f, R70 ;  /* 0x0000001fff037819 */ /* 0x000fe20000011446 */
[----:B------:R-:W-:Y:S01]  /*1f00*/  IMAD.IADD R23, R25, 0x1, R7 ;  /* 0x0000000119177824 */ /* 0x000fe200078e0207 */
[----:B------:R-:W-:Y:S01]  /*1f10*/  LOP3.LUT R68, R65, 0xfffffff8, RZ, 0xc0, !PT ;  /* 0xfffffff841447812 */ /* 0x000fe200078ec0ff */
[----:B------:R-:W-:Y:S01]  /*1f20*/  IMAD.IADD R149, R149, 0x1, R6 ;  /* 0x0000000195957824 */ /* 0x000fe200078e0206 */
[----:B------:R-:W-:Y:S01]  /*1f30*/  LEA.HI R3, R3, R70, RZ, 0x6 ;  /* 0x0000004603037211 */ /* 0x000fe200078f30ff */
[----:B------:R-:W-:-:S04]  /*1f40*/  IMAD.WIDE.U32 R14, R146, R168, R14 ;  /* 0x000000a8920e7225 */ /* 0x000fc800078e000e */
[----:B------:R-:W-:Y:S01]  /*1f50*/  IMAD.WIDE.U32 R6, R146, R170, R22 ;  /* 0x000000aa92067225 */ /* 0x000fe200078e0016 */
[----:B------:R-:W-:Y:S02]  /*1f60*/  SHF.R.S32.HI R3, RZ, 0x6, R3 ;  /* 0x00000006ff037819 */ /* 0x000fe40000011403 */
[----:B----4-:R-:W-:Y:S01]  /*1f70*/  LEA R232, P2, R14, R16, 0x1 ;  /* 0x000000100ee87211 */ /* 0x010fe200078408ff */
[----:B------:R-:W-:Y:S01]  /*1f80*/  IMAD.IADD R231, R15, 0x1, R231 ;  /* 0x000000010fe77824 */ /* 0x000fe200078e02e7 */
[----:B------:R-:W-:Y:S01]  /*1f90*/  IADD3 R2, R7, R2, RZ ;  /* 0x0000000207027210 */ /* 0x000fe20007ffe0ff */
[----:B------:R-:W-:Y:S01]  /*1fa0*/  IMAD.IADD R68, R21, 0x1, -R68 ;  /* 0x0000000115447824 */ /* 0x000fe200078e0a44 */
[----:B------:R-:W-:Y:S02]  /*1fb0*/  LEA R244, P1, R6, R8, 0x1 ;  /* 0x0000000806f47211 */ /* 0x000fe400078208ff */
[----:B------:R-:W-:Y:S02]  /*1fc0*/  IMNMX R82, R230, R3, !PT ;  /* 0x00000003e6527217 */ /* 0x000fe40007800200 */
[----:B------:R-:W-:-:S02]  /*1fd0*/  LEA.HI.X R231, R14, R17, R231, 0x1, P2 ;  /* 0x000000110ee77211 */ /* 0x000fc400010f0ce7 */
[----:B------:R-:W-:Y:S02]  /*1fe0*/  LEA.HI.X R245, R6, R9, R2, 0x1, P1 ;  /* 0x0000000906f57211 */ /* 0x000fe400008f0c02 */
[----:B------:R-:W-:Y:S02]  /*1ff0*/  R2P PR, R68, 0x6 ;  /* 0x0000000644007804 */ /* 0x000fe40000000000 */
[----:B------:R-:W-:Y:S01]  /*2000*/  ISETP.GT.AND P3, PT, R165, R82, PT ;  /* 0x00000052a500720c */ /* 0x000fe20003f64270 */
[----:B------:R-:W-:-:S04]  /*2010*/  IMAD.WIDE R20, R237, 0x40, R146 ;  /* 0x00000040ed147825 */ /* 0x000fc800078e0292 */
[-C--:B------:R-:W-:Y:S02]  /*2020*/  IMAD R151, R21, R152.reuse, RZ ;  /* 0x0000009815977224 */ /* 0x080fe400078e02ff */
[----:B------:R-:W-:-:S04]  /*2030*/  IMAD.WIDE.U32 R148, R20, R152, R148 ;  /* 0x0000009814947225 */ /* 0x000fc800078e0094 */
[----:B------:R-:W-:Y:S01]  /*2040*/  IMAD R151, R20, R153, R151 ;  /* 0x0000009914977224 */ /* 0x000fe200078e0297 */
[----:B------:R-:W-:Y:S01]  /*2050*/  SEL R54, R54, 0xfffffff0, !P1 ;  /* 0xfffffff036367807 */ /* 0x000fe20004800000 */
[----:B------:R-:W-:Y:S01]  /*2060*/  @!P0 IMAD.MOV.U32 R12, RZ, RZ, RZ ;  /* 0x000000ffff0c8224 */ /* 0x000fe200078e00ff */
[----:B------:R-:W-:Y:S01]  /*2070*/  SEL R52, R52, 0xffffffe0, !P2 ;  /* 0xffffffe034347807 */ /* 0x000fe20005000000 */
        /* <DEDUP_REMOVED lines=13> */
[----:B------:R-:W-:Y:S01]  /*2150*/  SHF.R.S32.HI R3, RZ, 0x1f, R5 ;  /* 0x0000001fff037819 */ /* 0x000fe20000011405 */
[----:B------:R-:W-:Y:S01]  /*2160*/  IMAD.WIDE.U32 R156, R170, 0x60, RZ ;  /* 0x00000060aa9c7825 */ /* 0x000fe200078e00ff */
[----:B------:R-:W-:-:S02]  /*2170*/  SHF.R.S32.HI R13, RZ, 0x1f, R70 ;  /* 0x0000001fff0d7819 */ /* 0x000fc40000011446 */
[C---:B------:R-:W-:Y:S01]  /*2180*/  SHF.L.U64.HI R78, R170.reuse, 0x5, R171 ;  /* 0x00000005aa4e7819 */ /* 0x040fe200000102ab */
[----:B------:R-:W-:Y:S01]  /*2190*/  IMAD.SHL.U32 R77, R170, 0x20, RZ ;  /* 0x00000020aa4d7824 */ /* 0x000fe200078e00ff */
[C---:B------:R-:W-:Y:S01]  /*21a0*/  IADD3 R75, R146.reuse, 0x10, RZ ;  /* 0x00000010924b7810 */ /* 0x040fe20007ffe0ff */
[----:B------:R-:W-:Y:S01]  /*21b0*/  IMAD.MOV.U32 R118, RZ, RZ, R244 ;  /* 0x000000ffff767224 */ /* 0x000fe200078e00f4 */
[C---:B------:R-:W-:Y:S01]  /*21c0*/  IADD3 R74, R146.reuse, 0x20, RZ ;  /* 0x00000020924a7810 */ /* 0x040fe20007ffe0ff */
[----:B------:R-:W-:Y:S01]  /*21d0*/  IMAD.MOV.U32 R119, RZ, RZ, R245 ;  /* 0x000000ffff777224 */ /* 0x000fe200078e00f5 */
[C---:B------:R-:W-:Y:S01]  /*21e0*/  SHF.L.U64.HI R78, R77.reuse, 0x1, R78 ;  /* 0x000000014d4e7819 */ /* 0x040fe2000001024e */
[----:B------:R-:W-:Y:S01]  /*21f0*/  IMAD.SHL.U32 R77, R77, 0x2, RZ ;  /* 0x000000024d4d7824 */ /* 0x000fe200078e00ff */
[----:B------:R-:W-:Y:S01]  /*2200*/  IADD3 R73, R146, 0x30, RZ ;  /* 0x0000003092497810 */ /* 0x000fe20007ffe0ff */
[----:B------:R-:W-:Y:S01]  /*2210*/  IMAD.MOV.U32 R160, RZ, RZ, R232 ;  /* 0x000000ffffa07224 */ /* 0x000fe200078e00e8 */
[C---:B------:R-:W-:Y:S01]  /*2220*/  SHF.L.U64.HI R80, R168.reuse, 0x5, R169 ;  /* 0x00000005a8507819 */ /* 0x040fe200000102a9 */
[----:B------:R-:W-:Y:S01]  /*2230*/  IMAD.MOV.U32 R161, RZ, RZ, R231 ;  /* 0x000000ffffa17224 */ /* 0x000fe200078e00e7 */
[----:B------:R-:W-:Y:S01]  /*2240*/  SHF.L.U32 R79, R168, 0x5, RZ ;  /* 0x00000005a84f7819 */ /* 0x000fe200000006ff */
[----:B--2---:R-:W-:-:S02]  /*2250*/  IMAD R2, R29, R236, RZ ;  /* 0x000000ec1d027224 */ /* 0x004fc400078e02ff */
[----:B---3--:R-:W-:Y:S02]  /*2260*/  IMAD R0, R31, R236, RZ ;  /* 0x000000ec1f007224 */ /* 0x008fe400078e02ff */
[-C--:B------:R-:W-:Y:S02]  /*2270*/  IMAD R2, R28, R71.reuse, R2 ;  /* 0x000000471c027224 */ /* 0x080fe400078e0202 */
[----:B------:R-:W-:Y:S01]  /*2280*/  IMAD.WIDE.U32 R28, R236, R28, R26 ;  /* 0x0000001cec1c7225 */ /* 0x000fe200078e001a */
[C---:B----4-:R-:W-:Y:S02]  /*2290*/  SHF.L.U32 R99, R158.reuse, 0x4, RZ ;  /* 0x000000049e637819 */ /* 0x050fe400000006ff */
[----:B------:R-:W-:Y:S01]  /*22a0*/  SHF.L.U64.HI R100, R158, 0x5, R159 ;  /* 0x000000059e647819 */ /* 0x000fe2000001029f */
[----:B------:R-:W-:Y:S01]  /*22b0*/  IMAD.WIDE.U32 R24, R236, R30, R26 ;  /* 0x0000001eec187225 */ /* 0x000fe200078e001a */
[C-C-:B------:R-:W-:Y:S02]  /*22c0*/  SHF.L.U64.HI R81, R162.reuse, 0x4, R163.reuse ;  /* 0x00000004a2517819 */ /* 0x140fe400000102a3 */
[----:B------:R-:W-:Y:S01]  /*22d0*/  SHF.L.U64.HI R83, R162, 0x5, R163 ;  /* 0x00000005a2537819 */ /* 0x000fe200000102a3 */
[----:B------:R-:W-:-:S02]  /*22e0*/  IMAD R0, R30, R71, R0 ;  /* 0x000000471e007224 */ /* 0x000fc400078e0200 */
[----:B------:R-:W-:Y:S02]  /*22f0*/  IMAD.IADD R29, R29, 0x1, R2 ;  /* 0x000000011d1d7824 */ /* 0x000fe400078e0202 */
[----:B------:R-:W-:Y:S02]  /*2300*/  IMAD.IADD R25, R25, 0x1, R0 ;  /* 0x0000000119197824 */ /* 0x000fe400078e0200 */
[-C--:B------:R-:W-:Y:S02]  /*2310*/  IMAD R2, R159, R5.reuse, RZ ;  /* 0x000000059f027224 */ /* 0x080fe400078e02ff */
[----:B------:R-:W-:Y:S01]  /*2320*/  IMAD R0, R163, R5, RZ ;  /* 0x00000005a3007224 */ /* 0x000fe200078e02ff */
[----:B------:R-:W-:Y:S01]  /*2330*/  LEA.HI R141, R10, R10, RZ, 0x1 ;  /* 0x0000000a0a8d7211 */ /* 0x000fe200078f08ff */
[C---:B------:R-:W-:Y:S02]  /*2340*/  IMAD R2, R158.reuse, R3, R2 ;  /* 0x000000039e027224 */ /* 0x040fe400078e0202 */
[----:B------:R-:W-:Y:S01]  /*2350*/  IMAD.WIDE.U32 R28, R158, R5, R28 ;  /* 0x000000059e1c7225 */ /* 0x000fe200078e001c */
[----:B------:R-:W-:-:S03]  /*2360*/  SHF.R.S32.HI R141, RZ, 0x1, R141 ;  /* 0x00000001ff8d7819 */ /* 0x000fc6000001148d */
[----:B------:R-:W-:Y:S01]  /*2370*/  IMAD R0, R162, R3, R0 ;  /* 0x00000003a2007224 */ /* 0x000fe200078e0200 */
[----:B------:R-:W-:Y:S01]  /*2380*/  IADD3 R3, P0, -R70, R146, RZ ;  /* 0x0000009246037210 */ /* 0x000fe20007f1e1ff */
[----:B------:R-:W-:-:S04]  /*2390*/  IMAD.WIDE.U32 R24, R162, R5, R24 ;  /* 0x00000005a2187225 */ /* 0x000fc800078e0018 */
[----:B------:R-:W-:Y:S02]  /*23a0*/  IMAD.IADD R29, R29, 0x1, R2 ;  /* 0x000000011d1d7824 */ /* 0x000fe400078e0202 */
[----:B------:R-:W-:Y:S02]  /*23b0*/  IMAD.IADD R25, R25, 0x1, R0 ;  /* 0x0000000119197824 */ /* 0x000fe400078e0200 */
[-C--:B------:R-:W-:Y:S02]  /*23c0*/  IMAD R2, R23, R4.reuse, RZ ;  /* 0x0000000417027224 */ /* 0x080fe400078e02ff */
[----:B------:R-:W-:Y:S02]  /*23d0*/  IMAD R0, R21, R4, RZ ;  /* 0x0000000415007224 */ /* 0x000fe400078e02ff */
[-C--:B------:R-:W-:Y:S02]  /*23e0*/  IMAD R2, R22, R11.reuse, R2 ;  /* 0x0000000b16027224 */ /* 0x080fe400078e0202 */
[----:B------:R-:W-:-:S02]  /*23f0*/  IMAD R0, R20, R11, R0 ;  /* 0x0000000b14007224 */ /* 0x000fc400078e0200 */
[----:B------:R-:W-:-:S04]  /*2400*/  IMAD.WIDE.U32 R22, R22, R4, R28 ;  /* 0x0000000416167225 */ /* 0x000fc800078e001c */
[----:B------:R-:W-:-:S04]  /*2410*/  IMAD.WIDE.U32 R20, R20, R4, R24 ;  /* 0x0000000414147225 */ /* 0x000fc800078e0018 */
[----:B-----5:R-:W-:Y:S01]  /*2420*/  IMAD.IADD R4, R12, 0x1, R5 ;  /* 0x000000010c047824 */ /* 0x020fe200078e0205 */
[----:B------:R-:W-:Y:S01]  /*2430*/  IADD3 R21, R21, R0, RZ ;  /* 0x0000000015157210 */ /* 0x000fe20007ffe0ff */
[----:B------:R-:W-:Y:S02]  /*2440*/  IMAD.X R13, R147, 0x1, ~R13, P0 ;  /* 0x00000001930d7824 */ /* 0x000fe400000e0e0d */
[----:B------:R-:W-:Y:S02]  /*2450*/  IMAD R4, R141, R4, RZ ;  /* 0x000000048d047224 */ /* 0x000fe400078e02ff */
[----:B------:R-:W-:Y:S02]  /*2460*/  IMAD R5, R146, R141, R72 ;  /* 0x0000008d92057224 */ /* 0x000fe400078e0248 */
[----:B------:R-:W-:Y:S01]  /*2470*/  IMAD.IADD R23, R23, 0x1, R2 ;  /* 0x0000000117177824 */ /* 0x000fe200078e0202 */
[----:B------:R-:W-:Y:S01]  /*2480*/  SHF.R.S32.HI R2, RZ, 0x1f, R4 ;  /* 0x0000001fff027819 */ /* 0x000fe20000011404 */
[C---:B------:R-:W-:Y:S01]  /*2490*/  IMAD R109, R13.reuse, R158, RZ ;  /* 0x0000009e0d6d7224 */ /* 0x040fe200078e02ff */
[----:B------:R-:W-:Y:S01]  /*24a0*/  IADD3 R0, P3, R4, R5, RZ ;  /* 0x0000000504007210 */ /* 0x000fe20007f7e0ff */
[----:B------:R-:W-:-:S02]  /*24b0*/  IMAD R113, R13, R162, RZ ;  /* 0x000000a20d717224 */ /* 0x000fc400078e02ff */
[-C--:B------:R-:W-:Y:S02]  /*24c0*/  IMAD R109, R159, R3.reuse, R109 ;  /* 0x000000039f6d7224 */ /* 0x080fe400078e026d */
[----:B------:R-:W-:Y:S01]  /*24d0*/  IMAD.WIDE.U32 R10, R158, R3, R22 ;  /* 0x000000039e0a7225 */ /* 0x000fe200078e0016 */
[----:B------:R-:W-:-:S03]  /*24e0*/  IADD3 R22, R26, 0x40, RZ ;  /* 0x000000401a167810 */ /* 0x000fc60007ffe0ff */
[-C--:B------:R-:W-:Y:S01]  /*24f0*/  IMAD R113, R163, R3.reuse, R113 ;  /* 0x00000003a3717224 */ /* 0x080fe200078e0271 */
[----:B------:R-:W-:Y:S01]  /*2500*/  LEA R110, P1, R10, R16, 0x1 ;  /* 0x000000100a6e7211 */ /* 0x000fe200078208ff */
[----:B------:R-:W-:Y:S01]  /*2510*/  IMAD.WIDE.U32 R12, R162, R3, R20 ;  /* 0x00000003a20c7225 */ /* 0x000fe200078e0014 */
[C---:B------:R-:W-:Y:S02]  /*2520*/  IADD3 R21, R26.reuse, 0x80, RZ ;  /* 0x000000801a157810 */ /* 0x040fe40007ffe0ff */
[----:B------:R-:W-:Y:S01]  /*2530*/  IADD3 R20, R26, 0xc0, RZ ;  /* 0x000000c01a147810 */ /* 0x000fe20007ffe0ff */
[----:B------:R-:W-:Y:S01]  /*2540*/  IMAD.IADD R3, R72, 0x1, R5 ;  /* 0x0000000148037824 */ /* 0x000fe200078e0205 */
[----:B------:R-:W-:Y:S01]  /*2550*/  LEA R112, P0, R12, R14, 0x1 ;  /* 0x0000000e0c707211 */ /* 0x000fe200078008ff */
[----:B------:R-:W-:Y:S01]  /*2560*/  IMAD.IADD R109, R11, 0x1, R109 ;  /* 0x000000010b6d7824 */ /* 0x000fe200078e026d */
[-C--:B------:R-:W-:Y:S01]  /*2570*/  LEA.HI.X.SX32 R5, R5, R2.reuse, 0x1, P3 ;  /* 0x0000000205057211 */ /* 0x080fe200018f0eff */
[----:B------:R-:W-:Y:S01]  /*2580*/  IMAD.IADD R113, R13, 0x1, R113 ;  /* 0x000000010d717824 */ /* 0x000fe200078e0271 */
[----:B------:R-:W-:Y:S01]  /*2590*/  IADD3 R117, P2, R4, R3, RZ ;  /* 0x0000000304757210 */ /* 0x000fe20007f5e0ff */
[----:B------:R-:W-:Y:S01]  /*25a0*/  IMAD.SHL.U32 R28, R0, 0x2, RZ ;  /* 0x00000002001c7824 */ /* 0x000fe200078e00ff */
[----:B------:R-:W-:Y:S01]  /*25b0*/  LEA.HI.X R109, R10, R17, R109, 0x1, P1 ;  /* 0x000000110a6d7211 */ /* 0x000fe200008f0c6d */
[----:B------:R-:W-:Y:S01]  /*25c0*/  IMAD.SHL.U32 R84, R162, 0x10, RZ ;  /* 0x00000010a2547824 */ /* 0x000fe200078e00ff */
[----:B------:R-:W-:Y:S01]  /*25d0*/  LEA.HI.X R113, R12, R15, R113, 0x1, P0 ;  /* 0x0000000f0c717211 */ /* 0x000fe200000f0c71 */
[----:B------:R-:W-:Y:S01]  /*25e0*/  IMAD.SHL.U32 R86, R162, 0x20, RZ ;  /* 0x00000020a2567824 */ /* 0x000fe200078e00ff */
[----:B------:R-:W-:Y:S01]  /*25f0*/  LEA.HI.X.SX32 R2, R3, R2, 0x1, P2 ;  /* 0x0000000203027211 */ /* 0x000fe200010f0eff */
[----:B------:R-:W-:Y:S01]  /*2600*/  IMAD.SHL.U32 R145, R141, 0x10, RZ ;  /* 0x000000108d917824 */ /* 0x000fe200078e00ff */
[----:B------:R-:W-:Y:S01]  /*2610*/  SHF.L.U32 R116, R117, 0x1, RZ ;  /* 0x0000000175747819 */ /* 0x000fe200000006ff */
[----:B------:R-:W-:Y:S01]  /*2620*/  IMAD R3, R171, 0x60, RZ ;  /* 0x00000060ab037824 */ /* 0x000fe200078e02ff */
[-C--:B------:R-:W-:Y:S01]  /*2630*/  IADD3 R56, P1, R8, R28.reuse, RZ ;  /* 0x0000001c08387210 */ /* 0x080fe20007f3e0ff */
[----:B------:R-:W-:Y:S01]  /*2640*/  IMAD.SHL.U32 R101, R158, 0x20, RZ ;  /* 0x000000209e657824 */ /* 0x000fe200078e00ff */
[----:B------:R-:W-:Y:S01]  /*2650*/  SHF.L.U64.HI R0, R0, 0x1, R5 ;  /* 0x0000000100007819 */ /* 0x000fe20000010205 */
[----:B------:R-:W-:Y:S01]  /*2660*/  IMAD.IADD R76, R157, 0x1, R3 ;  /* 0x000000019d4c7824 */ /* 0x000fe200078e0203 */
[----:B------:R-:W-:Y:S01]  /*2670*/  IADD3 R28, P0, R6, R28, RZ ;  /* 0x0000001c061c7210 */ /* 0x000fe20007f1e0ff */
[----:B------:R-:W-:Y:S01]  /*2680*/  IMAD R3, R159, 0x60, RZ ;  /* 0x000000609f037824 */ /* 0x000fe200078e02ff */
[----:B------:R-:W-:Y:S01]  /*2690*/  SHF.L.U64.HI R117, R117, 0x1, R2 ;  /* 0x0000000175757819 */ /* 0x000fe20000010202 */
[--C-:B------:R-:W-:Y:S01]  /*26a0*/  IMAD.X R57, R9, 0x1, R0.reuse, P1 ;  /* 0x0000000109397824 */ /* 0x100fe200008e0600 */
[-C--:B------:R-:W-:Y:S01]  /*26b0*/  IADD3 R114, P3, R8, R116.reuse, RZ ;  /* 0x0000007408727210 */ /* 0x080fe20007f7e0ff */
[----:B------:R-:W-:Y:S01]  /*26c0*/  IMAD.X R29, R7, 0x1, R0, P0 ;  /* 0x00000001071d7824 */ /* 0x000fe200000e0600 */
[----:B------:R-:W-:Y:S01]  /*26d0*/  IADD3 R116, P2, R6, R116, RZ ;  /* 0x0000007406747210 */ /* 0x000fe20007f5e0ff */
[----:B------:R-:W-:Y:S01]  /*26e0*/  IMAD.SHL.U32 R143, R141, 0x20, RZ ;  /* 0x000000208d8f7824 */ /* 0x000fe200078e00ff */
[----:B------:R-:W-:Y:S01]  /*26f0*/  IADD3 R91, P1, P0, R84, R84, R84 ;  /* 0x00000054545b7210 */ /* 0x000fe2000783e054 */
[--C-:B------:R-:W-:Y:S01]  /*2700*/  IMAD.X R115, R9, 0x1, R117.reuse, P3 ;  /* 0x0000000109737824 */ /* 0x100fe200018e0675 */
[----:B------:R-:W-:Y:S01]  /*2710*/  IADD3 R140, R145, 0x40, RZ ;  /* 0x00000040918c7810 */ /* 0x000fe20007ffe0ff */
[----:B------:R-:W-:Y:S01]  /*2720*/  IMAD.X R117, R7, 0x1, R117, P2 ;  /* 0x0000000107757824 */ /* 0x000fe200010e0675 */
[----:B------:R-:W-:Y:S01]  /*2730*/  IADD3.X R94, R81, R81, R81, P1, P0 ;  /* 0x00000051515e7210 */ /* 0x000fe20000fe0451 */
[----:B------:R-:W-:Y:S01]  /*2740*/  IMAD R141, R141, 0x30, RZ ;  /* 0x000000308d8d7824 */ /* 0x000fe200078e02ff */
[C---:B------:R-:W-:Y:S01]  /*2750*/  IADD3 R85, P5, P4, -R86.reuse, 0x40, R91 ;  /* 0x0000004056557810 */ /* 0x040fe20007cbe15b */
[----:B------:R-:W-:Y:S01]  /*2760*/  IMAD.MOV.U32 R17, RZ, RZ, R165 ;  /* 0x000000ffff117224 */ /* 0x000fe200078e00a5 */
[----:B------:R-:W-:-:S02]  /*2770*/  IADD3 R87, P3, P2, -R86, 0x80, R91 ;  /* 0x0000008056577810 */ /* 0x000fc40007a7e15b */
[----:B------:R-:W-:Y:S02]  /*2780*/  IADD3 R91, P1, P0, -R86, 0xc0, R91 ;  /* 0x000000c0565b7810 */ /* 0x000fe4000783e15b */
[C-C-:B------:R-:W-:Y:S02]  /*2790*/  IADD3.X R88, ~R83.reuse, RZ, R94.reuse, P5, P4 ;  /* 0x000000ff53587210 */ /* 0x140fe40002fe855e */
[C-C-:B------:R-:W-:Y:S02]  /*27a0*/  IADD3.X R90, ~R83.reuse, RZ, R94.reuse, P3, P2 ;  /* 0x000000ff535a7210 */ /* 0x140fe40001fe455e */
[----:B------:R-:W-:Y:S02]  /*27b0*/  IADD3.X R94, ~R83, RZ, R94, P1, P0 ;  /* 0x000000ff535e7210 */ /* 0x000fe40000fe055e */
[-C--:B------:R-:W-:Y:S02]  /*27c0*/  IADD3 R89, P2, R85, R84.reuse, RZ ;  /* 0x0000005455597210 */ /* 0x080fe40007f5e0ff */
[----:B------:R-:W-:-:S02]  /*27d0*/  IADD3 R93, P1, R87, R84, RZ ;  /* 0x00000054575d7210 */ /* 0x000fc40007f3e0ff */
[-C--:B------:R-:W-:Y:S01]  /*27e0*/  IADD3 R95, P0, R91, R84.reuse, RZ ;  /* 0x000000545b5f7210 */ /* 0x080fe20007f1e0ff */
[--C-:B------:R-:W-:Y:S01]  /*27f0*/  IMAD.X R92, R88, 0x1, R81.reuse, P2 ;  /* 0x00000001585c7824 */ /* 0x100fe200010e0651 */
[C---:B------:R-:W-:Y:S01]  /*2800*/  IADD3 R139, R145.reuse, 0x80, RZ ;  /* 0x00000080918b7810 */ /* 0x040fe20007ffe0ff */
[--C-:B------:R-:W-:Y:S01]  /*2810*/  IMAD.X R96, R90, 0x1, R81.reuse, P1 ;  /* 0x000000015a607824 */ /* 0x100fe200008e0651 */
[----:B------:R-:W-:Y:S01]  /*2820*/  IADD3 R137, R145, 0xc0, RZ ;  /* 0x000000c091897810 */ /* 0x000fe20007ffe0ff */
[----:B------:R-:W-:Y:S01]  /*2830*/  IMAD.X R98, R94, 0x1, R81, P0 ;  /* 0x000000015e627824 */ /* 0x000fe200000e0651 */
[-C--:B------:R-:W-:Y:S01]  /*2840*/  IADD3 R104, P2, R89, R84.reuse, RZ ;  /* 0x0000005459687210 */ /* 0x080fe20007f5e0ff */
[----:B------:R-:W-:Y:S01]  /*2850*/  IMAD.IADD R136, R145, 0x1, R139 ;  /* 0x0000000191887824 */ /* 0x000fe200078e028b */
[----:B------:R-:W-:Y:S01]  /*2860*/  IADD3 R106, P1, R93, R84, RZ ;  /* 0x000000545d6a7210 */ /* 0x000fe20007f3e0ff */
[C---:B------:R-:W-:Y:S01]  /*2870*/  IMAD.IADD R134, R145.reuse, 0x1, R137 ;  /* 0x0000000191867824 */ /* 0x040fe200078e0289 */
[----:B------:R-:W-:Y:S01]  /*2880*/  IADD3 R138, R145, R140, RZ ;  /* 0x0000008c918a7210 */ /* 0x000fe20007ffe0ff */
[--C-:B------:R-:W-:Y:S01]  /*2890*/  IMAD.X R103, R92, 0x1, R81.reuse, P2 ;  /* 0x000000015c677824 */ /* 0x100fe200010e0651 */
[----:B------:R-:W-:Y:S01]  /*28a0*/  IADD3 R108, P0, R95, R84, RZ ;  /* 0x000000545f6c7210 */ /* 0x000fe20007f1e0ff */
[----:B------:R-:W-:Y:S01]  /*28b0*/  IMAD.X R105, R96, 0x1, R81, P1 ;  /* 0x0000000160697824 */ /* 0x000fe200008e0651 */
[C---:B------:R-:W-:Y:S01]  /*28c0*/  SHF.L.U64.HI R0, R158.reuse, 0x4, R159 ;  /* 0x000000049e007819 */ /* 0x040fe2000001029f */
[----:B------:R-:W-:Y:S01]  /*28d0*/  IMAD.WIDE.U32 R158, R158, 0x60, RZ ;  /* 0x000000609e9e7825 */ /* 0x000fe200078e00ff */
[----:B------:R-:W-:-:S02]  /*28e0*/  IADD3.X R107, R98, R81, RZ, P0, !PT ;  /* 0x00000051626b7210 */ /* 0x000fc400007fe4ff */
[C---:B------:R-:W-:Y:S01]  /*28f0*/  IADD3 R133, R145.reuse, R136, RZ ;  /* 0x0000008891857210 */ /* 0x040fe20007ffe0ff */
[----:B------:R-:W-:Y:S01]  /*2900*/  IMAD.IADD R135, R145, 0x1, R138 ;  /* 0x0000000191877824 */ /* 0x000fe200078e028a */
        /* <DEDUP_REMOVED lines=10> */
[----:B------:R-:W-:Y:S01]  /*29b0*/  IADD3 R102, R159, R3, RZ ;  /* 0x000000039f667210 */ /* 0x000fe20007ffe0ff */
[----:B------:R-:W-:Y:S01]  /*29c0*/  IMAD.SHL.U32 R108, R108, 0x2, RZ ;  /* 0x000000026c6c7824 */ /* 0x000fe200078e00ff */
        /* <DEDUP_REMOVED lines=12> */
.L_x_6609:
[----:B------:R-:W-:Y:S01]  /*2a90*/  IMAD.SHL.U32 R24, R17, 0x40, RZ ;  /* 0x0000004011187824 */ /* 0x000fe200078e00ff */
[----:B------:R-:W-:Y:S01]  /*2aa0*/  BSSY B2, `(.L_x_6554) ;  /* 0x0000933000027945 */ /* 0x000fe20003800000 */
[----:B------:R-:W-:Y:S03]  /*2ab0*/  IMAD.MOV.U32 R111, RZ, RZ, R109 ;  /* 0x000000ffff6f7224 */ /* 0x000fe600078e006d */
        /* <DEDUP_REMOVED lines=30> */
[----:B--2---:R2:W-:Y:S04]  /*2ca0*/  @P2 ST.E.128 [R30.64+0x80], R8 ;  /* 0x000080081e002985 */ /* 0x0045e8000c101d06 */
[----:B---3--:R-:W3:Y:S04]  /*2cb0*/  @P2 LD.E.128 R4, [R2.64+0x100] ;  /* 0x0001000602042980 */ /* 0x008ee8000c101d00 */
        /* <DEDUP_REMOVED lines=216> */
.L_x_6558:
[----:B------:R-:W-:Y:S05]  /*3a40*/  BSYNC B0 ;  /* 0x0000000000007941 */ /* 0x000fea0003800000 */
.L_x_6557:
        /* <DEDUP_REMOVED lines=52> */
[----:B------:R-:W-:Y:S01]  /*3d90*/  LEA.HI.X R167, R66, R161, R67, 0x1, P2 ;  /* 0x000000a142a77211 */ /* 0x000fe200010f0c43 */
        /* <DEDUP_REMOVED lines=139> */
.L_x_6560:
[----:B------:R-:W-:Y:S05]  /*4650*/  BSYNC B0 ;  /* 0x0000000000007941 */ /* 0x000fea0003800000 */
.L_x_6559:
[C---:B------:R-:W-:Y:S01]  /*4660*/  ISETP.GE.AND P0, PT, R74.reuse, R164, PT ;  /* 0x000000a44a00720c */ /* 0x040fe20003f06270 */
[----:B------:R-:W-:Y:S03]  /*4670*/  BSSY B0, `(.L_x_6561) ;  /* 0x00000c2000007945 */ /* 0x000fe60003800000 */
[----:B------:R-:W-:Y:S11]  /*4680*/  ISETP.GE.AND P0, PT, R74, R144, !P0 ;  /* 0x000000904a00720c */ /* 0x000ff60004706270 */
[----:B------:R-:W-:Y:S02]  /*4690*/  @!UPT UIADD3 URZ, URZ, URZ, URZ ;  /* 0x0000003f3f3ff290 */ /* 0x000fe4000fffe03f */
[----:B------:R-:W-:-:S05]  /*46a0*/  @!P0 BRA `(.L_x_6562) ;  /* 0x00000be000008947 */ /* 0x000fca0003800000 */
[----:B------:R-:W-:Y:S02]  /*46b0*/  ISETP.GE.AND P0, PT, R26, R25, PT ;  /* 0x000000191a00720c */ /* 0x000fe40003f06270 */
[C---:B------:R-:W-:Y:S02]  /*46c0*/  LEA R172, P1, R86.reuse, R112, 0x1 ;  /* 0x0000007056ac7211 */ /* 0x040fe400078208ff */
[C---:B-1----:R-:W-:Y:S02]  /*46d0*/  SHF.L.U32 R167, R143.reuse, 0x1, RZ ;  /* 0x000000018fa77819 */ /* 0x042fe400000006ff */
        /* <DEDUP_REMOVED lines=187> */
.L_x_6562:
[----:B------:R-:W-:Y:S05]  /*5290*/  BSYNC B0 ;  /* 0x0000000000007941 */ /* 0x000fea0003800000 */
.L_x_6561:
        /* <DEDUP_REMOVED lines=197> */
.L_x_6564:
[----:B------:R-:W-:Y:S05]  /*5ef0*/  BSYNC B0 ;  /* 0x0000000000007941 */ /* 0x000fea0003800000 */
.L_x_6563:
[----:B------:R-:W2:Y:S02]  /*5f00*/  LD.E R3, [R18.64+0xd0] ;  /* 0x0000d00612037980 */ /* 0x000ea4000c101900 */
[----:B--2---:R-:W-:Y:S05]  /*5f10*/  IMAD.U32 R3, R3, -0x20, RZ ;  /* 0xffffffe003037824 */ /* 0x004fea00078e00ff */
[C---:B------:R-:W-:Y:S02]  /*5f20*/  LEA R28, P1, R3.reuse, R28, 0x1 ;  /* 0x0000001c031c7211 */ /* 0x040fe400078208ff */
[C---:B------:R-:W-:Y:S02]  /*5f30*/  LEA R56, P0, R3.reuse, R56, 0x1 ;  /* 0x0000003803387211 */ /* 0x040fe400078008ff */
[C---:B------:R-:W-:Y:S02]  /*5f40*/  LEA.HI.X.SX32 R29, R3.reuse, R29, 0x1, P1 ;  /* 0x0000001d031d7211 */ /* 0x040fe400008f0eff */
[----:B------:R-:W-:Y:S01]  /*5f50*/  LEA.HI.X.SX32 R57, R3, R57, 0x1, P0 ;  /* 0x0000003903397211 */ /* 0x000fe200000f0eff */
[----:B------:R-:W-:-:S05]  /*5f60*/  BRA `(.L_x_6565) ;  /* 0x00005e6000007947 */ /* 0x000fca0003800000 */
.L_x_6556:
        /* <DEDUP_REMOVED lines=85> */
.L_x_6569:
[----:B------:R-:W-:Y:S05]  /*64c0*/  BSYNC B0 ;  /* 0x0000000000007941 */ /* 0x000fea0003800000 */
.L_x_6568:
        /* <DEDUP_REMOVED lines=84> */
.L_x_6571:
[----:B------:R-:W-:Y:S05]  /*6a10*/  BSYNC B0 ;  /* 0x0000000000007941 */ /* 0x000fea0003800000 */
.L_x_6570:
        /* <DEDUP_REMOVED lines=83> */
.L_x_6573:
[----:B------:R-:W-:Y:S05]  /*6f50*/  BSYNC B0 ;  /* 0x0000000000007941 */ /* 0x000fea0003800000 */
.L_x_6572:
        /* <DEDUP_REMOVED lines=84> */
.L_x_6575:
[----:B------:R-:W-:Y:S05]  /*74a0*/  BSYNC B0 ;  /* 0x0000000000007941 */ /* 0x000fea0003800000 */
.L_x_6574:
[----:B-----5:R3:W-:Y:S02]  /*74b0*/  ST.E.128 [R160.64+0x180], R8 ;  /* 0x00018008a0007985 */ /* 0x0207e4000c101d06 */
.L_x_6567:
[----:B------:R-:W-:Y:S05]  /*74c0*/  BSYNC B1 ;  /* 0x0000000000017941 */ /* 0x000fea0003800000 */
.L_x_6566:
        /* <DEDUP_REMOVED lines=90> */
.L_x_6579:
[----:B------:R-:W-:Y:S05]  /*7a70*/  BSYNC B0 ;  /* 0x0000000000007941 */ /* 0x000fea0003800000 */
.L_x_6578:
        /* <DEDUP_REMOVED lines=92> */
.L_x_6581:
[----:B------:R-:W-:Y:S05]  /*8040*/  BSYNC B0 ;  /* 0x0000000000007941 */ /* 0x000fea0003800000 */
.L_x_6580:
        /* <DEDUP_REMOVED lines=89> */
.L_x_6583:
[----:B------:R-:W-:Y:S05]  /*85e0*/  BSYNC B0 ;  /* 0x0000000000007941 */ /* 0x000fea0003800000 */
.L_x_6582:
        /* <DEDUP_REMOVED lines=90> */
.L_x_6585:
[----:B------:R-:W-:Y:S05]  /*8b90*/  BSYNC B0 ;  /* 0x0000000000007941 */ /* 0x000fea0003800000 */
.L_x_6584:
[----:B-----5:R3:W-:Y:S02]  /*8ba0*/  ST.E.128 [R42.64+0x180], R8 ;  /* 0x000180082a007985 */ /* 0x0207e4000c101d06 */
.L_x_6577:
[----:B------:R-:W-:Y:S05]  /*8bb0*/  BSYNC B1 ;  /* 0x0000000000017941 */ /* 0x000fea0003800000 */
.L_x_6576:
        /* <DEDUP_REMOVED lines=93> */
.L_x_6589:
[----:B------:R-:W-:Y:S05]  /*9190*/  BSYNC B0 ;  /* 0x0000000000007941 */ /* 0x000fea0003800000 */
.L_x_6588:
        /* <DEDUP_REMOVED lines=92> */
.L_x_6591:
[----:B------:R-:W-:Y:S05]  /*9760*/  BSYNC B0 ;  /* 0x0000000000007941 */ /* 0x000fea0003800000 */
.L_x_6590:
        /* <DEDUP_REMOVED lines=89> */
.L_x_6593:
[----:B------:R-:W-:Y:S05]  /*9d00*/  BSYNC B0 ;  /* 0x0000000000007941 */ /* 0x000fea0003800000 */
.L_x_6592:
        /* <DEDUP_REMOVED lines=90> */
.L_x_6595:
[----:B------:R-:W-:Y:S05]  /*a2b0*/  BSYNC B0 ;  /* 0x0000000000007941 */ /* 0x000fea0003800000 */
.L_x_6594:
[----:B-----5:R4:W-:Y:S02]  /*a2c0*/  ST.E.128 [R42.64+0x180], R8 ;  /* 0x000180082a007985 */ /* 0x0209e4000c101d06 */
.L_x_6587:
[----:B------:R-:W-:Y:S05]  /*a2d0*/  BSYNC B1 ;  /* 0x0000000000017941 */ /* 0x000fea0003800000 */
.L_x_6586:
        /* <DEDUP_REMOVED lines=94> */
.L_x_6599:
[----:B------:R-:W-:Y:S05]  /*a8c0*/  BSYNC B0 ;  /* 0x0000000000007941 */ /* 0x000fea0003800000 */
.L_x_6598:
        /* <DEDUP_REMOVED lines=93> */
.L_x_6601:
[----:B------:R-:W-:Y:S05]  /*aea0*/  BSYNC B0 ;  /* 0x0000000000007941 */ /* 0x000fea0003800000 */
.L_x_6600:
        /* <DEDUP_REMOVED lines=89> */
.L_x_6603:
[----:B------:R-:W-:Y:S05]  /*b440*/  BSYNC B0 ;  /* 0x0000000000007941 */ /* 0x000fea0003800000 */
.L_x_6602:
        /* <DEDUP_REMOVED lines=90> */
.L_x_6605:
[----:B------:R-:W-:Y:S05]  /*b9f0*/  BSYNC B0 ;  /* 0x0000000000007941 */ /* 0x000fea0003800000 */
.L_x_6604:
[----:B-----5:R4:W-:Y:S02]  /*ba00*/  ST.E.128 [R58.64+0x180], R8 ;  /* 0x000180083a007985 */ /* 0x0209e4000c101d06 */
.L_x_6597:
[----:B------:R-:W-:Y:S05]  /*ba10*/  BSYNC B1 ;  /* 0x0000000000017941 */ /* 0x000fea0003800000 */
.L_x_6596:
[----:B------:R-:W5:Y:S02]  /*ba20*/  LD.E R3, [R18.64+0xd0] ;  /* 0x0000d00612037980 */ /* 0x000f64000c101900 */
[----:B-----5:R-:W-:Y:S05]  /*ba30*/  IMAD.U32 R3, R3, -0x20, RZ ;  /* 0xffffffe003037824 */ /* 0x020fea00078e00ff */
[C---:B------:R-:W-:Y:S02]  /*ba40*/  LEA R116, P1, R3.reuse, R116, 0x1 ;  /* 0x0000007403747211 */ /* 0x040fe400078208ff */
[C---:B------:R-:W-:Y:S02]  /*ba50*/  LEA R114, P0, R3.reuse, R114, 0x1 ;  /* 0x0000007203727211 */ /* 0x040fe400078008ff */
[C---:B------:R-:W-:Y:S02]  /*ba60*/  LEA.HI.X.SX32 R117, R3.reuse, R117, 0x1, P1 ;  /* 0x0000007503757211 */ /* 0x040fe400008f0eff */
[----:B------:R-:W-:Y:S01]  /*ba70*/  LEA.HI.X.SX32 R115, R3, R115, 0x1, P0 ;  /* 0x0000007303737211 */ /* 0x000fe200000f0eff */
[----:B------:R-:W-:-:S05]  /*ba80*/  BRA `(.L_x_6565) ;  /* 0x0000034000007947 */ /* 0x000fca0003800000 */
.L_x_6555:
        /* <DEDUP_REMOVED lines=52> */
.L_x_6565:
[----:B------:R-:W-:Y:S05]  /*bdd0*/  BSYNC B2 ;  /* 0x0000000000027941 */ /* 0x000fea0003800000 */
.L_x_6554:
        /* <DEDUP_REMOVED lines=88> */
.L_x_6607:
        /* <DEDUP_REMOVED lines=8> */
.L_x_6608:
[----:B------:R-:W-:Y:S05]  /*c3e0*/  BSYNC B0 ;  /* 0x0000000000007941 */ /* 0x000fea0003800000 */
.L_x_6606:
[----:B------:R-:W-:Y:S04]  /*c3f0*/  IADD3 R17, R17, -0x1, RZ ;  /* 0xffffffff11117810 */ /* 0x000fe80007ffe0ff */
[----:B------:R-:W-:Y:S11]  /*c400*/  ISETP.GT.AND P0, PT, R17, R82, PT ;  /* 0x000000521100720c */ /* 0x000ff60003f04270 */
[----:B------:R-:W-:Y:S02]  /*c410*/  @!UPT UIADD3 URZ, URZ, URZ, URZ ;  /* 0x0000003f3f3ff290 */ /* 0x000fe4000fffe03f */
[----:B------:R-:W-:-:S05]  /*c420*/  @P0 BRA `(.L_x_6609) ;  /* 0xffff666000000947 */ /* 0x000fca000383ffff */
.L_x_6553:
[----:B------:R-:W-:Y:S01]  /*c430*/  WARPSYNC 0xffffffff ;  /* 0xffffffff00007948 */ /* 0x000fe20003800000 */
[----:B------:R-:W-:Y:S06]  /*c440*/  BAR.SYNC.DEFER_BLOCKING 0x0 ;  /* 0x0000000000007b1d */ /* 0x000fec0000010000 */
[----:B------:R-:W2:Y:S01]  /*c450*/  LD.E R7, [R18.64+0xd0] ;  /* 0x0000d00612077980 */ /* 0x000ea2000c101900 */
[----:B------:R-:W-:Y:S01]  /*c460*/  BSSY B2, `(.L_x_6610) ;  /* 0x00008ff000027945 */ /* 0x000fe20003800000 */
[----:B------:R-:W-:Y:S01]  /*c470*/  IMAD.SHL.U32 R239, R142, 0x2, RZ ;  /* 0x000000028eef7824 */ /* 0x000fe200078e00ff */
[C---:B---3--:R-:W-:Y:S01]  /*c480*/  SHF.L.U64.HI R9, R152.reuse, 0x4, R153 ;  /* 0x0000000498097819 */ /* 0x048fe20000010299 */
[----:B------:R-:W-:Y:S01]  /*c490*/  IMAD.SHL.U32 R3, R152, 0x10, RZ ;  /* 0x0000001098037824 */ /* 0x000fe200078e00ff */
[----:B--2---:R-:W-:-:S13]  /*c4a0*/  ISETP.NE.AND P0, PT, R7, RZ, PT ;  /* 0x000000ff0700720c */ /* 0x004fda0003f05270 */
[----:B------:R-:W-:Y:S05]  /*c4b0*/  @!P0 BRA `(.L_x_6611) ;  /* 0x00008cd000008947 */ /* 0x000fea0003800000 */
[----:B------:R-:W2:Y:S01]  /*c4c0*/  LD.E.64 R4, [R18.64+0xf0] ;  /* 0x0000f00612047980 */ /* 0x000ea2000c101b00 */
[----:B------:R-:W-:-:S03]  /*c4d0*/  IMAD.MOV.U32 R2, RZ, RZ, RZ ;  /* 0x000000ffff027224 */ /* 0x000fc600078e00ff */
[----:B------:R-:W3:Y:S04]  /*c4e0*/  LD.E.U8 R0, [R18.64+0x1b3] ;  /* 0x0001b30612007980 */ /* 0x000ee8000c101100 */
[----:B------:R1:W5:Y:S04]  /*c4f0*/  LD.E.64 R14, [R18.64+0x148] ;  /* 0x00014806120e7980 */ /* 0x000368000c101b00 */
[----:B-----5:R1:W5:Y:S01]  /*c500*/  LD.E.64 R12, [R18.64+0x150] ;  /* 0x00015006120c7980 */ /* 0x020362000c101b00 */
[----:B--2---:R-:W-:-:S04]  /*c510*/  ISETP.NE.U32.AND P1, PT, R4, RZ, PT ;  /* 0x000000ff0400720c */ /* 0x004fc80003f25070 */
[----:B------:R-:W-:-:S13]  /*c520*/  ISETP.NE.AND.EX P1, PT, R5, RZ, PT, P1 ;  /* 0x000000ff0500720c */ /* 0x000fda0003f25310 */
[----:B------:R-:W-:-:S04]  /*c530*/  @P1 LEA R16, P0, R236, R4, 0x2 ;  /* 0x00000004ec101211 */ /* 0x000fc800078010ff */
[----:B------:R-:W-:-:S05]  /*c540*/  @P1 LEA.HI.X R17, R236, R5, R71, 0x2, P0 ;  /* 0x00000005ec111211 */ /* 0x000fca00000f1447 */
[----:B------:R2:W4:Y:S01]  /*c550*/  @P1 LD.E R2, [R16.64] ;  /* 0x0000000610021980 */ /* 0x000522000c101900 */
[----:B------:R-:W-:Y:S02]  /*c560*/  IADD3 R3, P1, R3, R148, RZ ;  /* 0x0000009403037210 */ /* 0x000fe40007f3e0ff */
[----:B------:R-:W-:-:S03]  /*c570*/  LEA.HI R10, R7, R7, RZ, 0x1 ;  /* 0x00000007070a7211 */ /* 0x000fc600078f08ff */
[----:B------:R-:W-:Y:S01]  /*c580*/  IMAD.X R6, R9, 0x1, R151, P1 ;  /* 0x0000000109067824 */ /* 0x000fe200008e0697 */
[C---:B------:R-:W-:Y:S02]  /*c590*/  LEA R46, P1, R3.reuse, R154, 0x1 ;  /* 0x0000009a032e7211 */ /* 0x040fe400078208ff */
[----:B------:R-:W-:Y:S02]  /*c5a0*/  SHF.R.S32.HI R9, RZ, 0x1, R10 ;  /* 0x00000001ff097819 */ /* 0x000fe4000001140a */
[----:B------:R-:W-:Y:S01]  /*c5b0*/  LEA R5, P0, R152, R148, 0x5 ;  /* 0x0000009498057211 */ /* 0x000fe200078028ff */
[----:B------:R-:W-:Y:S01]  /*c5c0*/  IMAD.MOV.U32 R150, RZ, RZ, R148 ;  /* 0x000000ffff967224 */ /* 0x000fe200078e0094 */
[-C--:B------:R-:W-:Y:S02]  /*c5d0*/  LEA R48, P2, R148, R154.reuse, 0x1 ;  /* 0x0000009a94307211 */ /* 0x080fe400078408ff */
[----:B---3--:R-:W-:Y:S02]  /*c5e0*/  ISETP.NE.AND P4, PT, R0, RZ, PT ;  /* 0x000000ff0000720c */ /* 0x008fe40003f85270 */
[----:B------:R-:W-:Y:S01]  /*c5f0*/  LEA.HI.X R47, R3, R155, R6, 0x1, P1 ;  /* 0x0000009b032f7211 */ /* 0x000fe200008f0c06 */
[----:B------:R-:W-:Y:S01]  /*c600*/  IMAD R3, R146, R9, R72 ;  /* 0x0000000992037224 */ /* 0x000fe200078e0248 */
[----:B------:R-:W-:Y:S01]  /*c610*/  LEA.HI.X R8, R152, R151, R153, 0x5, P0 ;  /* 0x0000009798087211 */ /* 0x000fe200000f2c99 */
[----:B------:R-:W-:Y:S01]  /*c620*/  IMAD R4, R153, 0x30, RZ ;  /* 0x0000003099047824 */ /* 0x000fe200078e02ff */
[--C-:B------:R-:W-:Y:S01]  /*c630*/  LEA.HI.X R49, R148, R155, R151.reuse, 0x1, P2 ;  /* 0x0000009b94317211 */ /* 0x100fe200010f0c97 */
[----:B------:R-:W-:Y:S01]  /*c640*/  IMAD.WIDE.U32 R150, R152, 0x30, R150 ;  /* 0x0000003098967825 */ /* 0x000fe200078e0096 */
[----:B------:R-:W-:-:S03]  /*c650*/  LEA R24, P0, R5, R154, 0x1 ;  /* 0x0000009a05187211 */ /* 0x000fc600078008ff */
[----:B------:R-:W-:Y:S02]  /*c660*/  IMAD.IADD R11, R238, 0x1, -R61 ;  /* 0x00000001ee0b7824 */ /* 0x000fe400078e0a3d */
[----:B------:R-:W-:Y:S01]  /*c670*/  IMAD.IADD R21, R72, 0x1, R3 ;  /* 0x0000000148157824 */ /* 0x000fe200078e0203 */
[----:B------:R-:W-:Y:S01]  /*c680*/  LEA.HI.X R25, R5, R155, R8, 0x1, P0 ;  /* 0x0000009b05197211 */ /* 0x000fe200000f0c08 */
[----:B------:R-:W-:Y:S01]  /*c690*/  IMAD.IADD R5, R151, 0x1, R4 ;  /* 0x0000000197057824 */ /* 0x000fe200078e0204 */
[----:B------:R-:W-:Y:S02]  /*c6a0*/  ISETP.GE.AND P0, PT, R146, R11, PT ;  /* 0x0000000b9200720c */ /* 0x000fe40003f06270 */
[C---:B--2---:R-:W-:Y:S01]  /*c6b0*/  LEA R16, P1, R150.reuse, R154, 0x1 ;  /* 0x0000009a96107211 */ /* 0x044fe200078208ff */
[----:B------:R-:W-:Y:S01]  /*c6c0*/  IMAD.SHL.U32 R45, R9, 0x10, RZ ;  /* 0x00000010092d7824 */ /* 0x000fe200078e00ff */
[----:B------:R-:W-:Y:S02]  /*c6d0*/  ISETP.GT.AND P0, PT, R55, -0x8, !P0 ;  /* 0xfffffff83700780c */ /* 0x000fe40004704270 */
[----:B------:R-:W-:-:S02]  /*c6e0*/  LEA.HI.X R17, R150, R155, R5, 0x1, P1 ;  /* 0x0000009b96117211 */ /* 0x000fc400008f0c05 */
        /* <DEDUP_REMOVED lines=10> */
[----:B------:R1:W5:Y:S01]  /*c790*/  LD.E.128 R28, [R48.64] ;  /* 0x00000006301c7980 */ /* 0x000362000c101d00 */
[----:B------:R-:W-:Y:S01]  /*c7a0*/  ISETP.GE.AND P2, PT, R26, R7, PT ;  /* 0x000000071a00720c */ /* 0x000fe20003f46270 */
[C---:B------:R-:W-:Y:S01]  /*c7b0*/  IMAD.SHL.U32 R35, R0.reuse, 0x2, RZ ;  /* 0x0000000200237824 */ /* 0x040fe200078e00ff */
[----:B------:R-:W-:Y:S01]  /*c7c0*/  SHF.L.U64.HI R3, R0, 0x1, R10 ;  /* 0x0000000100037819 */ /* 0x000fe2000001020a */
[----:B------:R-:W-:Y:S03]  /*c7d0*/  BSSY B0, `(.L_x_6615) ;  /* 0x000002c000007945 */ /* 0x000fe60003800000 */
[----:B------:R-:W-:-:S02]  /*c7e0*/  IADD3 R32, P1, R14, R35, RZ ;  /* 0x000000230e207210 */ /* 0x000fc40007f3e0ff */
[----:B-----5:R-:W-:-:S03]  /*c7f0*/  IADD3 R34, P0, R12, R35, RZ ;  /* 0x000000230c227210 */ /* 0x020fc60007f1e0ff */
[--C-:B------:R-:W-:Y:S02]  /*c800*/  IMAD.X R33, R15, 0x1, R3.reuse, P1 ;  /* 0x000000010f217824 */ /* 0x100fe400008e0603 */
[----:B------:R-:W-:Y:S01]  /*c810*/  IMAD.X R35, R13, 0x1, R3, P0 ;  /* 0x000000010d237824 */ /* 0x000fe200000e0603 */
[----:B------:R-:W-:Y:S05]  /*c820*/  @P2 BRA `(.L_x_6616) ;  /* 0x0000026000002947 */ /* 0x000fea0003800000 */
[----:B------:R-:W2:Y:S04]  /*c830*/  LD.E.64 R2, [R34.64] ;  /* 0x0000000622027980 */ /* 0x000ea8000c101b00 */
[----:B------:R-:W3:Y:S01]  /*c840*/  LD.E.64 R4, [R32.64] ;  /* 0x0000000620047980 */ /* 0x000ee2000c101b00 */
[C---:B------:R-:W-:Y:S01]  /*c850*/  SHF.L.U32 R8, R29.reuse, 0x10, RZ ;  /* 0x000000101d087819 */ /* 0x040fe200000006ff */
[----:B------:R-:W-:Y:S01]  /*c860*/  IMAD.U32 R36, R30, 0x10000, RZ ;  /* 0x000100001e247824 */ /* 0x000fe200078e00ff */
[----:B------:R-:W-:-:S02]  /*c870*/  LOP3.LUT R6, R29, 0xffff0000, RZ, 0xc0, !PT ;  /* 0xffff00001d067812 */ /* 0x000fc400078ec0ff */
[C---:B------:R-:W-:Y:S02]  /*c880*/  SHF.L.U32 R37, R31.reuse, 0x10, RZ ;  /* 0x000000101f257819 */ /* 0x040fe400000006ff */
[C---:B------:R-:W-:Y:S02]  /*c890*/  SHF.L.U32 R20, R28.reuse, 0x10, RZ ;  /* 0x000000101c147819 */ /* 0x040fe400000006ff */
[----:B------:R-:W-:Y:S02]  /*c8a0*/  LOP3.LUT R38, R28, 0xffff0000, RZ, 0xc0, !PT ;  /* 0xffff00001c267812 */ /* 0x000fe400078ec0ff */
[----:B------:R-:W-:Y:S02]  /*c8b0*/  LOP3.LUT R31, R31, 0xffff0000, RZ, 0xc0, !PT ;  /* 0xffff00001f1f7812 */ /* 0x000fe400078ec0ff */
[----:B------:R-:W-:Y:S02]  /*c8c0*/  LOP3.LUT R39, R30, 0xffff0000, RZ, 0xc0, !PT ;  /* 0xffff00001e277812 */ /* 0x000fe400078ec0ff */
[----:B--2---:R-:W-:-:S02]  /*c8d0*/  LOP3.LUT R23, R2, 0xffff0000, RZ, 0xc0, !PT ;  /* 0xffff000002177812 */ /* 0x004fc400078ec0ff */
        /* <DEDUP_REMOVED lines=8> */
[C---:B------:R-:W-:Y:S02]  /*c960*/  FFMA.FTZ R21, R8.reuse, R29, -R21 ;  /* 0x0000001d08157223 */ /* 0x040fe40000010815 */
[----:B------:R-:W-:Y:S01]  /*c970*/  FFMA.FTZ R6, R8, R23, R6 ;  /* 0x0000001708067223 */ /* 0x000fe20000010006 */
[----:B------:R-:W-:Y:S01]  /*c980*/  SHF.L.U32 R23, R2, 0x10, RZ ;  /* 0x0000001002177819 */ /* 0x000fe200000006ff */
[----:B------:R-:W-:-:S02]  /*c990*/  IMAD.U32 R29, R4, 0x10000, RZ ;  /* 0x00010000041d7824 */ /* 0x000fc400078e00ff */
[-C--:B------:R-:W-:Y:S02]  /*c9a0*/  FMUL.FTZ R31, R31, R28.reuse ;  /* 0x0000001c1f1f7220 */ /* 0x080fe40000410000 */
[C---:B------:R-:W-:Y:S02]  /*c9b0*/  FMUL.FTZ R2, R38.reuse, R23 ;  /* 0x0000001726027220 */ /* 0x040fe40000410000 */
[C---:B------:R-:W-:Y:S02]  /*c9c0*/  FMUL.FTZ R4, R39.reuse, R3 ;  /* 0x0000000327047220 */ /* 0x040fe40000410000 */
[----:B------:R-:W-:Y:S02]  /*c9d0*/  FMUL.FTZ R38, R38, R29 ;  /* 0x0000001d26267220 */ /* 0x000fe40000410000 */
[----:B------:R-:W-:Y:S02]  /*c9e0*/  FMUL.FTZ R39, R39, R5 ;  /* 0x0000000527277220 */ /* 0x000fe40000410000 */
[----:B------:R-:W-:-:S02]  /*c9f0*/  FFMA.FTZ R30, R37, R28, -R30 ;  /* 0x0000001c251e7223 */ /* 0x000fc4000001081e */
        /* <DEDUP_REMOVED lines=9> */
.L_x_6616:
[----:B------:R-:W-:Y:S05]  /*ca90*/  BSYNC B0 ;  /* 0x0000000000007941 */ /* 0x000fea0003800000 */
.L_x_6615:
[----:B------:R2:W-:Y:S04]  /*caa0*/  STS.128 [R239], R28 ;  /* 0x0000001cef007388 */ /* 0x0005e80000000c00 */
[----:B------:R2:W5:Y:S01]  /*cab0*/  LD.E.128 R20, [R48.64+0x80] ;  /* 0x0000800630147980 */ /* 0x000562000c101d00 */
[----:B------:R-:W-:Y:S01]  /*cac0*/  IADD3 R2, R26, 0x40, RZ ;  /* 0x000000401a027810 */ /* 0x000fe20007ffe0ff */
[----:B------:R-:W-:Y:S03]  /*cad0*/  BSSY B0, `(.L_x_6617) ;  /* 0x000002b000007945 */ /* 0x000fe60003800000 */
[----:B------:R-:W-:-:S13]  /*cae0*/  ISETP.GE.AND P0, PT, R2, R7, PT ;  /* 0x000000070200720c */ /* 0x000fda0003f06270 */
[----:B------:R-:W-:Y:S05]  /*caf0*/  @P0 BRA `(.L_x_6618) ;  /* 0x0000028000000947 */ /* 0x000fea0003800000 */
[----:B------:R-:W3:Y:S04]  /*cb00*/  LD.E.64 R2, [R34.64+0x40] ;  /* 0x0000400622027980 */ /* 0x000ee8000c101b00 */
[----:B------:R-:W4:Y:S01]  /*cb10*/  LD.E.64 R4, [R32.64+0x40] ;  /* 0x0000400620047980 */ /* 0x000f22000c101b00 */
[----:B-----5:R-:W-:Y:S01]  /*cb20*/  LOP3.LUT R6, R21, 0xffff0000, RZ, 0xc0, !PT ;  /* 0xffff000015067812 */ /* 0x020fe200078ec0ff */
[----:B------:R-:W-:Y:S01]  /*cb30*/  IMAD.U32 R39, R23, 0x10000, RZ ;  /* 0x0001000017277824 */ /* 0x000fe200078e00ff */
[----:B------:R-:W-:Y:S02]  /*cb40*/  SHF.L.U32 R8, R21, 0x10, RZ ;  /* 0x0000001015087819 */ /* 0x000fe400000006ff */
[C---:B------:R-:W-:Y:S02]  /*cb50*/  SHF.L.U32 R21, R20.reuse, 0x10, RZ ;  /* 0x0000001014157819 */ /* 0x040fe400000006ff */
[----:B------:R-:W-:-:S02]  /*cb60*/  LOP3.LUT R36, R20, 0xffff0000, RZ, 0xc0, !PT ;  /* 0xffff000014247812 */ /* 0x000fc400078ec0ff */
[----:B------:R-:W-:Y:S02]  /*cb70*/  LOP3.LUT R37, R23, 0xffff0000, RZ, 0xc0, !PT ;  /* 0xffff000017257812 */ /* 0x000fe400078ec0ff */
[C---:B--2---:R-:W-:Y:S02]  /*cb80*/  SHF.L.U32 R30, R22.reuse, 0x10, RZ ;  /* 0x00000010161e7819 */ /* 0x044fe400000006ff */
[----:B------:R-:W-:Y:S02]  /*cb90*/  LOP3.LUT R38, R22, 0xffff0000, RZ, 0xc0, !PT ;  /* 0xffff000016267812 */ /* 0x000fe400078ec0ff */
[C---:B---3--:R-:W-:Y:S01]  /*cba0*/  LOP3.LUT R29, R2.reuse, 0xffff0000, RZ, 0xc0, !PT ;  /* 0xffff0000021d7812 */ /* 0x048fe200078ec0ff */
        /* <DEDUP_REMOVED lines=29> */
.L_x_6618:
[----:B------:R-:W-:Y:S05]  /*cd80*/  BSYNC B0 ;  /* 0x0000000000007941 */ /* 0x000fea0003800000 */
.L_x_6617:
        /* <DEDUP_REMOVED lines=8> */
[C---:B-----5:R-:W-:Y:S01]  /*ce10*/  SHF.L.U32 R8, R29.reuse, 0x10, RZ ;  /* 0x000000101d087819 */ /* 0x060fe200000006ff */
[----:B------:R-:W-:Y:S01]  /*ce20*/  IMAD.U32 R36, R30, 0x10000, RZ ;  /* 0x000100001e247824 */ /* 0x000fe200078e00ff */
[----:B------:R-:W-:Y:S02]  /*ce30*/  LOP3.LUT R6, R29, 0xffff0000, RZ, 0xc0, !PT ;  /* 0xffff00001d067812 */ /* 0x000fe400078ec0ff */
[----:B------:R-:W-:Y:S02]  /*ce40*/  SHF.L.U32 R37, R31, 0x10, RZ ;  /* 0x000000101f257819 */ /* 0x000fe400000006ff */
[----:B---3--:R-:W-:-:S02]  /*ce50*/  SHF.L.U32 R20, R28, 0x10, RZ ;  /* 0x000000101c147819 */ /* 0x008fc400000006ff */
[----:B------:R-:W-:Y:S02]  /*ce60*/  LOP3.LUT R38, R28, 0xffff0000, RZ, 0xc0, !PT ;  /* 0xffff00001c267812 */ /* 0x000fe400078ec0ff */
[----:B------:R-:W-:Y:S02]  /*ce70*/  LOP3.LUT R31, R31, 0xffff0000, RZ, 0xc0, !PT ;  /* 0xffff00001f1f7812 */ /* 0x000fe400078ec0ff */
[----:B------:R-:W-:Y:S02]  /*ce80*/  LOP3.LUT R39, R30, 0xffff0000, RZ, 0xc0, !PT ;  /* 0xffff00001e277812 */ /* 0x000fe400078ec0ff */
[----:B--2---:R-:W-:Y:S02]  /*ce90*/  LOP3.LUT R23, R2, 0xffff0000, RZ, 0xc0, !PT ;  /* 0xffff000002177812 */ /* 0x004fe400078ec0ff */
        /* <DEDUP_REMOVED lines=27> */
.L_x_6620:
[----:B------:R-:W-:Y:S05]  /*d050*/  BSYNC B0 ;  /* 0x0000000000007941 */ /* 0x000fea0003800000 */
.L_x_6619:
[----:B-----5:R2:W-:Y:S04]  /*d060*/  STS.128 [R239+0x4000], R28 ;  /* 0x0040001cef007388 */ /* 0x0205e80000000c00 */
[----:B---3--:R2:W5:Y:S01]  /*d070*/  LD.E.128 R20, [R48.64+0x180] ;  /* 0x0001800630147980 */ /* 0x008562000c101d00 */
[----:B------:R-:W-:Y:S01]  /*d080*/  IADD3 R2, R26, 0xc0, RZ ;  /* 0x000000c01a027810 */ /* 0x000fe20007ffe0ff */
[----:B------:R-:W-:Y:S03]  /*d090*/  BSSY B0, `(.L_x_6621) ;  /* 0x000002b000007945 */ /* 0x000fe60003800000 */
[----:B------:R-:W-:-:S13]  /*d0a0*/  ISETP.GE.AND P0, PT, R2, R7, PT ;  /* 0x000000070200720c */ /* 0x000fda0003f06270 */
[----:B------:R-:W-:Y:S05]  /*d0b0*/  @P0 BRA `(.L_x_6622) ;  /* 0x0000028000000947 */ /* 0x000fea0003800000 */
[----:B------:R-:W3:Y:S04]  /*d0c0*/  LD.E.64 R2, [R34.64+0xc0] ;  /* 0x0000c00622027980 */ /* 0x000ee8000c101b00 */
[----:B--2---:R4:W2:Y:S01]  /*d0d0*/  LD.E.64 R4, [R32.64+0xc0] ;  /* 0x0000c00620047980 */ /* 0x0048a2000c101b00 */
[----:B-----5:R-:W-:Y:S01]  /*d0e0*/  LOP3.LUT R6, R21, 0xffff0000, RZ, 0xc0, !PT ;  /* 0xffff000015067812 */ /* 0x020fe200078ec0ff */
[----:B------:R-:W-:Y:S01]  /*d0f0*/  IMAD.U32 R39, R23, 0x10000, RZ ;  /* 0x0001000017277824 */ /* 0x000fe200078e00ff */
[----:B------:R-:W-:Y:S02]  /*d100*/  SHF.L.U32 R8, R21, 0x10, RZ ;  /* 0x0000001015087819 */ /* 0x000fe400000006ff */
[C---:B------:R-:W-:Y:S02]  /*d110*/  SHF.L.U32 R21, R20.reuse, 0x10, RZ ;  /* 0x0000001014157819 */ /* 0x040fe400000006ff */
[----:B------:R-:W-:-:S02]  /*d120*/  LOP3.LUT R36, R20, 0xffff0000, RZ, 0xc0, !PT ;  /* 0xffff000014247812 */ /* 0x000fc400078ec0ff */
[----:B------:R-:W-:Y:S02]  /*d130*/  LOP3.LUT R37, R23, 0xffff0000, RZ, 0xc0, !PT ;  /* 0xffff000017257812 */ /* 0x000fe400078ec0ff */
[C---:B------:R-:W-:Y:S02]  /*d140*/  SHF.L.U32 R30, R22.reuse, 0x10, RZ ;  /* 0x00000010161e7819 */ /* 0x040fe400000006ff */
[----:B----4-:R-:W-:Y:S02]  /*d150*/  LOP3.LUT R32, R22, 0xffff0000, RZ, 0xc0, !PT ;  /* 0xffff000016207812 */ /* 0x010fe400078ec0ff */
[C---:B---3--:R-:W-:Y:S01]  /*d160*/  LOP3.LUT R29, R2.reuse, 0xffff0000, RZ, 0xc0, !PT ;  /* 0xffff0000021d7812 */ /* 0x048fe200078ec0ff */
        /* <DEDUP_REMOVED lines=29> */
.L_x_6622:
[----:B------:R-:W-:Y:S05]  /*d340*/  BSYNC B0 ;  /* 0x0000000000007941 */ /* 0x000fea0003800000 */
.L_x_6621:
[----:B-----5:R3:W-:Y:S02]  /*d350*/  STS.128 [R239+0x6000], R20 ;  /* 0x00600014ef007388 */ /* 0x0207e40000000c00 */
.L_x_6614:
[----:B------:R-:W-:Y:S05]  /*d360*/  BSYNC B1 ;  /* 0x0000000000017941 */ /* 0x000fea0003800000 */
.L_x_6613:
[----:B------:R-:W-:Y:S01]  /*d370*/  IADD3 R6, R146, 0x10, RZ ;  /* 0x0000001092067810 */ /* 0x000fe20007ffe0ff */
[----:B------:R-:W-:Y:S03]  /*d380*/  BSSY B1, `(.L_x_6623) ;  /* 0x00000c1000017945 */ /* 0x000fe60003800000 */
[----:B------:R-:W-:-:S04]  /*d390*/  ISETP.GE.AND P0, PT, R6, R11, PT ;  /* 0x0000000b0600720c */ /* 0x000fc80003f06270 */
[----:B------:R-:W-:-:S13]  /*d3a0*/  ISETP.LT.OR P0, PT, R55, -0x87, P0 ;  /* 0xffffff793700780c */ /* 0x000fda0000701670 */
[----:B------:R-:W-:Y:S05]  /*d3b0*/  @P0 BRA `(.L_x_6624) ;  /* 0x00000bd000000947 */ /* 0x000fea0003800000 */
[----:B---3--:R3:W5:Y:S01]  /*d3c0*/  LD.E.128 R20, [R46.64] ;  /* 0x000000062e147980 */ /* 0x008762000c101d00 */
[C---:B------:R-:W-:Y:S01]  /*d3d0*/  IADD3 R3, P0, R45.reuse, R0, RZ ;  /* 0x000000002d037210 */ /* 0x040fe20007f1e0ff */
[----:B------:R-:W-:Y:S03]  /*d3e0*/  BSSY B0, `(.L_x_6625) ;  /* 0x0000031000007945 */ /* 0x000fe60003800000 */
[----:B------:R-:W-:Y:S01]  /*d3f0*/  LEA.HI.X.SX32 R2, R45, R10, 0x1, P0 ;  /* 0x0000000a2d027211 */ /* 0x000fe200000f0eff */
[C---:B------:R-:W-:Y:S01]  /*d400*/  IMAD.SHL.U32 R35, R3.reuse, 0x2, RZ ;  /* 0x0000000203237824 */ /* 0x040fe200078e00ff */
[----:B------:R-:W-:Y:S02]  /*d410*/  ISETP.GE.AND P0, PT, R26, R7, PT ;  /* 0x000000071a00720c */ /* 0x000fe40003f06270 */
[----:B------:R-:W-:Y:S02]  /*d420*/  SHF.L.U64.HI R3, R3, 0x1, R2 ;  /* 0x0000000103037819 */ /* 0x000fe40000010202 */
[----:B------:R-:W-:-:S02]  /*d430*/  IADD3 R32, P2, R14, R35, RZ ;  /* 0x000000230e207210 */ /* 0x000fc40007f5e0ff */
[----:B-----5:R-:W-:-:S03]  /*d440*/  IADD3 R34, P1, R12, R35, RZ ;  /* 0x000000230c227210 */ /* 0x020fc60007f3e0ff */
[--C-:B------:R-:W-:Y:S02]  /*d450*/  IMAD.X R33, R15, 0x1, R3.reuse, P2 ;  /* 0x000000010f217824 */ /* 0x100fe400010e0603 */
[----:B------:R-:W-:Y:S02]  /*d460*/  IMAD.X R35, R13, 0x1, R3, P1 ;  /* 0x000000010d237824 */ /* 0x000fe400008e0603 */
[----:B------:R-:W-:Y:S05]  /*d470*/  @P0 BRA `(.L_x_6626) ;  /* 0x0000027000000947 */ /* 0x000fea0003800000 */
[----:B------:R-:W4:Y:S04]  /*d480*/  LD.E.64 R2, [R34.64] ;  /* 0x0000000622027980 */ /* 0x000f28000c101b00 */
[----:B------:R-:W5:Y:S01]  /*d490*/  LD.E.64 R4, [R32.64] ;  /* 0x0000000620047980 */ /* 0x000f62000c101b00 */
[C---:B--2---:R-:W-:Y:S01]  /*d4a0*/  SHF.L.U32 R28, R21.reuse, 0x10, RZ ;  /* 0x00000010151c7819 */ /* 0x044fe200000006ff */
[----:B------:R-:W-:Y:S01]  /*d4b0*/  IMAD.U32 R36, R22, 0x10000, RZ ;  /* 0x0001000016247824 */ /* 0x000fe200078e00ff */
[----:B------:R-:W-:-:S02]  /*d4c0*/  LOP3.LUT R8, R21, 0xffff0000, RZ, 0xc0, !PT ;  /* 0xffff000015087812 */ /* 0x000fc400078ec0ff */
[C---:B------:R-:W-:Y:S02]  /*d4d0*/  SHF.L.U32 R21, R20.reuse, 0x10, RZ ;  /* 0x0000001014157819 */ /* 0x040fe400000006ff */
[----:B------:R-:W-:Y:S02]  /*d4e0*/  LOP3.LUT R38, R20, 0xffff0000, RZ, 0xc0, !PT ;  /* 0xffff000014267812 */ /* 0x000fe400078ec0ff */
[C---:B------:R-:W-:Y:S02]  /*d4f0*/  LOP3.LUT R37, R23.reuse, 0xffff0000, RZ, 0xc0, !PT ;  /* 0xffff000017257812 */ /* 0x040fe400078ec0ff */
[----:B------:R-:W-:Y:S02]  /*d500*/  LOP3.LUT R40, R22, 0xffff0000, RZ, 0xc0, !PT ;  /* 0xffff000016287812 */ /* 0x000fe400078ec0ff */
[----:B------:R-:W-:Y:S02]  /*d510*/  SHF.L.U32 R39, R23, 0x10, RZ ;  /* 0x0000001017277819 */ /* 0x000fe400000006ff */
[C---:B----4-:R-:W-:Y:S01]  /*d520*/  LOP3.LUT R20, R3.reuse, 0xffff0000, RZ, 0xc0, !PT ;  /* 0xffff000003147812 */ /* 0x050fe200078ec0ff */
[----:B------:R-:W-:Y:S01]  /*d530*/  IMAD.U32 R3, R3, 0x10000, RZ ;  /* 0x0001000003037824 */ /* 0x000fe200078e00ff */
[----:B------:R-:W-:-:S02]  /*d540*/  LOP3.LUT R29, R2, 0xffff0000, RZ, 0xc0, !PT ;  /* 0xffff0000021d7812 */ /* 0x000fc400078ec0ff */
[----:B-----5:R-:W-:Y:S01]  /*d550*/  LOP3.LUT R30, R5, 0xffff0000, RZ, 0xc0, !PT ;  /* 0xffff0000051e7812 */ /* 0x020fe200078ec0ff */
[C---:B------:R-:W-:Y:S01]  /*d560*/  FMUL.FTZ R22, R37.reuse, R20 ;  /* 0x0000001425167220 */ /* 0x040fe20000410000 */
[----:B------:R-:W-:Y:S01]  /*d570*/  LOP3.LUT R31, R4, 0xffff0000, RZ, 0xc0, !PT ;  /* 0xffff0000041f7812 */ /* 0x000fe200078ec0ff */
[----:B------:R-:W-:Y:S01]  /*d580*/  FMUL.FTZ R23, R8, R29 ;  /* 0x0000001d08177220 */ /* 0x000fe20000410000 */
[----:B------:R-:W-:Y:S01]  /*d590*/  SHF.L.U32 R2, R2, 0x10, RZ ;  /* 0x0000001002027819 */ /* 0x000fe200000006ff */
[----:B------:R-:W-:Y:S01]  /*d5a0*/  FMUL.FTZ R37, R37, R30 ;  /* 0x0000001e25257220 */ /* 0x000fe20000410000 */
[----:B------:R-:W-:Y:S01]  /*d5b0*/  SHF.L.U32 R4, R4, 0x10, RZ ;  /* 0x0000001004047819 */ /* 0x000fe200000006ff */
[-C--:B------:R-:W-:Y:S01]  /*d5c0*/  FMUL.FTZ R8, R8, R31.reuse ;  /* 0x0000001f08087220 */ /* 0x080fe20000410000 */
[----:B------:R-:W-:Y:S01]  /*d5d0*/  SHF.L.U32 R5, R5, 0x10, RZ ;  /* 0x0000001005057819 */ /* 0x000fe200000006ff */
[----:B------:R-:W-:Y:S02]  /*d5e0*/  FFMA.FTZ R37, R39, R20, R37 ;  /* 0x0000001427257223 */ /* 0x000fe40000010025 */
[----:B------:R-:W-:-:S02]  /*d5f0*/  FFMA.FTZ R23, R28, R31, -R23 ;  /* 0x0000001f1c177223 */ /* 0x000fc40000010817 */
[----:B------:R-:W-:Y:S02]  /*d600*/  FFMA.FTZ R8, R28, R29, R8 ;  /* 0x0000001d1c087223 */ /* 0x000fe40000010008 */
[C---:B------:R-:W-:Y:S02]  /*d610*/  FMUL.FTZ R20, R38.reuse, R2 ;  /* 0x0000000226147220 */ /* 0x040fe40000410000 */
[-C--:B------:R-:W-:Y:S01]  /*d620*/  FMUL.FTZ R38, R38, R4.reuse ;  /* 0x0000000426267220 */ /* 0x080fe20000410000 */
[----:B------:R-:W-:Y:S01]  /*d630*/  F2FP.BF16.PACK_AB R8, R8, R23 ;  /* 0x000000170808723e */ /* 0x000fe200000010ff */
[C---:B------:R-:W-:Y:S02]  /*d640*/  FMUL.FTZ R28, R40.reuse, R3 ;  /* 0x00000003281c7220 */ /* 0x040fe40000410000 */
[----:B------:R-:W-:Y:S02]  /*d650*/  FMUL.FTZ R40, R40, R5 ;  /* 0x0000000528287220 */ /* 0x000fe40000410000 */
[----:B------:R-:W-:-:S02]  /*d660*/  FFMA.FTZ R20, R21, R4, -R20 ;  /* 0x0000000415147223 */ /* 0x000fc40000010814 */
[----:B------:R-:W-:Y:S02]  /*d670*/  FFMA.FTZ R22, R39, R30, -R22 ;  /* 0x0000001e27167223 */ /* 0x000fe40000010816 */
[----:B------:R-:W-:Y:S02]  /*d680*/  FFMA.FTZ R21, R21, R2, R38 ;  /* 0x0000000215157223 */ /* 0x000fe40000010026 */
[C---:B------:R-:W-:Y:S01]  /*d690*/  FFMA.FTZ R28, R36.reuse, R5, -R28 ;  /* 0x00000005241c7223 */ /* 0x040fe2000001081c */
[----:B------:R-:W-:Y:S01]  /*d6a0*/  F2FP.BF16.PACK_AB R23, R37, R22 ;  /* 0x000000162517723e */ /* 0x000fe200000010ff */
[----:B------:R-:W-:Y:S01]  /*d6b0*/  FFMA.FTZ R3, R36, R3, R40 ;  /* 0x0000000324037223 */ /* 0x000fe20000010028 */
[----:B------:R-:W-:Y:S02]  /*d6c0*/  F2FP.BF16.PACK_AB R20, R21, R20 ;  /* 0x000000141514723e */ /* 0x000fe400000010ff */
[----:B------:R-:W-:Y:S02]  /*d6d0*/  MOV R21, R8 ;  /* 0x0000000800157202 */ /* 0x000fe40000000f00 */
[----:B------:R-:W-:-:S02]  /*d6e0*/  F2FP.BF16.PACK_AB R22, R3, R28 ;  /* 0x0000001c0316723e */ /* 0x000fc400000010ff */
.L_x_6626:
[----:B------:R-:W-:Y:S05]  /*d6f0*/  BSYNC B0 ;  /* 0x0000000000007941 */ /* 0x000fea0003800000 */
.L_x_6625:
[----:B------:R4:W-:Y:S04]  /*d700*/  STS.128 [R239+0x800], R20 ;  /* 0x00080014ef007388 */ /* 0x0009e80000000c00 */
[----:B--2---:R4:W5:Y:S01]  /*d710*/  LD.E.128 R28, [R46.64+0x80] ;  /* 0x000080062e1c7980 */ /* 0x004962000c101d00 */
[----:B------:R-:W-:Y:S01]  /*d720*/  IADD3 R2, R26, 0x40, RZ ;  /* 0x000000401a027810 */ /* 0x000fe20007ffe0ff */
[----:B------:R-:W-:Y:S03]  /*d730*/  BSSY B0, `(.L_x_6627) ;  /* 0x0000029000007945 */ /* 0x000fe60003800000 */
[----:B------:R-:W-:-:S13]  /*d740*/  ISETP.GE.AND P0, PT, R2, R7, PT ;  /* 0x000000070200720c */ /* 0x000fda0003f06270 */
[----:B------:R-:W-:Y:S05]  /*d750*/  @P0 BRA `(.L_x_6628) ;  /* 0x0000026000000947 */ /* 0x000fea0003800000 */
[----:B------:R-:W2:Y:S04]  /*d760*/  LD.E.64 R2, [R34.64+0x40] ;  /* 0x0000400622027980 */ /* 0x000ea8000c101b00 */
[----:B---3--:R-:W3:Y:S01]  /*d770*/  LD.E.64 R4, [R32.64+0x40] ;  /* 0x0000400620047980 */ /* 0x008ee2000c101b00 */
        /* <DEDUP_REMOVED lines=36> */
.L_x_6628:
[----:B------:R-:W-:Y:S05]  /*d9c0*/  BSYNC B0 ;  /* 0x0000000000007941 */ /* 0x000fea0003800000 */
.L_x_6627:
        /* <DEDUP_REMOVED lines=45> */
.L_x_6630:
[----:B------:R-:W-:Y:S05]  /*dca0*/  BSYNC B0 ;  /* 0x0000000000007941 */ /* 0x000fea0003800000 */
.L_x_6629:
        /* <DEDUP_REMOVED lines=10> */
[----:B------:R-:W-:Y:S02]  /*dd50*/  LOP3.LUT R37, R47, 0xffff0000, RZ, 0xc0, !PT ;  /* 0xffff00002f257812 */ /* 0x000fe400078ec0ff */
[----:B----4-:R-:W-:Y:S02]  /*dd60*/  SHF.L.U32 R20, R45, 0x10, RZ ;  /* 0x000000102d147819 */ /* 0x010fe400000006ff */
        /* <DEDUP_REMOVED lines=25> */
[----:B------:R-:W-:Y:S02]  /*df00*/  FFMA.FTZ R32, R39, R28, -R32 ;  /* 0x0000001c27207223 */ /* 0x000fe40000010820 */
[----:B------:R-:W-:Y:S02]  /*df10*/  FFMA.FTZ R21, R21, R2, R44 ;  /* 0x0000000215157223 */ /* 0x000fe4000001002c */
[C---:B------:R-:W-:Y:S01]  /*df20*/  FFMA.FTZ R22, R30.reuse, R5, -R22 ;  /* 0x000000051e167223 */ /* 0x040fe20000010816 */
[----:B------:R-:W-:Y:S01]  /*df30*/  F2FP.BF16.PACK_AB R47, R37, R32 ;  /* 0x00000020252f723e */ /* 0x000fe200000010ff */
[----:B------:R-:W-:Y:S01]  /*df40*/  FFMA.FTZ R3, R30, R3, R46 ;  /* 0x000000031e037223 */ /* 0x000fe2000001002e */
[----:B------:R-:W-:-:S04]  /*df50*/  F2FP.BF16.PACK_AB R44, R21, R20 ;  /* 0x00000014152c723e */ /* 0x000fc800000010ff */
[----:B------:R-:W-:Y:S02]  /*df60*/  F2FP.BF16.PACK_AB R46, R3, R22 ;  /* 0x00000016032e723e */ /* 0x000fe400000010ff */
.L_x_6632:
[----:B------:R-:W-:Y:S05]  /*df70*/  BSYNC B0 ;  /* 0x0000000000007941 */ /* 0x000fea0003800000 */
.L_x_6631:
[----:B-----5:R2:W-:Y:S02]  /*df80*/  STS.128 [R239+0x6800], R44 ;  /* 0x0068002cef007388 */ /* 0x0205e40000000c00 */
.L_x_6624:
[----:B------:R-:W-:Y:S05]  /*df90*/  BSYNC B1 ;  /* 0x0000000000017941 */ /* 0x000fea0003800000 */
.L_x_6623:
[----:B------:R-:W-:Y:S01]  /*dfa0*/  IADD3 R8, R146, 0x20, RZ ;  /* 0x0000002092087810 */ /* 0x000fe20007ffe0ff */
[----:B------:R-:W-:Y:S03]  /*dfb0*/  BSSY B1, `(.L_x_6633) ;  /* 0x00000c0000017945 */ /* 0x000fe60003800000 */
[----:B------:R-:W-:-:S04]  /*dfc0*/  ISETP.GE.AND P0, PT, R8, R11, PT ;  /* 0x0000000b0800720c */ /* 0x000fc80003f06270 */
[----:B------:R-:W-:-:S13]  /*dfd0*/  ISETP.LT.OR P0, PT, R55, -0x107, P0 ;  /* 0xfffffef93700780c */ /* 0x000fda0000701670 */
[----:B------:R-:W-:Y:S05]  /*dfe0*/  @P0 BRA `(.L_x_6634) ;  /* 0x00000bc000000947 */ /* 0x000fea0003800000 */
[----:B---34-:R3:W5:Y:S01]  /*dff0*/  LD.E.128 R20, [R24.64] ;  /* 0x0000000618147980 */ /* 0x018762000c101d00 */
[----:B------:R-:W-:Y:S01]  /*e000*/  IMAD.SHL.U32 R3, R9, 0x20, RZ ;  /* 0x0000002009037824 */ /* 0x000fe200078e00ff */
[----:B------:R-:W-:Y:S04]  /*e010*/  BSSY B0, `(.L_x_6635) ;  /* 0x0000031000007945 */ /* 0x000fe80003800000 */
[----:B------:R-:W-:-:S04]  /*e020*/  IADD3 R2, P0, R3, R0, RZ ;  /* 0x0000000003027210 */ /* 0x000fc80007f1e0ff */
[----:B------:R-:W-:Y:S01]  /*e030*/  LEA.HI.X.SX32 R3, R3, R10, 0x1, P0 ;  /* 0x0000000a03037211 */ /* 0x000fe200000f0eff */
[----:B------:R-:W-:Y:S01]  /*e040*/  IMAD.SHL.U32 R35, R2, 0x2, RZ ;  /* 0x0000000202237824 */ /* 0x000fe200078e00ff */
[----:B------:R-:W-:Y:S02]  /*e050*/  ISETP.GE.AND P0, PT, R26, R7, PT ;  /* 0x000000071a00720c */ /* 0x000fe40003f06270 */
[----:B------:R-:W-:Y:S02]  /*e060*/  SHF.L.U64.HI R3, R2, 0x1, R3 ;  /* 0x0000000102037819 */ /* 0x000fe40000010203 */
[-C--:B------:R-:W-:Y:S02]  /*e070*/  IADD3 R32, P2, R14, R35.reuse, RZ ;  /* 0x000000230e207210 */ /* 0x080fe40007f5e0ff */
[----:B-----5:R-:W-:-:S03]  /*e080*/  IADD3 R34, P1, R12, R35, RZ ;  /* 0x000000230c227210 */ /* 0x020fc60007f3e0ff */
[--C-:B------:R-:W-:Y:S02]  /*e090*/  IMAD.X R33, R15, 0x1, R3.reuse, P2 ;  /* 0x000000010f217824 */ /* 0x100fe400010e0603 */
[----:B------:R-:W-:Y:S02]  /*e0a0*/  IMAD.X R35, R13, 0x1, R3, P1 ;  /* 0x000000010d237824 */ /* 0x000fe400008e0603 */
[----:B------:R-:W-:Y:S05]  /*e0b0*/  @P0 BRA `(.L_x_6636) ;  /* 0x0000026000000947 */ /* 0x000fea0003800000 */
[----:B---3--:R-:W3:Y:S04]  /*e0c0*/  LD.E.64 R2, [R34.64] ;  /* 0x0000000622027980 */ /* 0x008ee8000c101b00 */
[----:B------:R-:W4:Y:S01]  /*e0d0*/  LD.E.64 R4, [R32.64] ;  /* 0x0000000620047980 */ /* 0x000f22000c101b00 */
[C---:B--2---:R-:W-:Y:S01]  /*e0e0*/  SHF.L.U32 R28, R21.reuse, 0x10, RZ ;  /* 0x00000010151c7819 */ /* 0x044fe200000006ff */
[----:B------:R-:W-:Y:S01]  /*e0f0*/  IMAD.U32 R39, R22, 0x10000, RZ ;  /* 0x0001000016277824 */ /* 0x000fe200078e00ff */
[----:B------:R-:W-:-:S02]  /*e100*/  LOP3.LUT R21, R21, 0xffff0000, RZ, 0xc0, !PT ;  /* 0xffff000015157812 */ /* 0x000fc400078ec0ff */
[C---:B------:R-:W-:Y:S02]  /*e110*/  SHF.L.U32 R38, R23.reuse, 0x10, RZ ;  /* 0x0000001017267819 */ /* 0x040fe400000006ff */
[----:B------:R-:W-:Y:S02]  /*e120*/  LOP3.LUT R37, R23, 0xffff0000, RZ, 0xc0, !PT ;  /* 0xffff000017257812 */ /* 0x000fe400078ec0ff */
[C---:B------:R-:W-:Y:S02]  /*e130*/  SHF.L.U32 R29, R20.reuse, 0x10, RZ ;  /* 0x00000010141d7819 */ /* 0x040fe400000006ff */
[----:B------:R-:W-:Y:S02]  /*e140*/  LOP3.LUT R40, R20, 0xffff0000, RZ, 0xc0, !PT ;  /* 0xffff000014287812 */ /* 0x000fe400078ec0ff */
[----:B------:R-:W-:Y:S02]  /*e150*/  LOP3.LUT R41, R22, 0xffff0000, RZ, 0xc0, !PT ;  /* 0xffff000016297812 */ /* 0x000fe400078ec0ff */
[----:B---3--:R-:W-:-:S02]  /*e160*/  LOP3.LUT R30, R2, 0xffff0000, RZ, 0xc0, !PT ;  /* 0xffff0000021e7812 */ /* 0x008fc400078ec0ff */
[----:B------:R-:W-:Y:S02]  /*e170*/  LOP3.LUT R20, R3, 0xffff0000, RZ, 0xc0, !PT ;  /* 0xffff000003147812 */ /* 0x000fe400078ec0ff */
[C---:B----4-:R-:W-:Y:S01]  /*e180*/  LOP3.LUT R36, R4.reuse, 0xffff0000, RZ, 0xc0, !PT ;  /* 0xffff000004247812 */ /* 0x050fe200078ec0ff */
[----:B------:R-:W-:Y:S01]  /*e190*/  FMUL.FTZ R23, R21, R30 ;  /* 0x0000001e15177220 */ /* 0x000fe20000410000 */
[----:B------:R-:W-:Y:S01]  /*e1a0*/  LOP3.LUT R31, R5, 0xffff0000, RZ, 0xc0, !PT ;  /* 0xffff0000051f7812 */ /* 0x000fe200078ec0ff */
[----:B------:R-:W-:Y:S01]  /*e1b0*/  IMAD.U32 R4, R4, 0x10000, RZ ;  /* 0x0001000004047824 */ /* 0x000fe200078e00ff */
[----:B------:R-:W-:Y:S01]  /*e1c0*/  SHF.L.U32 R2, R2, 0x10, RZ ;  /* 0x0000001002027819 */ /* 0x000fe200000006ff */
[-C--:B------:R-:W-:Y:S02]  /*e1d0*/  FMUL.FTZ R21, R21, R36.reuse ;  /* 0x0000002415157220 */ /* 0x080fe40000410000 */
[C---:B------:R-:W-:Y:S01]  /*e1e0*/  FFMA.FTZ R23, R28.reuse, R36, -R23 ;  /* 0x000000241c177223 */ /* 0x040fe20000010817 */
[----:B------:R-:W-:Y:S01]  /*e1f0*/  SHF.L.U32 R36, R5, 0x10, RZ ;  /* 0x0000001005247819 */ /* 0x000fe200000006ff */
[----:B------:R-:W-:Y:S01]  /*e200*/  FFMA.FTZ R28, R28, R30, R21 ;  /* 0x0000001e1c1c7223 */ /* 0x000fe20000010015 */
[----:B------:R-:W-:Y:S01]  /*e210*/  SHF.L.U32 R30, R3, 0x10, RZ ;  /* 0x00000010031e7819 */ /* 0x000fe200000006ff */
[----:B------:R-:W-:-:S02]  /*e220*/  FMUL.FTZ R22, R37, R20 ;  /* 0x0000001425167220 */ /* 0x000fc40000410000 */
[----:B------:R-:W-:Y:S01]  /*e230*/  FMUL.FTZ R37, R37, R31 ;  /* 0x0000001f25257220 */ /* 0x000fe20000410000 */
[----:B------:R-:W-:Y:S01]  /*e240*/  F2FP.BF16.PACK_AB R21, R28, R23 ;  /* 0x000000171c15723e */ /* 0x000fe200000010ff */
[C---:B------:R-:W-:Y:S02]  /*e250*/  FMUL.FTZ R3, R40.reuse, R2 ;  /* 0x0000000228037220 */ /* 0x040fe40000410000 */
[C---:B------:R-:W-:Y:S02]  /*e260*/  FMUL.FTZ R5, R41.reuse, R30 ;  /* 0x0000001e29057220 */ /* 0x040fe40000410000 */
[----:B------:R-:W-:Y:S02]  /*e270*/  FMUL.FTZ R40, R40, R4 ;  /* 0x0000000428287220 */ /* 0x000fe40000410000 */
        /* <DEDUP_REMOVED lines=10> */
.L_x_6636:
[----:B---3--:R-:W-:Y:S05]  /*e320*/  BSYNC B0 ;  /* 0x0000000000007941 */ /* 0x008fea0003800000 */
.L_x_6635:
[----:B------:R3:W-:Y:S04]  /*e330*/  STS.128 [R239+0x1000], R20 ;  /* 0x00100014ef007388 */ /* 0x0007e80000000c00 */
[----:B--2---:R3:W5:Y:S01]  /*e340*/  LD.E.128 R28, [R24.64+0x80] ;  /* 0x00008006181c7980 */ /* 0x004762000c101d00 */
[----:B------:R-:W-:Y:S01]  /*e350*/  IADD3 R2, R26, 0x40, RZ ;  /* 0x000000401a027810 */ /* 0x000fe20007ffe0ff */
[----:B------:R-:W-:Y:S03]  /*e360*/  BSSY B0, `(.L_x_6637) ;  /* 0x0000029000007945 */ /* 0x000fe60003800000 */
[----:B------:R-:W-:-:S13]  /*e370*/  ISETP.GE.AND P0, PT, R2, R7, PT ;  /* 0x000000070200720c */ /* 0x000fda0003f06270 */
[----:B------:R-:W-:Y:S05]  /*e380*/  @P0 BRA `(.L_x_6638) ;  /* 0x0000026000000947 */ /* 0x000fea0003800000 */
[----:B------:R-:W2:Y:S04]  /*e390*/  LD.E.64 R2, [R34.64+0x40] ;  /* 0x0000400622027980 */ /* 0x000ea8000c101b00 */
[----:B------:R-:W4:Y:S01]  /*e3a0*/  LD.E.64 R4, [R32.64+0x40] ;  /* 0x0000400620047980 */ /* 0x000f22000c101b00 */
[C---:B---3-5:R-:W-:Y:S01]  /*e3b0*/  SHF.L.U32 R21, R29.reuse, 0x10, RZ ;  /* 0x000000101d157819 */ /* 0x068fe200000006ff */
        /* <DEDUP_REMOVED lines=8> */
[----:B------:R-:W-:Y:S02]  /*e440*/  LOP3.LUT R23, R3, 0xffff0000, RZ, 0xc0, !PT ;  /* 0xffff000003177812 */ /* 0x000fe400078ec0ff */
[----:B----4-:R-:W-:Y:S01]  /*e450*/  LOP3.LUT R37, R4, 0xffff0000, RZ, 0xc0, !PT ;  /* 0xffff000004257812 */ /* 0x010fe200078ec0ff */
[----:B------:R-:W-:Y:S01]  /*e460*/  FMUL.FTZ R28, R20, R29 ;  /* 0x0000001d141c7220 */ /* 0x000fe20000410000 */
[----:B------:R-:W-:Y:S01]  /*e470*/  LOP3.LUT R31, R5, 0xffff0000, RZ, 0xc0, !PT ;  /* 0xffff0000051f7812 */ /* 0x000fe200078ec0ff */
[----:B------:R-:W-:-:S02]  /*e480*/  FMUL.FTZ R30, R36, R23 ;  /* 0x00000017241e7220 */ /* 0x000fc40000410000 */
[-C--:B------:R-:W-:Y:S02]  /*e490*/  FMUL.FTZ R20, R20, R37.reuse ;  /* 0x0000002514147220 */ /* 0x080fe40000410000 */
[C---:B------:R-:W-:Y:S02]  /*e4a0*/  FFMA.FTZ R28, R21.reuse, R37, -R28 ;  /* 0x00000025151c7223 */ /* 0x040fe4000001081c */
[----:B------:R-:W-:Y:S01]  /*e4b0*/  FFMA.FTZ R21, R21, R29, R20 ;  /* 0x0000001d15157223 */ /* 0x000fe20000010014 */
[----:B------:R-:W-:Y:S01]  /*e4c0*/  SHF.L.U32 R29, R2, 0x10, RZ ;  /* 0x00000010021d7819 */ /* 0x000fe200000006ff */
[-C--:B------:R-:W-:Y:S01]  /*e4d0*/  FMUL.FTZ R36, R36, R31.reuse ;  /* 0x0000001f24247220 */ /* 0x080fe20000410000 */
[----:B------:R-:W-:Y:S01]  /*e4e0*/  SHF.L.U32 R2, R3, 0x10, RZ ;  /* 0x0000001003027819 */ /* 0x000fe200000006ff */
[----:B------:R-:W-:Y:S02]  /*e4f0*/  FFMA.FTZ R30, R38, R31, -R30 ;  /* 0x0000001f261e7223 */ /* 0x000fe4000001081e */
[----:B------:R-:W-:Y:S01]  /*e500*/  IMAD.U32 R31, R4, 0x10000, RZ ;  /* 0x00010000041f7824 */ /* 0x000fe200078e00ff */
[----:B------:R-:W-:Y:S01]  /*e510*/  SHF.L.U32 R4, R5, 0x10, RZ ;  /* 0x0000001005047819 */ /* 0x000fe200000006ff */
[----:B------:R-:W-:-:S02]  /*e520*/  FMUL.FTZ R3, R40, R29 ;  /* 0x0000001d28037220 */ /* 0x000fc40000410000 */
[C---:B------:R-:W-:Y:S02]  /*e530*/  FMUL.FTZ R5, R41.reuse, R2 ;  /* 0x0000000229057220 */ /* 0x040fe40000410000 */
[----:B------:R-:W-:Y:S02]  /*e540*/  FMUL.FTZ R40, R40, R31 ;  /* 0x0000001f28287220 */ /* 0x000fe40000410000 */
[----:B------:R-:W-:Y:S02]  /*e550*/  FMUL.FTZ R41, R41, R4 ;  /* 0x0000000429297220 */ /* 0x000fe40000410000 */
        /* <DEDUP_REMOVED lines=9> */
.L_x_6638:
[----:B------:R-:W-:Y:S05]  /*e5f0*/  BSYNC B0 ;  /* 0x0000000000007941 */ /* 0x000fea0003800000 */
.L_x_6637:
        /* <DEDUP_REMOVED lines=8> */
[C---:B--2--5:R-:W-:Y:S01]  /*e680*/  SHF.L.U32 R28, R21.reuse, 0x10, RZ ;  /* 0x00000010151c7819 */ /* 0x064fe200000006ff */
        /* <DEDUP_REMOVED lines=35> */
.L_x_6640:
[----:B------:R-:W-:Y:S05]  /*e8c0*/  BSYNC B0 ;  /* 0x0000000000007941 */ /* 0x000fea0003800000 */
.L_x_6639:
        /* <DEDUP_REMOVED lines=44> */
.L_x_6642:
[----:B------:R-:W-:Y:S05]  /*eb90*/  BSYNC B0 ;  /* 0x0000000000007941 */ /* 0x000fea0003800000 */
.L_x_6641:
[----:B-----5:R2:W-:Y:S02]  /*eba0*/  STS.128 [R239+0x7000], R28 ;  /* 0x0070001cef007388 */ /* 0x0205e40000000c00 */
.L_x_6634:
[----:B------:R-:W-:Y:S05]  /*ebb0*/  BSYNC B1 ;  /* 0x0000000000017941 */ /* 0x000fea0003800000 */
.L_x_6633:
[----:B------:R-:W-:-:S04]  /*ebc0*/  IADD3 R4, R146, 0x30, RZ ;  /* 0x0000003092047810 */ /* 0x000fc80007ffe0ff */
[----:B------:R-:W-:-:S04]  /*ebd0*/  ISETP.GE.AND P0, PT, R4, R11, PT ;  /* 0x0000000b0400720c */ /* 0x000fc80003f06270 */
[----:B------:R-:W-:-:S13]  /*ebe0*/  ISETP.LT.OR P0, PT, R55, -0x187, P0 ;  /* 0xfffffe793700780c */ /* 0x000fda0000701670 */
[----:B------:R-:W-:Y:S05]  /*ebf0*/  @P0 BRA `(.L_x_6643) ;  /* 0x0000685000000947 */ /* 0x000fea0003800000 */
[----:B---34-:R3:W5:Y:S01]  /*ec00*/  LD.E.128 R20, [R16.64] ;  /* 0x0000000610147980 */ /* 0x018762000c101d00 */
[----:B------:R-:W-:Y:S01]  /*ec10*/  IMAD R9, R9, 0x30, RZ ;  /* 0x0000003009097824 */ /* 0x000fe200078e02ff */
        /* <DEDUP_REMOVED lines=13> */
[C---:B------:R-:W-:Y:S02]  /*ecf0*/  SHF.L.U32 R5, R21.reuse, 0x10, RZ ;  /* 0x0000001015057819 */ /* 0x040fe400000006ff */
[----:B------:R-:W-:-:S02]  /*ed00*/  LOP3.LUT R0, R21, 0xffff0000, RZ, 0xc0, !PT ;  /* 0xffff000015007812 */ /* 0x000fc400078ec0ff */
[C---:B------:R-:W-:Y:S02]  /*ed10*/  SHF.L.U32 R9, R20.reuse, 0x10, RZ ;  /* 0x0000001014097819 */ /* 0x040fe400000006ff */
[----:B--2---:R-:W-:Y:S02]  /*ed20*/  LOP3.LUT R29, R20, 0xffff0000, RZ, 0xc0, !PT ;  /* 0xffff0000141d7812 */ /* 0x004fe400078ec0ff */
[C---:B------:R-:W-:Y:S02]  /*ed30*/  LOP3.LUT R20, R23.reuse, 0xffff0000, RZ, 0xc0, !PT ;  /* 0xffff000017147812 */ /* 0x040fe400078ec0ff */
[C---:B------:R-:W-:Y:S02]  /*ed40*/  LOP3.LUT R30, R22.reuse, 0xffff0000, RZ, 0xc0, !PT ;  /* 0xffff0000161e7812 */ /* 0x040fe400078ec0ff */
[----:B------:R-:W-:Y:S01]  /*ed50*/  SHF.L.U32 R28, R23, 0x10, RZ ;  /* 0x00000010171c7819 */ /* 0x000fe200000006ff */
[----:B------:R-:W-:Y:S01]  /*ed60*/  IMAD.U32 R23, R22, 0x10000, RZ ;  /* 0x0001000016177824 */ /* 0x000fe200078e00ff */
[----:B---3--:R-:W-:-:S02]  /*ed70*/  LOP3.LUT R14, R2, 0xffff0000, RZ, 0xc0, !PT ;  /* 0xffff0000020e7812 */ /* 0x008fc400078ec0ff */
[----:B------:R-:W-:Y:S02]  /*ed80*/  LOP3.LUT R13, R3, 0xffff0000, RZ, 0xc0, !PT ;  /* 0xffff0000030d7812 */ /* 0x000fe400078ec0ff */
[----:B----4-:R-:W-:Y:S01]  /*ed90*/  LOP3.LUT R21, R10, 0xffff0000, RZ, 0xc0, !PT ;  /* 0xffff00000a157812 */ /* 0x010fe200078ec0ff */
        /* <DEDUP_REMOVED lines=25> */
.L_x_6645:
[----:B---3--:R-:W-:Y:S05]  /*ef30*/  BSYNC B0 ;  /* 0x0000000000007941 */ /* 0x008fea0003800000 */
.L_x_6644:
        /* <DEDUP_REMOVED lines=8> */
[C---:B-----5:R-:W-:Y:S01]  /*efc0*/  LOP3.LUT R0, R29.reuse, 0xffff0000, RZ, 0xc0, !PT ;  /* 0xffff00001d007812 */ /* 0x060fe200078ec0ff */
[----:B---3--:R-:W-:Y:S01]  /*efd0*/  IMAD.U32 R23, R30, 0x10000, RZ ;  /* 0x000100001e177824 */ /* 0x008fe200078e00ff */
[----:B------:R-:W-:Y:S02]  /*efe0*/  SHF.L.U32 R5, R29, 0x10, RZ ;  /* 0x000000101d057819 */ /* 0x000fe400000006ff */
[----:B------:R-:W-:Y:S02]  /*eff0*/  SHF.L.U32 R9, R28, 0x10, RZ ;  /* 0x000000101c097819 */ /* 0x000fe400000006ff */
[----:B------:R-:W-:-:S02]  /*f000*/  LOP3.LUT R20, R31, 0xffff0000, RZ, 0xc0, !PT ;  /* 0xffff00001f147812 */ /* 0x000fc400078ec0ff */
[----:B------:R-:W-:Y:S02]  /*f010*/  LOP3.LUT R28, R28, 0xffff0000, RZ, 0xc0, !PT ;  /* 0xffff00001c1c7812 */ /* 0x000fe400078ec0ff */
[----:B------:R-:W-:Y:S02]  /*f020*/  LOP3.LUT R30, R30, 0xffff0000, RZ, 0xc0, !PT ;  /* 0xffff00001e1e7812 */ /* 0x000fe400078ec0ff */
[----:B------:R-:W-:Y:S02]  /*f030*/  SHF.L.U32 R22, R31, 0x10, RZ ;  /* 0x000000101f167819 */ /* 0x000fe400000006ff */
[----:B--2---:R-:W-:Y:S02]  /*f040*/  LOP3.LUT R14, R2, 0xffff0000, RZ, 0xc0, !PT ;  /* 0xffff0000020e7812 */ /* 0x004fe400078ec0ff */
[C---:B------:R-:W-:Y:S01]  /*f050*/  LOP3.LUT R13, R3.reuse, 0xffff0000, RZ, 0xc0, !PT ;  /* 0xffff0000030d7812 */ /* 0x040fe200078ec0ff */
[----:B------:R-:W-:Y:S01]  /*f060*/  IMAD.U32 R3, R3, 0x10000, RZ ;  /* 0x0001000003037824 */ /* 0x000fe200078e00ff */
[----:B----4-:R-:W-:Y:S01]  /*f070*/  LOP3.LUT R21, R10, 0xffff0000, RZ, 0xc0, !PT ;  /* 0xffff00000a157812 */ /* 0x010fe200078ec0ff */
[-C--:B------:R-:W-:Y:S01]  /*f080*/  FMUL.FTZ R12, R0, R14.reuse ;  /* 0x0000000e000c7220 */ /* 0x080fe20000410000 */
[----:B------:R-:W-:Y:S01]  /*f090*/  LOP3.LUT R15, R11, 0xffff0000, RZ, 0xc0, !PT ;  /* 0xffff00000b0f7812 */ /* 0x000fe200078ec0ff */
[----:B------:R-:W-:Y:S01]  /*f0a0*/  FMUL.FTZ R29, R20, R13 ;  /* 0x0000000d141d7220 */ /* 0x000fe20000410000 */
        /* <DEDUP_REMOVED lines=12> */
[----:B------:R-:W-:-:S02]  /*f170*/  FFMA.FTZ R29, R22, R15, -R29 ;  /* 0x0000000f161d7223 */ /* 0x000fc4000001081d */
[----:B------:R-:W-:Y:S02]  /*f180*/  FFMA.FTZ R20, R22, R13, R20 ;  /* 0x0000000d16147223 */ /* 0x000fe40000010014 */
        /* <DEDUP_REMOVED lines=8> */
.L_x_6647:
[----:B------:R-:W-:Y:S05]  /*f210*/  BSYNC B0 ;  /* 0x0000000000007941 */ /* 0x000fea0003800000 */
.L_x_6646:
[----:B-----5:R2:W-:Y:S04]  /*f220*/  STS.128 [R239+0x3800], R28 ;  /* 0x0038001cef007388 */ /* 0x0205e80000000c00 */
[----:B------:R2:W5:Y:S01]  /*f230*/  LD.E.128 R12, [R16.64+0x100] ;  /* 0x00010006100c7980 */ /* 0x000562000c101d00 */
[----:B------:R-:W-:Y:S01]  /*f240*/  IADD3 R0, R26, 0x80, RZ ;  /* 0x000000801a007810 */ /* 0x000fe20007ffe0ff */
[----:B------:R-:W-:Y:S03]  /*f250*/  BSSY B0, `(.L_x_6648) ;  /* 0x000002b000007945 */ /* 0x000fe60003800000 */
[----:B------:R-:W-:-:S13]  /*f260*/  ISETP.GE.AND P0, PT, R0, R7, PT ;  /* 0x000000070000720c */ /* 0x000fda0003f06270 */
[----:B------:R-:W-:Y:S05]  /*f270*/  @P0 BRA `(.L_x_6649) ;  /* 0x0000028000000947 */ /* 0x000fea0003800000 */
[----:B------:R-:W4:Y:S04]  /*f280*/  LD.E.64 R2, [R32.64+0x80] ;  /* 0x0000800620027980 */ /* 0x000f28000c101b00 */
[----:B--2---:R-:W2:Y:S01]  /*f290*/  LD.E.64 R10, [R24.64+0x80] ;  /* 0x00008006180a7980 */ /* 0x004ea2000c101b00 */
[C---:B---3-5:R-:W-:Y:S01]  /*f2a0*/  IMAD.U32 R23, R15.reuse, 0x10000, RZ ;  /* 0x000100000f177824 */ /* 0x068fe200078e00ff */
[----:B------:R-:W-:Y:S02]  /*f2b0*/  LOP3.LUT R22, R15, 0xffff0000, RZ, 0xc0, !PT ;  /* 0xffff00000f167812 */ /* 0x000fe400078ec0ff */
[C---:B------:R-:W-:Y:S02]  /*f2c0*/  LOP3.LUT R0, R13.reuse, 0xffff0000, RZ, 0xc0, !PT ;  /* 0xffff00000d007812 */ /* 0x040fe400078ec0ff */
[----:B------:R-:W-:-:S02]  /*f2d0*/  SHF.L.U32 R5, R13, 0x10, RZ ;  /* 0x000000100d057819 */ /* 0x000fc400000006ff */
[C---:B------:R-:W-:Y:S02]  /*f2e0*/  SHF.L.U32 R9, R12.reuse, 0x10, RZ ;  /* 0x000000100c097819 */ /* 0x040fe400000006ff */
[----:B------:R-:W-:Y:S02]  /*f2f0*/  LOP3.LUT R29, R12, 0xffff0000, RZ, 0xc0, !PT ;  /* 0xffff00000c1d7812 */ /* 0x000fe400078ec0ff */
[C---:B------:R-:W-:Y:S02]  /*f300*/  LOP3.LUT R30, R14.reuse, 0xffff0000, RZ, 0xc0, !PT ;  /* 0xffff00000e1e7812 */ /* 0x040fe400078ec0ff */
[----:B------:R-:W-:Y:S02]  /*f310*/  SHF.L.U32 R28, R14, 0x10, RZ ;  /* 0x000000100e1c7819 */ /* 0x000fe400000006ff */
[C---:B----4-:R-:W-:Y:S01]  /*f320*/  LOP3.LUT R15, R2.reuse, 0xffff0000, RZ, 0xc0, !PT ;  /* 0xffff0000020f7812 */ /* 0x050fe200078ec0ff */
[----:B------:R-:W-:Y:S01]  /*f330*/  IMAD.U32 R2, R2, 0x10000, RZ ;  /* 0x0001000002027824 */ /* 0x000fe200078e00ff */
[----:B------:R-:W-:-:S02]  /*f340*/  LOP3.LUT R13, R3, 0xffff0000, RZ, 0xc0, !PT ;  /* 0xffff0000030d7812 */ /* 0x000fc400078ec0ff */
[----:B--2---:R-:W-:Y:S01]  /*f350*/  LOP3.LUT R21, R10, 0xffff0000, RZ, 0xc0, !PT ;  /* 0xffff00000a157812 */ /* 0x004fe200078ec0ff */
[----:B------:R-:W-:Y:S01]  /*f360*/  FMUL.FTZ R12, R0, R15 ;  /* 0x0000000f000c7220 */ /* 0x000fe20000410000 */
[----:B------:R-:W-:Y:S01]  /*f370*/  LOP3.LUT R20, R11, 0xffff0000, RZ, 0xc0, !PT ;  /* 0xffff00000b147812 */ /* 0x000fe200078ec0ff */
[----:B------:R-:W-:Y:S01]  /*f380*/  FMUL.FTZ R14, R22, R13 ;  /* 0x0000000d160e7220 */ /* 0x000fe20000410000 */
[----:B------:R-:W-:Y:S01]  /*f390*/  SHF.L.U32 R3, R3, 0x10, RZ ;  /* 0x0000001003037819 */ /* 0x000fe200000006ff */
[-C--:B------:R-:W-:Y:S01]  /*f3a0*/  FMUL.FTZ R0, R0, R21.reuse ;  /* 0x0000001500007220 */ /* 0x080fe20000410000 */
[----:B------:R-:W-:Y:S01]  /*f3b0*/  SHF.L.U32 R10, R10, 0x10, RZ ;  /* 0x000000100a0a7819 */ /* 0x000fe200000006ff */
[----:B------:R-:W-:Y:S02]  /*f3c0*/  IMAD.U32 R11, R11, 0x10000, RZ ;  /* 0x000100000b0b7824 */ /* 0x000fe400078e00ff */
[----:B------:R-:W-:Y:S02]  /*f3d0*/  FFMA.FTZ R12, R5, R21, -R12 ;  /* 0x00000015050c7223 */ /* 0x000fe4000001080c */
[----:B------:R-:W-:-:S02]  /*f3e0*/  FMUL.FTZ R22, R22, R20 ;  /* 0x0000001416167220 */ /* 0x000fc40000410000 */
[----:B------:R-:W-:Y:S02]  /*f3f0*/  FFMA.FTZ R5, R5, R15, R0 ;  /* 0x0000000f05057223 */ /* 0x000fe40000010000 */
[C---:B------:R-:W-:Y:S02]  /*f400*/  FMUL.FTZ R15, R30.reuse, R3 ;  /* 0x000000031e0f7220 */ /* 0x040fe40000410000 */
[----:B------:R-:W-:Y:S01]  /*f410*/  FMUL.FTZ R0, R29, R2 ;  /* 0x000000021d007220 */ /* 0x000fe20000410000 */
[----:B------:R-:W-:Y:S01]  /*f420*/  F2FP.BF16.PACK_AB R5, R5, R12 ;  /* 0x0000000c0505723e */ /* 0x000fe200000010ff */
[----:B------:R-:W-:Y:S02]  /*f430*/  FMUL.FTZ R30, R30, R11 ;  /* 0x0000000b1e1e7220 */ /* 0x000fe40000410000 */
[C---:B------:R-:W-:Y:S02]  /*f440*/  FFMA.FTZ R14, R23.reuse, R20, -R14 ;  /* 0x00000014170e7223 */ /* 0x040fe4000001080e */
[----:B------:R-:W-:-:S02]  /*f450*/  FFMA.FTZ R13, R23, R13, R22 ;  /* 0x0000000d170d7223 */ /* 0x000fc40000010016 */
        /* <DEDUP_REMOVED lines=9> */
[----:B------:R-:W-:Y:S02]  /*f4f0*/  MOV R15, R2 ;  /* 0x00000002000f7202 */ /* 0x000fe40000000f00 */
.L_x_6649:
[----:B------:R-:W-:Y:S05]  /*f500*/  BSYNC B0 ;  /* 0x0000000000007941 */ /* 0x000fea0003800000 */
.L_x_6648:
        /* <DEDUP_REMOVED lines=8> */
[----:B-----5:R-:W-:Y:S01]  /*f590*/  LOP3.LUT R0, R21, 0xffff0000, RZ, 0xc0, !PT ;  /* 0xffff000015007812 */ /* 0x020fe200078ec0ff */
[----:B----4-:R-:W-:Y:S01]  /*f5a0*/  IMAD.U32 R17, R23, 0x10000, RZ ;  /* 0x0001000017117824 */ /* 0x010fe200078e00ff */
[----:B------:R-:W-:Y:S02]  /*f5b0*/  SHF.L.U32 R5, R21, 0x10, RZ ;  /* 0x0000001015057819 */ /* 0x000fe400000006ff */
[----:B------:R-:W-:Y:S02]  /*f5c0*/  LOP3.LUT R21, R20, 0xffff0000, RZ, 0xc0, !PT ;  /* 0xffff000014157812 */ /* 0x000fe400078ec0ff */
[----:B------:R-:W-:-:S02]  /*f5d0*/  LOP3.LUT R16, R23, 0xffff0000, RZ, 0xc0, !PT ;  /* 0xffff000017107812 */ /* 0x000fc400078ec0ff */
[----:B------:R-:W-:Y:S02]  /*f5e0*/  LOP3.LUT R23, R22, 0xffff0000, RZ, 0xc0, !PT ;  /* 0xffff000016177812 */ /* 0x000fe400078ec0ff */
[----:B------:R-:W-:Y:S02]  /*f5f0*/  SHF.L.U32 R7, R20, 0x10, RZ ;  /* 0x0000001014077819 */ /* 0x000fe400000006ff */
[----:B------:R-:W-:Y:S02]  /*f600*/  SHF.L.U32 R20, R22, 0x10, RZ ;  /* 0x0000001016147819 */ /* 0x000fe400000006ff */
[C---:B---3--:R-:W-:Y:S01]  /*f610*/  LOP3.LUT R13, R2.reuse, 0xffff0000, RZ, 0xc0, !PT ;  /* 0xffff0000020d7812 */ /* 0x048fe200078ec0ff */
[----:B------:R-:W-:Y:S01]  /*f620*/  IMAD.U32 R2, R2, 0x10000, RZ ;  /* 0x0001000002027824 */ /* 0x000fe200078e00ff */
[----:B------:R-:W-:Y:S02]  /*f630*/  LOP3.LUT R9, R3, 0xffff0000, RZ, 0xc0, !PT ;  /* 0xffff000003097812 */ /* 0x000fe400078ec0ff */
[----:B--2---:R-:W-:Y:S01]  /*f640*/  LOP3.LUT R15, R10, 0xffff0000, RZ, 0xc0, !PT ;  /* 0xffff00000a0f7812 */ /* 0x004fe200078ec0ff */
[----:B------:R-:W-:Y:S01]  /*f650*/  FMUL.FTZ R12, R0, R13 ;  /* 0x0000000d000c7220 */ /* 0x000fe20000410000 */
[----:B------:R-:W-:Y:S01]  /*f660*/  SHF.L.U32 R10, R10, 0x10, RZ ;  /* 0x000000100a0a7819 */ /* 0x000fe200000006ff */
[----:B------:R-:W-:Y:S01]  /*f670*/  FMUL.FTZ R22, R16, R9 ;  /* 0x0000000910167220 */ /* 0x000fe20000410000 */
[----:B------:R-:W-:Y:S01]  /*f680*/  LOP3.LUT R14, R11, 0xffff0000, RZ, 0xc0, !PT ;  /* 0xffff00000b0e7812 */ /* 0x000fe200078ec0ff */
[-C--:B------:R-:W-:Y:S01]  /*f690*/  FMUL.FTZ R0, R0, R15.reuse ;  /* 0x0000000f00007220 */ /* 0x080fe20000410000 */
[----:B------:R-:W-:Y:S01]  /*f6a0*/  SHF.L.U32 R3, R3, 0x10, RZ ;  /* 0x0000001003037819 */ /* 0x000fe200000006ff */
[----:B------:R-:W-:-:S02]  /*f6b0*/  FFMA.FTZ R12, R5, R15, -R12 ;  /* 0x0000000f050c7223 */ /* 0x000fc4000001080c */
[----:B------:R-:W-:Y:S02]  /*f6c0*/  FFMA.FTZ R5, R5, R13, R0 ;  /* 0x0000000d05057223 */ /* 0x000fe40000010000 */
        /* <DEDUP_REMOVED lines=17> */
[----:B------:R-:W-:Y:S02]  /*f7e0*/  MOV R20, R0 ;  /* 0x0000000000147202 */ /* 0x000fe40000000f00 */
.L_x_6651:
[----:B------:R-:W-:Y:S05]  /*f7f0*/  BSYNC B0 ;  /* 0x0000000000007941 */ /* 0x000fea0003800000 */
.L_x_6650:
[----:B-----5:R3:W-:Y:S01]  /*f800*/  STS.128 [R239+0x7800], R20 ;  /* 0x00780014ef007388 */ /* 0x0207e20000000c00 */
[----:B------:R-:W-:Y:S05]  /*f810*/  BRA `(.L_x_6643) ;  /* 0x00005c3000007947 */ /* 0x000fea0003800000 */
.L_x_6612:
        /* <DEDUP_REMOVED lines=14> */
[C---:B-----5:R-:W-:Y:S01]  /*f900*/  LEA R28, P0, R29.reuse, R12, 0x1 ;  /* 0x0000000c1d1c7211 */ /* 0x060fe200078008ff */
[----:B------:R-:W2:Y:S03]  /*f910*/  LD.E.128 R20, [R20.64] ;  /* 0x0000000614147980 */ /* 0x000ea6000c101d00 */
[----:B------:R-:W-:Y:S01]  /*f920*/  LEA.HI.X R29, R29, R13, R5, 0x1, P0 ;  /* 0x0000000d1d1d7211 */ /* 0x000fe200000f0c05 */
[----:B------:R-:W-:Y:S01]  /*f930*/  IMAD.MOV.U32 R5, RZ, RZ, RZ ;  /* 0x000000ffff057224 */ /* 0x000fe200078e00ff */
[----:B------:R-:W-:-:S04]  /*f940*/  @P1 IADD3 R5, -R9, RZ, RZ ;  /* 0x000000ff09051210 */ /* 0x000fc80007ffe1ff */
[C---:B------:R-:W-:Y:S01]  /*f950*/  IADD3 R33, P0, R5.reuse, R2, RZ ;  /* 0x0000000205217210 */ /* 0x040fe20007f1e0ff */
[----:B------:R-:W3:Y:S03]  /*f960*/  LD.E.128 R28, [R28.64] ;  /* 0x000000061c1c7980 */ /* 0x000ee6000c101d00 */
[----:B------:R-:W-:Y:S02]  /*f970*/  LEA.HI.X.SX32 R5, R5, R3, 0x1, P0 ;  /* 0x0000000305057211 */ /* 0x000fe400000f0eff */
[----:B------:R-:W-:-:S04]  /*f980*/  LEA R32, P0, R33, R14, 0x1 ;  /* 0x0000000e21207211 */ /* 0x000fc800078008ff */
[----:B------:R-:W-:-:S06]  /*f990*/  LEA.HI.X R33, R33, R15, R5, 0x1, P0 ;  /* 0x0000000f21217211 */ /* 0x000fcc00000f0c05 */
[----:B------:R-:W4:Y:S01]  /*f9a0*/  LD.E.128 R32, [R32.64] ;  /* 0x0000000620207980 */ /* 0x000f22000c101d00 */
        /* <DEDUP_REMOVED lines=57> */
[----:B------:R-:W-:-:S03]  /*fd40*/  FFMA.FTZ R29, R8, R31, R29 ;  /* 0x0000001f081d7223 */ /* 0x000fc6000001001d */
[----:B------:R-:W-:Y:S02]  /*fd50*/  F2FP.BF16.PACK_AB R43, R6, R21 ;  /* 0x00000015062b723e */ /* 0x000fe400000010ff */
[----:B------:R-:W-:Y:S02]  /*fd60*/  F2FP.BF16.PACK_AB R42, R29, R10 ;  /* 0x0000000a1d2a723e */ /* 0x000fe400000010ff */
.L_x_6655:
[----:B------:R-:W-:Y:S05]  /*fd70*/  BSYNC B0 ;  /* 0x0000000000007941 */ /* 0x000fea0003800000 */
.L_x_6654:
        /* <DEDUP_REMOVED lines=20> */
[----:B------:R-:W4:Y:S03]  /*fec0*/  LD.E.128 R28, [R28.64+0x80] ;  /* 0x000080061c1c7980 */ /* 0x000f26000c101d00 */
        /* <DEDUP_REMOVED lines=64> */
.L_x_6657:
[----:B------:R-:W-:Y:S05]  /*102d0*/  BSYNC B0 ;  /* 0x0000000000007941 */ /* 0x000fea0003800000 */
.L_x_6656:
        /* <DEDUP_REMOVED lines=15> */
[----:B------:R-:W2:Y:S03]  /*103d0*/  LD.E.128 R20, [R20.64+0x100] ;  /* 0x0001000614147980 */ /* 0x000ea6000c101d00 */
        /* <DEDUP_REMOVED lines=69> */
.L_x_6659:
[----:B------:R-:W-:Y:S05]  /*10830*/  BSYNC B0 ;  /* 0x0000000000007941 */ /* 0x000fea0003800000 */
.L_x_6658:
        /* <DEDUP_REMOVED lines=40> */
[----:B-1--4-:R-:W-:Y:S01]  /*10ac0*/  IMAD.U32 R49, R30, 0x10000, RZ ;  /* 0x000100001e317824 */ /* 0x012fe200078e00ff */
        /* <DEDUP_REMOVED lines=44> */
.L_x_6661:
[----:B------:R-:W-:Y:S05]  /*10d90*/  BSYNC B0 ;  /* 0x0000000000007941 */ /* 0x000fea0003800000 */
.L_x_6660:
[----:B-----5:R3:W-:Y:S02]  /*10da0*/  STS.128 [R239+0x6000], R36 ;  /* 0x00600024ef007388 */ /* 0x0207e40000000c00 */
.L_x_6653:
[----:B------:R-:W-:Y:S05]  /*10db0*/  BSYNC B1 ;  /* 0x0000000000017941 */ /* 0x000fea0003800000 */
.L_x_6652:
[----:B------:R-:W-:Y:S01]  /*10dc0*/  IADD3 R6, R146, 0x10, RZ ;  /* 0x0000001092067810 */ /* 0x000fe20007ffe0ff */
[----:B------:R-:W-:Y:S03]  /*10dd0*/  BSSY B1, `(.L_x_6662) ;  /* 0x0000167000017945 */ /* 0x000fe60003800000 */
[----:B------:R-:W-:-:S04]  /*10de0*/  ISETP.GE.AND P0, PT, R6, R11, PT ;  /* 0x0000000b0600720c */ /* 0x000fc80003f06270 */
[----:B------:R-:W-:-:S13]  /*10df0*/  ISETP.LT.OR P0, PT, R55, -0x87, P0 ;  /* 0xffffff793700780c */ /* 0x000fda0000701670 */
[----:B------:R-:W-:Y:S05]  /*10e00*/  @P0 BRA `(.L_x_6663) ;  /* 0x0000163000000947 */ /* 0x000fea0003800000 */
[----:B---3--:R3:W5:Y:S01]  /*10e10*/  LD.E.128 R36, [R46.64] ;  /* 0x000000062e247980 */ /* 0x008762000c101d00 */
        /* <DEDUP_REMOVED lines=12> */
[----:B-----5:R-:W-:-:S04]  /*10ee0*/  LEA R28, P1, R23, R12, 0x1 ;  /* 0x0000000c171c7211 */ /* 0x020fc800078208ff */
[----:B------:R-:W-:Y:S01]  /*10ef0*/  LEA.HI.X R29, R23, R13, R21, 0x1, P1 ;  /* 0x0000000d171d7211 */ /* 0x000fe200008f0c15 */
[----:B------:R-:W-:-:S04]  /*10f00*/  IMAD.WIDE R20, R5, 0x2, R46 ;  /* 0x0000000205147825 */ /* 0x000fc800078e022e */
[----:B------:R-:W-:Y:S01]  /*10f10*/  IMAD.MOV.U32 R5, RZ, RZ, RZ ;  /* 0x000000ffff057224 */ /* 0x000fe200078e00ff */
[----:B------:R-:W-:Y:S01]  /*10f20*/  @P0 IADD3 R5, -R9, RZ, RZ ;  /* 0x000000ff09050210 */ /* 0x000fe20007ffe1ff */
[----:B------:R-:W4:Y:S03]  /*10f30*/  LD.E.128 R28, [R28.64] ;  /* 0x000000061c1c7980 */ /* 0x000f26000c101d00 */
[C---:B------:R-:W-:Y:S01]  /*10f40*/  IADD3 R33, P1, R5.reuse, R4, RZ ;  /* 0x0000000405217210 */ /* 0x040fe20007f3e0ff */
[----:B--2---:R-:W2:Y:S03]  /*10f50*/  LD.E.128 R20, [R20.64] ;  /* 0x0000000614147980 */ /* 0x004ea6000c101d00 */
[----:B------:R-:W-:Y:S02]  /*10f60*/  LEA.HI.X.SX32 R0, R5, R0, 0x1, P1 ;  /* 0x0000000005007211 */ /* 0x000fe400008f0eff */
[----:B------:R-:W-:-:S04]  /*10f70*/  LEA R32, P1, R33, R14, 0x1 ;  /* 0x0000000e21207211 */ /* 0x000fc800078208ff */
[----:B------:R-:W-:-:S06]  /*10f80*/  LEA.HI.X R33, R33, R15, R0, 0x1, P1 ;  /* 0x0000000f21217211 */ /* 0x000fcc00008f0c00 */
[----:B---3--:R-:W3:Y:S01]  /*10f90*/  LD.E.128 R32, [R32.64] ;  /* 0x0000000620207980 */ /* 0x008ee2000c101d00 */
[C---:B------:R-:W-:Y:S01]  /*10fa0*/  IMAD.U32 R5, R36.reuse, 0x10000, RZ ;  /* 0x0001000024057824 */ /* 0x040fe200078e00ff */
[----:B------:R-:W-:Y:S01]  /*10fb0*/  LOP3.LUT R4, R36, 0xffff0000, RZ, 0xc0, !PT ;  /* 0xffff000024047812 */ /* 0x000fe200078ec0ff */
[C---:B------:R-:W-:Y:S01]  /*10fc0*/  IMAD.U32 R40, R39.reuse, 0x10000, RZ ;  /* 0x0001000027287824 */ /* 0x040fe200078e00ff */
[C---:B------:R-:W-:Y:S02]  /*10fd0*/  SHF.L.U32 R36, R38.reuse, 0x10, RZ ;  /* 0x0000001026247819 */ /* 0x040fe400000006ff */
[----:B------:R-:W-:Y:S02]  /*10fe0*/  LOP3.LUT R10, R38, 0xffff0000, RZ, 0xc0, !PT ;  /* 0xffff0000260a7812 */ /* 0x000fe400078ec0ff */
[----:B------:R-:W-:Y:S02]  /*10ff0*/  LOP3.LUT R8, R39, 0xffff0000, RZ, 0xc0, !PT ;  /* 0xffff000027087812 */ /* 0x000fe400078ec0ff */
[C---:B------:R-:W-:Y:S01]  /*11000*/  LOP3.LUT R0, R37.reuse, 0xffff0000, RZ, 0xc0, !PT ;  /* 0xffff000025007812 */ /* 0x040fe200078ec0ff */
[----:B------:R-:W-:-:S02]  /*11010*/  IMAD.U32 R37, R37, 0x10000, RZ ;  /* 0x0001000025257824 */ /* 0x000fc400078e00ff */
[C---:B----4-:R-:W-:Y:S01]  /*11020*/  IMAD.U32 R39, R28.reuse, 0x10000, RZ ;  /* 0x000100001c277824 */ /* 0x050fe200078e00ff */
[----:B------:R-:W-:Y:S01]  /*11030*/  LOP3.LUT R38, R28, 0xffff0000, RZ, 0xc0, !PT ;  /* 0xffff00001c267812 */ /* 0x000fe200078ec0ff */
[----:B------:R-:W-:Y:S01]  /*11040*/  IMAD.U32 R41, R30, 0x10000, RZ ;  /* 0x000100001e297824 */ /* 0x000fe200078e00ff */
[C---:B------:R-:W-:Y:S01]  /*11050*/  SHF.L.U32 R28, R29.reuse, 0x10, RZ ;  /* 0x000000101d1c7819 */ /* 0x040fe200000006ff */
[----:B--2---:R-:W-:Y:S01]  /*11060*/  IMAD.U32 R44, R20, 0x10000, RZ ;  /* 0x00010000142c7824 */ /* 0x004fe200078e00ff */
[----:B------:R-:W-:Y:S01]  /*11070*/  LOP3.LUT R42, R29, 0xffff0000, RZ, 0xc0, !PT ;  /* 0xffff00001d2a7812 */ /* 0x000fe200078ec0ff */
[----:B-1----:R-:W-:Y:S01]  /*11080*/  IMAD.U32 R48, R22, 0x10000, RZ ;  /* 0x0001000016307824 */ /* 0x002fe200078e00ff */
        /* <DEDUP_REMOVED lines=18> */
[C---:B---3--:R-:W-:Y:S01]  /*111b0*/  LOP3.LUT R38, R33.reuse, 0xffff0000, RZ, 0xc0, !PT ;  /* 0xffff000021267812 */ /* 0x048fe200078ec0ff */
        /* <DEDUP_REMOVED lines=26> */
.L_x_6665:
[----:B------:R-:W-:Y:S05]  /*11360*/  BSYNC B0 ;  /* 0x0000000000007941 */ /* 0x000fea0003800000 */
.L_x_6664:
[----:B-----5:R4:W-:Y:S04]  /*11370*/  STS.128 [R239+0x800], R36 ;  /* 0x00080024ef007388 */ /* 0x0209e80000000c00 */
[----:B--2---:R4:W5:Y:S01]  /*11380*/  LD.E.128 R40, [R46.64+0x80] ;  /* 0x000080062e287980 */ /* 0x004962000c101d00 */
[----:B------:R-:W-:Y:S01]  /*11390*/  IADD3 R0, R26, 0x40, RZ ;  /* 0x000000401a007810 */ /* 0x000fe20007ffe0ff */
[----:B------:R-:W-:Y:S03]  /*113a0*/  BSSY B0, `(.L_x_6666) ;  /* 0x0000055000007945 */ /* 0x000fe60003800000 */
[----:B------:R-:W-:-:S13]  /*113b0*/  ISETP.GE.AND P0, PT, R0, R7, PT ;  /* 0x000000070000720c */ /* 0x000fda0003f06270 */
        /* <DEDUP_REMOVED lines=16> */
[----:B------:R-:W2:Y:S03]  /*114c0*/  LD.E.128 R28, [R28.64] ;  /* 0x000000061c1c7980 */ /* 0x000ea6000c101d00 */
[C---:B------:R-:W-:Y:S01]  /*114d0*/  IADD3 R33, P1, R5.reuse, R4, RZ ;  /* 0x0000000405217210 */ /* 0x040fe20007f3e0ff */
[----:B---3--:R-:W3:Y:S03]  /*114e0*/  LD.E.128 R20, [R20.64+0x80] ;  /* 0x0000800614147980 */ /* 0x008ee6000c101d00 */
        /* <DEDUP_REMOVED lines=8> */
[C---:B------:R-:W-:Y:S02]  /*11570*/  SHF.L.U32 R36, R42.reuse, 0x10, RZ ;  /* 0x000000102a247819 */ /* 0x040fe400000006ff */
[----:B------:R-:W-:Y:S01]  /*11580*/  LOP3.LUT R10, R42, 0xffff0000, RZ, 0xc0, !PT ;  /* 0xffff00002a0a7812 */ /* 0x000fe200078ec0ff */
[C---:B------:R-:W-:Y:S01]  /*11590*/  IMAD.U32 R42, R43.reuse, 0x10000, RZ ;  /* 0x000100002b2a7824 */ /* 0x040fe200078e00ff */
[----:B------:R-:W-:Y:S01]  /*115a0*/  LOP3.LUT R8, R43, 0xffff0000, RZ, 0xc0, !PT ;  /* 0xffff00002b087812 */ /* 0x000fe200078ec0ff */
[C---:B--2---:R-:W-:Y:S01]  /*115b0*/  IMAD.U32 R38, R28.reuse, 0x10000, RZ ;  /* 0x000100001c267824 */ /* 0x044fe200078e00ff */
[----:B------:R-:W-:Y:S01]  /*115c0*/  LOP3.LUT R37, R28, 0xffff0000, RZ, 0xc0, !PT ;  /* 0xffff00001c257812 */ /* 0x000fe200078ec0ff */
[----:B------:R-:W-:Y:S01]  /*115d0*/  IMAD.U32 R39, R30, 0x10000, RZ ;  /* 0x000100001e277824 */ /* 0x000fe200078e00ff */
        /* <DEDUP_REMOVED lines=21> */
[----:B------:R-:W-:Y:S01]  /*11730*/  FMUL.FTZ R29, R22, R29 ;  /* 0x0000001d161d7220 */ /* 0x000fe20000410000 */
[----:B----4-:R-:W-:Y:S01]  /*11740*/  LOP3.LUT R22, R32, 0xffff0000, RZ, 0xc0, !PT ;  /* 0xffff000020167812 */ /* 0x010fe200078ec0ff */
        /* <DEDUP_REMOVED lines=25> */
[----:B------:R-:W-:Y:S02]  /*118e0*/  F2FP.BF16.PACK_AB R43, R31, R28 ;  /* 0x0000001c1f2b723e */ /* 0x000fe400000010ff */
.L_x_6667:
[----:B------:R-:W-:Y:S05]  /*118f0*/  BSYNC B0 ;  /* 0x0000000000007941 */ /* 0x000fea0003800000 */
.L_x_6666:
[----:B-----5:R2:W-:Y:S04]  /*11900*/  STS.128 [R239+0x2800], R40 ;  /* 0x00280028ef007388 */ /* 0x0205e80000000c00 */
[----:B----4-:R2:W5:Y:S01]  /*11910*/  LD.E.128 R36, [R46.64+0x100] ;  /* 0x000100062e247980 */ /* 0x010562000c101d00 */
        /* <DEDUP_REMOVED lines=19> */
[----:B------:R-:W4:Y:S03]  /*11a50*/  LD.E.128 R28, [R28.64] ;  /* 0x000000061c1c7980 */ /* 0x000f26000c101d00 */
[C---:B------:R-:W-:Y:S01]  /*11a60*/  IADD3 R33, P1, R5.reuse, R4, RZ ;  /* 0x0000000405217210 */ /* 0x040fe20007f3e0ff */
[----:B--2---:R-:W2:Y:S03]  /*11a70*/  LD.E.128 R20, [R20.64+0x100] ;  /* 0x0001000614147980 */ /* 0x004ea6000c101d00 */
[----:B------:R-:W-:Y:S02]  /*11a80*/  LEA.HI.X.SX32 R0, R5, R0, 0x1, P1 ;  /* 0x0000000005007211 */ /* 0x000fe400008f0eff */
[----:B------:R-:W-:-:S04]  /*11a90*/  LEA R32, P1, R33, R14, 0x1 ;  /* 0x0000000e21207211 */ /* 0x000fc800078208ff */
[----:B------:R-:W-:-:S06]  /*11aa0*/  LEA.HI.X R33, R33, R15, R0, 0x1, P1 ;  /* 0x0000000f21217211 */ /* 0x000fcc00008f0c00 */
[----:B---3--:R-:W3:Y:S01]  /*11ab0*/  LD.E.128 R32, [R32.64] ;  /* 0x0000000620207980 */ /* 0x008ee2000c101d00 */
        /* <DEDUP_REMOVED lines=60> */
.L_x_6669:
[----:B------:R-:W-:Y:S05]  /*11e80*/  BSYNC B0 ;  /* 0x0000000000007941 */ /* 0x000fea0003800000 */
.L_x_6668:
        /* <DEDUP_REMOVED lines=8> */
[----:B------:R-:W-:Y:S01]  /*11f10*/  IADD3 R0, R45, 0xc0, RZ ;  /* 0x000000c02d007810 */ /* 0x000fe20007ffe0ff */
[----:B------:R-:W-:-:S03]  /*11f20*/  IMAD.MOV.U32 R31, RZ, RZ, R9 ;  /* 0x000000ffff1f7224 */ /* 0x000fc600078e0009 */
[----:B------:R-:W-:-:S04]  /*11f30*/  IADD3 R4, P1, R0, R2, RZ ;  /* 0x0000000200047210 */ /* 0x000fc80007f3e0ff */
[----:B------:R-:W-:-:S03]  /*11f40*/  LEA.HI.X.SX32 R0, R0, R3, 0x1, P1 ;  /* 0x0000000300007211 */ /* 0x000fc600008f0eff */
        /* <DEDUP_REMOVED lines=10> */
[C---:B----4-:R-:W-:Y:S01]  /*11ff0*/  IADD3 R37, P1, R5.reuse, R4, RZ ;  /* 0x0000000405257210 */ /* 0x050fe20007f3e0ff */
[----:B------:R-:W4:Y:S03]  /*12000*/  LD.E.128 R32, [R32.64] ;  /* 0x0000000620207980 */ /* 0x000f26000c101d00 */
        /* <DEDUP_REMOVED lines=12> */
[C---:B--2---:R-:W-:Y:S01]  /*120d0*/  SHF.L.U32 R22, R29.reuse, 0x10, RZ ;  /* 0x000000101d167819 */ /* 0x044fe200000006ff */
[----:B------:R-:W-:Y:S01]  /*120e0*/  IMAD.U32 R42, R30, 0x10000, RZ ;  /* 0x000100001e2a7824 */ /* 0x000fe200078e00ff */
[----:B------:R-:W-:Y:S01]  /*120f0*/  LOP3.LUT R43, R29, 0xffff0000, RZ, 0xc0, !PT ;  /* 0xffff00001d2b7812 */ /* 0x000fe200078ec0ff */
[----:B------:R-:W-:Y:S01]  /*12100*/  IMAD.U32 R40, R28, 0x10000, RZ ;  /* 0x000100001c287824 */ /* 0x000fe200078e00ff */
[----:B------:R-:W-:-:S02]  /*12110*/  LOP3.LUT R29, R30, 0xffff0000, RZ, 0xc0, !PT ;  /* 0xffff00001e1d7812 */ /* 0x000fc400078ec0ff */
[----:B------:R-:W-:Y:S01]  /*12120*/  LOP3.LUT R23, R28, 0xffff0000, RZ, 0xc0, !PT ;  /* 0xffff00001c177812 */ /* 0x000fe200078ec0ff */
[C---:B------:R-:W-:Y:S01]  /*12130*/  IMAD.U32 R28, R31.reuse, 0x10000, RZ ;  /* 0x000100001f1c7824 */ /* 0x040fe200078e00ff */
[----:B------:R-:W-:Y:S02]  /*12140*/  LOP3.LUT R44, R31, 0xffff0000, RZ, 0xc0, !PT ;  /* 0xffff00001f2c7812 */ /* 0x000fe400078ec0ff */
[C---:B----4-:R-:W-:Y:S01]  /*12150*/  SHF.L.U32 R45, R32.reuse, 0x10, RZ ;  /* 0x00000010202d7819 */ /* 0x050fe200000006ff */
[----:B------:R-:W-:Y:S01]  /*12160*/  IMAD.U32 R31, R33, 0x10000, RZ ;  /* 0x00010000211f7824 */ /* 0x000fe200078e00ff */
[----:B------:R-:W-:Y:S02]  /*12170*/  LOP3.LUT R30, R32, 0xffff0000, RZ, 0xc0, !PT ;  /* 0xffff0000201e7812 */ /* 0x000fe400078ec0ff */
[C---:B------:R-:W-:Y:S01]  /*12180*/  LOP3.LUT R32, R34.reuse, 0xffff0000, RZ, 0xc0, !PT ;  /* 0xffff000022207812 */ /* 0x040fe200078ec0ff */
[----:B------:R-:W-:Y:S01]  /*12190*/  @!P0 FADD.FTZ R31, -R31, -RZ ;  /* 0x800000ff1f1f8221 */ /* 0x000fe20000010100 */
[----:B------:R-:W-:Y:S01]  /*121a0*/  LOP3.LUT R46, R33, 0xffff0000, RZ, 0xc0, !PT ;  /* 0xffff0000212e7812 */ /* 0x000fe200078ec0ff */
[C---:B------:R-:W-:Y:S01]  /*121b0*/  IMAD.U32 R33, R35.reuse, 0x10000, RZ ;  /* 0x0001000023217824 */ /* 0x040fe200078e00ff */
[----:B------:R-:W-:Y:S01]  /*121c0*/  SHF.L.U32 R47, R34, 0x10, RZ ;  /* 0x00000010222f7819 */ /* 0x000fe200000006ff */
[----:B------:R-:W-:Y:S01]  /*121d0*/  @!P0 FADD.FTZ R32, -R32, -RZ ;  /* 0x800000ff20208221 */ /* 0x000fe20000010100 */
[----:B------:R-:W-:Y:S01]  /*121e0*/  LOP3.LUT R35, R35, 0xffff0000, RZ, 0xc0, !PT ;  /* 0xffff000023237812 */ /* 0x000fe200078ec0ff */
[----:B------:R-:W-:-:S02]  /*121f0*/  @!P0 FADD.FTZ R45, -R45, -RZ ;  /* 0x800000ff2d2d8221 */ /* 0x000fc40000010100 */
[----:B------:R-:W-:Y:S02]  /*12200*/  @!P0 FADD.FTZ R30, -R30, -RZ ;  /* 0x800000ff1e1e8221 */ /* 0x000fe40000010100 */
[----:B------:R-:W-:Y:S01]  /*12210*/  FMUL.FTZ R22, R22, R31 ;  /* 0x0000001f16167220 */ /* 0x000fe20000410000 */
[C---:B---3--:R-:W-:Y:S01]  /*12220*/  LOP3.LUT R31, R36.reuse, 0xffff0000, RZ, 0xc0, !PT ;  /* 0xffff0000241f7812 */ /* 0x048fe200078ec0ff */
[----:B------:R-:W-:Y:S01]  /*12230*/  FMUL.FTZ R29, R29, R32 ;  /* 0x000000201d1d7220 */ /* 0x000fe20000410000 */
[----:B------:R-:W-:Y:S01]  /*12240*/  SHF.L.U32 R32, R36, 0x10, RZ ;  /* 0x0000001024207819 */ /* 0x000fe200000006ff */
[----:B------:R-:W-:Y:S01]  /*12250*/  @!P0 FADD.FTZ R47, -R47, -RZ ;  /* 0x800000ff2f2f8221 */ /* 0x000fe20000010100 */
[C---:B------:R-:W-:Y:S01]  /*12260*/  SHF.L.U32 R36, R38.reuse, 0x10, RZ ;  /* 0x0000001026247819 */ /* 0x040fe200000006ff */
[----:B------:R-:W-:Y:S01]  /*12270*/  @!P0 FADD.FTZ R33, -R33, -RZ ;  /* 0x800000ff21218221 */ /* 0x000fe20000010100 */
[----:B------:R-:W-:Y:S01]  /*12280*/  LOP3.LUT R34, R38, 0xffff0000, RZ, 0xc0, !PT ;  /* 0xffff000026227812 */ /* 0x000fe200078ec0ff */
[----:B------:R-:W-:Y:S01]  /*12290*/  @!P0 FADD.FTZ R46, -R46, -RZ ;  /* 0x800000ff2e2e8221 */ /* 0x000fe20000010100 */
[----:B------:R-:W-:Y:S01]  /*122a0*/  LOP3.LUT R38, R39, 0xffff0000, RZ, 0xc0, !PT ;  /* 0xffff000027267812 */ /* 0x000fe200078ec0ff */
[----:B------:R-:W-:-:S02]  /*122b0*/  FMUL.FTZ R40, R40, R45 ;  /* 0x0000002d28287220 */ /* 0x000fc40000410000 */
[----:B------:R-:W-:Y:S02]  /*122c0*/  FMUL.FTZ R23, R23, R30 ;  /* 0x0000001e17177220 */ /* 0x000fe40000410000 */
[----:B------:R-:W-:Y:S02]  /*122d0*/  @!P0 FADD.FTZ R35, -R35, -RZ ;  /* 0x800000ff23238221 */ /* 0x000fe40000010100 */
[C---:B------:R-:W-:Y:S01]  /*122e0*/  IMAD.U32 R30, R37.reuse, 0x10000, RZ ;  /* 0x00010000251e7824 */ /* 0x040fe200078e00ff */
[----:B------:R-:W-:Y:S01]  /*122f0*/  LOP3.LUT R37, R37, 0xffff0000, RZ, 0xc0, !PT ;  /* 0xffff000025257812 */ /* 0x000fe200078ec0ff */
[----:B------:R-:W-:Y:S02]  /*12300*/  FMUL.FTZ R47, R42, R47 ;  /* 0x0000002f2a2f7220 */ /* 0x000fe40000410000 */
[----:B------:R-:W-:Y:S02]  /*12310*/  FMUL.FTZ R28, R28, R33 ;  /* 0x000000211c1c7220 */ /* 0x000fe40000410000 */
[----:B------:R-:W-:-:S02]  /*12320*/  FMUL.FTZ R43, R43, R46 ;  /* 0x0000002e2b2b7220 */ /* 0x000fc40000410000 */
[----:B------:R-:W-:Y:S02]  /*12330*/  FMUL.FTZ R35, R44, R35 ;  /* 0x000000232c237220 */ /* 0x000fe40000410000 */
[----:B------:R-:W-:Y:S02]  /*12340*/  IMAD.U32 R33, R39, 0x10000, RZ ;  /* 0x0001000027217824 */ /* 0x000fe400078e00ff */
        /* <DEDUP_REMOVED lines=8> */
[----:B------:R-:W-:Y:S01]  /*123d0*/  FFMA.FTZ R28, R41, R33, R28 ;  /* 0x00000021291c7223 */ /* 0x000fe2000001001c */
[----:B------:R-:W-:Y:S01]  /*123e0*/  MOV R20, R4 ;  /* 0x0000000400147202 */ /* 0x000fe20000000f00 */
[----:B------:R-:W-:Y:S01]  /*123f0*/  FFMA.FTZ R35, R8, R38, R35 ;  /* 0x0000002608237223 */ /* 0x000fe20000010023 */
[----:B------:R-:W-:-:S04]  /*12400*/  F2FP.BF16.PACK_AB R21, R0, R21 ;  /* 0x000000150015723e */ /* 0x000fc800000010ff */
[----:B------:R-:W-:Y:S02]  /*12410*/  F2FP.BF16.PACK_AB R23, R35, R28 ;  /* 0x0000001c2317723e */ /* 0x000fe400000010ff */
.L_x_6671:
[----:B------:R-:W-:Y:S05]  /*12420*/  BSYNC B0 ;  /* 0x0000000000007941 */ /* 0x000fea0003800000 */
.L_x_6670:
[----:B-----5:R1:W-:Y:S02]  /*12430*/  STS.128 [R239+0x6800], R20 ;  /* 0x00680014ef007388 */ /* 0x0203e40000000c00 */
.L_x_6663:
[----:B------:R-:W-:Y:S05]  /*12440*/  BSYNC B1 ;  /* 0x0000000000017941 */ /* 0x000fea0003800000 */
.L_x_6662:
[----:B------:R-:W-:Y:S01]  /*12450*/  IADD3 R8, R146, 0x20, RZ ;  /* 0x0000002092087810 */ /* 0x000fe20007ffe0ff */
[----:B------:R-:W-:Y:S03]  /*12460*/  BSSY B1, `(.L_x_6672) ;  /* 0x0000167000017945 */ /* 0x000fe60003800000 */
[----:B------:R-:W-:-:S04]  /*12470*/  ISETP.GE.AND P0, PT, R8, R11, PT ;  /* 0x0000000b0800720c */ /* 0x000fc80003f06270 */
[----:B------:R-:W-:-:S13]  /*12480*/  ISETP.LT.OR P0, PT, R55, -0x107, P0 ;  /* 0xfffffef93700780c */ /* 0x000fda0000701670 */
[----:B------:R-:W-:Y:S05]  /*12490*/  @P0 BRA `(.L_x_6673) ;  /* 0x0000163000000947 */ /* 0x000fea0003800000 */
[----:B---34-:R3:W5:Y:S01]  /*124a0*/  LD.E.128 R36, [R24.64] ;  /* 0x0000000618247980 */ /* 0x018762000c101d00 */
[----:B------:R-:W-:Y:S01]  /*124b0*/  ISETP.GE.AND P0, PT, R26, R7, PT ;  /* 0x000000071a00720c */ /* 0x000fe20003f06270 */
[----:B------:R-:W-:-:S12]  /*124c0*/  BSSY B0, `(.L_x_6674) ;  /* 0x0000054000007945 */ /* 0x000fd80003800000 */
[----:B------:R-:W-:Y:S05]  /*124d0*/  @P0 BRA `(.L_x_6675) ;  /* 0x0000052000000947 */ /* 0x000fea0003800000 */
[----:B------:R-:W-:Y:S01]  /*124e0*/  ISETP.GE.AND P0, PT, R26, R9, PT ;  /* 0x000000091a00720c */ /* 0x000fe20003f06270 */
[----:B------:R-:W-:Y:S02]  /*124f0*/  IMAD.SHL.U32 R0, R9, 0x20, RZ ;  /* 0x0000002009007824 */ /* 0x000fe400078e00ff */
[----:B-1----:R-:W-:Y:S02]  /*12500*/  IMAD.MOV.U32 R21, RZ, RZ, RZ ;  /* 0x000000ffff157224 */ /* 0x002fe400078e00ff */
[----:B------:R-:W-:Y:S01]  /*12510*/  IMAD.MOV.U32 R5, RZ, RZ, R9 ;  /* 0x000000ffff057224 */ /* 0x000fe200078e0009 */
[----:B------:R-:W-:-:S04]  /*12520*/  IADD3 R4, P1, R0, R2, RZ ;  /* 0x0000000200047210 */ /* 0x000fc80007f3e0ff */
[----:B------:R-:W-:-:S03]  /*12530*/  LEA.HI.X.SX32 R0, R0, R3, 0x1, P1 ;  /* 0x0000000300007211 */ /* 0x000fc600008f0eff */
[----:B------:R-:W-:Y:S01]  /*12540*/  @P0 IADD3 R21, -R9, RZ, RZ ;  /* 0x000000ff09150210 */ /* 0x000fe20007ffe1ff */
[----:B------:R-:W-:-:S03]  /*12550*/  @P0 IMAD.MOV R5, RZ, RZ, -R9 ;  /* 0x000000ffff050224 */ /* 0x000fc600078e0a09 */
[----:B------:R-:W-:-:S04]  /*12560*/  IADD3 R23, P1, R21, R4, RZ ;  /* 0x0000000415177210 */ /* 0x000fc80007f3e0ff */
[----:B------:R-:W-:Y:S02]  /*12570*/  LEA.HI.X.SX32 R21, R21, R0, 0x1, P1 ;  /* 0x0000000015157211 */ /* 0x000fe400008f0eff */
[----:B-----5:R-:W-:-:S04]  /*12580*/  LEA R28, P1, R23, R12, 0x1 ;  /* 0x0000000c171c7211 */ /* 0x020fc800078208ff */
[----:B------:R-:W-:Y:S01]  /*12590*/  LEA.HI.X R29, R23, R13, R21, 0x1, P1 ;  /* 0x0000000d171d7211 */ /* 0x000fe200008f0c15 */
[----:B------:R-:W-:Y:S01]  /*125a0*/  IMAD.WIDE R20, R5, 0x2, R24 ;  /* 0x0000000205147825 */ /* 0x000fe200078e0218 */
[----:B------:R-:W-:-:S03]  /*125b0*/  MOV R5, RZ ;  /* 0x000000ff00057202 */ /* 0x000fc60000000f00 */
[----:B------:R-:W-:Y:S01]  /*125c0*/  @P0 IMAD.MOV R5, RZ, RZ, -R9 ;  /* 0x000000ffff050224 */ /* 0x000fe200078e0a09 */
[----:B------:R-:W4:Y:S04]  /*125d0*/  LD.E.128 R28, [R28.64] ;  /* 0x000000061c1c7980 */ /* 0x000f28000c101d00 */
[C---:B------:R-:W-:Y:S01]  /*125e0*/  IADD3 R33, P1, R5.reuse, R4, RZ ;  /* 0x0000000405217210 */ /* 0x040fe20007f3e0ff */
[----:B--2---:R-:W2:Y:S03]  /*125f0*/  LD.E.128 R20, [R20.64] ;  /* 0x0000000614147980 */ /* 0x004ea6000c101d00 */
[----:B------:R-:W-:Y:S02]  /*12600*/  LEA.HI.X.SX32 R0, R5, R0, 0x1, P1 ;  /* 0x0000000005007211 */ /* 0x000fe400008f0eff */
[----:B------:R-:W-:-:S04]  /*12610*/  LEA R32, P1, R33, R14, 0x1 ;  /* 0x0000000e21207211 */ /* 0x000fc800078208ff */
[----:B------:R-:W-:-:S06]  /*12620*/  LEA.HI.X R33, R33, R15, R0, 0x1, P1 ;  /* 0x0000000f21217211 */ /* 0x000fcc00008f0c00 */
[----:B---3--:R-:W3:Y:S01]  /*12630*/  LD.E.128 R32, [R32.64] ;  /* 0x0000000620207980 */ /* 0x008ee2000c101d00 */
[C---:B------:R-:W-:Y:S01]  /*12640*/  IMAD.U32 R5, R36.reuse, 0x10000, RZ ;  /* 0x0001000024057824 */ /* 0x040fe200078e00ff */
[----:B------:R-:W-:Y:S02]  /*12650*/  LOP3.LUT R4, R36, 0xffff0000, RZ, 0xc0, !PT ;  /* 0xffff000024047812 */ /* 0x000fe400078ec0ff */
[C---:B------:R-:W-:Y:S02]  /*12660*/  LOP3.LUT R0, R37.reuse, 0xffff0000, RZ, 0xc0, !PT ;  /* 0xffff000025007812 */ /* 0x040fe400078ec0ff */
[----:B------:R-:W-:Y:S01]  /*12670*/  SHF.L.U32 R40, R37, 0x10, RZ ;  /* 0x0000001025287819 */ /* 0x000fe200000006ff */
[C---:B------:R-:W-:Y:S01]  /*12680*/  IMAD.U32 R37, R38.reuse, 0x10000, RZ ;  /* 0x0001000026257824 */ /* 0x040fe200078e00ff */
[----:B------:R-:W-:Y:S02]  /*12690*/  LOP3.LUT R36, R38, 0xffff0000, RZ, 0xc0, !PT ;  /* 0xffff000026247812 */ /* 0x000fe400078ec0ff */
[----:B------:R-:W-:-:S02]  /*126a0*/  LOP3.LUT R10, R39, 0xffff0000, RZ, 0xc0, !PT ;  /* 0xffff0000270a7812 */ /* 0x000fc400078ec0ff */
[----:B------:R-:W-:Y:S01]  /*126b0*/  SHF.L.U32 R41, R39, 0x10, RZ ;  /* 0x0000001027297819 */ /* 0x000fe200000006ff */
[C---:B----4-:R-:W-:Y:S01]  /*126c0*/  IMAD.U32 R39, R28.reuse, 0x10000, RZ ;  /* 0x000100001c277824 */ /* 0x050fe200078e00ff */
        /* <DEDUP_REMOVED lines=24> */
[----:B---3--:R-:W-:Y:S01]  /*12850*/  LOP3.LUT R23, R32, 0xffff0000, RZ, 0xc0, !PT ;  /* 0xffff000020177812 */ /* 0x008fe200078ec0ff */
        /* <DEDUP_REMOVED lines=26> */
.L_x_6675:
[----:B------:R-:W-:Y:S05]  /*12a00*/  BSYNC B0 ;  /* 0x0000000000007941 */ /* 0x000fea0003800000 */
.L_x_6674:
[----:B-----5:R4:W-:Y:S04]  /*12a10*/  STS.128 [R239+0x1000], R36 ;  /* 0x00100024ef007388 */ /* 0x0209e80000000c00 */
[----:B--2---:R4:W5:Y:S01]  /*12a20*/  LD.E.128 R40, [R24.64+0x80] ;  /* 0x0000800618287980 */ /* 0x004962000c101d00 */
[----:B------:R-:W-:Y:S01]  /*12a30*/  IADD3 R0, R26, 0x40, RZ ;  /* 0x000000401a007810 */ /* 0x000fe20007ffe0ff */
[----:B------:R-:W-:Y:S03]  /*12a40*/  BSSY B0, `(.L_x_6676) ;  /* 0x0000055000007945 */ /* 0x000fe60003800000 */
[----:B------:R-:W-:-:S13]  /*12a50*/  ISETP.GE.AND P0, PT, R0, R7, PT ;  /* 0x000000070000720c */ /* 0x000fda0003f06270 */
        /* <DEDUP_REMOVED lines=23> */
[----:B-----5:R-:W-:Y:S01]  /*12bd0*/  SHF.L.U32 R37, R42, 0x10, RZ ;  /* 0x000000102a257819 */ /* 0x020fe200000006ff */
[----:B------:R-:W-:Y:S01]  /*12be0*/  IMAD.U32 R5, R40, 0x10000, RZ ;  /* 0x0001000028057824 */ /* 0x000fe200078e00ff */
[----:B------:R-:W-:Y:S01]  /*12bf0*/  LOP3.LUT R36, R42, 0xffff0000, RZ, 0xc0, !PT ;  /* 0xffff00002a247812 */ /* 0x000fe200078ec0ff */
[C---:B------:R-:W-:Y:S01]  /*12c00*/  IMAD.U32 R42, R43.reuse, 0x10000, RZ ;  /* 0x000100002b2a7824 */ /* 0x040fe200078e00ff */
[----:B------:R-:W-:Y:S02]  /*12c10*/  LOP3.LUT R10, R43, 0xffff0000, RZ, 0xc0, !PT ;  /* 0xffff00002b0a7812 */ /* 0x000fe400078ec0ff */
        /* <DEDUP_REMOVED lines=55> */
.L_x_6677:
[----:B------:R-:W-:Y:S05]  /*12f90*/  BSYNC B0 ;  /* 0x0000000000007941 */ /* 0x000fea0003800000 */
.L_x_6676:
[----:B-----5:R2:W-:Y:S04]  /*12fa0*/  STS.128 [R239+0x3000], R40 ;  /* 0x00300028ef007388 */ /* 0x0205e80000000c00 */
[----:B----4-:R2:W5:Y:S01]  /*12fb0*/  LD.E.128 R36, [R24.64+0x100] ;  /* 0x0001000618247980 */ /* 0x010562000c101d00 */
        /* <DEDUP_REMOVED lines=34> */
[C---:B----4-:R-:W-:Y:S01]  /*131e0*/  IMAD.U32 R39, R28.reuse, 0x10000, RZ ;  /* 0x000100001c277824 */ /* 0x050fe200078e00ff */
        /* <DEDUP_REMOVED lines=51> */
.L_x_6679:
[----:B------:R-:W-:Y:S05]  /*13520*/  BSYNC B0 ;  /* 0x0000000000007941 */ /* 0x000fea0003800000 */
.L_x_6678:
[----:B-----5:R4:W-:Y:S04]  /*13530*/  STS.128 [R239+0x5000], R36 ;  /* 0x00500024ef007388 */ /* 0x0209e80000000c00 */
[----:B------:R4:W5:Y:S01]  /*13540*/  LD.E.128 R28, [R24.64+0x180] ;  /* 0x00018006181c7980 */ /* 0x000962000c101d00 */
        /* <DEDUP_REMOVED lines=14> */
[----:B------:R-:W-:Y:S02]  /*13630*/  LEA.HI.X.SX32 R21, R21, R0, 0x1, P1 ;  /* 0x0000000015157211 */ /* 0x000fe400008f0eff */
[----:B------:R-:W-:Y:S01]  /*13640*/  LEA R20, P1, R23, R12, 0x1 ;  /* 0x0000000c17147211 */ /* 0x000fe200078208ff */
[----:B------:R-:W-:Y:S01]  /*13650*/  IMAD.MOV.U32 R5, RZ, RZ, RZ ;  /* 0x000000ffff057224 */ /* 0x000fe200078e00ff */
[----:B------:R-:W-:Y:S01]  /*13660*/  @P0 IADD3 R5, -R9, RZ, RZ ;  /* 0x000000ff09050210 */ /* 0x000fe20007ffe1ff */
[----:B--2---:R-:W2:Y:S01]  /*13670*/  LD.E.128 R32, [R32.64+0x180] ;  /* 0x0001800620207980 */ /* 0x004ea2000c101d00 */
[----:B------:R-:W-:Y:S02]  /*13680*/  LEA.HI.X R21, R23, R13, R21, 0x1, P1 ;  /* 0x0000000d17157211 */ /* 0x000fe400008f0c15 */
[----:B---34-:R-:W-:-:S04]  /*13690*/  IADD3 R25, P1, R5, R4, RZ ;  /* 0x0000000405197210 */ /* 0x018fc80007f3e0ff */
[----:B------:R-:W3:Y:S01]  /*136a0*/  LD.E.128 R20, [R20.64] ;  /* 0x0000000614147980 */ /* 0x000ee2000c101d00 */
[----:B------:R-:W-:Y:S02]  /*136b0*/  LEA.HI.X.SX32 R0, R5, R0, 0x1, P1 ;  /* 0x0000000005007211 */ /* 0x000fe400008f0eff */
[----:B------:R-:W-:-:S04]  /*136c0*/  LEA R36, P1, R25, R14, 0x1 ;  /* 0x0000000e19247211 */ /* 0x000fc800078208ff */
[----:B------:R-:W-:-:S06]  /*136d0*/  LEA.HI.X R37, R25, R15, R0, 0x1, P1 ;  /* 0x0000000f19257211 */ /* 0x000fcc00008f0c00 */
[----:B------:R-:W4:Y:S01]  /*136e0*/  LD.E.128 R36, [R36.64] ;  /* 0x0000000624247980 */ /* 0x000f22000c101d00 */
[C---:B-----5:R-:W-:Y:S01]  /*136f0*/  IMAD.U32 R5, R28.reuse, 0x10000, RZ ;  /* 0x000100001c057824 */ /* 0x060fe200078e00ff */
[----:B------:R-:W-:Y:S01]  /*13700*/  LOP3.LUT R4, R28, 0xffff0000, RZ, 0xc0, !PT ;  /* 0xffff00001c047812 */ /* 0x000fe200078ec0ff */
[C---:B------:R-:W-:Y:S01]  /*13710*/  IMAD.U32 R28, R29.reuse, 0x10000, RZ ;  /* 0x000100001d1c7824 */ /* 0x040fe200078e00ff */
[----:B------:R-:W-:Y:S02]  /*13720*/  LOP3.LUT R0, R29, 0xffff0000, RZ, 0xc0, !PT ;  /* 0xffff00001d007812 */ /* 0x000fe400078ec0ff */
[C---:B------:R-:W-:Y:S02]  /*13730*/  SHF.L.U32 R25, R30.reuse, 0x10, RZ ;  /* 0x000000101e197819 */ /* 0x040fe400000006ff */
[----:B------:R-:W-:Y:S02]  /*13740*/  LOP3.LUT R24, R30, 0xffff0000, RZ, 0xc0, !PT ;  /* 0xffff00001e187812 */ /* 0x000fe400078ec0ff */
[C---:B------:R-:W-:Y:S01]  /*13750*/  LOP3.LUT R10, R31.reuse, 0xffff0000, RZ, 0xc0, !PT ;  /* 0xffff00001f0a7812 */ /* 0x040fe200078ec0ff */
[----:B------:R-:W-:Y:S01]  /*13760*/  IMAD.U32 R31, R31, 0x10000, RZ ;  /* 0x000100001f1f7824 */ /* 0x000fe200078e00ff */
[C---:B--2---:R-:W-:Y:S01]  /*13770*/  SHF.L.U32 R43, R33.reuse, 0x10, RZ ;  /* 0x00000010212b7819 */ /* 0x044fe200000006ff */
        /* <DEDUP_REMOVED lines=23> */
[----:B------:R-:W-:Y:S02]  /*138f0*/  FMUL.FTZ R33, R33, R22 ;  /* 0x0000001621217220 */ /* 0x000fe40000410000 */
[----:B------:R-:W-:Y:S01]  /*13900*/  FMUL.FTZ R34, R34, R21 ;  /* 0x0000001522227220 */ /* 0x000fe20000410000 */
[C---:B----4-:R-:W-:Y:S01]  /*13910*/  LOP3.LUT R21, R36.reuse, 0xffff0000, RZ, 0xc0, !PT ;  /* 0xffff000024157812 */ /* 0x050fe200078ec0ff */
[----:B------:R-:W-:Y:S01]  /*13920*/  FMUL.FTZ R43, R43, R20 ;  /* 0x000000142b2b7220 */ /* 0x000fe20000410000 */
[C---:B------:R-:W-:Y:S01]  /*13930*/  SHF.L.U32 R20, R37.reuse, 0x10, RZ ;  /* 0x0000001025147819 */ /* 0x040fe200000006ff */
[----:B------:R-:W-:Y:S01]  /*13940*/  IMAD.U32 R22, R36, 0x10000, RZ ;  /* 0x0001000024167824 */ /* 0x000fe200078e00ff */
[----:B------:R-:W-:Y:S01]  /*13950*/  LOP3.LUT R35, R38, 0xffff0000, RZ, 0xc0, !PT ;  /* 0xffff000026237812 */ /* 0x000fe200078ec0ff */
[----:B------:R-:W-:Y:S01]  /*13960*/  FMUL.FTZ R29, R32, R29 ;  /* 0x0000001d201d7220 */ /* 0x000fe20000410000 */
[----:B------:R-:W-:Y:S01]  /*13970*/  LOP3.LUT R37, R37, 0xffff0000, RZ, 0xc0, !PT ;  /* 0xffff000025257812 */ /* 0x000fe200078ec0ff */
[----:B------:R-:W-:Y:S01]  /*13980*/  IMAD.U32 R36, R38, 0x10000, RZ ;  /* 0x0001000026247824 */ /* 0x000fe200078e00ff */
[----:B------:R-:W-:Y:S01]  /*13990*/  SHF.L.U32 R32, R39, 0x10, RZ ;  /* 0x0000001027207819 */ /* 0x000fe200000006ff */
        /* <DEDUP_REMOVED lines=16> */
[----:B------:R-:W-:Y:S02]  /*13aa0*/  F2FP.BF16.PACK_AB R31, R10, R31 ;  /* 0x0000001f0a1f723e */ /* 0x000fe400000010ff */
.L_x_6681:
[----:B------:R-:W-:Y:S05]  /*13ab0*/  BSYNC B0 ;  /* 0x0000000000007941 */ /* 0x000fea0003800000 */
.L_x_6680:
[----:B-----5:R1:W-:Y:S02]  /*13ac0*/  STS.128 [R239+0x7000], R28 ;  /* 0x0070001cef007388 */ /* 0x0203e40000000c00 */
.L_x_6673:
[----:B------:R-:W-:Y:S05]  /*13ad0*/  BSYNC B1 ;  /* 0x0000000000017941 */ /* 0x000fea0003800000 */
.L_x_6672:
[----:B------:R-:W-:-:S04]  /*13ae0*/  IADD3 R4, R146, 0x30, RZ ;  /* 0x0000003092047810 */ /* 0x000fc80007ffe0ff */
[----:B------:R-:W-:-:S04]  /*13af0*/  ISETP.GE.AND P0, PT, R4, R11, PT ;  /* 0x0000000b0400720c */ /* 0x000fc80003f06270 */
[----:B------:R-:W-:-:S13]  /*13b00*/  ISETP.LT.OR P0, PT, R55, -0x187, P0 ;  /* 0xfffffe793700780c */ /* 0x000fda0000701670 */
[----:B------:R-:W-:Y:S05]  /*13b10*/  @P0 BRA `(.L_x_6643) ;  /* 0x0000193000000947 */ /* 0x000fea0003800000 */
[----:B---34-:R3:W5:Y:S01]  /*13b20*/  LD.E.128 R36, [R16.64] ;  /* 0x0000000610247980 */ /* 0x018762000c101d00 */
[----:B------:R-:W-:Y:S01]  /*13b30*/  ISETP.GE.AND P0, PT, R26, R7, PT ;  /* 0x000000071a00720c */ /* 0x000fe20003f06270 */
[----:B------:R-:W-:-:S12]  /*13b40*/  BSSY B0, `(.L_x_6682) ;  /* 0x0000054000007945 */ /* 0x000fd80003800000 */
[----:B------:R-:W-:Y:S05]  /*13b50*/  @P0 BRA `(.L_x_6683) ;  /* 0x0000052000000947 */ /* 0x000fea0003800000 */
[-C--:B------:R-:W-:Y:S01]  /*13b60*/  ISETP.GE.AND P0, PT, R26, R9.reuse, PT ;  /* 0x000000091a00720c */ /* 0x080fe20003f06270 */
[----:B------:R-:W-:Y:S01]  /*13b70*/  IMAD R0, R9, 0x30, RZ ;  /* 0x0000003009007824 */ /* 0x000fe200078e02ff */
[----:B------:R-:W-:Y:S01]  /*13b80*/  MOV R11, R9 ;  /* 0x00000009000b7202 */ /* 0x000fe20000000f00 */
[----:B-1----:R-:W-:-:S03]  /*13b90*/  IMAD.MOV.U32 R21, RZ, RZ, RZ ;  /* 0x000000ffff157224 */ /* 0x002fc600078e00ff */
[----:B------:R-:W-:-:S04]  /*13ba0*/  IADD3 R5, P1, R0, R2, RZ ;  /* 0x0000000200057210 */ /* 0x000fc80007f3e0ff */
[----:B------:R-:W-:-:S03]  /*13bb0*/  LEA.HI.X.SX32 R0, R0, R3, 0x1, P1 ;  /* 0x0000000300007211 */ /* 0x000fc600008f0eff */
[--C-:B------:R-:W-:Y:S02]  /*13bc0*/  @P0 IMAD.MOV R21, RZ, RZ, -R9.reuse ;  /* 0x000000ffff150224 */ /* 0x100fe400078e0a09 */
[----:B------:R-:W-:Y:S02]  /*13bd0*/  IMAD.MOV.U32 R10, RZ, RZ, RZ ;  /* 0x000000ffff0a7224 */ /* 0x000fe400078e00ff */
[----:B------:R-:W-:Y:S01]  /*13be0*/  @P0 IMAD.MOV R11, RZ, RZ, -R9 ;  /* 0x000000ffff0b0224 */ /* 0x000fe200078e0a09 */
[----:B------:R-:W-:-:S04]  /*13bf0*/  IADD3 R23, P1, R21, R5, RZ ;  /* 0x0000000515177210 */ /* 0x000fc80007f3e0ff */
[----:B------:R-:W-:Y:S02]  /*13c00*/  LEA.HI.X.SX32 R21, R21, R0, 0x1, P1 ;  /* 0x0000000015157211 */ /* 0x000fe400008f0eff */
[----:B-----5:R-:W-:Y:S02]  /*13c10*/  LEA R28, P1, R23, R12, 0x1 ;  /* 0x0000000c171c7211 */ /* 0x020fe400078208ff */
[----:B------:R-:W-:Y:S02]  /*13c20*/  @P0 IADD3 R10, -R9, RZ, RZ ;  /* 0x000000ff090a0210 */ /* 0x000fe40007ffe1ff */
[----:B------:R-:W-:Y:S01]  /*13c30*/  LEA.HI.X R29, R23, R13, R21, 0x1, P1 ;  /* 0x0000000d171d7211 */ /* 0x000fe200008f0c15 */
[----:B------:R-:W-:Y:S01]  /*13c40*/  IMAD.WIDE R20, R11, 0x2, R16 ;  /* 0x000000020b147825 */ /* 0x000fe200078e0210 */
[----:B------:R-:W-:-:S04]  /*13c50*/  IADD3 R5, P1, R10, R5, RZ ;  /* 0x000000050a057210 */ /* 0x000fc80007f3e0ff */
[----:B------:R-:W4:Y:S01]  /*13c60*/  LD.E.128 R28, [R28.64] ;  /* 0x000000061c1c7980 */ /* 0x000f22000c101d00 */
[----:B------:R-:W-:Y:S02]  /*13c70*/  LEA.HI.X.SX32 R0, R10, R0, 0x1, P1 ;  /* 0x000000000a007211 */ /* 0x000fe400008f0eff */
[C---:B------:R-:W-:Y:S01]  /*13c80*/  LEA R32, P1, R5.reuse, R14, 0x1 ;  /* 0x0000000e05207211 */ /* 0x040fe200078208ff */
[----:B--2---:R-:W2:Y:S03]  /*13c90*/  LD.E.128 R20, [R20.64] ;  /* 0x0000000614147980 */ /* 0x004ea6000c101d00 */
        /* <DEDUP_REMOVED lines=32> */
[----:B------:R-:W-:Y:S01]  /*13ea0*/  FMUL.FTZ R43, R43, R28 ;  /* 0x0000001c2b2b7220 */ /* 0x000fe20000410000 */
[----:B------:R-:W-:Y:S01]  /*13eb0*/  LOP3.LUT R20, R20, 0xffff0000, RZ, 0xc0, !PT ;  /* 0xffff000014147812 */ /* 0x000fe200078ec0ff */
[----:B------:R-:W-:Y:S01]  /*13ec0*/  @!P0 FADD.FTZ R40, -R40, -RZ ;  /* 0x800000ff28288221 */ /* 0x000fe20000010100 */
        /* <DEDUP_REMOVED lines=27> */
.L_x_6683:
[----:B------:R-:W-:Y:S05]  /*14080*/  BSYNC B0 ;  /* 0x0000000000007941 */ /* 0x000fea0003800000 */
.L_x_6682:
[----:B-----5:R4:W-:Y:S04]  /*14090*/  STS.128 [R239+0x1800], R36 ;  /* 0x00180024ef007388 */ /* 0x0209e80000000c00 */
[----:B--2---:R4:W5:Y:S01]  /*140a0*/  LD.E.128 R40, [R16.64+0x80] ;  /* 0x0000800610287980 */ /* 0x004962000c101d00 */
[----:B------:R-:W-:Y:S01]  /*140b0*/  IADD3 R0, R26, 0x40, RZ ;  /* 0x000000401a007810 */ /* 0x000fe20007ffe0ff */
[----:B------:R-:W-:Y:S03]  /*140c0*/  BSSY B0, `(.L_x_6684) ;  /* 0x0000056000007945 */ /* 0x000fe60003800000 */
[----:B------:R-:W-:-:S13]  /*140d0*/  ISETP.GE.AND P0, PT, R0, R7, PT ;  /* 0x000000070000720c */ /* 0x000fda0003f06270 */
[----:B------:R-:W-:Y:S05]  /*140e0*/  @P0 BRA `(.L_x_6685) ;  /* 0x0000053000000947 */ /* 0x000fea0003800000 */
[----:B------:R-:W-:Y:S01]  /*140f0*/  ISETP.GE.AND P0, PT, R0, R9, PT ;  /* 0x000000090000720c */ /* 0x000fe20003f06270 */
[----:B------:R-:W-:Y:S02]  /*14100*/  IMAD.MOV.U32 R0, RZ, RZ, 0x30 ;  /* 0x00000030ff007424 */ /* 0x000fe400078e00ff */
[----:B-1----:R-:W-:Y:S02]  /*14110*/  IMAD.MOV.U32 R21, RZ, RZ, RZ ;  /* 0x000000ffff157224 */ /* 0x002fe400078e00ff */
[----:B------:R-:W-:Y:S02]  /*14120*/  IMAD R0, R9, R0, 0x40 ;  /* 0x0000004009007424 */ /* 0x000fe400078e0200 */
[----:B------:R-:W-:-:S03]  /*14130*/  IMAD.MOV.U32 R11, RZ, RZ, R9 ;  /* 0x000000ffff0b7224 */ /* 0x000fc600078e0009 */
[----:B------:R-:W-:-:S03]  /*14140*/  IADD3 R5, P1, R0, R2, RZ ;  /* 0x0000000200057210 */ /* 0x000fc60007f3e0ff */
[----:B------:R-:W-:Y:S01]  /*14150*/  @P0 IADD3 R21, -R9, RZ, RZ ;  /* 0x000000ff09150210 */ /* 0x000fe20007ffe1ff */
[--C-:B------:R-:W-:Y:S01]  /*14160*/  @P0 IMAD.MOV R11, RZ, RZ, -R9.reuse ;  /* 0x000000ffff0b0224 */ /* 0x100fe200078e0a09 */
[----:B------:R-:W-:Y:S02]  /*14170*/  LEA.HI.X.SX32 R0, R0, R3, 0x1, P1 ;  /* 0x0000000300007211 */ /* 0x000fe400008f0eff */
[C---:B------:R-:W-:Y:S02]  /*14180*/  IADD3 R23, P1, R21.reuse, R5, RZ ;  /* 0x0000000515177210 */ /* 0x040fe40007f3e0ff */
[----:B------:R-:W-:Y:S02]  /*14190*/  MOV R10, RZ ;  /* 0x000000ff000a7202 */ /* 0x000fe40000000f00 */
[----:B------:R-:W-:Y:S02]  /*141a0*/  LEA.HI.X.SX32 R21, R21, R0, 0x1, P1 ;  /* 0x0000000015157211 */ /* 0x000fe400008f0eff */
[----:B------:R-:W-:Y:S01]  /*141b0*/  LEA R28, P1, R23, R12, 0x1 ;  /* 0x0000000c171c7211 */ /* 0x000fe200078208ff */
[----:B------:R-:W-:-:S03]  /*141c0*/  @P0 IMAD.MOV R10, RZ, RZ, -R9 ;  /* 0x000000ffff0a0224 */ /* 0x000fc600078e0a09 */
[----:B------:R-:W-:Y:S02]  /*141d0*/  LEA.HI.X R29, R23, R13, R21, 0x1, P1 ;  /* 0x0000000d171d7211 */ /* 0x000fe400008f0c15 */
[----:B------:R-:W-:Y:S01]  /*141e0*/  IADD3 R5, P1, R10, R5, RZ ;  /* 0x000000050a057210 */ /* 0x000fe20007f3e0ff */
[----:B------:R-:W-:-:S03]  /*141f0*/  IMAD.WIDE R20, R11, 0x2, R16 ;  /* 0x000000020b147825 */ /* 0x000fc600078e0210 */
[----:B------:R-:W2:Y:S01]  /*14200*/  LD.E.128 R28, [R28.64] ;  /* 0x000000061c1c7980 */ /* 0x000ea2000c101d00 */
[----:B------:R-:W-:Y:S02]  /*14210*/  LEA.HI.X.SX32 R0, R10, R0, 0x1, P1 ;  /* 0x000000000a007211 */ /* 0x000fe400008f0eff */
[C---:B------:R-:W-:Y:S01]  /*14220*/  LEA R32, P1, R5.reuse, R14, 0x1 ;  /* 0x0000000e05207211 */ /* 0x040fe200078208ff */
[----:B---3--:R-:W3:Y:S03]  /*14230*/  LD.E.128 R20, [R20.64+0x80] ;  /* 0x0000800614147980 */ /* 0x008ee6000c101d00 */
        /* <DEDUP_REMOVED lines=62> */
.L_x_6685:
[----:B------:R-:W-:Y:S05]  /*14620*/  BSYNC B0 ;  /* 0x0000000000007941 */ /* 0x000fea0003800000 */
.L_x_6684:
[----:B-----5:R2:W-:Y:S04]  /*14630*/  STS.128 [R239+0x3800], R40 ;  /* 0x00380028ef007388 */ /* 0x0205e80000000c00 */
[----:B----4-:R2:W5:Y:S01]  /*14640*/  LD.E.128 R36, [R16.64+0x100] ;  /* 0x0001000610247980 */ /* 0x010562000c101d00 */
        /* <DEDUP_REMOVED lines=21> */
[----:B------:R-:W4:Y:S01]  /*147a0*/  LD.E.128 R28, [R28.64] ;  /* 0x000000061c1c7980 */ /* 0x000f22000c101d00 */
[----:B------:R-:W-:Y:S02]  /*147b0*/  LEA.HI.X.SX32 R0, R10, R0, 0x1, P1 ;  /* 0x000000000a007211 */ /* 0x000fe400008f0eff */
[C---:B------:R-:W-:Y:S01]  /*147c0*/  LEA R32, P1, R5.reuse, R14, 0x1 ;  /* 0x0000000e05207211 */ /* 0x040fe200078208ff */
[----:B--2---:R-:W2:Y:S03]  /*147d0*/  LD.E.128 R20, [R20.64+0x100] ;  /* 0x0001000614147980 */ /* 0x004ea6000c101d00 */
        /* <DEDUP_REMOVED lines=62> */
.L_x_6687:
[----:B------:R-:W-:Y:S05]  /*14bc0*/  BSYNC B0 ;  /* 0x0000000000007941 */ /* 0x000fea0003800000 */
.L_x_6686:
[----:B-----5:R4:W-:Y:S04]  /*14bd0*/  STS.128 [R239+0x5800], R36 ;  /* 0x00580024ef007388 */ /* 0x0209e80000000c00 */
[----:B-1----:R4:W5:Y:S01]  /*14be0*/  LD.E.128 R20, [R16.64+0x180] ;  /* 0x0001800610147980 */ /* 0x002962000c101d00 */
[----:B------:R-:W-:Y:S01]  /*14bf0*/  IADD3 R26, R26, 0xc0, RZ ;  /* 0x000000c01a1a7810 */ /* 0x000fe20007ffe0ff */
[----:B------:R-:W-:Y:S03]  /*14c00*/  BSSY B0, `(.L_x_6688) ;  /* 0x0000056000007945 */ /* 0x000fe60003800000 */
[----:B------:R-:W-:-:S13]  /*14c10*/  ISETP.GE.AND P0, PT, R26, R7, PT ;  /* 0x000000071a00720c */ /* 0x000fda0003f06270 */
[----:B------:R-:W-:Y:S05]  /*14c20*/  @P0 BRA `(.L_x_6689) ;  /* 0x0000053000000947 */ /* 0x000fea0003800000 */
[-C--:B------:R-:W-:Y:S01]  /*14c30*/  ISETP.GE.AND P0, PT, R26, R9.reuse, PT ;  /* 0x000000091a00720c */ /* 0x080fe20003f06270 */
[----:B------:R-:W-:Y:S01]  /*14c40*/  IMAD.MOV.U32 R0, RZ, RZ, 0x30 ;  /* 0x00000030ff007424 */ /* 0x000fe200078e00ff */
[----:B------:R-:W-:-:S03]  /*14c50*/  MOV R7, R9 ;  /* 0x0000000900077202 */ /* 0x000fc60000000f00 */
[----:B------:R-:W-:Y:S02]  /*14c60*/  IMAD R5, R9, R0, 0xc0 ;  /* 0x000000c009057424 */ /* 0x000fe400078e0200 */
[----:B------:R-:W-:-:S03]  /*14c70*/  IMAD.MOV.U32 R0, RZ, RZ, RZ ;  /* 0x000000ffff007224 */ /* 0x000fc600078e00ff */
        /* <DEDUP_REMOVED lines=32> */
[C---:B---3--:R-:W-:Y:S01]  /*14e80*/  SHF.L.U32 R25, R29.reuse, 0x10, RZ ;  /* 0x000000101d197819 */ /* 0x048fe200000006ff */
[----:B------:R-:W-:Y:S01]  /*14e90*/  IMAD.U32 R34, R30, 0x10000, RZ ;  /* 0x000100001e227824 */ /* 0x000fe200078e00ff */
[----:B------:R-:W-:-:S02]  /*14ea0*/  LOP3.LUT R29, R29, 0xffff0000, RZ, 0xc0, !PT ;  /* 0xffff00001d1d7812 */ /* 0x000fc400078ec0ff */
[----:B------:R-:W-:Y:S01]  /*14eb0*/  SHF.L.U32 R17, R27, 0x10, RZ ;  /* 0x000000101b117819 */ /* 0x000fe200000006ff */
[----:B------:R-:W-:Y:S01]  /*14ec0*/  @!P0 FADD.FTZ R25, -R25, -RZ ;  /* 0x800000ff19198221 */ /* 0x000fe20000010100 */
[----:B------:R-:W-:Y:S01]  /*14ed0*/  LOP3.LUT R32, R27, 0xffff0000, RZ, 0xc0, !PT ;  /* 0xffff00001b207812 */ /* 0x000fe200078ec0ff */
        /* <DEDUP_REMOVED lines=10> */
[----:B------:R-:W-:Y:S01]  /*14f80*/  FMUL.FTZ R25, R10, R25 ;  /* 0x000000190a197220 */ /* 0x000fe20000410000 */
[C---:B----4-:R-:W-:Y:S01]  /*14f90*/  SHF.L.U32 R10, R13.reuse, 0x10, RZ ;  /* 0x000000100d0a7819 */ /* 0x050fe200000006ff */
[----:B------:R-:W-:Y:S01]  /*14fa0*/  FMUL.FTZ R29, R24, R29 ;  /* 0x0000001d181d7220 */ /* 0x000fe20000410000 */
[----:B------:R-:W-:Y:S01]  /*14fb0*/  LOP3.LUT R24, R13, 0xffff0000, RZ, 0xc0, !PT ;  /* 0xffff00000d187812 */ /* 0x000fe200078ec0ff */
[----:B------:R-:W-:Y:S01]  /*14fc0*/  @!P0 FADD.FTZ R28, -R28, -RZ ;  /* 0x800000ff1c1c8221 */ /* 0x000fe20000010100 */
[----:B------:R-:W-:Y:S01]  /*14fd0*/  SHF.L.U32 R13, R15, 0x10, RZ ;  /* 0x000000100f0d7819 */ /* 0x000fe200000006ff */
[----:B------:R-:W-:Y:S01]  /*14fe0*/  @!P0 FADD.FTZ R31, -R31, -RZ ;  /* 0x800000ff1f1f8221 */ /* 0x000fe20000010100 */
[----:B------:R-:W-:Y:S01]  /*14ff0*/  LOP3.LUT R15, R15, 0xffff0000, RZ, 0xc0, !PT ;  /* 0xffff00000f0f7812 */ /* 0x000fe200078ec0ff */
[----:B------:R-:W-:-:S02]  /*15000*/  FMUL.FTZ R34, R23, R34 ;  /* 0x0000002217227220 */ /* 0x000fc40000410000 */
[----:B------:R-:W-:Y:S02]  /*15010*/  FMUL.FTZ R30, R21, R30 ;  /* 0x0000001e151e7220 */ /* 0x000fe40000410000 */
[C---:B------:R-:W-:Y:S01]  /*15020*/  IMAD.U32 R21, R12.reuse, 0x10000, RZ ;  /* 0x000100000c157824 */ /* 0x040fe200078e00ff */
[----:B------:R-:W-:Y:S01]  /*15030*/  LOP3.LUT R12, R12, 0xffff0000, RZ, 0xc0, !PT ;  /* 0xffff00000c0c7812 */ /* 0x000fe200078ec0ff */
[C---:B------:R-:W-:Y:S01]  /*15040*/  IMAD.U32 R23, R14.reuse, 0x10000, RZ ;  /* 0x000100000e177824 */ /* 0x040fe200078e00ff */
[----:B------:R-:W-:Y:S01]  /*15050*/  LOP3.LUT R14, R14, 0xffff0000, RZ, 0xc0, !PT ;  /* 0xffff00000e0e7812 */ /* 0x000fe200078ec0ff */
[----:B------:R-:W-:Y:S02]  /*15060*/  FMUL.FTZ R16, R16, R27 ;  /* 0x0000001b10107220 */ /* 0x000fe40000410000 */
        /* <DEDUP_REMOVED lines=15> */
.L_x_6689:
[----:B------:R-:W-:Y:S05]  /*15160*/  BSYNC B0 ;  /* 0x0000000000007941 */ /* 0x000fea0003800000 */
.L_x_6688:
[----:B-----5:R1:W-:Y:S01]  /*15170*/  STS.128 [R239+0x7800], R20 ;  /* 0x00780014ef007388 */ /* 0x0203e20000000c00 */
[----:B------:R-:W-:Y:S05]  /*15180*/  BRA `(.L_x_6643) ;  /* 0x000002c000007947 */ /* 0x000fea0003800000 */
.L_x_6611:
        /* <DEDUP_REMOVED lines=9> */
[-C--:B-----5:R-:W-:Y:S01]  /*15220*/  @!P6 LEA R10, P2, R148, R154.reuse, 0x1 ;  /* 0x0000009a940ae211 */ /* 0x0a0fe200078408ff */
        /* <DEDUP_REMOVED lines=34> */
.L_x_6643:
[----:B------:R-:W-:Y:S05]  /*15450*/  BSYNC B2 ;  /* 0x0000000000027941 */ /* 0x000fea0003800000 */
.L_x_6610:
[----:B------:R-:W-:Y:S01]  /*15460*/  IADD3 R241, R165, -0x1, RZ ;  /* 0xffffffffa5f17810 */ /* 0x000fe20007ffe0ff */
[----:B------:R-:W-:-:S02]  /*15470*/  IMAD.SHL.U32 R0, R62, 0x40, RZ ;  /* 0x000000403e007824 */ /* 0x000fc400078e00ff */
[----:B-1234-:R-:W-:Y:S02]  /*15480*/  IMAD.SHL.U32 R17, R65, 0x40, RZ ;  /* 0x0000004041117824 */ /* 0x01efe400078e00ff */
[----:B------:R-:W-:Y:S01]  /*15490*/  IMAD.SHL.U32 R2, R241, 0x40, RZ ;  /* 0x00000040f1027824 */ /* 0x000fe200078e00ff */
[----:B------:R-:W-:Y:S02]  /*154a0*/  LOP3.LUT R5, R0, 0x1c0, RZ, 0xc0, !PT ;  /* 0x000001c000057812 */ /* 0x000fe400078ec0ff */
[----:B------:R-:W-:Y:S01]  /*154b0*/  LOP3.LUT R17, R17, 0xfffffe00, RZ, 0xc0, !PT ;  /* 0xfffffe0011117812 */ /* 0x000fe200078ec0ff */
[----:B------:R-:W-:-:S04]  /*154c0*/  IMAD.IADD R3, R53, 0x1, -R2 ;  /* 0x0000000135037824 */ /* 0x000fc800078e0a02 */
[----:B------:R-:W-:Y:S01]  /*154d0*/  IMAD R229, R60, 0x400, R17 ;  /* 0x000004003ce57824 */ /* 0x000fe200078e0211 */
[-C--:B------:R-:W-:Y:S02]  /*154e0*/  ISETP.GE.AND P4, PT, R6, R3.reuse, PT ;  /* 0x000000030600720c */ /* 0x080fe40003f86270 */
[-C--:B------:R-:W-:Y:S02]  /*154f0*/  ISETP.GE.AND P5, PT, R146, R3.reuse, PT ;  /* 0x000000039200720c */ /* 0x080fe40003fa6270 */
[CC--:B------:R-:W-:Y:S02]  /*15500*/  ISETP.GE.AND P3, PT, R8.reuse, R3.reuse, PT ;  /* 0x000000030800720c */ /* 0x0c0fe40003f66270 */
[-C--:B------:R-:W-:Y:S02]  /*15510*/  ISETP.GE.AND P1, PT, R8, R3.reuse, PT ;  /* 0x000000030800720c */ /* 0x080fe40003f26270 */
[----:B------:R-:W-:Y:S02]  /*15520*/  ISETP.GE.AND P2, PT, R6, R3, PT ;  /* 0x000000030600720c */ /* 0x000fe40003f46270 */
[----:B------:R-:W-:-:S03]  /*15530*/  SHF.R.S32.HI R6, RZ, 0x4, R69 ;  /* 0x00000004ff067819 */ /* 0x000fc60000011445 */
[C---:B------:R-:W-:Y:S02]  /*15540*/  @!P4 LEA R10, P0, R66.reuse, R232, 0x1 ;  /* 0x000000e8420ac211 */ /* 0x040fe400078008ff */
[----:B------:R-:W-:Y:S01]  /*15550*/  @!P5 IMAD.MOV.U32 R233, RZ, RZ, R231 ;  /* 0x000000ffffe9d224 */ /* 0x000fe200078e00e7 */
[----:B------:R-:W-:Y:S02]  /*15560*/  LEA.HI R69, R69, R6, RZ, 0x1 ;  /* 0x0000000645457211 */ /* 0x000fe400078f08ff */
[----:B------:R-:W-:Y:S02]  /*15570*/  @!P4 LEA.HI.X R11, R66, R231, R67, 0x1, P0 ;  /* 0x000000e7420bc211 */ /* 0x000fe400000f0c43 */
[----:B------:R-:W-:Y:S01]  /*15580*/  ISETP.GE.AND P0, PT, R4, R3, PT ;  /* 0x000000030400720c */ /* 0x000fe20003f06270 */
[----:B------:R-:W-:Y:S01]  /*15590*/  @!PT LDS RZ, [RZ] ;  /* 0x00000000fffff984 */ /* 0x000fe20000000800 */
[----:B------:R-:W-:Y:S01]  /*155a0*/  @!PT LDS RZ, [RZ] ;  /* 0x00000000fffff984 */ /* 0x000fe20000000800 */
[----:B------:R-:W-:Y:S01]  /*155b0*/  @!PT LDS RZ, [RZ] ;  /* 0x00000000fffff984 */ /* 0x000fe20000000800 */
[----:B------:R1:W-:Y:S01]  /*155c0*/  @!P5 LDGSTS.E.BYPASS.LTC128B.128 [R239+0x8000], [R232.64] ;  /* 0x08000000e8efdfae */ /* 0x0003e2000b901d46 */
[----:B------:R-:W-:-:S03]  /*155d0*/  LOP3.LUT R69, R69, 0xfffffffe, RZ, 0xc0, !PT ;  /* 0xfffffffe45457812 */ /* 0x000fc600078ec0ff */
[----:B------:R1:W-:Y:S02]  /*155e0*/  @!P5 LDGSTS.E.BYPASS.LTC128B.128 [R239+0xa000], [R232.64+0x80] ;  /* 0x0a000080e8efdfae */ /* 0x0003e4000b901d46 */
[----:B------:R-:W-:Y:S02]  /*155f0*/  IMAD.IADD R69, R6, 0x1, -R69 ;  /* 0x0000000106457824 */ /* 0x000fe400078e0a45 */
[----:B------:R1:W-:Y:S02]  /*15600*/  @!P5 LDGSTS.E.BYPASS.LTC128B.128 [R239+0xc000], [R232.64+0x100] ;  /* 0x0c000100e8efdfae */ /* 0x0003e4000b901d46 */
[----:B------:R-:W-:Y:S02]  /*15610*/  IMAD.SHL.U32 R6, R69, 0x8, RZ ;  /* 0x0000000845067824 */ /* 0x000fe400078e00ff */
        /* <DEDUP_REMOVED lines=11> */
[----:B------:R-:W-:Y:S02]  /*156d0*/  IMAD R228, R69, 0x200, R146 ;  /* 0x0000020045e47824 */ /* 0x000fe400078e0292 */
[----:B-1----:R-:W-:-:S04]  /*156e0*/  @!P0 IMAD.MOV.U32 R233, RZ, RZ, R231 ;  /* 0x000000ffffe98224 */ /* 0x002fc800078e00e7 */
[----:B------:R-:W-:-:S04]  /*156f0*/  @!P0 IMAD.WIDE.U32 R8, R168, 0x60, R232 ;  /* 0x00000060a8088825 */ /* 0x000fc800078e00e8 */
[----:B-----5:R-:W-:Y:S02]  /*15700*/  @!P0 IMAD.IADD R13, R0, 0x1, R9 ;  /* 0x00000001000d8824 */ /* 0x020fe400078e0209 */
[----:B------:R-:W-:Y:S01]  /*15710*/  @!P0 IMAD.MOV.U32 R12, RZ, RZ, R8 ;  /* 0x000000ffff0c8224 */ /* 0x000fe200078e0008 */
[----:B--2---:R-:W-:-:S04]  /*15720*/  @!P3 LEA R10, P4, R168, R232, 0x6 ;  /* 0x000000e8a80ab211 */ /* 0x004fc800078830ff */
[----:B------:R-:W-:Y:S02]  /*15730*/  @!P3 LEA.HI.X R11, R168, R231, R169, 0x6, P4 ;  /* 0x000000e7a80bb211 */ /* 0x000fe400020f34a9 */
[----:B------:R-:W-:Y:S01]  /*15740*/  ISETP.GE.AND P4, PT, R4, R3, PT ;  /* 0x000000030400720c */ /* 0x000fe20003f86270 */
[----:B------:R-:W-:Y:S02]  /*15750*/  IMAD.SHL.U32 R3, R68, 0x40, RZ ;  /* 0x0000004044037824 */ /* 0x000fe400078e00ff */
[----:B------:R1:W-:Y:S03]  /*15760*/  @!P3 LDGSTS.E.BYPASS.LTC128B.128 [R239+0x9000], [R10.64] ;  /* 0x090000000aefbfae */ /* 0x0003e6000b901d46 */
[----:B------:R-:W-:Y:S01]  /*15770*/  LOP3.LUT R3, R3, 0x1c0, RZ, 0xc0, !PT ;  /* 0x000001c003037812 */ /* 0x000fe200078ec0ff */
[----:B------:R1:W-:Y:S04]  /*15780*/  @!P3 LDGSTS.E.BYPASS.LTC128B.128 [R239+0xb000], [R10.64+0x80] ;  /* 0x0b0000800aefbfae */ /* 0x0003e8000b901d46 */
[----:B------:R1:W-:Y:S02]  /*15790*/  @!P3 LDGSTS.E.BYPASS.LTC128B.128 [R239+0xd000], [R10.64+0x100] ;  /* 0x0d0001000aefbfae */ /* 0x0003e4000b901d46 */
[----:B------:R-:W-:-:S02]  /*157a0*/  @!P4 IMAD R0, R171, 0x60, RZ ;  /* 0x00000060ab00c824 */ /* 0x000fc400078e02ff */
[----:B------:R1:W-:Y:S01]  /*157b0*/  @!P3 LDGSTS.E.BYPASS.LTC128B.128 [R239+0xf000], [R10.64+0x180] ;  /* 0x0f0001800aefbfae */ /* 0x0003e2000b901d46 */
[----:B------:R-:W-:-:S03]  /*157c0*/  @!P4 IMAD.WIDE.U32 R8, R170, 0x60, R244 ;  /* 0x00000060aa08c825 */ /* 0x000fc600078e00f4 */
[----:B------:R2:W-:Y:S01]  /*157d0*/  @!P0 LDGSTS.E.BYPASS.LTC128B.128 [R239+0x9800], [R12.64] ;  /* 0x098000000cef8fae */ /* 0x0005e2000b901d46 */
[----:B------:R-:W-:Y:S01]  /*157e0*/  @!P4 IMAD.IADD R9, R0, 0x1, R9 ;  /* 0x000000010009c824 */ /* 0x000fe200078e0209 */
[----:B------:R-:W-:Y:S02]  /*157f0*/  LOP3.LUT R0, R3, 0x8, R6, 0xf8, !PT ;  /* 0x0000000803007812 */ /* 0x000fe400078ef806 */
[----:B------:R2:W-:Y:S01]  /*15800*/  @!P0 LDGSTS.E.BYPASS.LTC128B.128 [R239+0xb800], [R12.64+0x80] ;  /* 0x0b8000800cef8fae */ /* 0x0005e2000b901d46 */
[----:B------:R-:W-:-:S03]  /*15810*/  SHF.R.U32.HI R3, RZ, 0x3, R3 ;  /* 0x00000003ff037819 */ /* 0x000fc60000011603 */
[----:B------:R2:W-:Y:S01]  /*15820*/  @!P0 LDGSTS.E.BYPASS.LTC128B.128 [R239+0xd800], [R12.64+0x100] ;  /* 0x0d8001000cef8fae */ /* 0x0005e2000b901d46 */
[----:B------:R-:W-:-:S03]  /*15830*/  LOP3.LUT R0, R0, R3, RZ, 0x3c, !PT ;  /* 0x0000000300007212 */ /* 0x000fc600078e3cff */
[----:B------:R2:W-:Y:S01]  /*15840*/  @!P0 LDGSTS.E.BYPASS.LTC128B.128 [R239+0xf800], [R12.64+0x180] ;  /* 0x0f8001800cef8fae */ /* 0x0005e2000b901d46 */
[----:B------:R-:W-:-:S03]  /*15850*/  @!P2 LEA R4, P0, R63, R244, 0x1 ;  /* 0x000000f43f04a211 */ /* 0x000fc600078008ff */
[----:B------:R-:W0:Y:S01]  /*15860*/  LDGDEPBAR ;  /* 0x00000000000079af */ /* 0x000e220000000000 */
[-C--:B------:R-:W-:Y:S02]  /*15870*/  @!P2 LEA.HI.X R5, R63, R245.reuse, R64, 0x1, P0 ;  /* 0x000000f53f05a211 */ /* 0x080fe400000f0c40 */
[C---:B------:R-:W-:Y:S01]  /*15880*/  @!P1 LEA R6, P0, R170.reuse, R244, 0x6 ;  /* 0x000000f4aa069211 */ /* 0x040fe200078030ff */
[----:B------:R-:W3:Y:S03]  /*15890*/  LD.E R63, [R18.64+0x184] ;  /* 0x00018406123f7980 */ /* 0x000ee6000c101900 */
[----:B------:R-:W-:Y:S01]  /*158a0*/  @!P1 LEA.HI.X R7, R170, R245, R171, 0x6, P0 ;  /* 0x000000f5aa079211 */ /* 0x000fe200000f34ab */
[----:B------:R-:W4:Y:S01]  /*158b0*/  LD.E R16, [R18.64+0x188] ;  /* 0x0001880612107980 */ /* 0x000f22000c101900 */
[----:B------:R-:W-:-:S04]  /*158c0*/  DEPBAR.LE SB0, 0x0 ;  /* 0x000080000000791a */ /* 0x000fc80000000000 */
[----:B------:R-:W-:Y:S01]  /*158d0*/  BAR.SYNC.DEFER_BLOCKING 0x0 ;  /* 0x0000000000007b1d */ /* 0x000fe20000010000 */
[----:B------:R-:W-:Y:S02]  /*158e0*/  IMAD.IADD R229, R0, 0x1, R229 ;  /* 0x0000000100e57824 */ /* 0x000fe400078e02e5 */
[----:B------:R-:W-:Y:S02]  /*158f0*/  IMAD.SHL.U32 R228, R228, 0x2, RZ ;  /* 0x00000002e4e47824 */ /* 0x000fe400078e00ff */
        /* <DEDUP_REMOVED lines=46> */
[----:B------:R-:W2:Y:S01]  /*15be0*/  LDSM.16.M88.4 R28, [R228+0x8000] ;  /* 0x00800000e41c783b */ /* 0x000ea20000000200 */
[----:B------:R-:W-:-:S03]  /*15bf0*/  R2P PR, R62, 0x6 ;  /* 0x000000063e007804 */ /* 0x000fc60000000000 */
[----:B------:R-:W2:Y:S01]  /*15c00*/  LDSM.16.M88.4 R20, [R228+0x8800] ;  /* 0x00880000e414783b */ /* 0x000ea20000000200 */
[----:B------:R-:W-:Y:S01]  /*15c10*/  IADD3 R3, R228, 0x8000, RZ ;  /* 0x00008000e4037810 */ /* 0x000fe20007ffe0ff */
[----:B------:R-:W-:Y:S01]  /*15c20*/  IMAD R227, R54, 0x2, R229 ;  /* 0x0000000236e37824 */ /* 0x000fe200078e02e5 */
[----:B------:R-:W-:Y:S01]  /*15c30*/  IADD3 R226, R228, 0x8020, RZ ;  /* 0x00008020e4e27810 */ /* 0x000fe20007ffe0ff */
[----:B------:R-:W2:Y:S04]  /*15c40*/  LDSM.16.M88.4 R72, [R228+0x9000] ;  /* 0x00900000e448783b */ /* 0x000ea80000000200 */
[----:B------:R-:W-:Y:S02]  /*15c50*/  LDSM.16.M88.4 R40, [R227] ;  /* 0x00000000e328783b */ /* 0x000fe40000000200 */
[----:B------:R-:W-:-:S02]  /*15c60*/  @P1 IADD3 R226, R3, -0x20, RZ ;  /* 0xffffffe003e21810 */ /* 0x000fc40007ffe0ff */
[----:B------:R-:W-:Y:S04]  /*15c70*/  LDSM.16.M88.4 R36, [R228+0x9800] ;  /* 0x00980000e424783b */ /* 0x000fe80000000200 */
[----:B-1----:R-:W1:Y:S01]  /*15c80*/  LDSM.16.M88.4 R8, [R226] ;  /* 0x00000000e208783b */ /* 0x002e620000000200 */
[----:B------:R-:W-:-:S03]  /*15c90*/  IMAD.MOV.U32 R3, RZ, RZ, 0x40 ;  /* 0x00000040ff037424 */ /* 0x000fc600078e00ff */
[----:B------:R-:W1:Y:S02]  /*15ca0*/  LDSM.16.M88.4 R56, [R226+0x800] ;  /* 0x00080000e238783b */ /* 0x000e640000000200 */
[----:B------:R-:W-:Y:S01]  /*15cb0*/  SEL R3, R3, 0xffffffc0, !P2 ;  /* 0xffffffc003037807 */ /* 0x000fe20005000000 */
[----:B------:R-:W-:Y:S01]  /*15cc0*/  IMAD R225, R52, 0x2, R229 ;  /* 0x0000000234e17824 */ /* 0x000fe200078e02e5 */
[----:B------:R-:W1:Y:S03]  /*15cd0*/  LDSM.16.M88.4 R48, [R226+0x1000] ;  /* 0x00100000e230783b */ /* 0x000e660000000200 */
[----:B------:R-:W-:Y:S01]  /*15ce0*/  IMAD.IADD R222, R228, 0x1, R3 ;  /* 0x00000001e4de7824 */ /* 0x000fe200078e0203 */
[----:B------:R-:W-:Y:S04]  /*15cf0*/  LDSM.16.M88.4 R4, [R225] ;  /* 0x00000000e104783b */ /* 0x000fe80000000200 */
[----:B--2---:R-:W2:Y:S01]  /*15d00*/  LDSM.16.M88.4 R12, [R222+0x8000] ;  /* 0x00800000de0c783b */ /* 0x004ea20000000200 */
[C---:B------:R-:W-:Y:S03]  /*15d10*/  HMMA.16816.F32.BF16 R32, R64.reuse, R28, RZ ;  /* 0x0000001c4020723c */ /* 0x040fe600000418ff */
[----:B------:R-:W1:Y:S04]  /*15d20*/  LDSM.16.M88.4 R44, [R226+0x1800] ;  /* 0x00180000e22c783b */ /* 0x000e680000000200 */
[----:B------:R-:W-:Y:S01]  /*15d30*/  LDSM.16.M88.4 R88, [R229+0x2000] ;  /* 0x00200000e558783b */ /* 0x000fe20000000200 */
[C---:B------:R-:W-:Y:S03]  /*15d40*/  HMMA.16816.F32.BF16 R28, R64.reuse, R30, RZ ;  /* 0x0000001e401c723c */ /* 0x040fe600000418ff */
[----:B------:R-:W-:Y:S04]  /*15d50*/  LDSM.16.M88.4 R84, [R228+0xb000] ;  /* 0x00b00000e454783b */ /* 0x000fe80000000200 */
[----:B------:R-:W-:Y:S01]  /*15d60*/  LDSM.16.M88.4 R80, [R228+0xb800] ;  /* 0x00b80000e450783b */ /* 0x000fe20000000200 */
[----:B------:R-:W-:Y:S01]  /*15d70*/  HMMA.16816.F32.BF16 R24, R64, R20, RZ ;  /* 0x000000144018723c */ /* 0x000fe200000418ff */
[----:B------:R-:W-:-:S02]  /*15d80*/  LOP3.LUT R0, R0, R17, RZ, 0xfc, !PT ;  /* 0x0000001100007212 */ /* 0x000fc400078efcff */
[----:B------:R-:W0:Y:S05]  /*15d90*/  LDGDEPBAR ;  /* 0x00000000000079af */ /* 0x000e2a0000000000 */
[C---:B------:R-:W-:Y:S08]  /*15da0*/  HMMA.16816.F32.BF16 R20, R64.reuse, R22, RZ ;  /* 0x000000164014723c */ /* 0x040ff000000418ff */
[C---:B------:R-:W-:Y:S08]  /*15db0*/  HMMA.16816.F32.BF16 R76, R64.reuse, R72, RZ ;  /* 0x00000048404c723c */ /* 0x040ff000000418ff */
[----:B------:R-:W-:Y:S08]  /*15dc0*/  HMMA.16816.F32.BF16 R72, R64, R74, RZ ;  /* 0x0000004a4048723c */ /* 0x000ff000000418ff */
[C---:B-1----:R-:W-:Y:S08]  /*15dd0*/  HMMA.16816.F32.BF16 R32, R40.reuse, R8, R32 ;  /* 0x000000082820723c */ /* 0x042ff00000041820 */
[----:B------:R-:W-:Y:S01]  /*15de0*/  HMMA.16816.F32.BF16 R28, R40, R10, R28 ;  /* 0x0000000a281c723c */ /* 0x000fe2000004181c */
[----:B------:R-:W-:Y:S07]  /*15df0*/  LDSM.16.M88.4 R8, [R222+0x9000] ;  /* 0x00900000de08783b */ /* 0x000fee0000000200 */
[C---:B------:R-:W-:Y:S08]  /*15e00*/  HMMA.16816.F32.BF16 R68, R64.reuse, R36, RZ ;  /* 0x000000244044723c */ /* 0x040ff000000418ff */
[----:B------:R-:W-:Y:S01]  /*15e10*/  HMMA.16816.F32.BF16 R64, R64, R38, RZ ;  /* 0x000000264040723c */ /* 0x000fe200000418ff */
[----:B------:R-:W1:Y:S01]  /*15e20*/  LDSM.16.M88.4 R36, [R222+0x8800] ;  /* 0x00880000de24783b */ /* 0x000e620000000200 */
[----:B------:R-:W-:-:S06]  /*15e30*/  IMAD R224, R52, 0x2, R227 ;  /* 0x0000000234e07824 */ /* 0x000fcc00078e02e3 */
[----:B------:R-:W-:Y:S01]  /*15e40*/  HMMA.16816.F32.BF16 R24, R40, R56, R24 ;  /* 0x000000382818723c */ /* 0x000fe20000041818 */
[----:B------:R-:W-:-:S07]  /*15e50*/  IMAD.IADD R215, R3, 0x1, R226 ;  /* 0x0000000103d77824 */ /* 0x000fce00078e02e2 */
[C---:B------:R-:W-:Y:S01]  /*15e60*/  HMMA.16816.F32.BF16 R20, R40.reuse, R58, R20 ;  /* 0x0000003a2814723c */ /* 0x040fe20000041814 */
[----:B------:R-:W1:Y:S07]  /*15e70*/  LDSM.16.M88.4 R56, [R222+0x9800] ;  /* 0x00980000de38783b */ /* 0x000e6e0000000200 */
[C---:B------:R-:W-:Y:S08]  /*15e80*/  HMMA.16816.F32.BF16 R76, R40.reuse, R48, R76 ;  /* 0x00000030284c723c */ /* 0x040ff0000004184c */
[----:B------:R-:W-:Y:S01]  /*15e90*/  HMMA.16816.F32.BF16 R72, R40, R50, R72 ;  /* 0x000000322848723c */ /* 0x000fe20000041848 */
[----:B------:R-:W-:Y:S07]  /*15ea0*/  LDSM.16.M88.4 R48, [R215] ;  /* 0x00000000d730783b */ /* 0x000fee0000000200 */
[C---:B--2---:R-:W-:Y:S08]  /*15eb0*/  HMMA.16816.F32.BF16 R32, R4.reuse, R12, R32 ;  /* 0x0000000c0420723c */ /* 0x044ff00000041820 */
[----:B------:R-:W-:Y:S01]  /*15ec0*/  HMMA.16816.F32.BF16 R28, R4, R14, R28 ;  /* 0x0000000e041c723c */ /* 0x000fe2000004181c */
[----:B------:R-:W2:Y:S07]  /*15ed0*/  LDSM.16.M88.4 R12, [R224] ;  /* 0x00000000e00c783b */ /* 0x000eae0000000200 */
[C---:B------:R-:W-:Y:S08]  /*15ee0*/  HMMA.16816.F32.BF16 R68, R40.reuse, R44, R68 ;  /* 0x0000002c2844723c */ /* 0x040ff00000041844 */
[----:B------:R-:W-:Y:S01]  /*15ef0*/  HMMA.16816.F32.BF16 R64, R40, R46, R64 ;  /* 0x0000002e2840723c */ /* 0x000fe20000041840 */
[----:B------:R-:W2:Y:S04]  /*15f00*/  LDSM.16.M88.4 R44, [R215+0x800] ;  /* 0x00080000d72c783b */ /* 0x000ea80000000200 */
[----:B------:R-:W2:Y:S03]  /*15f10*/  LDSM.16.M88.4 R40, [R215+0x1000] ;  /* 0x00100000d728783b */ /* 0x000ea60000000200 */
        /* <DEDUP_REMOVED lines=20> */
[----:B------:R-:W-:Y:S01]  /*16060*/  HMMA.16816.F32.BF16 R64, R12, R38, R64 ;  /* 0x000000260c40723c */ /* 0x000fe20000041840 */
[----:B------:R-:W1:Y:S04]  /*16070*/  LDSM.16.M88.4 R36, [R226+0x3800] ;  /* 0x00380000e224783b */ /* 0x000e680000000200 */
[----:B------:R-:W-:Y:S03]  /*16080*/  LDSM.16.M88.4 R12, [R225+0x2000] ;  /* 0x00200000e10c783b */ /* 0x000fe60000000200 */
[C---:B------:R-:W-:Y:S08]  /*16090*/  HMMA.16816.F32.BF16 R32, R88.reuse, R8, R32 ;  /* 0x000000085820723c */ /* 0x040ff00000041820 */
        /* <DEDUP_REMOVED lines=10> */
[----:B------:R-:W-:Y:S07]  /*16140*/  LDSM.16.M88.4 R80, [R215+0x3800] ;  /* 0x00380000d750783b */ /* 0x000fee0000000200 */
[C---:B--2---:R-:W-:Y:S08]  /*16150*/  HMMA.16816.F32.BF16 R32, R56.reuse, R48, R32 ;  /* 0x000000303820723c */ /* 0x044ff00000041820 */
        /* <DEDUP_REMOVED lines=8> */
[C---:B-1----:R-:W-:Y:S08]  /*161e0*/  HMMA.16816.F32.BF16 R68, R56.reuse, R36, R68 ;  /* 0x000000243844723c */ /* 0x042ff00000041844 */
[----:B------:R-:W-:Y:S01]  /*161f0*/  HMMA.16816.F32.BF16 R64, R56, R38, R64 ;  /* 0x000000263840723c */ /* 0x000fe20000041840 */
[----:B------:R-:W-:Y:S04]  /*16200*/  LDSM.16.M88.4 R36, [R224+0x2000] ;  /* 0x00200000e024783b */ /* 0x000fe80000000200 */
[----:B------:R-:W-:Y:S03]  /*16210*/  LDSM.16.M88.4 R56, [R229+0x4000] ;  /* 0x00400000e538783b */ /* 0x000fe60000000200 */
[C---:B------:R-:W-:Y:S08]  /*16220*/  HMMA.16816.F32.BF16 R32, R12.reuse, R8, R32 ;  /* 0x000000080c20723c */ /* 0x040ff00000041820 */
        /* <DEDUP_REMOVED lines=36> */
[----:B------:R-:W-:Y:S03]  /*16470*/  LDSM.16.M88.4 R56, [R228+0xe000] ;  /* 0x00e00000e438783b */ /* 0x000fe60000000200 */
[C---:B------:R-:W-:Y:S08]  /*16480*/  HMMA.16816.F32.BF16 R32, R40.reuse, R36, R32 ;  /* 0x000000242820723c */ /* 0x040ff00000041820 */
[C---:B------:R-:W-:Y:S01]  /*16490*/  HMMA.16816.F32.BF16 R28, R40.reuse, R38, R28 ;  /* 0x00000026281c723c */ /* 0x040fe2000004181c */
        /* <DEDUP_REMOVED lines=16> */
[----:B------:R-:W3:Y:S07]  /*165a0*/  LDSM.16.M88.4 R36, [R215+0x5000] ;  /* 0x00500000d724783b */ /* 0x000eee0000000200 */
[C---:B--2---:R-:W-:Y:S08]  /*165b0*/  HMMA.16816.F32.BF16 R76, R48.reuse, R44, R76 ;  /* 0x0000002c304c723c */ /* 0x044ff0000004184c */
[C---:B------:R-:W-:Y:S01]  /*165c0*/  HMMA.16816.F32.BF16 R72, R48.reuse, R46, R72 ;  /* 0x0000002e3048723c */ /* 0x040fe20000041848 */
[----:B------:R-:W2:Y:S07]  /*165d0*/  LDSM.16.M88.4 R44, [R215+0x5800] ;  /* 0x00580000d72c783b */ /* 0x000eae0000000200 */
[C---:B------:R-:W-:Y:S01]  /*165e0*/  HMMA.16816.F32.BF16 R80, R48.reuse, R12, R68 ;  /* 0x0000000c3050723c */ /* 0x040fe20000041844 */
[----:B------:R-:W2:Y:S07]  /*165f0*/  LDSM.16.M88.4 R68, [R229+0x6000] ;  /* 0x00600000e544783b */ /* 0x000eae0000000200 */
        /* <DEDUP_REMOVED lines=11> */
[----:B------:R-:W3:Y:S07]  /*166b0*/  LDSM.16.M88.4 R36, [R227+0x6000] ;  /* 0x00600000e324783b */ /* 0x000eee0000000200 */
[C---:B--2---:R-:W-:Y:S08]  /*166c0*/  HMMA.16816.F32.BF16 R80, R40.reuse, R44, R80 ;  /* 0x0000002c2850723c */ /* 0x044ff00000041850 */
[----:B------:R-:W-:Y:S01]  /*166d0*/  HMMA.16816.F32.BF16 R64, R40, R46, R64 ;  /* 0x0000002e2840723c */ /* 0x000fe20000041840 */
[----:B------:R-:W2:Y:S04]  /*166e0*/  LDSM.16.M88.4 R40, [R228+0xf800] ;  /* 0x00f80000e428783b */ /* 0x000ea80000000200 */
[----:B------:R-:W2:Y:S03]  /*166f0*/  LDSM.16.M88.4 R44, [R226+0x6800] ;  /* 0x00680000e22c783b */ /* 0x000ea60000000200 */
        /* <DEDUP_REMOVED lines=14> */
[----:B------:R-:W-:Y:S01]  /*167e0*/  IADD3 R63, -R63, R53, -R238 ;  /* 0x000000353f3f7210 */ /* 0x000fe20007ffe9ee */
[----:B------:R-:W-:Y:S06]  /*167f0*/  LDSM.16.M88.4 R40, [R222+0xf800] ;  /* 0x00f80000de28783b */ /* 0x000fec0000000200 */
[C---:B------:R-:W-:Y:S08]  /*16800*/  HMMA.16816.F32.BF16 R24, R36.reuse, R44, R24 ;  /* 0x0000002c2418723c */ /* 0x040ff00000041818 */
[C---:B------:R-:W-:Y:S08]  /*16810*/  HMMA.16816.F32.BF16 R76, R36.reuse, R48, R76 ;  /* 0x00000030244c723c */ /* 0x040ff0000004184c */
[C---:B------:R-:W-:Y:S08]  /*16820*/  HMMA.16816.F32.BF16 R72, R36.reuse, R50, R72 ;  /* 0x000000322448723c */ /* 0x040ff00000041848 */
[C---:B------:R-:W-:Y:S08]  /*16830*/  HMMA.16816.F32.BF16 R20, R36.reuse, R46, R20 ;  /* 0x0000002e2414723c */ /* 0x040ff00000041814 */
[C---:B------:R-:W-:Y:S08]  /*16840*/  HMMA.16816.F32.BF16 R80, R36.reuse, R84, R80 ;  /* 0x000000542450723c */ /* 0x040ff00000041850 */
[----:B------:R-:W-:Y:S01]  /*16850*/  HMMA.16816.F32.BF16 R64, R36, R86, R64 ;  /* 0x000000562440723c */ /* 0x000fe20000041840 */
[----:B------:R-:W-:Y:S07]  /*16860*/  LDSM.16.M88.4 R36, [R215+0x6000] ;  /* 0x00600000d724783b */ /* 0x000fee0000000200 */
[C---:B----4-:R-:W-:Y:S08]  /*16870*/  HMMA.16816.F32.BF16 R32, R56.reuse, R12, R32 ;  /* 0x0000000c3820723c */ /* 0x050ff00000041820 */
[C---:B------:R-:W-:Y:S01]  /*16880*/  HMMA.16816.F32.BF16 R28, R56.reuse, R14, R28 ;  /* 0x0000000e381c723c */ /* 0x040fe2000004181c */
[----:B------:R-:W2:Y:S07]  /*16890*/  LDSM.16.M88.4 R12, [R224+0x6000] ;  /* 0x00600000e00c783b */ /* 0x000eae0000000200 */
[C---:B-1----:R-:W-:Y:S07]  /*168a0*/  HMMA.16816.F32.BF16 R24, R56.reuse, R8, R24 ;  /* 0x000000083818723c */ /* 0x042fee0000041818 */
[----:B------:R-:W-:Y:S01]  /*168b0*/  SHF.R.S32.HI R8, RZ, 0x1f, R55 ;  /* 0x0000001fff087819 */ /* 0x000fe20000011437 */
[----:B---3--:R-:W-:Y:S07]  /*168c0*/  HMMA.16816.F32.BF16 R76, R56, R4, R76 ;  /* 0x00000004384c723c */ /* 0x008fee000004184c */
[----:B------:R-:W-:-:S04]  /*168d0*/  LEA.HI R4, R8, R55, RZ, 0x5 ;  /* 0x0000003708047211 */ /* 0x000fc800078f28ff */
[----:B------:R-:W-:Y:S01]  /*168e0*/  LOP3.LUT R4, R4, 0xffffffe0, RZ, 0xc0, !PT ;  /* 0xffffffe004047812 */ /* 0x000fe200078ec0ff */
[----:B------:R-:W-:Y:S04]  /*168f0*/  HMMA.16816.F32.BF16 R72, R56, R6, R72 ;  /* 0x000000063848723c */ /* 0x000fe80000041848 */
[----:B------:R-:W-:Y:S02]  /*16900*/  IMAD.IADD R3, R55, 0x1, -R4 ;  /* 0x0000000137037824 */ /* 0x000fe400078e0a04 */
[----:B------:R-:W1:Y:S03]  /*16910*/  LDSM.16.M88.4 R4, [R215+0x6800] ;  /* 0x00680000d704783b */ /* 0x000e660000000200 */
[----:B------:R-:W-:-:S04]  /*16920*/  SHF.R.S32.HI R8, RZ, 0x1f, R3 ;  /* 0x0000001fff087819 */ /* 0x000fc80000011403 */
[----:B------:R-:W-:-:S04]  /*16930*/  LEA.HI R3, R8, R3, RZ, 0x2 ;  /* 0x0000000308037211 */ /* 0x000fc800078f10ff */
[----:B------:R-:W-:Y:S01]  /*16940*/  SHF.R.S32.HI R3, RZ, 0x2, R3 ;  /* 0x00000002ff037819 */ /* 0x000fe20000011403 */
[----:B--2---:R-:W-:Y:S01]  /*16950*/  HMMA.16816.F32.BF16 R32, R12, R36, R32 ;  /* 0x000000240c20723c */ /* 0x004fe20000041820 */
[----:B------:R-:W-:-:S03]  /*16960*/  IMAD.SHL.U32 R55, R55, 0x2, RZ ;  /* 0x0000000237377824 */ /* 0x000fc600078e00ff */
[----:B------:R-:W-:Y:S01]  /*16970*/  IMAD R60, R60, 0x10, R3 ;  /* 0x000000103c3c7824 */ /* 0x000fe200078e0203 */
[----:B------:R-:W-:-:S03]  /*16980*/  IADD3 R9, R53, 0x1, -R238 ;  /* 0x0000000135097810 */ /* 0x000fc60007ffe8ee */
[----:B------:R-:W-:Y:S01]  /*16990*/  IMAD.IADD R61, R61, 0x1, R60 ;  /* 0x000000013d3d7824 */ /* 0x000fe200078e023c */
[----:B------:R-:W-:Y:S01]  /*169a0*/  HMMA.16816.F32.BF16 R20, R56, R10, R20 ;  /* 0x0000000a3814723c */ /* 0x000fe20000041814 */
[----:B------:R-:W-:Y:S01]  /*169b0*/  LOP3.LUT R3, R55, 0x6, RZ, 0xc0, !PT ;  /* 0x0000000637037812 */ /* 0x000fe200078ec0ff */
[----:B------:R-:W-:Y:S02]  /*169c0*/  IMAD.IADD R16, R16, 0x1, R9 ;  /* 0x0000000110107824 */ /* 0x000fe400078e0209 */
[C---:B------:R-:W-:Y:S01]  /*169d0*/  IMAD.IADD R249, R61.reuse, 0x1, R63 ;  /* 0x000000013df97824 */ /* 0x040fe200078e023f */
[----:B------:R-:W2:Y:S01]  /*169e0*/  LDSM.16.M88.4 R8, [R215+0x7000] ;  /* 0x00700000d708783b */ /* 0x000ea20000000200 */
[C---:B------:R-:W-:Y:S01]  /*169f0*/  IADD3 R246, R61.reuse, 0x8, RZ ;  /* 0x000000083df67810 */ /* 0x040fe20007ffe0ff */
[----:B------:R-:W-:Y:S02]  /*16a00*/  IMAD.IADD R3, R2, 0x1, R3 ;  /* 0x0000000102037824 */ /* 0x000fe400078e0203 */
[----:B------:R-:W-:Y:S01]  /*16a10*/  IMAD.IADD R248, R61, 0x1, R16 ;  /* 0x000000013df87824 */ /* 0x000fe200078e0210 */
[----:B------:R-:W-:Y:S01]  /*16a20*/  IMNMX R249, RZ, R249, !PT ;  /* 0x000000f9fff97217 */ /* 0x000fe20007800200 */
[----:B------:R-:W-:-:S03]  /*16a30*/  IMAD.IADD R247, R63, 0x1, R246 ;  /* 0x000000013ff77824 */ /* 0x000fc600078e02f6 */
[----:B------:R-:W-:Y:S02]  /*16a40*/  IMNMX R248, R248, R53, PT ;  /* 0x00000035f8f87217 */ /* 0x000fe40003800200 */
[C---:B------:R-:W-:Y:S01]  /*16a50*/  ISETP.GE.AND P0, PT, R3.reuse, R249, PT ;  /* 0x000000f90300720c */ /* 0x040fe20003f06270 */
[----:B------:R-:W-:Y:S01]  /*16a60*/  IMAD.IADD R246, R16, 0x1, R246 ;  /* 0x0000000110f67824 */ /* 0x000fe200078e02f6 */
[----:B------:R-:W-:Y:S01]  /*16a70*/  IMNMX R247, RZ, R247, !PT ;  /* 0x000000f7fff77217 */ /* 0x000fe20007800200 */
[----:B-1----:R-:W-:Y:S01]  /*16a80*/  HMMA.16816.F32.BF16 R24, R12, R4, R24 ;  /* 0x000000040c18723c */ /* 0x002fe20000041818 */
[----:B------:R-:W-:Y:S02]  /*16a90*/  ISETP.GE.OR P0, PT, R3, R248, !P0 ;  /* 0x000000f80300720c */ /* 0x000fe40004706670 */
[----:B------:R-:W-:-:S04]  /*16aa0*/  IMNMX R246, R246, R53, PT ;  /* 0x00000035f6f67217 */ /* 0x000fc80003800200 */
[C---:B------:R-:W-:Y:S02]  /*16ab0*/  IADD3 R5, R3.reuse, 0x8, RZ ;  /* 0x0000000803057810 */ /* 0x040fe40007ffe0ff */
[----:B------:R-:W-:Y:S02]  /*16ac0*/  IADD3 R4, R3, 0x9, RZ ;  /* 0x0000000903047810 */ /* 0x000fe40007ffe0ff */
[----:B------:R-:W-:Y:S02]  /*16ad0*/  FSEL R32, R32, -INF , !P0 ;  /* 0xff80000020207808 */ /* 0x000fe40004000000 */
[C---:B------:R-:W-:Y:S02]  /*16ae0*/  ISETP.GE.AND P1, PT, R5.reuse, R249, PT ;  /* 0x000000f90500720c */ /* 0x040fe40003f26270 */
[----:B------:R-:W-:Y:S02]  /*16af0*/  ISETP.GE.AND P3, PT, R5, R247, PT ;  /* 0x000000f70500720c */ /* 0x000fe40003f66270 */
[----:B------:R-:W-:-:S02]  /*16b00*/  ISETP.GE.AND P4, PT, R4, R249, PT ;  /* 0x000000f90400720c */ /* 0x000fc40003f86270 */
[C---:B------:R-:W-:Y:S01]  /*16b10*/  ISETP.GE.AND P0, PT, R4.reuse, R247, PT ;  /* 0x000000f70400720c */ /* 0x040fe20003f06270 */
[C---:B------:R-:W-:Y:S01]  /*16b20*/  HMMA.16816.F32.BF16 R20, R12.reuse, R6, R20 ;  /* 0x000000060c14723c */ /* 0x040fe20000041814 */
[C---:B------:R-:W-:Y:S02]  /*16b30*/  ISETP.GE.OR P1, PT, R5.reuse, R248, !P1 ;  /* 0x000000f80500720c */ /* 0x040fe40004f26670 */
[----:B------:R-:W-:Y:S02]  /*16b40*/  ISETP.GE.OR P3, PT, R5, R246, !P3 ;  /* 0x000000f60500720c */ /* 0x000fe40005f66670 */
[C---:B------:R-:W-:Y:S02]  /*16b50*/  ISETP.GE.OR P4, PT, R4.reuse, R248, !P4 ;  /* 0x000000f80400720c */ /* 0x040fe40006786670 */
[----:B------:R-:W-:Y:S02]  /*16b60*/  ISETP.GE.OR P0, PT, R4, R246, !P0 ;  /* 0x000000f60400720c */ /* 0x000fe40004706670 */
[----:B------:R-:W1:Y:S01]  /*16b70*/  LDSM.16.M88.4 R4, [R215+0x7800] ;  /* 0x00780000d704783b */ /* 0x000e620000000200 */
[----:B------:R-:W-:Y:S01]  /*16b80*/  HMMA.16816.F32.BF16 R28, R12, R38, R28 ;  /* 0x000000260c1c723c */ /* 0x000fe2000004181c */
[----:B------:R-:W-:Y:S01]  /*16b90*/  IADD3 R16, R3, 0x1, RZ ;  /* 0x0000000103107810 */ /* 0x000fe20007ffe0ff */
[----:B------:R-:W-:-:S04]  /*16ba0*/  DEPBAR.LE SB0, 0x0 ;  /* 0x000080000000791a */ /* 0x000fc80000000000 */
[CC--:B------:R-:W-:Y:S02]  /*16bb0*/  ISETP.GE.AND P2, PT, R16.reuse, R247.reuse, PT ;  /* 0x000000f71000720c */ /* 0x0c0fe40003f46270 */
[----:B------:R-:W-:Y:S01]  /*16bc0*/  HMMA.16816.F32.BF16 R80, R56, R40, R80 ;  /* 0x000000283850723c */ /* 0x000fe20000041850 */
[C---:B------:R-:W-:Y:S02]  /*16bd0*/  ISETP.GE.AND P5, PT, R3.reuse, R247, PT ;  /* 0x000000f70300720c */ /* 0x040fe40003fa6270 */
[C---:B------:R-:W-:Y:S02]  /*16be0*/  ISETP.GE.OR P2, PT, R16.reuse, R246, !P2 ;  /* 0x000000f61000720c */ /* 0x040fe40005746670 */
[----:B------:R-:W-:Y:S02]  /*16bf0*/  IADD3 R17, R3, 0x10, RZ ;  /* 0x0000001003117810 */ /* 0x000fe40007ffe0ff */
[----:B------:R-:W-:Y:S01]  /*16c00*/  ISETP.GE.AND P6, PT, R16, R249, PT ;  /* 0x000000f91000720c */ /* 0x000fe20003fc6270 */
[----:B--2---:R-:W-:Y:S01]  /*16c10*/  HMMA.16816.F32.BF16 R76, R12, R8, R76 ;  /* 0x000000080c4c723c */ /* 0x004fe2000004184c */
[----:B------:R-:W-:-:S02]  /*16c20*/  FSEL R35, R35, -INF , !P2 ;  /* 0xff80000023237808 */ /* 0x000fc40005000000 */
[----:B------:R-:W-:Y:S02]  /*16c30*/  ISETP.GE.OR P5, PT, R3, R246, !P5 ;  /* 0x000000f60300720c */ /* 0x000fe40006fa6670 */
[----:B------:R-:W-:Y:S02]  /*16c40*/  ISETP.GE.AND P2, PT, R17, R249, PT ;  /* 0x000000f91100720c */ /* 0x000fe40003f46270 */
[----:B------:R-:W-:Y:S01]  /*16c50*/  IADD3 R36, R3, 0x11, RZ ;  /* 0x0000001103247810 */ /* 0x000fe20007ffe0ff */
[----:B------:R-:W-:Y:S01]  /*16c60*/  HMMA.16816.F32.BF16 R64, R56, R42, R64 ;  /* 0x0000002a3840723c */ /* 0x000fe20000041840 */
[-C--:B------:R-:W-:Y:S02]  /*16c70*/  ISETP.GE.OR P6, PT, R16, R248.reuse, !P6 ;  /* 0x000000f81000720c */ /* 0x080fe400077c6670 */
[----:B------:R-:W-:Y:S02]  /*16c80*/  FSEL R16, R34, -INF , !P5 ;  /* 0xff80000022107808 */ /* 0x000fe40006800000 */
[----:B------:R-:W-:-:S02]  /*16c90*/  ISETP.GE.OR P2, PT, R17, R248, !P2 ;  /* 0x000000f81100720c */ /* 0x000fc40005746670 */
[----:B------:R-:W-:Y:S02]  /*16ca0*/  FSEL R34, R28, -INF , !P1 ;  /* 0xff8000001c227808 */ /* 0x000fe40004800000 */
[----:B------:R-:W-:Y:S02]  /*16cb0*/  IADD3 R8, R3, 0x19, RZ ;  /* 0x0000001903087810 */ /* 0x000fe40007ffe0ff */
[----:B------:R-:W-:Y:S01]  /*16cc0*/  ISETP.GE.AND P1, PT, R36, R247, PT ;  /* 0x000000f72400720c */ /* 0x000fe20003f26270 */
[----:B------:R-:W-:Y:S01]  /*16cd0*/  HMMA.16816.F32.BF16 R72, R12, R10, R72 ;  /* 0x0000000a0c48723c */ /* 0x000fe20000041848 */
[----:B------:R-:W-:Y:S02]  /*16ce0*/  FSEL R29, R29, -INF , !P4 ;  /* 0xff8000001d1d7808 */ /* 0x000fe40006000000 */
[----:B------:R-:W-:Y:S02]  /*16cf0*/  FSEL R24, R24, -INF , !P2 ;  /* 0xff80000018187808 */ /* 0x000fe40005000000 */
[----:B------:R-:W-:-:S02]  /*16d00*/  ISETP.GE.AND P4, PT, R8, R249, PT ;  /* 0x000000f90800720c */ /* 0x000fc40003f86270 */
[----:B------:R-:W-:Y:S02]  /*16d10*/  ISETP.GE.AND P2, PT, R8, R247, PT ;  /* 0x000000f70800720c */ /* 0x000fe40003f46270 */
[----:B------:R-:W-:Y:S02]  /*16d20*/  ISETP.GE.OR P1, PT, R36, R246, !P1 ;  /* 0x000000f62400720c */ /* 0x000fe40004f26670 */
[C---:B------:R-:W-:Y:S02]  /*16d30*/  IADD3 R9, R3.reuse, 0x18, RZ ;  /* 0x0000001803097810 */ /* 0x040fe40007ffe0ff */
[----:B------:R-:W-:Y:S02]  /*16d40*/  IADD3 R11, R3, 0x20, RZ ;  /* 0x00000020030b7810 */ /* 0x000fe40007ffe0ff */
[C---:B------:R-:W-:Y:S02]  /*16d50*/  ISETP.GE.OR P4, PT, R8.reuse, R248, !P4 ;  /* 0x000000f80800720c */ /* 0x040fe40006786670 */
[----:B------:R-:W-:-:S02]  /*16d60*/  ISETP.GE.OR P2, PT, R8, R246, !P2 ;  /* 0x000000f60800720c */ /* 0x000fc40005746670 */
[----:B------:R-:W-:Y:S02]  /*16d70*/  FSEL R33, R33, -INF , !P6 ;  /* 0xff80000021217808 */ /* 0x000fe40007000000 */
[----:B------:R-:W-:Y:S02]  /*16d80*/  FSEL R30, R30, -INF , !P3 ;  /* 0xff8000001e1e7808 */ /* 0x000fe40005800000 */
[----:B------:R-:W-:Y:S02]  /*16d90*/  FSEL R8, R27, -INF , !P1 ;  /* 0xff8000001b087808 */ /* 0x000fe40004800000 */
[----:B------:R-:W-:Y:S02]  /*16da0*/  ISETP.GE.AND P6, PT, R36, R249, PT ;  /* 0x000000f92400720c */ /* 0x000fe40003fc6270 */
[----:B------:R-:W-:Y:S02]  /*16db0*/  ISETP.GE.AND P3, PT, R9, R247, PT ;  /* 0x000000f70900720c */ /* 0x000fe40003f66270 */
[----:B------:R-:W-:Y:S01]  /*16dc0*/  ISETP.GE.AND P1, PT, R11, R249, PT ;  /* 0x000000f90b00720c */ /* 0x000fe20003f26270 */
[----:B-1----:R-:W-:Y:S01]  /*16dd0*/  HMMA.16816.F32.BF16 R80, R12, R4, R80 ;  /* 0x000000040c50723c */ /* 0x002fe20000041850 */
[----:B------:R-:W-:-:S02]  /*16de0*/  ISETP.GE.AND P5, PT, R17, R247, PT ;  /* 0x000000f71100720c */ /* 0x000fc40003fa6270 */
[----:B------:R-:W-:Y:S02]  /*16df0*/  ISETP.GE.OR P6, PT, R36, R248, !P6 ;  /* 0x000000f82400720c */ /* 0x000fe400077c6670 */
[----:B------:R-:W-:Y:S02]  /*16e00*/  ISETP.GE.OR P3, PT, R9, R246, !P3 ;  /* 0x000000f60900720c */ /* 0x000fe40005f66670 */
[----:B------:R-:W-:Y:S02]  /*16e10*/  ISETP.GE.OR P1, PT, R11, R248, !P1 ;  /* 0x000000f80b00720c */ /* 0x000fe40004f26670 */
[C---:B------:R-:W-:Y:S02]  /*16e20*/  IADD3 R10, R3.reuse, 0x21, RZ ;  /* 0x00000021030a7810 */ /* 0x040fe40007ffe0ff */
[C---:B------:R-:W-:Y:S02]  /*16e30*/  IADD3 R5, R3.reuse, 0x28, RZ ;  /* 0x0000002803057810 */ /* 0x040fe40007ffe0ff */
[----:B------:R-:W-:-:S02]  /*16e40*/  IADD3 R4, R3, 0x29, RZ ;  /* 0x0000002903047810 */ /* 0x000fc40007ffe0ff */
[----:B------:R-:W-:Y:S02]  /*16e50*/  ISETP.GE.OR P5, PT, R17, R246, !P5 ;  /* 0x000000f61100720c */ /* 0x000fe40006fa6670 */
[----:B------:R-:W-:Y:S02]  /*16e60*/  FSEL R25, R25, -INF , !P6 ;  /* 0xff80000019197808 */ /* 0x000fe40007000000 */
[----:B------:R-:W-:Y:S02]  /*16e70*/  FSEL R17, R22, -INF , !P3 ;  /* 0xff80000016117808 */ /* 0x000fe40005800000 */
[----:B------:R-:W-:Y:S02]  /*16e80*/  FSEL R21, R21, -INF , !P4 ;  /* 0xff80000015157808 */ /* 0x000fe40006000000 */
[----:B------:R-:W-:Y:S02]  /*16e90*/  FSEL R176, R76, -INF , !P1 ;  /* 0xff8000004cb07808 */ /* 0x000fe40004800000 */
[----:B------:R-:W-:-:S02]  /*16ea0*/  ISETP.GE.AND P6, PT, R10, R249, PT ;  /* 0x000000f90a00720c */ /* 0x000fc40003fc6270 */
[-C--:B------:R-:W-:Y:S02]  /*16eb0*/  ISETP.GE.AND P4, PT, R5, R249.reuse, PT ;  /* 0x000000f90500720c */ /* 0x080fe40003f86270 */
[C---:B------:R-:W-:Y:S02]  /*16ec0*/  ISETP.GE.AND P3, PT, R4.reuse, R249, PT ;  /* 0x000000f90400720c */ /* 0x040fe40003f66270 */
[----:B------:R-:W-:Y:S01]  /*16ed0*/  ISETP.GE.AND P1, PT, R4, R247, PT ;  /* 0x000000f70400720c */ /* 0x000fe20003f26270 */
[----:B------:R-:W-:Y:S01]  /*16ee0*/  HMMA.16816.F32.BF16 R64, R12, R6, R64 ;  /* 0x000000060c40723c */ /* 0x000fe20000041840 */
[----:B------:R-:W-:Y:S02]  /*16ef0*/  FSEL R31, R31, -INF , !P0 ;  /* 0xff8000001f1f7808 */ /* 0x000fe40004000000 */
[----:B------:R-:W-:Y:S02]  /*16f00*/  ISETP.GE.AND P0, PT, R9, R249, PT ;  /* 0x000000f90900720c */ /* 0x000fe40003f06270 */
[----:B------:R-:W-:-:S02]  /*16f10*/  ISETP.GE.OR P6, PT, R10, R248, !P6 ;  /* 0x000000f80a00720c */ /* 0x000fc400077c6670 */
[-C--:B------:R-:W-:Y:S02]  /*16f20*/  ISETP.GE.OR P4, PT, R5, R248.reuse, !P4 ;  /* 0x000000f80500720c */ /* 0x080fe40006786670 */
[C---:B------:R-:W-:Y:S02]  /*16f30*/  ISETP.GE.OR P3, PT, R4.reuse, R248, !P3 ;  /* 0x000000f80400720c */ /* 0x040fe40005f66670 */
[----:B------:R-:W-:Y:S02]  /*16f40*/  ISETP.GE.OR P1, PT, R4, R246, !P1 ;  /* 0x000000f60400720c */ /* 0x000fe40004f26670 */
[----:B------:R-:W-:Y:S02]  /*16f50*/  IADD3 R4, R3, 0x31, RZ ;  /* 0x0000003103047810 */ /* 0x000fe40007ffe0ff */
[----:B------:R-:W-:Y:S02]  /*16f60*/  ISETP.GE.OR P0, PT, R9, R248, !P0 ;  /* 0x000000f80900720c */ /* 0x000fe40004706670 */
[----:B------:R-:W-:-:S02]  /*16f70*/  FSEL R183, R77, -INF , !P6 ;  /* 0xff8000004db77808 */ /* 0x000fc40007000000 */
[----:B------:R-:W-:Y:S02]  /*16f80*/  FSEL R185, R72, -INF , !P4 ;  /* 0xff80000048b97808 */ /* 0x000fe40006000000 */
[C---:B------:R-:W-:Y:S02]  /*16f90*/  ISETP.GE.AND P6, PT, R4.reuse, R249, PT ;  /* 0x000000f90400720c */ /* 0x040fe40003fc6270 */
[-C--:B------:R-:W-:Y:S02]  /*16fa0*/  ISETP.GE.AND P4, PT, R4, R247.reuse, PT ;  /* 0x000000f70400720c */ /* 0x080fe40003f86270 */
[----:B------:R-:W-:Y:S02]  /*16fb0*/  FSEL R20, R20, -INF , !P0 ;  /* 0xff80000014147808 */ /* 0x000fe40004000000 */
[----:B------:R-:W-:Y:S02]  /*16fc0*/  FSEL R28, R23, -INF , !P2 ;  /* 0xff800000171c7808 */ /* 0x000fe40005000000 */
[----:B------:R-:W-:-:S02]  /*16fd0*/  ISETP.GE.AND P0, PT, R10, R247, PT ;  /* 0x000000f70a00720c */ /* 0x000fc40003f06270 */
[----:B------:R-:W-:Y:S02]  /*16fe0*/  ISETP.GE.AND P2, PT, R5, R247, PT ;  /* 0x000000f70500720c */ /* 0x000fe40003f46270 */
[C---:B------:R-:W-:Y:S02]  /*16ff0*/  ISETP.GE.OR P6, PT, R4.reuse, R248, !P6 ;  /* 0x000000f80400720c */ /* 0x040fe400077c6670 */
[-C--:B------:R-:W-:Y:S02]  /*17000*/  ISETP.GE.OR P4, PT, R4, R246.reuse, !P4 ;  /* 0x000000f60400720c */ /* 0x080fe40006786670 */
[----:B------:R-:W-:Y:S02]  /*17010*/  IADD3 R4, R3, 0x38, RZ ;  /* 0x0000003803047810 */ /* 0x000fe40007ffe0ff */
[-C--:B------:R-:W-:Y:S02]  /*17020*/  ISETP.GE.OR P0, PT, R10, R246.reuse, !P0 ;  /* 0x000000f60a00720c */ /* 0x080fe40004706670 */
[----:B------:R-:W-:-:S02]  /*17030*/  ISETP.GE.OR P2, PT, R5, R246, !P2 ;  /* 0x000000f60500720c */ /* 0x000fc40005746670 */
[----:B------:R-:W-:Y:S02]  /*17040*/  IADD3 R5, R3, 0x30, RZ ;  /* 0x0000003003057810 */ /* 0x000fe40007ffe0ff */
[----:B------:R-:W-:Y:S02]  /*17050*/  FSEL R191, R75, -INF , !P1 ;  /* 0xff8000004bbf7808 */ /* 0x000fe40004800000 */
[C---:B------:R-:W-:Y:S02]  /*17060*/  ISETP.GE.AND P1, PT, R4.reuse, R247, PT ;  /* 0x000000f70400720c */ /* 0x040fe40003f26270 */
[----:B------:R-:W-:Y:S02]  /*17070*/  FSEL R187, R79, -INF , !P0 ;  /* 0xff8000004fbb7808 */ /* 0x000fe40004000000 */
[----:B------:R-:W-:Y:S02]  /*17080*/  ISETP.GE.AND P0, PT, R5, R249, PT ;  /* 0x000000f90500720c */ /* 0x000fe40003f06270 */
[----:B------:R-:W-:-:S02]  /*17090*/  ISETP.GE.OR P1, PT, R4, R246, !P1 ;  /* 0x000000f60400720c */ /* 0x000fc40004f26670 */
[----:B------:R-:W-:Y:S02]  /*170a0*/  FSEL R9, R26, -INF , !P5 ;  /* 0xff8000001a097808 */ /* 0x000fe40006800000 */
[----:B------:R-:W-:Y:S02]  /*170b0*/  ISETP.GE.OR P0, PT, R5, R248, !P0 ;  /* 0x000000f80500720c */ /* 0x000fe40004706670 */
[----:B------:R-:W-:Y:S02]  /*170c0*/  ISETP.GE.AND P5, PT, R11, R247, PT ;  /* 0x000000f70b00720c */ /* 0x000fe40003fa6270 */
[----:B------:R-:W-:Y:S02]  /*170d0*/  IADD3 R3, R3, 0x39, RZ ;  /* 0x0000003903037810 */ /* 0x000fe40007ffe0ff */
[----:B------:R-:W-:Y:S02]  /*170e0*/  FSEL R184, R66, -INF , !P1 ;  /* 0xff80000042b87808 */ /* 0x000fe40004800000 */
[----:B------:R-:W-:-:S02]  /*170f0*/  ISETP.GT.AND P1, PT, R241, R230, PT ;  /* 0x000000e6f100720c */ /* 0x000fc40003f24270 */
[----:B------:R-:W-:Y:S02]  /*17100*/  FSEL R197, R80, -INF , !P0 ;  /* 0xff80000050c57808 */ /* 0x000fe40004000000 */
[----:B------:R-:W-:Y:S02]  /*17110*/  ISETP.GE.OR P5, PT, R11, R246, !P5 ;  /* 0x000000f60b00720c */ /* 0x000fe40006fa6670 */
[----:B------:R-:W-:Y:S02]  /*17120*/  ISETP.GE.AND P0, PT, R3, R247, PT ;  /* 0x000000f70300720c */ /* 0x000fe40003f06270 */
[----:B------:R-:W-:Y:S02]  /*17130*/  FSEL R180, R78, -INF , !P5 ;  /* 0xff8000004eb47808 */ /* 0x000fe40006800000 */
[----:B------:R-:W-:Y:S02]  /*17140*/  FSEL R190, R74, -INF , !P2 ;  /* 0xff8000004abe7808 */ /* 0x000fe40005000000 */
[----:B------:R-:W-:-:S02]  /*17150*/  FSEL R178, R73, -INF , !P3 ;  /* 0xff80000049b27808 */ /* 0x000fc40005800000 */
[-C--:B------:R-:W-:Y:S02]  /*17160*/  ISETP.GE.OR P0, PT, R3, R246.reuse, !P0 ;  /* 0x000000f60300720c */ /* 0x080fe40004706670 */
[----:B------:R-:W-:Y:S02]  /*17170*/  ISETP.GE.AND P5, PT, R5, R247, PT ;  /* 0x000000f70500720c */ /* 0x000fe40003fa6270 */
[-C--:B------:R-:W-:Y:S02]  /*17180*/  ISETP.GE.AND P3, PT, R4, R249.reuse, PT ;  /* 0x000000f90400720c */ /* 0x080fe40003f66270 */
[----:B------:R-:W-:Y:S02]  /*17190*/  ISETP.GE.AND P2, PT, R3, R249, PT ;  /* 0x000000f90300720c */ /* 0x000fe40003f46270 */
[----:B------:R-:W-:Y:S01]  /*171a0*/  FSEL R182, R67, -INF , !P0 ;  /* 0xff80000043b67808 */ /* 0x000fe20004000000 */
[----:B------:R-:W-:Y:S01]  /*171b0*/  BSSY B1, `(.L_x_6690) ;  /* 0x000007d000017945 */ /* 0x000fe20003800000 */
[----:B------:R-:W-:-:S02]  /*171c0*/  ISETP.GE.OR P5, PT, R5, R246, !P5 ;  /* 0x000000f60500720c */ /* 0x000fc40006fa6670 */
[-C--:B------:R-:W-:Y:S02]  /*171d0*/  ISETP.GE.OR P3, PT, R4, R248.reuse, !P3 ;  /* 0x000000f80400720c */ /* 0x080fe40005f66670 */
[----:B------:R-:W-:Y:S02]  /*171e0*/  ISETP.GE.OR P2, PT, R3, R248, !P2 ;  /* 0x000000f80300720c */ /* 0x000fe40005746670 */
[----:B------:R-:W-:Y:S02]  /*171f0*/  ISETP.NE.U32.AND P0, PT, R242, RZ, PT ;  /* 0x000000fff200720c */ /* 0x000fe40003f05070 */
[----:B------:R-:W-:Y:S02]  /*17200*/  FSEL R192, R82, -INF , !P5 ;  /* 0xff80000052c07808 */ /* 0x000fe40006800000 */
[----:B------:R-:W-:Y:S02]  /*17210*/  FSEL R196, R81, -INF , !P6 ;  /* 0xff80000051c47808 */ /* 0x000fe40007000000 */
[----:B------:R-:W-:-:S02]  /*17220*/  FSEL R186, R83, -INF , !P4 ;  /* 0xff80000053ba7808 */ /* 0x000fc40006000000 */
[----:B------:R-:W-:Y:S02]  /*17230*/  FSEL R194, R64, -INF , !P3 ;  /* 0xff80000040c27808 */ /* 0x000fe40005800000 */
[----:B------:R-:W-:Y:S02]  /*17240*/  FSEL R193, R65, -INF , !P2 ;  /* 0xff80000041c17808 */ /* 0x000fe40005000000 */
[----:B------:R-:W-:Y:S02]  /*17250*/  ISETP.NE.AND.EX P0, PT, R243, RZ, PT, P0 ;  /* 0x000000fff300720c */ /* 0x000fe40003f05300 */
        /* <DEDUP_REMOVED lines=14> */
[----:B------:R-:W-:Y:S01]  /*17340*/  IADD3 R167, R226, 0x7800, RZ ;  /* 0x00007800e2a77810 */ /* 0x000fe20007ffe0ff */
[----:B------:R-:W-:Y:S06]  /*17350*/  BAR.SYNC.DEFER_BLOCKING 0x0 ;  /* 0x0000000000007b1d */ /* 0x000fec0000010000 */
[----:B------:R-:W-:Y:S05]  /*17360*/  @!P1 BRA `(.L_x_6691) ;  /* 0x0000061000009947 */ /* 0x000fea0003800000 */
[----:B------:R-:W-:Y:S01]  /*17370*/  BSSY B0, `(.L_x_6692) ;  /* 0x0000041000007945 */ /* 0x000fe20003800000 */
[----:B------:R-:W-:Y:S05]  /*17380*/  @!P0 BRA `(.L_x_6693) ;  /* 0x000003c000008947 */ /* 0x000fea0003800000 */
[----:B------:R-:W2:Y:S01]  /*17390*/  LD.E R13, [R18.64+0x170] ;  /* 0x00017006120d7980 */ /* 0x000ea2000c101900 */
[----:B------:R-:W-:-:S02]  /*173a0*/  IADD3 R10, R2, -0x40, RZ ;  /* 0xffffffc0020a7810 */ /* 0x000fc40007ffe0ff */
[----:B------:R-:W-:Y:S02]  /*173b0*/  IABS R5, R2 ;  /* 0x0000000200057213 */ /* 0x000fe40000000000 */
[-C--:B--2---:R-:W-:Y:S02]  /*173c0*/  IABS R6, R13.reuse ;  /* 0x0000000d00067213 */ /* 0x084fe40000000000 */
[-C--:B------:R-:W-:Y:S02]  /*173d0*/  IABS R4, R13.reuse ;  /* 0x0000000d00047213 */ /* 0x080fe40000000000 */
[----:B------:R-:W1:Y:S01]  /*173e0*/  I2F.RP R7, R6 ;  /* 0x0000000600077306 */ /* 0x000e620000209400 */
[----:B------:R-:W-:Y:S02]  /*173f0*/  LOP3.LUT R2, R2, R13, RZ, 0x3c, !PT ;  /* 0x0000000d02027212 */ /* 0x000fe400078e3cff */
        /* <DEDUP_REMOVED lines=10> */
[----:B------:R-:W-:-:S06]  /*174a0*/  IMAD.HI.U32 R12, R15, R12, R14 ;  /* 0x0000000c0f0c7227 */ /* 0x000fcc00078e000e */
        /* <DEDUP_REMOVED lines=12> */
[----:B------:R-:W-:Y:S02]  /*17570*/  ISETP.GE.AND P2, PT, R10, RZ, PT ;  /* 0x000000ff0a00720c */ /* 0x000fe40003f46270 */
[----:B------:R-:W-:-:S02]  /*17580*/  @!P3 IADD3 R7, R7, 0x1, RZ ;  /* 0x000000010707b810 */ /* 0x000fc40007ffe0ff */
[----:B------:R-:W-:-:S05]  /*17590*/  ISETP.NE.AND P3, PT, R13, RZ, PT ;  /* 0x000000ff0d00720c */ /* 0x000fca0003f65270 */
        /* <DEDUP_REMOVED lines=27> */
.L_x_6693:
[----:B------:R-:W2:Y:S02]  /*17750*/  LD.E R5, [R18.64+0x38] ;  /* 0x0000380612057980 */ /* 0x000ea4000c101900 */
[----:B--2---:R-:W-:-:S04]  /*17760*/  LEA R5, -R5, RZ, 0x6 ;  /* 0x000000ff05057211 */ /* 0x004fc800078e31ff */
[----:B------:R-:W-:Y:S02]  /*17770*/  SHF.R.S32.HI R4, RZ, 0x1f, R5 ;  /* 0x0000001fff047819 */ /* 0x000fe40000011405 */
.L_x_6694:
[----:B------:R-:W-:Y:S05]  /*17780*/  BSYNC B0 ;  /* 0x0000000000007941 */ /* 0x000fea0003800000 */
.L_x_6692:
        /* <DEDUP_REMOVED lines=31> */
.L_x_6691:
[----:B------:R-:W-:Y:S05]  /*17980*/  BSYNC B1 ;  /* 0x0000000000017941 */ /* 0x000fea0003800000 */
.L_x_6690:
        /* <DEDUP_REMOVED lines=51> */
[----:B------:R-:W-:-:S05]  /*17cc0*/  FMNMX.FTZ R7, R182, R7, !PT ;  /* 0x00000007b6077209 */ /* 0x000fca0007810000 */
[----:B------:R-:W3:Y:S01]  /*17cd0*/  SHFL.BFLY PT, R2, R7, 0x2, 0x1f ;  /* 0x0c401f0007027f89 */ /* 0x000ee200000e0000 */
[----:B-1----:R-:W-:-:S05]  /*17ce0*/  FMNMX.FTZ R5, R4, R5, !PT ;  /* 0x0000000504057209 */ /* 0x002fca0007810000 */
[----:B------:R-:W1:Y:S01]  /*17cf0*/  SHFL.BFLY PT, R164, R5, 0x1, 0x1f ;  /* 0x0c201f0005a47f89 */ /* 0x000e6200000e0000 */
[----:B---3--:R-:W-:-:S05]  /*17d00*/  FMNMX.FTZ R2, R7, R2, !PT ;  /* 0x0000000207027209 */ /* 0x008fca0007810000 */
[----:B------:R-:W3:Y:S01]  /*17d10*/  SHFL.BFLY PT, R3, R2, 0x1, 0x1f ;  /* 0x0c201f0002037f89 */ /* 0x000ee200000e0000 */
[----:B-1----:R-:W-:-:S03]  /*17d20*/  FMNMX.FTZ R164, R5, R164, !PT ;  /* 0x000000a405a47209 */ /* 0x002fc60007810000 */
[----:B------:R-:W1:Y:S01]  /*17d30*/  LDSM.16.MT88.4 R4, [R219+0x16000] ;  /* 0x01600000db04783b */ /* 0x000e620000004200 */
        /* <DEDUP_REMOVED lines=16> */
[----:B------:R-:W-:Y:S01]  /*17e40*/  MUFU.EX2 R177, R177 ;  /* 0x000000b100b17308 */ /* 0x000fe20000000800 */
[-CC-:B------:R-:W-:Y:S02]  /*17e50*/  FFMA.FTZ R35, R9, R188.reuse, -R189.reuse ;  /* 0x000000bc09237223 */ /* 0x180fe400000108bd */
[-C--:B------:R-:W-:Y:S02]  /*17e60*/  FFMA.FTZ R16, R8, R188.reuse, -R189 ;  /* 0x000000bc08107223 */ /* 0x080fe400000108bd */
[----:B------:R-:W2:Y:S01]  /*17e70*/  LDSM.16.MT88.4 R8, [R220+0x10800] ;  /* 0x01080000dc08783b */ /* 0x000ea20000004200 */
[-CC-:B------:R-:W-:Y:S02]  /*17e80*/  FFMA.FTZ R173, R24, R188.reuse, -R195.reuse ;  /* 0x000000bc18ad7223 */ /* 0x180fe400000108c3 */
[----:B------:R-:W3:Y:S01]  /*17e90*/  MUFU.EX2 R172, R172 ;  /* 0x000000ac00ac7308 */ /* 0x000ee20000000800 */
[----:B------:R-:W-:-:S02]  /*17ea0*/  FFMA.FTZ R32, R25, R188, -R195 ;  /* 0x000000bc19207223 */ /* 0x000fc400000108c3 */
[-CC-:B------:R-:W-:Y:S01]  /*17eb0*/  FFMA.FTZ R33, R20, R188.reuse, -R195.reuse ;  /* 0x000000bc14217223 */ /* 0x180fe200000108c3 */
[----:B------:R-:W-:Y:S01]  /*17ec0*/  LDSM.16.MT88.4 R24, [R223+0x10800] ;  /* 0x01080000df18783b */ /* 0x000fe20000004200 */
[-C--:B------:R-:W-:Y:S02]  /*17ed0*/  FFMA.FTZ R2, R21, R188.reuse, -R195 ;  /* 0x000000bc15027223 */ /* 0x080fe400000108c3 */
[-CC-:B------:R-:W-:Y:S01]  /*17ee0*/  FFMA.FTZ R17, R17, R188.reuse, -R189.reuse ;  /* 0x000000bc11117223 */ /* 0x180fe200000108bd */
[----:B------:R-:W4:Y:S01]  /*17ef0*/  MUFU.EX2 R34, R34 ;  /* 0x0000002200227308 */ /* 0x000f220000000800 */
[-C--:B------:R-:W-:Y:S01]  /*17f00*/  FFMA.FTZ R0, R28, R188.reuse, -R189 ;  /* 0x000000bc1c007223 */ /* 0x080fe200000108bd */
[----:B------:R-:W5:Y:S01]  /*17f10*/  LDSM.16.MT88.4 R20, [R221+0x10800] ;  /* 0x01080000dd14783b */ /* 0x000f620000004200 */
[-CC-:B------:R-:W-:Y:S02]  /*17f20*/  FFMA.FTZ R176, R176, R188.reuse, -R195.reuse ;  /* 0x000000bcb0b07223 */ /* 0x180fe400000108c3 */
[-CC-:B------:R-:W-:Y:S01]  /*17f30*/  FFMA.FTZ R183, R183, R188.reuse, -R195.reuse ;  /* 0x000000bcb7b77223 */ /* 0x180fe200000108c3 */
[----:B------:R-:W-:Y:S01]  /*17f40*/  LDSM.16.MT88.4 R28, [R223+0x12800] ;  /* 0x01280000df1c783b */ /* 0x000fe20000004200 */
[-CC-:B------:R-:W-:Y:S01]  /*17f50*/  FFMA.FTZ R185, R185, R188.reuse, -R195.reuse ;  /* 0x000000bcb9b97223 */ /* 0x180fe200000108c3 */
[----:B------:R-:W-:Y:S01]  /*17f60*/  MUFU.EX2 R174, R174 ;  /* 0x000000ae00ae7308 */ /* 0x000fe20000000800 */
[----:B---3--:R-:W-:Y:S01]  /*17f70*/  F2FP.BF16.PACK_AB R128, R172, R177 ;  /* 0x000000b1ac80723e */ /* 0x008fe200000010ff */
[----:B------:R-:W-:-:S02]  /*17f80*/  FFMA.FTZ R178, R178, R188, -R195 ;  /* 0x000000bcb2b27223 */ /* 0x000fc400000108c3 */
[-CC-:B------:R-:W-:Y:S02]  /*17f90*/  FFMA.FTZ R180, R180, R188.reuse, -R189.reuse ;  /* 0x000000bcb4b47223 */ /* 0x180fe400000108bd */
[-CC-:B------:R-:W-:Y:S02]  /*17fa0*/  FFMA.FTZ R187, R187, R188.reuse, -R189.reuse ;  /* 0x000000bcbbbb7223 */ /* 0x180fe400000108bd */
[----:B------:R-:W3:Y:S01]  /*17fb0*/  MUFU.EX2 R179, R179 ;  /* 0x000000b300b37308 */ /* 0x000ee20000000800 */
        /* <DEDUP_REMOVED lines=10> */
[----:B---3--:R-:W-:Y:S01]  /*18060*/  F2FP.BF16.PACK_AB R129, R179, R174 ;  /* 0x000000aeb381723e */ /* 0x008fe200000010ff */
[----:B------:R-:W-:-:S02]  /*18070*/  FFMA.FTZ R195, R186, R188, -R189 ;  /* 0x000000bcbac37223 */ /* 0x000fc400000108bd */
[-CC-:B------:R-:W-:Y:S02]  /*18080*/  FFMA.FTZ R184, R184, R188.reuse, -R189.reuse ;  /* 0x000000bcb8b87223 */ /* 0x180fe400000108bd */
[----:B------:R-:W-:Y:S02]  /*18090*/  FFMA.FTZ R251, R182, R188, -R189 ;  /* 0x000000bcb6fb7223 */ /* 0x000fe400000108bd */
[----:B------:R-:W-:Y:S01]  /*180a0*/  MUFU.EX2 R173, R173 ;  /* 0x000000ad00ad7308 */ /* 0x000fe20000000800 */
[----:B------:R-:W-:Y:S02]  /*180b0*/  FADD.FTZ R172, R177, R172 ;  /* 0x000000acb1ac7221 */ /* 0x000fe40000010000 */
[----:B------:R-:W-:Y:S02]  /*180c0*/  FADD.FTZ R174, R174, R179 ;  /* 0x000000b3aeae7221 */ /* 0x000fe40000010000 */
[----:B------:R-:W-:Y:S01]  /*180d0*/  FADD.FTZ R175, R175, R172 ;  /* 0x000000acafaf7221 */ /* 0x000fe20000010000 */
[----:B----4-:R-:W-:-:S02]  /*180e0*/  F2FP.BF16.PACK_AB R131, R166, R181 ;  /* 0x000000b5a683723e */ /* 0x010fc400000010ff */
[----:B------:R-:W3:Y:S01]  /*180f0*/  MUFU.EX2 R32, R32 ;  /* 0x0000002000207308 */ /* 0x000ee20000000800 */
        /* <DEDUP_REMOVED lines=68> */
[----:B--2---:R-:W-:Y:S01]  /*18540*/  HMMA.16816.F32.BF16 R144, R4, R8, R144 ;  /* 0x000000080490723c */ /* 0x004fe20000041890 */
[----:B------:R-:W-:-:S07]  /*18550*/  FADD.FTZ R17, R0, R17 ;  /* 0x0000001100117221 */ /* 0x000fce0000010000 */
[C---:B------:R-:W-:Y:S01]  /*18560*/  HMMA.16816.F32.BF16 R140, R4.reuse, R10, R140 ;  /* 0x0000000a048c723c */ /* 0x040fe2000004188c */
[----:B------:R-:W1:Y:S07]  /*18570*/  LDSM.16.MT88.4 R8, [R220+0x12800] ;  /* 0x01280000dc08783b */ /* 0x000e6e0000004200 */
[C---:B-----5:R-:W-:Y:S08]  /*18580*/  HMMA.16816.F32.BF16 R152, R4.reuse, R20, R152 ;  /* 0x000000140498723c */ /* 0x060ff00000041898 */
        /* <DEDUP_REMOVED lines=100> */
[----:B------:R-:W-:Y:S07]  /*18bd0*/  LDSM.16.MT88.4 R20, [R219+0x11800] ;  /* 0x01180000db14783b */ /* 0x000fee0000004200 */
[C---:B---3--:R-:W-:Y:S08]  /*18be0*/  HMMA.16816.F32.BF16 R124, R4.reuse, R12, R124 ;  /* 0x0000000c047c723c */ /* 0x048ff0000004187c */
        /* <DEDUP_REMOVED lines=18> */
[C---:B--2---:R-:W-:Y:S08]  /*18d10*/  HMMA.16816.F32.BF16 R144, R4.reuse, R12, R144 ;  /* 0x0000000c0490723c */ /* 0x044ff00000041890 */
        /* <DEDUP_REMOVED lines=85> */
[----:B------:R-:W-:Y:S01]  /*19270*/  @!P1 IMAD.MOV R7, RZ, RZ, -R7 ;  /* 0x000000ffff079224 */ /* 0x000fe200078e0a07 */
[----:B------:R-:W-:-:S04]  /*19280*/  @!P3 IADD3 R8, -R8, RZ, RZ ;  /* 0x000000ff0808b210 */ /* 0x000fc80007ffe1ff */
[C---:B------:R-:W-:Y:S02]  /*19290*/  SEL R2, R0.reuse, R7, !P2 ;  /* 0x0000000700027207 */ /* 0x040fe40005000000 */
[----:B------:R-:W-:-:S03]  /*192a0*/  SEL R7, R0, R8, !P2 ;  /* 0x0000000800077207 */ /* 0x000fc60005000000 */
[----:B------:R-:W-:-:S04]  /*192b0*/  IMAD.WIDE R16, R2, 0x4, R242 ;  /* 0x0000000402107825 */ /* 0x000fc800078e02f2 */
[C---:B------:R-:W-:Y:S01]  /*192c0*/  IMAD.WIDE R14, R7.reuse, 0x4, R242 ;  /* 0x00000004070e7825 */ /* 0x040fe200078e02f2 */
[----:B------:R-:W4:Y:S04]  /*192d0*/  LD.E R0, [R16.64] ;  /* 0x0000000410007980 */ /* 0x000f28000c101900 */
[----:B------:R-:W4:Y:S01]  /*192e0*/  LD.E R5, [R14.64] ;  /* 0x000000040e057980 */ /* 0x000f22000c101900 */
[----:B------:R-:W-:-:S04]  /*192f0*/  IMAD.IADD R2, R7, 0x1, -R2 ;  /* 0x0000000107027824 */ /* 0x000fc800078e0a02 */
[----:B------:R-:W-:-:S05]  /*19300*/  IMAD R9, R9, R2, -0x40 ;  /* 0xffffffc009097424 */ /* 0x000fca00078e0202 */
[----:B------:R-:W-:Y:S01]  /*19310*/  SHF.R.S32.HI R7, RZ, 0x1f, R9 ;  /* 0x0000001fff077819 */ /* 0x000fe20000011409 */
[-C--:B---3--:R-:W-:Y:S02]  /*19320*/  IMAD R2, R11, R9.reuse, RZ ;  /* 0x000000090b027224 */ /* 0x088fe400078e02ff */
[----:B------:R-:W-:-:S04]  /*19330*/  IMAD.WIDE.U32 R8, R10, R9, RZ ;  /* 0x000000090a087225 */ /* 0x000fc800078e00ff */
[----:B------:R-:W-:-:S05]  /*19340*/  IMAD R2, R10, R7, R2 ;  /* 0x000000070a027224 */ /* 0x000fca00078e0202 */
[----:B------:R-:W-:Y:S01]  /*19350*/  IADD3 R9, R9, R2, RZ ;  /* 0x0000000209097210 */ /* 0x000fe20007ffe0ff */
[----:B----4-:R-:W-:-:S04]  /*19360*/  IMAD.IADD R5, R0, 0x1, -R5 ;  /* 0x0000000100057824 */ /* 0x010fc800078e0a05 */
[----:B--2---:R-:W-:Y:S01]  /*19370*/  IMAD R7, R13, R5, RZ ;  /* 0x000000050d077224 */ /* 0x004fe200078e02ff */
[----:B------:R-:W-:Y:S01]  /*19380*/  SHF.R.S32.HI R0, RZ, 0x1f, R5 ;  /* 0x0000001fff007819 */ /* 0x000fe20000011405 */
[----:B------:R-:W-:-:S04]  /*19390*/  IMAD.WIDE.U32 R4, R5, R12, R8 ;  /* 0x0000000c05047225 */ /* 0x000fc800078e0008 */
[----:B------:R-:W-:-:S04]  /*193a0*/  IMAD R0, R12, R0, R7 ;  /* 0x000000000c007224 */ /* 0x000fc800078e0207 */
[----:B------:R-:W-:Y:S01]  /*193b0*/  IMAD.IADD R5, R5, 0x1, R0 ;  /* 0x0000000105057824 */ /* 0x000fe200078e0200 */
[----:B------:R-:W-:Y:S05]  /*193c0*/  BRA `(.L_x_6698) ;  /* 0x0000004000007947 */ /* 0x000fea0003800000 */
.L_x_6697:
[----:B------:R-:W-:Y:S02]  /*193d0*/  ULDC.64 UR4, c[0x0][0x118] ;  /* 0x0000460000047ab9 */ /* 0x000fe40000000a00 */
[----:B------:R-:W2:Y:S02]  /*193e0*/  LD.E R4, [R18.64+0x40] ;  /* 0x0000400412047980 */ /* 0x000ea4000c101900 */
[----:B--2---:R-:W-:-:S04]  /*193f0*/  LEA R4, -R4, RZ, 0x6 ;  /* 0x000000ff04047211 */ /* 0x004fc800078e31ff */
[----:B------:R-:W-:Y:S02]  /*19400*/  SHF.R.S32.HI R5, RZ, 0x1f, R4 ;  /* 0x0000001fff057819 */ /* 0x000fe40000011404 */
.L_x_6698:
[----:B------:R-:W-:Y:S05]  /*19410*/  BSYNC B0 ;  /* 0x0000000000007941 */ /* 0x000fea0003800000 */
.L_x_6696:
[----:B------:R-:W-:Y:S01]  /*19420*/  IMAD.SHL.U32 R0, R170, 0x20, RZ ;  /* 0x00000020aa007824 */ /* 0x000fe200078e00ff */
[----:B------:R-:W-:Y:S01]  /*19430*/  LEA R244, P2, R4, R244, 0x1 ;  /* 0x000000f404f47211 */ /* 0x000fe200078408ff */
[----:B------:R-:W-:Y:S01]  /*19440*/  ULDC.64 UR4, c[0x0][0x118] ;  /* 0x0000460000047ab9 */ /* 0x000fe20000000a00 */
[----:B------:R-:W-:Y:S01]  /*19450*/  SHF.L.U64.HI R2, R170, 0x5, R171 ;  /* 0x00000005aa027819 */ /* 0x000fe200000102ab */
[----:B------:R-:W-:Y:S01]  /*19460*/  BSSY B1, `(.L_x_6699) ;  /* 0x00001c7000017945 */ /* 0x000fe20003800000 */
[----:B------:R-:W-:Y:S02]  /*19470*/  IADD3 R8, P1, R0, R244, RZ ;  /* 0x000000f400087210 */ /* 0x000fe40007f3e0ff */
[----:B------:R-:W-:Y:S02]  /*19480*/  LEA.HI.X R245, R4, R245, R5, 0x1, P2 ;  /* 0x000000f504f57211 */ /* 0x000fe400010f0c05 */
[----:B------:R-:W-:-:S03]  /*19490*/  IADD3 R10, P2, R0, R8, RZ ;  /* 0x00000008000a7210 */ /* 0x000fc60007f5e0ff */
[----:B------:R-:W-:Y:S01]  /*194a0*/  IMAD.X R9, R2, 0x1, R245, P1 ;  /* 0x0000000102097824 */ /* 0x000fe200008e06f5 */
        /* <DEDUP_REMOVED lines=24> */
[----:B------:R-:W4:Y:S04]  /*19630*/  LDSM.16.M88.4 R180, [R228+0x8800] ;  /* 0x00880000e4b4783b */ /* 0x000f280000000200 */
[----:B------:R-:W5:Y:S04]  /*19640*/  LDSM.16.M88.4 R172, [R228+0x9000] ;  /* 0x00900000e4ac783b */ /* 0x000f680000000200 */
[----:B------:R-:W-:Y:S04]  /*19650*/  LDSM.16.M88.4 R188, [R227] ;  /* 0x00000000e3bc783b */ /* 0x000fe80000000200 */
[----:B------:R-:W1:Y:S04]  /*19660*/  LDSM.16.M88.4 R20, [R226] ;  /* 0x00000000e214783b */ /* 0x000e680000000200 */
[----:B------:R-:W1:Y:S04]  /*19670*/  LDSM.16.M88.4 R12, [R218] ;  /* 0x00000000da0c783b */ /* 0x000e680000000200 */
[----:B------:R-:W1:Y:S04]  /*19680*/  LDSM.16.M88.4 R24, [R228+0x9800] ;  /* 0x00980000e418783b */ /* 0x000e680000000200 */
[----:B------:R-:W1:Y:S04]  /*19690*/  LDSM.16.M88.4 R200, [R217] ;  /* 0x00000000d9c8783b */ /* 0x000e680000000200 */
[----:B------:R-:W1:Y:S04]  /*196a0*/  LDSM.16.M88.4 R192, [R216] ;  /* 0x00000000d8c0783b */ /* 0x000e680000000200 */
[----:B------:R-:W-:Y:S01]  /*196b0*/  LDSM.16.M88.4 R196, [R225] ;  /* 0x00000000e1c4783b */ /* 0x000fe20000000200 */
[C---:B--2---:R-:W-:Y:S03]  /*196c0*/  HMMA.16816.F32.BF16 R8, R28.reuse, R4, RZ ;  /* 0x000000041c08723c */ /* 0x044fe600000418ff */
[----:B------:R-:W2:Y:S04]  /*196d0*/  S2R R0, SR_TID.X ;  /* 0x0000000000007919 */ /* 0x000ea80000002100 */
[----:B------:R-:W0:Y:S01]  /*196e0*/  LDGDEPBAR ;  /* 0x00000000000079af */ /* 0x000e220000000000 */
[C---:B----4-:R-:W-:Y:S08]  /*196f0*/  HMMA.16816.F32.BF16 R184, R28.reuse, R180, RZ ;  /* 0x000000b41cb8723c */ /* 0x050ff000000418ff */
[C---:B------:R-:W-:Y:S08]  /*19700*/  HMMA.16816.F32.BF16 R4, R28.reuse, R6, RZ ;  /* 0x000000061c04723c */ /* 0x040ff000000418ff */
[----:B------:R-:W-:Y:S01]  /*19710*/  HMMA.16816.F32.BF16 R180, R28, R182, RZ ;  /* 0x000000b61cb4723c */ /* 0x000fe200000418ff */
[----:B--2---:R-:W-:-:S05]  /*19720*/  IMAD.SHL.U32 R0, R0, 0x2, RZ ;  /* 0x0000000200007824 */ /* 0x004fca00078e00ff */
[----:B------:R-:W-:Y:S02]  /*19730*/  LOP3.LUT R2, R0, 0x6, RZ, 0xc0, !PT ;  /* 0x0000000600027812 */ /* 0x000fe400078ec0ff */
[----:B-----5:R-:W-:Y:S03]  /*19740*/  HMMA.16816.F32.BF16 R176, R28, R172, RZ ;  /* 0x000000ac1cb0723c */ /* 0x020fe600000418ff */
[----:B------:R-:W-:-:S05]  /*19750*/  IMAD R2, R241, 0x40, R2 ;  /* 0x00000040f1027824 */ /* 0x000fca00078e0202 */
[----:B------:R-:W-:Y:S01]  /*19760*/  HMMA.16816.F32.BF16 R172, R28, R174, RZ ;  /* 0x000000ae1cac723c */ /* 0x000fe200000418ff */
[C---:B------:R-:W-:Y:S02]  /*19770*/  IADD3 R0, R2.reuse, 0x1, RZ ;  /* 0x0000000102007810 */ /* 0x040fe40007ffe0ff */
[-C--:B------:R-:W-:Y:S02]  /*19780*/  ISETP.GE.AND P5, PT, R2, R249.reuse, PT ;  /* 0x000000f90200720c */ /* 0x080fe40003fa6270 */
[C---:B------:R-:W-:Y:S02]  /*19790*/  ISETP.GE.AND P4, PT, R0.reuse, R249, PT ;  /* 0x000000f90000720c */ /* 0x040fe40003f86270 */
[-C--:B------:R-:W-:Y:S01]  /*197a0*/  ISETP.GE.AND P1, PT, R0, R247.reuse, PT ;  /* 0x000000f70000720c */ /* 0x080fe20003f26270 */
[----:B-1----:R-:W-:Y:S01]  /*197b0*/  HMMA.16816.F32.BF16 R8, R188, R20, R8 ;  /* 0x00000014bc08723c */ /* 0x002fe20000041808 */
[----:B------:R-:W-:Y:S02]  /*197c0*/  ISETP.GE.AND P2, PT, R2, R247, PT ;  /* 0x000000f70200720c */ /* 0x000fe40003f46270 */
[----:B------:R-:W-:-:S02]  /*197d0*/  ISETP.GE.OR P4, PT, R0, R248, !P4 ;  /* 0x000000f80000720c */ /* 0x000fc40006786670 */
[----:B------:R-:W-:Y:S02]  /*197e0*/  ISETP.GE.OR P1, PT, R0, R246, !P1 ;  /* 0x000000f60000720c */ /* 0x000fe40004f26670 */
[C---:B------:R-:W-:Y:S01]  /*197f0*/  ISETP.GE.OR P5, PT, R2.reuse, R248, !P5 ;  /* 0x000000f80200720c */ /* 0x040fe20006fa6670 */
[C---:B------:R-:W-:Y:S01]  /*19800*/  HMMA.16816.F32.BF16 R4, R188.reuse, R22, R4 ;  /* 0x00000016bc04723c */ /* 0x040fe20000041804 */
[----:B------:R-:W1:Y:S01]  /*19810*/  LDSM.16.M88.4 R20, [R222+0x8800] ;  /* 0x00880000de14783b */ /* 0x000e620000000200 */
[C---:B------:R-:W-:Y:S02]  /*19820*/  ISETP.GE.OR P2, PT, R2.reuse, R246, !P2 ;  /* 0x000000f60200720c */ /* 0x040fe40005746670 */
[C---:B------:R-:W-:Y:S02]  /*19830*/  IADD3 R0, R2.reuse, 0x9, RZ ;  /* 0x0000000902007810 */ /* 0x040fe40007ffe0ff */
[C---:B---3--:R-:W-:Y:S02]  /*19840*/  IADD3 R16, R2.reuse, 0x19, RZ ;  /* 0x0000001902107810 */ /* 0x048fe40007ffe0ff */
[C---:B------:R-:W-:Y:S08]  /*19850*/  HMMA.16816.F32.BF16 R184, R188.reuse, R12, R184 ;  /* 0x0000000cbcb8723c */ /* 0x040ff000000418b8 */
[----:B------:R-:W-:Y:S01]  /*19860*/  HMMA.16816.F32.BF16 R180, R188, R14, R180 ;  /* 0x0000000ebcb4723c */ /* 0x000fe200000418b4 */
[----:B------:R-:W2:Y:S07]  /*19870*/  LDSM.16.M88.4 R12, [R222+0x9000] ;  /* 0x00900000de0c783b */ /* 0x000eae0000000200 */
[C---:B------:R-:W-:Y:S08]  /*19880*/  HMMA.16816.F32.BF16 R32, R28.reuse, R24, RZ ;  /* 0x000000181c20723c */ /* 0x040ff000000418ff */
[----:B------:R-:W-:Y:S01]  /*19890*/  HMMA.16816.F32.BF16 R28, R28, R26, RZ ;  /* 0x0000001a1c1c723c */ /* 0x000fe200000418ff */
[----:B------:R-:W3:Y:S07]  /*198a0*/  LDSM.16.M88.4 R24, [R222+0x8000] ;  /* 0x00800000de18783b */ /* 0x000eee0000000200 */
[C---:B------:R-:W-:Y:S08]  /*198b0*/  HMMA.16816.F32.BF16 R176, R188.reuse, R200, R176 ;  /* 0x000000c8bcb0723c */ /* 0x040ff000000418b0 */
[C---:B------:R-:W-:Y:S01]  /*198c0*/  HMMA.16816.F32.BF16 R172, R188.reuse, R202, R172 ;  /* 0x000000cabcac723c */ /* 0x040fe200000418ac */
[----:B------:R-:W4:Y:S07]  /*198d0*/  LDSM.16.M88.4 R200, [R222+0x9800] ;  /* 0x00980000dec8783b */ /* 0x000f2e0000000200 */
[C---:B------:R-:W-:Y:S08]  /*198e0*/  HMMA.16816.F32.BF16 R32, R188.reuse, R192, R32 ;  /* 0x000000c0bc20723c */ /* 0x040ff00000041820 */
[----:B------:R-:W-:Y:S01]  /*198f0*/  HMMA.16816.F32.BF16 R28, R188, R194, R28 ;  /* 0x000000c2bc1c723c */ /* 0x000fe2000004181c */
[----:B------:R-:W-:Y:S04]  /*19900*/  LDSM.16.M88.4 R192, [R215] ;  /* 0x00000000d7c0783b */ /* 0x000fe80000000200 */
[----:B------:R-:W-:Y:S03]  /*19910*/  LDSM.16.M88.4 R188, [R215+0x800] ;  /* 0x00080000d7bc783b */ /* 0x000fe60000000200 */
[C---:B-1----:R-:W-:Y:S08]  /*19920*/  HMMA.16816.F32.BF16 R184, R196.reuse, R20, R184 ;  /* 0x00000014c4b8723c */ /* 0x042ff000000418b8 */
[C---:B------:R-:W-:Y:S01]  /*19930*/  HMMA.16816.F32.BF16 R180, R196.reuse, R22, R180 ;  /* 0x00000016c4b4723c */ /* 0x040fe200000418b4 */
[----:B------:R-:W1:Y:S07]  /*19940*/  LDSM.16.M88.4 R20, [R224] ;  /* 0x00000000e014783b */ /* 0x000e6e0000000200 */
        /* <DEDUP_REMOVED lines=9> */
[----:B------:R-:W-:Y:S03]  /*199e0*/  LDSM.16.M88.4 R200, [R214] ;  /* 0x00000000d6c8783b */ /* 0x000fe60000000200 */
[C---:B-1----:R-:W-:Y:S08]  /*199f0*/  HMMA.16816.F32.BF16 R8, R20.reuse, R192, R8 ;  /* 0x000000c01408723c */ /* 0x042ff00000041808 */
[C---:B--2---:R-:W-:Y:S08]  /*19a00*/  HMMA.16816.F32.BF16 R176, R20.reuse, R12, R176 ;  /* 0x0000000c14b0723c */ /* 0x044ff000000418b0 */
[C---:B------:R-:W-:Y:S01]  /*19a10*/  HMMA.16816.F32.BF16 R172, R20.reuse, R14, R172 ;  /* 0x0000000e14ac723c */ /* 0x040fe200000418ac */
[----:B------:R-:W1:Y:S07]  /*19a20*/  LDSM.16.M88.4 R12, [R229+0x2000] ;  /* 0x00200000e50c783b */ /* 0x000e6e0000000200 */
[C---:B------:R-:W-:Y:S01]  /*19a30*/  HMMA.16816.F32.BF16 R4, R20.reuse, R194, R4 ;  /* 0x000000c21404723c */ /* 0x040fe20000041804 */
[----:B------:R-:W2:Y:S07]  /*19a40*/  LDSM.16.M88.4 R192, [R228+0xa800] ;  /* 0x00a80000e4c0783b */ /* 0x000eae0000000200 */
[C---:B------:R-:W-:Y:S08]  /*19a50*/  HMMA.16816.F32.BF16 R184, R20.reuse, R188, R184 ;  /* 0x000000bc14b8723c */ /* 0x040ff000000418b8 */
[C---:B------:R-:W-:Y:S01]  /*19a60*/  HMMA.16816.F32.BF16 R180, R20.reuse, R190, R180 ;  /* 0x000000be14b4723c */ /* 0x040fe200000418b4 */
[----:B------:R-:W4:Y:S07]  /*19a70*/  LDSM.16.M88.4 R188, [R228+0xb000] ;  /* 0x00b00000e4bc783b */ /* 0x000f2e0000000200 */
[C---:B---3--:R-:W-:Y:S08]  /*19a80*/  HMMA.16816.F32.BF16 R32, R20.reuse, R24, R32 ;  /* 0x000000181420723c */ /* 0x048ff00000041820 */
[----:B------:R-:W-:Y:S01]  /*19a90*/  HMMA.16816.F32.BF16 R28, R20, R26, R28 ;  /* 0x0000001a141c723c */ /* 0x000fe2000004181c */
[----:B------:R-:W3:Y:S04]  /*19aa0*/  LDSM.16.M88.4 R24, [R228+0xb800] ;  /* 0x00b80000e418783b */ /* 0x000ee80000000200 */
[----:B------:R-:W5:Y:S03]  /*19ab0*/  LDSM.16.M88.4 R20, [R227+0x2000] ;  /* 0x00200000e314783b */ /* 0x000f660000000200 */
[C---:B-1----:R-:W-:Y:S08]  /*19ac0*/  HMMA.16816.F32.BF16 R8, R12.reuse, R196, R8 ;  /* 0x000000c40c08723c */ /* 0x042ff00000041808 */
[C---:B------:R-:W-:Y:S01]  /*19ad0*/  HMMA.16816.F32.BF16 R4, R12.reuse, R198, R4 ;  /* 0x000000c60c04723c */ /* 0x040fe20000041804 */
[----:B------:R-:W1:Y:S07]  /*19ae0*/  LDSM.16.M88.4 R196, [R213] ;  /* 0x00000000d5c4783b */ /* 0x000e6e0000000200 */
[C---:B--2---:R-:W-:Y:S08]  /*19af0*/  HMMA.16816.F32.BF16 R184, R12.reuse, R192, R184 ;  /* 0x000000c00cb8723c */ /* 0x044ff000000418b8 */
[C---:B------:R-:W-:Y:S01]  /*19b00*/  HMMA.16816.F32.BF16 R180, R12.reuse, R194, R180 ;  /* 0x000000c20cb4723c */ /* 0x040fe200000418b4 */
[----:B------:R-:W2:Y:S07]  /*19b10*/  LDSM.16.M88.4 R192, [R212] ;  /* 0x00000000d4c0783b */ /* 0x000eae0000000200 */
[C---:B----4-:R-:W-:Y:S08]  /*19b20*/  HMMA.16816.F32.BF16 R176, R12.reuse, R188, R176 ;  /* 0x000000bc0cb0723c */ /* 0x050ff000000418b0 */
[C---:B------:R-:W-:Y:S01]  /*19b30*/  HMMA.16816.F32.BF16 R172, R12.reuse, R190, R172 ;  /* 0x000000be0cac723c */ /* 0x040fe200000418ac */
[----:B------:R-:W-:Y:S07]  /*19b40*/  LDSM.16.M88.4 R188, [R225+0x2000] ;  /* 0x00200000e1bc783b */ /* 0x000fee0000000200 */
[C---:B---3--:R-:W-:Y:S08]  /*19b50*/  HMMA.16816.F32.BF16 R32, R12.reuse, R24, R32 ;  /* 0x000000180c20723c */ /* 0x048ff00000041820 */
[----:B------:R-:W-:Y:S01]  /*19b60*/  HMMA.16816.F32.BF16 R28, R12, R26, R28 ;  /* 0x0000001a0c1c723c */ /* 0x000fe2000004181c */
[----:B------:R-:W3:Y:S04]  /*19b70*/  LDSM.16.M88.4 R24, [R211] ;  /* 0x00000000d318783b */ /* 0x000ee80000000200 */
        /* <DEDUP_REMOVED lines=39> */
[----:B------:R-:W2:Y:S03]  /*19df0*/  LDSM.16.M88.4 R24, [R210] ;  /* 0x00000000d218783b */ /* 0x000ea60000000200 */
        /* <DEDUP_REMOVED lines=91> */
[C---:B------:R-:W-:Y:S02]  /*1a3b0*/  ISETP.GE.AND P6, PT, R12.reuse, R249, PT ;  /* 0x000000f90c00720c */ /* 0x040fe40003fc6270 */
[----:B------:R-:W-:Y:S02]  /*1a3c0*/  ISETP.GE.AND P3, PT, R12, R247, PT ;  /* 0x000000f70c00720c */ /* 0x000fe40003f66270 */
[----:B------:R-:W-:Y:S01]  /*1a3d0*/  FSEL R10, R10, -INF , !P2 ;  /* 0xff8000000a0a7808 */ /* 0x000fe20005000000 */
[----:B------:R-:W-:Y:S01]  /*1a3e0*/  HMMA.16816.F32.BF16 R172, R200, R194, R172 ;  /* 0x000000c2c8ac723c */ /* 0x000fe200000418ac */
[C---:B------:R-:W-:Y:S02]  /*1a3f0*/  ISETP.GE.AND P5, PT, R0.reuse, R249, PT ;  /* 0x000000f90000720c */ /* 0x040fe40003fa6270 */
[----:B------:R-:W-:Y:S02]  /*1a400*/  ISETP.GE.AND P2, PT, R0, R247, PT ;  /* 0x000000f70000720c */ /* 0x000fe40003f46270 */
[----:B------:R-:W-:-:S02]  /*1a410*/  ISETP.GE.OR P6, PT, R12, R248, !P6 ;  /* 0x000000f80c00720c */ /* 0x000fc400077c6670 */
[----:B------:R-:W-:Y:S01]  /*1a420*/  ISETP.GE.OR P3, PT, R12, R246, !P3 ;  /* 0x000000f60c00720c */ /* 0x000fe20005f66670 */
[C---:B------:R-:W-:Y:S01]  /*1a430*/  HMMA.16816.F32.BF16 R32, R200.reuse, R188, R32 ;  /* 0x000000bcc820723c */ /* 0x040fe20000041820 */
[C---:B------:R-:W-:Y:S02]  /*1a440*/  IADD3 R12, R2.reuse, 0x10, RZ ;  /* 0x00000010020c7810 */ /* 0x040fe40007ffe0ff */
[----:B------:R-:W-:Y:S02]  /*1a450*/  IADD3 R14, R2, 0x11, RZ ;  /* 0x00000011020e7810 */ /* 0x000fe40007ffe0ff */
[C---:B------:R-:W-:Y:S02]  /*1a460*/  ISETP.GE.OR P5, PT, R0.reuse, R248, !P5 ;  /* 0x000000f80000720c */ /* 0x040fe40006fa6670 */
[----:B------:R-:W-:Y:S01]  /*1a470*/  ISETP.GE.OR P2, PT, R0, R246, !P2 ;  /* 0x000000f60000720c */ /* 0x000fe20005746670 */
[----:B------:R-:W-:Y:S01]  /*1a480*/  HMMA.16816.F32.BF16 R28, R200, R190, R28 ;  /* 0x000000bec81c723c */ /* 0x000fe2000004181c */
[----:B------:R-:W-:-:S02]  /*1a490*/  FSEL R9, R9, -INF , !P4 ;  /* 0xff80000009097808 */ /* 0x000fc40006000000 */
[----:B------:R-:W-:Y:S02]  /*1a4a0*/  FSEL R11, R11, -INF , !P1 ;  /* 0xff8000000b0b7808 */ /* 0x000fe40004800000 */
[----:B------:R-:W-:Y:S02]  /*1a4b0*/  FSEL R8, R4, -INF , !P6 ;  /* 0xff80000004087808 */ /* 0x000fe40007000000 */
[----:B------:R-:W-:Y:S01]  /*1a4c0*/  FSEL R0, R6, -INF , !P3 ;  /* 0xff80000006007808 */ /* 0x000fe20005800000 */
[----:B-1----:R-:W-:Y:S01]  /*1a4d0*/  HMMA.16816.F32.BF16 R176, R24, R20, R176 ;  /* 0x0000001418b0723c */ /* 0x002fe200000418b0 */
[C---:B------:R-:W-:Y:S02]  /*1a4e0*/  ISETP.GE.AND P4, PT, R12.reuse, R249, PT ;  /* 0x000000f90c00720c */ /* 0x040fe40003f86270 */
[----:B------:R-:W-:Y:S02]  /*1a4f0*/  ISETP.GE.AND P1, PT, R12, R247, PT ;  /* 0x000000f70c00720c */ /* 0x000fe40003f26270 */
[----:B------:R-:W-:-:S02]  /*1a500*/  ISETP.GE.AND P6, PT, R14, R249, PT ;  /* 0x000000f90e00720c */ /* 0x000fc40003fc6270 */
[----:B------:R-:W-:Y:S01]  /*1a510*/  ISETP.GE.AND P3, PT, R14, R247, PT ;  /* 0x000000f70e00720c */ /* 0x000fe20003f66270 */
[----:B------:R-:W-:Y:S01]  /*1a520*/  HMMA.16816.F32.BF16 R172, R24, R22, R172 ;  /* 0x0000001618ac723c */ /* 0x000fe200000418ac */
[C---:B------:R-:W-:Y:S02]  /*1a530*/  ISETP.GE.OR P4, PT, R12.reuse, R248, !P4 ;  /* 0x000000f80c00720c */ /* 0x040fe40006786670 */
[----:B------:R-:W-:Y:S02]  /*1a540*/  ISETP.GE.OR P1, PT, R12, R246, !P1 ;  /* 0x000000f60c00720c */ /* 0x000fe40004f26670 */
[C---:B------:R-:W-:Y:S02]  /*1a550*/  ISETP.GE.OR P6, PT, R14.reuse, R248, !P6 ;  /* 0x000000f80e00720c */ /* 0x040fe400077c6670 */
[----:B------:R-:W-:Y:S02]  /*1a560*/  ISETP.GE.OR P3, PT, R14, R246, !P3 ;  /* 0x000000f60e00720c */ /* 0x000fe40005f66670 */
[----:B------:R-:W-:-:S02]  /*1a570*/  FSEL R14, R5, -INF , !P5 ;  /* 0xff800000050e7808 */ /* 0x000fc40006800000 */
[----:B------:R-:W-:Y:S02]  /*1a580*/  FSEL R12, R7, -INF , !P2 ;  /* 0xff800000070c7808 */ /* 0x000fe40005000000 */
[----:B------:R-:W1:Y:S01]  /*1a590*/  LDSM.16.M88.4 R4, [R215+0x7800] ;  /* 0x00780000d704783b */ /* 0x000e620000000200 */
[----:B------:R-:W-:Y:S01]  /*1a5a0*/  IADD3 R15, R2, 0x18, RZ ;  /* 0x00000018020f7810 */ /* 0x000fe20007ffe0ff */
[----:B------:R-:W-:-:S04]  /*1a5b0*/  DEPBAR.LE SB0, 0x0 ;  /* 0x000080000000791a */ /* 0x000fc80000000000 */
[----:B------:R-:W-:Y:S01]  /*1a5c0*/  BAR.SYNC.DEFER_BLOCKING 0x0 ;  /* 0x0000000000007b1d */ /* 0x000fe20000010000 */
[C---:B------:R-:W-:Y:S02]  /*1a5d0*/  ISETP.GE.AND P5, PT, R15.reuse, R249, PT ;  /* 0x000000f90f00720c */ /* 0x040fe40003fa6270 */
[C---:B------:R-:W-:Y:S02]  /*1a5e0*/  ISETP.GE.AND P2, PT, R15.reuse, R247, PT ;  /* 0x000000f70f00720c */ /* 0x040fe40003f46270 */
[C---:B------:R-:W-:Y:S02]  /*1a5f0*/  ISETP.GE.OR P5, PT, R15.reuse, R248, !P5 ;  /* 0x000000f80f00720c */ /* 0x040fe40006fa6670 */
[----:B------:R-:W-:Y:S02]  /*1a600*/  ISETP.GE.OR P2, PT, R15, R246, !P2 ;  /* 0x000000f60f00720c */ /* 0x000fe40005746670 */
[----:B------:R-:W-:Y:S02]  /*1a610*/  IADD3 R15, R2, 0x20, RZ ;  /* 0x00000020020f7810 */ /* 0x000fe40007ffe0ff */
        /* <DEDUP_REMOVED lines=8> */
[C---:B------:R-:W-:Y:S02]  /*1a6a0*/  ISETP.GE.OR P4, PT, R16.reuse, R248, !P4 ;  /* 0x000000f81000720c */ /* 0x040fe40006786670 */
[----:B------:R-:W-:Y:S02]  /*1a6b0*/  ISETP.GE.OR P1, PT, R16, R246, !P1 ;  /* 0x000000f61000720c */ /* 0x000fe40004f26670 */
[C---:B------:R-:W-:Y:S02]  /*1a6c0*/  ISETP.GE.OR P6, PT, R15.reuse, R248, !P6 ;  /* 0x000000f80f00720c */ /* 0x040fe400077c6670 */
[----:B------:R-:W-:Y:S01]  /*1a6d0*/  ISETP.GE.OR P3, PT, R15, R246, !P3 ;  /* 0x000000f60f00720c */ /* 0x000fe20005f66670 */
[----:B-1----:R-:W-:Y:S01]  /*1a6e0*/  HMMA.16816.F32.BF16 R32, R24, R4, R32 ;  /* 0x000000041820723c */ /* 0x002fe20000041820 */
[----:B------:R-:W-:-:S02]  /*1a6f0*/  IADD3 R16, R2, 0x21, RZ ;  /* 0x0000002102107810 */ /* 0x000fc40007ffe0ff */
[----:B------:R-:W-:Y:S02]  /*1a700*/  IADD3 R15, R2, 0x28, RZ ;  /* 0x00000028020f7810 */ /* 0x000fe40007ffe0ff */
[----:B------:R-:W-:Y:S02]  /*1a710*/  FSEL R184, R182, -INF , !P2 ;  /* 0xff800000b6b87808 */ /* 0x000fe40005000000 */
[----:B------:R-:W-:Y:S02]  /*1a720*/  FSEL R193, R180, -INF , !P5 ;  /* 0xff800000b4c17808 */ /* 0x000fe40006800000 */
[----:B------:R-:W-:Y:S02]  /*1a730*/  FSEL R182, R181, -INF , !P4 ;  /* 0xff800000b5b67808 */ /* 0x000fe40006000000 */
[----:B------:R-:W-:Y:S02]  /*1a740*/  FSEL R185, R183, -INF , !P1 ;  /* 0xff800000b7b97808 */ /* 0x000fe40004800000 */
[----:B------:R-:W-:-:S02]  /*1a750*/  ISETP.GE.AND P5, PT, R16, R249, PT ;  /* 0x000000f91000720c */ /* 0x000fc40003fa6270 */
[C---:B------:R-:W-:Y:S02]  /*1a760*/  ISETP.GE.AND P2, PT, R16.reuse, R247, PT ;  /* 0x000000f71000720c */ /* 0x040fe40003f46270 */
[C---:B------:R-:W-:Y:S02]  /*1a770*/  ISETP.GE.AND P1, PT, R15.reuse, R249, PT ;  /* 0x000000f90f00720c */ /* 0x040fe40003f26270 */
[C---:B------:R-:W-:Y:S02]  /*1a780*/  ISETP.GE.AND P4, PT, R15.reuse, R247, PT ;  /* 0x000000f70f00720c */ /* 0x040fe40003f86270 */
[C---:B------:R-:W-:Y:S02]  /*1a790*/  ISETP.GE.OR P5, PT, R16.reuse, R248, !P5 ;  /* 0x000000f81000720c */ /* 0x040fe40006fa6670 */
[----:B------:R-:W-:Y:S02]  /*1a7a0*/  ISETP.GE.OR P2, PT, R16, R246, !P2 ;  /* 0x000000f61000720c */ /* 0x000fe40005746670 */
[----:B------:R-:W-:-:S02]  /*1a7b0*/  ISETP.GE.OR P1, PT, R15, R248, !P1 ;  /* 0x000000f80f00720c */ /* 0x000fc40004f26670 */
[----:B------:R-:W-:Y:S02]  /*1a7c0*/  ISETP.GE.OR P4, PT, R15, R246, !P4 ;  /* 0x000000f60f00720c */ /* 0x000fe40006786670 */
[C---:B------:R-:W-:Y:S02]  /*1a7d0*/  IADD3 R4, R2.reuse, 0x30, RZ ;  /* 0x0000003002047810 */ /* 0x040fe40007ffe0ff */
[----:B------:R-:W-:Y:S02]  /*1a7e0*/  IADD3 R5, R2, 0x31, RZ ;  /* 0x0000003102057810 */ /* 0x000fe40007ffe0ff */
[----:B------:R-:W-:Y:S02]  /*1a7f0*/  FSEL R189, R177, -INF , !P5 ;  /* 0xff800000b1bd7808 */ /* 0x000fe40006800000 */
[----:B------:R-:W-:Y:S02]  /*1a800*/  FSEL R22, R179, -INF , !P2 ;  /* 0xff800000b3167808 */ /* 0x000fe40005000000 */
[----:B------:R-:W-:-:S02]  /*1a810*/  FSEL R188, R172, -INF , !P1 ;  /* 0xff800000acbc7808 */ /* 0x000fc40004800000 */
[----:B------:R-:W-:Y:S02]  /*1a820*/  FSEL R20, R174, -INF , !P4 ;  /* 0xff800000ae147808 */ /* 0x000fe40006000000 */
[C---:B------:R-:W-:Y:S02]  /*1a830*/  ISETP.GE.AND P5, PT, R4.reuse, R249, PT ;  /* 0x000000f90400720c */ /* 0x040fe40003fa6270 */
[C---:B------:R-:W-:Y:S02]  /*1a840*/  ISETP.GE.AND P2, PT, R4.reuse, R247, PT ;  /* 0x000000f70400720c */ /* 0x040fe40003f46270 */
[C---:B------:R-:W-:Y:S02]  /*1a850*/  ISETP.GE.AND P1, PT, R5.reuse, R249, PT ;  /* 0x000000f90500720c */ /* 0x040fe40003f26270 */
[----:B------:R-:W-:Y:S02]  /*1a860*/  ISETP.GE.AND P4, PT, R5, R247, PT ;  /* 0x000000f70500720c */ /* 0x000fe40003f86270 */
[----:B------:R-:W-:-:S02]  /*1a870*/  ISETP.GE.OR P5, PT, R4, R248, !P5 ;  /* 0x000000f80400720c */ /* 0x000fc40006fa6670 */
[----:B------:R-:W-:Y:S02]  /*1a880*/  ISETP.GE.OR P2, PT, R4, R246, !P2 ;  /* 0x000000f60400720c */ /* 0x000fe40005746670 */
[C---:B------:R-:W-:Y:S02]  /*1a890*/  ISETP.GE.OR P1, PT, R5.reuse, R248, !P1 ;  /* 0x000000f80500720c */ /* 0x040fe40004f26670 */
[----:B------:R-:W-:Y:S02]  /*1a8a0*/  ISETP.GE.OR P4, PT, R5, R246, !P4 ;  /* 0x000000f60500720c */ /* 0x000fe40006786670 */
[----:B------:R-:W-:Y:S01]  /*1a8b0*/  HMMA.16816.F32.BF16 R4, R24, R6, R28 ;  /* 0x000000061804723c */ /* 0x000fe2000004181c */
[----:B------:R-:W-:Y:S02]  /*1a8c0*/  IADD3 R16, R2, 0x29, RZ ;  /* 0x0000002902107810 */ /* 0x000fe40007ffe0ff */
[----:B------:R-:W-:Y:S02]  /*1a8d0*/  FSEL R21, R178, -INF , !P3 ;  /* 0xff800000b2157808 */ /* 0x000fe40005800000 */
[----:B------:R-:W-:-:S02]  /*1a8e0*/  FSEL R187, R176, -INF , !P6 ;  /* 0xff800000b0bb7808 */ /* 0x000fc40007000000 */
[C---:B------:R-:W-:Y:S02]  /*1a8f0*/  ISETP.GE.AND P3, PT, R16.reuse, R247, PT ;  /* 0x000000f71000720c */ /* 0x040fe40003f66270 */
[C---:B------:R-:W-:Y:S02]  /*1a900*/  ISETP.GE.AND P6, PT, R16.reuse, R249, PT ;  /* 0x000000f91000720c */ /* 0x040fe40003fc6270 */
[----:B------:R-:W-:Y:S02]  /*1a910*/  FSEL R24, R33, -INF , !P1 ;  /* 0xff80000021187808 */ /* 0x000fe40004800000 */
[----:B------:R-:W-:Y:S02]  /*1a920*/  ISETP.GT.AND P1, PT, R241, R230, PT ;  /* 0x000000e6f100720c */ /* 0x000fe40003f24270 */
[C---:B------:R-:W-:Y:S02]  /*1a930*/  ISETP.GE.OR P3, PT, R16.reuse, R246, !P3 ;  /* 0x000000f61000720c */ /* 0x040fe40005f66670 */
[----:B------:R-:W-:-:S02]  /*1a940*/  ISETP.GE.OR P6, PT, R16, R248, !P6 ;  /* 0x000000f81000720c */ /* 0x000fc400077c6670 */
[C---:B------:R-:W-:Y:S02]  /*1a950*/  IADD3 R15, R2.reuse, 0x38, RZ ;  /* 0x00000038020f7810 */ /* 0x040fe40007ffe0ff */
[----:B------:R-:W-:Y:S02]  /*1a960*/  IADD3 R2, R2, 0x39, RZ ;  /* 0x0000003902027810 */ /* 0x000fe40007ffe0ff */
[----:B------:R-:W-:Y:S02]  /*1a970*/  FSEL R23, R175, -INF , !P3 ;  /* 0xff800000af177808 */ /* 0x000fe40005800000 */
[----:B------:R-:W-:Y:S02]  /*1a980*/  FSEL R26, R173, -INF , !P6 ;  /* 0xff800000ad1a7808 */ /* 0x000fe40007000000 */
[----:B------:R-:W-:Y:S02]  /*1a990*/  FSEL R25, R32, -INF , !P5 ;  /* 0xff80000020197808 */ /* 0x000fe40006800000 */
[----:B------:R-:W-:-:S02]  /*1a9a0*/  FSEL R175, R34, -INF , !P2 ;  /* 0xff80000022af7808 */ /* 0x000fc40005000000 */
[C---:B------:R-:W-:Y:S02]  /*1a9b0*/  ISETP.GE.AND P6, PT, R15.reuse, R249, PT ;  /* 0x000000f90f00720c */ /* 0x040fe40003fc6270 */
[C---:B------:R-:W-:Y:S02]  /*1a9c0*/  ISETP.GE.AND P3, PT, R15.reuse, R247, PT ;  /* 0x000000f70f00720c */ /* 0x040fe40003f66270 */
[C---:B------:R-:W-:Y:S02]  /*1a9d0*/  ISETP.GE.AND P5, PT, R2.reuse, R249, PT ;  /* 0x000000f90200720c */ /* 0x040fe40003fa6270 */
[----:B------:R-:W-:Y:S02]  /*1a9e0*/  ISETP.GE.AND P2, PT, R2, R247, PT ;  /* 0x000000f70200720c */ /* 0x000fe40003f46270 */
[C---:B------:R-:W-:Y:S02]  /*1a9f0*/  ISETP.GE.OR P6, PT, R15.reuse, R248, !P6 ;  /* 0x000000f80f00720c */ /* 0x040fe400077c6670 */
[----:B------:R-:W-:-:S02]  /*1aa00*/  ISETP.GE.OR P3, PT, R15, R246, !P3 ;  /* 0x000000f60f00720c */ /* 0x000fc40005f66670 */
[C---:B------:R-:W-:Y:S02]  /*1aa10*/  ISETP.GE.OR P5, PT, R2.reuse, R248, !P5 ;  /* 0x000000f80200720c */ /* 0x040fe40006fa6670 */
[----:B------:R-:W-:Y:S02]  /*1aa20*/  ISETP.GE.OR P2, PT, R2, R246, !P2 ;  /* 0x000000f60200720c */ /* 0x000fe40005746670 */
[----:B------:R-:W-:Y:S02]  /*1aa30*/  FSEL R174, R35, -INF , !P4 ;  /* 0xff80000023ae7808 */ /* 0x000fe40006000000 */
[----:B------:R-:W-:Y:S02]  /*1aa40*/  FSEL R177, R4, -INF , !P6 ;  /* 0xff80000004b17808 */ /* 0x000fe40007000000 */
[----:B------:R-:W-:Y:S02]  /*1aa50*/  FSEL R29, R6, -INF , !P3 ;  /* 0xff800000061d7808 */ /* 0x000fe40005800000 */
[----:B------:R-:W-:-:S02]  /*1aa60*/  FSEL R176, R5, -INF , !P5 ;  /* 0xff80000005b07808 */ /* 0x000fc40006800000 */
[----:B------:R-:W-:Y:S01]  /*1aa70*/  FSEL R28, R7, -INF , !P2 ;  /* 0xff800000071c7808 */ /* 0x000fe20005000000 */
[----:B------:R-:W-:Y:S05]  /*1aa80*/  @!P1 BRA `(.L_x_6700) ;  /* 0x0000064000009947 */ /* 0x000fea0003800000 */
[----:B------:R-:W-:Y:S01]  /*1aa90*/  BSSY B0, `(.L_x_6701) ;  /* 0x0000043000007945 */ /* 0x000fe20003800000 */
[----:B------:R-:W-:Y:S05]  /*1aaa0*/  @!P0 BRA `(.L_x_6702) ;  /* 0x000003d000008947 */ /* 0x000fea0003800000 */
[----:B------:R-:W-:Y:S02]  /*1aab0*/  ULDC.64 UR4, c[0x0][0x118] ;  /* 0x0000460000047ab9 */ /* 0x000fe40000000a00 */
[----:B------:R-:W2:Y:S01]  /*1aac0*/  LD.E R27, [R18.64+0x170] ;  /* 0x00017004121b7980 */ /* 0x000ea2000c101900 */
[----:B------:R-:W-:-:S05]  /*1aad0*/  IMAD.SHL.U32 R2, R241, 0x40, RZ ;  /* 0x00000040f1027824 */ /* 0x000fca00078e00ff */
[C---:B------:R-:W-:Y:S02]  /*1aae0*/  IADD3 R16, R2.reuse, -0x40, RZ ;  /* 0xffffffc002107810 */ /* 0x040fe40007ffe0ff */
        /* <DEDUP_REMOVED lines=28> */
[----:B------:R-:W-:Y:S02]  /*1acb0*/  ISETP.GE.U32.AND P5, PT, R4, R7, PT ;  /* 0x000000070400720c */ /* 0x000fe40003fa6070 */
[----:B------:R-:W-:Y:S02]  /*1acc0*/  @!P2 IADD3 R15, R15, 0x1, RZ ;  /* 0x000000010f0fa810 */ /* 0x000fe40007ffe0ff */
[----:B------:R-:W-:-:S02]  /*1acd0*/  ISETP.NE.AND P2, PT, R27, RZ, PT ;  /* 0x000000ff1b00720c */ /* 0x000fc40003f45270 */
[----:B------:R-:W-:-:S05]  /*1ace0*/  LOP3.LUT R4, RZ, R27, RZ, 0x33, !PT ;  /* 0x0000001bff047212 */ /* 0x000fca00078e33ff */
[----:B------:R-:W-:Y:S02]  /*1acf0*/  @P6 IADD3 R17, R17, 0x1, RZ ;  /* 0x0000000111116810 */ /* 0x000fe40007ffe0ff */
[----:B------:R-:W-:-:S03]  /*1ad00*/  @P5 IADD3 R15, R15, 0x1, RZ ;  /* 0x000000010f0f5810 */ /* 0x000fc60007ffe0ff */
[----:B------:R-:W-:Y:S01]  /*1ad10*/  @!P3 IMAD.MOV R17, RZ, RZ, -R17 ;  /* 0x000000ffff11b224 */ /* 0x000fe200078e0a11 */
[----:B------:R-:W-:-:S04]  /*1ad20*/  @!P0 IADD3 R15, -R15, RZ, RZ ;  /* 0x000000ff0f0f8210 */ /* 0x000fc80007ffe1ff */
[C---:B------:R-:W-:Y:S02]  /*1ad30*/  SEL R7, R4.reuse, R17, !P2 ;  /* 0x0000001104077207 */ /* 0x040fe40005000000 */
[----:B------:R-:W-:Y:S01]  /*1ad40*/  SEL R4, R4, R15, !P2 ;  /* 0x0000000f04047207 */ /* 0x000fe20005000000 */
[----:B------:R-:W3:Y:S02]  /*1ad50*/  LD.E.64 R16, [R18.64+0x38] ;  /* 0x0000380412107980 */ /* 0x000ee4000c101b00 */
[----:B------:R-:W-:-:S04]  /*1ad60*/  IMAD.WIDE R172, R7, 0x4, R242 ;  /* 0x0000000407ac7825 */ /* 0x000fc800078e02f2 */
[----:B------:R-:W-:Y:S01]  /*1ad70*/  IMAD.WIDE R34, R4, 0x4, R242 ;  /* 0x0000000404227825 */ /* 0x000fe200078e02f2 */
[----:B------:R-:W4:Y:S04]  /*1ad80*/  LD.E R5, [R172.64] ;  /* 0x00000004ac057980 */ /* 0x000f28000c101900 */
[----:B------:R-:W4:Y:S01]  /*1ad90*/  LD.E R2, [R34.64] ;  /* 0x0000000422027980 */ /* 0x000f22000c101900 */
[----:B------:R-:W-:-:S04]  /*1ada0*/  IMAD.IADD R4, R7, 0x1, -R4 ;  /* 0x0000000107047824 */ /* 0x000fc800078e0a04 */
[----:B------:R-:W-:-:S05]  /*1adb0*/  IMAD R27, R27, R4, -0x40 ;  /* 0xffffffc01b1b7424 */ /* 0x000fca00078e0204 */
[----:B------:R-:W-:Y:S01]  /*1adc0*/  SHF.R.S32.HI R7, RZ, 0x1f, R27 ;  /* 0x0000001fff077819 */ /* 0x000fe2000001141b */
[-C--:B---3--:R-:W-:Y:S02]  /*1add0*/  IMAD R4, R17, R27.reuse, RZ ;  /* 0x0000001b11047224 */ /* 0x088fe400078e02ff */
[----:B------:R-:W-:-:S04]  /*1ade0*/  IMAD.WIDE.U32 R32, R16, R27, RZ ;  /* 0x0000001b10207225 */ /* 0x000fc800078e00ff */
[----:B------:R-:W-:Y:S02]  /*1adf0*/  IMAD R4, R16, R7, R4 ;  /* 0x0000000710047224 */ /* 0x000fe400078e0204 */
[----:B----4-:R-:W-:-:S03]  /*1ae00*/  IMAD.IADD R5, R2, 0x1, -R5 ;  /* 0x0000000102057824 */ /* 0x010fc600078e0a05 */
[----:B------:R-:W-:Y:S01]  /*1ae10*/  IADD3 R33, R33, R4, RZ ;  /* 0x0000000421217210 */ /* 0x000fe20007ffe0ff */
[----:B--2---:R-:W-:Y:S01]  /*1ae20*/  IMAD R7, R31, R5, RZ ;  /* 0x000000051f077224 */ /* 0x004fe200078e02ff */
[----:B------:R-:W-:-:S05]  /*1ae30*/  SHF.R.S32.HI R2, RZ, 0x1f, R5 ;  /* 0x0000001fff027819 */ /* 0x000fca0000011405 */
[----:B------:R-:W-:Y:S02]  /*1ae40*/  IMAD R2, R30, R2, R7 ;  /* 0x000000021e027224 */ /* 0x000fe400078e0207 */
[----:B------:R-:W-:-:S04]  /*1ae50*/  IMAD.WIDE.U32 R6, R5, R30, R32 ;  /* 0x0000001e05067225 */ /* 0x000fc800078e0020 */
[----:B------:R-:W-:Y:S01]  /*1ae60*/  IMAD.IADD R4, R7, 0x1, R2 ;  /* 0x0000000107047824 */ /* 0x000fe200078e0202 */
[----:B------:R-:W-:Y:S05]  /*1ae70*/  BRA `(.L_x_6703) ;  /* 0x0000004000007947 */ /* 0x000fea0003800000 */
.L_x_6702:
[----:B------:R-:W-:Y:S02]  /*1ae80*/  ULDC.64 UR4, c[0x0][0x118] ;  /* 0x0000460000047ab9 */ /* 0x000fe40000000a00 */
[----:B------:R-:W2:Y:S02]  /*1ae90*/  LD.E R6, [R18.64+0x38] ;  /* 0x0000380412067980 */ /* 0x000ea4000c101900 */
[----:B--2---:R-:W-:-:S04]  /*1aea0*/  LEA R6, -R6, RZ, 0x6 ;  /* 0x000000ff06067211 */ /* 0x004fc800078e31ff */
[----:B------:R-:W-:Y:S02]  /*1aeb0*/  SHF.R.S32.HI R4, RZ, 0x1f, R6 ;  /* 0x0000001fff047819 */ /* 0x000fe40000011406 */
.L_x_6703:
[----:B------:R-:W-:Y:S05]  /*1aec0*/  BSYNC B0 ;  /* 0x0000000000007941 */ /* 0x000fea0003800000 */
.L_x_6701:
[----:B------:R-:W-:Y:S01]  /*1aed0*/  LEA R232, P2, R6, R232, 0x1 ;  /* 0x000000e806e87211 */ /* 0x000fe200078408ff */
[C---:B------:R-:W-:Y:S01]  /*1aee0*/  IMAD.SHL.U32 R5, R168.reuse, 0x20, RZ ;  /* 0x00000020a8057824 */ /* 0x040fe200078e00ff */
[----:B------:R-:W-:Y:S01]  /*1aef0*/  SHF.L.U64.HI R2, R168, 0x5, R169 ;  /* 0x00000005a8027819 */ /* 0x000fe200000102a9 */
[----:B------:R-:W-:Y:S01]  /*1af00*/  ULDC.64 UR4, c[0x0][0x118] ;  /* 0x0000460000047ab9 */ /* 0x000fe20000000a00 */
        /* <DEDUP_REMOVED lines=28> */
.L_x_6700:
[----:B------:R-:W-:Y:S05]  /*1b0d0*/  BSYNC B1 ;  /* 0x0000000000017941 */ /* 0x000fea0003800000 */
.L_x_6699:
[----:B------:R-:W-:Y:S02]  /*1b0e0*/  ULDC.64 UR4, c[0x0][0x118] ;  /* 0x0000460000047ab9 */ /* 0x000fe40000000a00 */
        /* <DEDUP_REMOVED lines=14> */
[----:B--2---:R-:W-:Y:S03]  /*1b1d0*/  LDSM.16.MT88.4 R16, [R221+0x10000] ;  /* 0x01000000dd10783b */ /* 0x004fe60000004200 */
        /* <DEDUP_REMOVED lines=10> */
[----:B------:R-:W-:-:S04]  /*1b280*/  FMNMX.FTZ R2, R24, R5, !PT ;  /* 0x0000000518027209 */ /* 0x000fc80007810000 */
[----:B------:R-:W-:Y:S02]  /*1b290*/  FMNMX.FTZ R5, R177, R2, !PT ;  /* 0x00000002b1057209 */ /* 0x000fe40007810000 */
[----:B------:R-:W-:Y:S02]  /*1b2a0*/  FMNMX.FTZ R2, R20, R7, !PT ;  /* 0x0000000714027209 */ /* 0x000fe40007810000 */
[----:B------:R-:W-:Y:S02]  /*1b2b0*/  FMNMX.FTZ R4, R176, R5, !PT ;  /* 0x00000005b0047209 */ /* 0x000fe40007810000 */
[----:B------:R-:W-:-:S03]  /*1b2c0*/  FMNMX.FTZ R2, R23, R2, !PT ;  /* 0x0000000217027209 */ /* 0x000fc60007810000 */
[----:B------:R-:W1:Y:S01]  /*1b2d0*/  SHFL.BFLY PT, R7, R4, 0x2, 0x1f ;  /* 0x0c401f0004077f89 */ /* 0x000e6200000e0000 */
[----:B------:R-:W-:-:S04]  /*1b2e0*/  FMNMX.FTZ R5, R175, R2, !PT ;  /* 0x00000002af057209 */ /* 0x000fc80007810000 */
        /* <DEDUP_REMOVED lines=9> */
[C---:B------:R-:W-:Y:S02]  /*1b380*/  FSETP.NEU.FTZ.AND P2, PT, R172.reuse, -INF , PT ;  /* 0xff800000ac00780b */ /* 0x040fe40003f5d000 */
[----:B--2---:R-:W-:Y:S02]  /*1b390*/  FMNMX.FTZ R166, R5, R166, !PT ;  /* 0x000000a605a67209 */ /* 0x004fe40007810000 */
[----:B------:R-:W-:Y:S02]  /*1b3a0*/  FSEL R5, R172, RZ, P2 ;  /* 0x000000ffac057208 */ /* 0x000fe40001000000 */
[----:B------:R-:W-:-:S03]  /*1b3b0*/  FSETP.NEU.FTZ.AND P0, PT, R166, -INF , PT ;  /* 0xff800000a600780b */ /* 0x000fc60003f1d000 */
[----:B------:R-:W-:Y:S01]  /*1b3c0*/  FADD.FTZ R4, R164, -R5 ;  /* 0x80000005a4047221 */ /* 0x000fe20000010000 */
[----:B------:R-:W-:-:S05]  /*1b3d0*/  FSEL R6, R166, RZ, P0 ;  /* 0x000000ffa6067208 */ /* 0x000fca0000000000 */
[----:B------:R-:W-:Y:S02]  /*1b3e0*/  FADD.FTZ R6, R3, -R6 ;  /* 0x8000000603067221 */ /* 0x000fe40000010000 */
[C---:B---3--:R-:W-:Y:S02]  /*1b3f0*/  FMUL.FTZ R178, R31.reuse, R172 ;  /* 0x000000ac1fb27220 */ /* 0x048fe40000410000 */
[C---:B------:R-:W-:Y:S02]  /*1b400*/  FMUL.FTZ R30, R31.reuse, R166 ;  /* 0x000000a61f1e7220 */ /* 0x040fe40000410000 */
[C---:B------:R-:W-:Y:S01]  /*1b410*/  FMUL.FTZ R164, R31.reuse, R4 ;  /* 0x000000041fa47220 */ /* 0x040fe20000410000 */
[----:B------:R-:W-:Y:S01]  /*1b420*/  FSEL R178, R178, RZ, P2 ;  /* 0x000000ffb2b27208 */ /* 0x000fe20001000000 */
[----:B------:R-:W-:Y:S01]  /*1b430*/  FMUL.FTZ R3, R31, R6 ;  /* 0x000000061f037220 */ /* 0x000fe20000410000 */
[----:B------:R-:W-:-:S03]  /*1b440*/  FSEL R30, R30, RZ, P0 ;  /* 0x000000ff1e1e7208 */ /* 0x000fc60000000000 */
[-CC-:B------:R-:W-:Y:S01]  /*1b450*/  FFMA.FTZ R35, R9, R31.reuse, -R178.reuse ;  /* 0x0000001f09237223 */ /* 0x180fe200000108b2 */
[----:B------:R-:W1:Y:S01]  /*1b460*/  MUFU.EX2 R164, R164 ;  /* 0x000000a400a47308 */ /* 0x000e620000000800 */
[-C--:B------:R-:W-:Y:S02]  /*1b470*/  FFMA.FTZ R34, R8, R31.reuse, -R178 ;  /* 0x0000001f08227223 */ /* 0x080fe400000108b2 */
[-CC-:B------:R-:W-:Y:S02]  /*1b480*/  FFMA.FTZ R32, R10, R31.reuse, -R30.reuse ;  /* 0x0000001f0a207223 */ /* 0x180fe4000001081e */
[-C--:B------:R-:W-:Y:S02]  /*1b490*/  FFMA.FTZ R2, R11, R31.reuse, -R30 ;  /* 0x0000001f0b027223 */ /* 0x080fe4000001081e */
[----:B------:R-:W2:Y:S01]  /*1b4a0*/  LDSM.16.MT88.4 R8, [R223+0x10000] ;  /* 0x01000000df08783b */ /* 0x000ea20000004200 */
[-CC-:B------:R-:W-:Y:S01]  /*1b4b0*/  FFMA.FTZ R165, R13, R31.reuse, -R178.reuse ;  /* 0x0000001f0da57223 */ /* 0x180fe200000108b2 */
[----:B------:R-:W-:Y:S01]  /*1b4c0*/  MUFU.EX2 R35, R35 ;  /* 0x0000002300237308 */ /* 0x000fe20000000800 */
[----:B------:R-:W-:-:S02]  /*1b4d0*/  FFMA.FTZ R33, R14, R31, -R178 ;  /* 0x0000001f0e217223 */ /* 0x000fc400000108b2 */
[-CC-:B------:R-:W-:Y:S02]  /*1b4e0*/  FFMA.FTZ R0, R0, R31.reuse, -R30.reuse ;  /* 0x0000001f00007223 */ /* 0x180fe4000001081e */
[----:B------:R-:W-:Y:S02]  /*1b4f0*/  FFMA.FTZ R173, R12, R31, -R30 ;  /* 0x0000001f0cad7223 */ /* 0x000fe4000001081e */
[----:B------:R-:W3:Y:S01]  /*1b500*/  LDSM.16.MT88.4 R12, [R220+0x10000] ;  /* 0x01000000dc0c783b */ /* 0x000ee20000004200 */
[----:B------:R-:W4:Y:S01]  /*1b510*/  MUFU.EX2 R165, R165 ;  /* 0x000000a500a57308 */ /* 0x000f220000000800 */
[-C--:B-1----:R-:W-:Y:S02]  /*1b520*/  FMUL.FTZ R160, R160, R164.reuse ;  /* 0x000000a4a0a07220 */ /* 0x082fe40000410000 */
[-C--:B------:R-:W-:Y:S02]  /*1b530*/  FMUL.FTZ R161, R161, R164.reuse ;  /* 0x000000a4a1a17220 */ /* 0x080fe40000410000 */
[----:B------:R-:W-:-:S02]  /*1b540*/  FMUL.FTZ R156, R156, R164 ;  /* 0x000000a49c9c7220 */ /* 0x000fc40000410000 */
[-C--:B------:R-:W-:Y:S01]  /*1b550*/  FMUL.FTZ R157, R157, R164.reuse ;  /* 0x000000a49d9d7220 */ /* 0x080fe20000410000 */
[----:B------:R-:W-:Y:S01]  /*1b560*/  MUFU.EX2 R34, R34 ;  /* 0x0000002200227308 */ /* 0x000fe20000000800 */
[-C--:B------:R-:W-:Y:S02]  /*1b570*/  FMUL.FTZ R152, R152, R164.reuse ;  /* 0x000000a498987220 */ /* 0x080fe40000410000 */
[-C--:B------:R-:W-:Y:S02]  /*1b580*/  FMUL.FTZ R153, R153, R164.reuse ;  /* 0x000000a499997220 */ /* 0x080fe40000410000 */
[-C--:B------:R-:W-:Y:S02]  /*1b590*/  FMUL.FTZ R148, R148, R164.reuse ;  /* 0x000000a494947220 */ /* 0x080fe40000410000 */
[-C--:B------:R-:W-:Y:S01]  /*1b5a0*/  FMUL.FTZ R149, R149, R164.reuse ;  /* 0x000000a495957220 */ /* 0x080fe20000410000 */
        /* <DEDUP_REMOVED lines=25> */
[----:B------:R-:W4:Y:S01]  /*1b740*/  MUFU.EX2 R3, R3 ;  /* 0x0000000300037308 */ /* 0x000f220000000800 */
[-C--:B------:R-:W-:Y:S02]  /*1b750*/  FMUL.FTZ R53, R53, R164.reuse ;  /* 0x000000a435357220 */ /* 0x080fe40000410000 */
[-C--:B------:R-:W-:Y:S02]  /*1b760*/  FMUL.FTZ R56, R56, R164.reuse ;  /* 0x000000a438387220 */ /* 0x080fe40000410000 */
[-C--:B------:R-:W-:Y:S02]  /*1b770*/  FMUL.FTZ R57, R57, R164.reuse ;  /* 0x000000a439397220 */ /* 0x080fe40000410000 */
[----:B------:R-:W-:Y:S01]  /*1b780*/  FMUL.FTZ R60, R60, R164 ;  /* 0x000000a43c3c7220 */ /* 0x000fe20000410000 */
[----:B-1----:R-:W-:Y:S01]  /*1b790*/  F2FP.BF16.PACK_AB R7, R173, R0 ;  /* 0x00000000ad07723e */ /* 0x002fe200000010ff */
[----:B------:R-:W-:-:S02]  /*1b7a0*/  FMUL.FTZ R61, R61, R164 ;  /* 0x000000a43d3d7220 */ /* 0x000fc40000410000 */
[-C--:B------:R-:W-:Y:S02]  /*1b7b0*/  FMUL.FTZ R64, R64, R164.reuse ;  /* 0x000000a440407220 */ /* 0x080fe40000410000 */
[-C--:B------:R-:W-:Y:S02]  /*1b7c0*/  FMUL.FTZ R65, R65, R164.reuse ;  /* 0x000000a441417220 */ /* 0x080fe40000410000 */
[----:B------:R-:W-:Y:S02]  /*1b7d0*/  FMUL.FTZ R68, R68, R164 ;  /* 0x000000a444447220 */ /* 0x000fe40000410000 */
[-C--:B----4-:R-:W-:Y:S02]  /*1b7e0*/  FMUL.FTZ R162, R162, R3.reuse ;  /* 0x00000003a2a27220 */ /* 0x090fe40000410000 */
[-C--:B------:R-:W-:Y:S02]  /*1b7f0*/  FMUL.FTZ R163, R163, R3.reuse ;  /* 0x00000003a3a37220 */ /* 0x080fe40000410000 */
[----:B------:R-:W-:-:S02]  /*1b800*/  FMUL.FTZ R158, R158, R3 ;  /* 0x000000039e9e7220 */ /* 0x000fc40000410000 */
[-C--:B------:R-:W-:Y:S02]  /*1b810*/  FMUL.FTZ R159, R159, R3.reuse ;  /* 0x000000039f9f7220 */ /* 0x080fe40000410000 */
[-C--:B------:R-:W-:Y:S01]  /*1b820*/  FMUL.FTZ R154, R154, R3.reuse ;  /* 0x000000039a9a7220 */ /* 0x080fe20000410000 */
[C---:B--2---:R-:W-:Y:S01]  /*1b830*/  HMMA.16816.F32.BF16 R160, R4.reuse, R8, R160 ;  /* 0x0000000804a0723c */ /* 0x044fe200000418a0 */
        /* <DEDUP_REMOVED lines=9> */
[C---:B------:R-:W-:Y:S01]  /*1b8d0*/  HMMA.16816.F32.BF16 R152, R4.reuse, R16, R152 ;  /* 0x000000100498723c */ /* 0x040fe20000041898 */
        /* <DEDUP_REMOVED lines=28> */
[----:B------:R-:W-:Y:S02]  /*1baa0*/  FMUL.FTZ R69, R69, R164 ;  /* 0x000000a445457220 */ /* 0x000fe40000410000 */
[-C--:B------:R-:W-:Y:S02]  /*1bab0*/  FMUL.FTZ R70, R70, R3.reuse ;  /* 0x0000000346467220 */ /* 0x080fe40000410000 */
[----:B--2---:R-:W-:Y:S01]  /*1bac0*/  HMMA.16816.F32.BF16 R36, R4, R16, R36 ;  /* 0x000000100424723c */ /* 0x004fe20000041824 */
[----:B------:R-:W-:-:S02]  /*1bad0*/  FMUL.FTZ R71, R71, R3 ;  /* 0x0000000347477220 */ /* 0x000fc40000410000 */
[-C--:B------:R-:W-:Y:S02]  /*1bae0*/  FMUL.FTZ R72, R72, R164.reuse ;  /* 0x000000a448487220 */ /* 0x080fe40000410000 */
[-C--:B------:R-:W-:Y:S02]  /*1baf0*/  FMUL.FTZ R73, R73, R164.reuse ;  /* 0x000000a449497220 */ /* 0x080fe40000410000 */
[-C--:B------:R-:W-:Y:S01]  /*1bb00*/  FMUL.FTZ R74, R74, R3.reuse ;  /* 0x000000034a4a7220 */ /* 0x080fe20000410000 */
[----:B------:R-:W-:Y:S01]  /*1bb10*/  HMMA.16816.F32.BF16 R40, R4, R18, R40 ;  /* 0x000000120428723c */ /* 0x000fe20000041828 */
[----:B------:R-:W2:Y:S01]  /*1bb20*/  LDSM.16.MT88.4 R16, [R219+0x12000] ;  /* 0x01200000db10783b */ /* 0x000ea20000004200 */
[----:B------:R-:W-:Y:S02]  /*1bb30*/  FMUL.FTZ R75, R75, R3 ;  /* 0x000000034b4b7220 */ /* 0x000fe40000410000 */
[-C--:B------:R-:W-:Y:S02]  /*1bb40*/  FMUL.FTZ R76, R76, R164.reuse ;  /* 0x000000a44c4c7220 */ /* 0x080fe40000410000 */
[----:B------:R-:W-:-:S02]  /*1bb50*/  FMUL.FTZ R77, R77, R164 ;  /* 0x000000a44d4d7220 */ /* 0x000fc40000410000 */
[C---:B---3--:R-:W-:Y:S01]  /*1bb60*/  HMMA.16816.F32.BF16 R44, R4.reuse, R12, R44 ;  /* 0x0000000c042c723c */ /* 0x048fe2000004182c */
[-C--:B------:R-:W-:Y:S02]  /*1bb70*/  FMUL.FTZ R78, R78, R3.reuse ;  /* 0x000000034e4e7220 */ /* 0x080fe40000410000 */
[-C--:B------:R-:W-:Y:S02]  /*1bb80*/  FMUL.FTZ R79, R79, R3.reuse ;  /* 0x000000034f4f7220 */ /* 0x080fe40000410000 */
[-C--:B------:R-:W-:Y:S02]  /*1bb90*/  FMUL.FTZ R80, R80, R164.reuse ;  /* 0x000000a450507220 */ /* 0x080fe40000410000 */
[----:B------:R-:W-:Y:S01]  /*1bba0*/  FMUL.FTZ R81, R81, R164 ;  /* 0x000000a451517220 */ /* 0x000fe20000410000 */
        /* <DEDUP_REMOVED lines=8> */
[----:B------:R-:W-:Y:S02]  /*1bc30*/  FMUL.FTZ R87, R87, R3 ;  /* 0x0000000357577220 */ /* 0x000fe40000410000 */
        /* <DEDUP_REMOVED lines=50> */
[----:B------:R-:W-:Y:S02]  /*1bf60*/  FMUL.FTZ R123, R123, R3 ;  /* 0x000000037b7b7220 */ /* 0x000fe40000410000 */
[-C--:B------:R-:W-:Y:S02]  /*1bf70*/  FFMA.FTZ R183, R186, R31.reuse, -R30 ;  /* 0x0000001fbab77223 */ /* 0x080fe4000001081e */
[-CC-:B------:R-:W-:Y:S01]  /*1bf80*/  FFMA.FTZ R179, R195, R31.reuse, -R178.reuse ;  /* 0x0000001fc3b37223 */ /* 0x180fe200000108b2 */
[----:B------:R-:W-:Y:S01]  /*1bf90*/  HMMA.16816.F32.BF16 R96, R4, R14, R96 ;  /* 0x0000000e0460723c */ /* 0x000fe20000041860 */
[----:B------:R-:W3:Y:S01]  /*1bfa0*/  LDSM.16.MT88.4 R12, [R220+0x16000] ;  /* 0x01600000dc0c783b */ /* 0x000ee20000004200 */
[-CC-:B------:R-:W-:Y:S01]  /*1bfb0*/  FFMA.FTZ R180, R194, R31.reuse, -R178.reuse ;  /* 0x0000001fc2b47223 */ /* 0x180fe200000108b2 */
[----:B------:R-:W-:Y:S01]  /*1bfc0*/  MUFU.EX2 R183, R183 ;  /* 0x000000b700b77308 */ /* 0x000fe20000000800 */
[----:B------:R-:W-:-:S02]  /*1bfd0*/  FFMA.FTZ R181, R193, R31, -R178 ;  /* 0x0000001fc1b57223 */ /* 0x000fc400000108b2 */
[-C--:B------:R-:W-:Y:S02]  /*1bfe0*/  FFMA.FTZ R182, R182, R31.reuse, -R178 ;  /* 0x0000001fb6b67223 */ /* 0x080fe400000108b2 */
[-CC-:B------:R-:W-:Y:S01]  /*1bff0*/  FFMA.FTZ R186, R192, R31.reuse, -R30.reuse ;  /* 0x0000001fc0ba7223 */ /* 0x180fe2000001081e */
[C---:B-1----:R-:W-:Y:S01]  /*1c000*/  HMMA.16816.F32.BF16 R100, R4.reuse, R8, R100 ;  /* 0x000000080464723c */ /* 0x042fe20000041864 */
[-CC-:B------:R-:W-:Y:S01]  /*1c010*/  FFMA.FTZ R184, R184, R31.reuse, -R30.reuse ;  /* 0x0000001fb8b87223 */ /* 0x180fe2000001081e */
[----:B------:R-:W-:Y:S01]  /*1c020*/  MUFU.EX2 R179, R179 ;  /* 0x000000b300b37308 */ /* 0x000fe20000000800 */
[----:B------:R-:W-:Y:S02]  /*1c030*/  FFMA.FTZ R185, R185, R31, -R30 ;  /* 0x0000001fb9b97223 */ /* 0x000fe4000001081e */
[-C--:B------:R-:W-:Y:S02]  /*1c040*/  FMUL.FTZ R124, R124, R164.reuse ;  /* 0x000000a47c7c7220 */ /* 0x080fe40000410000 */
[----:B------:R-:W-:Y:S01]  /*1c050*/  FMUL.FTZ R125, R125, R164 ;  /* 0x000000a47d7d7220 */ /* 0x000fe20000410000 */
[----:B------:R-:W-:Y:S01]  /*1c060*/  HMMA.16816.F32.BF16 R104, R4, R10, R104 ;  /* 0x0000000a0468723c */ /* 0x000fe20000041868 */
[----:B------:R-:W1:Y:S01]  /*1c070*/  LDSM.16.MT88.4 R8, [R219+0x16000] ;  /* 0x01600000db08783b */ /* 0x000e620000004200 */
[----:B------:R-:W4:Y:S01]  /*1c080*/  MUFU.EX2 R180, R180 ;  /* 0x000000b400b47308 */ /* 0x000f220000000800 */
[----:B------:R-:W-:-:S02]  /*1c090*/  FMUL.FTZ R126, R126, R3 ;  /* 0x000000037e7e7220 */ /* 0x000fc40000410000 */
[-C--:B------:R-:W-:Y:S02]  /*1c0a0*/  FMUL.FTZ R127, R127, R3.reuse ;  /* 0x000000037f7f7220 */ /* 0x080fe40000410000 */
[-C--:B------:R-:W-:Y:S01]  /*1c0b0*/  FMUL.FTZ R128, R128, R164.reuse ;  /* 0x000000a480807220 */ /* 0x080fe20000410000 */
[C---:B--2---:R-:W-:Y:S01]  /*1c0c0*/  HMMA.16816.F32.BF16 R108, R4.reuse, R16, R108 ;  /* 0x00000010046c723c */ /* 0x044fe2000004186c */
[----:B------:R-:W-:Y:S01]  /*1c0d0*/  FMUL.FTZ R129, R129, R164 ;  /* 0x000000a481817220 */ /* 0x000fe20000410000 */
[----:B------:R-:W-:Y:S01]  /*1c0e0*/  MUFU.EX2 R181, R181 ;  /* 0x000000b500b57308 */ /* 0x000fe20000000800 */
[-C--:B------:R-:W-:Y:S02]  /*1c0f0*/  FMUL.FTZ R130, R130, R3.reuse ;  /* 0x0000000382827220 */ /* 0x080fe40000410000 */
[----:B------:R-:W-:Y:S02]  /*1c100*/  FMUL.FTZ R131, R131, R3 ;  /* 0x0000000383837220 */ /* 0x000fe40000410000 */
[-CC-:B------:R-:W-:Y:S01]  /*1c110*/  FFMA.FTZ R190, R189, R31.reuse, -R178.reuse ;  /* 0x0000001fbdbe7223 */ /* 0x180fe200000108b2 */
[----:B------:R-:W-:Y:S01]  /*1c120*/  HMMA.16816.F32.BF16 R112, R4, R18, R112 ;  /* 0x000000120470723c */ /* 0x000fe20000041870 */
[----:B------:R-:W2:Y:S01]  /*1c130*/  LDSM.16.MT88.4 R16, [R223+0x10800] ;  /* 0x01080000df10783b */ /* 0x000ea20000004200 */
[----:B------:R-:W-:Y:S01]  /*1c140*/  MUFU.EX2 R182, R182 ;  /* 0x000000b600b67308 */ /* 0x000fe20000000800 */
[----:B------:R-:W-:-:S02]  /*1c150*/  FFMA.FTZ R187, R187, R31, -R178 ;  /* 0x0000001fbbbb7223 */ /* 0x000fc400000108b2 */
[-CC-:B------:R-:W-:Y:S02]  /*1c160*/  FFMA.FTZ R188, R188, R31.reuse, -R178.reuse ;  /* 0x0000001fbcbc7223 */ /* 0x180fe400000108b2 */
[-C--:B------:R-:W-:Y:S01]  /*1c170*/  FFMA.FTZ R189, R26, R31.reuse, -R178 ;  /* 0x0000001f1abd7223 */ /* 0x080fe200000108b2 */
[C---:B---3--:R-:W-:Y:S01]  /*1c180*/  HMMA.16816.F32.BF16 R116, R4.reuse, R12, R116 ;  /* 0x0000000c0474723c */ /* 0x048fe20000041874 */
[-CC-:B------:R-:W-:Y:S01]  /*1c190*/  FFMA.FTZ R191, R21, R31.reuse, -R30.reuse ;  /* 0x0000001f15bf7223 */ /* 0x180fe2000001081e */
[----:B------:R-:W3:Y:S01]  /*1c1a0*/  MUFU.EX2 R186, R186 ;  /* 0x000000ba00ba7308 */ /* 0x000ee20000000800 */
[-CC-:B------:R-:W-:Y:S02]  /*1c1b0*/  FFMA.FTZ R192, R22, R31.reuse, -R30.reuse ;  /* 0x0000001f16c07223 */ /* 0x180fe4000001081e */
[-CC-:B------:R-:W-:Y:S02]  /*1c1c0*/  FFMA.FTZ R193, R20, R31.reuse, -R30.reuse ;  /* 0x0000001f14c17223 */ /* 0x180fe4000001081e */
[-C--:B------:R-:W-:Y:S01]  /*1c1d0*/  FFMA.FTZ R194, R23, R31.reuse, -R30 ;  /* 0x0000001f17c27223 */ /* 0x080fe2000001081e */
[----:B------:R-:W-:Y:S01]  /*1c1e0*/  HMMA.16816.F32.BF16 R120, R4, R14, R120 ;  /* 0x0000000e0478723c */ /* 0x000fe20000041878 */
[----:B------:R-:W5:Y:S01]  /*1c1f0*/  LDSM.16.MT88.4 R12, [R221+0x10800] ;  /* 0x01080000dd0c783b */ /* 0x000f620000004200 */
[----:B------:R-:W-:Y:S01]  /*1c200*/  MUFU.EX2 R184, R184 ;  /* 0x000000b800b87308 */ /* 0x000fe20000000800 */
[----:B------:R-:W-:-:S02]  /*1c210*/  FFMA.FTZ R195, R25, R31, -R178 ;  /* 0x0000001f19c37223 */ /* 0x000fc400000108b2 */
[----:B------:R-:W-:Y:S01]  /*1c220*/  LDSM.16.MT88.4 R20, [R223+0x15000] ;  /* 0x01500000df14783b */ /* 0x000fe20000004200 */
[-CC-:B------:R-:W-:Y:S02]  /*1c230*/  FFMA.FTZ R196, R24, R31.reuse, -R178.reuse ;  /* 0x0000001f18c47223 */ /* 0x180fe400000108b2 */
[-CC-:B------:R-:W-:Y:S01]  /*1c240*/  FFMA.FTZ R177, R177, R31.reuse, -R178.reuse ;  /* 0x0000001fb1b17223 */ /* 0x180fe200000108b2 */
[C---:B-1----:R-:W-:Y:S01]  /*1c250*/  HMMA.16816.F32.BF16 R124, R4.reuse, R8, R124 ;  /* 0x00000008047c723c */ /* 0x042fe2000004187c */
[----:B------:R-:W1:Y:S01]  /*1c260*/  MUFU.EX2 R185, R185 ;  /* 0x000000b900b97308 */ /* 0x000e620000000800 */
[----:B------:R-:W-:Y:S01]  /*1c270*/  LDSM.16.MT88.4 R24, [R219+0x17000] ;  /* 0x01700000db18783b */ /* 0x000fe20000004200 */
[-C--:B------:R-:W-:Y:S02]  /*1c280*/  FFMA.FTZ R176, R176, R31.reuse, -R178 ;  /* 0x0000001fb0b07223 */ /* 0x080fe400000108b2 */
[-CC-:B------:R-:W-:Y:S02]  /*1c290*/  FFMA.FTZ R175, R175, R31.reuse, -R30.reuse ;  /* 0x0000001fafaf7223 */ /* 0x180fe4000001081e */
[-CC-:B------:R-:W-:Y:S01]  /*1c2a0*/  FFMA.FTZ R174, R174, R31.reuse, -R30.reuse ;  /* 0x0000001faeae7223 */ /* 0x180fe2000001081e */
[----:B------:R-:W-:Y:S01]  /*1c2b0*/  HMMA.16816.F32.BF16 R128, R4, R10, R128 ;  /* 0x0000000a0480723c */ /* 0x000fe20000041880 */
[----:B------:R-:W5:Y:S01]  /*1c2c0*/  LDSM.16.MT88.4 R8, [R220+0x10800] ;  /* 0x01080000dc08783b */ /* 0x000f620000004200 */
[----:B------:R-:W2:Y:S01]  /*1c2d0*/  MUFU.EX2 R187, R187 ;  /* 0x000000bb00bb7308 */ /* 0x000ea20000000800 */
[----:B------:R-:W-:-:S02]  /*1c2e0*/  FFMA.FTZ R178, R29, R31, -R30 ;  /* 0x0000001f1db27223 */ /* 0x000fc4000001081e */
[----:B------:R-:W-:Y:S02]  /*1c2f0*/  FFMA.FTZ R197, R28, R31, -R30 ;  /* 0x0000001f1cc57223 */ /* 0x000fe4000001081e */
[----:B----4-:R-:W-:Y:S01]  /*1c300*/  F2FP.BF16.PACK_AB R4, R180, R179 ;  /* 0x000000b3b404723e */ /* 0x010fe200000010ff */
[----:B------:R-:W-:Y:S01]  /*1c310*/  FFMA.FTZ R164, R250, R164, R165 ;  /* 0x000000a4faa47223 */ /* 0x000fe200000100a5 */
[----:B---3--:R-:W-:Y:S01]  /*1c320*/  F2FP.BF16.PACK_AB R5, R186, R183 ;  /* 0x000000b7ba05723e */ /* 0x008fe200000010ff */
[----:B------:R-:W3:Y:S01]  /*1c330*/  MUFU.EX2 R190, R190 ;  /* 0x000000be00be7308 */ /* 0x000ee20000000800 */
[----:B------:R-:W-:Y:S01]  /*1c340*/  F2FP.BF16.PACK_AB R6, R182, R181 ;  /* 0x000000b5b606723e */ /* 0x000fe200000010ff */
[----:B------:R-:W-:Y:S01]  /*1c350*/  FFMA.FTZ R3, R251, R3, R32 ;  /* 0x00000003fb037223 */ /* 0x000fe20000010020 */
[----:B-1----:R-:W-:Y:S01]  /*1c360*/  F2FP.BF16.PACK_AB R7, R185, R184 ;  /* 0x000000b8b907723e */ /* 0x002fe200000010ff */
[----:B------:R-:W-:Y:S01]  /*1c370*/  LDSM.16.MT88.4 R28, [R223+0x13800] ;  /* 0x01380000df1c783b */ /* 0x000fe20000004200 */
[----:B------:R-:W-:Y:S01]  /*1c380*/  FADD.FTZ R35, R35, R164 ;  /* 0x000000a423237221 */ /* 0x000fe20000010000 */
[----:B------:R-:W-:Y:S01]  /*1c390*/  MOV R164, R172 ;  /* 0x000000ac00a47202 */ /* 0x000fe20000000f00 */
[----:B------:R-:W-:Y:S01]  /*1c3a0*/  FADD.FTZ R3, R2, R3 ;  /* 0x0000000302037221 */ /* 0x000fe20000010000 */
[----:B------:R-:W-:Y:S01]  /*1c3b0*/  MUFU.EX2 R188, R188 ;  /* 0x000000bc00bc7308 */ /* 0x000fe20000000800 */
[----:B------:R-:W-:Y:S01]  /*1c3c0*/  FADD.FTZ R34, R34, R35 ;  /* 0x0000002322227221 */ /* 0x000fe20000010000 */
[----:B--2---:R-:W-:Y:S01]  /*1c3d0*/  HMMA.16816.F32.BF16 R160, R4, R16, R160 ;  /* 0x0000001004a0723c */ /* 0x004fe200000418a0 */
[----:B------:R-:W-:-:S02]  /*1c3e0*/  FADD.FTZ R2, R0, R3 ;  /* 0x0000000300027221 */ /* 0x000fc40000010000 */
[----:B------:R-:W-:Y:S02]  /*1c3f0*/  FADD.FTZ R0, R33, R34 ;  /* 0x0000002221007221 */ /* 0x000fe40000010000 */
[----:B------:R-:W-:Y:S01]  /*1c400*/  FADD.FTZ R2, R173, R2 ;  /* 0x00000002ad027221 */ /* 0x000fe20000010000 */
[----:B------:R-:W-:Y:S01]  /*1c410*/  MUFU.EX2 R189, R189 ;  /* 0x000000bd00bd7308 */ /* 0x000fe20000000800 */
[----:B------:R-:W-:Y:S01]  /*1c420*/  FADD.FTZ R179, R179, R0 ;  /* 0x00000000b3b37221 */ /* 0x000fe20000010000 */
[C---:B------:R-:W-:Y:S01]  /*1c430*/  HMMA.16816.F32.BF16 R156, R4.reuse, R18, R156 ;  /* 0x00000012049c723c */ /* 0x040fe2000004189c */
[----:B------:R-:W1:Y:S01]  /*1c440*/  LDSM.16.MT88.4 R16, [R219+0x10800] ;  /* 0x01080000db10783b */ /* 0x000e620000004200 */
[----:B------:R-:W-:Y:S02]  /*1c450*/  FADD.FTZ R3, R183, R2 ;  /* 0x00000002b7037221 */ /* 0x000fe40000010000 */
[----:B------:R-:W-:Y:S02]  /*1c460*/  FADD.FTZ R180, R180, R179 ;  /* 0x000000b3b4b47221 */ /* 0x000fe40000010000 */
[----:B------:R-:W-:Y:S01]  /*1c470*/  MUFU.EX2 R191, R191 ;  /* 0x000000bf00bf7308 */ /* 0x000fe20000000800 */
[----:B------:R-:W-:Y:S01]  /*1c480*/  FADD.FTZ R3, R186, R3 ;  /* 0x00000003ba037221 */ /* 0x000fe20000010000 */
[----:B-----5:R-:W-:Y:S01]  /*1c490*/  HMMA.16816.F32.BF16 R152, R4, R12, R152 ;  /* 0x0000000c0498723c */ /* 0x020fe20000041898 */
[----:B------:R-:W-:-:S02]  /*1c4a0*/  FADD.FTZ R181, R181, R180 ;  /* 0x000000b4b5b57221 */ /* 0x000fc40000010000 */
[----:B------:R-:W-:Y:S02]  /*1c4b0*/  FADD.FTZ R0, R184, R3 ;  /* 0x00000003b8007221 */ /* 0x000fe40000010000 */
[----:B------:R-:W-:Y:S01]  /*1c4c0*/  FADD.FTZ R182, R182, R181 ;  /* 0x000000b5b6b67221 */ /* 0x000fe20000010000 */
[----:B------:R-:W2:Y:S01]  /*1c4d0*/  MUFU.EX2 R192, R192 ;  /* 0x000000c000c07308 */ /* 0x000ea20000000800 */
[----:B------:R-:W-:Y:S01]  /*1c4e0*/  FADD.FTZ R0, R185, R0 ;  /* 0x00000000b9007221 */ /* 0x000fe20000010000 */
[----:B------:R-:W-:Y:S01]  /*1c4f0*/  HMMA.16816.F32.BF16 R148, R4, R14, R148 ;  /* 0x0000000e0494723c */ /* 0x000fe20000041894 */
[----:B------:R-:W4:Y:S01]  /*1c500*/  LDSM.16.MT88.4 R12, [R223+0x12800] ;  /* 0x01280000df0c783b */ /* 0x000f220000004200 */
[----:B------:R-:W-:-:S04]  /*1c510*/  FADD.FTZ R3, R187, R182 ;  /* 0x000000b6bb037221 */ /* 0x000fc80000010000 */
[----:B------:R-:W-:Y:S01]  /*1c520*/  MUFU.EX2 R193, R193 ;  /* 0x000000c100c17308 */ /* 0x000fe20000000800 */
[C---:B---3--:R-:W-:Y:S01]  /*1c530*/  FADD.FTZ R3, R190.reuse, R3 ;  /* 0x00000003be037221 */ /* 0x048fe20000010000 */
[C---:B------:R-:W-:Y:S06]  /*1c540*/  HMMA.16816.F32.BF16 R144, R4.reuse, R8, R144 ;  /* 0x000000080490723c */ /* 0x040fec0000041890 */
[----:B------:R-:W3:Y:S02]  /*1c550*/  MUFU.EX2 R194, R194 ;  /* 0x000000c200c27308 */ /* 0x000ee40000000800 */
[C---:B------:R-:W-:Y:S01]  /*1c560*/  HMMA.16816.F32.BF16 R140, R4.reuse, R10, R140 ;  /* 0x0000000a048c723c */ /* 0x040fe2000004188c */
[----:B------:R-:W5:Y:S05]  /*1c570*/  LDSM.16.MT88.4 R8, [R221+0x12800] ;  /* 0x01280000dd08783b */ /* 0x000f6a0000004200 */
[----:B------:R-:W-:Y:S02]  /*1c580*/  MUFU.EX2 R195, R195 ;  /* 0x000000c300c37308 */ /* 0x000fe40000000800 */
[C---:B-1----:R-:W-:Y:S06]  /*1c590*/  HMMA.16816.F32.BF16 R136, R4.reuse, R16, R136 ;  /* 0x000000100488723c */ /* 0x042fec0000041888 */
[----:B------:R-:W1:Y:S02]  /*1c5a0*/  MUFU.EX2 R196, R196 ;  /* 0x000000c400c47308 */ /* 0x000e640000000800 */
[C---:B------:R-:W-:Y:S01]  /*1c5b0*/  HMMA.16816.F32.BF16 R132, R4.reuse, R18, R132 ;  /* 0x000000120484723c */ /* 0x040fe20000041884 */
[----:B------:R-:W1:Y:S05]  /*1c5c0*/  LDSM.16.MT88.4 R16, [R220+0x12800] ;  /* 0x01280000dc10783b */ /* 0x000e6a0000004200 */
[----:B------:R-:W-:Y:S02]  /*1c5d0*/  MUFU.EX2 R177, R177 ;  /* 0x000000b100b17308 */ /* 0x000fe40000000800 */
[C---:B----4-:R-:W-:Y:S06]  /*1c5e0*/  HMMA.16816.F32.BF16 R36, R4.reuse, R12, R36 ;  /* 0x0000000c0424723c */ /* 0x050fec0000041824 */
[----:B------:R-:W-:Y:S02]  /*1c5f0*/  MUFU.EX2 R176, R176 ;  /* 0x000000b000b07308 */ /* 0x000fe40000000800 */
[C---:B------:R-:W-:Y:S01]  /*1c600*/  HMMA.16816.F32.BF16 R40, R4.reuse, R14, R40 ;  /* 0x0000000e0428723c */ /* 0x040fe20000041828 */
[----:B------:R-:W4:Y:S05]  /*1c610*/  LDSM.16.MT88.4 R12, [R219+0x12800] ;  /* 0x01280000db0c783b */ /* 0x000f2a0000004200 */
[----:B------:R-:W-:Y:S02]  /*1c620*/  MUFU.EX2 R175, R175 ;  /* 0x000000af00af7308 */ /* 0x000fe40000000800 */
[C---:B-----5:R-:W-:Y:S06]  /*1c630*/  HMMA.16816.F32.BF16 R44, R4.reuse, R8, R44 ;  /* 0x00000008042c723c */ /* 0x060fec000004182c */
[----:B------:R-:W5:Y:S02]  /*1c640*/  MUFU.EX2 R174, R174 ;  /* 0x000000ae00ae7308 */ /* 0x000f640000000800 */
[C---:B------:R-:W-:Y:S01]  /*1c650*/  HMMA.16816.F32.BF16 R48, R4.reuse, R10, R48 ;  /* 0x0000000a0430723c */ /* 0x040fe20000041830 */
[----:B------:R-:W2:Y:S05]  /*1c660*/  LDSM.16.MT88.4 R8, [R223+0x14800] ;  /* 0x01480000df08783b */ /* 0x000eaa0000004200 */
[----:B------:R-:W-:Y:S02]  /*1c670*/  MUFU.EX2 R178, R178 ;  /* 0x000000b200b27308 */ /* 0x000fe40000000800 */
        /* <DEDUP_REMOVED lines=29> */
[----:B------:R-:W-:Y:S01]  /*1c850*/  HMMA.16816.F32.BF16 R128, R4, R18, R128 ;  /* 0x000000120480723c */ /* 0x000fe20000041880 */
[----:B------:R-:W1:Y:S06]  /*1c860*/  LDSM.16.MT88.4 R16, [R220+0x11000] ;  /* 0x01100000dc10783b */ /* 0x000e6c0000004200 */
[----:B------:R-:W-:-:S02]  /*1c870*/  F2FP.BF16.PACK_AB R4, R190, R187 ;  /* 0x000000bbbe04723e */ /* 0x000fc400000010ff */
[----:B------:R-:W-:Y:S01]  /*1c880*/  F2FP.BF16.PACK_AB R5, R192, R191 ;  /* 0x000000bfc005723e */ /* 0x000fe200000010ff */
[----:B------:R-:W-:Y:S01]  /*1c890*/  FADD.FTZ R191, R191, R0 ;  /* 0x00000000bfbf7221 */ /* 0x000fe20000010000 */
[C---:B------:R-:W-:Y:S01]  /*1c8a0*/  F2FP.BF16.PACK_AB R6, R189.reuse, R188 ;  /* 0x000000bcbd06723e */ /* 0x040fe200000010ff */
[----:B------:R-:W-:Y:S01]  /*1c8b0*/  FADD.FTZ R0, R188, R3 ;  /* 0x00000003bc007221 */ /* 0x000fe20000010000 */
[----:B---3--:R-:W-:Y:S01]  /*1c8c0*/  F2FP.BF16.PACK_AB R7, R194, R193 ;  /* 0x000000c1c207723e */ /* 0x008fe200000010ff */
[----:B------:R-:W-:Y:S01]  /*1c8d0*/  FADD.FTZ R192, R192, R191 ;  /* 0x000000bfc0c07221 */ /* 0x000fe20000010000 */
[----:B------:R-:W-:Y:S01]  /*1c8e0*/  MOV R3, R166 ;  /* 0x000000a600037202 */ /* 0x000fe20000000f00 */
[----:B------:R-:W-:Y:S02]  /*1c8f0*/  FADD.FTZ R0, R189, R0 ;  /* 0x00000000bd007221 */ /* 0x000fe40000010000 */
[----:B------:R-:W-:Y:S02]  /*1c900*/  FADD.FTZ R193, R193, R192 ;  /* 0x000000c0c1c17221 */ /* 0x000fe40000010000 */
[----:B----4-:R-:W-:Y:S02]  /*1c910*/  HMMA.16816.F32.BF16 R160, R4, R12, R160 ;  /* 0x0000000c04a0723c */ /* 0x010fe400000418a0 */
[----:B------:R-:W-:-:S06]  /*1c920*/  FADD.FTZ R194, R194, R193 ;  /* 0x000000c1c2c27221 */ /* 0x000fcc0000010000 */
        /* <DEDUP_REMOVED lines=28> */
[----:B------:R-:W-:Y:S07]  /*1caf0*/  LDSM.16.MT88.4 R16, [R221+0x11800] ;  /* 0x01180000dd10783b */ /* 0x000fee0000004200 */
[C---:B----4-:R-:W-:Y:S08]  /*1cb00*/  HMMA.16816.F32.BF16 R100, R4.reuse, R20, R100 ;  /* 0x000000140464723c */ /* 0x050ff00000041864 */
[C---:B---3--:R-:W-:Y:S08]  /*1cb10*/  HMMA.16816.F32.BF16 R76, R4.reuse, R12, R76 ;  /* 0x0000000c044c723c */ /* 0x048ff0000004184c */
        /* <DEDUP_REMOVED lines=71> */
.L_x_6695:
[----:B------:R-:W-:Y:S05]  /*1cf90*/  @!P1 BRA `(.L_x_6704) ;  /* 0x0000433000009947 */ /* 0x000fea0003800000 */
[----:B------:R-:W-:Y:S01]  /*1cfa0*/  IMAD.SHL.U32 R0, R170, 0x20, RZ ;  /* 0x00000020aa007824 */ /* 0x000fe200078e00ff */
[C---:B------:R-:W-:Y:S01]  /*1cfb0*/  SHF.L.U64.HI R2, R168.reuse, 0x5, R169 ;  /* 0x00000005a8027819 */ /* 0x040fe200000102a9 */
[----:B------:R-:W-:Y:S01]  /*1cfc0*/  IMAD.SHL.U32 R4, R168, 0x20, RZ ;  /* 0x00000020a8047824 */ /* 0x000fe200078e00ff */
[----:B------:R-:W-:-:S02]  /*1cfd0*/  SHF.L.U64.HI R252, R170, 0x5, R171 ;  /* 0x00000005aafc7819 */ /* 0x000fc400000102ab */
[----:B------:R1:W-:Y:S04]  /*1cfe0*/  STL [R1], R0 ;  /* 0x0000000001007387 */ /* 0x0003e80000100800 */
[----:B------:R2:W-:Y:S04]  /*1cff0*/  STL [R1+0x4], R2 ;  /* 0x0000040201007387 */ /* 0x0005e80000100800 */
[----:B------:R3:W-:Y:S01]  /*1d000*/  STL [R1+0x8], R4 ;  /* 0x0000080401007387 */ /* 0x0007e20000100800 */
[----:B-1----:R-:W-:Y:S01]  /*1d010*/  MOV R0, R3 ;  /* 0x0000000300007202 */ /* 0x002fe20000000f00 */
[----:B--2---:R-:W-:-:S02]  /*1d020*/  IMAD.MOV.U32 R2, RZ, RZ, R164 ;  /* 0x000000ffff027224 */ /* 0x004fc400078e00a4 */
.L_x_6713:
        /* <DEDUP_REMOVED lines=15> */
[----:B------:R-:W4:Y:S01]  /*1d120*/  LD.E.64 R14, [R164.64+0x28] ;  /* 0x00002804a40e7980 */ /* 0x000f22000c101b00 */
        /* <DEDUP_REMOVED lines=9> */
[----:B---3--:R-:W-:Y:S02]  /*1d1c0*/  IABS R4, R3 ;  /* 0x0000000300047213 */ /* 0x008fe40000000000 */
        /* <DEDUP_REMOVED lines=36> */
[----:B------:R-:W3:Y:S04]  /*1d410*/  LD.E R3, [R18.64] ;  /* 0x0000000412037980 */ /* 0x000ee8000c101900 */
[----:B------:R-:W3:Y:S01]  /*1d420*/  LD.E R4, [R16.64] ;  /* 0x0000000410047980 */ /* 0x000ee2000c101900 */
[----:B------:R-:W-:Y:S01]  /*1d430*/  SHF.R.S32.HI R6, RZ, 0x1f, R10 ;  /* 0x0000001fff067819 */ /* 0x000fe2000001140a */
[-C--:B--2---:R-:W-:Y:S02]  /*1d440*/  IMAD R5, R13, R10.reuse, RZ ;  /* 0x0000000a0d057224 */ /* 0x084fe400078e02ff */
[C---:B------:R-:W-:Y:S04]  /*1d450*/  IMAD.WIDE.U32 R10, R12.reuse, R10, RZ ;  /* 0x0000000a0c0a7225 */ /* 0x040fe800078e00ff */
[----:B------:R-:W-:Y:S04]  /*1d460*/  IMAD R5, R12, R6, R5 ;  /* 0x000000060c057224 */ /* 0x000fe800078e0205 */
[----:B------:R-:W-:Y:S02]  /*1d470*/  IMAD.IADD R11, R11, 0x1, R5 ;  /* 0x000000010b0b7824 */ /* 0x000fe400078e0205 */
[----:B---3--:R-:W-:Y:S04]  /*1d480*/  IMAD.IADD R3, R3, 0x1, -R4 ;  /* 0x0000000103037824 */ /* 0x008fe800078e0a04 */
[----:B----4-:R-:W-:Y:S01]  /*1d490*/  IMAD R5, R15, R3, RZ ;  /* 0x000000030f057224 */ /* 0x010fe200078e02ff */
[----:B------:R-:W-:Y:S01]  /*1d4a0*/  SHF.R.S32.HI R4, RZ, 0x1f, R3 ;  /* 0x0000001fff047819 */ /* 0x000fe20000011403 */
[----:B------:R-:W-:Y:S04]  /*1d4b0*/  IMAD.WIDE.U32 R10, R3, R14, R10 ;  /* 0x0000000e030a7225 */ /* 0x000fe800078e000a */
[----:B------:R-:W-:Y:S04]  /*1d4c0*/  IMAD R5, R14, R4, R5 ;  /* 0x000000040e057224 */ /* 0x000fe800078e0205 */
[----:B------:R-:W-:Y:S01]  /*1d4d0*/  IMAD.IADD R5, R11, 0x1, R5 ;  /* 0x000000010b057824 */ /* 0x000fe200078e0205 */
[----:B------:R-:W-:-:S05]  /*1d4e0*/  BRA `(.L_x_6707) ;  /* 0x0000004000007947 */ /* 0x000fca0003800000 */
.L_x_6706:
[----:B------:R-:W-:Y:S02]  /*1d4f0*/  ULDC.64 UR4, c[0x0][0x118] ;  /* 0x0000460000047ab9 */ /* 0x000fe40000000a00 */
[----:B------:R-:W2:Y:S02]  /*1d500*/  LD.E R10, [R164.64+0x40] ;  /* 0x00004004a40a7980 */ /* 0x000ea4000c101900 */
[----:B--2---:R-:W-:Y:S04]  /*1d510*/  LEA R10, -R10, RZ, 0x6 ;  /* 0x000000ff0a0a7211 */ /* 0x004fe800078e31ff */
[----:B------:R-:W-:Y:S02]  /*1d520*/  SHF.R.S32.HI R5, RZ, 0x1f, R10 ;  /* 0x0000001fff057819 */ /* 0x000fe4000001140a */
.L_x_6707:
[----:B------:R-:W-:Y:S05]  /*1d530*/  BSYNC B0 ;  /* 0x0000000000007941 */ /* 0x000fea0003800000 */
.L_x_6705:
[----:B------:R-:W2:Y:S01]  /*1d540*/  LDL R3, [R1] ;  /* 0x0000000001037983 */ /* 0x000ea20000100800 */
[C---:B------:R-:W-:Y:S01]  /*1d550*/  LEA R244, P0, R10.reuse, R244, 0x1 ;  /* 0x000000f40af47211 */ /* 0x040fe200078008ff */
[----:B------:R-:W-:Y:S01]  /*1d560*/  ULDC.64 UR4, c[0x0][0x118] ;  /* 0x0000460000047ab9 */ /* 0x000fe20000000a00 */
[----:B------:R-:W-:Y:S02]  /*1d570*/  BSSY B1, `(.L_x_6708) ;  /* 0x000015a000017945 */ /* 0x000fe40003800000 */
[----:B------:R-:W-:Y:S05]  /*1d580*/  LEA.HI.X R245, R10, R245, R5, 0x1, P0 ;  /* 0x000000f50af57211 */ /* 0x000fea00000f0c05 */
[----:B------:R-:W-:Y:S01]  /*1d590*/  @!PT LDS RZ, [RZ] ;  /* 0x00000000fffff984 */ /* 0x000fe20000000800 */
[----:B------:R-:W-:Y:S01]  /*1d5a0*/  @!PT LDS RZ, [RZ] ;  /* 0x00000000fffff984 */ /* 0x000fe20000000800 */
[----:B------:R-:W-:Y:S01]  /*1d5b0*/  @!PT LDS RZ, [RZ] ;  /* 0x00000000fffff984 */ /* 0x000fe20000000800 */
[----:B------:R1:W-:Y:S04]  /*1d5c0*/  LDGSTS.E.BYPASS.LTC128B.128 [R239+0x10000], [R244.64] ;  /* 0x10000000f4ef7fae */ /* 0x0003e8000b901d44 */
[----:B------:R1:W-:Y:S04]  /*1d5d0*/  LDGSTS.E.BYPASS.LTC128B.128 [R239+0x12000], [R244.64+0x80] ;  /* 0x12000080f4ef7fae */ /* 0x0003e8000b901d44 */
[----:B------:R1:W-:Y:S04]  /*1d5e0*/  LDGSTS.E.BYPASS.LTC128B.128 [R239+0x14000], [R244.64+0x100] ;  /* 0x14000100f4ef7fae */ /* 0x0003e8000b901d44 */
[----:B------:R1:W-:Y:S01]  /*1d5f0*/  LDGSTS.E.BYPASS.LTC128B.128 [R239+0x16000], [R244.64+0x180] ;  /* 0x16000180f4ef7fae */ /* 0x0003e2000b901d44 */
[C---:B--2---:R-:W-:Y:S05]  /*1d600*/  IADD3 R6, P0, R3.reuse, R244, RZ ;  /* 0x000000f403067210 */ /* 0x044fea0007f1e0ff */
[C---:B------:R-:W-:Y:S01]  /*1d610*/  IMAD.X R7, R252.reuse, 0x1, R245, P0 ;  /* 0x00000001fc077824 */ /* 0x040fe200000e06f5 */
[C---:B---3--:R-:W-:Y:S04]  /*1d620*/  IADD3 R4, P0, R3.reuse, R6, RZ ;  /* 0x0000000603047210 */ /* 0x048fe80007f1e0ff */
[----:B------:R2:W-:Y:S01]  /*1d630*/  LDGSTS.E.BYPASS.LTC128B.128 [R239+0x10800], [R6.64] ;  /* 0x1080000006ef7fae */ /* 0x0005e2000b901d44 */
[C---:B------:R-:W-:Y:S01]  /*1d640*/  IMAD.X R5, R252.reuse, 0x1, R7, P0 ;  /* 0x00000001fc057824 */ /* 0x040fe200000e0607 */
[----:B------:R-:W-:Y:S02]  /*1d650*/  IADD3 R12, P0, R3, R4, RZ ;  /* 0x00000004030c7210 */ /* 0x000fe40007f1e0ff */
[----:B------:R2:W-:Y:S03]  /*1d660*/  LDGSTS.E.BYPASS.LTC128B.128 [R239+0x12800], [R6.64+0x80] ;  /* 0x1280008006ef7fae */ /* 0x0005e6000b901d44 */
[----:B------:R-:W-:Y:S01]  /*1d670*/  IMAD.X R13, R252, 0x1, R5, P0 ;  /* 0x00000001fc0d7824 */ /* 0x000fe200000e0605 */
[----:B------:R2:W-:Y:S01]  /*1d680*/  LDGSTS.E.BYPASS.LTC128B.128 [R239+0x14800], [R6.64+0x100] ;  /* 0x1480010006ef7fae */ /* 0x0005e2000b901d44 */
[----:B------:R-:W-:Y:S03]  /*1d690*/  ISETP.GT.AND P0, PT, R241, R230, PT ;  /* 0x000000e6f100720c */ /* 0x000fe60003f04270 */
        /* <DEDUP_REMOVED lines=20> */
[C---:B--2---:R-:W-:Y:S03]  /*1d7e0*/  HMMA.16816.F32.BF16 R4, R32.reuse, R8, RZ ;  /* 0x000000082004723c */ /* 0x044fe600000418ff */
[----:B------:R-:W-:Y:S04]  /*1d7f0*/  LDSM.16.M88.4 R192, [R222+0x8000] ;  /* 0x00800000dec0783b */ /* 0x000fe80000000200 */
[----:B------:R-:W-:Y:S01]  /*1d800*/  LDSM.16.M88.4 R196, [R222+0x8800] ;  /* 0x00880000dec4783b */ /* 0x000fe20000000200 */
[C---:B------:R-:W-:Y:S03]  /*1d810*/  HMMA.16816.F32.BF16 R8, R32.reuse, R10, RZ ;  /* 0x0000000a2008723c */ /* 0x040fe600000418ff */
[----:B------:R-:W-:Y:S05]  /*1d820*/  LDSM.16.M88.4 R200, [R222+0x9800] ;  /* 0x00980000dec8783b */ /* 0x000fea0000000200 */
[C---:B---3--:R-:W-:Y:S08]  /*1d830*/  HMMA.16816.F32.BF16 R12, R32.reuse, R16, RZ ;  /* 0x00000010200c723c */ /* 0x048ff000000418ff */
[C---:B------:R-:W-:Y:S08]  /*1d840*/  HMMA.16816.F32.BF16 R16, R32.reuse, R18, RZ ;  /* 0x000000122010723c */ /* 0x040ff000000418ff */
[C---:B----4-:R-:W-:Y:S08]  /*1d850*/  HMMA.16816.F32.BF16 R20, R32.reuse, R24, RZ ;  /* 0x000000182014723c */ /* 0x050ff000000418ff */
[C---:B------:R-:W-:Y:S08]  /*1d860*/  HMMA.16816.F32.BF16 R24, R32.reuse, R26, RZ ;  /* 0x0000001a2018723c */ /* 0x040ff000000418ff */
[C---:B-----5:R-:W-:Y:S08]  /*1d870*/  HMMA.16816.F32.BF16 R28, R32.reuse, R168, RZ ;  /* 0x000000a8201c723c */ /* 0x060ff000000418ff */
[----:B------:R-:W-:Y:S01]  /*1d880*/  HMMA.16816.F32.BF16 R32, R32, R170, RZ ;  /* 0x000000aa2020723c */ /* 0x000fe200000418ff */
[----:B------:R-:W2:Y:S07]  /*1d890*/  LDSM.16.M88.4 R168, [R225] ;  /* 0x00000000e1a8783b */ /* 0x000eae0000000200 */
[C---:B-1----:R-:W-:Y:S08]  /*1d8a0*/  HMMA.16816.F32.BF16 R4, R172.reuse, R176, R4 ;  /* 0x000000b0ac04723c */ /* 0x042ff00000041804 */
[C---:B------:R-:W-:Y:S01]  /*1d8b0*/  HMMA.16816.F32.BF16 R8, R172.reuse, R178, R8 ;  /* 0x000000b2ac08723c */ /* 0x040fe20000041808 */
[----:B------:R-:W1:Y:S07]  /*1d8c0*/  LDSM.16.M88.4 R176, [R222+0x9000] ;  /* 0x00900000deb0783b */ /* 0x000e6e0000000200 */
        /* <DEDUP_REMOVED lines=28> */
[----:B------:R-:W-:Y:S07]  /*1da90*/  LDSM.16.M88.4 R172, [R214] ;  /* 0x00000000d6ac783b */ /* 0x000fee0000000200 */
[C---:B-1----:R-:W-:Y:S08]  /*1daa0*/  HMMA.16816.F32.BF16 R20, R180.reuse, R176, R20 ;  /* 0x000000b0b414723c */ /* 0x042ff00000041814 */
[C---:B------:R-:W-:Y:S01]  /*1dab0*/  HMMA.16816.F32.BF16 R24, R180.reuse, R178, R24 ;  /* 0x000000b2b418723c */ /* 0x040fe20000041818 */
[----:B------:R-:W-:Y:S07]  /*1dac0*/  LDSM.16.M88.4 R176, [R213] ;  /* 0x00000000d5b0783b */ /* 0x000fee0000000200 */
[C---:B--2---:R-:W-:Y:S08]  /*1dad0*/  HMMA.16816.F32.BF16 R28, R180.reuse, R168, R28 ;  /* 0x000000a8b41c723c */ /* 0x044ff0000004181c */
[----:B------:R-:W-:Y:S01]  /*1dae0*/  HMMA.16816.F32.BF16 R32, R180, R170, R32 ;  /* 0x000000aab420723c */ /* 0x000fe20000041820 */
[----:B------:R-:W1:Y:S04]  /*1daf0*/  LDSM.16.M88.4 R168, [R227+0x2000] ;  /* 0x00200000e3a8783b */ /* 0x000e680000000200 */
[----:B------:R-:W2:Y:S03]  /*1db00*/  LDSM.16.M88.4 R180, [R212] ;  /* 0x00000000d4b4783b */ /* 0x000ea60000000200 */
[C---:B------:R-:W-:Y:S08]  /*1db10*/  HMMA.16816.F32.BF16 R4, R188.reuse, R192, R4 ;  /* 0x000000c0bc04723c */ /* 0x040ff00000041804 */
[C---:B------:R-:W-:Y:S01]  /*1db20*/  HMMA.16816.F32.BF16 R8, R188.reuse, R194, R8 ;  /* 0x000000c2bc08723c */ /* 0x040fe20000041808 */
[----:B------:R-:W-:Y:S07]  /*1db30*/  LDSM.16.M88.4 R192, [R225+0x2000] ;  /* 0x00200000e1c0783b */ /* 0x000fee0000000200 */
[C---:B------:R-:W-:Y:S08]  /*1db40*/  HMMA.16816.F32.BF16 R12, R188.reuse, R196, R12 ;  /* 0x000000c4bc0c723c */ /* 0x040ff0000004180c */
[C---:B------:R-:W-:Y:S01]  /*1db50*/  HMMA.16816.F32.BF16 R16, R188.reuse, R198, R16 ;  /* 0x000000c6bc10723c */ /* 0x040fe20000041810 */
[----:B------:R-:W-:Y:S07]  /*1db60*/  LDSM.16.M88.4 R196, [R222+0xa000] ;  /* 0x00a00000dec4783b */ /* 0x000fee0000000200 */
[C---:B---3--:R-:W-:Y:S08]  /*1db70*/  HMMA.16816.F32.BF16 R20, R188.reuse, R184, R20 ;  /* 0x000000b8bc14723c */ /* 0x048ff00000041814 */
        /* <DEDUP_REMOVED lines=18> */
[----:B------:R-:W3:Y:S03]  /*1dca0*/  LDSM.16.M88.4 R184, [R215+0x3000] ;  /* 0x00300000d7b8783b */ /* 0x000ee60000000200 */
[C---:B------:R-:W-:Y:S08]  /*1dcb0*/  HMMA.16816.F32.BF16 R4, R192.reuse, R196, R4 ;  /* 0x000000c4c004723c */ /* 0x040ff00000041804 */
[C---:B------:R-:W-:Y:S01]  /*1dcc0*/  HMMA.16816.F32.BF16 R8, R192.reuse, R198, R8 ;  /* 0x000000c6c008723c */ /* 0x040fe20000041808 */
[----:B------:R-:W5:Y:S07]  /*1dcd0*/  LDSM.16.M88.4 R196, [R215+0x3800] ;  /* 0x00380000d7c4783b */ /* 0x000f6e0000000200 */
        /* <DEDUP_REMOVED lines=8> */
[----:B------:R-:W-:Y:S04]  /*1dd60*/  LDSM.16.M88.4 R192, [R210] ;  /* 0x00000000d2c0783b */ /* 0x000fe80000000200 */
[----:B------:R-:W-:Y:S03]  /*1dd70*/  LDSM.16.M88.4 R200, [R207] ;  /* 0x00000000cfc8783b */ /* 0x000fe60000000200 */
        /* <DEDUP_REMOVED lines=9> */
[C---:B-----5:R-:W-:Y:S08]  /*1de10*/  HMMA.16816.F32.BF16 R28, R168.reuse, R196, R28 ;  /* 0x000000c4a81c723c */ /* 0x060ff0000004181c */
[----:B------:R-:W-:Y:S01]  /*1de20*/  HMMA.16816.F32.BF16 R32, R168, R198, R32 ;  /* 0x000000c6a820723c */ /* 0x000fe20000041820 */
[----:B------:R-:W3:Y:S04]  /*1de30*/  LDSM.16.M88.4 R168, [R228+0xd800] ;  /* 0x00d80000e4a8783b */ /* 0x000ee80000000200 */
[----:B------:R-:W5:Y:S03]  /*1de40*/  LDSM.16.M88.4 R196, [R209] ;  /* 0x00000000d1c4783b */ /* 0x000f660000000200 */
[C---:B-1----:R-:W-:Y:S08]  /*1de50*/  HMMA.16816.F32.BF16 R4, R172.reuse, R188, R4 ;  /* 0x000000bcac04723c */ /* 0x042ff00000041804 */
[C---:B------:R-:W-:Y:S01]  /*1de60*/  HMMA.16816.F32.BF16 R8, R172.reuse, R190, R8 ;  /* 0x000000beac08723c */ /* 0x040fe20000041808 */
[----:B------:R-:W1:Y:S07]  /*1de70*/  LDSM.16.M88.4 R188, [R208] ;  /* 0x00000000d0bc783b */ /* 0x000e6e0000000200 */
[C---:B--2---:R-:W-:Y:S08]  /*1de80*/  HMMA.16816.F32.BF16 R12, R172.reuse, R176, R12 ;  /* 0x000000b0ac0c723c */ /* 0x044ff0000004180c */
[C---:B------:R-:W-:Y:S01]  /*1de90*/  HMMA.16816.F32.BF16 R16, R172.reuse, R178, R16 ;  /* 0x000000b2ac10723c */ /* 0x040fe20000041810 */
[----:B------:R-:W-:Y:S07]  /*1dea0*/  LDSM.16.M88.4 R176, [R222+0xc800] ;  /* 0x00c80000deb0783b */ /* 0x000fee0000000200 */
[C---:B----4-:R-:W-:Y:S08]  /*1deb0*/  HMMA.16816.F32.BF16 R20, R172.reuse, R180, R20 ;  /* 0x000000b4ac14723c */ /* 0x050ff00000041814 */
[C---:B------:R-:W-:Y:S01]  /*1dec0*/  HMMA.16816.F32.BF16 R24, R172.reuse, R182, R24 ;  /* 0x000000b6ac18723c */ /* 0x040fe20000041818 */
[----:B------:R-:W-:Y:S07]  /*1ded0*/  LDSM.16.M88.4 R180, [R222+0xd000] ;  /* 0x00d00000deb4783b */ /* 0x000fee0000000200 */
[C---:B---3--:R-:W-:Y:S08]  /*1dee0*/  HMMA.16816.F32.BF16 R28, R172.reuse, R168, R28 ;  /* 0x000000a8ac1c723c */ /* 0x048ff0000004181c */
[----:B------:R-:W-:Y:S01]  /*1def0*/  HMMA.16816.F32.BF16 R32, R172, R170, R32 ;  /* 0x000000aaac20723c */ /* 0x000fe20000041820 */
[----:B------:R-:W-:Y:S04]  /*1df00*/  LDSM.16.M88.4 R168, [R225+0x4000] ;  /* 0x00400000e1a8783b */ /* 0x000fe80000000200 */
[----:B------:R-:W2:Y:S03]  /*1df10*/  LDSM.16.M88.4 R172, [R222+0xc000] ;  /* 0x00c00000deac783b */ /* 0x000ea60000000200 */
[C---:B------:R-:W-:Y:S08]  /*1df20*/  HMMA.16816.F32.BF16 R4, R184.reuse, R192, R4 ;  /* 0x000000c0b804723c */ /* 0x040ff00000041804 */
[C---:B------:R-:W-:Y:S01]  /*1df30*/  HMMA.16816.F32.BF16 R8, R184.reuse, R194, R8 ;  /* 0x000000c2b808723c */ /* 0x040fe20000041808 */
[----:B------:R-:W3:Y:S07]  /*1df40*/  LDSM.16.M88.4 R192, [R222+0xd800] ;  /* 0x00d80000dec0783b */ /* 0x000eee0000000200 */
[C---:B-----5:R-:W-:Y:S08]  /*1df50*/  HMMA.16816.F32.BF16 R12, R184.reuse, R196, R12 ;  /* 0x000000c4b80c723c */ /* 0x060ff0000004180c */
[C---:B------:R-:W-:Y:S01]  /*1df60*/  HMMA.16816.F32.BF16 R16, R184.reuse, R198, R16 ;  /* 0x000000c6b810723c */ /* 0x040fe20000041810 */
[----:B------:R-:W-:Y:S07]  /*1df70*/  LDSM.16.M88.4 R196, [R215+0x4000] ;  /* 0x00400000d7c4783b */ /* 0x000fee0000000200 */
[C---:B-1----:R-:W-:Y:S08]  /*1df80*/  HMMA.16816.F32.BF16 R20, R184.reuse, R188, R20 ;  /* 0x000000bcb814723c */ /* 0x042ff00000041814 */
[C---:B------:R-:W-:Y:S01]  /*1df90*/  HMMA.16816.F32.BF16 R24, R184.reuse, R190, R24 ;  /* 0x000000beb818723c */ /* 0x040fe20000041818 */
[----:B------:R-:W1:Y:S07]  /*1dfa0*/  LDSM.16.M88.4 R188, [R224+0x4000] ;  /* 0x00400000e0bc783b */ /* 0x000e6e0000000200 */
        /* <DEDUP_REMOVED lines=9> */
[----:B------:R-:W5:Y:S07]  /*1e040*/  LDSM.16.M88.4 R176, [R215+0x5800] ;  /* 0x00580000d7b0783b */ /* 0x000f6e0000000200 */
[C---:B------:R-:W-:Y:S08]  /*1e050*/  HMMA.16816.F32.BF16 R20, R168.reuse, R180, R20 ;  /* 0x000000b4a814723c */ /* 0x040ff00000041814 */
[C---:B------:R-:W-:Y:S01]  /*1e060*/  HMMA.16816.F32.BF16 R24, R168.reuse, R182, R24 ;  /* 0x000000b6a818723c */ /* 0x040fe20000041818 */
[----:B------:R-:W2:Y:S07]  /*1e070*/  LDSM.16.M88.4 R180, [R229+0x6000] ;  /* 0x00600000e5b4783b */ /* 0x000eae0000000200 */
[C---:B---3--:R-:W-:Y:S08]  /*1e080*/  HMMA.16816.F32.BF16 R28, R168.reuse, R192, R28 ;  /* 0x000000c0a81c723c */ /* 0x048ff0000004181c */
[----:B------:R-:W-:Y:S01]  /*1e090*/  HMMA.16816.F32.BF16 R32, R168, R194, R32 ;  /* 0x000000c2a820723c */ /* 0x000fe20000041820 */
[----:B------:R-:W3:Y:S04]  /*1e0a0*/  LDSM.16.M88.4 R168, [R228+0xe800] ;  /* 0x00e80000e4a8783b */ /* 0x000ee80000000200 */
[----:B------:R-:W3:Y:S03]  /*1e0b0*/  LDSM.16.M88.4 R192, [R228+0xf000] ;  /* 0x00f00000e4c0783b */ /* 0x000ee60000000200 */
[C---:B-1----:R-:W-:Y:S08]  /*1e0c0*/  HMMA.16816.F32.BF16 R4, R188.reuse, R196, R4 ;  /* 0x000000c4bc04723c */ /* 0x042ff00000041804 */
[C---:B------:R-:W-:Y:S01]  /*1e0d0*/  HMMA.16816.F32.BF16 R8, R188.reuse, R198, R8 ;  /* 0x000000c6bc08723c */ /* 0x040fe20000041808 */
[----:B------:R-:W1:Y:S07]  /*1e0e0*/  LDSM.16.M88.4 R196, [R228+0xf800] ;  /* 0x00f80000e4c4783b */ /* 0x000e6e0000000200 */
[C---:B----4-:R-:W-:Y:S08]  /*1e0f0*/  HMMA.16816.F32.BF16 R12, R188.reuse, R184, R12 ;  /* 0x000000b8bc0c723c */ /* 0x050ff0000004180c */
[C---:B------:R-:W-:Y:S01]  /*1e100*/  HMMA.16816.F32.BF16 R16, R188.reuse, R186, R16 ;  /* 0x000000babc10723c */ /* 0x040fe20000041810 */
[----:B------:R-:W-:Y:S07]  /*1e110*/  LDSM.16.M88.4 R184, [R205] ;  /* 0x00000000cdb8783b */ /* 0x000fee0000000200 */
[C---:B--2---:R-:W-:Y:S08]  /*1e120*/  HMMA.16816.F32.BF16 R20, R188.reuse, R172, R20 ;  /* 0x000000acbc14723c */ /* 0x044ff00000041814 */
[C---:B------:R-:W-:Y:S01]  /*1e130*/  HMMA.16816.F32.BF16 R24, R188.reuse, R174, R24 ;  /* 0x000000aebc18723c */ /* 0x040fe20000041818 */
[----:B------:R-:W-:Y:S07]  /*1e140*/  LDSM.16.M88.4 R172, [R227+0x6000] ;  /* 0x00600000e3ac783b */ /* 0x000fee0000000200 */
[C---:B-----5:R-:W-:Y:S08]  /*1e150*/  HMMA.16816.F32.BF16 R28, R188.reuse, R176, R28 ;  /* 0x000000b0bc1c723c */ /* 0x060ff0000004181c */
[----:B------:R-:W-:Y:S01]  /*1e160*/  HMMA.16816.F32.BF16 R32, R188, R178, R32 ;  /* 0x000000b2bc20723c */ /* 0x000fe20000041820 */
[----:B------:R-:W2:Y:S04]  /*1e170*/  LDSM.16.M88.4 R176, [R206] ;  /* 0x00000000ceb0783b */ /* 0x000ea80000000200 */
[----:B------:R-:W-:Y:S03]  /*1e180*/  LDSM.16.M88.4 R188, [R167] ;  /* 0x00000000a7bc783b */ /* 0x000fe60000000200 */
[C---:B------:R-:W-:Y:S08]  /*1e190*/  HMMA.16816.F32.BF16 R4, R180.reuse, R200, R4 ;  /* 0x000000c8b404723c */ /* 0x040ff00000041804 */
[C---:B------:R-:W-:Y:S01]  /*1e1a0*/  HMMA.16816.F32.BF16 R8, R180.reuse, R202, R8 ;  /* 0x000000cab408723c */ /* 0x040fe20000041808 */
[----:B------:R-:W-:Y:S07]  /*1e1b0*/  LDSM.16.M88.4 R200, [R222+0xe000] ;  /* 0x00e00000dec8783b */ /* 0x000fee0000000200 */
[C---:B---3--:R-:W-:Y:S08]  /*1e1c0*/  HMMA.16816.F32.BF16 R12, R180.reuse, R168, R12 ;  /* 0x000000a8b40c723c */ /* 0x048ff0000004180c */
[C---:B------:R-:W-:Y:S01]  /*1e1d0*/  HMMA.16816.F32.BF16 R16, R180.reuse, R170, R16 ;  /* 0x000000aab410723c */ /* 0x040fe20000041810 */
[----:B------:R-:W3:Y:S07]  /*1e1e0*/  LDSM.16.M88.4 R168, [R204] ;  /* 0x00000000cca8783b */ /* 0x000eee0000000200 */
        /* <DEDUP_REMOVED lines=18> */
[----:B------:R-:W3:Y:S04]  /*1e310*/  LDSM.16.M88.4 R172, [R215+0x6000] ;  /* 0x00600000d7ac783b */ /* 0x000ee80000000200 */
[----:B------:R-:W5:Y:S03]  /*1e320*/  LDSM.16.M88.4 R188, [R215+0x7000] ;  /* 0x00700000d7bc783b */ /* 0x000f660000000200 */
[C---:B----4-:R-:W-:Y:S08]  /*1e330*/  HMMA.16816.F32.BF16 R4, R192.reuse, R200, R4 ;  /* 0x000000c8c004723c */ /* 0x050ff00000041804 */
[C---:B------:R-:W-:Y:S01]  /*1e340*/  HMMA.16816.F32.BF16 R8, R192.reuse, R202, R8 ;  /* 0x000000cac008723c */ /* 0x040fe20000041808 */
[----:B------:R-:W4:Y:S01]  /*1e350*/  LDSM.16.M88.4 R200, [R215+0x7800] ;  /* 0x00780000d7c8783b */ /* 0x000f220000000200 */
[----:B------:R-:W-:Y:S04]  /*1e360*/  DEPBAR.LE SB0, 0x0 ;  /* 0x000080000000791a */ /* 0x000fe80000000000 */
[----:B------:R-:W-:Y:S02]  /*1e370*/  BAR.SYNC.DEFER_BLOCKING 0x0 ;  /* 0x0000000000007b1d */ /* 0x000fe40000010000 */
[C---:B-1----:R-:W-:Y:S08]  /*1e380*/  HMMA.16816.F32.BF16 R12, R192.reuse, R180, R12 ;  /* 0x000000b4c00c723c */ /* 0x042ff0000004180c */
        /* <DEDUP_REMOVED lines=9> */
[C---:B-----5:R-:W-:Y:S08]  /*1e420*/  HMMA.16816.F32.BF16 R20, R168.reuse, R188, R20 ;  /* 0x000000bca814723c */ /* 0x060ff00000041814 */
        /* <DEDUP_REMOVED lines=73> */
.L_x_6711:
[----:B------:R-:W-:Y:S02]  /*1e8c0*/  ULDC.64 UR4, c[0x0][0x118] ;  /* 0x0000460000047ab9 */ /* 0x000fe40000000a00 */
[----:B------:R-:W2:Y:S02]  /*1e8d0*/  LD.E R174, [R164.64+0x38] ;  /* 0x00003804a4ae7980 */ /* 0x000ea4000c101900 */
[----:B--2---:R-:W-:Y:S04]  /*1e8e0*/  LEA R174, -R174, RZ, 0x6 ;  /* 0x000000ffaeae7211 */ /* 0x004fe800078e31ff */
[----:B------:R-:W-:Y:S02]  /*1e8f0*/  SHF.R.S32.HI R169, RZ, 0x1f, R174 ;  /* 0x0000001fffa97819 */ /* 0x000fe400000114ae */
.L_x_6712:
[----:B------:R-:W-:Y:S05]  /*1e900*/  BSYNC B0 ;  /* 0x0000000000007941 */ /* 0x000fea0003800000 */
.L_x_6710:
[----:B------:R-:W2:Y:S01]  /*1e910*/  LDL R166, [R1+0x8] ;  /* 0x0000080001a67983 */ /* 0x000ea20000100800 */
[C---:B------:R-:W-:Y:S01]  /*1e920*/  LEA R232, P0, R174.reuse, R232, 0x1 ;  /* 0x000000e8aee87211 */ /* 0x040fe200078008ff */
[----:B------:R-:W-:Y:S02]  /*1e930*/  ULDC.64 UR4, c[0x0][0x118] ;  /* 0x0000460000047ab9 */ /* 0x000fe40000000a00 */
[----:B------:R-:W3:Y:S01]  /*1e940*/  LDL R3, [R1+0x4] ;  /* 0x0000040001037983 */ /* 0x000ee20000100800 */
        /* <DEDUP_REMOVED lines=10> */
[C---:B---3--:R-:W-:Y:S01]  /*1e9f0*/  IMAD.X R173, R3.reuse, 0x1, R231, P0 ;  /* 0x0000000103ad7824 */ /* 0x048fe200000e06e7 */
[C---:B------:R-:W-:Y:S04]  /*1ea00*/  IADD3 R170, P0, R166.reuse, R172, RZ ;  /* 0x000000aca6aa7210 */ /* 0x040fe80007f1e0ff */
[----:B------:R1:W-:Y:S01]  /*1ea10*/  LDGSTS.E.BYPASS.LTC128B.128 [R239+0x8800], [R172.64] ;  /* 0x08800000acef7fae */ /* 0x0003e2000b901d44 */
[C---:B------:R-:W-:Y:S01]  /*1ea20*/  IMAD.X R171, R3.reuse, 0x1, R173, P0 ;  /* 0x0000000103ab7824 */ /* 0x040fe200000e06ad */
        /* <DEDUP_REMOVED lines=14> */
.L_x_6709:
[----:B------:R-:W-:Y:S05]  /*1eb10*/  BSYNC B1 ;  /* 0x0000000000017941 */ /* 0x000fea0003800000 */
.L_x_6708:
[----:B------:R-:W-:Y:S01]  /*1eb20*/  ULDC.64 UR4, c[0x0][0x118] ;  /* 0x0000460000047ab9 */ /* 0x000fe20000000a00 */
[----:B------:R-:W2:Y:S08]  /*1eb30*/  S2R R166, SR_TID.X ;  /* 0x0000000000a67919 */ /* 0x000eb00000002100 */
[----:B------:R3:W4:Y:S01]  /*1eb40*/  LD.E R165, [R164.64+0xdc] ;  /* 0x0000dc04a4a57980 */ /* 0x000722000c101900 */
[----:B--2---:R-:W-:Y:S04]  /*1eb50*/  SHF.L.U32 R166, R166, 0x1, RZ ;  /* 0x00000001a6a67819 */ /* 0x004fe800000006ff */
[----:B------:R-:W-:Y:S04]  /*1eb60*/  LOP3.LUT R166, R166, 0x6, RZ, 0xc0, !PT ;  /* 0x00000006a6a67812 */ /* 0x000fe800078ec0ff */
[----:B------:R-:W-:Y:S04]  /*1eb70*/  LEA R3, R241, R166, 0x6 ;  /* 0x000000a6f1037211 */ /* 0x000fe800078e30ff */
[C---:B------:R-:W-:Y:S02]  /*1eb80*/  IADD3 R166, R3.reuse, 0x1, RZ ;  /* 0x0000000103a67810 */ /* 0x040fe40007ffe0ff */
[CC--:B------:R-:W-:Y:S02]  /*1eb90*/  ISETP.GE.AND P2, PT, R3.reuse, R249.reuse, PT ;  /* 0x000000f90300720c */ /* 0x0c0fe40003f46270 */
[C---:B------:R-:W-:Y:S02]  /*1eba0*/  ISETP.GE.AND P6, PT, R166.reuse, R249, PT ;  /* 0x000000f9a600720c */ /* 0x040fe40003fc6270 */
[CC--:B------:R-:W-:Y:S02]  /*1ebb0*/  ISETP.GE.AND P1, PT, R166.reuse, R247.reuse, PT ;  /* 0x000000f7a600720c */ /* 0x0c0fe40003f26270 */
[C---:B------:R-:W-:Y:S02]  /*1ebc0*/  ISETP.GE.AND P3, PT, R3.reuse, R247, PT ;  /* 0x000000f70300720c */ /* 0x040fe40003f66270 */
[C---:B------:R-:W-:Y:S02]  /*1ebd0*/  ISETP.GE.OR P1, PT, R166.reuse, R246, !P1 ;  /* 0x000000f6a600720c */ /* 0x040fe40004f26670 */
[C---:B---3--:R-:W-:Y:S02]  /*1ebe0*/  IADD3 R164, R3.reuse, 0x9, RZ ;  /* 0x0000000903a47810 */ /* 0x048fe40007ffe0ff */
[CC--:B------:R-:W-:Y:S02]  /*1ebf0*/  ISETP.GE.OR P2, PT, R3.reuse, R248.reuse, !P2 ;  /* 0x000000f80300720c */ /* 0x0c0fe40005746670 */
[----:B------:R-:W-:Y:S02]  /*1ec00*/  ISETP.GE.OR P6, PT, R166, R248, !P6 ;  /* 0x000000f8a600720c */ /* 0x000fe400077c6670 */
[C---:B------:R-:W-:Y:S02]  /*1ec10*/  IADD3 R166, R3.reuse, 0x8, RZ ;  /* 0x0000000803a67810 */ /* 0x040fe40007ffe0ff */
[-C--:B------:R-:W-:Y:S02]  /*1ec20*/  ISETP.GE.AND P5, PT, R164, R249.reuse, PT ;  /* 0x000000f9a400720c */ /* 0x080fe40003fa6270 */
[C---:B------:R-:W-:Y:S02]  /*1ec30*/  ISETP.GE.AND P0, PT, R166.reuse, R249, PT ;  /* 0x000000f9a600720c */ /* 0x040fe40003f06270 */
[-C--:B------:R-:W-:Y:S02]  /*1ec40*/  ISETP.GE.AND P4, PT, R166, R247.reuse, PT ;  /* 0x000000f7a600720c */ /* 0x080fe40003f86270 */
[----:B-1----:R-:W-:Y:S02]  /*1ec50*/  FSEL R171, R4, -INF , !P2 ;  /* 0xff80000004ab7808 */ /* 0x002fe40005000000 */
[-C--:B------:R-:W-:Y:S02]  /*1ec60*/  ISETP.GE.AND P2, PT, R164, R247.reuse, PT ;  /* 0x000000f7a400720c */ /* 0x080fe40003f46270 */
[C---:B------:R-:W-:Y:S02]  /*1ec70*/  ISETP.GE.OR P3, PT, R3.reuse, R246, !P3 ;  /* 0x000000f60300720c */ /* 0x040fe40005f66670 */
[C---:B------:R-:W-:Y:S02]  /*1ec80*/  ISETP.GE.OR P0, PT, R166.reuse, R248, !P0 ;  /* 0x000000f8a600720c */ /* 0x040fe40004706670 */
[----:B------:R-:W-:Y:S02]  /*1ec90*/  ISETP.GE.OR P4, PT, R166, R246, !P4 ;  /* 0x000000f6a600720c */ /* 0x000fe40006786670 */
[C---:B------:R-:W-:Y:S02]  /*1eca0*/  ISETP.GE.OR P5, PT, R164.reuse, R248, !P5 ;  /* 0x000000f8a400720c */ /* 0x040fe40006fa6670 */
[-C--:B------:R-:W-:Y:S02]  /*1ecb0*/  ISETP.GE.OR P2, PT, R164, R246.reuse, !P2 ;  /* 0x000000f6a400720c */ /* 0x080fe40005746670 */
[C---:B------:R-:W-:Y:S02]  /*1ecc0*/  IADD3 R164, R3.reuse, 0x10, RZ ;  /* 0x0000001003a47810 */ /* 0x040fe40007ffe0ff */
[C---:B------:R-:W-:Y:S02]  /*1ecd0*/  IADD3 R4, R3.reuse, 0x11, RZ ;  /* 0x0000001103047810 */ /* 0x040fe40007ffe0ff */
[----:B------:R-:W-:Y:S02]  /*1ece0*/  FSEL R169, R6, -INF , !P3 ;  /* 0xff80000006a97808 */ /* 0x000fe40005800000 */
[----:B------:R-:W-:Y:S02]  /*1ecf0*/  IADD3 R6, R3, 0x18, RZ ;  /* 0x0000001803067810 */ /* 0x000fe40007ffe0ff */
[-C--:B------:R-:W-:Y:S02]  /*1ed00*/  ISETP.GE.AND P3, PT, R164, R247.reuse, PT ;  /* 0x000000f7a400720c */ /* 0x080fe40003f66270 */
[----:B------:R-:W-:Y:S02]  /*1ed10*/  FSEL R8, R8, -INF , !P0 ;  /* 0xff80000008087808 */ /* 0x000fe40004000000 */
[----:B------:R-:W-:Y:S02]  /*1ed20*/  FSEL R10, R10, -INF , !P4 ;  /* 0xff8000000a0a7808 */ /* 0x000fe40006000000 */
[----:B------:R-:W-:Y:S02]  /*1ed30*/  FSEL R11, R11, -INF , !P2 ;  /* 0xff8000000b0b7808 */ /* 0x000fe40005000000 */
[----:B------:R-:W-:Y:S02]  /*1ed40*/  ISETP.GE.AND P0, PT, R4, R247, PT ;  /* 0x000000f70400720c */ /* 0x000fe40003f06270 */
[C---:B------:R-:W-:Y:S02]  /*1ed50*/  ISETP.GE.AND P2, PT, R6.reuse, R249, PT ;  /* 0x000000f90600720c */ /* 0x040fe40003f46270 */
[----:B------:R-:W-:Y:S02]  /*1ed60*/  ISETP.GE.AND P4, PT, R6, R247, PT ;  /* 0x000000f70600720c */ /* 0x000fe40003f86270 */
[-C--:B------:R-:W-:Y:S02]  /*1ed70*/  ISETP.GE.OR P3, PT, R164, R246.reuse, !P3 ;  /* 0x000000f6a400720c */ /* 0x080fe40005f66670 */
[-C--:B------:R-:W-:Y:S02]  /*1ed80*/  ISETP.GE.OR P4, PT, R6, R246.reuse, !P4 ;  /* 0x000000f60600720c */ /* 0x080fe40006786670 */
[----:B------:R-:W-:Y:S02]  /*1ed90*/  ISETP.GE.OR P0, PT, R4, R246, !P0 ;  /* 0x000000f60400720c */ /* 0x000fe40004706670 */
[-C--:B------:R-:W-:Y:S02]  /*1eda0*/  ISETP.GE.OR P2, PT, R6, R248.reuse, !P2 ;  /* 0x000000f80600720c */ /* 0x080fe40005746670 */
[----:B------:R-:W-:Y:S02]  /*1edb0*/  IADD3 R6, R3, 0x20, RZ ;  /* 0x0000002003067810 */ /* 0x000fe40007ffe0ff */
[----:B------:R-:W-:Y:S02]  /*1edc0*/  FSEL R5, R5, -INF , !P6 ;  /* 0xff80000005057808 */ /* 0x000fe40007000000 */
[----:B------:R-:W-:Y:S02]  /*1edd0*/  FSEL R196, R14, -INF , !P3 ;  /* 0xff8000000ec47808 */ /* 0x000fe40005800000 */
[----:B------:R-:W-:Y:S02]  /*1ede0*/  FSEL R197, R15, -INF , !P0 ;  /* 0xff8000000fc57808 */ /* 0x000fe40004000000 */
[C---:B------:R-:W-:Y:S02]  /*1edf0*/  ISETP.GE.AND P0, PT, R6.reuse, R249, PT ;  /* 0x000000f90600720c */ /* 0x040fe40003f06270 */
[----:B------:R-:W-:Y:S02]  /*1ee00*/  ISETP.GE.AND P3, PT, R6, R247, PT ;  /* 0x000000f70600720c */ /* 0x000fe40003f66270 */
[-C--:B------:R-:W-:Y:S02]  /*1ee10*/  ISETP.GE.AND P6, PT, R4, R249.reuse, PT ;  /* 0x000000f90400720c */ /* 0x080fe40003fc6270 */
[C---:B------:R-:W-:Y:S02]  /*1ee20*/  ISETP.GE.OR P0, PT, R6.reuse, R248, !P0 ;  /* 0x000000f80600720c */ /* 0x040fe40004706670 */
[----:B------:R-:W-:Y:S02]  /*1ee30*/  ISETP.GE.OR P3, PT, R6, R246, !P3 ;  /* 0x000000f60600720c */ /* 0x000fe40005f66670 */
[----:B------:R-:W-:Y:S02]  /*1ee40*/  FMNMX.FTZ R6, R171, R2, !PT ;  /* 0x00000002ab067209 */ /* 0x000fe40007810000 */
[----:B------:R-:W-:Y:S02]  /*1ee50*/  ISETP.GE.OR P6, PT, R4, R248, !P6 ;  /* 0x000000f80400720c */ /* 0x000fe400077c6670 */
[----:B------:R-:W-:Y:S02]  /*1ee60*/  FSEL R7, R7, -INF , !P1 ;  /* 0xff80000007077808 */ /* 0x000fe40004800000 */
[C---:B------:R-:W-:Y:S02]  /*1ee70*/  ISETP.GE.AND P1, PT, R164.reuse, R249, PT ;  /* 0x000000f9a400720c */ /* 0x040fe40003f26270 */
[----:B------:R-:W-:Y:S02]  /*1ee80*/  FSEL R193, R13, -INF , !P6 ;  /* 0xff8000000dc17808 */ /* 0x000fe40007000000 */
[----:B------:R-:W-:Y:S02]  /*1ee90*/  FMNMX.FTZ R13, R5, R6, !PT ;  /* 0x00000006050d7209 */ /* 0x000fe40007810000 */
[----:B------:R-:W-:Y:S02]  /*1eea0*/  ISETP.GE.OR P1, PT, R164, R248, !P1 ;  /* 0x000000f8a400720c */ /* 0x000fe40004f26670 */
[----:B------:R-:W-:Y:S02]  /*1eeb0*/  FSEL R9, R9, -INF , !P5 ;  /* 0xff80000009097808 */ /* 0x000fe40006800000 */
[----:B------:R-:W-:Y:S02]  /*1eec0*/  FMNMX.FTZ R6, R8, R13, !PT ;  /* 0x0000000d08067209 */ /* 0x000fe40007810000 */
[----:B------:R-:W-:Y:S02]  /*1eed0*/  IADD3 R4, R3, 0x19, RZ ;  /* 0x0000001903047810 */ /* 0x000fe40007ffe0ff */
[----:B------:R-:W-:Y:S02]  /*1eee0*/  FMNMX.FTZ R13, R9, R6, !PT ;  /* 0x00000006090d7209 */ /* 0x000fe40007810000 */
[----:B------:R-:W-:Y:S02]  /*1eef0*/  FSEL R192, R12, -INF , !P1 ;  /* 0xff8000000cc07808 */ /* 0x000fe40004800000 */
[----:B------:R-:W-:Y:S02]  /*1ef00*/  ISETP.GE.AND P5, PT, R4, R249, PT ;  /* 0x000000f90400720c */ /* 0x000fe40003fa6270 */
[----:B------:R-:W-:Y:S02]  /*1ef10*/  FMNMX.FTZ R14, R192, R13, !PT ;  /* 0x0000000dc00e7209 */ /* 0x000fe40007810000 */
[C---:B------:R-:W-:Y:S02]  /*1ef20*/  ISETP.GE.AND P1, PT, R4.reuse, R247, PT ;  /* 0x000000f70400720c */ /* 0x040fe40003f26270 */
[C---:B------:R-:W-:Y:S02]  /*1ef30*/  ISETP.GE.OR P5, PT, R4.reuse, R248, !P5 ;  /* 0x000000f80400720c */ /* 0x040fe40006fa6670 */
[----:B------:R-:W-:Y:S02]  /*1ef40*/  ISETP.GE.OR P1, PT, R4, R246, !P1 ;  /* 0x000000f60400720c */ /* 0x000fe40004f26670 */
[----:B------:R-:W-:Y:S02]  /*1ef50*/  IADD3 R4, R3, 0x21, RZ ;  /* 0x0000002103047810 */ /* 0x000fe40007ffe0ff */
[----:B------:R-:W-:Y:S02]  /*1ef60*/  FSEL R194, R16, -INF , !P2 ;  /* 0xff80000010c27808 */ /* 0x000fe40005000000 */
[----:B------:R-:W-:Y:S02]  /*1ef70*/  FMNMX.FTZ R13, R193, R14, !PT ;  /* 0x0000000ec10d7209 */ /* 0x000fe40007810000 */
[----:B------:R-:W-:Y:S02]  /*1ef80*/  FMNMX.FTZ R14, R169, R0, !PT ;  /* 0x00000000a90e7209 */ /* 0x000fe40007810000 */
[----:B------:R-:W-:Y:S02]  /*1ef90*/  FSEL R195, R17, -INF , !P5 ;  /* 0xff80000011c37808 */ /* 0x000fe40006800000 */
[----:B------:R-:W-:Y:S02]  /*1efa0*/  ISETP.GE.AND P6, PT, R4, R249, PT ;  /* 0x000000f90400720c */ /* 0x000fe40003fc6270 */
[----:B------:R-:W-:Y:S02]  /*1efb0*/  FMNMX.FTZ R16, R194, R13, !PT ;  /* 0x0000000dc2107209 */ /* 0x000fe40007810000 */
[----:B------:R-:W-:Y:S02]  /*1efc0*/  FMNMX.FTZ R13, R7, R14, !PT ;  /* 0x0000000e070d7209 */ /* 0x000fe40007810000 */
[----:B------:R-:W-:Y:S02]  /*1efd0*/  FSEL R233, R20, -INF , !P0 ;  /* 0xff80000014e97808 */ /* 0x000fe40004000000 */
[C---:B------:R-:W-:Y:S02]  /*1efe0*/  ISETP.GE.OR P6, PT, R4.reuse, R248, !P6 ;  /* 0x000000f80400720c */ /* 0x040fe400077c6670 */
[----:B------:R-:W-:Y:S02]  /*1eff0*/  ISETP.GE.AND P2, PT, R4, R247, PT ;  /* 0x000000f70400720c */ /* 0x000fe40003f46270 */
[----:B------:R-:W-:Y:S02]  /*1f000*/  FMNMX.FTZ R14, R195, R16, !PT ;  /* 0x00000010c30e7209 */ /* 0x000fe40007810000 */
[----:B------:R-:W-:Y:S02]  /*1f010*/  FMNMX.FTZ R16, R10, R13, !PT ;  /* 0x0000000d0a107209 */ /* 0x000fe40007810000 */
[----:B------:R-:W-:Y:S02]  /*1f020*/  FSEL R203, R21, -INF , !P6 ;  /* 0xff80000015cb7808 */ /* 0x000fe40007000000 */
[----:B------:R-:W-:Y:S02]  /*1f030*/  ISETP.GE.OR P2, PT, R4, R246, !P2 ;  /* 0x000000f60400720c */ /* 0x000fe40005746670 */
[----:B------:R-:W-:Y:S02]  /*1f040*/  FMNMX.FTZ R13, R11, R16, !PT ;  /* 0x000000100b0d7209 */ /* 0x000fe40007810000 */
[C---:B------:R-:W-:Y:S02]  /*1f050*/  IADD3 R4, R3.reuse, 0x28, RZ ;  /* 0x0000002803047810 */ /* 0x040fe40007ffe0ff */
[----:B------:R-:W-:Y:S02]  /*1f060*/  IADD3 R12, R3, 0x29, RZ ;  /* 0x00000029030c7810 */ /* 0x000fe40007ffe0ff */
[----:B------:R-:W-:Y:S02]  /*1f070*/  FMNMX.FTZ R14, R233, R14, !PT ;  /* 0x0000000ee90e7209 */ /* 0x000fe40007810000 */
[----:B------:R-:W-:Y:S02]  /*1f080*/  FSEL R198, R18, -INF , !P4 ;  /* 0xff80000012c67808 */ /* 0x000fe40006000000 */
[C---:B------:R-:W-:Y:S02]  /*1f090*/  ISETP.GE.AND P4, PT, R12.reuse, R249, PT ;  /* 0x000000f90c00720c */ /* 0x040fe40003f86270 */
[----:B------:R-:W-:Y:S02]  /*1f0a0*/  ISETP.GE.AND P0, PT, R12, R247, PT ;  /* 0x000000f70c00720c */ /* 0x000fe40003f06270 */
[----:B------:R-:W-:Y:S02]  /*1f0b0*/  FMNMX.FTZ R15, R203, R14, !PT ;  /* 0x0000000ecb0f7209 */ /* 0x000fe40007810000 */
[----:B------:R-:W-:Y:S02]  /*1f0c0*/  FMNMX.FTZ R14, R196, R13, !PT ;  /* 0x0000000dc40e7209 */ /* 0x000fe40007810000 */
[-C--:B------:R-:W-:Y:S02]  /*1f0d0*/  ISETP.GE.AND P5, PT, R4, R249.reuse, PT ;  /* 0x000000f90400720c */ /* 0x080fe40003fa6270 */
[-C--:B------:R-:W-:Y:S02]  /*1f0e0*/  ISETP.GE.OR P4, PT, R12, R248.reuse, !P4 ;  /* 0x000000f80c00720c */ /* 0x080fe40006786670 */
[----:B------:R-:W-:Y:S02]  /*1f0f0*/  ISETP.GE.OR P5, PT, R4, R248, !P5 ;  /* 0x000000f80400720c */ /* 0x000fe40006fa6670 */
[----:B------:R-:W-:Y:S02]  /*1f100*/  ISETP.GE.OR P0, PT, R12, R246, !P0 ;  /* 0x000000f60c00720c */ /* 0x000fe40004706670 */
[----:B------:R-:W-:Y:S02]  /*1f110*/  IADD3 R12, R3, 0x30, RZ ;  /* 0x00000030030c7810 */ /* 0x000fe40007ffe0ff */
[----:B------:R-:W-:Y:S02]  /*1f120*/  FMNMX.FTZ R13, R197, R14, !PT ;  /* 0x0000000ec50d7209 */ /* 0x000fe40007810000 */
[----:B------:R-:W-:Y:S02]  /*1f130*/  FSEL R199, R19, -INF , !P1 ;  /* 0xff80000013c77808 */ /* 0x000fe40004800000 */
[----:B------:R-:W-:Y:S02]  /*1f140*/  ISETP.GE.AND P6, PT, R12, R249, PT ;  /* 0x000000f90c00720c */ /* 0x000fe40003fc6270 */
[----:B------:R-:W-:Y:S02]  /*1f150*/  FSEL R202, R24, -INF , !P5 ;  /* 0xff80000018ca7808 */ /* 0x000fe40006800000 */
[----:B------:R-:W-:Y:S02]  /*1f160*/  IADD3 R6, R3, 0x31, RZ ;  /* 0x0000003103067810 */ /* 0x000fe40007ffe0ff */
[----:B------:R-:W-:Y:S02]  /*1f170*/  FMNMX.FTZ R14, R198, R13, !PT ;  /* 0x0000000dc60e7209 */ /* 0x000fe40007810000 */
[----:B------:R-:W-:Y:S02]  /*1f180*/  ISETP.GE.AND P1, PT, R4, R247, PT ;  /* 0x000000f70400720c */ /* 0x000fe40003f26270 */
[----:B------:R-:W-:Y:S02]  /*1f190*/  FSEL R200, R22, -INF , !P3 ;  /* 0xff80000016c87808 */ /* 0x000fe40005800000 */
[----:B------:R-:W-:Y:S02]  /*1f1a0*/  ISETP.GE.OR P6, PT, R12, R248, !P6 ;  /* 0x000000f80c00720c */ /* 0x000fe400077c6670 */
[----:B------:R-:W-:Y:S02]  /*1f1b0*/  FSEL R201, R25, -INF , !P4 ;  /* 0xff80000019c97808 */ /* 0x000fe40006000000 */
[----:B------:R-:W-:Y:S02]  /*1f1c0*/  FMNMX.FTZ R13, R199, R14, !PT ;  /* 0x0000000ec70d7209 */ /* 0x000fe40007810000 */
[----:B------:R-:W-:Y:S02]  /*1f1d0*/  ISETP.GE.OR P1, PT, R4, R246, !P1 ;  /* 0x000000f60400720c */ /* 0x000fe40004f26670 */
[----:B------:R-:W-:Y:S02]  /*1f1e0*/  IADD3 R4, R3, 0x38, RZ ;  /* 0x0000003803047810 */ /* 0x000fe40007ffe0ff */
[----:B------:R-:W-:Y:S02]  /*1f1f0*/  ISETP.GE.AND P5, PT, R6, R249, PT ;  /* 0x000000f90600720c */ /* 0x000fe40003fa6270 */
[----:B------:R-:W-:Y:S02]  /*1f200*/  FMNMX.FTZ R16, R202, R15, !PT ;  /* 0x0000000fca107209 */ /* 0x000fe40007810000 */
[----:B------:R-:W-:Y:S02]  /*1f210*/  FSEL R177, R28, -INF , !P6 ;  /* 0xff8000001cb17808 */ /* 0x000fe40007000000 */
[----:B------:R-:W-:Y:S02]  /*1f220*/  FSEL R183, R23, -INF , !P2 ;  /* 0xff80000017b77808 */ /* 0x000fe40005000000 */
[----:B------:R-:W-:Y:S01]  /*1f230*/  IADD3 R3, R3, 0x39, RZ ;  /* 0x0000003903037810 */ /* 0x000fe20007ffe0ff */
[----:B------:R-:W-:Y:S01]  /*1f240*/  LDSM.16.MT88.4 R20, [R221+0x10000] ;  /* 0x01000000dd14783b */ /* 0x000fe20000004200 */
[----:B------:R-:W-:Y:S02]  /*1f250*/  ISETP.GE.OR P5, PT, R6, R248, !P5 ;  /* 0x000000f80600720c */ /* 0x000fe40006fa6670 */
[----:B------:R-:W-:Y:S02]  /*1f260*/  FMNMX.FTZ R16, R201, R16, !PT ;  /* 0x00000010c9107209 */ /* 0x000fe40007810000 */
[----:B------:R-:W-:Y:S02]  /*1f270*/  FMNMX.FTZ R14, R200, R13, !PT ;  /* 0x0000000dc80e7209 */ /* 0x000fe40007810000 */
[-C--:B------:R-:W-:Y:S02]  /*1f280*/  ISETP.GE.AND P4, PT, R4, R249.reuse, PT ;  /* 0x000000f90400720c */ /* 0x080fe40003f86270 */
[----:B------:R-:W-:Y:S02]  /*1f290*/  FSEL R180, R29, -INF , !P5 ;  /* 0xff8000001db47808 */ /* 0x000fe40006800000 */
[----:B------:R-:W-:Y:S02]  /*1f2a0*/  ISETP.GE.AND P6, PT, R3, R249, PT ;  /* 0x000000f90300720c */ /* 0x000fe40003fc6270 */
[----:B------:R-:W-:Y:S02]  /*1f2b0*/  FMNMX.FTZ R15, R177, R16, !PT ;  /* 0x00000010b10f7209 */ /* 0x000fe40007810000 */
[----:B------:R-:W-:Y:S02]  /*1f2c0*/  ISETP.GE.AND P2, PT, R12, R247, PT ;  /* 0x000000f70c00720c */ /* 0x000fe40003f46270 */
[----:B------:R-:W-:Y:S02]  /*1f2d0*/  FSEL R181, R26, -INF , !P1 ;  /* 0xff8000001ab57808 */ /* 0x000fe40004800000 */
[----:B------:R-:W-:Y:S02]  /*1f2e0*/  ISETP.GE.OR P4, PT, R4, R248, !P4 ;  /* 0x000000f80400720c */ /* 0x000fe40006786670 */
[----:B------:R-:W-:Y:S02]  /*1f2f0*/  FMNMX.FTZ R14, R183, R14, !PT ;  /* 0x0000000eb70e7209 */ /* 0x000fe40007810000 */
[----:B------:R-:W-:Y:S02]  /*1f300*/  ISETP.GE.OR P6, PT, R3, R248, !P6 ;  /* 0x000000f80300720c */ /* 0x000fe400077c6670 */
[----:B------:R-:W-:Y:S02]  /*1f310*/  FSEL R178, R32, -INF , !P4 ;  /* 0xff80000020b27808 */ /* 0x000fe40006000000 */
[----:B------:R-:W-:Y:S02]  /*1f320*/  FMNMX.FTZ R15, R180, R15, !PT ;  /* 0x0000000fb40f7209 */ /* 0x000fe40007810000 */
[----:B------:R-:W-:Y:S02]  /*1f330*/  ISETP.GE.OR P1, PT, R12, R246, !P2 ;  /* 0x000000f60c00720c */ /* 0x000fe40005726670 */
[----:B------:R-:W-:Y:S02]  /*1f340*/  FSEL R179, R27, -INF , !P0 ;  /* 0xff8000001bb37808 */ /* 0x000fe40004000000 */
[----:B------:R-:W-:Y:S02]  /*1f350*/  ISETP.GE.AND P2, PT, R6, R247, PT ;  /* 0x000000f70600720c */ /* 0x000fe40003f46270 */
[----:B------:R-:W-:Y:S02]  /*1f360*/  FMNMX.FTZ R14, R181, R14, !PT ;  /* 0x0000000eb50e7209 */ /* 0x000fe40007810000 */
[----:B------:R-:W-:Y:S02]  /*1f370*/  FSEL R176, R33, -INF , !P6 ;  /* 0xff80000021b07808 */ /* 0x000fe40007000000 */
[----:B------:R-:W-:Y:S02]  /*1f380*/  FSEL R175, R30, -INF , !P1 ;  /* 0xff8000001eaf7808 */ /* 0x000fe40004800000 */
[----:B------:R-:W-:Y:S02]  /*1f390*/  FMNMX.FTZ R15, R178, R15, !PT ;  /* 0x0000000fb20f7209 */ /* 0x000fe40007810000 */
[----:B------:R-:W-:Y:S02]  /*1f3a0*/  ISETP.GE.OR P2, PT, R6, R246, !P2 ;  /* 0x000000f60600720c */ /* 0x000fe40005746670 */
[----:B------:R-:W-:Y:S02]  /*1f3b0*/  FMNMX.FTZ R14, R179, R14, !PT ;  /* 0x0000000eb30e7209 */ /* 0x000fe40007810000 */
[----:B------:R-:W-:Y:S02]  /*1f3c0*/  ISETP.GE.AND P0, PT, R4, R247, PT ;  /* 0x000000f70400720c */ /* 0x000fe40003f06270 */
[----:B------:R-:W-:Y:S02]  /*1f3d0*/  FMNMX.FTZ R13, R176, R15, !PT ;  /* 0x0000000fb00d7209 */ /* 0x000fe40007810000 */
[----:B------:R-:W-:Y:S02]  /*1f3e0*/  FSEL R174, R31, -INF , !P2 ;  /* 0xff8000001fae7808 */ /* 0x000fe40005000000 */
[----:B------:R-:W-:Y:S01]  /*1f3f0*/  FMNMX.FTZ R15, R175, R14, !PT ;  /* 0x0000000eaf0f7209 */ /* 0x000fe20007810000 */
[----:B------:R-:W1:Y:S01]  /*1f400*/  SHFL.BFLY PT, R12, R13, 0x2, 0x1f ;  /* 0x0c401f000d0c7f89 */ /* 0x000e6200000e0000 */
[-C--:B------:R-:W-:Y:S02]  /*1f410*/  ISETP.GE.OR P1, PT, R4, R246.reuse, !P0 ;  /* 0x000000f60400720c */ /* 0x080fe40004726670 */
[C---:B------:R-:W-:Y:S02]  /*1f420*/  ISETP.GE.AND P0, PT, R3.reuse, R247, PT ;  /* 0x000000f70300720c */ /* 0x040fe40003f06270 */
[----:B------:R-:W-:Y:S02]  /*1f430*/  FSEL R173, R34, -INF , !P1 ;  /* 0xff80000022ad7808 */ /* 0x000fe40004800000 */
[----:B------:R-:W-:Y:S01]  /*1f440*/  FMNMX.FTZ R14, R174, R15, !PT ;  /* 0x0000000fae0e7209 */ /* 0x000fe20007810000 */
[----:B------:R-:W-:Y:S01]  /*1f450*/  LDSM.16.MT88.4 R28, [R220+0x10000] ;  /* 0x01000000dc1c783b */ /* 0x000fe20000004200 */
        /* <DEDUP_REMOVED lines=9> */
[----:B-1----:R-:W-:Y:S04]  /*1f4f0*/  FMNMX.FTZ R164, R13, R164, !PT ;  /* 0x000000a40da47209 */ /* 0x002fe80007810000 */
[----:B------:R-:W-:Y:S01]  /*1f500*/  FSETP.NEU.FTZ.AND P1, PT, R164, -INF , PT ;  /* 0xff800000a400780b */ /* 0x000fe20003f3d000 */
[----:B----4-:R-:W-:Y:S02]  /*1f510*/  FMUL.FTZ R182, R165, R164 ;  /* 0x000000a4a5b67220 */ /* 0x010fe40000410000 */
[----:B------:R-:W1:Y:S03]  /*1f520*/  LDSM.16.MT88.4 R12, [R223+0x10000] ;  /* 0x01000000df0c783b */ /* 0x000e660000004200 */
[----:B------:R-:W-:Y:S05]  /*1f530*/  FSEL R182, R182, RZ, P1 ;  /* 0x000000ffb6b67208 */ /* 0x000fea0000800000 */
[-CC-:B------:R-:W-:Y:S01]  /*1f540*/  FFMA.FTZ R184, R5, R165.reuse, -R182.reuse ;  /* 0x000000a505b87223 */ /* 0x180fe200000108b6 */
[----:B------:R-:W-:Y:S01]  /*1f550*/  FSEL R5, R164, RZ, P1 ;  /* 0x000000ffa4057208 */ /* 0x000fe20000800000 */
[-CC-:B------:R-:W-:Y:S02]  /*1f560*/  FFMA.FTZ R185, R171, R165.reuse, -R182.reuse ;  /* 0x000000a5abb97223 */ /* 0x180fe400000108b6 */
[----:B------:R-:W-:Y:S01]  /*1f570*/  FFMA.FTZ R191, R8, R165, -R182 ;  /* 0x000000a508bf7223 */ /* 0x000fe200000108b6 */
[----:B--2---:R-:W-:Y:S01]  /*1f580*/  FMNMX.FTZ R3, R4, R3, !PT ;  /* 0x0000000304037209 */ /* 0x004fe20007810000 */
[----:B------:R-:W-:Y:S02]  /*1f590*/  FADD.FTZ R4, -R5, R2 ;  /* 0x0000000205047221 */ /* 0x000fe40000010100 */
[----:B------:R-:W-:Y:S01]  /*1f5a0*/  MUFU.EX2 R185, R185 ;  /* 0x000000b900b97308 */ /* 0x000fe20000000800 */
[--C-:B------:R-:W-:Y:S01]  /*1f5b0*/  FFMA.FTZ R190, R9, R165, -R182.reuse ;  /* 0x000000a509be7223 */ /* 0x100fe200000108b6 */
[----:B------:R-:W-:Y:S01]  /*1f5c0*/  FSETP.NEU.FTZ.AND P0, PT, R3, -INF , PT ;  /* 0xff8000000300780b */ /* 0x000fe20003f1d000 */
[C---:B------:R-:W-:Y:S02]  /*1f5d0*/  FMUL.FTZ R172, R165.reuse, R3 ;  /* 0x00000003a5ac7220 */ /* 0x040fe40000410000 */
[----:B------:R-:W-:Y:S01]  /*1f5e0*/  FMUL.FTZ R2, R165, R4 ;  /* 0x00000004a5027220 */ /* 0x000fe20000410000 */
[----:B------:R-:W-:Y:S01]  /*1f5f0*/  FSEL R5, R3, RZ, P0 ;  /* 0x000000ff03057208 */ /* 0x000fe20000000000 */
[-CC-:B------:R-:W-:Y:S01]  /*1f600*/  FFMA.FTZ R180, R180, R165.reuse, -R182.reuse ;  /* 0x000000a5b4b47223 */ /* 0x180fe200000108b6 */
[----:B------:R-:W-:Y:S01]  /*1f610*/  FSEL R172, R172, RZ, P0 ;  /* 0x000000ffacac7208 */ /* 0x000fe20000000000 */
[-C--:B------:R-:W-:Y:S01]  /*1f620*/  FFMA.FTZ R178, R178, R165.reuse, -R182 ;  /* 0x000000a5b2b27223 */ /* 0x080fe200000108b6 */
[----:B------:R-:W2:Y:S01]  /*1f630*/  MUFU.EX2 R184, R184 ;  /* 0x000000b800b87308 */ /* 0x000ea20000000800 */
[----:B------:R-:W-:Y:S01]  /*1f640*/  FADD.FTZ R4, -R5, R0 ;  /* 0x0000000005047221 */ /* 0x000fe20000010100 */
[----:B------:R-:W-:Y:S01]  /*1f650*/  ISETP.GT.AND P0, PT, R241, R230, PT ;  /* 0x000000e6f100720c */ /* 0x000fe20003f04270 */
[-CC-:B------:R-:W-:Y:S02]  /*1f660*/  FFMA.FTZ R189, R169, R165.reuse, -R172.reuse ;  /* 0x000000a5a9bd7223 */ /* 0x180fe400000108ac */
[-CC-:B------:R-:W-:Y:S02]  /*1f670*/  FFMA.FTZ R188, R7, R165.reuse, -R172.reuse ;  /* 0x000000a507bc7223 */ /* 0x180fe400000108ac */
[-CC-:B------:R-:W-:Y:S02]  /*1f680*/  FFMA.FTZ R187, R10, R165.reuse, -R172.reuse ;  /* 0x000000a50abb7223 */ /* 0x180fe400000108ac */
[-CC-:B------:R-:W-:Y:S01]  /*1f690*/  FFMA.FTZ R186, R11, R165.reuse, -R172.reuse ;  /* 0x000000a50bba7223 */ /* 0x180fe200000108ac */
[----:B------:R-:W3:Y:S01]  /*1f6a0*/  MUFU.EX2 R2, R2 ;  /* 0x0000000200027308 */ /* 0x000ee20000000800 */
[----:B------:R-:W-:Y:S02]  /*1f6b0*/  FMUL.FTZ R0, R165, R4 ;  /* 0x00000004a5007220 */ /* 0x000fe40000410000 */
[-CC-:B------:R-:W-:Y:S02]  /*1f6c0*/  FFMA.FTZ R175, R175, R165.reuse, -R172.reuse ;  /* 0x000000a5afaf7223 */ /* 0x180fe400000108ac */
[-C--:B------:R-:W-:Y:S02]  /*1f6d0*/  FFMA.FTZ R174, R174, R165.reuse, -R172 ;  /* 0x000000a5aeae7223 */ /* 0x080fe400000108ac */
[-CC-:B------:R-:W-:Y:S02]  /*1f6e0*/  FFMA.FTZ R192, R192, R165.reuse, -R182.reuse ;  /* 0x000000a5c0c07223 */ /* 0x180fe400000108b6 */
[-CC-:B------:R-:W-:Y:S01]  /*1f6f0*/  FFMA.FTZ R193, R193, R165.reuse, -R182.reuse ;  /* 0x000000a5c1c17223 */ /* 0x180fe200000108b6 */
[----:B------:R-:W4:Y:S01]  /*1f700*/  MUFU.EX2 R0, R0 ;  /* 0x0000000000007308 */ /* 0x000f220000000800 */
[-CC-:B------:R-:W-:Y:S02]  /*1f710*/  FFMA.FTZ R194, R194, R165.reuse, -R182.reuse ;  /* 0x000000a5c2c27223 */ /* 0x180fe400000108b6 */
[----:B------:R-:W-:Y:S01]  /*1f720*/  FFMA.FTZ R195, R195, R165, -R182 ;  /* 0x000000a5c3c37223 */ /* 0x000fe200000108b6 */
[----:B--2---:R-:W-:Y:S01]  /*1f730*/  F2FP.BF16.PACK_AB R168, R184, R185 ;  /* 0x000000b9b8a8723e */ /* 0x004fe200000010ff */
[-CC-:B------:R-:W-:Y:S02]  /*1f740*/  FFMA.FTZ R196, R196, R165.reuse, -R172.reuse ;  /* 0x000000a5c4c47223 */ /* 0x180fe400000108ac */
[-CC-:B------:R-:W-:Y:S02]  /*1f750*/  FFMA.FTZ R197, R197, R165.reuse, -R172.reuse ;  /* 0x000000a5c5c57223 */ /* 0x180fe400000108ac */
[-CC-:B------:R-:W-:Y:S01]  /*1f760*/  FFMA.FTZ R198, R198, R165.reuse, -R172.reuse ;  /* 0x000000a5c6c67223 */ /* 0x180fe200000108ac */
[----:B------:R-:W-:Y:S01]  /*1f770*/  MUFU.EX2 R191, R191 ;  /* 0x000000bf00bf7308 */ /* 0x000fe20000000800 */
[-C--:B------:R-:W-:Y:S02]  /*1f780*/  FFMA.FTZ R199, R199, R165.reuse, -R172 ;  /* 0x000000a5c7c77223 */ /* 0x080fe400000108ac */
[--C-:B------:R-:W-:Y:S02]  /*1f790*/  FFMA.FTZ R233, R233, R165, -R182.reuse ;  /* 0x000000a5e9e97223 */ /* 0x100fe400000108b6 */
        /* <DEDUP_REMOVED lines=10> */
[----:B------:R-:W-:Y:S01]  /*1f840*/  FMUL.FTZ R11, R0, R159 ;  /* 0x0000009f000b7220 */ /* 0x000fe20000410000 */
[----:B------:R-:W-:Y:S01]  /*1f850*/  LDSM.16.MT88.4 R160, [R221+0x14800] ;  /* 0x01480000dda0783b */ /* 0x000fe20000004200 */
[----:B------:R-:W-:Y:S02]  /*1f860*/  FMUL.FTZ R17, R2, R149 ;  /* 0x0000009502117220 */ /* 0x000fe40000410000 */
        /* <DEDUP_REMOVED lines=21> */
[----:B---3--:R-:W-:Y:S01]  /*1f9c0*/  F2FP.BF16.PACK_AB R169, R188, R189 ;  /* 0x000000bdbca9723e */ /* 0x008fe200000010ff */
[C---:B------:R-:W-:Y:S02]  /*1f9d0*/  FMUL.FTZ R40, R2.reuse, R40 ;  /* 0x0000002802287220 */ /* 0x040fe40000410000 */
[----:B------:R-:W-:Y:S01]  /*1f9e0*/  LDSM.16.MT88.4 R156, [R223+0x14800] ;  /* 0x01480000df9c783b */ /* 0x000fe20000004200 */
        /* <DEDUP_REMOVED lines=9> */
[----:B------:R-:W-:Y:S01]  /*1fa80*/  FMUL.FTZ R48, R2, R48 ;  /* 0x0000003002307220 */ /* 0x000fe20000410000 */
[----:B--2---:R-:W-:Y:S01]  /*1fa90*/  F2FP.BF16.PACK_AB R171, R186, R187 ;  /* 0x000000bbbaab723e */ /* 0x004fe200000010ff */
[----:B------:R-:W-:Y:S02]  /*1faa0*/  FMUL.FTZ R49, R2, R49 ;  /* 0x0000003102317220 */ /* 0x000fe40000410000 */
[C---:B------:R-:W-:Y:S02]  /*1fab0*/  FMUL.FTZ R50, R0.reuse, R50 ;  /* 0x0000003200327220 */ /* 0x040fe40000410000 */
[----:B------:R-:W-:Y:S02]  /*1fac0*/  FMUL.FTZ R51, R0, R51 ;  /* 0x0000003300337220 */ /* 0x000fe40000410000 */
[C---:B-1----:R-:W-:Y:S01]  /*1fad0*/  HMMA.16816.F32.BF16 R4, R168.reuse, R12, R4 ;  /* 0x0000000ca804723c */ /* 0x042fe20000041804 */
[----:B------:R-:W-:Y:S04]  /*1fae0*/  MUFU.EX2 R194, R194 ;  /* 0x000000c200c27308 */ /* 0x000fe80000000800 */
[C---:B------:R-:W-:Y:S02]  /*1faf0*/  FMUL.FTZ R52, R2.reuse, R52 ;  /* 0x0000003402347220 */ /* 0x040fe40000410000 */
[C---:B------:R-:W-:Y:S01]  /*1fb00*/  FMUL.FTZ R12, R2.reuse, R152 ;  /* 0x00000098020c7220 */ /* 0x040fe20000410000 */
[C---:B------:R-:W-:Y:S03]  /*1fb10*/  HMMA.16816.F32.BF16 R8, R168.reuse, R14, R8 ;  /* 0x0000000ea808723c */ /* 0x040fe60000041808 */
[----:B------:R-:W-:Y:S01]  /*1fb20*/  MUFU.EX2 R195, R195 ;  /* 0x000000c300c37308 */ /* 0x000fe20000000800 */
[C---:B------:R-:W-:Y:S02]  /*1fb30*/  FMUL.FTZ R13, R2.reuse, R153 ;  /* 0x00000099020d7220 */ /* 0x040fe40000410000 */
[----:B------:R-:W-:Y:S02]  /*1fb40*/  FMUL.FTZ R53, R2, R53 ;  /* 0x0000003502357220 */ /* 0x000fe40000410000 */
[C---:B------:R-:W-:Y:S04]  /*1fb50*/  FMUL.FTZ R14, R0.reuse, R154 ;  /* 0x0000009a000e7220 */ /* 0x040fe80000410000 */
[C---:B------:R-:W-:Y:S01]  /*1fb60*/  FMUL.FTZ R15, R0.reuse, R155 ;  /* 0x0000009b000f7220 */ /* 0x040fe20000410000 */
[----:B------:R-:W-:Y:S01]  /*1fb70*/  MUFU.EX2 R196, R196 ;  /* 0x000000c400c47308 */ /* 0x000fe20000000800 */
[----:B------:R-:W1:Y:S01]  /*1fb80*/  LDSM.16.MT88.4 R152, [R219+0x10000] ;  /* 0x01000000db98783b */ /* 0x000e620000004200 */
[C---:B------:R-:W-:Y:S02]  /*1fb90*/  FMUL.FTZ R54, R0.reuse, R54 ;  /* 0x0000003600367220 */ /* 0x040fe40000410000 */
[----:B------:R-:W-:Y:S02]  /*1fba0*/  FMUL.FTZ R55, R0, R55 ;  /* 0x0000003700377220 */ /* 0x000fe40000410000 */
[C---:B------:R-:W-:Y:S03]  /*1fbb0*/  HMMA.16816.F32.BF16 R12, R168.reuse, R20, R12 ;  /* 0x00000014a80c723c */ /* 0x040fe6000004180c */
[C---:B------:R-:W-:Y:S01]  /*1fbc0*/  FMUL.FTZ R56, R2.reuse, R56 ;  /* 0x0000003802387220 */ /* 0x040fe20000410000 */
[----:B------:R-:W2:Y:S01]  /*1fbd0*/  MUFU.EX2 R197, R197 ;  /* 0x000000c500c57308 */ /* 0x000ea20000000800 */
[C---:B------:R-:W-:Y:S02]  /*1fbe0*/  FMUL.FTZ R57, R2.reuse, R57 ;  /* 0x0000003902397220 */ /* 0x040fe40000410000 */
[C---:B------:R-:W-:Y:S01]  /*1fbf0*/  FMUL.FTZ R20, R2.reuse, R144 ;  /* 0x0000009002147220 */ /* 0x040fe20000410000 */
[C---:B------:R-:W-:Y:S04]  /*1fc00*/  HMMA.16816.F32.BF16 R16, R168.reuse, R22, R16 ;  /* 0x00000016a810723c */ /* 0x040fe80000041810 */
[----:B------:R-:W-:Y:S02]  /*1fc10*/  FMUL.FTZ R21, R2, R145 ;  /* 0x0000009102157220 */ /* 0x000fe40000410000 */
[C---:B------:R-:W-:Y:S01]  /*1fc20*/  FMUL.FTZ R58, R0.reuse, R58 ;  /* 0x0000003a003a7220 */ /* 0x040fe20000410000 */
[----:B------:R-:W-:Y:S01]  /*1fc30*/  MUFU.EX2 R198, R198 ;  /* 0x000000c600c67308 */ /* 0x000fe20000000800 */
[C---:B------:R-:W-:Y:S04]  /*1fc40*/  FMUL.FTZ R22, R0.reuse, R146 ;  /* 0x0000009200167220 */ /* 0x040fe80000410000 */
[C---:B------:R-:W-:Y:S02]  /*1fc50*/  FMUL.FTZ R23, R0.reuse, R147 ;  /* 0x0000009300177220 */ /* 0x040fe40000410000 */
[----:B------:R-:W4:Y:S01]  /*1fc60*/  LDSM.16.MT88.4 R144, [R223+0x12000] ;  /* 0x01200000df90783b */ /* 0x000f220000004200 */
[----:B------:R-:W-:Y:S02]  /*1fc70*/  FMUL.FTZ R59, R0, R59 ;  /* 0x0000003b003b7220 */ /* 0x000fe40000410000 */
[C---:B------:R-:W-:Y:S01]  /*1fc80*/  FMUL.FTZ R60, R2.reuse, R60 ;  /* 0x0000003c023c7220 */ /* 0x040fe20000410000 */
[----:B------:R-:W5:Y:S01]  /*1fc90*/  MUFU.EX2 R199, R199 ;  /* 0x000000c700c77308 */ /* 0x000f620000000800 */
        /* <DEDUP_REMOVED lines=109> */
[----:B------:R-:W-:Y:S01]  /*20370*/  MUFU.EX2 R203, R203 ;  /* 0x000000cb00cb7308 */ /* 0x000fe20000000800 */
[C---:B------:R-:W-:Y:S02]  /*20380*/  FMUL.FTZ R124, R2.reuse, R124 ;  /* 0x0000007c027c7220 */ /* 0x040fe40000410000 */
[----:B------:R-:W-:Y:S02]  /*20390*/  FMUL.FTZ R125, R2, R125 ;  /* 0x0000007d027d7220 */ /* 0x000fe40000410000 */
[C---:B------:R-:W-:Y:S02]  /*203a0*/  FMUL.FTZ R126, R0.reuse, R126 ;  /* 0x0000007e007e7220 */ /* 0x040fe40000410000 */
[----:B------:R-:W-:Y:S03]  /*203b0*/  FMUL.FTZ R127, R0, R127 ;  /* 0x0000007f007f7220 */ /* 0x000fe60000410000 */
[-C--:B------:R-:W-:Y:S01]  /*203c0*/  FFMA.FTZ R201, R201, R165.reuse, -R182 ;  /* 0x000000a5c9c97223 */ /* 0x080fe200000108b6 */
[----:B------:R-:W-:Y:S01]  /*203d0*/  MUFU.EX2 R202, R202 ;  /* 0x000000ca00ca7308 */ /* 0x000fe20000000800 */
[--C-:B------:R-:W-:Y:S02]  /*203e0*/  FFMA.FTZ R200, R200, R165, -R172.reuse ;  /* 0x000000a5c8c87223 */ /* 0x100fe400000108ac */
[C---:B--2---:R-:W-:Y:S03]  /*203f0*/  HMMA.16816.F32.BF16 R124, R168.reuse, R132, R124 ;  /* 0x00000084a87c723c */ /* 0x044fe6000004187c */
[C---:B------:R-:W-:Y:S02]  /*20400*/  FMUL.FTZ R128, R2.reuse, R128 ;  /* 0x0000008002807220 */ /* 0x040fe40000410000 */
[----:B------:R-:W-:Y:S02]  /*20410*/  FMUL.FTZ R129, R2, R129 ;  /* 0x0000008102817220 */ /* 0x000fe40000410000 */
[C---:B------:R-:W-:Y:S01]  /*20420*/  FMUL.FTZ R130, R0.reuse, R130 ;  /* 0x0000008200827220 */ /* 0x040fe20000410000 */
[----:B---3--:R-:W-:Y:S01]  /*20430*/  F2FP.BF16.PACK_AB R132, R193, R192 ;  /* 0x000000c0c184723e */ /* 0x008fe200000010ff */
[----:B------:R-:W-:Y:S01]  /*20440*/  FMUL.FTZ R131, R0, R131 ;  /* 0x0000008300837220 */ /* 0x000fe20000410000 */
[----:B------:R-:W-:Y:S02]  /*20450*/  MUFU.EX2 R201, R201 ;  /* 0x000000c900c97308 */ /* 0x000fe40000000800 */
[----:B------:R-:W-:Y:S01]  /*20460*/  F2FP.BF16.PACK_AB R133, R197, R196 ;  /* 0x000000c4c585723e */ /* 0x000fe200000010ff */
[-CC-:B------:R-:W-:Y:S02]  /*20470*/  FFMA.FTZ R183, R183, R165.reuse, -R172.reuse ;  /* 0x000000a5b7b77223 */ /* 0x180fe400000108ac */
[-CC-:B------:R-:W-:Y:S01]  /*20480*/  FFMA.FTZ R181, R181, R165.reuse, -R172.reuse ;  /* 0x000000a5b5b57223 */ /* 0x180fe200000108ac */
[----:B------:R-:W-:Y:S03]  /*20490*/  HMMA.16816.F32.BF16 R128, R168, R134, R128 ;  /* 0x00000086a880723c */ /* 0x000fe60000041880 */
[-C--:B------:R-:W-:Y:S01]  /*204a0*/  FFMA.FTZ R179, R179, R165.reuse, -R172 ;  /* 0x000000a5b3b37223 */ /* 0x080fe200000108ac */
[----:B------:R-:W-:Y:S01]  /*204b0*/  MUFU.EX2 R168, R180 ;  /* 0x000000b400a87308 */ /* 0x000fe20000000800 */
[-CC-:B------:R-:W-:Y:S02]  /*204c0*/  FFMA.FTZ R177, R177, R165.reuse, -R182.reuse ;  /* 0x000000a5b1b17223 */ /* 0x180fe400000108b6 */
[----:B------:R-:W-:Y:S01]  /*204d0*/  F2FP.BF16.PACK_AB R134, R195, R194 ;  /* 0x000000c2c386723e */ /* 0x000fe200000010ff */
[----:B------:R-:W-:Y:S01]  /*204e0*/  FFMA.FTZ R182, R176, R165, -R182 ;  /* 0x000000a5b0b67223 */ /* 0x000fe200000108b6 */
[----:B-----5:R-:W-:Y:S03]  /*204f0*/  F2FP.BF16.PACK_AB R135, R199, R198 ;  /* 0x000000c6c787723e */ /* 0x020fe600000010ff */
[----:B------:R-:W-:Y:S01]  /*20500*/  FFMA.FTZ R185, R2, R250, R185 ;  /* 0x000000fa02b97223 */ /* 0x000fe200000100b9 */
[----:B------:R-:W-:Y:S01]  /*20510*/  MOV R2, R164 ;  /* 0x000000a400027202 */ /* 0x000fe20000000f00 */
[----:B------:R-:W-:Y:S01]  /*20520*/  MUFU.EX2 R169, R183 ;  /* 0x000000b700a97308 */ /* 0x000fe20000000800 */
[----:B------:R-:W-:Y:S01]  /*20530*/  FFMA.FTZ R189, R0, R251, R189 ;  /* 0x000000fb00bd7223 */ /* 0x000fe200000100bd */
[C---:B----4-:R-:W-:Y:S05]  /*20540*/  HMMA.16816.F32.BF16 R4, R132.reuse, R140, R4 ;  /* 0x0000008c8404723c */ /* 0x050fea0000041804 */
[----:B------:R-:W-:Y:S02]  /*20550*/  FADD.FTZ R184, R184, R185 ;  /* 0x000000b9b8b87221 */ /* 0x000fe40000010000 */
[----:B------:R-:W-:Y:S01]  /*20560*/  FADD.FTZ R188, R188, R189 ;  /* 0x000000bdbcbc7221 */ /* 0x000fe20000010000 */
[C---:B------:R-:W-:Y:S01]  /*20570*/  HMMA.16816.F32.BF16 R8, R132.reuse, R142, R8 ;  /* 0x0000008e8408723c */ /* 0x040fe20000041808 */
[----:B------:R-:W2:Y:S01]  /*20580*/  LDSM.16.MT88.4 R140, [R221+0x12800] ;  /* 0x01280000dd8c783b */ /* 0x000ea20000004200 */
[----:B------:R-:W-:Y:S06]  /*20590*/  MUFU.EX2 R183, R174 ;  /* 0x000000ae00b77308 */ /* 0x000fec0000000800 */
[C---:B------:R-:W-:Y:S04]  /*205a0*/  HMMA.16816.F32.BF16 R12, R132.reuse, R144, R12 ;  /* 0x00000090840c723c */ /* 0x040fe8000004180c */
[----:B------:R-:W-:Y:S04]  /*205b0*/  MUFU.EX2 R170, R181 ;  /* 0x000000b500aa7308 */ /* 0x000fe80000000800 */
[C---:B------:R-:W-:Y:S01]  /*205c0*/  HMMA.16816.F32.BF16 R16, R132.reuse, R146, R16 ;  /* 0x000000928410723c */ /* 0x040fe20000041810 */
[----:B------:R-:W-:Y:S05]  /*205d0*/  LDSM.16.MT88.4 R144, [R219+0x12800] ;  /* 0x01280000db90783b */ /* 0x000fea0000004200 */
[----:B------:R-:W-:Y:S02]  /*205e0*/  MUFU.EX2 R181, R177 ;  /* 0x000000b100b57308 */ /* 0x000fe40000000800 */
[C---:B-1----:R-:W-:Y:S08]  /*205f0*/  HMMA.16816.F32.BF16 R20, R132.reuse, R136, R20 ;  /* 0x000000888414723c */ /* 0x042ff00000041814 */
[C---:B------:R-:W-:Y:S01]  /*20600*/  HMMA.16816.F32.BF16 R24, R132.reuse, R138, R24 ;  /* 0x0000008a8418723c */ /* 0x040fe20000041818 */
[----:B------:R-:W1:Y:S01]  /*20610*/  LDSM.16.MT88.4 R136, [R220+0x12800] ;  /* 0x01280000dc88783b */ /* 0x000e620000004200 */
[----:B------:R-:W3:Y:S06]  /*20620*/  MUFU.EX2 R171, R179 ;  /* 0x000000b300ab7308 */ /* 0x000eec0000000800 */
[C---:B------:R-:W-:Y:S04]  /*20630*/  HMMA.16816.F32.BF16 R28, R132.reuse, R148, R28 ;  /* 0x00000094841c723c */ /* 0x040fe8000004181c */
[----:B------:R-:W-:Y:S04]  /*20640*/  MUFU.EX2 R179, R175 ;  /* 0x000000af00b37308 */ /* 0x000fe80000000800 */
[C---:B------:R-:W-:Y:S01]  /*20650*/  HMMA.16816.F32.BF16 R32, R132.reuse, R150, R32 ;  /* 0x000000968420723c */ /* 0x040fe20000041820 */
[----:B------:R-:W4:Y:S05]  /*20660*/  LDSM.16.MT88.4 R148, [R220+0x14800] ;  /* 0x01480000dc94783b */ /* 0x000f2a0000004200 */
[----:B------:R-:W5:Y:S02]  /*20670*/  MUFU.EX2 R200, R200 ;  /* 0x000000c800c87308 */ /* 0x000f640000000800 */
[C---:B------:R-:W-:Y:S04]  /*20680*/  HMMA.16816.F32.BF16 R36, R132.reuse, R152, R36 ;  /* 0x000000988424723c */ /* 0x040fe80000041824 */
[----:B---3--:R-:W-:Y:S04]  /*20690*/  MOV R177, R171 ;  /* 0x000000ab00b17202 */ /* 0x008fe80000000f00 */
        /* <DEDUP_REMOVED lines=31> */
[----:B------:R-:W-:Y:S07]  /*20890*/  LDSM.16.MT88.4 R148, [R220+0x13000] ;  /* 0x01300000dc94783b */ /* 0x000fee0000004200 */
[C---:B--2---:R-:W-:Y:S08]  /*208a0*/  HMMA.16816.F32.BF16 R124, R132.reuse, R140, R124 ;  /* 0x0000008c847c723c */ /* 0x044ff0000004187c */
[----:B------:R-:W-:Y:S01]  /*208b0*/  HMMA.16816.F32.BF16 R128, R132, R142, R128 ;  /* 0x0000008e8480723c */ /* 0x000fe20000041880 */
[----:B------:R-:W2:Y:S06]  /*208c0*/  LDSM.16.MT88.4 R140, [R223+0x13000] ;  /* 0x01300000df8c783b */ /* 0x000eac0000004200 */
[----:B------:R-:W-:Y:S02]  /*208d0*/  F2FP.BF16.PACK_AB R132, R203, R233 ;  /* 0x000000e9cb84723e */ /* 0x000fe400000010ff */
[----:B------:R-:W-:Y:S03]  /*208e0*/  F2FP.BF16.PACK_AB R134, R201, R202 ;  /* 0x000000cac986723e */ /* 0x000fe600000010ff */
[----:B-----5:R-:W-:Y:S02]  /*208f0*/  F2FP.BF16.PACK_AB R133, R169, R200 ;  /* 0x000000c8a985723e */ /* 0x020fe400000010ff */
[-C--:B------:R-:W-:Y:S02]  /*20900*/  F2FP.BF16.PACK_AB R135, R171, R170.reuse ;  /* 0x000000aaab87723e */ /* 0x080fe400000010ff */
[----:B------:R-:W-:Y:S05]  /*20910*/  MUFU.EX2 R171, R178 ;  /* 0x000000b200ab7308 */ /* 0x000fea0000000800 */
        /* <DEDUP_REMOVED lines=27> */
[C---:B------:R-:W-:Y:S07]  /*20ad0*/  HMMA.16816.F32.BF16 R76, R132.reuse, R160, R76 ;  /* 0x000000a0844c723c */ /* 0x040fee000004184c */
[-CC-:B------:R-:W-:Y:S01]  /*20ae0*/  FFMA.FTZ R160, R173, R165.reuse, -R172.reuse ;  /* 0x000000a5ada07223 */ /* 0x180fe200000108ac */
[C---:B------:R-:W-:Y:S01]  /*20af0*/  HMMA.16816.F32.BF16 R80, R132.reuse, R162, R80 ;  /* 0x000000a28450723c */ /* 0x040fe20000041850 */
[----:B------:R-:W5:Y:S03]  /*20b00*/  MUFU.EX2 R163, R182 ;  /* 0x000000b600a37308 */ /* 0x000f660000000800 */
[----:B------:R-:W-:Y:S01]  /*20b10*/  FFMA.FTZ R172, R166, R165, -R172 ;  /* 0x000000a5a6ac7223 */ /* 0x000fe200000108ac */
[----:B------:R-:W-:Y:S03]  /*20b20*/  MOV R161, R170 ;  /* 0x000000aa00a17202 */ /* 0x000fe60000000f00 */
[C---:B----4-:R-:W-:Y:S03]  /*20b30*/  HMMA.16816.F32.BF16 R84, R132.reuse, R156, R84 ;  /* 0x0000009c8454723c */ /* 0x050fe60000041854 */
[----:B------:R4:W-:Y:S05]  /*20b40*/  MUFU.EX2 R165, R172 ;  /* 0x000000ac00a57308 */ /* 0x0009ea0000000800 */
[C---:B------:R-:W-:Y:S01]  /*20b50*/  HMMA.16816.F32.BF16 R88, R132.reuse, R158, R88 ;  /* 0x0000009e8458723c */ /* 0x040fe20000041858 */
[----:B------:R-:W3:Y:S04]  /*20b60*/  LDSM.16.MT88.4 R156, [R223+0x11800] ;  /* 0x01180000df9c783b */ /* 0x000ee80000004200 */
[----:B------:R-:W2:Y:S03]  /*20b70*/  MUFU.EX2 R170, R160 ;  /* 0x000000a000aa7308 */ /* 0x000ea60000000800 */
[C---:B-1----:R-:W-:Y:S04]  /*20b80*/  HMMA.16816.F32.BF16 R92, R132.reuse, R136, R92 ;  /* 0x00000088845c723c */ /* 0x042fe8000004185c */
[----:B-----5:R-:W-:Y:S04]  /*20b90*/  MOV R166, R163 ;  /* 0x000000a300a67202 */ /* 0x020fe80000000f00 */
[C---:B------:R-:W-:Y:S01]  /*20ba0*/  HMMA.16816.F32.BF16 R96, R132.reuse, R138, R96 ;  /* 0x0000008a8460723c */ /* 0x040fe20000041860 */
[----:B------:R-:W1:Y:S07]  /*20bb0*/  LDSM.16.MT88.4 R136, [R221+0x11800] ;  /* 0x01180000dd88783b */ /* 0x000e6e0000004200 */
[C---:B------:R-:W-:Y:S01]  /*20bc0*/  HMMA.16816.F32.BF16 R100, R132.reuse, R140, R100 ;  /* 0x0000008c8464723c */ /* 0x040fe20000041864 */
[----:B----4-:R-:W-:Y:S07]  /*20bd0*/  LDSM.16.MT88.4 R172, [R219+0x11800] ;  /* 0x01180000dbac783b */ /* 0x010fee0000004200 */
[C---:B------:R-:W-:Y:S01]  /*20be0*/  HMMA.16816.F32.BF16 R104, R132.reuse, R142, R104 ;  /* 0x0000008e8468723c */ /* 0x040fe20000041868 */
[----:B------:R-:W4:Y:S07]  /*20bf0*/  LDSM.16.MT88.4 R140, [R220+0x11800] ;  /* 0x01180000dc8c783b */ /* 0x000f2e0000004200 */
[C---:B--2---:R-:W-:Y:S07]  /*20c00*/  HMMA.16816.F32.BF16 R108, R132.reuse, R144, R108 ;  /* 0x00000090846c723c */ /* 0x044fee000004186c */
[----:B------:R-:W-:Y:S01]  /*20c10*/  MOV R144, R177 ;  /* 0x000000b100907202 */ /* 0x000fe20000000f00 */
[C---:B------:R-:W-:Y:S04]  /*20c20*/  HMMA.16816.F32.BF16 R112, R132.reuse, R146, R112 ;  /* 0x000000928470723c */ /* 0x040fe80000041870 */
[----:B------:R-:W-:Y:S03]  /*20c30*/  MOV R145, R161 ;  /* 0x000000a100917202 */ /* 0x000fe60000000f00 */
[----:B------:R-:W-:Y:S01]  /*20c40*/  MOV R146, R179 ;  /* 0x000000b300927202 */ /* 0x000fe20000000f00 */
[C---:B------:R-:W-:Y:S01]  /*20c50*/  HMMA.16816.F32.BF16 R116, R132.reuse, R148, R116 ;  /* 0x000000948474723c */ /* 0x040fe20000041874 */
[----:B------:R-:W2:Y:S03]  /*20c60*/  LDSM.16.MT88.4 R176, [R223+0x13800] ;  /* 0x01380000dfb0783b */ /* 0x000ea60000004200 */
[----:B------:R-:W-:Y:S03]  /*20c70*/  MOV R147, R181 ;  /* 0x000000b500937202 */ /* 0x000fe60000000f00 */
[----:B------:R-:W-:Y:S01]  /*20c80*/  MOV R148, R183 ;  /* 0x000000b700947202 */ /* 0x000fe20000000f00 */
[C---:B------:R-:W-:Y:S01]  /*20c90*/  HMMA.16816.F32.BF16 R120, R132.reuse, R150, R120 ;  /* 0x000000968478723c */ /* 0x040fe20000041878 */
[----:B------:R-:W5:Y:S03]  /*20ca0*/  LDSM.16.MT88.4 R180, [R221+0x13800] ;  /* 0x01380000ddb4783b */ /* 0x000f660000004200 */
[----:B------:R-:W-:Y:S04]  /*20cb0*/  MOV R149, R168 ;  /* 0x000000a800957202 */ /* 0x000fe80000000f00 */
[C---:B---3--:R-:W-:Y:S04]  /*20cc0*/  HMMA.16816.F32.BF16 R124, R132.reuse, R152, R124 ;  /* 0x00000098847c723c */ /* 0x048fe8000004187c */
[----:B------:R-:W-:Y:S04]  /*20cd0*/  F2FP.BF16.PACK_AB R168, R149, R147 ;  /* 0x0000009395a8723e */ /* 0x000fe800000010ff */
[----:B------:R-:W-:Y:S07]  /*20ce0*/  HMMA.16816.F32.BF16 R128, R132, R154, R128 ;  /* 0x0000009a8480723c */ /* 0x000fee0000041880 */
[----:B------:R-:W-:Y:S02]  /*20cf0*/  MOV R134, R170 ;  /* 0x000000aa00867202 */ /* 0x000fe40000000f00 */
[----:B------:R-:W-:Y:S03]  /*20d00*/  MOV R135, R171 ;  /* 0x000000ab00877202 */ /* 0x000fe60000000f00 */
[----:B------:R-:W-:Y:S02]  /*20d10*/  MOV R133, R169 ;  /* 0x000000a900857202 */ /* 0x000fe40000000f00 */
[----:B------:R-:W-:Y:S02]  /*20d20*/  F2FP.BF16.PACK_AB R170, R166, R135 ;  /* 0x00000087a6aa723e */ /* 0x000fe400000010ff */
[----:B------:R-:W-:Y:S02]  /*20d30*/  F2FP.BF16.PACK_AB R169, R148, R146 ;  /* 0x0000009294a9723e */ /* 0x000fe400000010ff */
[----:B------:R-:W-:Y:S07]  /*20d40*/  F2FP.BF16.PACK_AB R171, R165, R134 ;  /* 0x00000086a5ab723e */ /* 0x000fee00000010ff */
[C---:B------:R-:W-:Y:S01]  /*20d50*/  HMMA.16816.F32.BF16 R160, R168.reuse, R156, R4 ;  /* 0x0000009ca8a0723c */ /* 0x040fe20000041804 */
[----:B------:R-:W3:Y:S07]  /*20d60*/  LDSM.16.MT88.4 R4, [R220+0x13800] ;  /* 0x01380000dc04783b */ /* 0x000eee0000004200 */
[C---:B------:R-:W-:Y:S01]  /*20d70*/  HMMA.16816.F32.BF16 R156, R168.reuse, R158, R8 ;  /* 0x0000009ea89c723c */ /* 0x040fe20000041808 */
[----:B------:R-:W2:Y:S07]  /*20d80*/  LDSM.16.MT88.4 R8, [R219+0x13800] ;  /* 0x01380000db08783b */ /* 0x000eae0000004200 */
[C---:B-1----:R-:W-:Y:S07]  /*20d90*/  HMMA.16816.F32.BF16 R152, R168.reuse, R136, R12 ;  /* 0x00000088a898723c */ /* 0x042fee000004180c */
[----:B------:R-:W-:Y:S01]  /*20da0*/  MOV R14, R148 ;  /* 0x00000094000e7202 */ /* 0x000fe20000000f00 */
[----:B------:R-:W-:Y:S02]  /*20db0*/  IMAD.MOV.U32 R15, RZ, RZ, R149 ;  /* 0x000000ffff0f7224 */ /* 0x000fe400078e0095 */
[C---:B------:R-:W-:Y:S07]  /*20dc0*/  HMMA.16816.F32.BF16 R148, R168.reuse, R138, R16 ;  /* 0x0000008aa894723c */ /* 0x040fee0000041810 */
[----:B------:R-:W-:Y:S02]  /*20dd0*/  MOV R16, R146 ;  /* 0x0000009200107202 */ /* 0x000fe40000000f00 */
[----:B------:R-:W-:Y:S03]  /*20de0*/  MOV R17, R147 ;  /* 0x0000009300117202 */ /* 0x000fe60000000f00 */
[----:B------:R-:W-:Y:S02]  /*20df0*/  MOV R18, R144 ;  /* 0x0000009000127202 */ /* 0x000fe40000000f00 */
[----:B------:R-:W-:Y:S02]  /*20e00*/  MOV R19, R145 ;  /* 0x0000009100137202 */ /* 0x000fe40000000f00 */
[C---:B----4-:R-:W-:Y:S01]  /*20e10*/  HMMA.16816.F32.BF16 R144, R168.reuse, R140, R20 ;  /* 0x0000008ca890723c */ /* 0x050fe20000041814 */
[----:B------:R-:W-:Y:S07]  /*20e20*/  LDSM.16.MT88.4 R20, [R220+0x15800] ;  /* 0x01580000dc14783b */ /* 0x000fee0000004200 */
[C---:B------:R-:W-:Y:S01]  /*20e30*/  HMMA.16816.F32.BF16 R140, R168.reuse, R142, R24 ;  /* 0x0000008ea88c723c */ /* 0x040fe20000041818 */
[----:B------:R-:W-:Y:S07]  /*20e40*/  LDSM.16.MT88.4 R24, [R219+0x15800] ;  /* 0x01580000db18783b */ /* 0x000fee0000004200 */
[C---:B------:R-:W-:Y:S07]  /*20e50*/  HMMA.16816.F32.BF16 R136, R168.reuse, R172, R28 ;  /* 0x000000aca888723c */ /* 0x040fee000004181c */
[----:B------:R-:W-:Y:S02]  /*20e60*/  MOV R31, R133 ;  /* 0x00000085001f7202 */ /* 0x000fe40000000f00 */
[----:B------:R-:W-:Y:S03]  /*20e70*/  MOV R173, R134 ;  /* 0x0000008600ad7202 */ /* 0x000fe60000000f00 */
[----:B------:R-:W-:Y:S02]  /*20e80*/  MOV R172, R135 ;  /* 0x0000008700ac7202 */ /* 0x000fe40000000f00 */
[C---:B------:R-:W-:Y:S01]  /*20e90*/  HMMA.16816.F32.BF16 R132, R168.reuse, R174, R32 ;  /* 0x000000aea884723c */ /* 0x040fe20000041820 */
[----:B------:R-:W-:Y:S06]  /*20ea0*/  LDSM.16.MT88.4 R32, [R221+0x17800] ;  /* 0x01780000dd20783b */ /* 0x000fec0000004200 */
[----:B------:R-:W-:Y:S01]  /*20eb0*/  IMAD.MOV.U32 R175, RZ, RZ, R14 ;  /* 0x000000ffffaf7224 */ /* 0x000fe200078e000e */
[C---:B--2---:R-:W-:Y:S04]  /*20ec0*/  HMMA.16816.F32.BF16 R36, R168.reuse, R176, R36 ;  /* 0x000000b0a824723c */ /* 0x044fe80000041824 */
[----:B------:R-:W-:Y:S02]  /*20ed0*/  MOV R174, R15 ;  /* 0x0000000f00ae7202 */ /* 0x000fe40000000f00 */
[----:B------:R-:W1:Y:S01]  /*20ee0*/  LDSM.16.MT88.4 R12, [R223+0x15800] ;  /* 0x01580000df0c783b */ /* 0x000e620000004200 */
[----:B------:R-:W-:Y:S01]  /*20ef0*/  MOV R177, R16 ;  /* 0x0000001000b17202 */ /* 0x000fe20000000f00 */
[C---:B------:R-:W-:Y:S04]  /*20f00*/  HMMA.16816.F32.BF16 R40, R168.reuse, R178, R40 ;  /* 0x000000b2a828723c */ /* 0x040fe80000041828 */
[----:B------:R-:W-:Y:S03]  /*20f10*/  MOV R176, R17 ;  /* 0x0000001100b07202 */ /* 0x000fe60000000f00 */
[----:B------:R-:W-:Y:S01]  /*20f20*/  MOV R179, R18 ;  /* 0x0000001200b37202 */ /* 0x000fe20000000f00 */
[C---:B-----5:R-:W-:Y:S04]  /*20f30*/  HMMA.16816.F32.BF16 R44, R168.reuse, R180, R44 ;  /* 0x000000b4a82c723c */ /* 0x060fe8000004182c */
[----:B------:R-:W-:Y:S02]  /*20f40*/  MOV R178, R19 ;  /* 0x0000001300b27202 */ /* 0x000fe40000000f00 */
[----:B------:R-:W2:Y:S01]  /*20f50*/  LDSM.16.MT88.4 R16, [R221+0x15800] ;  /* 0x01580000dd10783b */ /* 0x000ea20000004200 */
[----:B------:R-:W-:Y:S01]  /*20f60*/  MOV R181, R31 ;  /* 0x0000001f00b57202 */ /* 0x000fe20000000f00 */
[C---:B------:R-:W-:Y:S06]  /*20f70*/  HMMA.16816.F32.BF16 R48, R168.reuse, R182, R48 ;  /* 0x000000b6a830723c */ /* 0x040fec0000041830 */
[----:B------:R-:W4:Y:S02]  /*20f80*/  LDSM.16.MT88.4 R28, [R223+0x17800] ;  /* 0x01780000df1c783b */ /* 0x000f240000004200 */
[C---:B---3--:R-:W-:Y:S08]  /*20f90*/  HMMA.16816.F32.BF16 R52, R168.reuse, R4, R52 ;  /* 0x00000004a834723c */ /* 0x048ff00000041834 */
[C---:B------:R-:W-:Y:S01]  /*20fa0*/  HMMA.16816.F32.BF16 R56, R168.reuse, R6, R56 ;  /* 0x00000006a838723c */ /* 0x040fe20000041838 */
[----:B------:R-:W3:Y:S07]  /*20fb0*/  LDSM.16.MT88.4 R4, [R220+0x17800] ;  /* 0x01780000dc04783b */ /* 0x000eee0000004200 */
[C---:B------:R-:W-:Y:S08]  /*20fc0*/  HMMA.16816.F32.BF16 R60, R168.reuse, R8, R60 ;  /* 0x00000008a83c723c */ /* 0x040ff0000004183c */
[C---:B------:R-:W-:Y:S01]  /*20fd0*/  HMMA.16816.F32.BF16 R64, R168.reuse, R10, R64 ;  /* 0x0000000aa840723c */ /* 0x040fe20000041840 */
[----:B------:R-:W5:Y:S07]  /*20fe0*/  LDSM.16.MT88.4 R8, [R219+0x17800] ;  /* 0x01780000db08783b */ /* 0x000f6e0000004200 */
        /* <DEDUP_REMOVED lines=41> */
[C---:B-----5:R-:W-:Y:S04]  /*21280*/  HMMA.16816.F32.BF16 R124, R168.reuse, R8, R124 ;  /* 0x00000008a87c723c */ /* 0x060fe8000004187c */
[----:B------:R-:W-:Y:S01]  /*21290*/  FADD.FTZ R251, R165, R0 ;  /* 0x00000000a5fb7221 */ /* 0x000fe20000010000 */
[----:B------:R-:W-:Y:S03]  /*212a0*/  MOV R0, R3 ;  /* 0x0000000300007202 */ /* 0x000fe60000000f00 */
[----:B------:R-:W-:Y:S01]  /*212b0*/  HMMA.16816.F32.BF16 R128, R168, R10, R128 ;  /* 0x0000000aa880723c */ /* 0x000fe20000041880 */
[----:B------:R-:W-:-:S07]  /*212c0*/  @P0 BRA `(.L_x_6713) ;  /* 0xffffbd6000000947 */ /* 0x000fce000383ffff */
.L_x_6704:
        /* <DEDUP_REMOVED lines=11> */
.L_x_6727:
[----:B--23--:R-:W-:Y:S01]  /*21380*/  FADD.FTZ R250, R6, R250 ;  /* 0x000000fa06fa7221 */ /* 0x00cfe20000010000 */
[----:B------:R-:W-:Y:S05]  /*21390*/  BRA.DIV ~URZ, `(.L_x_6715) ;  /* 0x00001f127f007947 */ /* 0x000fea000b800000 */
[----:B------:R-:W2:Y:S04]  /*213a0*/  SHFL.BFLY PT, R0, R251, 0x2, 0x1f ;  /* 0x0c401f00fb007f89 */ /* 0x000ea800000e0000 */
[----:B------:R-:W3:Y:S01]  /*213b0*/  SHFL.BFLY PT, R5, R250, 0x1, 0x1f ;  /* 0x0c201f00fa057f89 */ /* 0x000ee200000e0000 */
[----:B--2---:R-:W-:Y:S02]  /*213c0*/  FADD.FTZ R7, R0, R251 ;  /* 0x000000fb00077221 */ /* 0x004fe40000010000 */
[----:B---3--:R-:W-:-:S03]  /*213d0*/  FADD.FTZ R10, R250, R5 ;  /* 0x00000005fa0a7221 */ /* 0x008fc60000010000 */
[----:B------:R2:W3:Y:S04]  /*213e0*/  SHFL.BFLY PT, R6, R7, 0x1, 0x1f ;  /* 0x0c201f0007067f89 */ /* 0x0004e800000e0000 */
.L_x_6728:
        /* <DEDUP_REMOVED lines=330> */
.L_x_6717:
[----:B------:R-:W-:Y:S02]  /*22890*/  ULDC.64 UR4, c[0x0][0x118] ;  /* 0x0000460000047ab9 */ /* 0x000fe40000000a00 */
[----:B------:R-:W2:Y:S04]  /*228a0*/  LD.E R2, [R8.64+0x60] ;  /* 0x0000600408027980 */ /* 0x000ea8000c101900 */
[----:B------:R-:W3:Y:S01]  /*228b0*/  LD.E R240, [R8.64+0xb4] ;  /* 0x0000b40408f07980 */ /* 0x000ee2000c101900 */
[----:B--2---:R-:W-:-:S04]  /*228c0*/  IMAD R3, R2, R236, R235 ;  /* 0x000000ec02037224 */ /* 0x004fc800078e02eb */
[----:B---3--:R-:W-:Y:S02]  /*228d0*/  IMAD R240, R240, R3, RZ ;  /* 0x00000003f0f07224 */ /* 0x008fe400078e02ff */
.L_x_6718:
[----:B------:R-:W-:Y:S05]  /*228e0*/  BSYNC B0 ;  /* 0x0000000000007941 */ /* 0x000fea0003800000 */
.L_x_6716:
        /* <DEDUP_REMOVED lines=8> */
[----:B------:R-:W2:Y:S01]  /*22970*/  S2R R2, SR_TID.X ;  /* 0x0000000000027919 */ /* 0x000ea20000002100 */
[----:B------:R-:W-:Y:S02]  /*22980*/  LOP3.LUT R10, R10, 0xffffffc, RZ, 0xc0, !PT ;  /* 0x0ffffffc0a0a7812 */ /* 0x000fe400078ec0ff */
[----:B-1----:R-:W-:Y:S01]  /*22990*/  LOP3.LUT R9, R11, 0xffffffe0, RZ, 0xc0, !PT ;  /* 0xffffffe00b097812 */ /* 0x002fe200078ec0ff */
[----:B------:R1:W3:Y:S04]  /*229a0*/  LDS.128 R72, [R239] ;  /* 0x00000000ef487984 */ /* 0x0002e80000000c00 */
[----:B------:R-:W-:Y:S01]  /*229b0*/  IMAD.IADD R9, R4, 0x1, -R9 ;  /* 0x0000000104097824 */ /* 0x000fe200078e0a09 */
[----:B------:R1:W4:Y:S01]  /*229c0*/  LDS.128 R68, [R239+0x800] ;  /* 0x00080000ef447984 */ /* 0x0003220000000c00 */
[----:B--2---:R-:W-:-:S03]  /*229d0*/  SHF.R.S32.HI R3, RZ, 0x1f, R2 ;  /* 0x0000001fff037819 */ /* 0x004fc60000011402 */
[----:B------:R1:W2:Y:S01]  /*229e0*/  LDS.128 R64, [R239+0x1000] ;  /* 0x00100000ef407984 */ /* 0x0002a20000000c00 */
[----:B------:R-:W-:Y:S02]  /*229f0*/  LOP3.LUT P0, RZ, R9, 0x3, RZ, 0xc0, !PT ;  /* 0x0000000309ff7812 */ /* 0x000fe4000780c0ff */
[----:B------:R-:W-:Y:S01]  /*22a00*/  LEA.HI R3, R3, R2, RZ, 0x5 ;  /* 0x0000000203037211 */ /* 0x000fe200078f28ff */
[----:B------:R1:W1:Y:S03]  /*22a10*/  LDS.128 R60, [R239+0x1800] ;  /* 0x00180000ef3c7984 */ /* 0x0002660000000c00 */
[----:B------:R-:W-:Y:S01]  /*22a20*/  LOP3.LUT R3, R3, 0xffffffe0, RZ, 0xc0, !PT ;  /* 0xffffffe003037812 */ /* 0x000fe200078ec0ff */
[----:B------:R1:W1:Y:S04]  /*22a30*/  LDS.128 R56, [R239+0x2000] ;  /* 0x00200000ef387984 */ /* 0x0002680000000c00 */
[----:B------:R1:W1:Y:S01]  /*22a40*/  LDS.128 R52, [R239+0x2800] ;  /* 0x00280000ef347984 */ /* 0x0002620000000c00 */
[----:B------:R-:W-:-:S03]  /*22a50*/  IMAD.IADD R3, R2, 0x1, -R3 ;  /* 0x0000000102037824 */ /* 0x000fc600078e0a03 */
[----:B------:R1:W1:Y:S02]  /*22a60*/  LDS.128 R48, [R239+0x3000] ;  /* 0x00300000ef307984 */ /* 0x0002640000000c00 */
[----:B------:R-:W-:Y:S02]  /*22a70*/  SHF.R.S32.HI R8, RZ, 0x1f, R3 ;  /* 0x0000001fff087819 */ /* 0x000fe40000011403 */
[----:B------:R1:W1:Y:S02]  /*22a80*/  LDS.128 R44, [R239+0x3800] ;  /* 0x00380000ef2c7984 */ /* 0x0002640000000c00 */
[----:B------:R-:W-:Y:S01]  /*22a90*/  LEA.HI R8, R8, R3, RZ, 0x2 ;  /* 0x0000000308087211 */ /* 0x000fe200078f10ff */
[----:B------:R-:W-:Y:S01]  /*22aa0*/  IMAD.IADD R3, R13, 0x1, -R10 ;  /* 0x000000010d037824 */ /* 0x000fe200078e0a0a */
[----:B------:R1:W1:Y:S02]  /*22ab0*/  LDS.128 R40, [R239+0x4000] ;  /* 0x00400000ef287984 */ /* 0x0002640000000c00 */
[----:B------:R-:W-:-:S02]  /*22ac0*/  SHF.R.S32.HI R8, RZ, 0x2, R8 ;  /* 0x00000002ff087819 */ /* 0x000fc40000011408 */
[----:B------:R1:W1:Y:S03]  /*22ad0*/  LDS.128 R36, [R239+0x4800] ;  /* 0x00480000ef247984 */ /* 0x0002660000000c00 */
[----:B------:R-:W-:Y:S01]  /*22ae0*/  IMAD R3, R3, 0x10, R8 ;  /* 0x0000001003037824 */ /* 0x000fe200078e0208 */
        /* <DEDUP_REMOVED lines=20> */
.L_x_6720:
[----:B--234-:R-:W-:Y:S05]  /*22c30*/  BSYNC B0 ;  /* 0x0000000000007941 */ /* 0x01cfea0003800000 */
.L_x_6719:
[----:B------:R-:W-:Y:S01]  /*22c40*/  LEA.HI R3, R5, R4, RZ, 0x3 ;  /* 0x0000000405037211 */ /* 0x000fe200078f18ff */
[----:B------:R-:W-:Y:S01]  /*22c50*/  IMAD.SHL.U32 R237, R237, 0x40, RZ ;  /* 0x00000040eded7824 */ /* 0x000fe200078e00ff */
[----:B------:R-:W-:Y:S02]  /*22c60*/  BSSY B0, `(.L_x_6721) ;  /* 0x0000023000007945 */ /* 0x000fe40003800000 */
[----:B------:R-:W-:Y:S01]  /*22c70*/  LOP3.LUT R3, R3, 0xfffffff8, RZ, 0xc0, !PT ;  /* 0xfffffff803037812 */ /* 0x000fe200078ec0ff */
[----:B------:R-:W-:-:S04]  /*22c80*/  IMAD R5, R81, R237, RZ ;  /* 0x000000ed51057224 */ /* 0x000fc800078e02ff */
[----:B------:R-:W-:Y:S01]  /*22c90*/  IMAD.IADD R3, R4, 0x1, -R3 ;  /* 0x0000000104037824 */ /* 0x000fe200078e0a03 */
[----:B------:R-:W-:-:S03]  /*22ca0*/  SHF.R.S32.HI R4, RZ, 0x1f, R237 ;  /* 0x0000001fff047819 */ /* 0x000fc600000114ed */
[----:B------:R-:W-:Y:S01]  /*22cb0*/  IMAD.SHL.U32 R8, R3, 0x8, RZ ;  /* 0x0000000803087824 */ /* 0x000fe200078e00ff */
[----:B------:R-:W-:Y:S01]  /*22cc0*/  SHF.R.S32.HI R3, RZ, 0x1f, R2 ;  /* 0x0000001fff037819 */ /* 0x000fe20000011402 */
[----:B------:R-:W-:-:S03]  /*22cd0*/  IMAD R5, R80, R4, R5 ;  /* 0x0000000450057224 */ /* 0x000fc600078e0205 */
[----:B------:R-:W-:Y:S02]  /*22ce0*/  SHF.R.S32.HI R9, RZ, 0x1f, R8 ;  /* 0x0000001fff097819 */ /* 0x000fe40000011408 */
[----:B------:R-:W-:-:S03]  /*22cf0*/  LEA.HI R3, R3, R2, RZ, 0x3 ;  /* 0x0000000203037211 */ /* 0x000fc600078f18ff */
[----:B------:R-:W-:Y:S01]  /*22d00*/  IMAD.WIDE.U32 R8, R80, R237, R8 ;  /* 0x000000ed50087225 */ /* 0x000fe200078e0008 */
[----:B------:R-:W-:-:S03]  /*22d10*/  SHF.R.S32.HI R3, RZ, 0x3, R3 ;  /* 0x00000003ff037819 */ /* 0x000fc60000011403 */
[----:B------:R-:W-:Y:S01]  /*22d20*/  IMAD.IADD R237, R238, 0x1, -R237 ;  /* 0x00000001eeed7824 */ /* 0x000fe200078e0aed */
[----:B------:R-:W-:-:S04]  /*22d30*/  IADD3 R6, P0, R6, R8, RZ ;  /* 0x0000000806067210 */ /* 0x000fc80007f1e0ff */
        /* <DEDUP_REMOVED lines=21> */
.L_x_6722:
[----:B------:R-:W-:Y:S05]  /*22e90*/  BSYNC B0 ;  /* 0x0000000000007941 */ /* 0x000fea0003800000 */
.L_x_6721:
        /* <DEDUP_REMOVED lines=19> */
.L_x_6724:
[----:B------:R-:W-:Y:S05]  /*22fd0*/  BSYNC B0 ;  /* 0x0000000000007941 */ /* 0x000fea0003800000 */
.L_x_6723:
        /* <DEDUP_REMOVED lines=19> */
.L_x_6726:
[----:B------:R-:W-:Y:S05]  /*23110*/  BSYNC B0 ;  /* 0x0000000000007941 */ /* 0x000fea0003800000 */
.L_x_6725:
[----:B------:R-:W-:Y:S01]  /*23120*/  IADD3 R0, R3, 0x30, RZ ;  /* 0x0000003003007810 */ /* 0x000fe20007ffe0ff */
[----:B------:R-:W-:-:S03]  /*23130*/  IMAD.MOV.U32 R235, RZ, RZ, 0x0 ;  /* 0x00000000ffeb7424 */ /* 0x000fc600078e00ff */
[----:B------:R-:W-:-:S13]  /*23140*/  ISETP.GE.AND P0, PT, R0, R237, PT ;  /* 0x000000ed0000720c */ /* 0x000fda0003f06270 */
[----:B------:R-:W-:Y:S05]  /*23150*/  @P0 RET.REL.NODEC R234 `(_ZN5flash24flash_fwd_splitkv_kernelI23Flash_fwd_kernel_traitsILi256ELi64ELi64ELi4ELb0ELb0EN7cutlass10bfloat16_tE19Flash_kernel_traitsILi256ELi64ELi64ELi4ES3_EELb0ELb1ELb0ELb0ELb1ELb0ELb0ELb1EEEvNS_16Flash_fwd_paramsE) ;  /* 0xfffdcea0ea000950 */ /* 0x000fea0003c3ffff */
        /* <DEDUP_REMOVED lines=16> */
[----:B------:R-:W-:Y:S05]  /*23260*/  RET.REL.NODEC R234 `(_ZN5flash24flash_fwd_splitkv_kernelI23Flash_fwd_kernel_traitsILi256ELi64ELi64ELi4ELb0ELb0EN7cutlass10bfloat16_tE19Flash_kernel_traitsILi256ELi64ELi64ELi4ES3_EELb0ELb1ELb0ELb0ELb1ELb0ELb0ELb1EEEvNS_16Flash_fwd_paramsE) ;  /* 0xfffdcd90ea007950 */ /* 0x000fea0003c3ffff */
.L_x_6714:
[----:B------:R-:W-:Y:S02]  /*23270*/  MOV R6, 0x2 ;  /* 0x0000000200067802 */ /* 0x000fe40000000f00 */
[----:B------:R-:W-:-:S02]  /*23280*/  MOV R4, 0x232a0 ;  /* 0x000232a000047802 */ /* 0x000fc40000000f00 */
[----:B-1---5:R-:W-:Y:S05]  /*23290*/  CALL.REL.NOINC `($__internal_30_$__cuda_sm70_shflsync_bfly_p) ;  /* 0x000000f000007944 */ /* 0x022fea0003c00000 */
[----:B-12---:R-:W-:Y:S05]  /*232a0*/  BRA `(.L_x_6727) ;  /* 0xffffe0d000007947 */ /* 0x006fea000383ffff */
.L_x_6715:
[----:B------:R-:W-:Y:S02]  /*232b0*/  MOV R6, 0x1 ;  /* 0x0000000100067802 */ /* 0x000fe40000000f00 */
[----:B------:R-:W-:-:S02]  /*232c0*/  MOV R4, 0x232e0 ;  /* 0x000232e000047802 */ /* 0x000fc40000000f00 */
[----:B-1---5:R-:W-:Y:S05]  /*232d0*/  CALL.REL.NOINC `($__internal_30_$__cuda_sm70_shflsync_bfly_p) ;  /* 0x000000b000007944 */ /* 0x022fea0003c00000 */
[----:B--2---:R-:W-:Y:S01]  /*232e0*/  FADD.FTZ R10, R250, R6 ;  /* 0x00000006fa0a7221 */ /* 0x004fe20000010000 */
[----:B-1----:R-:W-:-:S02]  /*232f0*/  MOV R250, R251 ;  /* 0x000000fb00fa7202 */ /* 0x002fc40000000f00 */
[----:B------:R-:W-:Y:S02]  /*23300*/  MOV R6, 0x2 ;  /* 0x0000000200067802 */ /* 0x000fe40000000f00 */
[----:B------:R-:W-:Y:S02]  /*23310*/  MOV R4, 0x23330 ;  /* 0x0002333000047802 */ /* 0x000fe40000000f00 */
[----:B------:R-:W-:Y:S05]  /*23320*/  CALL.REL.NOINC `($__internal_30_$__cuda_sm70_shflsync_bfly_p) ;  /* 0x0000006000007944 */ /* 0x000fea0003c00000 */
[----:B--2---:R-:W-:Y:S01]  /*23330*/  FADD.FTZ R7, R251, R6 ;  /* 0x00000006fb077221 */ /* 0x004fe20000010000 */
[----:B------:R-:W-:Y:S02]  /*23340*/  MOV R6, 0x1 ;  /* 0x0000000100067802 */ /* 0x000fe40000000f00 */
[----:B------:R-:W-:Y:S02]  /*23350*/  MOV R4, 0x23380 ;  /* 0x0002338000047802 */ /* 0x000fe40000000f00 */
[----:B-1----:R-:W-:Y:S02]  /*23360*/  MOV R250, R7 ;  /* 0x0000000700fa7202 */ /* 0x002fe40000000f00 */
[----:B------:R-:W-:Y:S05]  /*23370*/  CALL.REL.NOINC `($__internal_30_$__cuda_sm70_shflsync_bfly_p) ;  /* 0x0000001000007944 */ /* 0x000fea0003c00000 */
[----:B-12---:R-:W-:Y:S05]  /*23380*/  BRA `(.L_x_6728) ;  /* 0xffffe06000007947 */ /* 0x006fea000383ffff */
        .weak           $__internal_30_$__cuda_sm70_shflsync_bfly_p
        .type           $__internal_30_$__cuda_sm70_shflsync_bfly_p,@function
        .size           $__internal_30_$__cuda_sm70_shflsync_bfly_p,(.L_x_8905 - $__internal_30_$__cuda_sm70_shflsync_bfly_p)
$__internal_30_$__cuda_sm70_shflsync_bfly_p:
[----:B------:R-:W-:Y:S01]  /*23390*/  MOV R12, R4 ;  /* 0x00000004000c7202 */ /* 0x000fe20000000f00 */
[----:B------:R-:W-:Y:S04]  /*233a0*/  WARPSYNC R0 ;  /* 0x0000000000007348 */ /* 0x000fe80003800000 */
[----:B------:R-:W-:Y:S01]  /*233b0*/  MOV R13, 0x0 ;  /* 0x00000000000d7802 */ /* 0x000fe20000000f00 */
[----:B------:R1:W2:Y:S03]  /*233c0*/  SHFL.BFLY PT, R6, R250, R6, R5 ;  /* 0x0c000006fa067389 */ /* 0x0002a600000e0005 */
[----:B------:R-:W-:Y:S05]  /*233d0*/  RET.REL.NODEC R12 `(_ZN5flash24flash_fwd_splitkv_kernelI23Flash_fwd_kernel_traitsILi256ELi64ELi64ELi4ELb0ELb0EN7cutlass10bfloat16_tE19Flash_kernel_traitsILi256ELi64ELi64ELi4ES3_EELb0ELb1ELb0ELb0ELb1ELb0ELb0ELb1EEEvNS_16Flash_fwd_paramsE) ;  /* 0xfffdcc200c007950 */ /* 0x000fea0003c3ffff */
.L_x_6729:
        /* <DEDUP_REMOVED lines=10> */
.L_x_8905:


//--------------------- .text._ZN5flash24flash_fwd_splitkv_kernelI23Flash_fwd_kernel_traitsILi256ELi64ELi64ELi4ELb0ELb0EN7cutlass10bfloat16_tE19Flash_kernel_traitsILi256ELi64ELi64ELi4ES3_EELb0ELb1ELb0ELb0ELb1ELb1ELb0ELb1EEEvNS_16Flash_fwd_paramsE --------------------------
	.section	.text._ZN5flash24flash_fwd_splitkv_kernelI23Flash_fwd_kernel_traitsILi256ELi64ELi64ELi4ELb0ELb0EN7cutlass10bfloat16_tE19Flash_kernel_traitsILi256ELi64ELi64ELi4ES3_EELb0ELb1ELb0ELb0ELb1ELb1ELb0ELb1EEEvNS_16Flash_fwd_paramsE,"ax",@progbits
	.sectioninfo	@"SHI_REGISTERS=255"
	.align	128
        .global         _ZN5flash24flash_fwd_splitkv_kernelI23Flash_fwd_kernel_traitsILi256ELi64ELi64ELi4ELb0ELb0EN7cutlass10bfloat16_tE19Flash_kernel_traitsILi256ELi64ELi64ELi4ES3_EELb0ELb1ELb0ELb0ELb1ELb1ELb0ELb1EEEvNS_16Flash_fwd_paramsE
        .type           _ZN5flash24flash_fwd_splitkv_kernelI23Flash_fwd_kernel_traitsILi256ELi64ELi64ELi4ELb0ELb0EN7cutlass10bfloat16_tE19Flash_kernel_traitsILi256ELi64ELi64ELi4ES3_EELb0ELb1ELb0ELb0ELb1ELb1ELb0ELb1EEEvNS_16Flash_fwd_paramsE,@function
        .size           _ZN5flash24flash_fwd_splitkv_kernelI23Flash_fwd_kernel_traitsILi256ELi64ELi64ELi4ELb0ELb0EN7cutlass10bfloat16_tE19Flash_kernel_traitsILi256ELi64ELi64ELi4ES3_EELb0ELb1ELb0ELb0ELb1ELb1ELb0ELb1EEEvNS_16Flash_fwd_paramsE,(.L_x_8907 - _ZN5flash24flash_fwd_splitkv_kernelI23Flash_fwd_kernel_traitsILi256ELi64ELi64ELi4ELb0ELb0EN7cutlass10bfloat16_tE19Flash_kernel_traitsILi256ELi64ELi64ELi4ES3_EELb0ELb1ELb0ELb0ELb1ELb1ELb0ELb1EEEvNS_16Flash_fwd_paramsE)
        .other          _ZN5flash24flash_fwd_splitkv_kernelI23Flash_fwd_kernel_traitsILi256ELi64ELi64ELi4ELb0ELb0EN7cutlass10bfloat16_tE19Flash_kernel_traitsILi256ELi64ELi64ELi4ES3_EELb0ELb1ELb0ELb0ELb1ELb1ELb0ELb1EEEvNS_16Flash_fwd_paramsE,@"STO_CUDA_ENTRY STV_DEFAULT"
_ZN5flash24flash_fwd_splitkv_kernelI23Flash_fwd_kernel_traitsILi256ELi64ELi64ELi4ELb0ELb0EN7cutlass10bfloat16_tE19Flash_kernel_traitsILi256ELi64ELi64ELi4ES3_EELb0ELb1ELb0ELb0ELb1ELb1ELb0ELb1EEEvNS_16Flash_fwd_paramsE:
.text._ZN5flash24flash_fwd_splitkv_kernelI23Flash_fwd_kernel_traitsILi256ELi64ELi64ELi4ELb0ELb0EN7cutlass10bfloat16_tE19Flash_kernel_traitsILi256ELi64ELi64ELi4ES3_EELb0ELb1ELb0ELb0ELb1ELb1ELb0ELb1EEEvNS_16Flash_fwd_paramsE:
        /* <DEDUP_REMOVED lines=10> */
[----:B-123--:R-:W-:Y:S05]  /*00a0*/  CALL.REL.NOINC `($_ZN5flash24flash_fwd_splitkv_kernelI23Flash_fwd_kernel_traitsILi256ELi64ELi64ELi4ELb0ELb0EN7cutlass10bfloat16_tE19Flash_kernel_traitsILi256ELi64ELi64ELi4ES3_EELb0ELb1ELb0ELb0ELb1ELb1ELb0ELb1EEEvNS_16Flash_fwd_paramsE$_ZN5flash30compute_attn_1rowblock_splitkvI23Flash_fwd_kernel_traitsILi256ELi64ELi64ELi4ELb0ELb0EN7cutlass10bfloat16_tE19Flash_kernel_traitsILi256ELi64ELi64ELi4ES3_EELb0ELb1ELb0ELb0ELb1ELb1ELb0ELb1ENS_16Flash_fwd_paramsEEEvRKT8_iiiii) ;  /* 0x0000002000007944 */ /* 0x00efea0003c00000 */
[----:B------:R-:W-:Y:S05]  /*00b0*/  BSYNC B3 ;  /* 0x0000000000037941 */ /* 0x000fea0003800000 */
.L_x_6730:
[----:B------:R-:W-:Y:S05]  /*00c0*/  EXIT ;  /* 0x000000000000794d */ /* 0x000fea0003800000 */
        .type           $_ZN5flash24flash_fwd_splitkv_kernelI23Flash_fwd_kernel_traitsILi256ELi64ELi64ELi4ELb0ELb0EN7cutlass10bfloat16_tE19Flash_kernel_traitsILi256ELi64ELi64ELi4ES3_EELb0ELb1ELb0ELb0ELb1ELb1ELb0ELb1EEEvNS_16Flash_fwd_paramsE$_ZN5flash30compute_attn_1rowblock_splitkvI23Flash_fwd_kernel_traitsILi256ELi64ELi64ELi4ELb0ELb0EN7cutlass10bfloat16_tE19Flash_kernel_traitsILi256ELi64ELi64ELi4ES3_EELb0ELb1ELb0ELb0ELb1ELb1ELb0ELb1ENS_16Flash_fwd_paramsEEEvRKT8_iiiii,@function
        .size           $_ZN5flash24flash_fwd_splitkv_kernelI23Flash_fwd_kernel_traitsILi256ELi64ELi64ELi4ELb0ELb0EN7cutlass10bfloat16_tE19Flash_kernel_traitsILi256ELi64ELi64ELi4ES3_EELb0ELb1ELb0ELb0ELb1ELb1ELb0ELb1EEEvNS_16Flash_fwd_paramsE$_ZN5flash30compute_attn_1rowblock_splitkvI23Flash_fwd_kernel_traitsILi256ELi64ELi64ELi4ELb0ELb0EN7cutlass10bfloat16_tE19Flash_kernel_traitsILi256ELi64ELi64ELi4ES3_EELb0ELb1ELb0ELb0ELb1ELb1ELb0ELb1ENS_16Flash_fwd_paramsEEEvRKT8_iiiii,($__internal_31_$__cuda_sm70_shflsync_bfly_p - $_ZN5flash24flash_fwd_splitkv_kernelI23Flash_fwd_kernel_traitsILi256ELi64ELi64ELi4ELb0ELb0EN7cutlass10bfloat16_tE19Flash_kernel_traitsILi256ELi64ELi64ELi4ES3_EELb0ELb1ELb0ELb0ELb1ELb1ELb0ELb1EEEvNS_16Flash_fwd_paramsE$_ZN5flash30compute_attn_1rowblock_splitkvI23Flash_fwd_kernel_traitsILi256ELi64ELi64ELi4ELb0ELb0EN7cutlass10bfloat16_tE19Flash_kernel_traitsILi256ELi64ELi64ELi4ES3_EELb0ELb1ELb0ELb0ELb1ELb1ELb0ELb1ENS_16Flash_fwd_paramsEEEvRKT8_iiiii)
$_ZN5flash24flash_fwd_splitkv_kernelI23Flash_fwd_kernel_traitsILi256ELi64ELi64ELi4ELb0ELb0EN7cutlass10bfloat16_tE19Flash_kernel_traitsILi256ELi64ELi64ELi4ES3_EELb0ELb1ELb0ELb0ELb1ELb1ELb0ELb1EEEvNS_16Flash_fwd_paramsE$_ZN5flash30compute_attn_1rowblock_splitkvI23Flash_fwd_kernel_traitsILi256ELi64ELi64ELi4ELb0ELb0EN7cutlass10bfloat16_tE19Flash_kernel_traitsILi256ELi64ELi64ELi4ES3_EELb0ELb1ELb0ELb0ELb1ELb1ELb0ELb1ENS_16Flash_fwd_paramsEEEvRKT8_iiiii:
        /* <DEDUP_REMOVED lines=21> */
.L_x_6732:
[----:B------:R-:W-:Y:S05]  /*0220*/  BSYNC B0 ;  /* 0x0000000000007941 */ /* 0x000fea0003800000 */
.L_x_6731:
        /* <DEDUP_REMOVED lines=17> */
.L_x_6734:
[----:B------:R3:W5:Y:S02]  /*0340*/  LD.E R3, [R18.64+0xb8] ;  /* 0x0000b80612037980 */ /* 0x000764000c101900 */
.L_x_6735:
[----:B------:R-:W-:Y:S05]  /*0350*/  BSYNC B0 ;  /* 0x0000000000007941 */ /* 0x000fea0003800000 */
.L_x_6733:
        /* <DEDUP_REMOVED lines=10> */
.L_x_6737:
[----:B------:R-:W3:Y:S01]  /*0400*/  LD.E.64 R2, [R18.64+0x108] ;  /* 0x0001080612027980 */ /* 0x000ee2000c101b00 */
[----:B------:R-:W-:Y:S01]  /*0410*/  BSSY B0, `(.L_x_6739) ;  /* 0x0000006000007945 */ /* 0x000fe20003800000 */
[----:B------:R-:W-:Y:S01]  /*0420*/  IMAD.MOV.U32 R53, RZ, RZ, RZ ;  /* 0x000000ffff357224 */ /* 0x000fe200078e00ff */
[----:B---3--:R-:W-:-:S04]  /*0430*/  ISETP.NE.U32.AND P1, PT, R2, RZ, PT ;  /* 0x000000ff0200720c */ /* 0x008fc80003f25070 */
[----:B------:R-:W-:-:S13]  /*0440*/  ISETP.NE.AND.EX P1, PT, R3, RZ, PT, P1 ;  /* 0x000000ff0300720c */ /* 0x000fda0003f25310 */
[----:B------:R-:W-:Y:S05]  /*0450*/  @!P1 BRA `(.L_x_6740) ;  /* 0x0000001000009947 */ /* 0x000fea0003800000 */
[----:B------:R3:W5:Y:S02]  /*0460*/  LD.E R53, [R18.64+0xbc] ;  /* 0x0000bc0612357980 */ /* 0x000764000c101900 */
.L_x_6740:
[----:B------:R-:W-:Y:S05]  /*0470*/  BSYNC B0 ;  /* 0x0000000000007941 */ /* 0x000fea0003800000 */
.L_x_6739:
[----:B-----5:R-:W-:Y:S02]  /*0480*/  IADD3 R53, R70, R53, RZ ;  /* 0x0000003546357210 */ /* 0x020fe40007ffe0ff */
.L_x_6738:
[----:B------:R-:W-:Y:S05]  /*0490*/  BSYNC B1 ;  /* 0x0000000000017941 */ /* 0x000fea0003800000 */
.L_x_6736:
[----:B------:R-:W-:Y:S01]  /*04a0*/  IMAD.SHL.U32 R61, R237, 0x40, RZ ;  /* 0x00000040ed3d7824 */ /* 0x000fe200078e00ff */
[----:B------:R-:W-:Y:S01]  /*04b0*/  MOV R2, R234 ;  /* 0x000000ea00027202 */ /* 0x000fe20000000f00 */
[----:B------:R-:W-:-:S03]  /*04c0*/  IMAD.MOV.U32 R3, RZ, RZ, 0x0 ;  /* 0x00000000ff037424 */ /* 0x000fc600078e00ff */
[----:B------:R-:W-:-:S13]  /*04d0*/  ISETP.GT.AND P1, PT, R238, R61, PT ;  /* 0x0000003dee00720c */ /* 0x000fda0003f24270 */
[----:B------:R-:W-:Y:S05]  /*04e0*/  @!P1 RET.REL.NODEC R2 `(_ZN5flash24flash_fwd_splitkv_kernelI23Flash_fwd_kernel_traitsILi256ELi64ELi64ELi4ELb0ELb0EN7cutlass10bfloat16_tE19Flash_kernel_traitsILi256ELi64ELi64ELi4ES3_EELb0ELb1ELb0ELb0ELb1ELb1ELb0ELb1EEEvNS_16Flash_fwd_paramsE) ;  /* 0xfffffb1002009950 */ /* 0x000fea0003c3ffff */
        /* <DEDUP_REMOVED lines=79> */
.L_x_6743:
[----:B-1----:R-:W-:Y:S05]  /*09e0*/  BSYNC B0 ;  /* 0x0000000000007941 */ /* 0x002fea0003800000 */
.L_x_6742:
        /* <DEDUP_REMOVED lines=18> */
.L_x_6745:
[----:B------:R-:W-:Y:S05]  /*0b10*/  BSYNC B0 ;  /* 0x0000000000007941 */ /* 0x000fea0003800000 */
.L_x_6744:
        /* <DEDUP_REMOVED lines=18> */
.L_x_6747:
[----:B------:R-:W-:Y:S05]  /*0c40*/  BSYNC B0 ;  /* 0x0000000000007941 */ /* 0x000fea0003800000 */
.L_x_6746:
        /* <DEDUP_REMOVED lines=17> */
.L_x_6749:
[----:B------:R-:W-:Y:S05]  /*0d60*/  BSYNC B0 ;  /* 0x0000000000007941 */ /* 0x000fea0003800000 */
.L_x_6748:
        /* <DEDUP_REMOVED lines=16> */
[----:B------:R-:W-:Y:S05]  /*0e70*/  @P4 RET.REL.NODEC R234 `(_ZN5flash24flash_fwd_splitkv_kernelI23Flash_fwd_kernel_traitsILi256ELi64ELi64ELi4ELb0ELb0EN7cutlass10bfloat16_tE19Flash_kernel_traitsILi256ELi64ELi64ELi4ES3_EELb0ELb1ELb0ELb0ELb1ELb1ELb0ELb1EEEvNS_16Flash_fwd_paramsE) ;  /* 0xfffff180ea004950 */ /* 0x000fea0003c3ffff */
[----:B-1----:R-:W-:Y:S02]  /*0e80*/  MOV R5, 0x7f800000 ;  /* 0x7f80000000057802 */ /* 0x002fe40000000f00 */
[----:B------:R-:W-:-:S03]  /*0e90*/  MOV R235, 0x0 ;  /* 0x0000000000eb7802 */ /* 0x000fc60000000f00 */
[----:B------:R1:W-:Y:S01]  /*0ea0*/  ST.E [R2.64+0xc0], R5 ;  /* 0x0000c00502007985 */ /* 0x0003e2000c101906 */
[----:B------:R-:W-:Y:S05]  /*0eb0*/  RET.REL.NODEC R234 `(_ZN5flash24flash_fwd_splitkv_kernelI23Flash_fwd_kernel_traitsILi256ELi64ELi64ELi4ELb0ELb0EN7cutlass10bfloat16_tE19Flash_kernel_traitsILi256ELi64ELi64ELi4ES3_EELb0ELb1ELb0ELb0ELb1ELb1ELb0ELb1EEEvNS_16Flash_fwd_paramsE) ;  /* 0xfffff140ea007950 */ /* 0x000fea0003c3ffff */
.L_x_6741:
        /* <DEDUP_REMOVED lines=105> */
.L_x_6751:
        /* <DEDUP_REMOVED lines=82> */
.L_x_6752:
[----:B-1----:R-:W-:Y:S05]  /*1a70*/  BSYNC B0 ;  /* 0x0000000000007941 */ /* 0x002fea0003800000 */
.L_x_6750:
        /* <DEDUP_REMOVED lines=257> */
.L_x_6809:
        /* <DEDUP_REMOVED lines=251> */
.L_x_6758:
[----:B------:R-:W-:Y:S05]  /*3a40*/  BSYNC B0 ;  /* 0x0000000000007941 */ /* 0x000fea0003800000 */
.L_x_6757:
        /* <DEDUP_REMOVED lines=192> */
.L_x_6760:
[----:B------:R-:W-:Y:S05]  /*4650*/  BSYNC B0 ;  /* 0x0000000000007941 */ /* 0x000fea0003800000 */
.L_x_6759:
        /* <DEDUP_REMOVED lines=195> */
.L_x_6762:
[----:B------:R-:W-:Y:S05]  /*5290*/  BSYNC B0 ;  /* 0x0000000000007941 */ /* 0x000fea0003800000 */
.L_x_6761:
        /* <DEDUP_REMOVED lines=197> */
.L_x_6764:
[----:B------:R-:W-:Y:S05]  /*5ef0*/  BSYNC B0 ;  /* 0x0000000000007941 */ /* 0x000fea0003800000 */
.L_x_6763:
[----:B------:R-:W2:Y:S02]  /*5f00*/  LD.E R3, [R18.64+0xd0] ;  /* 0x0000d00612037980 */ /* 0x000ea4000c101900 */
[----:B--2---:R-:W-:Y:S05]  /*5f10*/  IMAD.U32 R3, R3, -0x20, RZ ;  /* 0xffffffe003037824 */ /* 0x004fea00078e00ff */
[C---:B------:R-:W-:Y:S02]  /*5f20*/  LEA R28, P1, R3.reuse, R28, 0x1 ;  /* 0x0000001c031c7211 */ /* 0x040fe400078208ff */
[C---:B------:R-:W-:Y:S02]  /*5f30*/  LEA R56, P0, R3.reuse, R56, 0x1 ;  /* 0x0000003803387211 */ /* 0x040fe400078008ff */
[C---:B------:R-:W-:Y:S02]  /*5f40*/  LEA.HI.X.SX32 R29, R3.reuse, R29, 0x1, P1 ;  /* 0x0000001d031d7211 */ /* 0x040fe400008f0eff */
[----:B------:R-:W-:Y:S01]  /*5f50*/  LEA.HI.X.SX32 R57, R3, R57, 0x1, P0 ;  /* 0x0000003903397211 */ /* 0x000fe200000f0eff */
[----:B------:R-:W-:-:S05]  /*5f60*/  BRA `(.L_x_6765) ;  /* 0x00005e6000007947 */ /* 0x000fca0003800000 */
.L_x_6756:
        /* <DEDUP_REMOVED lines=85> */
.L_x_6769:
[----:B------:R-:W-:Y:S05]  /*64c0*/  BSYNC B0 ;  /* 0x0000000000007941 */ /* 0x000fea0003800000 */
.L_x_6768:
        /* <DEDUP_REMOVED lines=84> */
.L_x_6771:
[----:B------:R-:W-:Y:S05]  /*6a10*/  BSYNC B0 ;  /* 0x0000000000007941 */ /* 0x000fea0003800000 */
.L_x_6770:
        /* <DEDUP_REMOVED lines=83> */
.L_x_6773:
[----:B------:R-:W-:Y:S05]  /*6f50*/  BSYNC B0 ;  /* 0x0000000000007941 */ /* 0x000fea0003800000 */
.L_x_6772:
        /* <DEDUP_REMOVED lines=84> */
.L_x_6775:
[----:B------:R-:W-:Y:S05]  /*74a0*/  BSYNC B0 ;  /* 0x0000000000007941 */ /* 0x000fea0003800000 */
.L_x_6774:
[----:B-----5:R3:W-:Y:S02]  /*74b0*/  ST.E.128 [R160.64+0x180], R8 ;  /* 0x00018008a0007985 */ /* 0x0207e4000c101d06 */
.L_x_6767:
[----:B------:R-:W-:Y:S05]  /*74c0*/  BSYNC B1 ;  /* 0x0000000000017941 */ /* 0x000fea0003800000 */
.L_x_6766:
        /* <DEDUP_REMOVED lines=90> */
.L_x_6779:
[----:B------:R-:W-:Y:S05]  /*7a70*/  BSYNC B0 ;  /* 0x0000000000007941 */ /* 0x000fea0003800000 */
.L_x_6778:
        /* <DEDUP_REMOVED lines=92> */
.L_x_6781:
[----:B------:R-:W-:Y:S05]  /*8040*/  BSYNC B0 ;  /* 0x0000000000007941 */ /* 0x000fea0003800000 */
.L_x_6780:
        /* <DEDUP_REMOVED lines=89> */
.L_x_6783:
[----:B------:R-:W-:Y:S05]  /*85e0*/  BSYNC B0 ;  /* 0x0000000000007941 */ /* 0x000fea0003800000 */
.L_x_6782:
        /* <DEDUP_REMOVED lines=90> */
.L_x_6785:
[----:B------:R-:W-:Y:S05]  /*8b90*/  BSYNC B0 ;  /* 0x0000000000007941 */ /* 0x000fea0003800000 */
.L_x_6784:
[----:B-----5:R3:W-:Y:S02]  /*8ba0*/  ST.E.128 [R42.64+0x180], R8 ;  /* 0x000180082a007985 */ /* 0x0207e4000c101d06 */
.L_x_6777:
[----:B------:R-:W-:Y:S05]  /*8bb0*/  BSYNC B1 ;  /* 0x0000000000017941 */ /* 0x000fea0003800000 */
.L_x_6776:
        /* <DEDUP_REMOVED lines=93> */
.L_x_6789:
[----:B------:R-:W-:Y:S05]  /*9190*/  BSYNC B0 ;  /* 0x0000000000007941 */ /* 0x000fea0003800000 */
.L_x_6788:
        /* <DEDUP_REMOVED lines=92> */
.L_x_6791:
[----:B------:R-:W-:Y:S05]  /*9760*/  BSYNC B0 ;  /* 0x0000000000007941 */ /* 0x000fea0003800000 */
.L_x_6790:
        /* <DEDUP_REMOVED lines=89> */
.L_x_6793:
[----:B------:R-:W-:Y:S05]  /*9d00*/  BSYNC B0 ;  /* 0x0000000000007941 */ /* 0x000fea0003800000 */
.L_x_6792:
        /* <DEDUP_REMOVED lines=90> */
.L_x_6795:
[----:B------:R-:W-:Y:S05]  /*a2b0*/  BSYNC B0 ;  /* 0x0000000000007941 */ /* 0x000fea0003800000 */
.L_x_6794:
[----:B-----5:R4:W-:Y:S02]  /*a2c0*/  ST.E.128 [R42.64+0x180], R8 ;  /* 0x000180082a007985 */ /* 0x0209e4000c101d06 */
.L_x_6787:
[----:B------:R-:W-:Y:S05]  /*a2d0*/  BSYNC B1 ;  /* 0x0000000000017941 */ /* 0x000fea0003800000 */
.L_x_6786:
        /* <DEDUP_REMOVED lines=94> */
.L_x_6799:
[----:B------:R-:W-:Y:S05]  /*a8c0*/  BSYNC B0 ;  /* 0x0000000000007941 */ /* 0x000fea0003800000 */
.L_x_6798:
        /* <DEDUP_REMOVED lines=93> */
.L_x_6801:
[----:B------:R-:W-:Y:S05]  /*aea0*/  BSYNC B0 ;  /* 0x0000000000007941 */ /* 0x000fea0003800000 */
.L_x_6800:
        /* <DEDUP_REMOVED lines=89> */
.L_x_6803:
[----:B------:R-:W-:Y:S05]  /*b440*/  BSYNC B0 ;  /* 0x0000000000007941 */ /* 0x000fea0003800000 */
.L_x_6802:
        /* <DEDUP_REMOVED lines=90> */
.L_x_6805:
[----:B------:R-:W-:Y:S05]  /*b9f0*/  BSYNC B0 ;  /* 0x0000000000007941 */ /* 0x000fea0003800000 */
.L_x_6804:
[----:B-----5:R4:W-:Y:S02]  /*ba00*/  ST.E.128 [R58.64+0x180], R8 ;  /* 0x000180083a007985 */ /* 0x0209e4000c101d06 */
.L_x_6797:
[----:B------:R-:W-:Y:S05]  /*ba10*/  BSYNC B1 ;  /* 0x0000000000017941 */ /* 0x000fea0003800000 */
.L_x_6796:
[----:B------:R-:W5:Y:S02]  /*ba20*/  LD.E R3, [R18.64+0xd0] ;  /* 0x0000d00612037980 */ /* 0x000f64000c101900 */
[----:B-----5:R-:W-:Y:S05]  /*ba30*/  IMAD.U32 R3, R3, -0x20, RZ ;  /* 0xffffffe003037824 */ /* 0x020fea00078e00ff */
[C---:B------:R-:W-:Y:S02]  /*ba40*/  LEA R116, P1, R3.reuse, R116, 0x1 ;  /* 0x0000007403747211 */ /* 0x040fe400078208ff */
[C---:B------:R-:W-:Y:S02]  /*ba50*/  LEA R114, P0, R3.reuse, R114, 0x1 ;  /* 0x0000007203727211 */ /* 0x040fe400078008ff */
[C---:B------:R-:W-:Y:S02]  /*ba60*/  LEA.HI.X.SX32 R117, R3.reuse, R117, 0x1, P1 ;  /* 0x0000007503757211 */ /* 0x040fe400008f0eff */
[----:B------:R-:W-:Y:S01]  /*ba70*/  LEA.HI.X.SX32 R115, R3, R115, 0x1, P0 ;  /* 0x0000007303737211 */ /* 0x000fe200000f0eff */
[----:B------:R-:W-:-:S05]  /*ba80*/  BRA `(.L_x_6765) ;  /* 0x0000034000007947 */ /* 0x000fca0003800000 */
.L_x_6755:
        /* <DEDUP_REMOVED lines=52> */
.L_x_6765:
[----:B------:R-:W-:Y:S05]  /*bdd0*/  BSYNC B2 ;  /* 0x0000000000027941 */ /* 0x000fea0003800000 */
.L_x_6754:
        /* <DEDUP_REMOVED lines=88> */
.L_x_6807:
        /* <DEDUP_REMOVED lines=8> */
.L_x_6808:
[----:B------:R-:W-:Y:S05]  /*c3e0*/  BSYNC B0 ;  /* 0x0000000000007941 */ /* 0x000fea0003800000 */
.L_x_6806:
[----:B------:R-:W-:Y:S04]  /*c3f0*/  IADD3 R17, R17, -0x1, RZ ;  /* 0xffffffff11117810 */ /* 0x000fe80007ffe0ff */
[----:B------:R-:W-:Y:S11]  /*c400*/  ISETP.GT.AND P0, PT, R17, R82, PT ;  /* 0x000000521100720c */ /* 0x000ff60003f04270 */
[----:B------:R-:W-:Y:S02]  /*c410*/  @!UPT UIADD3 URZ, URZ, URZ, URZ ;  /* 0x0000003f3f3ff290 */ /* 0x000fe4000fffe03f */
[----:B------:R-:W-:-:S05]  /*c420*/  @P0 BRA `(.L_x_6809) ;  /* 0xffff666000000947 */ /* 0x000fca000383ffff */
.L_x_6753:
        /* <DEDUP_REMOVED lines=102> */
.L_x_6816:
[----:B------:R-:W-:Y:S05]  /*ca90*/  BSYNC B0 ;  /* 0x0000000000007941 */ /* 0x000fea0003800000 */
.L_x_6815:
        /* <DEDUP_REMOVED lines=46> */
.L_x_6818:
[----:B------:R-:W-:Y:S05]  /*cd80*/  BSYNC B0 ;  /* 0x0000000000007941 */ /* 0x000fea0003800000 */
.L_x_6817:
        /* <DEDUP_REMOVED lines=44> */
.L_x_6820:
[----:B------:R-:W-:Y:S05]  /*d050*/  BSYNC B0 ;  /* 0x0000000000007941 */ /* 0x000fea0003800000 */
.L_x_6819:
        /* <DEDUP_REMOVED lines=46> */
.L_x_6822:
[----:B------:R-:W-:Y:S05]  /*d340*/  BSYNC B0 ;  /* 0x0000000000007941 */ /* 0x000fea0003800000 */
.L_x_6821:
[----:B-----5:R3:W-:Y:S02]  /*d350*/  STS.128 [R239+0x6000], R20 ;  /* 0x00600014ef007388 */ /* 0x0207e40000000c00 */
.L_x_6814:
[----:B------:R-:W-:Y:S05]  /*d360*/  BSYNC B1 ;  /* 0x0000000000017941 */ /* 0x000fea0003800000 */
.L_x_6813:
        /* <DEDUP_REMOVED lines=56> */
.L_x_6826:
[----:B------:R-:W-:Y:S05]  /*d6f0*/  BSYNC B0 ;  /* 0x0000000000007941 */ /* 0x000fea0003800000 */
.L_x_6825:
        /* <DEDUP_REMOVED lines=44> */
.L_x_6828:
[----:B------:R-:W-:Y:S05]  /*d9c0*/  BSYNC B0 ;  /* 0x0000000000007941 */ /* 0x000fea0003800000 */
.L_x_6827:
        /* <DEDUP_REMOVED lines=45> */
.L_x_6830:
[----:B------:R-:W-:Y:S05]  /*dca0*/  BSYNC B0 ;  /* 0x0000000000007941 */ /* 0x000fea0003800000 */
.L_x_6829:
        /* <DEDUP_REMOVED lines=44> */
.L_x_6832:
[----:B------:R-:W-:Y:S05]  /*df70*/  BSYNC B0 ;  /* 0x0000000000007941 */ /* 0x000fea0003800000 */
.L_x_6831:
[----:B-----5:R2:W-:Y:S02]  /*df80*/  STS.128 [R239+0x6800], R44 ;  /* 0x0068002cef007388 */ /* 0x0205e40000000c00 */
.L_x_6824:
[----:B------:R-:W-:Y:S05]  /*df90*/  BSYNC B1 ;  /* 0x0000000000017941 */ /* 0x000fea0003800000 */
.L_x_6823:
        /* <DEDUP_REMOVED lines=56> */
.L_x_6836:
[----:B---3--:R-:W-:Y:S05]  /*e320*/  BSYNC B0 ;  /* 0x0000000000007941 */ /* 0x008fea0003800000 */
.L_x_6835:
        /* <DEDUP_REMOVED lines=44> */
.L_x_6838:
[----:B------:R-:W-:Y:S05]  /*e5f0*/  BSYNC B0 ;  /* 0x0000000000007941 */ /* 0x000fea0003800000 */
.L_x_6837:
        /* <DEDUP_REMOVED lines=44> */
.L_x_6840:
[----:B------:R-:W-:Y:S05]  /*e8c0*/  BSYNC B0 ;  /* 0x0000000000007941 */ /* 0x000fea0003800000 */
.L_x_6839:
        /* <DEDUP_REMOVED lines=44> */
.L_x_6842:
[----:B------:R-:W-:Y:S05]  /*eb90*/  BSYNC B0 ;  /* 0x0000000000007941 */ /* 0x000fea0003800000 */
.L_x_6841:
[----:B-----5:R2:W-:Y:S02]  /*eba0*/  STS.128 [R239+0x7000], R28 ;  /* 0x0070001cef007388 */ /* 0x0205e40000000c00 */
.L_x_6834:
[----:B------:R-:W-:Y:S05]  /*ebb0*/  BSYNC B1 ;  /* 0x0000000000017941 */ /* 0x000fea0003800000 */
.L_x_6833:
        /* <DEDUP_REMOVED lines=55> */
.L_x_6845:
[----:B---3--:R-:W-:Y:S05]  /*ef30*/  BSYNC B0 ;  /* 0x0000000000007941 */ /* 0x008fea0003800000 */
.L_x_6844:
        /* <DEDUP_REMOVED lines=45> */
.L_x_6847:
[----:B------:R-:W-:Y:S05]  /*f210*/  BSYNC B0 ;  /* 0x0000000000007941 */ /* 0x000fea0003800000 */
.L_x_6846:
        /* <DEDUP_REMOVED lines=46> */
.L_x_6849:
[----:B------:R-:W-:Y:S05]  /*f500*/  BSYNC B0 ;  /* 0x0000000000007941 */ /* 0x000fea0003800000 */
.L_x_6848:
        /* <DEDUP_REMOVED lines=46> */
.L_x_6851:
[----:B------:R-:W-:Y:S05]  /*f7f0*/  BSYNC B0 ;  /* 0x0000000000007941 */ /* 0x000fea0003800000 */
.L_x_6850:
[----:B-----5:R3:W-:Y:S01]  /*f800*/  STS.128 [R239+0x7800], R20 ;  /* 0x00780014ef007388 */ /* 0x0207e20000000c00 */
[----:B------:R-:W-:Y:S05]  /*f810*/  BRA `(.L_x_6843) ;  /* 0x00005c3000007947 */ /* 0x000fea0003800000 */
.L_x_6812:
        /* <DEDUP_REMOVED lines=85> */
.L_x_6855:
[----:B------:R-:W-:Y:S05]  /*fd70*/  BSYNC B0 ;  /* 0x0000000000007941 */ /* 0x000fea0003800000 */
.L_x_6854:
        /* <DEDUP_REMOVED lines=85> */
.L_x_6857:
[----:B------:R-:W-:Y:S05]  /*102d0*/  BSYNC B0 ;  /* 0x0000000000007941 */ /* 0x000fea0003800000 */
.L_x_6856:
        /* <DEDUP_REMOVED lines=85> */
.L_x_6859:
[----:B------:R-:W-:Y:S05]  /*10830*/  BSYNC B0 ;  /* 0x0000000000007941 */ /* 0x000fea0003800000 */
.L_x_6858:
        /* <DEDUP_REMOVED lines=85> */
.L_x_6861:
[----:B------:R-:W-:Y:S05]  /*10d90*/  BSYNC B0 ;  /* 0x0000000000007941 */ /* 0x000fea0003800000 */
.L_x_6860:
[----:B-----5:R3:W-:Y:S02]  /*10da0*/  STS.128 [R239+0x6000], R36 ;  /* 0x00600024ef007388 */ /* 0x0207e40000000c00 */
.L_x_6853:
[----:B------:R-:W-:Y:S05]  /*10db0*/  BSYNC B1 ;  /* 0x0000000000017941 */ /* 0x000fea0003800000 */
.L_x_6852:
        /* <DEDUP_REMOVED lines=90> */
.L_x_6865:
[----:B------:R-:W-:Y:S05]  /*11360*/  BSYNC B0 ;  /* 0x0000000000007941 */ /* 0x000fea0003800000 */
.L_x_6864:
        /* <DEDUP_REMOVED lines=88> */
.L_x_6867:
[----:B------:R-:W-:Y:S05]  /*118f0*/  BSYNC B0 ;  /* 0x0000000000007941 */ /* 0x000fea0003800000 */
.L_x_6866:
        /* <DEDUP_REMOVED lines=88> */
.L_x_6869:
[----:B------:R-:W-:Y:S05]  /*11e80*/  BSYNC B0 ;  /* 0x0000000000007941 */ /* 0x000fea0003800000 */
.L_x_6868:
        /* <DEDUP_REMOVED lines=89> */
.L_x_6871:
[----:B------:R-:W-:Y:S05]  /*12420*/  BSYNC B0 ;  /* 0x0000000000007941 */ /* 0x000fea0003800000 */
.L_x_6870:
[----:B-----5:R1:W-:Y:S02]  /*12430*/  STS.128 [R239+0x6800], R20 ;  /* 0x00680014ef007388 */ /* 0x0203e40000000c00 */
.L_x_6863:
[----:B------:R-:W-:Y:S05]  /*12440*/  BSYNC B1 ;  /* 0x0000000000017941 */ /* 0x000fea0003800000 */
.L_x_6862:
        /* <DEDUP_REMOVED lines=91> */
.L_x_6875:
[----:B------:R-:W-:Y:S05]  /*12a00*/  BSYNC B0 ;  /* 0x0000000000007941 */ /* 0x000fea0003800000 */
.L_x_6874:
        /* <DEDUP_REMOVED lines=88> */
.L_x_6877:
[----:B------:R-:W-:Y:S05]  /*12f90*/  BSYNC B0 ;  /* 0x0000000000007941 */ /* 0x000fea0003800000 */
.L_x_6876:
        /* <DEDUP_REMOVED lines=88> */
.L_x_6879:
[----:B------:R-:W-:Y:S05]  /*13520*/  BSYNC B0 ;  /* 0x0000000000007941 */ /* 0x000fea0003800000 */
.L_x_6878:
        /* <DEDUP_REMOVED lines=88> */
.L_x_6881:
[----:B------:R-:W-:Y:S05]  /*13ab0*/  BSYNC B0 ;  /* 0x0000000000007941 */ /* 0x000fea0003800000 */
.L_x_6880:
[----:B-----5:R1:W-:Y:S02]  /*13ac0*/  STS.128 [R239+0x7000], R28 ;  /* 0x0070001cef007388 */ /* 0x0203e40000000c00 */
.L_x_6873:
[----:B------:R-:W-:Y:S05]  /*13ad0*/  BSYNC B1 ;  /* 0x0000000000017941 */ /* 0x000fea0003800000 */
.L_x_6872:
        /* <DEDUP_REMOVED lines=90> */
.L_x_6883:
[----:B------:R-:W-:Y:S05]  /*14080*/  BSYNC B0 ;  /* 0x0000000000007941 */ /* 0x000fea0003800000 */
.L_x_6882:
        /* <DEDUP_REMOVED lines=89> */
.L_x_6885:
[----:B------:R-:W-:Y:S05]  /*14620*/  BSYNC B0 ;  /* 0x0000000000007941 */ /* 0x000fea0003800000 */
.L_x_6884:
        /* <DEDUP_REMOVED lines=89> */
.L_x_6887:
[----:B------:R-:W-:Y:S05]  /*14bc0*/  BSYNC B0 ;  /* 0x0000000000007941 */ /* 0x000fea0003800000 */
.L_x_6886:
        /* <DEDUP_REMOVED lines=89> */
.L_x_6889:
[----:B------:R-:W-:Y:S05]  /*15160*/  BSYNC B0 ;  /* 0x0000000000007941 */ /* 0x000fea0003800000 */
.L_x_6888:
[----:B-----5:R1:W-:Y:S01]  /*15170*/  STS.128 [R239+0x7800], R20 ;  /* 0x00780014ef007388 */ /* 0x0203e20000000c00 */
[----:B------:R-:W-:Y:S05]  /*15180*/  BRA `(.L_x_6843) ;  /* 0x000002c000007947 */ /* 0x000fea0003800000 */
.L_x_6811:
        /* <DEDUP_REMOVED lines=44> */
.L_x_6843:
[----:B------:R-:W-:Y:S05]  /*15450*/  BSYNC B2 ;  /* 0x0000000000027941 */ /* 0x000fea0003800000 */
.L_x_6810:
[----:B------:R-:W-:Y:S01]  /*15460*/  IADD3 R241, R165, -0x1, RZ ;  /* 0xffffffffa5f17810 */ /* 0x000fe20007ffe0ff */
[----:B------:R-:W-:-:S04]  /*15470*/  IMAD.SHL.U32 R0, R62, 0x40, RZ ;  /* 0x000000403e007824 */ /* 0x000fc800078e00ff */
[----:B-1----:R-:W-:Y:S01]  /*15480*/  IMAD.SHL.U32 R2, R241, 0x40, RZ ;  /* 0x00000040f1027824 */ /* 0x002fe200078e00ff */
[----:B------:R-:W-:-:S03]  /*15490*/  LOP3.LUT R5, R0, 0x1c0, RZ, 0xc0, !PT ;  /* 0x000001c000057812 */ /* 0x000fc600078ec0ff */
[----:B------:R-:W-:-:S05]  /*154a0*/  IMAD.IADD R3, R53, 0x1, -R2 ;  /* 0x0000000135037824 */ /* 0x000fca00078e0a02 */
        /* <DEDUP_REMOVED lines=34> */
[----:B----45:R-:W-:Y:S02]  /*156d0*/  @!P0 IMAD.IADD R13, R0, 0x1, R9 ;  /* 0x00000001000d8824 */ /* 0x030fe400078e0209 */
        /* <DEDUP_REMOVED lines=14> */
[----:B------:R-:W-:Y:S01]  /*157c0*/  LOP3.LUT R0, R3, 0x8, R6, 0xf8, !PT ;  /* 0x0000000803007812 */ /* 0x000fe200078ef806 */
[----:B------:R-:W-:Y:S01]  /*157d0*/  @!P4 IMAD.MOV.U32 R6, RZ, RZ, R8 ;  /* 0x000000ffff06c224 */ /* 0x000fe200078e0008 */
[----:B------:R2:W-:Y:S01]  /*157e0*/  @!P0 LDGSTS.E.BYPASS.LTC128B.128 [R239+0xb800], [R12.64+0x80] ;  /* 0x0b8000800cef8fae */ /* 0x0005e2000b901d46 */
[----:B------:R-:W-:-:S03]  /*157f0*/  SHF.R.U32.HI R3, RZ, 0x3, R3 ;  /* 0x00000003ff037819 */ /* 0x000fc60000011603 */
[----:B------:R2:W-:Y:S01]  /*15800*/  @!P0 LDGSTS.E.BYPASS.LTC128B.128 [R239+0xd800], [R12.64+0x100] ;  /* 0x0d8001000cef8fae */ /* 0x0005e2000b901d46 */
[----:B------:R-:W-:-:S03]  /*15810*/  LOP3.LUT R0, R0, R3, RZ, 0x3c, !PT ;  /* 0x0000000300007212 */ /* 0x000fc600078e3cff */
[----:B------:R2:W-:Y:S01]  /*15820*/  @!P0 LDGSTS.E.BYPASS.LTC128B.128 [R239+0xf800], [R12.64+0x180] ;  /* 0x0f8001800cef8fae */ /* 0x0005e2000b901d46 */
[----:B------:R-:W-:-:S03]  /*15830*/  @!P2 LEA R4, P0, R63, R244, 0x1 ;  /* 0x000000f43f04a211 */ /* 0x000fc600078008ff */
[----:B------:R-:W0:Y:S01]  /*15840*/  LDGDEPBAR ;  /* 0x00000000000079af */ /* 0x000e220000000000 */
[----:B------:R-:W-:Y:S01]  /*15850*/  @!P2 LEA.HI.X R5, R63, R245, R64, 0x1, P0 ;  /* 0x000000f53f05a211 */ /* 0x000fe200000f0c40 */
[----:B------:R-:W-:Y:S02]  /*15860*/  IMAD.SHL.U32 R63, R65, 0x40, RZ ;  /* 0x00000040413f7824 */ /* 0x000fe400078e00ff */
[----:B---3--:R-:W3:Y:S03]  /*15870*/  LD.E R17, [R18.64+0x184] ;  /* 0x0001840612117980 */ /* 0x008ee6000c101900 */
[----:B------:R-:W-:Y:S01]  /*15880*/  LOP3.LUT R63, R63, 0xfffffe00, RZ, 0xc0, !PT ;  /* 0xfffffe003f3f7812 */ /* 0x000fe200078ec0ff */
[----:B------:R-:W4:Y:S01]  /*15890*/  LD.E R16, [R18.64+0x188] ;  /* 0x0001880612107980 */ /* 0x000f22000c101900 */
[----:B-1----:R-:W-:-:S03]  /*158a0*/  @!P1 LEA R10, P0, R170, R244, 0x6 ;  /* 0x000000f4aa0a9211 */ /* 0x002fc600078030ff */
[----:B------:R-:W-:Y:S01]  /*158b0*/  IMAD R229, R60, 0x400, R63 ;  /* 0x000004003ce57824 */ /* 0x000fe200078e023f */
[----:B------:R-:W-:Y:S01]  /*158c0*/  @!P1 LEA.HI.X R11, R170, R245, R171, 0x6, P0 ;  /* 0x000000f5aa0b9211 */ /* 0x000fe200000f34ab */
        /* <DEDUP_REMOVED lines=49> */
[----:B-1----:R-:W-:Y:S04]  /*15be0*/  LDSM.16.M88.4 R8, [R229] ;  /* 0x00000000e508783b */ /* 0x002fe80000000200 */
[----:B------:R-:W1:Y:S01]  /*15bf0*/  LDSM.16.M88.4 R64, [R228+0x8800] ;  /* 0x00880000e440783b */ /* 0x000e620000000200 */
[----:B------:R-:W-:-:S03]  /*15c00*/  R2P PR, R62, 0x6 ;  /* 0x000000063e007804 */ /* 0x000fc60000000000 */
[----:B------:R-:W1:Y:S01]  /*15c10*/  LDSM.16.M88.4 R24, [R228+0x8000] ;  /* 0x00800000e418783b */ /* 0x000e620000000200 */
[----:B------:R-:W-:-:S03]  /*15c20*/  IADD3 R3, R228, 0x8000, RZ ;  /* 0x00008000e4037810 */ /* 0x000fc60007ffe0ff */
[----:B------:R-:W1:Y:S01]  /*15c30*/  LDSM.16.M88.4 R48, [R228+0x9000] ;  /* 0x00900000e430783b */ /* 0x000e620000000200 */
[----:B------:R-:W-:Y:S01]  /*15c40*/  IADD3 R226, R228, 0x8020, RZ ;  /* 0x00008020e4e27810 */ /* 0x000fe20007ffe0ff */
[----:B------:R-:W-:Y:S02]  /*15c50*/  IMAD R227, R54, 0x2, R229 ;  /* 0x0000000236e37824 */ /* 0x000fe400078e02e5 */
[----:B------:R-:W1:Y:S02]  /*15c60*/  LDSM.16.M88.4 R32, [R228+0x9800] ;  /* 0x00980000e420783b */ /* 0x000e640000000200 */
[----:B------:R-:W-:Y:S02]  /*15c70*/  @P1 IADD3 R226, R3, -0x20, RZ ;  /* 0xffffffe003e21810 */ /* 0x000fe40007ffe0ff */
[----:B------:R-:W-:Y:S04]  /*15c80*/  LDSM.16.M88.4 R36, [R227] ;  /* 0x00000000e324783b */ /* 0x000fe80000000200 */
[----:B------:R-:W1:Y:S04]  /*15c90*/  LDSM.16.M88.4 R20, [R226+0x800] ;  /* 0x00080000e214783b */ /* 0x000e680000000200 */
[----:B------:R-:W3:Y:S01]  /*15ca0*/  LDSM.16.M88.4 R28, [R226] ;  /* 0x00000000e21c783b */ /* 0x000ee20000000200 */
[----:B------:R-:W-:-:S03]  /*15cb0*/  IMAD.MOV.U32 R3, RZ, RZ, 0x40 ;  /* 0x00000040ff037424 */ /* 0x000fc600078e00ff */
[----:B--2---:R-:W2:Y:S04]  /*15cc0*/  LDSM.16.M88.4 R4, [R226+0x1000] ;  /* 0x00100000e204783b */ /* 0x004ea80000000200 */
[----:B------:R-:W2:Y:S01]  /*15cd0*/  LDSM.16.M88.4 R80, [R226+0x1800] ;  /* 0x00180000e250783b */ /* 0x000ea20000000200 */
[----:B------:R-:W-:-:S03]  /*15ce0*/  IMAD R225, R52, 0x2, R229 ;  /* 0x0000000234e17824 */ /* 0x000fc600078e02e5 */
[----:B------:R-:W0:Y:S01]  /*15cf0*/  LDGDEPBAR ;  /* 0x00000000000079af */ /* 0x000e220000000000 */
[C---:B-1----:R-:W-:Y:S01]  /*15d00*/  HMMA.16816.F32.BF16 R68, R8.reuse, R64, RZ ;  /* 0x000000400844723c */ /* 0x042fe200000418ff */
[----:B------:R-:W-:Y:S02]  /*15d10*/  SEL R3, R3, 0xffffffc0, !P2 ;  /* 0xffffffc003037807 */ /* 0x000fe40005000000 */
[----:B------:R-:W-:Y:S05]  /*15d20*/  LDSM.16.M88.4 R40, [R225] ;  /* 0x00000000e128783b */ /* 0x000fea0000000200 */
[----:B------:R-:W-:Y:S01]  /*15d30*/  HMMA.16816.F32.BF16 R64, R8, R66, RZ ;  /* 0x000000420840723c */ /* 0x000fe200000418ff */
[----:B------:R-:W-:-:S05]  /*15d40*/  IMAD.IADD R222, R228, 0x1, R3 ;  /* 0x00000001e4de7824 */ /* 0x000fca00078e0203 */
[----:B------:R-:W1:Y:S02]  /*15d50*/  LDSM.16.M88.4 R72, [R222+0x8000] ;  /* 0x00800000de48783b */ /* 0x000e640000000200 */
[C---:B------:R-:W-:Y:S02]  /*15d60*/  HMMA.16816.F32.BF16 R12, R8.reuse, R24, RZ ;  /* 0x00000018080c723c */ /* 0x040fe400000418ff */
[----:B------:R-:W-:Y:S06]  /*15d70*/  LDSM.16.M88.4 R76, [R222+0x9000] ;  /* 0x00900000de4c783b */ /* 0x000fec0000000200 */
[C---:B------:R-:W-:Y:S08]  /*15d80*/  HMMA.16816.F32.BF16 R56, R8.reuse, R48, RZ ;  /* 0x000000300838723c */ /* 0x040ff000000418ff */
[----:B------:R-:W-:Y:S08]  /*15d90*/  HMMA.16816.F32.BF16 R44, R8, R32, RZ ;  /* 0x00000020082c723c */ /* 0x000ff000000418ff */
[----:B------:R-:W-:Y:S01]  /*15da0*/  HMMA.16816.F32.BF16 R68, R36, R20, R68 ;  /* 0x000000142444723c */ /* 0x000fe20000041844 */
[----:B------:R-:W-:Y:S01]  /*15db0*/  IMAD R224, R52, 0x2, R227 ;  /* 0x0000000234e07824 */ /* 0x000fe200078e02e3 */
[----:B------:R-:W-:Y:S06]  /*15dc0*/  LDSM.16.M88.4 R88, [R222+0xe000] ;  /* 0x00e00000de58783b */ /* 0x000fec0000000200 */
[C---:B------:R-:W-:Y:S08]  /*15dd0*/  HMMA.16816.F32.BF16 R24, R8.reuse, R26, RZ ;  /* 0x0000001a0818723c */ /* 0x040ff000000418ff */
[C---:B------:R-:W-:Y:S08]  /*15de0*/  HMMA.16816.F32.BF16 R48, R8.reuse, R50, RZ ;  /* 0x000000320830723c */ /* 0x040ff000000418ff */
[----:B------:R-:W-:Y:S01]  /*15df0*/  HMMA.16816.F32.BF16 R8, R8, R34, RZ ;  /* 0x000000220808723c */ /* 0x000fe200000418ff */
[----:B------:R-:W1:Y:S07]  /*15e00*/  LDSM.16.M88.4 R32, [R222+0x8800] ;  /* 0x00880000de20783b */ /* 0x000e6e0000000200 */
[----:B------:R-:W-:Y:S01]  /*15e10*/  HMMA.16816.F32.BF16 R64, R36, R22, R64 ;  /* 0x000000162440723c */ /* 0x000fe20000041840 */
[----:B------:R-:W1:Y:S01]  /*15e20*/  LDSM.16.M88.4 R20, [R222+0x9800] ;  /* 0x00980000de14783b */ /* 0x000e620000000200 */
[----:B------:R-:W-:-:S03]  /*15e30*/  IMAD.IADD R215, R3, 0x1, R226 ;  /* 0x0000000103d77824 */ /* 0x000fc600078e02e2 */
[----:B------:R-:W4:Y:S03]  /*15e40*/  LD.E R3, [R18.64+0x18c] ;  /* 0x00018c0612037980 */ /* 0x000f26000c101900 */
[C---:B---3--:R-:W-:Y:S01]  /*15e50*/  HMMA.16816.F32.BF16 R12, R36.reuse, R28, R12 ;  /* 0x0000001c240c723c */ /* 0x048fe2000004180c */
[----:B------:R-:W-:Y:S07]  /*15e60*/  LDSM.16.M88.4 R84, [R215+0x2000] ;  /* 0x00200000d754783b */ /* 0x000fee0000000200 */
[C---:B------:R-:W-:Y:S01]  /*15e70*/  HMMA.16816.F32.BF16 R24, R36.reuse, R30, R24 ;  /* 0x0000001e2418723c */ /* 0x040fe20000041818 */
[----:B------:R-:W-:Y:S07]  /*15e80*/  LDSM.16.M88.4 R28, [R224] ;  /* 0x00000000e01c783b */ /* 0x000fee0000000200 */
        /* <DEDUP_REMOVED lines=32> */
[----:B------:R-:W1:Y:S03]  /*16090*/  LDSM.16.M88.4 R28, [R226+0x2000] ;  /* 0x00200000e21c783b */ /* 0x000e660000000200 */
[C---:B------:R-:W-:Y:S08]  /*160a0*/  HMMA.16816.F32.BF16 R12, R20.reuse, R8, R12 ;  /* 0x00000008140c723c */ /* 0x040ff0000004180c */
        /* <DEDUP_REMOVED lines=10> */
[----:B------:R-:W1:Y:S04]  /*16150*/  LDSM.16.M88.4 R20, [R225+0x2000] ;  /* 0x00200000e114783b */ /* 0x000e680000000200 */
[----:B------:R-:W1:Y:S03]  /*16160*/  LDSM.16.M88.4 R72, [R222+0xa800] ;  /* 0x00a80000de48783b */ /* 0x000e660000000200 */
[C---:B------:R-:W-:Y:S08]  /*16170*/  HMMA.16816.F32.BF16 R12, R32.reuse, R28, R12 ;  /* 0x0000001c200c723c */ /* 0x040ff0000004180c */
[C---:B------:R-:W-:Y:S01]  /*16180*/  HMMA.16816.F32.BF16 R24, R32.reuse, R30, R24 ;  /* 0x0000001e2018723c */ /* 0x040fe20000041818 */
[----:B------:R-:W-:Y:S07]  /*16190*/  LDSM.16.M88.4 R28, [R222+0xb800] ;  /* 0x00b80000de1c783b */ /* 0x000fee0000000200 */
        /* <DEDUP_REMOVED lines=19> */
[C---:B------:R-:W-:Y:S08]  /*162d0*/  HMMA.16816.F32.BF16 R44, R20.reuse, R28, R44 ;  /* 0x0000001c142c723c */ /* 0x040ff0000004182c */
[----:B------:R-:W-:Y:S01]  /*162e0*/  HMMA.16816.F32.BF16 R40, R20, R30, R40 ;  /* 0x0000001e1428723c */ /* 0x000fe20000041828 */
[----:B------:R-:W4:Y:S04]  /*162f0*/  LDSM.16.M88.4 R28, [R228+0xd000] ;  /* 0x00d00000e41c783b */ /* 0x000f280000000200 */
[----:B------:R-:W1:Y:S03]  /*16300*/  LDSM.16.M88.4 R20, [R228+0xd800] ;  /* 0x00d80000e414783b */ /* 0x000e660000000200 */
[C---:B--2---:R-:W-:Y:S08]  /*16310*/  HMMA.16816.F32.BF16 R12, R4.reuse, R84, R12 ;  /* 0x00000054040c723c */ /* 0x044ff0000004180c */
[C---:B---3--:R-:W-:Y:S08]  /*16320*/  HMMA.16816.F32.BF16 R68, R4.reuse, R36, R68 ;  /* 0x000000240444723c */ /* 0x048ff00000041844 */
        /* <DEDUP_REMOVED lines=8> */
[----:B------:R-:W-:Y:S01]  /*163b0*/  HMMA.16816.F32.BF16 R24, R4, R86, R24 ;  /* 0x000000560418723c */ /* 0x000fe20000041818 */
[----:B------:R-:W3:Y:S04]  /*163c0*/  LDSM.16.M88.4 R4, [R226+0x4800] ;  /* 0x00480000e204783b */ /* 0x000ee80000000200 */
[----:B------:R-:W-:Y:S03]  /*163d0*/  LDSM.16.M88.4 R84, [R226+0x5000] ;  /* 0x00500000e254783b */ /* 0x000fe60000000200 */
[C---:B-1----:R-:W-:Y:S08]  /*163e0*/  HMMA.16816.F32.BF16 R12, R8.reuse, R76, R12 ;  /* 0x0000004c080c723c */ /* 0x042ff0000004180c */
        /* <DEDUP_REMOVED lines=8> */
[----:B------:R-:W1:Y:S07]  /*16470*/  LDSM.16.M88.4 R20, [R222+0xc000] ;  /* 0x00c00000de14783b */ /* 0x000e6e0000000200 */
[----:B------:R-:W-:Y:S01]  /*16480*/  HMMA.16816.F32.BF16 R24, R8, R78, R24 ;  /* 0x0000004e0818723c */ /* 0x000fe20000041818 */
[----:B------:R-:W4:Y:S04]  /*16490*/  LDSM.16.M88.4 R8, [R222+0xc800] ;  /* 0x00c80000de08783b */ /* 0x000f280000000200 */
[----:B------:R-:W-:Y:S03]  /*164a0*/  LDSM.16.M88.4 R76, [R215+0x4000] ;  /* 0x00400000d74c783b */ /* 0x000fe60000000200 */
[C---:B--2---:R-:W-:Y:S08]  /*164b0*/  HMMA.16816.F32.BF16 R12, R32.reuse, R36, R12 ;  /* 0x00000024200c723c */ /* 0x044ff0000004180c */
[C---:B---3--:R-:W-:Y:S08]  /*164c0*/  HMMA.16816.F32.BF16 R68, R32.reuse, R4, R68 ;  /* 0x000000042044723c */ /* 0x048ff00000041844 */
[C---:B------:R-:W-:Y:S01]  /*164d0*/  HMMA.16816.F32.BF16 R64, R32.reuse, R6, R64 ;  /* 0x000000062040723c */ /* 0x040fe20000041840 */
[----:B------:R-:W2:Y:S07]  /*164e0*/  LDSM.16.M88.4 R4, [R224+0x4000] ;  /* 0x00400000e004783b */ /* 0x000eae0000000200 */
[----:B------:R-:W-:Y:S01]  /*164f0*/  HMMA.16816.F32.BF16 R24, R32, R38, R24 ;  /* 0x000000262018723c */ /* 0x000fe20000041818 */
[----:B------:R-:W3:Y:S07]  /*16500*/  LDSM.16.M88.4 R36, [R222+0xd800] ;  /* 0x00d80000de24783b */ /* 0x000eee0000000200 */
[----:B-1----:R-:W-:Y:S08]  /*16510*/  HMMA.16816.F32.BF16 R12, R28, R20, R12 ;  /* 0x000000141c0c723c */ /* 0x002ff0000004180c */
[C---:B------:R-:W-:Y:S08]  /*16520*/  HMMA.16816.F32.BF16 R56, R32.reuse, R84, R56 ;  /* 0x000000542038723c */ /* 0x040ff00000041838 */
[C---:B------:R-:W-:Y:S01]  /*16530*/  HMMA.16816.F32.BF16 R48, R32.reuse, R86, R48 ;  /* 0x000000562030723c */ /* 0x040fe20000041830 */
[----:B------:R-:W-:Y:S07]  /*16540*/  LDSM.16.M88.4 R84, [R229+0x6000] ;  /* 0x00600000e554783b */ /* 0x000fee0000000200 */
[C---:B------:R-:W-:Y:S08]  /*16550*/  HMMA.16816.F32.BF16 R44, R32.reuse, R72, R44 ;  /* 0x00000048202c723c */ /* 0x040ff0000004182c */
[----:B------:R-:W-:Y:S01]  /*16560*/  HMMA.16816.F32.BF16 R40, R32, R74, R40 ;  /* 0x0000004a2028723c */ /* 0x000fe20000041828 */
[----:B------:R-:W1:Y:S04]  /*16570*/  LDSM.16.M88.4 R32, [R228+0xe000] ;  /* 0x00e00000e420783b */ /* 0x000e680000000200 */
[----:B------:R-:W-:Y:S03]  /*16580*/  LDSM.16.M88.4 R72, [R215+0x4800] ;  /* 0x00480000d748783b */ /* 0x000fe60000000200 */
[C---:B----4-:R-:W-:Y:S08]  /*16590*/  HMMA.16816.F32.BF16 R68, R28.reuse, R8, R68 ;  /* 0x000000081c44723c */ /* 0x050ff00000041844 */
[C---:B------:R-:W-:Y:S01]  /*165a0*/  HMMA.16816.F32.BF16 R64, R28.reuse, R10, R64 ;  /* 0x0000000a1c40723c */ /* 0x040fe20000041840 */
[----:B------:R-:W4:Y:S07]  /*165b0*/  LDSM.16.M88.4 R8, [R215+0x5000] ;  /* 0x00500000d708783b */ /* 0x000f2e0000000200 */
[----:B------:R-:W-:Y:S01]  /*165c0*/  HMMA.16816.F32.BF16 R24, R28, R22, R24 ;  /* 0x000000161c18723c */ /* 0x000fe20000041818 */
[----:B------:R-:W-:Y:S07]  /*165d0*/  LDSM.16.M88.4 R20, [R215+0x5800] ;  /* 0x00580000d714783b */ /* 0x000fee0000000200 */
[----:B--2---:R-:W-:Y:S08]  /*165e0*/  HMMA.16816.F32.BF16 R12, R4, R76, R12 ;  /* 0x0000004c040c723c */ /* 0x004ff0000004180c */
        /* <DEDUP_REMOVED lines=8> */
[----:B------:R-:W3:Y:S07]  /*16670*/  LDSM.16.M88.4 R76, [R228+0xf000] ;  /* 0x00f00000e44c783b */ /* 0x000eee0000000200 */
[----:B-1----:R-:W-:Y:S08]  /*16680*/  HMMA.16816.F32.BF16 R12, R84, R32, R12 ;  /* 0x00000020540c723c */ /* 0x002ff0000004180c */
[C---:B----4-:R-:W-:Y:S08]  /*16690*/  HMMA.16816.F32.BF16 R56, R4.reuse, R8, R56 ;  /* 0x000000080438723c */ /* 0x050ff00000041838 */
[----:B------:R-:W-:Y:S01]  /*166a0*/  HMMA.16816.F32.BF16 R48, R4, R10, R48 ;  /* 0x0000000a0430723c */ /* 0x000fe20000041830 */
[----:B------:R-:W1:Y:S07]  /*166b0*/  LDSM.16.M88.4 R8, [R225+0x6000] ;  /* 0x00600000e108783b */ /* 0x000e6e0000000200 */
[----:B------:R-:W-:Y:S01]  /*166c0*/  HMMA.16816.F32.BF16 R24, R84, R34, R24 ;  /* 0x000000225418723c */ /* 0x000fe20000041818 */
[----:B------:R-:W4:Y:S07]  /*166d0*/  LDSM.16.M88.4 R32, [R226+0x6800] ;  /* 0x00680000e220783b */ /* 0x000f2e0000000200 */
[C---:B------:R-:W-:Y:S08]  /*166e0*/  HMMA.16816.F32.BF16 R68, R4.reuse, R72, R68 ;  /* 0x000000480444723c */ /* 0x040ff00000041844 */
        /* <DEDUP_REMOVED lines=8> */
[----:B------:R-:W-:Y:S07]  /*16770*/  LDSM.16.M88.4 R28, [R226+0x7000] ;  /* 0x00700000e21c783b */ /* 0x000fee0000000200 */
[C---:B------:R-:W-:Y:S08]  /*16780*/  HMMA.16816.F32.BF16 R68, R84.reuse, R80, R68 ;  /* 0x000000505444723c */ /* 0x040ff00000041844 */
[----:B---3--:R-:W-:Y:S08]  /*16790*/  HMMA.16816.F32.BF16 R56, R84, R76, R56 ;  /* 0x0000004c5438723c */ /* 0x008ff00000041838 */
[----:B-1----:R-:W-:Y:S08]  /*167a0*/  HMMA.16816.F32.BF16 R12, R8, R88, R12 ;  /* 0x00000058080c723c */ /* 0x002ff0000004180c */
[C---:B------:R-:W-:Y:S08]  /*167b0*/  HMMA.16816.F32.BF16 R64, R84.reuse, R82, R64 ;  /* 0x000000525440723c */ /* 0x040ff00000041840 */
[----:B------:R-:W-:Y:S01]  /*167c0*/  HMMA.16816.F32.BF16 R76, R84, R78, R48 ;  /* 0x0000004e544c723c */ /* 0x000fe20000041830 */
[----:B------:R-:W1:Y:S07]  /*167d0*/  LDSM.16.M88.4 R48, [R222+0xe800] ;  /* 0x00e80000de30783b */ /* 0x000e6e0000000200 */
[----:B------:R-:W-:Y:S08]  /*167e0*/  HMMA.16816.F32.BF16 R24, R8, R90, R24 ;  /* 0x0000005a0818723c */ /* 0x000ff00000041818 */
[----:B----4-:R-:W-:Y:S08]  /*167f0*/  HMMA.16816.F32.BF16 R68, R36, R32, R68 ;  /* 0x000000202444723c */ /* 0x010ff00000041844 */
[----:B--2---:R-:W-:Y:S08]  /*16800*/  HMMA.16816.F32.BF16 R12, R4, R20, R12 ;  /* 0x00000014040c723c */ /* 0x004ff0000004180c */
[----:B------:R-:W-:Y:S01]  /*16810*/  HMMA.16816.F32.BF16 R64, R36, R34, R64 ;  /* 0x000000222440723c */ /* 0x000fe20000041840 */
[----:B------:R-:W2:Y:S07]  /*16820*/  LDSM.16.M88.4 R32, [R215+0x6800] ;  /* 0x00680000d720783b */ /* 0x000eae0000000200 */
[----:B------:R-:W-:Y:S01]  /*16830*/  HMMA.16816.F32.BF16 R24, R4, R22, R24 ;  /* 0x000000160418723c */ /* 0x000fe20000041818 */
[----:B------:R-:W3:Y:S07]  /*16840*/  LDSM.16.M88.4 R20, [R222+0xf000] ;  /* 0x00f00000de14783b */ /* 0x000eee0000000200 */
[----:B-1----:R-:W-:Y:S01]  /*16850*/  HMMA.16816.F32.BF16 R68, R8, R48, R68 ;  /* 0x000000300844723c */ /* 0x002fe20000041844 */
[----:B------:R-:W-:-:S07]  /*16860*/  FMUL.FTZ R12, R12, R3 ;  /* 0x000000030c0c7220 */ /* 0x000fce0000410000 */
[----:B------:R-:W-:Y:S01]  /*16870*/  HMMA.16816.F32.BF16 R56, R36, R28, R56 ;  /* 0x0000001c2438723c */ /* 0x000fe20000041838 */
[----:B------:R1:W-:Y:S01]  /*16880*/  MUFU.TANH R29, R12 ;  /* 0x0000000c001d7308 */ /* 0x0003e20000002400 */
[-C--:B------:R-:W-:Y:S02]  /*16890*/  FMUL.FTZ R13, R13, R3.reuse ;  /* 0x000000030d0d7220 */ /* 0x080fe40000410000 */
[----:B------:R-:W-:Y:S01]  /*168a0*/  FMUL.FTZ R14, R14, R3 ;  /* 0x000000030e0e7220 */ /* 0x000fe20000410000 */
[----:B-1----:R-:W-:-:S04]  /*168b0*/  SHF.R.S32.HI R12, RZ, 0x1f, R55 ;  /* 0x0000001fff0c7819 */ /* 0x002fc80000011437 */
[----:B------:R-:W-:-:S04]  /*168c0*/  LEA.HI R12, R12, R55, RZ, 0x5 ;  /* 0x000000370c0c7211 */ /* 0x000fc800078f28ff */
[----:B------:R-:W-:Y:S01]  /*168d0*/  LOP3.LUT R12, R12, 0xffffffe0, RZ, 0xc0, !PT ;  /* 0xffffffe00c0c7812 */ /* 0x000fe200078ec0ff */
[----:B------:R-:W-:Y:S01]  /*168e0*/  HMMA.16816.F32.BF16 R76, R36, R30, R76 ;  /* 0x0000001e244c723c */ /* 0x000fe2000004184c */
[----:B------:R-:W1:Y:S06]  /*168f0*/  MUFU.TANH R28, R13 ;  /* 0x0000000d001c7308 */ /* 0x000e6c0000002400 */
[----:B------:R-:W-:Y:S01]  /*16900*/  FMUL.FTZ R31, R15, R3 ;  /* 0x000000030f1f7220 */ /* 0x000fe20000410000 */
[----:B--2---:R-:W-:Y:S01]  /*16910*/  HMMA.16816.F32.BF16 R68, R4, R32, R68 ;  /* 0x000000200444723c */ /* 0x004fe20000041844 */
[----:B------:R2:W-:Y:S06]  /*16920*/  MUFU.TANH R30, R14 ;  /* 0x0000000e001e7308 */ /* 0x0005ec0000002400 */
[----:B------:R-:W-:-:S02]  /*16930*/  IMAD.IADD R32, R55, 0x1, -R12 ;  /* 0x0000000137207824 */ /* 0x000fc400078e0a0c */
[----:B--2---:R-:W2:Y:S03]  /*16940*/  LDSM.16.M88.4 R12, [R215+0x7000] ;  /* 0x00700000d70c783b */ /* 0x004ea60000000200 */
[----:B------:R-:W-:Y:S01]  /*16950*/  SHF.R.S32.HI R33, RZ, 0x1f, R32 ;  /* 0x0000001fff217819 */ /* 0x000fe20000011420 */
[----:B------:R-:W-:Y:S03]  /*16960*/  HMMA.16816.F32.BF16 R44, R84, R72, R44 ;  /* 0x00000048542c723c */ /* 0x000fe6000004182c */
[----:B------:R-:W-:-:S05]  /*16970*/  LEA.HI R32, R33, R32, RZ, 0x2 ;  /* 0x0000002021207211 */ /* 0x000fca00078f10ff */
[----:B------:R-:W-:Y:S01]  /*16980*/  HMMA.16816.F32.BF16 R40, R84, R74, R40 ;  /* 0x0000004a5428723c */ /* 0x000fe20000041828 */
[----:B------:R-:W4:Y:S07]  /*16990*/  LDSM.16.M88.4 R72, [R226+0x7800] ;  /* 0x00780000e248783b */ /* 0x000f2e0000000200 */
[----:B---3--:R-:W-:Y:S07]  /*169a0*/  HMMA.16816.F32.BF16 R56, R8, R20, R56 ;  /* 0x000000140838723c */ /* 0x008fee0000041838 */
[----:B------:R-:W-:-:S05]  /*169b0*/  SHF.R.S32.HI R21, RZ, 0x2, R32 ;  /* 0x00000002ff157819 */ /* 0x000fca0000011420 */
[----:B------:R-:W-:Y:S02]  /*169c0*/  IMAD R60, R60, 0x10, R21 ;  /* 0x000000103c3c7824 */ /* 0x000fe400078e0215 */
[----:B------:R-:W-:Y:S02]  /*169d0*/  FMUL.FTZ R33, R27, R3 ;  /* 0x000000031b217220 */ /* 0x000fe40000410000 */
[----:B------:R-:W-:Y:S01]  /*169e0*/  IMAD.IADD R60, R61, 0x1, R60 ;  /* 0x000000013d3c7824 */ /* 0x000fe200078e023c */
[--C-:B------:R-:W-:Y:S01]  /*169f0*/  IADD3 R27, R53, 0x1, -R238.reuse ;  /* 0x00000001351b7810 */ /* 0x100fe20007ffe8ee */
[----:B------:R-:W-:Y:S01]  /*16a00*/  IMAD.SHL.U32 R55, R55, 0x2, RZ ;  /* 0x0000000237377824 */ /* 0x000fe200078e00ff */
[----:B------:R-:W-:Y:S02]  /*16a10*/  IADD3 R247, -R17, R53, -R238 ;  /* 0x0000003511f77210 */ /* 0x000fe40007ffe9ee */
[----:B------:R-:W-:Y:S01]  /*16a20*/  IADD3 R246, R60, 0x8, RZ ;  /* 0x000000083cf67810 */ /* 0x000fe20007ffe0ff */
[----:B------:R-:W-:Y:S01]  /*16a30*/  IMAD.IADD R27, R16, 0x1, R27 ;  /* 0x00000001101b7824 */ /* 0x000fe200078e021b */
[----:B------:R-:W-:Y:S01]  /*16a40*/  LOP3.LUT R17, R55, 0x6, RZ, 0xc0, !PT ;  /* 0x0000000637117812 */ /* 0x000fe200078ec0ff */
[C---:B------:R-:W-:Y:S01]  /*16a50*/  IMAD.IADD R249, R60.reuse, 0x1, R247 ;  /* 0x000000013cf97824 */ /* 0x040fe200078e02f7 */
[----:B------:R-:W-:Y:S01]  /*16a60*/  HMMA.16816.F32.BF16 R76, R8, R22, R76 ;  /* 0x00000016084c723c */ /* 0x000fe2000004184c */
[----:B------:R-:W-:Y:S01]  /*16a70*/  IMAD.IADD R247, R247, 0x1, R246 ;  /* 0x00000001f7f77824 */ /* 0x000fe200078e02f6 */
[----:B------:R-:W3:Y:S01]  /*16a80*/  LDSM.16.M88.4 R20, [R222+0xf800] ;  /* 0x00f80000de14783b */ /* 0x000ee20000000200 */
[----:B------:R-:W-:-:S02]  /*16a90*/  IMAD.IADD R248, R60, 0x1, R27 ;  /* 0x000000013cf87824 */ /* 0x000fc400078e021b */
[----:B------:R-:W-:Y:S02]  /*16aa0*/  IMAD.IADD R246, R27, 0x1, R246 ;  /* 0x000000011bf67824 */ /* 0x000fe400078e02f6 */
[----:B------:R-:W-:Y:S01]  /*16ab0*/  IMAD.IADD R27, R2, 0x1, R17 ;  /* 0x00000001021b7824 */ /* 0x000fe200078e0211 */
[----:B--2---:R-:W-:Y:S01]  /*16ac0*/  HMMA.16816.F32.BF16 R56, R4, R12, R56 ;  /* 0x0000000c0438723c */ /* 0x004fe20000041838 */
[----:B------:R-:W-:Y:S02]  /*16ad0*/  IMNMX R249, RZ, R249, !PT ;  /* 0x000000f9fff97217 */ /* 0x000fe40007800200 */
[----:B------:R-:W-:-:S04]  /*16ae0*/  IMNMX R247, RZ, R247, !PT ;  /* 0x000000f7fff77217 */ /* 0x000fc80007800200 */
[----:B------:R-:W-:Y:S02]  /*16af0*/  IADD3 R12, R27, 0x1, RZ ;  /* 0x000000011b0c7810 */ /* 0x000fe40007ffe0ff */
[-C--:B------:R-:W-:Y:S02]  /*16b00*/  IMNMX R248, R248, R53.reuse, PT ;  /* 0x00000035f8f87217 */ /* 0x080fe40003800200 */
[----:B------:R-:W-:Y:S02]  /*16b10*/  IMNMX R246, R246, R53, PT ;  /* 0x00000035f6f67217 */ /* 0x000fe40003800200 */
[C---:B------:R-:W-:Y:S02]  /*16b20*/  ISETP.GE.AND P4, PT, R12.reuse, R249, PT ;  /* 0x000000f90c00720c */ /* 0x040fe40003f86270 */
[C---:B------:R-:W-:Y:S02]  /*16b30*/  ISETP.GE.AND P1, PT, R12.reuse, R247, PT ;  /* 0x000000f70c00720c */ /* 0x040fe40003f26270 */
[----:B------:R-:W-:-:S02]  /*16b40*/  ISETP.GE.OR P4, PT, R12, R248, !P4 ;  /* 0x000000f80c00720c */ /* 0x000fc40006786670 */
[----:B------:R-:W-:Y:S01]  /*16b50*/  ISETP.GE.OR P1, PT, R12, R246, !P1 ;  /* 0x000000f60c00720c */ /* 0x000fe20004f26670 */
[----:B----4-:R-:W-:Y:S01]  /*16b60*/  HMMA.16816.F32.BF16 R44, R36, R72, R44 ;  /* 0x00000048242c723c */ /* 0x010fe2000004182c */
[C---:B------:R-:W-:Y:S02]  /*16b70*/  IADD3 R13, R27.reuse, 0x8, RZ ;  /* 0x000000081b0d7810 */ /* 0x040fe40007ffe0ff */
[----:B------:R-:W-:Y:S02]  /*16b80*/  IADD3 R12, R27, 0x9, RZ ;  /* 0x000000091b0c7810 */ /* 0x000fe40007ffe0ff */
[C---:B------:R-:W-:Y:S02]  /*16b90*/  ISETP.GE.AND P0, PT, R13.reuse, R249, PT ;  /* 0x000000f90d00720c */ /* 0x040fe40003f06270 */
[----:B------:R-:W-:Y:S01]  /*16ba0*/  ISETP.GE.AND P6, PT, R13, R247, PT ;  /* 0x000000f70d00720c */ /* 0x000fe20003fc6270 */
[----:B------:R-:W-:Y:S01]  /*16bb0*/  HMMA.16816.F32.BF16 R64, R8, R50, R64 ;  /* 0x000000320840723c */ /* 0x000fe20000041840 */
[----:B------:R-:W-:-:S02]  /*16bc0*/  ISETP.GE.AND P3, PT, R12, R249, PT ;  /* 0x000000f90c00720c */ /* 0x000fc40003f66270 */
[C---:B------:R-:W-:Y:S02]  /*16bd0*/  ISETP.GE.AND P5, PT, R12.reuse, R247, PT ;  /* 0x000000f70c00720c */ /* 0x040fe40003fa6270 */
[C---:B------:R-:W-:Y:S02]  /*16be0*/  ISETP.GE.OR P0, PT, R13.reuse, R248, !P0 ;  /* 0x000000f80d00720c */ /* 0x040fe40004706670 */
[----:B------:R-:W-:Y:S01]  /*16bf0*/  ISETP.GE.OR P6, PT, R13, R246, !P6 ;  /* 0x000000f60d00720c */ /* 0x000fe200077c6670 */
[----:B------:R-:W-:Y:S01]  /*16c00*/  HMMA.16816.F32.BF16 R76, R4, R14, R76 ;  /* 0x0000000e044c723c */ /* 0x000fe2000004184c */
[C---:B------:R-:W-:Y:S02]  /*16c10*/  ISETP.GE.OR P3, PT, R12.reuse, R248, !P3 ;  /* 0x000000f80c00720c */ /* 0x040fe40005f66670 */
[----:B------:R-:W-:Y:S02]  /*16c20*/  ISETP.GE.OR P5, PT, R12, R246, !P5 ;  /* 0x000000f60c00720c */ /* 0x000fe40006fa6670 */
[----:B------:R-:W2:Y:S03]  /*16c30*/  LDSM.16.M88.4 R12, [R215+0x7800] ;  /* 0x00780000d70c783b */ /* 0x000ea60000000200 */
[----:B------:R-:W-:Y:S01]  /*16c40*/  HMMA.16816.F32.BF16 R40, R36, R74, R40 ;  /* 0x0000004a2428723c */ /* 0x000fe20000041828 */
[-C--:B------:R-:W-:Y:S01]  /*16c50*/  FMUL.FTZ R24, R24, R3.reuse ;  /* 0x0000000318187220 */ /* 0x080fe20000410000 */
[----:B------:R-:W4:Y:S01]  /*16c60*/  MUFU.TANH R31, R31 ;  /* 0x0000001f001f7308 */ /* 0x000f220000002400 */
[----:B------:R-:W-:-:S02]  /*16c70*/  FMUL.FTZ R26, R26, R3 ;  /* 0x000000031a1a7220 */ /* 0x000fc40000410000 */
[----:B------:R-:W-:Y:S01]  /*16c80*/  FMUL.FTZ R25, R25, R3 ;  /* 0x0000000319197220 */ /* 0x000fe20000410000 */
[C---:B------:R-:W-:Y:S01]  /*16c90*/  ISETP.GE.AND P2, PT, R27.reuse, R249, PT ;  /* 0x000000f91b00720c */ /* 0x040fe20003f46270 */
[-C--:B------:R-:W-:Y:S01]  /*16ca0*/  FMUL.FTZ R68, R68, R3.reuse ;  /* 0x0000000344447220 */ /* 0x080fe20000410000 */
[----:B---3--:R-:W-:Y:S02]  /*16cb0*/  HMMA.16816.F32.BF16 R44, R8, R20, R44 ;  /* 0x00000014082c723c */ /* 0x008fe4000004182c */
[----:B------:R-:W-:Y:S01]  /*16cc0*/  MUFU.TANH R33, R33 ;  /* 0x0000002100217308 */ /* 0x000fe20000002400 */
[----:B------:R-:W-:Y:S01]  /*16cd0*/  IADD3 R17, R27, 0x10, RZ ;  /* 0x000000101b117810 */ /* 0x000fe20007ffe0ff */
[-C--:B------:R-:W-:Y:S01]  /*16ce0*/  FMUL.FTZ R59, R59, R3.reuse ;  /* 0x000000033b3b7220 */ /* 0x080fe20000410000 */
[----:B-1----:R-:W-:Y:S01]  /*16cf0*/  FSEL R32, R28, -INF , !P4 ;  /* 0xff8000001c207808 */ /* 0x002fe20006000000 */
[----:B------:R-:W-:Y:S01]  /*16d00*/  FMUL.FTZ R56, R56, R3 ;  /* 0x0000000338387220 */ /* 0x000fe20000410000 */
[----:B------:R-:W-:-:S04]  /*16d10*/  DEPBAR.LE SB0, 0x0 ;  /* 0x000080000000791a */ /* 0x000fc80000000000 */
[----:B------:R-:W-:Y:S01]  /*16d20*/  HMMA.16816.F32.BF16 R64, R4, R34, R64 ;  /* 0x000000220440723c */ /* 0x000fe20000041840 */
[----:B------:R-:W1:Y:S07]  /*16d30*/  MUFU.TANH R24, R24 ;  /* 0x0000001800187308 */ /* 0x000e6e0000002400 */
[----:B------:R-:W-:Y:S01]  /*16d40*/  HMMA.16816.F32.BF16 R40, R8, R22, R40 ;  /* 0x000000160828723c */ /* 0x000fe20000041828 */
[----:B------:R-:W3:Y:S01]  /*16d50*/  MUFU.TANH R26, R26 ;  /* 0x0000001a001a7308 */ /* 0x000ee20000002400 */
[----:B------:R-:W-:Y:S01]  /*16d60*/  FMUL.FTZ R37, R71, R3 ;  /* 0x0000000347257220 */ /* 0x000fe20000410000 */
[----:B------:R-:W-:-:S05]  /*16d70*/  ISETP.GE.OR P2, PT, R27, R248, !P2 ;  /* 0x000000f81b00720c */ /* 0x000fca0005746670 */
[----:B--2---:R-:W-:Y:S01]  /*16d80*/  HMMA.16816.F32.BF16 R44, R4, R12, R44 ;  /* 0x0000000c042c723c */ /* 0x004fe2000004182c */
[----:B------:R-:W2:Y:S01]  /*16d90*/  MUFU.TANH R25, R25 ;  /* 0x0000001900197308 */ /* 0x000ea20000002400 */
[----:B------:R-:W-:-:S06]  /*16da0*/  IADD3 R20, R27, 0x11, RZ ;  /* 0x000000111b147810 */ /* 0x000fcc0007ffe0ff */
[-C--:B------:R-:W-:Y:S01]  /*16db0*/  FMUL.FTZ R36, R64, R3.reuse ;  /* 0x0000000340247220 */ /* 0x080fe20000410000 */
[----:B------:R-:W-:Y:S01]  /*16dc0*/  FSEL R29, R29, -INF , !P2 ;  /* 0xff8000001d1d7808 */ /* 0x000fe20005000000 */
[----:B------:R-:W-:Y:S01]  /*16dd0*/  FMUL.FTZ R39, R66, R3 ;  /* 0x0000000342277220 */ /* 0x000fe20000410000 */
[----:B------:R-:W2:Y:S01]  /*16de0*/  MUFU.TANH R37, R37 ;  /* 0x0000002500257308 */ /* 0x000ea20000002400 */
[----:B------:R-:W-:Y:S01]  /*16df0*/  ISETP.GE.AND P2, PT, R27, R247, PT ;  /* 0x000000f71b00720c */ /* 0x000fe20003f46270 */
[-C--:B------:R-:W-:Y:S01]  /*16e00*/  FMUL.FTZ R34, R69, R3.reuse ;  /* 0x0000000345227220 */ /* 0x080fe20000410000 */
[----:B----4-:R-:W-:Y:S01]  /*16e10*/  FSEL R31, R31, -INF , !P1 ;  /* 0xff8000001f1f7808 */ /* 0x010fe20004800000 */
[----:B------:R-:W-:Y:S01]  /*16e20*/  FMUL.FTZ R35, R70, R3 ;  /* 0x0000000346237220 */ /* 0x000fe20000410000 */
[----:B-1----:R-:W-:-:S03]  /*16e30*/  FSEL R24, R24, -INF , !P0 ;  /* 0xff80000018187808 */ /* 0x002fc60004000000 */
[----:B------:R-:W1:Y:S01]  /*16e40*/  MUFU.TANH R36, R36 ;  /* 0x0000002400247308 */ /* 0x000e620000002400 */
[C---:B------:R-:W-:Y:S02]  /*16e50*/  ISETP.GE.AND P1, PT, R20.reuse, R249, PT ;  /* 0x000000f91400720c */ /* 0x040fe40003f26270 */
[----:B------:R-:W-:Y:S02]  /*16e60*/  ISETP.GE.AND P0, PT, R20, R247, PT ;  /* 0x000000f71400720c */ /* 0x000fe40003f06270 */
[----:B------:R-:W-:-:S03]  /*16e70*/  ISETP.GE.OR P2, PT, R27, R246, !P2 ;  /* 0x000000f61b00720c */ /* 0x000fc60005746670 */
[----:B------:R-:W4:Y:S01]  /*16e80*/  MUFU.TANH R16, R68 ;  /* 0x0000004400107308 */ /* 0x000f220000002400 */
[----:B------:R-:W-:Y:S01]  /*16e90*/  IADD3 R8, R27, 0x18, RZ ;  /* 0x000000181b087810 */ /* 0x000fe20007ffe0ff */
[----:B------:R-:W-:Y:S01]  /*16ea0*/  HMMA.16816.F32.BF16 R40, R4, R14, R40 ;  /* 0x0000000e0428723c */ /* 0x000fe20000041828 */
[C---:B------:R-:W-:Y:S02]  /*16eb0*/  ISETP.GE.OR P1, PT, R20.reuse, R248, !P1 ;  /* 0x000000f81400720c */ /* 0x040fe40004f26670 */
[----:B------:R-:W-:Y:S02]  /*16ec0*/  ISETP.GE.OR P0, PT, R20, R246, !P0 ;  /* 0x000000f61400720c */ /* 0x000fe40004706670 */
[----:B---3--:R-:W-:Y:S01]  /*16ed0*/  FSEL R20, R26, -INF , !P6 ;  /* 0xff8000001a147808 */ /* 0x008fe20007000000 */
[----:B------:R-:W3:Y:S01]  /*16ee0*/  MUFU.TANH R39, R39 ;  /* 0x0000002700277308 */ /* 0x000ee20000002400 */
[----:B------:R-:W-:Y:S02]  /*16ef0*/  FSEL R30, R30, -INF , !P2 ;  /* 0xff8000001e1e7808 */ /* 0x000fe40005000000 */
[----:B------:R-:W-:Y:S01]  /*16f00*/  ISETP.GE.AND P6, PT, R8, R249, PT ;  /* 0x000000f90800720c */ /* 0x000fe20003fc6270 */
[----:B------:R-:W-:Y:S01]  /*16f10*/  FMUL.FTZ R38, R67, R3 ;  /* 0x0000000343267220 */ /* 0x000fe20000410000 */
[----:B------:R-:W-:-:S03]  /*16f20*/  ISETP.GE.AND P2, PT, R17, R249, PT ;  /* 0x000000f91100720c */ /* 0x000fc60003f46270 */
[----:B------:R-:W-:Y:S01]  /*16f30*/  MUFU.TANH R34, R34 ;  /* 0x0000002200227308 */ /* 0x000fe20000002400 */
[----:B--2---:R-:W-:Y:S01]  /*16f40*/  FSEL R25, R25, -INF , !P3 ;  /* 0xff80000019197808 */ /* 0x004fe20005800000 */
[----:B------:R-:W-:Y:S01]  /*16f50*/  FMUL.FTZ R76, R76, R3 ;  /* 0x000000034c4c7220 */ /* 0x000fe20000410000 */
[----:B------:R-:W-:-:S05]  /*16f60*/  ISETP.GE.AND P3, PT, R8, R247, PT ;  /* 0x000000f70800720c */ /* 0x000fca0003f66270 */
[----:B------:R-:W2:Y:S01]  /*16f70*/  MUFU.TANH R35, R35 ;  /* 0x0000002300237308 */ /* 0x000ea20000002400 */
[----:B------:R-:W-:Y:S01]  /*16f80*/  FMUL.FTZ R65, R65, R3 ;  /* 0x0000000341417220 */ /* 0x000fe20000410000 */
[----:B------:R-:W-:Y:S01]  /*16f90*/  ISETP.GE.AND P4, PT, R17, R247, PT ;  /* 0x000000f71100720c */ /* 0x000fe20003f86270 */
[----:B------:R-:W-:Y:S01]  /*16fa0*/  FMUL.FTZ R58, R58, R3 ;  /* 0x000000033a3a7220 */ /* 0x000fe20000410000 */
[----:B------:R-:W-:-:S04]  /*16fb0*/  ISETP.GE.OR P6, PT, R8, R248, !P6 ;  /* 0x000000f80800720c */ /* 0x000fc800077c6670 */
[----:B------:R-:W2:Y:S01]  /*16fc0*/  MUFU.TANH R187, R59 ;  /* 0x0000003b00bb7308 */ /* 0x000ea20000002400 */
[----:B------:R-:W-:Y:S01]  /*16fd0*/  ISETP.GE.OR P2, PT, R17, R248, !P2 ;  /* 0x000000f81100720c */ /* 0x000fe20005746670 */
[-C--:B------:R-:W-:Y:S01]  /*16fe0*/  FMUL.FTZ R45, R45, R3.reuse ;  /* 0x000000032d2d7220 */ /* 0x080fe20000410000 */
[C---:B------:R-:W-:Y:S02]  /*16ff0*/  IADD3 R12, R27.reuse, 0x21, RZ ;  /* 0x000000211b0c7810 */ /* 0x040fe40007ffe0ff */
[----:B------:R-:W-:Y:S01]  /*17000*/  IADD3 R9, R27, 0x19, RZ ;  /* 0x000000191b097810 */ /* 0x000fe20007ffe0ff */
[----:B------:R-:W-:Y:S01]  /*17010*/  FMUL.FTZ R57, R57, R3 ;  /* 0x0000000339397220 */ /* 0x000fe20000410000 */
[-C--:B------:R-:W-:Y:S01]  /*17020*/  ISETP.GE.OR P3, PT, R8, R246.reuse, !P3 ;  /* 0x000000f60800720c */ /* 0x080fe20005f66670 */
[----:B------:R-:W2:Y:S01]  /*17030*/  MUFU.TANH R185, R76 ;  /* 0x0000004c00b97308 */ /* 0x000ea20000002400 */
[----:B------:R-:W-:Y:S02]  /*17040*/  ISETP.GE.OR P4, PT, R17, R246, !P4 ;  /* 0x000000f61100720c */ /* 0x000fe40006786670 */
[----:B------:R-:W-:-:S02]  /*17050*/  FSEL R8, R37, -INF , !P0 ;  /* 0xff80000025087808 */ /* 0x000fc40004000000 */
[----:B-1----:R-:W-:Y:S02]  /*17060*/  FSEL R11, R36, -INF , !P6 ;  /* 0xff800000240b7808 */ /* 0x002fe40007000000 */
[----:B------:R-:W-:Y:S01]  /*17070*/  FSEL R17, R33, -INF , !P5 ;  /* 0xff80000021117808 */ /* 0x000fe20006800000 */
[----:B------:R-:W1:Y:S01]  /*17080*/  MUFU.TANH R21, R65 ;  /* 0x0000004100157308 */ /* 0x000e620000002400 */
[----:B----4-:R-:W-:Y:S02]  /*17090*/  FSEL R16, R16, -INF , !P2 ;  /* 0xff80000010107808 */ /* 0x010fe40005000000 */
[C---:B------:R-:W-:Y:S02]  /*170a0*/  ISETP.GE.AND P0, PT, R12.reuse, R249, PT ;  /* 0x000000f90c00720c */ /* 0x040fe40003f06270 */
[----:B------:R-:W-:-:S03]  /*170b0*/  ISETP.GE.AND P6, PT, R12, R247, PT ;  /* 0x000000f70c00720c */ /* 0x000fc60003fc6270 */
[----:B------:R-:W4:Y:S01]  /*170c0*/  MUFU.TANH R38, R38 ;  /* 0x0000002600267308 */ /* 0x000f220000002400 */
[C---:B------:R-:W-:Y:S01]  /*170d0*/  ISETP.GE.AND P5, PT, R9.reuse, R249, PT ;  /* 0x000000f90900720c */ /* 0x040fe20003fa6270 */
[----:B------:R-:W-:Y:S01]  /*170e0*/  FMUL.FTZ R44, R44, R3 ;  /* 0x000000032c2c7220 */ /* 0x000fe20000410000 */
[----:B------:R-:W-:Y:S02]  /*170f0*/  ISETP.GE.AND P2, PT, R9, R247, PT ;  /* 0x000000f70900720c */ /* 0x000fe40003f46270 */
[----:B------:R-:W-:-:S03]  /*17100*/  IADD3 R23, R27, 0x28, RZ ;  /* 0x000000281b177810 */ /* 0x000fc60007ffe0ff */
[----:B------:R-:W1:Y:S01]  /*17110*/  MUFU.TANH R176, R56 ;  /* 0x0000003800b07308 */ /* 0x000e620000002400 */
[----:B------:R-:W-:Y:S01]  /*17120*/  IADD3 R10, R27, 0x20, RZ ;  /* 0x000000201b0a7810 */ /* 0x000fe20007ffe0ff */
[----:B------:R-:W-:Y:S01]  /*17130*/  FMUL.FTZ R77, R77, R3 ;  /* 0x000000034d4d7220 */ /* 0x000fe20000410000 */
[----:B------:R-:W-:-:S05]  /*17140*/  ISETP.GE.OR P0, PT, R12, R248, !P0 ;  /* 0x000000f80c00720c */ /* 0x000fca0004706670 */
[----:B------:R-:W1:Y:S01]  /*17150*/  MUFU.TANH R180, R58 ;  /* 0x0000003a00b47308 */ /* 0x000e620000002400 */
[-C--:B------:R-:W-:Y:S01]  /*17160*/  FMUL.FTZ R78, R78, R3.reuse ;  /* 0x000000034e4e7220 */ /* 0x080fe20000410000 */
[----:B------:R-:W-:Y:S01]  /*17170*/  ISETP.GE.OR P6, PT, R12, R246, !P6 ;  /* 0x000000f60c00720c */ /* 0x000fe200077c6670 */
[----:B------:R-:W-:Y:S01]  /*17180*/  FMUL.FTZ R79, R79, R3 ;  /* 0x000000034f4f7220 */ /* 0x000fe20000410000 */
[----:B------:R-:W-:-:S04]  /*17190*/  ISETP.GE.OR P5, PT, R9, R248, !P5 ;  /* 0x000000f80900720c */ /* 0x000fc80006fa6670 */
[----:B------:R-:W1:Y:S01]  /*171a0*/  MUFU.TANH R196, R45 ;  /* 0x0000002d00c47308 */ /* 0x000e620000002400 */
[----:B------:R-:W-:Y:S02]  /*171b0*/  ISETP.GE.OR P2, PT, R9, R246, !P2 ;  /* 0x000000f60900720c */ /* 0x000fe40005746670 */
[----:B---3--:R-:W-:Y:S02]  /*171c0*/  FSEL R12, R39, -INF , !P3 ;  /* 0xff800000270c7808 */ /* 0x008fe40005800000 */
[----:B------:R-:W-:-:S03]  /*171d0*/  IADD3 R4, R27, 0x31, RZ ;  /* 0x000000311b047810 */ /* 0x000fc60007ffe0ff */
[----:B------:R-:W3:Y:S01]  /*171e0*/  MUFU.TANH R183, R57 ;  /* 0x0000003900b77308 */ /* 0x000ee20000002400 */
[----:B--2---:R-:W-:Y:S02]  /*171f0*/  FSEL R9, R35, -INF , !P4 ;  /* 0xff80000023097808 */ /* 0x004fe40006000000 */
[----:B------:R-:W-:Y:S02]  /*17200*/  FSEL R13, R34, -INF , !P1 ;  /* 0xff800000220d7808 */ /* 0x000fe40004800000 */
[----:B------:R-:W-:Y:S01]  /*17210*/  ISETP.GE.AND P3, PT, R23, R249, PT ;  /* 0x000000f91700720c */ /* 0x000fe20003f66270 */
[----:B------:R-:W-:Y:S01]  /*17220*/  FMUL.FTZ R46, R46, R3 ;  /* 0x000000032e2e7220 */ /* 0x000fe20000410000 */
[C---:B------:R-:W-:Y:S01]  /*17230*/  ISETP.GE.AND P4, PT, R10.reuse, R249, PT ;  /* 0x000000f90a00720c */ /* 0x040fe20003f86270 */
[----:B------:R-:W-:Y:S01]  /*17240*/  MUFU.TANH R178, R77 ;  /* 0x0000004d00b27308 */ /* 0x000fe20000002400 */
[----:B------:R-:W-:Y:S02]  /*17250*/  ISETP.GE.AND P1, PT, R10, R247, PT ;  /* 0x000000f70a00720c */ /* 0x000fe40003f26270 */
[----:B------:R-:W-:-:S02]  /*17260*/  FSEL R187, R187, -INF , !P6 ;  /* 0xff800000bbbb7808 */ /* 0x000fc40007000000 */
[----:B------:R-:W-:-:S03]  /*17270*/  ISETP.GE.AND P6, PT, R4, R249, PT ;  /* 0x000000f90400720c */ /* 0x000fc60003fc6270 */
[----:B------:R-:W2:Y:S01]  /*17280*/  MUFU.TANH R190, R78 ;  /* 0x0000004e00be7308 */ /* 0x000ea20000002400 */
[-C--:B------:R-:W-:Y:S02]  /*17290*/  ISETP.GE.OR P3, PT, R23, R248.reuse, !P3 ;  /* 0x000000f81700720c */ /* 0x080fe40005f66670 */
[C---:B------:R-:W-:Y:S02]  /*172a0*/  ISETP.GE.OR P4, PT, R10.reuse, R248, !P4 ;  /* 0x000000f80a00720c */ /* 0x040fe40006786670 */
[----:B------:R-:W-:-:S03]  /*172b0*/  ISETP.GE.OR P1, PT, R10, R246, !P1 ;  /* 0x000000f60a00720c */ /* 0x000fc60004f26670 */
[----:B------:R-:W1:Y:S01]  /*172c0*/  MUFU.TANH R191, R79 ;  /* 0x0000004f00bf7308 */ /* 0x000e620000002400 */
[----:B------:R-:W-:Y:S01]  /*172d0*/  IADD3 R22, R27, 0x29, RZ ;  /* 0x000000291b167810 */ /* 0x000fe20007ffe0ff */
[----:B------:R-:W-:Y:S01]  /*172e0*/  FMUL.FTZ R47, R47, R3 ;  /* 0x000000032f2f7220 */ /* 0x000fe20000410000 */
[----:B------:R-:W-:-:S05]  /*172f0*/  IADD3 R5, R27, 0x30, RZ ;  /* 0x000000301b057810 */ /* 0x000fca0007ffe0ff */
[----:B------:R-:W2:Y:S01]  /*17300*/  MUFU.TANH R44, R44 ;  /* 0x0000002c002c7308 */ /* 0x000ea20000002400 */
[----:B------:R-:W-:Y:S01]  /*17310*/  ISETP.GE.OR P6, PT, R4, R248, !P6 ;  /* 0x000000f80400720c */ /* 0x000fe200077c6670 */
[-C--:B------:R-:W-:Y:S01]  /*17320*/  FMUL.FTZ R40, R40, R3.reuse ;  /* 0x0000000328287220 */ /* 0x080fe20000410000 */
[----:B------:R-:W-:Y:S01]  /*17330*/  FSEL R185, R185, -INF , !P3 ;  /* 0xff800000b9b97808 */ /* 0x000fe20005800000 */
[-C--:B------:R-:W-:Y:S02]  /*17340*/  FMUL.FTZ R41, R41, R3.reuse ;  /* 0x0000000329297220 */ /* 0x080fe40000410000 */
[-C--:B------:R-:W-:Y:S02]  /*17350*/  FMUL.FTZ R42, R42, R3.reuse ;  /* 0x000000032a2a7220 */ /* 0x080fe40000410000 */
[----:B------:R-:W2:Y:S01]  /*17360*/  MUFU.TANH R192, R46 ;  /* 0x0000002e00c07308 */ /* 0x000ea20000002400 */
[----:B------:R-:W-:Y:S01]  /*17370*/  FMUL.FTZ R43, R43, R3 ;  /* 0x000000032b2b7220 */ /* 0x000fe20000410000 */
[----:B-1----:R-:W-:-:S02]  /*17380*/  FSEL R10, R21, -INF , !P5 ;  /* 0xff800000150a7808 */ /* 0x002fc40006800000 */
[----:B----4-:R-:W-:Y:S02]  /*17390*/  FSEL R28, R38, -INF , !P2 ;  /* 0xff800000261c7808 */ /* 0x010fe40005000000 */
[----:B------:R-:W-:Y:S02]  /*173a0*/  FSEL R176, R176, -INF , !P4 ;  /* 0xff800000b0b07808 */ /* 0x000fe40006000000 */
[----:B------:R-:W-:Y:S02]  /*173b0*/  FSEL R180, R180, -INF , !P1 ;  /* 0xff800000b4b47808 */ /* 0x000fe40004800000 */
[-C--:B------:R-:W-:Y:S01]  /*173c0*/  ISETP.GE.AND P3, PT, R4, R247.reuse, PT ;  /* 0x000000f70400720c */ /* 0x080fe20003f66270 */
[----:B------:R-:W1:Y:S01]  /*173d0*/  MUFU.TANH R186, R47 ;  /* 0x0000002f00ba7308 */ /* 0x000e620000002400 */
[----:B------:R-:W-:Y:S02]  /*173e0*/  ISETP.GE.AND P5, PT, R23, R247, PT ;  /* 0x000000f71700720c */ /* 0x000fe40003fa6270 */
[----:B------:R-:W-:-:S02]  /*173f0*/  ISETP.GE.AND P2, PT, R22, R249, PT ;  /* 0x000000f91600720c */ /* 0x000fc40003f46270 */
[----:B------:R-:W-:Y:S02]  /*17400*/  ISETP.GE.AND P4, PT, R22, R247, PT ;  /* 0x000000f71600720c */ /* 0x000fe40003f86270 */
[----:B------:R-:W-:Y:S01]  /*17410*/  ISETP.GE.AND P1, PT, R5, R249, PT ;  /* 0x000000f90500720c */ /* 0x000fe20003f26270 */
[----:B------:R-:W4:Y:S01]  /*17420*/  MUFU.TANH R194, R40 ;  /* 0x0000002800c27308 */ /* 0x000f220000002400 */
[----:B------:R-:W-:Y:S02]  /*17430*/  FSEL R196, R196, -INF , !P6 ;  /* 0xff800000c4c47808 */ /* 0x000fe40007000000 */
[----:B------:R-:W-:Y:S02]  /*17440*/  ISETP.GT.AND P6, PT, R241, R230, PT ;  /* 0x000000e6f100720c */ /* 0x000fe40003fc4270 */
[----:B---3--:R-:W-:-:S03]  /*17450*/  FSEL R183, R183, -INF , !P0 ;  /* 0xff800000b7b77808 */ /* 0x008fc60004000000 */
[----:B------:R-:W-:Y:S01]  /*17460*/  MUFU.TANH R193, R41 ;  /* 0x0000002900c17308 */ /* 0x000fe20000002400 */
[-C--:B------:R-:W-:Y:S02]  /*17470*/  ISETP.GE.OR P3, PT, R4, R246.reuse, !P3 ;  /* 0x000000f60400720c */ /* 0x080fe40005f66670 */
[----:B------:R-:W-:Y:S02]  /*17480*/  ISETP.GE.OR P5, PT, R23, R246, !P5 ;  /* 0x000000f61700720c */ /* 0x000fe40006fa6670 */
[----:B------:R-:W-:-:S03]  /*17490*/  ISETP.GE.OR P2, PT, R22, R248, !P2 ;  /* 0x000000f81600720c */ /* 0x000fc60005746670 */
[----:B------:R-:W3:Y:S01]  /*174a0*/  MUFU.TANH R184, R42 ;  /* 0x0000002a00b87308 */ /* 0x000ee20000002400 */
[----:B------:R-:W-:Y:S02]  /*174b0*/  ISETP.GE.OR P4, PT, R22, R246, !P4 ;  /* 0x000000f61600720c */ /* 0x000fe40006786670 */
[C---:B------:R-:W-:Y:S02]  /*174c0*/  ISETP.GE.AND P0, PT, R5.reuse, R247, PT ;  /* 0x000000f70500720c */ /* 0x040fe40003f06270 */
[----:B------:R-:W-:-:S03]  /*174d0*/  ISETP.GE.OR P1, PT, R5, R248, !P1 ;  /* 0x000000f80500720c */ /* 0x000fc60004f26670 */
[----:B------:R-:W1:Y:S01]  /*174e0*/  MUFU.TANH R182, R43 ;  /* 0x0000002b00b67308 */ /* 0x000e620000002400 */
[C---:B------:R-:W-:Y:S02]  /*174f0*/  IADD3 R4, R27.reuse, 0x38, RZ ;  /* 0x000000381b047810 */ /* 0x040fe40007ffe0ff */
[----:B------:R-:W-:Y:S02]  /*17500*/  IADD3 R27, R27, 0x39, RZ ;  /* 0x000000391b1b7810 */ /* 0x000fe40007ffe0ff */
[----:B------:R-:W-:Y:S02]  /*17510*/  ISETP.GE.OR P0, PT, R5, R246, !P0 ;  /* 0x000000f60500720c */ /* 0x000fe40004706670 */
[----:B--2---:R-:W-:Y:S02]  /*17520*/  FSEL R190, R190, -INF , !P5 ;  /* 0xff800000bebe7808 */ /* 0x004fe40006800000 */
[----:B------:R-:W-:Y:S02]  /*17530*/  FSEL R178, R178, -INF , !P2 ;  /* 0xff800000b2b27808 */ /* 0x000fe40005000000 */
[----:B------:R-:W-:-:S02]  /*17540*/  FSEL R191, R191, -INF , !P4 ;  /* 0xff800000bfbf7808 */ /* 0x000fc40006000000 */
[----:B------:R-:W-:Y:S02]  /*17550*/  FSEL R197, R44, -INF , !P1 ;  /* 0xff8000002cc57808 */ /* 0x000fe40004800000 */
[C---:B------:R-:W-:Y:S02]  /*17560*/  ISETP.GE.AND P5, PT, R4.reuse, R249, PT ;  /* 0x000000f90400720c */ /* 0x040fe40003fa6270 */
[----:B------:R-:W-:Y:S02]  /*17570*/  ISETP.GE.AND P2, PT, R4, R247, PT ;  /* 0x000000f70400720c */ /* 0x000fe40003f46270 */
[C---:B------:R-:W-:Y:S02]  /*17580*/  ISETP.GE.AND P4, PT, R27.reuse, R249, PT ;  /* 0x000000f91b00720c */ /* 0x040fe40003f86270 */
[----:B------:R-:W-:Y:S02]  /*17590*/  ISETP.GE.AND P1, PT, R27, R247, PT ;  /* 0x000000f71b00720c */ /* 0x000fe40003f26270 */
[----:B------:R-:W-:Y:S01]  /*175a0*/  FSEL R192, R192, -INF , !P0 ;  /* 0xff800000c0c07808 */ /* 0x000fe20004000000 */
[----:B------:R-:W-:Y:S01]  /*175b0*/  BSSY B1, `(.L_x_6890) ;  /* 0x000007f000017945 */ /* 0x000fe20003800000 */
[----:B------:R-:W-:-:S02]  /*175c0*/  ISETP.GE.OR P5, PT, R4, R248, !P5 ;  /* 0x000000f80400720c */ /* 0x000fc40006fa6670 */
[----:B------:R-:W-:Y:S02]  /*175d0*/  ISETP.GE.OR P2, PT, R4, R246, !P2 ;  /* 0x000000f60400720c */ /* 0x000fe40005746670 */
[C---:B------:R-:W-:Y:S02]  /*175e0*/  ISETP.GE.OR P4, PT, R27.reuse, R248, !P4 ;  /* 0x000000f81b00720c */ /* 0x040fe40006786670 */
[----:B------:R-:W-:Y:S02]  /*175f0*/  ISETP.GE.OR P1, PT, R27, R246, !P1 ;  /* 0x000000f61b00720c */ /* 0x000fe40004f26670 */
[----:B------:R-:W-:Y:S02]  /*17600*/  ISETP.NE.U32.AND P0, PT, R242, RZ, PT ;  /* 0x000000fff200720c */ /* 0x000fe40003f05070 */
[----:B------:R-:W-:Y:S02]  /*17610*/  LOP3.LUT R0, R0, R63, RZ, 0xfc, !PT ;  /* 0x0000003f00007212 */ /* 0x000fe400078efcff */
[----:B------:R-:W-:-:S02]  /*17620*/  ISETP.NE.AND.EX P0, PT, R243, RZ, PT, P0 ;  /* 0x000000fff300720c */ /* 0x000fc40003f05300 */
        /* <DEDUP_REMOVED lines=16> */
[----:B----4-:R-:W-:Y:S02]  /*17730*/  FSEL R194, R194, -INF , !P5 ;  /* 0xff800000c2c27808 */ /* 0x010fe40006800000 */
[----:B---3--:R-:W-:-:S02]  /*17740*/  FSEL R184, R184, -INF , !P2 ;  /* 0xff800000b8b87808 */ /* 0x008fc40005000000 */
[----:B------:R-:W-:Y:S02]  /*17750*/  FSEL R193, R193, -INF , !P4 ;  /* 0xff800000c1c17808 */ /* 0x000fe40006000000 */
[----:B------:R-:W-:Y:S01]  /*17760*/  FSEL R182, R182, -INF , !P1 ;  /* 0xff800000b6b67808 */ /* 0x000fe20004800000 */
        /* <DEDUP_REMOVED lines=64> */
.L_x_6893:
[----:B------:R-:W2:Y:S02]  /*17b70*/  LD.E R5, [R18.64+0x38] ;  /* 0x0000380612057980 */ /* 0x000ea4000c101900 */
[----:B--2---:R-:W-:-:S04]  /*17b80*/  LEA R5, -R5, RZ, 0x6 ;  /* 0x000000ff05057211 */ /* 0x004fc800078e31ff */
[----:B------:R-:W-:Y:S02]  /*17b90*/  SHF.R.S32.HI R4, RZ, 0x1f, R5 ;  /* 0x0000001fff047819 */ /* 0x000fe40000011405 */
.L_x_6894:
[----:B------:R-:W-:Y:S05]  /*17ba0*/  BSYNC B0 ;  /* 0x0000000000007941 */ /* 0x000fea0003800000 */
.L_x_6892:
        /* <DEDUP_REMOVED lines=31> */
.L_x_6891:
[----:B------:R-:W-:Y:S05]  /*17da0*/  BSYNC B1 ;  /* 0x0000000000017941 */ /* 0x000fea0003800000 */
.L_x_6890:
[----:B------:R-:W2:Y:S01]  /*17db0*/  LD.E R188, [R18.64+0xdc] ;  /* 0x0000dc0612bc7980 */ /* 0x000ea2000c101900 */
[----:B------:R-:W-:-:S02]  /*17dc0*/  FMNMX.FTZ R3, R29, R32, !PT ;  /* 0x000000201d037209 */ /* 0x000fc40007810000 */
[----:B-1----:R-:W-:Y:S02]  /*17dd0*/  FMNMX.FTZ R5, R30, R31, !PT ;  /* 0x0000001f1e057209 */ /* 0x002fe40007810000 */
[----:B------:R-:W-:Y:S02]  /*17de0*/  FMNMX.FTZ R2, R24, R3, !PT ;  /* 0x0000000318027209 */ /* 0x000fe40007810000 */
[----:B------:R-:W-:Y:S02]  /*17df0*/  FMNMX.FTZ R4, R20, R5, !PT ;  /* 0x0000000514047209 */ /* 0x000fe40007810000 */
[----:B------:R-:W-:Y:S02]  /*17e00*/  FMNMX.FTZ R3, R25, R2, !PT ;  /* 0x0000000219037209 */ /* 0x000fe40007810000 */
[----:B------:R-:W-:Y:S02]  /*17e10*/  FMNMX.FTZ R4, R17, R4, !PT ;  /* 0x0000000411047209 */ /* 0x000fe40007810000 */
        /* <DEDUP_REMOVED lines=63> */
[-CC-:B------:R-:W-:Y:S01]  /*18210*/  FFMA.FTZ R174, R30, R188.reuse, -R189.reuse ;  /* 0x000000bc1eae7223 */ /* 0x180fe200000108bd */
[----:B------:R-:W-:Y:S01]  /*18220*/  LDSM.16.MT88.4 R24, [R223+0x10800] ;  /* 0x01080000df18783b */ /* 0x000fe20000004200 */
        /* <DEDUP_REMOVED lines=8> */
[-CC-:B------:R-:W-:Y:S01]  /*182b0*/  FFMA.FTZ R35, R9, R188.reuse, -R189.reuse ;  /* 0x000000bc09237223 */ /* 0x180fe200000108bd */
[----:B------:R-:W-:Y:S01]  /*182c0*/  MUFU.EX2 R175, R175 ;  /* 0x000000af00af7308 */ /* 0x000fe20000000800 */
[----:B------:R-:W-:-:S02]  /*182d0*/  FFMA.FTZ R16, R8, R188, -R189 ;  /* 0x000000bc08107223 */ /* 0x000fc400000108bd */
[----:B------:R-:W3:Y:S01]  /*182e0*/  LDSM.16.MT88.4 R8, [R220+0x10800] ;  /* 0x01080000dc08783b */ /* 0x000ee20000004200 */
[-C--:B------:R-:W-:Y:S02]  /*182f0*/  FFMA.FTZ R32, R13, R188.reuse, -R195 ;  /* 0x000000bc0d207223 */ /* 0x080fe400000108c3 */
[-CC-:B------:R-:W-:Y:S02]  /*18300*/  FFMA.FTZ R17, R12, R188.reuse, -R189.reuse ;  /* 0x000000bc0c117223 */ /* 0x180fe400000108bd */
[----:B------:R-:W4:Y:S01]  /*18310*/  MUFU.EX2 R34, R34 ;  /* 0x0000002200227308 */ /* 0x000f220000000800 */
[----:B--2---:R-:W-:Y:S01]  /*18320*/  F2FP.BF16.PACK_AB R128, R172, R177 ;  /* 0x000000b1ac80723e */ /* 0x004fe200000010ff */
[-C--:B------:R-:W-:Y:S01]  /*18330*/  FFMA.FTZ R0, R28, R188.reuse, -R189 ;  /* 0x000000bc1c007223 */ /* 0x080fe200000108bd */
[----:B------:R-:W2:Y:S01]  /*18340*/  LDSM.16.MT88.4 R12, [R219+0x10800] ;  /* 0x01080000db0c783b */ /* 0x000ea20000004200 */
[-CC-:B------:R-:W-:Y:S02]  /*18350*/  FFMA.FTZ R176, R176, R188.reuse, -R195.reuse ;  /* 0x000000bcb0b07223 */ /* 0x180fe400000108c3 */
[-CC-:B------:R-:W-:Y:S01]  /*18360*/  FFMA.FTZ R183, R183, R188.reuse, -R195.reuse ;  /* 0x000000bcb7b77223 */ /* 0x180fe200000108c3 */
[----:B------:R-:W-:Y:S01]  /*18370*/  LDSM.16.MT88.4 R28, [R223+0x12800] ;  /* 0x01280000df1c783b */ /* 0x000fe20000004200 */
        /* <DEDUP_REMOVED lines=327> */
.L_x_6897:
[----:B------:R-:W-:Y:S02]  /*197f0*/  ULDC.64 UR4, c[0x0][0x118] ;  /* 0x0000460000047ab9 */ /* 0x000fe40000000a00 */
[----:B------:R-:W2:Y:S02]  /*19800*/  LD.E R4, [R18.64+0x40] ;  /* 0x0000400412047980 */ /* 0x000ea4000c101900 */
[----:B--2---:R-:W-:-:S04]  /*19810*/  LEA R4, -R4, RZ, 0x6 ;  /* 0x000000ff04047211 */ /* 0x004fc800078e31ff */
[----:B------:R-:W-:Y:S02]  /*19820*/  SHF.R.S32.HI R5, RZ, 0x1f, R4 ;  /* 0x0000001fff057819 */ /* 0x000fe40000011404 */
.L_x_6898:
[----:B------:R-:W-:Y:S05]  /*19830*/  BSYNC B0 ;  /* 0x0000000000007941 */ /* 0x000fea0003800000 */
.L_x_6896:
[----:B------:R-:W-:Y:S01]  /*19840*/  IMAD.SHL.U32 R0, R170, 0x20, RZ ;  /* 0x00000020aa007824 */ /* 0x000fe200078e00ff */
[----:B------:R-:W-:Y:S01]  /*19850*/  LEA R244, P2, R4, R244, 0x1 ;  /* 0x000000f404f47211 */ /* 0x000fe200078408ff */
[----:B------:R-:W-:Y:S01]  /*19860*/  ULDC.64 UR4, c[0x0][0x118] ;  /* 0x0000460000047ab9 */ /* 0x000fe20000000a00 */
[----:B------:R-:W-:Y:S01]  /*19870*/  SHF.L.U64.HI R2, R170, 0x5, R171 ;  /* 0x00000005aa027819 */ /* 0x000fe200000102ab */
[----:B------:R-:W-:Y:S01]  /*19880*/  STL.64 [R1+0x28], R42 ;  /* 0x0000282a01007387 */ /* 0x000fe20000100a00 */
[----:B------:R-:W-:Y:S02]  /*19890*/  IADD3 R6, P1, R0, R244, RZ ;  /* 0x000000f400067210 */ /* 0x000fe40007f3e0ff */
[----:B------:R-:W-:Y:S01]  /*198a0*/  LEA.HI.X R245, R4, R245, R5, 0x1, P2 ;  /* 0x000000f504f57211 */ /* 0x000fe200010f0c05 */
[----:B------:R-:W-:Y:S01]  /*198b0*/  STL.64 [R1+0x20], R40 ;  /* 0x0000202801007387 */ /* 0x000fe20000100a00 */
        /* <DEDUP_REMOVED lines=26> */
[----:B------:R-:W3:Y:S04]  /*19a60*/  LDSM.16.M88.4 R192, [R228+0x8800] ;  /* 0x00880000e4c0783b */ /* 0x000ee80000000200 */
[----:B------:R-:W1:Y:S04]  /*19a70*/  LDSM.16.M88.4 R184, [R228+0x9000] ;  /* 0x00900000e4b8783b */ /* 0x000e680000000200 */
[----:B------:R-:W-:Y:S04]  /*19a80*/  LDSM.16.M88.4 R32, [R227] ;  /* 0x00000000e320783b */ /* 0x000fe80000000200 */
[----:B------:R-:W1:Y:S04]  /*19a90*/  LDSM.16.M88.4 R28, [R226] ;  /* 0x00000000e21c783b */ /* 0x000e680000000200 */
[----:B------:R-:W1:Y:S04]  /*19aa0*/  LDSM.16.M88.4 R8, [R218] ;  /* 0x00000000da08783b */ /* 0x000e680000000200 */
[----:B--2---:R-:W2:Y:S04]  /*19ab0*/  LDSM.16.M88.4 R4, [R217] ;  /* 0x00000000d904783b */ /* 0x004ea80000000200 */
[----:B------:R-:W2:Y:S04]  /*19ac0*/  LDSM.16.M88.4 R172, [R228+0x9800] ;  /* 0x00980000e4ac783b */ /* 0x000ea80000000200 */
[----:B------:R-:W-:Y:S04]  /*19ad0*/  LDSM.16.M88.4 R196, [R216] ;  /* 0x00000000d8c4783b */ /* 0x000fe80000000200 */
[----:B------:R-:W-:Y:S01]  /*19ae0*/  LDSM.16.M88.4 R200, [R213] ;  /* 0x00000000d5c8783b */ /* 0x000fe20000000200 */
[C---:B----4-:R-:W-:Y:S03]  /*19af0*/  HMMA.16816.F32.BF16 R24, R176.reuse, R20, RZ ;  /* 0x00000014b018723c */ /* 0x050fe600000418ff */
[----:B------:R-:W4:Y:S04]  /*19b00*/  LD.E R0, [R18.64+0x18c] ;  /* 0x00018c0412007980 */ /* 0x000f28000c101900 */
[----:B------:R-:W-:Y:S01]  /*19b10*/  STL.64 [R1+0x18], R38 ;  /* 0x0000182601007387 */ /* 0x000fe20000100a00 */
[C---:B---3--:R-:W-:Y:S03]  /*19b20*/  HMMA.16816.F32.BF16 R12, R176.reuse, R192, RZ ;  /* 0x000000c0b00c723c */ /* 0x048fe600000418ff */
[----:B------:R-:W-:Y:S04]  /*19b30*/  STL.64 [R1+0x10], R36 ;  /* 0x0000102401007387 */ /* 0x000fe80000100a00 */
[----:B------:R-:W-:Y:S01]  /*19b40*/  LDSM.16.M88.4 R36, [R229+0x6000] ;  /* 0x00600000e524783b */ /* 0x000fe20000000200 */
[C---:B-1----:R-:W-:Y:S03]  /*19b50*/  HMMA.16816.F32.BF16 R188, R176.reuse, R184, RZ ;  /* 0x000000b8b0bc723c */ /* 0x042fe600000418ff */
[----:B------:R-:W-:Y:S04]  /*19b60*/  LDSM.16.M88.4 R40, [R228+0xe800] ;  /* 0x00e80000e428783b */ /* 0x000fe80000000200 */
[----:B------:R-:W0:Y:S01]  /*19b70*/  LDGDEPBAR ;  /* 0x00000000000079af */ /* 0x000e220000000000 */
[C---:B------:R-:W-:Y:S08]  /*19b80*/  HMMA.16816.F32.BF16 R20, R176.reuse, R22, RZ ;  /* 0x00000016b014723c */ /* 0x040ff000000418ff */
[C---:B------:R-:W-:Y:S08]  /*19b90*/  HMMA.16816.F32.BF16 R192, R176.reuse, R194, RZ ;  /* 0x000000c2b0c0723c */ /* 0x040ff000000418ff */
[----:B------:R-:W-:Y:S08]  /*19ba0*/  HMMA.16816.F32.BF16 R184, R176, R186, RZ ;  /* 0x000000bab0b8723c */ /* 0x000ff000000418ff */
        /* <DEDUP_REMOVED lines=8> */
[----:B------:R-:W2:Y:S07]  /*19c30*/  LDSM.16.M88.4 R4, [R222+0x8800] ;  /* 0x00880000de04783b */ /* 0x000eae0000000200 */
[C---:B------:R-:W-:Y:S08]  /*19c40*/  HMMA.16816.F32.BF16 R180, R176.reuse, R172, RZ ;  /* 0x000000acb0b4723c */ /* 0x040ff000000418ff */
[----:B------:R-:W-:Y:S01]  /*19c50*/  HMMA.16816.F32.BF16 R176, R176, R174, RZ ;  /* 0x000000aeb0b0723c */ /* 0x000fe200000418ff */
[----:B------:R-:W3:Y:S07]  /*19c60*/  LDSM.16.M88.4 R172, [R222+0x9000] ;  /* 0x00900000deac783b */ /* 0x000eee0000000200 */
[----:B-1----:R-:W-:Y:S08]  /*19c70*/  HMMA.16816.F32.BF16 R24, R8, R28, R24 ;  /* 0x0000001c0818723c */ /* 0x002ff00000041818 */
[C---:B------:R-:W-:Y:S08]  /*19c80*/  HMMA.16816.F32.BF16 R180, R32.reuse, R196, R180 ;  /* 0x000000c420b4723c */ /* 0x040ff000000418b4 */
[----:B------:R-:W-:Y:S01]  /*19c90*/  HMMA.16816.F32.BF16 R176, R32, R198, R176 ;  /* 0x000000c620b0723c */ /* 0x000fe200000418b0 */
[----:B------:R-:W1:Y:S04]  /*19ca0*/  LDSM.16.M88.4 R32, [R222+0x9800] ;  /* 0x00980000de20783b */ /* 0x000e680000000200 */
[----:B------:R-:W-:Y:S03]  /*19cb0*/  LDSM.16.M88.4 R196, [R215+0x800] ;  /* 0x00080000d7c4783b */ /* 0x000fe60000000200 */
[C---:B------:R-:W-:Y:S01]  /*19cc0*/  HMMA.16816.F32.BF16 R20, R8.reuse, R30, R20 ;  /* 0x0000001e0814723c */ /* 0x040fe20000041814 */
[----:B------:R-:W1:Y:S07]  /*19cd0*/  LDSM.16.M88.4 R28, [R224] ;  /* 0x00000000e01c783b */ /* 0x000e6e0000000200 */
[C---:B--2---:R-:W-:Y:S08]  /*19ce0*/  HMMA.16816.F32.BF16 R12, R8.reuse, R4, R12 ;  /* 0x00000004080c723c */ /* 0x044ff0000004180c */
[C---:B------:R-:W-:Y:S01]  /*19cf0*/  HMMA.16816.F32.BF16 R192, R8.reuse, R6, R192 ;  /* 0x0000000608c0723c */ /* 0x040fe200000418c0 */
[----:B------:R-:W2:Y:S07]  /*19d00*/  LDSM.16.M88.4 R4, [R215] ;  /* 0x00000000d704783b */ /* 0x000eae0000000200 */
[C---:B---3--:R-:W-:Y:S08]  /*19d10*/  HMMA.16816.F32.BF16 R188, R8.reuse, R172, R188 ;  /* 0x000000ac08bc723c */ /* 0x048ff000000418bc */
[C---:B------:R-:W-:Y:S01]  /*19d20*/  HMMA.16816.F32.BF16 R184, R8.reuse, R174, R184 ;  /* 0x000000ae08b8723c */ /* 0x040fe200000418b8 */
[----:B------:R-:W3:Y:S07]  /*19d30*/  LDSM.16.M88.4 R172, [R215+0x1000] ;  /* 0x00100000d7ac783b */ /* 0x000eee0000000200 */
[C---:B-1----:R-:W-:Y:S08]  /*19d40*/  HMMA.16816.F32.BF16 R180, R8.reuse, R32, R180 ;  /* 0x0000002008b4723c */ /* 0x042ff000000418b4 */
[----:B------:R-:W-:Y:S01]  /*19d50*/  HMMA.16816.F32.BF16 R176, R8, R34, R176 ;  /* 0x0000002208b0723c */ /* 0x000fe200000418b0 */
[----:B------:R-:W1:Y:S04]  /*19d60*/  LDSM.16.M88.4 R32, [R215+0x1800] ;  /* 0x00180000d720783b */ /* 0x000e680000000200 */
[----:B------:R-:W-:Y:S03]  /*19d70*/  LDSM.16.M88.4 R8, [R229+0x2000] ;  /* 0x00200000e508783b */ /* 0x000fe60000000200 */
[C---:B------:R-:W-:Y:S08]  /*19d80*/  HMMA.16816.F32.BF16 R12, R28.reuse, R196, R12 ;  /* 0x000000c41c0c723c */ /* 0x040ff0000004180c */
[C---:B--2---:R-:W-:Y:S08]  /*19d90*/  HMMA.16816.F32.BF16 R24, R28.reuse, R4, R24 ;  /* 0x000000041c18723c */ /* 0x044ff00000041818 */
[C---:B------:R-:W-:Y:S01]  /*19da0*/  HMMA.16816.F32.BF16 R20, R28.reuse, R6, R20 ;  /* 0x000000061c14723c */ /* 0x040fe20000041814 */
[----:B------:R-:W2:Y:S07]  /*19db0*/  LDSM.16.M88.4 R4, [R228+0xa000] ;  /* 0x00a00000e404783b */ /* 0x000eae0000000200 */
[C---:B---3--:R-:W-:Y:S08]  /*19dc0*/  HMMA.16816.F32.BF16 R188, R28.reuse, R172, R188 ;  /* 0x000000ac1cbc723c */ /* 0x048ff000000418bc */
[C---:B------:R-:W-:Y:S01]  /*19dd0*/  HMMA.16816.F32.BF16 R184, R28.reuse, R174, R184 ;  /* 0x000000ae1cb8723c */ /* 0x040fe200000418b8 */
[----:B------:R-:W3:Y:S07]  /*19de0*/  LDSM.16.M88.4 R172, [R228+0xb000] ;  /* 0x00b00000e4ac783b */ /* 0x000eee0000000200 */
[C---:B------:R-:W-:Y:S01]  /*19df0*/  HMMA.16816.F32.BF16 R192, R28.reuse, R198, R192 ;  /* 0x000000c61cc0723c */ /* 0x040fe200000418c0 */
[----:B------:R-:W3:Y:S07]  /*19e00*/  LDSM.16.M88.4 R196, [R228+0xa800] ;  /* 0x00a80000e4c4783b */ /* 0x000eee0000000200 */
[C---:B-1----:R-:W-:Y:S08]  /*19e10*/  HMMA.16816.F32.BF16 R180, R28.reuse, R32, R180 ;  /* 0x000000201cb4723c */ /* 0x042ff000000418b4 */
[----:B------:R-:W-:Y:S01]  /*19e20*/  HMMA.16816.F32.BF16 R176, R28, R34, R176 ;  /* 0x000000221cb0723c */ /* 0x000fe200000418b0 */
[----:B------:R-:W1:Y:S04]  /*19e30*/  LDSM.16.M88.4 R28, [R228+0xb800] ;  /* 0x00b80000e41c783b */ /* 0x000e680000000200 */
[----:B------:R-:W-:Y:S03]  /*19e40*/  LDSM.16.M88.4 R32, [R227+0x2000] ;  /* 0x00200000e320783b */ /* 0x000fe60000000200 */
        /* <DEDUP_REMOVED lines=18> */
[----:B------:R-:W-:Y:S07]  /*19f70*/  LDSM.16.M88.4 R200, [R209] ;  /* 0x00000000d1c8783b */ /* 0x000fee0000000200 */
        /* <DEDUP_REMOVED lines=29> */
[----:B----4-:R-:W-:Y:S08]  /*1a150*/  HMMA.16816.F32.BF16 R180, R32, R196, R180 ;  /* 0x000000c420b4723c */ /* 0x010ff000000418b4 */
[C---:B-1----:R-:W-:Y:S08]  /*1a160*/  HMMA.16816.F32.BF16 R24, R8.reuse, R28, R24 ;  /* 0x0000001c0818723c */ /* 0x042ff00000041818 */
[----:B------:R-:W-:Y:S01]  /*1a170*/  HMMA.16816.F32.BF16 R20, R8, R30, R20 ;  /* 0x0000001e0814723c */ /* 0x000fe20000041814 */
[----:B------:R-:W1:Y:S07]  /*1a180*/  LDSM.16.M88.4 R28, [R228+0xd800] ;  /* 0x00d80000e41c783b */ /* 0x000e6e0000000200 */
[----:B------:R-:W-:Y:S01]  /*1a190*/  HMMA.16816.F32.BF16 R176, R32, R198, R176 ;  /* 0x000000c620b0723c */ /* 0x000fe200000418b0 */
[----:B------:R-:W-:Y:S04]  /*1a1a0*/  LDSM.16.M88.4 R32, [R227+0x4000] ;  /* 0x00400000e320783b */ /* 0x000fe80000000200 */
[----:B------:R-:W-:Y:S03]  /*1a1b0*/  LDSM.16.M88.4 R196, [R208] ;  /* 0x00000000d0c4783b */ /* 0x000fe60000000200 */
[C---:B--2---:R-:W-:Y:S08]  /*1a1c0*/  HMMA.16816.F32.BF16 R12, R8.reuse, R4, R12 ;  /* 0x00000004080c723c */ /* 0x044ff0000004180c */
[C---:B------:R-:W-:Y:S01]  /*1a1d0*/  HMMA.16816.F32.BF16 R192, R8.reuse, R6, R192 ;  /* 0x0000000608c0723c */ /* 0x040fe200000418c0 */
[----:B------:R-:W2:Y:S07]  /*1a1e0*/  LDSM.16.M88.4 R4, [R210] ;  /* 0x00000000d204783b */ /* 0x000eae0000000200 */
[C---:B---3--:R-:W-:Y:S08]  /*1a1f0*/  HMMA.16816.F32.BF16 R188, R8.reuse, R172, R188 ;  /* 0x000000ac08bc723c */ /* 0x048ff000000418bc */
        /* <DEDUP_REMOVED lines=25> */
[C---:B----4-:R-:W-:Y:S08]  /*1a390*/  HMMA.16816.F32.BF16 R188, R28.reuse, R196, R188 ;  /* 0x000000c41cbc723c */ /* 0x050ff000000418bc */
[C---:B------:R-:W-:Y:S01]  /*1a3a0*/  HMMA.16816.F32.BF16 R184, R28.reuse, R198, R184 ;  /* 0x000000c61cb8723c */ /* 0x040fe200000418b8 */
[----:B------:R-:W-:Y:S07]  /*1a3b0*/  LDSM.16.M88.4 R196, [R228+0xf800] ;  /* 0x00f80000e4c4783b */ /* 0x000fee0000000200 */
[C---:B---3--:R-:W-:Y:S08]  /*1a3c0*/  HMMA.16816.F32.BF16 R180, R28.reuse, R32, R180 ;  /* 0x000000201cb4723c */ /* 0x048ff000000418b4 */
        /* <DEDUP_REMOVED lines=11> */
[----:B------:R-:W-:Y:S07]  /*1a480*/  LDSM.16.M88.4 R32, [R206] ;  /* 0x00000000ce20783b */ /* 0x000fee0000000200 */
[C---:B---3--:R-:W-:Y:S08]  /*1a490*/  HMMA.16816.F32.BF16 R180, R8.reuse, R28, R180 ;  /* 0x0000001c08b4723c */ /* 0x048ff000000418b4 */
[----:B------:R-:W-:Y:S01]  /*1a4a0*/  HMMA.16816.F32.BF16 R176, R8, R30, R176 ;  /* 0x0000001e08b0723c */ /* 0x000fe200000418b0 */
[----:B------:R-:W2:Y:S04]  /*1a4b0*/  LDSM.16.M88.4 R28, [R205] ;  /* 0x00000000cd1c783b */ /* 0x000ea80000000200 */
[----:B------:R-:W-:Y:S03]  /*1a4c0*/  LDSM.16.M88.4 R8, [R225+0x6000] ;  /* 0x00600000e108783b */ /* 0x000fe60000000200 */
[C---:B-1----:R-:W-:Y:S08]  /*1a4d0*/  HMMA.16816.F32.BF16 R24, R36.reuse, R4, R24 ;  /* 0x000000042418723c */ /* 0x042ff00000041818 */
[C---:B------:R-:W-:Y:S01]  /*1a4e0*/  HMMA.16816.F32.BF16 R20, R36.reuse, R6, R20 ;  /* 0x000000062414723c */ /* 0x040fe20000041814 */
[----:B------:R-:W-:Y:S07]  /*1a4f0*/  LDSM.16.M88.4 R4, [R222+0xe000] ;  /* 0x00e00000de04783b */ /* 0x000fee0000000200 */
[C---:B------:R-:W-:Y:S08]  /*1a500*/  HMMA.16816.F32.BF16 R12, R36.reuse, R40, R12 ;  /* 0x00000028240c723c */ /* 0x040ff0000004180c */
[C---:B------:R-:W-:Y:S01]  /*1a510*/  HMMA.16816.F32.BF16 R192, R36.reuse, R42, R192 ;  /* 0x0000002a24c0723c */ /* 0x040fe200000418c0 */
[----:B------:R1:W5:Y:S04]  /*1a520*/  LDL.LU.64 R42, [R1+0x28] ;  /* 0x00002800012a7983 */ /* 0x0003680000300a00 */
[----:B------:R1:W5:Y:S03]  /*1a530*/  LDL.LU.64 R40, [R1+0x20] ;  /* 0x0000200001287983 */ /* 0x0003660000300a00 */
[C---:B------:R-:W-:Y:S08]  /*1a540*/  HMMA.16816.F32.BF16 R188, R36.reuse, R200, R188 ;  /* 0x000000c824bc723c */ /* 0x040ff000000418bc */
[C---:B------:R-:W-:Y:S01]  /*1a550*/  HMMA.16816.F32.BF16 R184, R36.reuse, R202, R184 ;  /* 0x000000ca24b8723c */ /* 0x040fe200000418b8 */
[----:B------:R-:W-:Y:S07]  /*1a560*/  LDSM.16.M88.4 R200, [R224+0x6000] ;  /* 0x00600000e0c8783b */ /* 0x000fee0000000200 */
[C---:B------:R-:W-:Y:S08]  /*1a570*/  HMMA.16816.F32.BF16 R180, R36.reuse, R196, R180 ;  /* 0x000000c424b4723c */ /* 0x040ff000000418b4 */
[----:B------:R-:W-:Y:S01]  /*1a580*/  HMMA.16816.F32.BF16 R176, R36, R198, R176 ;  /* 0x000000c624b0723c */ /* 0x000fe200000418b0 */
[----:B------:R-:W3:Y:S04]  /*1a590*/  LDSM.16.M88.4 R36, [R167] ;  /* 0x00000000a724783b */ /* 0x000ee80000000200 */
[----:B------:R-:W-:Y:S03]  /*1a5a0*/  LDSM.16.M88.4 R196, [R215+0x6000] ;  /* 0x00600000d7c4783b */ /* 0x000fe60000000200 */
[C---:B--2---:R-:W-:Y:S08]  /*1a5b0*/  HMMA.16816.F32.BF16 R12, R172.reuse, R28, R12 ;  /* 0x0000001cac0c723c */ /* 0x044ff0000004180c */
[----:B------:R-:W-:Y:S01]  /*1a5c0*/  HMMA.16816.F32.BF16 R24, R172, R32, R24 ;  /* 0x00000020ac18723c */ /* 0x000fe20000041818 */
[----:B---3--:R-:W-:-:S02]  /*1a5d0*/  IMAD.MOV.U32 R28, RZ, RZ, R36 ;  /* 0x000000ffff1c7224 */ /* 0x008fc400078e0024 */
[----:B------:R-:W-:Y:S02]  /*1a5e0*/  IMAD.MOV.U32 R29, RZ, RZ, R37 ;  /* 0x000000ffff1d7224 */ /* 0x000fe400078e0025 */
[----:B------:R-:W-:Y:S02]  /*1a5f0*/  IMAD.MOV.U32 R165, RZ, RZ, R38 ;  /* 0x000000ffffa57224 */ /* 0x000fe400078e0026 */
[----:B------:R-:W-:Y:S02]  /*1a600*/  IMAD.MOV.U32 R17, RZ, RZ, R39 ;  /* 0x000000ffff117224 */ /* 0x000fe400078e0027 */
[----:B------:R-:W2:Y:S11]  /*1a610*/  LDSM.16.M88.4 R36, [R222+0xe800] ;  /* 0x00e80000de24783b */ /* 0x000eb60000000200 */
[----:B------:R-:W-:Y:S04]  /*1a620*/  @!UPT UIADD3 URZ, URZ, URZ, URZ ;  /* 0x0000003f3f3ff290 */ /* 0x000fe8000fffe03f */
[----:B------:R-:W-:Y:S07]  /*1a630*/  HMMA.16816.F32.BF16 R24, R8, R4, R24 ;  /* 0x000000040818723c */ /* 0x000fee0000041818 */
[----:B--2---:R-:W-:Y:S02]  /*1a640*/  IMAD.MOV.U32 R4, RZ, RZ, R38 ;  /* 0x000000ffff047224 */ /* 0x004fe400078e0026 */
[----:B------:R-:W-:Y:S02]  /*1a650*/  IMAD.MOV.U32 R2, RZ, RZ, R39 ;  /* 0x000000ffff027224 */ /* 0x000fe400078e0027 */
[----:B------:R-:W-:Y:S01]  /*1a660*/  IMAD.MOV.U32 R16, RZ, RZ, R36 ;  /* 0x000000ffff107224 */ /* 0x000fe200078e0024 */
[----:B------:R1:W5:Y:S01]  /*1a670*/  LDL.LU.64 R38, [R1+0x18] ;  /* 0x0000180001267983 */ /* 0x0003620000300a00 */
[----:B------:R-:W-:-:S03]  /*1a680*/  IMAD.MOV.U32 R5, RZ, RZ, R37 ;  /* 0x000000ffff057224 */ /* 0x000fc600078e0025 */
[----:B------:R1:W5:Y:S01]  /*1a690*/  LDL.LU.64 R36, [R1+0x10] ;  /* 0x0000100001247983 */ /* 0x0003620000300a00 */
[C---:B------:R-:W-:Y:S03]  /*1a6a0*/  HMMA.16816.F32.BF16 R20, R172.reuse, R34, R20 ;  /* 0x00000022ac14723c */ /* 0x040fe60000041814 */
[----:B------:R-:W2:Y:S05]  /*1a6b0*/  LDSM.16.M88.4 R32, [R204] ;  /* 0x00000000cc20783b */ /* 0x000eaa0000000200 */
[----:B------:R-:W-:Y:S07]  /*1a6c0*/  HMMA.16816.F32.BF16 R192, R172, R30, R192 ;  /* 0x0000001eacc0723c */ /* 0x000fee00000418c0 */
[----:B------:R-:W-:-:S02]  /*1a6d0*/  IMAD.MOV.U32 R30, RZ, RZ, R165 ;  /* 0x000000ffff1e7224 */ /* 0x000fc400078e00a5 */
[----:B------:R-:W-:Y:S01]  /*1a6e0*/  IMAD.MOV.U32 R31, RZ, RZ, R17 ;  /* 0x000000ffff1f7224 */ /* 0x000fe200078e0011 */
[C---:B------:R-:W-:Y:S08]  /*1a6f0*/  HMMA.16816.F32.BF16 R180, R172.reuse, R28, R180 ;  /* 0x0000001cacb4723c */ /* 0x040ff000000418b4 */
[----:B------:R-:W-:Y:S01]  /*1a700*/  HMMA.16816.F32.BF16 R176, R172, R30, R176 ;  /* 0x0000001eacb0723c */ /* 0x000fe200000418b0 */
[----:B------:R-:W3:Y:S07]  /*1a710*/  LDSM.16.M88.4 R28, [R222+0xf000] ;  /* 0x00f00000de1c783b */ /* 0x000eee0000000200 */
[----:B------:R-:W-:Y:S08]  /*1a720*/  HMMA.16816.F32.BF16 R20, R8, R6, R20 ;  /* 0x000000060814723c */ /* 0x000ff00000041814 */
[C---:B--2---:R-:W-:Y:S08]  /*1a730*/  HMMA.16816.F32.BF16 R188, R172.reuse, R32, R188 ;  /* 0x00000020acbc723c */ /* 0x044ff000000418bc */
[----:B------:R-:W-:Y:S07]  /*1a740*/  HMMA.16816.F32.BF16 R184, R172, R34, R184 ;  /* 0x00000022acb8723c */ /* 0x000fee00000418b8 */
[----:B------:R-:W-:-:S02]  /*1a750*/  IMAD.MOV.U32 R173, RZ, RZ, R5 ;  /* 0x000000ffffad7224 */ /* 0x000fc400078e0005 */
[----:B------:R-:W-:Y:S02]  /*1a760*/  IMAD.MOV.U32 R174, RZ, RZ, R4 ;  /* 0x000000ffffae7224 */ /* 0x000fe400078e0004 */
[----:B------:R-:W2:Y:S01]  /*1a770*/  LDSM.16.M88.4 R4, [R215+0x6800] ;  /* 0x00680000d704783b */ /* 0x000ea20000000200 */
[----:B------:R-:W-:Y:S01]  /*1a780*/  IMAD.MOV.U32 R172, RZ, RZ, R16 ;  /* 0x000000ffffac7224 */ /* 0x000fe200078e0010 */
[----:B------:R-:W-:Y:S08]  /*1a790*/  HMMA.16816.F32.BF16 R24, R200, R196, R24 ;  /* 0x000000c4c818723c */ /* 0x000ff00000041818 */
[----:B------:R-:W-:Y:S01]  /*1a7a0*/  HMMA.16816.F32.BF16 R12, R8, R172, R12 ;  /* 0x000000ac080c723c */ /* 0x000fe2000004180c */
[----:B------:R-:W-:-:S07]  /*1a7b0*/  IMAD.MOV.U32 R175, RZ, RZ, R2 ;  /* 0x000000ffffaf7224 */ /* 0x000fce00078e0002 */
[----:B------:R-:W-:Y:S08]  /*1a7c0*/  HMMA.16816.F32.BF16 R192, R8, R174, R192 ;  /* 0x000000ae08c0723c */ /* 0x000ff000000418c0 */
[-C--:B------:R-:W-:Y:S02]  /*1a7d0*/  FMUL.FTZ R16, R24, R0.reuse ;  /* 0x0000000018107220 */ /* 0x080fe40000410000 */
[----:B------:R-:W-:-:S02]  /*1a7e0*/  FMUL.FTZ R2, R25, R0 ;  /* 0x0000000019027220 */ /* 0x000fc40000410000 */
[-C--:B------:R-:W-:Y:S02]  /*1a7f0*/  FMUL.FTZ R32, R26, R0.reuse ;  /* 0x000000001a207220 */ /* 0x080fe40000410000 */
[-C--:B------:R-:W-:Y:S02]  /*1a800*/  FMUL.FTZ R17, R27, R0.reuse ;  /* 0x000000001b117220 */ /* 0x080fe40000410000 */
[----:B------:R-:W4:Y:S01]  /*1a810*/  LDSM.16.M88.4 R24, [R215+0x7000] ;  /* 0x00700000d718783b */ /* 0x000f220000000200 */
[----:B---3--:R-:W-:Y:S03]  /*1a820*/  HMMA.16816.F32.BF16 R188, R8, R28, R188 ;  /* 0x0000001c08bc723c */ /* 0x008fe600000418bc */
[----:B------:R-:W3:Y:S05]  /*1a830*/  S2R R29, SR_TID.X ;  /* 0x00000000001d7919 */ /* 0x000eea0000002100 */
[C---:B--2---:R-:W-:Y:S08]  /*1a840*/  HMMA.16816.F32.BF16 R12, R200.reuse, R4, R12 ;  /* 0x00000004c80c723c */ /* 0x044ff0000004180c */
[----:B------:R-:W-:Y:S08]  /*1a850*/  HMMA.16816.F32.BF16 R20, R200, R198, R20 ;  /* 0x000000c6c814723c */ /* 0x000ff00000041814 */
[----:B------:R-:W-:Y:S08]  /*1a860*/  HMMA.16816.F32.BF16 R184, R8, R30, R184 ;  /* 0x0000001e08b8723c */ /* 0x000ff000000418b8 */
[----:B------:R-:W-:Y:S01]  /*1a870*/  HMMA.16816.F32.BF16 R192, R200, R6, R192 ;  /* 0x00000006c8c0723c */ /* 0x000fe200000418c0 */
[----:B------:R-:W-:Y:S01]  /*1a880*/  FMUL.FTZ R31, R12, R0 ;  /* 0x000000000c1f7220 */ /* 0x000fe20000410000 */
[----:B------:R-:W2:Y:S01]  /*1a890*/  LDSM.16.M88.4 R4, [R222+0xf800] ;  /* 0x00f80000de04783b */ /* 0x000ea20000000200 */
[----:B---3--:R-:W-:-:S05]  /*1a8a0*/  IMAD.SHL.U32 R12, R29, 0x2, RZ ;  /* 0x000000021d0c7824 */ /* 0x008fca00078e00ff */
[----:B------:R-:W-:Y:S01]  /*1a8b0*/  LOP3.LUT R12, R12, 0x6, RZ, 0xc0, !PT ;  /* 0x000000060c0c7812 */ /* 0x000fe200078ec0ff */
[----:B----4-:R-:W-:Y:S07]  /*1a8c0*/  HMMA.16816.F32.BF16 R188, R200, R24, R188 ;  /* 0x00000018c8bc723c */ /* 0x010fee00000418bc */
[----:B------:R-:W-:Y:S02]  /*1a8d0*/  IMAD R24, R241, 0x40, R12 ;  /* 0x00000040f1187824 */ /* 0x000fe400078e020c */
[----:B------:R-:W-:-:S03]  /*1a8e0*/  FMUL.FTZ R13, R13, R0 ;  /* 0x000000000d0d7220 */ /* 0x000fc60000410000 */
[----:B------:R-:W-:Y:S01]  /*1a8f0*/  IADD3 R12, R24, 0x1, RZ ;  /* 0x00000001180c7810 */ /* 0x000fe20007ffe0ff */
[-C--:B------:R-:W-:Y:S02]  /*1a900*/  FMUL.FTZ R14, R14, R0.reuse ;  /* 0x000000000e0e7220 */ /* 0x080fe40000410000 */
[-C--:B------:R-:W-:Y:S01]  /*1a910*/  FMUL.FTZ R15, R15, R0.reuse ;  /* 0x000000000f0f7220 */ /* 0x080fe20000410000 */
[C---:B------:R-:W-:Y:S02]  /*1a920*/  ISETP.GE.AND P6, PT, R12.reuse, R249, PT ;  /* 0x000000f90c00720c */ /* 0x040fe40003fc6270 */
[C---:B------:R-:W-:Y:S01]  /*1a930*/  ISETP.GE.AND P3, PT, R12.reuse, R247, PT ;  /* 0x000000f70c00720c */ /* 0x040fe20003f66270 */
[----:B------:R-:W-:Y:S01]  /*1a940*/  FMUL.FTZ R28, R23, R0 ;  /* 0x00000000171c7220 */ /* 0x000fe20000410000 */
[----:B------:R-:W-:Y:S01]  /*1a950*/  MUFU.TANH R33, R14 ;  /* 0x0000000e00217308 */ /* 0x000fe20000002400 */
[C---:B------:R-:W-:Y:S02]  /*1a960*/  ISETP.GE.OR P6, PT, R12.reuse, R248, !P6 ;  /* 0x000000f80c00720c */ /* 0x040fe400077c6670 */
[----:B------:R-:W-:-:S05]  /*1a970*/  ISETP.GE.OR P3, PT, R12, R246, !P3 ;  /* 0x000000f60c00720c */ /* 0x000fca0005f66670 */
[----:B------:R-:W-:Y:S08]  /*1a980*/  MUFU.TANH R23, R13 ;  /* 0x0000000d00177308 */ /* 0x000ff00000002400 */
[----:B------:R3:W-:Y:S02]  /*1a990*/  MUFU.TANH R30, R15 ;  /* 0x0000000f001e7308 */ /* 0x0007e40000002400 */
[----:B---3--:R-:W3:Y:S01]  /*1a9a0*/  LDSM.16.M88.4 R12, [R215+0x7800] ;  /* 0x00780000d70c783b */ /* 0x008ee20000000200 */
[----:B--2---:R-:W-:Y:S05]  /*1a9b0*/  HMMA.16816.F32.BF16 R180, R8, R4, R180 ;  /* 0x0000000408b4723c */ /* 0x004fea00000418b4 */
[----:B------:R-:W2:Y:S01]  /*1a9c0*/  MUFU.TANH R16, R16 ;  /* 0x0000001000107308 */ /* 0x000ea20000002400 */
[----:B------:R-:W-:-:S02]  /*1a9d0*/  FMUL.FTZ R20, R20, R0 ;  /* 0x0000000014147220 */ /* 0x000fc40000410000 */
[----:B------:R-:W-:-:S05]  /*1a9e0*/  FMUL.FTZ R22, R22, R0 ;  /* 0x0000000016167220 */ /* 0x000fca0000410000 */
[----:B------:R-:W4:Y:S01]  /*1a9f0*/  MUFU.TANH R32, R32 ;  /* 0x0000002000207308 */ /* 0x000f220000002400 */
[----:B------:R-:W-:Y:S01]  /*1aa00*/  FMUL.FTZ R21, R21, R0 ;  /* 0x0000000015157220 */ /* 0x000fe20000410000 */
[----:B------:R-:W-:-:S06]  /*1aa10*/  ISETP.GE.AND P4, PT, R24, R249, PT ;  /* 0x000000f91800720c */ /* 0x000fcc0003f86270 */
[----:B------:R-:W1:Y:S01]  /*1aa20*/  MUFU.TANH R2, R2 ;  /* 0x0000000200027308 */ /* 0x000e620000002400 */
[C---:B------:R-:W-:Y:S01]  /*1aa30*/  ISETP.GE.AND P1, PT, R24.reuse, R247, PT ;  /* 0x000000f71800720c */ /* 0x040fe20003f26270 */
[----:B------:R-:W-:Y:S01]  /*1aa40*/  HMMA.16816.F32.BF16 R184, R200, R26, R184 ;  /* 0x0000001ac8b8723c */ /* 0x000fe200000418b8 */
[----:B------:R-:W-:-:S05]  /*1aa50*/  IADD3 R35, R24, 0x8, RZ ;  /* 0x0000000818237810 */ /* 0x000fca0007ffe0ff */
[----:B------:R-:W1:Y:S01]  /*1aa60*/  MUFU.TANH R17, R17 ;  /* 0x0000001100117308 */ /* 0x000e620000002400 */
[----:B------:R-:W-:Y:S01]  /*1aa70*/  ISETP.GE.OR P4, PT, R24, R248, !P4 ;  /* 0x000000f81800720c */ /* 0x000fe20006786670 */
[----:B------:R-:W-:Y:S01]  /*1aa80*/  HMMA.16816.F32.BF16 R176, R8, R6, R176 ;  /* 0x0000000608b0723c */ /* 0x000fe200000418b0 */
[----:B------:R-:W-:Y:S01]  /*1aa90*/  FMUL.FTZ R25, R193, R0 ;  /* 0x00000000c1197220 */ /* 0x000fe20000410000 */
[----:B------:R-:W-:-:S04]  /*1aaa0*/  DEPBAR.LE SB0, 0x0 ;  /* 0x000080000000791a */ /* 0x000fc80000000000 */
[----:B------:R-:W1:Y:S01]  /*1aab0*/  MUFU.TANH R20, R20 ;  /* 0x0000001400147308 */ /* 0x000e620000002400 */
[----:B------:R-:W-:-:S07]  /*1aac0*/  ISETP.GE.OR P1, PT, R24, R246, !P1 ;  /* 0x000000f61800720c */ /* 0x000fce0004f26670 */
[----:B------:R-:W1:Y:S01]  /*1aad0*/  MUFU.TANH R22, R22 ;  /* 0x0000001600167308 */ /* 0x000e620000002400 */
[----:B------:R-:W-:Y:S02]  /*1aae0*/  IADD3 R4, R24, 0x9, RZ ;  /* 0x0000000918047810 */ /* 0x000fe40007ffe0ff */
[C---:B------:R-:W-:Y:S02]  /*1aaf0*/  ISETP.GE.AND P5, PT, R35.reuse, R249, PT ;  /* 0x000000f92300720c */ /* 0x040fe40003fa6270 */
[----:B------:R-:W-:-:S03]  /*1ab00*/  ISETP.GE.AND P2, PT, R35, R247, PT ;  /* 0x000000f72300720c */ /* 0x000fc60003f46270 */
[----:B------:R-:W1:Y:S01]  /*1ab10*/  MUFU.TANH R21, R21 ;  /* 0x0000001500157308 */ /* 0x000e620000002400 */
[----:B--2---:R-:W-:Y:S02]  /*1ab20*/  FSEL R5, R16, -INF , !P4 ;  /* 0xff80000010057808 */ /* 0x004fe40006000000 */
[----:B----4-:R-:W-:-:S05]  /*1ab30*/  FSEL R32, R32, -INF , !P1 ;  /* 0xff80000020207808 */ /* 0x010fca0004800000 */
[----:B------:R-:W2:Y:S01]  /*1ab40*/  MUFU.TANH R28, R28 ;  /* 0x0000001c001c7308 */ /* 0x000ea20000002400 */
[C---:B------:R-:W-:Y:S01]  /*1ab50*/  ISETP.GE.AND P4, PT, R4.reuse, R249, PT ;  /* 0x000000f90400720c */ /* 0x040fe20003f86270 */
[----:B---3--:R-:W-:Y:S01]  /*1ab60*/  HMMA.16816.F32.BF16 R180, R200, R12, R180 ;  /* 0x0000000cc8b4723c */ /* 0x008fe200000418b4 */
[----:B------:R-:W-:Y:S02]  /*1ab70*/  ISETP.GE.AND P1, PT, R4, R247, PT ;  /* 0x000000f70400720c */ /* 0x000fe40003f26270 */
[C---:B------:R-:W-:Y:S02]  /*1ab80*/  ISETP.GE.OR P5, PT, R35.reuse, R248, !P5 ;  /* 0x000000f82300720c */ /* 0x040fe40006fa6670 */
[----:B------:R-:W-:Y:S01]  /*1ab90*/  ISETP.GE.OR P2, PT, R35, R246, !P2 ;  /* 0x000000f62300720c */ /* 0x000fe20005746670 */
[----:B------:R-:W3:Y:S01]  /*1aba0*/  MUFU.TANH R31, R31 ;  /* 0x0000001f001f7308 */ /* 0x000ee20000002400 */
[C---:B------:R-:W-:Y:S02]  /*1abb0*/  IADD3 R7, R24.reuse, 0x10, RZ ;  /* 0x0000001018077810 */ /* 0x040fe40007ffe0ff */
[----:B------:R-:W-:-:S02]  /*1abc0*/  IADD3 R8, R24, 0x11, RZ ;  /* 0x0000001118087810 */ /* 0x000fc40007ffe0ff */
[C---:B------:R-:W-:Y:S02]  /*1abd0*/  ISETP.GE.OR P4, PT, R4.reuse, R248, !P4 ;  /* 0x000000f80400720c */ /* 0x040fe40006786670 */
[----:B------:R-:W-:Y:S02]  /*1abe0*/  ISETP.GE.OR P1, PT, R4, R246, !P1 ;  /* 0x000000f60400720c */ /* 0x000fe40004f26670 */
[----:B-1----:R-:W-:Y:S02]  /*1abf0*/  FSEL R2, R2, -INF , !P6 ;  /* 0xff80000002027808 */ /* 0x002fe40007000000 */
[----:B------:R-:W-:Y:S02]  /*1ac00*/  FSEL R17, R17, -INF , !P3 ;  /* 0xff80000011117808 */ /* 0x000fe40005800000 */
[----:B------:R-:W-:Y:S02]  /*1ac10*/  FSEL R6, R20, -INF , !P5 ;  /* 0xff80000014067808 */ /* 0x000fe40006800000 */
[----:B------:R-:W-:Y:S01]  /*1ac20*/  FSEL R4, R22, -INF , !P2 ;  /* 0xff80000016047808 */ /* 0x000fe20005000000 */
[----:B------:R-:W-:Y:S01]  /*1ac30*/  FMUL.FTZ R34, R194, R0 ;  /* 0x00000000c2227220 */ /* 0x000fe20000410000 */
[----:B------:R-:W-:-:S02]  /*1ac40*/  ISETP.GE.AND P6, PT, R7, R249, PT ;  /* 0x000000f90700720c */ /* 0x000fc40003fc6270 */
[----:B------:R-:W-:Y:S02]  /*1ac50*/  ISETP.GE.AND P3, PT, R7, R247, PT ;  /* 0x000000f70700720c */ /* 0x000fe40003f66270 */
[C---:B------:R-:W-:Y:S02]  /*1ac60*/  ISETP.GE.AND P5, PT, R8.reuse, R249, PT ;  /* 0x000000f90800720c */ /* 0x040fe40003fa6270 */
[----:B------:R-:W-:Y:S01]  /*1ac70*/  ISETP.GE.AND P2, PT, R8, R247, PT ;  /* 0x000000f70800720c */ /* 0x000fe20003f46270 */
[-C--:B------:R-:W-:Y:S01]  /*1ac80*/  FMUL.FTZ R192, R192, R0.reuse ;  /* 0x00000000c0c07220 */ /* 0x080fe20000410000 */
[----:B------:R-:W-:Y:S01]  /*1ac90*/  IADD3 R16, R24, 0x18, RZ ;  /* 0x0000001818107810 */ /* 0x000fe20007ffe0ff */
[----:B------:R-:W-:Y:S01]  /*1aca0*/  FMUL.FTZ R195, R195, R0 ;  /* 0x00000000c3c37220 */ /* 0x000fe20000410000 */
[C---:B------:R-:W-:Y:S02]  /*1acb0*/  ISETP.GE.OR P6, PT, R7.reuse, R248, !P6 ;  /* 0x000000f80700720c */ /* 0x040fe400077c6670 */
[----:B------:R-:W-:-:S02]  /*1acc0*/  ISETP.GE.OR P3, PT, R7, R246, !P3 ;  /* 0x000000f60700720c */ /* 0x000fc40005f66670 */
[C---:B------:R-:W-:Y:S02]  /*1acd0*/  ISETP.GE.OR P5, PT, R8.reuse, R248, !P5 ;  /* 0x000000f80800720c */ /* 0x040fe40006fa6670 */
[----:B------:R-:W-:Y:S02]  /*1ace0*/  ISETP.GE.OR P2, PT, R8, R246, !P2 ;  /* 0x000000f60800720c */ /* 0x000fe40005746670 */
[----:B------:R-:W-:Y:S02]  /*1acf0*/  FSEL R8, R21, -INF , !P4 ;  /* 0xff80000015087808 */ /* 0x000fe40006000000 */
[----:B--2---:R-:W-:Y:S01]  /*1ad00*/  FSEL R7, R28, -INF , !P1 ;  /* 0xff8000001c077808 */ /* 0x004fe20004800000 */
[----:B------:R1:W2:Y:S01]  /*1ad10*/  MUFU.TANH R29, R192 ;  /* 0x000000c0001d7308 */ /* 0x0002a20000002400 */
[----:B------:R-:W-:Y:S01]  /*1ad20*/  ISETP.GE.AND P4, PT, R16, R249, PT ;  /* 0x000000f91000720c */ /* 0x000fe20003f86270 */
[-C--:B------:R-:W-:Y:S01]  /*1ad30*/  FMUL.FTZ R26, R188, R0.reuse ;  /* 0x00000000bc1a7220 */ /* 0x080fe20000410000 */
[----:B------:R-:W-:Y:S01]  /*1ad40*/  ISETP.GE.AND P1, PT, R16, R247, PT ;  /* 0x000000f71000720c */ /* 0x000fe20003f26270 */
[----:B------:R-:W-:Y:S01]  /*1ad50*/  FMUL.FTZ R190, R190, R0 ;  /* 0x00000000bebe7220 */ /* 0x000fe20000410000 */
[----:B------:R-:W-:-:S03]  /*1ad60*/  IADD3 R13, R24, 0x19, RZ ;  /* 0x00000019180d7810 */ /* 0x000fc60007ffe0ff */
[----:B------:R-:W-:Y:S01]  /*1ad70*/  MUFU.TANH R25, R25 ;  /* 0x0000001900197308 */ /* 0x000fe20000002400 */
[----:B------:R-:W-:Y:S01]  /*1ad80*/  FMUL.FTZ R188, R189, R0 ;  /* 0x00000000bdbc7220 */ /* 0x000fe20000410000 */
[C---:B------:R-:W-:Y:S01]  /*1ad90*/  ISETP.GE.OR P4, PT, R16.reuse, R248, !P4 ;  /* 0x000000f81000720c */ /* 0x040fe20006786670 */
[----:B------:R-:W-:Y:S01]  /*1ada0*/  FMUL.FTZ R10, R191, R0 ;  /* 0x00000000bf0a7220 */ /* 0x000fe20000410000 */
[----:B------:R-:W-:-:S04]  /*1adb0*/  ISETP.GE.OR P1, PT, R16, R246, !P1 ;  /* 0x000000f61000720c */ /* 0x000fc80004f26670 */
[----:B------:R-:W4:Y:S01]  /*1adc0*/  MUFU.TANH R34, R34 ;  /* 0x0000002200227308 */ /* 0x000f220000002400 */
[----:B------:R-:W-:Y:S01]  /*1add0*/  IADD3 R16, R24, 0x20, RZ ;  /* 0x0000002018107810 */ /* 0x000fe20007ffe0ff */
[----:B------:R-:W-:-:S06]  /*1ade0*/  FMUL.FTZ R21, R186, R0 ;  /* 0x00000000ba157220 */ /* 0x000fcc0000410000 */
[----:B------:R-:W2:Y:S01]  /*1adf0*/  MUFU.TANH R27, R195 ;  /* 0x000000c3001b7308 */ /* 0x000ea20000002400 */
[----:B---3--:R-:W-:Y:S02]  /*1ae00*/  FSEL R193, R31, -INF , !P6 ;  /* 0xff8000001fc17808 */ /* 0x008fe40007000000 */
[----:B------:R-:W-:Y:S02]  /*1ae10*/  FSEL R189, R33, -INF , !P3 ;  /* 0xff80000021bd7808 */ /* 0x000fe40005800000 */
[C---:B------:R-:W-:Y:S02]  /*1ae20*/  ISETP.GE.AND P6, PT, R13.reuse, R249, PT ;  /* 0x000000f90d00720c */ /* 0x040fe40003fc6270 */
[----:B------:R-:W-:Y:S01]  /*1ae30*/  ISETP.GE.AND P3, PT, R13, R247, PT ;  /* 0x000000f70d00720c */ /* 0x000fe20003f66270 */
[----:B------:R-:W3:Y:S01]  /*1ae40*/  MUFU.TANH R26, R26 ;  /* 0x0000001a001a7308 */ /* 0x000ee20000002400 */
[----:B-1----:R-:W-:Y:S02]  /*1ae50*/  FSEL R192, R23, -INF , !P5 ;  /* 0xff80000017c07808 */ /* 0x002fe40006800000 */
[----:B------:R-:W-:Y:S01]  /*1ae60*/  FSEL R186, R30, -INF , !P2 ;  /* 0xff8000001eba7808 */ /* 0x000fe20005000000 */
[----:B------:R-:W-:Y:S01]  /*1ae70*/  FMUL.FTZ R11, R184, R0 ;  /* 0x00000000b80b7220 */ /* 0x000fe20000410000 */
[----:B------:R-:W-:-:S03]  /*1ae80*/  ISETP.GE.AND P5, PT, R16, R249, PT ;  /* 0x000000f91000720c */ /* 0x000fc60003fa6270 */
[----:B------:R1:W1:Y:S01]  /*1ae90*/  MUFU.TANH R9, R190 ;  /* 0x000000be00097308 */ /* 0x0002620000002400 */
[----:B------:R-:W-:Y:S01]  /*1aea0*/  ISETP.GE.AND P2, PT, R16, R247, PT ;  /* 0x000000f71000720c */ /* 0x000fe20003f46270 */
[----:B------:R-:W-:Y:S01]  /*1aeb0*/  HMMA.16816.F32.BF16 R176, R200, R14, R176 ;  /* 0x0000000ec8b0723c */ /* 0x000fe200000418b0 */
[C---:B------:R-:W-:Y:S01]  /*1aec0*/  ISETP.GE.OR P6, PT, R13.reuse, R248, !P6 ;  /* 0x000000f80d00720c */ /* 0x040fe200077c6670 */
[----:B------:R-:W-:Y:S01]  /*1aed0*/  FMUL.FTZ R175, R182, R0 ;  /* 0x00000000b6af7220 */ /* 0x000fe20000410000 */
[----:B------:R-:W-:-:S03]  /*1aee0*/  ISETP.GE.OR P3, PT, R13, R246, !P3 ;  /* 0x000000f60d00720c */ /* 0x000fc60005f66670 */
[----:B------:R-:W1:Y:S01]  /*1aef0*/  MUFU.TANH R188, R188 ;  /* 0x000000bc00bc7308 */ /* 0x000e620000002400 */
[----:B------:R-:W-:Y:S01]  /*1af00*/  FMUL.FTZ R13, R180, R0 ;  /* 0x00000000b40d7220 */ /* 0x000fe20000410000 */
[C---:B------:R-:W-:Y:S02]  /*1af10*/  ISETP.GE.OR P5, PT, R16.reuse, R248, !P5 ;  /* 0x000000f81000720c */ /* 0x040fe40006fa6670 */
[----:B------:R-:W-:-:S04]  /*1af20*/  ISETP.GE.OR P2, PT, R16, R246, !P2 ;  /* 0x000000f61000720c */ /* 0x000fc80005746670 */
[----:B------:R-:W3:Y:S01]  /*1af30*/  MUFU.TANH R10, R10 ;  /* 0x0000000a000a7308 */ /* 0x000ee20000002400 */
[C---:B------:R-:W-:Y:S02]  /*1af40*/  IADD3 R22, R24.reuse, 0x21, RZ ;  /* 0x0000002118167810 */ /* 0x040fe40007ffe0ff */
[----:B------:R-:W-:Y:S01]  /*1af50*/  IADD3 R16, R24, 0x28, RZ ;  /* 0x0000002818107810 */ /* 0x000fe20007ffe0ff */
[----:B------:R-:W-:Y:S01]  /*1af60*/  FMUL.FTZ R12, R185, R0 ;  /* 0x00000000b90c7220 */ /* 0x000fe20000410000 */
[----:B--2---:R-:W-:Y:S02]  /*1af70*/  FSEL R191, R29, -INF , !P4 ;  /* 0xff8000001dbf7808 */ /* 0x004fe40006000000 */
[----:B----4-:R-:W-:Y:S01]  /*1af80*/  FSEL R184, R34, -INF , !P1 ;  /* 0xff80000022b87808 */ /* 0x010fe20004800000 */
[----:B------:R-:W2:Y:S01]  /*1af90*/  MUFU.TANH R11, R11 ;  /* 0x0000000b000b7308 */ /* 0x000ea20000002400 */
[----:B-1----:R-:W-:Y:S02]  /*1afa0*/  FSEL R190, R25, -INF , !P6 ;  /* 0xff80000019be7808 */ /* 0x002fe40007000000 */
[----:B------:R-:W-:-:S02]  /*1afb0*/  FSEL R185, R27, -INF , !P3 ;  /* 0xff8000001bb97808 */ /* 0x000fc40005800000 */
[C---:B------:R-:W-:Y:S02]  /*1afc0*/  ISETP.GE.AND P4, PT, R22.reuse, R249, PT ;  /* 0x000000f91600720c */ /* 0x040fe40003f86270 */
[----:B------:R-:W-:Y:S01]  /*1afd0*/  ISETP.GE.AND P1, PT, R22, R247, PT ;  /* 0x000000f71600720c */ /* 0x000fe20003f26270 */
[----:B------:R-:W1:Y:S01]  /*1afe0*/  MUFU.TANH R13, R13 ;  /* 0x0000000d000d7308 */ /* 0x000e620000002400 */
[C---:B------:R-:W-:Y:S02]  /*1aff0*/  ISETP.GE.AND P6, PT, R16.reuse, R249, PT ;  /* 0x000000f91000720c */ /* 0x040fe40003fc6270 */
[----:B------:R-:W-:Y:S01]  /*1b000*/  ISETP.GE.AND P3, PT, R16, R247, PT ;  /* 0x000000f71000720c */ /* 0x000fe20003f66270 */
[----:B------:R-:W-:Y:S01]  /*1b010*/  FMUL.FTZ R181, R181, R0 ;  /* 0x00000000b5b57220 */ /* 0x000fe20000410000 */
[----:B------:R-:W-:-:S03]  /*1b020*/  IADD3 R15, R24, 0x29, RZ ;  /* 0x00000029180f7810 */ /* 0x000fc60007ffe0ff */
[----:B------:R-:W4:Y:S01]  /*1b030*/  MUFU.TANH R175, R175 ;  /* 0x000000af00af7308 */ /* 0x000f220000002400 */
[----:B------:R-:W-:Y:S01]  /*1b040*/  FMUL.FTZ R20, R187, R0 ;  /* 0x00000000bb147220 */ /* 0x000fe20000410000 */
[C---:B------:R-:W-:Y:S02]  /*1b050*/  ISETP.GE.OR P4, PT, R22.reuse, R248, !P4 ;  /* 0x000000f81600720c */ /* 0x040fe40006786670 */
[----:B------:R-:W-:Y:S02]  /*1b060*/  ISETP.GE.OR P1, PT, R22, R246, !P1 ;  /* 0x000000f61600720c */ /* 0x000fe40004f26670 */
[C---:B------:R-:W-:Y:S02]  /*1b070*/  ISETP.GE.OR P6, PT, R16.reuse, R248, !P6 ;  /* 0x000000f81000720c */ /* 0x040fe400077c6670 */
[----:B------:R-:W-:Y:S02]  /*1b080*/  ISETP.GE.OR P3, PT, R16, R246, !P3 ;  /* 0x000000f61000720c */ /* 0x000fe40005f66670 */
[----:B---3--:R-:W-:-:S02]  /*1b090*/  FSEL R187, R26, -INF , !P5 ;  /* 0xff8000001abb7808 */ /* 0x008fc40006800000 */
[----:B------:R-:W-:Y:S02]  /*1b0a0*/  FSEL R23, R9, -INF , !P2 ;  /* 0xff80000009177808 */ /* 0x000fe40005000000 */
[----:B------:R-:W-:Y:S01]  /*1b0b0*/  IADD3 R16, R24, 0x30, RZ ;  /* 0x0000003018107810 */ /* 0x000fe20007ffe0ff */
[----:B------:R-:W3:Y:S01]  /*1b0c0*/  MUFU.TANH R14, R181 ;  /* 0x000000b5000e7308 */ /* 0x000ee20000002400 */
[C---:B------:R-:W-:Y:S02]  /*1b0d0*/  ISETP.GE.AND P5, PT, R15.reuse, R249, PT ;  /* 0x000000f90f00720c */ /* 0x040fe40003fa6270 */
[----:B------:R-:W-:Y:S02]  /*1b0e0*/  ISETP.GE.AND P2, PT, R15, R247, PT ;  /* 0x000000f70f00720c */ /* 0x000fe40003f46270 */
[----:B------:R-:W-:Y:S02]  /*1b0f0*/  FSEL R188, R188, -INF , !P4 ;  /* 0xff800000bcbc7808 */ /* 0x000fe40006000000 */
[----:B------:R-:W-:-:S02]  /*1b100*/  FSEL R22, R10, -INF , !P1 ;  /* 0xff8000000a167808 */ /* 0x000fc40004800000 */
[C---:B------:R-:W-:Y:S02]  /*1b110*/  ISETP.GE.AND P4, PT, R16.reuse, R249, PT ;  /* 0x000000f91000720c */ /* 0x040fe40003f86270 */
[----:B------:R-:W-:Y:S02]  /*1b120*/  ISETP.GE.AND P1, PT, R16, R247, PT ;  /* 0x000000f71000720c */ /* 0x000fe40003f26270 */
[C---:B------:R-:W-:Y:S02]  /*1b130*/  ISETP.GE.OR P5, PT, R15.reuse, R248, !P5 ;  /* 0x000000f80f00720c */ /* 0x040fe40006fa6670 */
[----:B------:R-:W-:Y:S02]  /*1b140*/  ISETP.GE.OR P2, PT, R15, R246, !P2 ;  /* 0x000000f60f00720c */ /* 0x000fe40005746670 */
[----:B------:R-:W-:Y:S01]  /*1b150*/  IADD3 R15, R24, 0x31, RZ ;  /* 0x00000031180f7810 */ /* 0x000fe20007ffe0ff */
[----:B------:R-:W-:Y:S01]  /*1b160*/  MUFU.TANH R12, R12 ;  /* 0x0000000c000c7308 */ /* 0x000fe20000002400 */
[----:B------:R-:W-:-:S02]  /*1b170*/  ISETP.GE.OR P4, PT, R16, R248, !P4 ;  /* 0x000000f81000720c */ /* 0x000fc40006786670 */
[----:B------:R-:W-:Y:S02]  /*1b180*/  ISETP.GE.OR P1, PT, R16, R246, !P1 ;  /* 0x000000f61000720c */ /* 0x000fe40004f26670 */
[C---:B------:R-:W-:Y:S02]  /*1b190*/  IADD3 R10, R24.reuse, 0x38, RZ ;  /* 0x00000038180a7810 */ /* 0x040fe40007ffe0ff */
[----:B--2---:R-:W-:Y:S01]  /*1b1a0*/  FSEL R27, R11, -INF , !P6 ;  /* 0xff8000000b1b7808 */ /* 0x004fe20007000000 */
[----:B------:R-:W2:Y:S01]  /*1b1b0*/  MUFU.TANH R21, R21 ;  /* 0x0000001500157308 */ /* 0x000ea20000002400 */
[----:B------:R-:W-:Y:S01]  /*1b1c0*/  IADD3 R24, R24, 0x39, RZ ;  /* 0x0000003918187810 */ /* 0x000fe20007ffe0ff */
[-C--:B------:R-:W-:Y:S01]  /*1b1d0*/  FMUL.FTZ R9, R176, R0.reuse ;  /* 0x00000000b0097220 */ /* 0x080fe20000410000 */
[----:B------:R-:W-:Y:S01]  /*1b1e0*/  ISETP.GE.AND P6, PT, R15, R249, PT ;  /* 0x000000f90f00720c */ /* 0x000fe20003fc6270 */
[----:B------:R-:W-:Y:S01]  /*1b1f0*/  FMUL.FTZ R174, R183, R0 ;  /* 0x00000000b7ae7220 */ /* 0x000fe20000410000 */
[----:B-1----:R-:W-:-:S03]  /*1b200*/  FSEL R25, R13, -INF , !P4 ;  /* 0xff8000000d197808 */ /* 0x002fc60006000000 */
[----:B------:R-:W1:Y:S01]  /*1b210*/  MUFU.TANH R20, R20 ;  /* 0x0000001400147308 */ /* 0x000e620000002400 */
[-C--:B------:R-:W-:Y:S01]  /*1b220*/  FMUL.FTZ R176, R177, R0.reuse ;  /* 0x00000000b1b07220 */ /* 0x080fe20000410000 */
[----:B----4-:R-:W-:Y:S01]  /*1b230*/  FSEL R175, R175, -INF , !P1 ;  /* 0xff800000afaf7808 */ /* 0x010fe20004800000 */
[-C--:B------:R-:W-:Y:S01]  /*1b240*/  FMUL.FTZ R29, R178, R0.reuse ;  /* 0x00000000b21d7220 */ /* 0x080fe20000410000 */
[C---:B------:R-:W-:Y:S01]  /*1b250*/  ISETP.GE.AND P4, PT, R24.reuse, R249, PT ;  /* 0x000000f91800720c */ /* 0x040fe20003f86270 */
[----:B------:R-:W-:Y:S01]  /*1b260*/  FMUL.FTZ R28, R179, R0 ;  /* 0x00000000b31c7220 */ /* 0x000fe20000410000 */
[C---:B------:R-:W-:Y:S02]  /*1b270*/  ISETP.GE.AND P1, PT, R24.reuse, R247, PT ;  /* 0x000000f71800720c */ /* 0x040fe40003f26270 */
[-C--:B------:R-:W-:Y:S01]  /*1b280*/  ISETP.GE.OR P6, PT, R15, R248.reuse, !P6 ;  /* 0x000000f80f00720c */ /* 0x080fe200077c6670 */
[----:B------:R-:W4:Y:S01]  /*1b290*/  MUFU.TANH R174, R174 ;  /* 0x000000ae00ae7308 */ /* 0x000f220000002400 */
[----:B------:R-:W-:-:S02]  /*1b2a0*/  ISETP.GE.OR P4, PT, R24, R248, !P4 ;  /* 0x000000f81800720c */ /* 0x000fc40006786670 */
[----:B------:R-:W-:Y:S02]  /*1b2b0*/  ISETP.GE.OR P1, PT, R24, R246, !P1 ;  /* 0x000000f61800720c */ /* 0x000fe40004f26670 */
[----:B---3--:R-:W-:Y:S02]  /*1b2c0*/  FSEL R24, R14, -INF , !P6 ;  /* 0xff8000000e187808 */ /* 0x008fe40007000000 */
[----:B------:R-:W-:Y:S01]  /*1b2d0*/  ISETP.GT.AND P6, PT, R241, R230, PT ;  /* 0x000000e6f100720c */ /* 0x000fe20003fc4270 */
[----:B------:R-:W3:Y:S01]  /*1b2e0*/  MUFU.TANH R9, R9 ;  /* 0x0000000900097308 */ /* 0x000ee20000002400 */
[----:B--2---:R-:W-:-:S07]  /*1b2f0*/  FSEL R21, R21, -INF , !P3 ;  /* 0xff80000015157808 */ /* 0x004fce0005800000 */
[----:B------:R-:W-:Y:S01]  /*1b300*/  MUFU.TANH R176, R176 ;  /* 0x000000b000b07308 */ /* 0x000fe20000002400 */
[----:B------:R-:W-:-:S07]  /*1b310*/  FSEL R26, R12, -INF , !P5 ;  /* 0xff8000000c1a7808 */ /* 0x000fce0006800000 */
[----:B------:R-:W2:Y:S01]  /*1b320*/  MUFU.TANH R29, R29 ;  /* 0x0000001d001d7308 */ /* 0x000ea20000002400 */
[----:B-1----:R-:W-:-:S07]  /*1b330*/  FSEL R20, R20, -INF , !P2 ;  /* 0xff80000014147808 */ /* 0x002fce0005000000 */
[----:B------:R-:W1:Y:S01]  /*1b340*/  MUFU.TANH R28, R28 ;  /* 0x0000001c001c7308 */ /* 0x000e620000002400 */
[----:B------:R-:W-:Y:S01]  /*1b350*/  BAR.SYNC.DEFER_BLOCKING 0x0 ;  /* 0x0000000000007b1d */ /* 0x000fe20000010000 */
[C---:B------:R-:W-:Y:S02]  /*1b360*/  ISETP.GE.AND P3, PT, R15.reuse, R247, PT ;  /* 0x000000f70f00720c */ /* 0x040fe40003f66270 */
[C---:B------:R-:W-:Y:S02]  /*1b370*/  ISETP.GE.AND P5, PT, R10.reuse, R249, PT ;  /* 0x000000f90a00720c */ /* 0x040fe40003fa6270 */
[C---:B------:R-:W-:Y:S01]  /*1b380*/  ISETP.GE.AND P2, PT, R10.reuse, R247, PT ;  /* 0x000000f70a00720c */ /* 0x040fe20003f46270 */
[----:B------:R-:W-:Y:S01]  /*1b390*/  BSSY B1, `(.L_x_6899) ;  /* 0x000006f000017945 */ /* 0x000fe20003800000 */
[----:B------:R-:W-:Y:S02]  /*1b3a0*/  ISETP.GE.OR P3, PT, R15, R246, !P3 ;  /* 0x000000f60f00720c */ /* 0x000fe40005f66670 */
[----:B------:R-:W-:-:S02]  /*1b3b0*/  ISETP.GE.OR P5, PT, R10, R248, !P5 ;  /* 0x000000f80a00720c */ /* 0x000fc40006fa6670 */
[----:B------:R-:W-:Y:S02]  /*1b3c0*/  ISETP.GE.OR P2, PT, R10, R246, !P2 ;  /* 0x000000f60a00720c */ /* 0x000fe40005746670 */
[----:B----4-:R-:W-:Y:S02]  /*1b3d0*/  FSEL R174, R174, -INF , !P3 ;  /* 0xff800000aeae7808 */ /* 0x010fe40005800000 */
[----:B---3--:R-:W-:Y:S02]  /*1b3e0*/  FSEL R177, R9, -INF , !P5 ;  /* 0xff80000009b17808 */ /* 0x008fe40006800000 */
[----:B--2---:R-:W-:Y:S02]  /*1b3f0*/  FSEL R29, R29, -INF , !P2 ;  /* 0xff8000001d1d7808 */ /* 0x004fe40005000000 */
[----:B------:R-:W-:Y:S02]  /*1b400*/  FSEL R176, R176, -INF , !P4 ;  /* 0xff800000b0b07808 */ /* 0x000fe40006000000 */
[----:B-1----:R-:W-:Y:S01]  /*1b410*/  FSEL R28, R28, -INF , !P1 ;  /* 0xff8000001c1c7808 */ /* 0x002fe20004800000 */
        /* <DEDUP_REMOVED lines=65> */
.L_x_6902:
[----:B------:R-:W-:Y:S02]  /*1b830*/  ULDC.64 UR4, c[0x0][0x118] ;  /* 0x0000460000047ab9 */ /* 0x000fe40000000a00 */
[----:B------:R-:W2:Y:S02]  /*1b840*/  LD.E R11, [R18.64+0x38] ;  /* 0x00003804120b7980 */ /* 0x000ea4000c101900 */
[----:B--2---:R-:W-:-:S04]  /*1b850*/  LEA R11, -R11, RZ, 0x6 ;  /* 0x000000ff0b0b7211 */ /* 0x004fc800078e31ff */
[----:B------:R-:W-:Y:S02]  /*1b860*/  SHF.R.S32.HI R10, RZ, 0x1f, R11 ;  /* 0x0000001fff0a7819 */ /* 0x000fe4000001140b */
.L_x_6903:
[----:B------:R-:W-:Y:S05]  /*1b870*/  BSYNC B0 ;  /* 0x0000000000007941 */ /* 0x000fea0003800000 */
.L_x_6901:
[C---:B------:R-:W-:Y:S01]  /*1b880*/  LEA R232, P1, R11.reuse, R232, 0x1 ;  /* 0x000000e80be87211 */ /* 0x040fe200078208ff */
        /* <DEDUP_REMOVED lines=31> */
.L_x_6900:
[----:B------:R-:W-:Y:S05]  /*1ba80*/  BSYNC B1 ;  /* 0x0000000000017941 */ /* 0x000fea0003800000 */
.L_x_6899:
[----:B------:R-:W-:Y:S01]  /*1ba90*/  ULDC.64 UR4, c[0x0][0x118] ;  /* 0x0000460000047ab9 */ /* 0x000fe20000000a00 */
[----:B------:R-:W-:Y:S01]  /*1baa0*/  FMNMX.FTZ R9, R164, R5, !PT ;  /* 0x00000005a4097209 */ /* 0x000fe20007810000 */
[----:B------:R-:W2:Y:S01]  /*1bab0*/  LD.E R31, [R18.64+0xdc] ;  /* 0x0000dc04121f7980 */ /* 0x000ea2000c101900 */
[----:B-1----:R-:W-:-:S02]  /*1bac0*/  FMNMX.FTZ R10, R3, R32, !PT ;  /* 0x00000020030a7209 */ /* 0x002fc40007810000 */
[----:B------:R-:W-:Y:S01]  /*1bad0*/  FMNMX.FTZ R9, R2, R9, !PT ;  /* 0x0000000902097209 */ /* 0x000fe20007810000 */
[----:B------:R-:W-:Y:S01]  /*1bae0*/  LDSM.16.MT88.4 R12, [R220+0x10000] ;  /* 0x01000000dc0c783b */ /* 0x000fe20000004200 */
[----:B------:R-:W-:Y:S02]  /*1baf0*/  FMNMX.FTZ R11, R17, R10, !PT ;  /* 0x0000000a110b7209 */ /* 0x000fe40007810000 */
        /* <DEDUP_REMOVED lines=36> */
[----:B---3--:R-:W-:-:S04]  /*1bd40*/  FMNMX.FTZ R166, R9, R166, !PT ;  /* 0x000000a609a67209 */ /* 0x008fc80007810000 */
[----:B------:R-:W-:Y:S01]  /*1bd50*/  FSETP.NEU.FTZ.AND P0, PT, R166, -INF , PT ;  /* 0xff800000a600780b */ /* 0x000fe20003f1d000 */
[C---:B--2---:R-:W-:Y:S02]  /*1bd60*/  FMUL.FTZ R178, R31.reuse, R172 ;  /* 0x000000ac1fb27220 */ /* 0x044fe40000410000 */
[----:B------:R-:W-:-:S03]  /*1bd70*/  FMUL.FTZ R30, R31, R166 ;  /* 0x000000a61f1e7220 */ /* 0x000fc60000410000 */
[----:B------:R-:W-:Y:S02]  /*1bd80*/  FSEL R178, R178, RZ, P1 ;  /* 0x000000ffb2b27208 */ /* 0x000fe40000800000 */
[----:B------:R-:W-:-:S03]  /*1bd90*/  FSEL R30, R30, RZ, P0 ;  /* 0x000000ff1e1e7208 */ /* 0x000fc60000000000 */
[-CC-:B------:R-:W-:Y:S02]  /*1bda0*/  FFMA.FTZ R33, R8, R31.reuse, -R178.reuse ;  /* 0x0000001f08217223 */ /* 0x180fe400000108b2 */
[----:B------:R-:W1:Y:S01]  /*1bdb0*/  LDSM.16.MT88.4 R8, [R223+0x10000] ;  /* 0x01000000df08783b */ /* 0x000e620000004200 */
[-CC-:B------:R-:W-:Y:S01]  /*1bdc0*/  FFMA.FTZ R165, R5, R31.reuse, -R178.reuse ;  /* 0x0000001f05a57223 */ /* 0x180fe200000108b2 */
[----:B------:R-:W-:Y:S01]  /*1bdd0*/  FSEL R5, R172, RZ, P1 ;  /* 0x000000ffac057208 */ /* 0x000fe20000800000 */
[-CC-:B------:R-:W-:Y:S01]  /*1bde0*/  FFMA.FTZ R34, R6, R31.reuse, -R178.reuse ;  /* 0x0000001f06227223 */ /* 0x180fe200000108b2 */
[----:B------:R-:W-:Y:S01]  /*1bdf0*/  FSEL R6, R166, RZ, P0 ;  /* 0x000000ffa6067208 */ /* 0x000fe20000000000 */
[-C--:B------:R-:W-:Y:S01]  /*1be00*/  FFMA.FTZ R35, R2, R31.reuse, -R178 ;  /* 0x0000001f02237223 */ /* 0x080fe200000108b2 */
[----:B------:R-:W-:Y:S01]  /*1be10*/  MUFU.EX2 R33, R33 ;  /* 0x0000002100217308 */ /* 0x000fe20000000800 */
[-CC-:B------:R-:W-:Y:S02]  /*1be20*/  FFMA.FTZ R0, R4, R31.reuse, -R30.reuse ;  /* 0x0000001f04007223 */ /* 0x180fe4000001081e */
[----:B------:R-:W-:-:S02]  /*1be30*/  FFMA.FTZ R2, R17, R31, -R30 ;  /* 0x0000001f11027223 */ /* 0x000fc4000001081e */
[----:B------:R-:W-:Y:S01]  /*1be40*/  FADD.FTZ R4, R164, -R5 ;  /* 0x80000005a4047221 */ /* 0x000fe20000010000 */
[----:B------:R-:W2:Y:S01]  /*1be50*/  LDSM.16.MT88.4 R16, [R221+0x10000] ;  /* 0x01000000dd10783b */ /* 0x000ea20000004200 */
[----:B------:R-:W-:Y:S01]  /*1be60*/  FADD.FTZ R6, R3, -R6 ;  /* 0x8000000603067221 */ /* 0x000fe20000010000 */
[----:B------:R-:W-:Y:S01]  /*1be70*/  MUFU.EX2 R165, R165 ;  /* 0x000000a500a57308 */ /* 0x000fe20000000800 */
[-CC-:B------:R-:W-:Y:S02]  /*1be80*/  FFMA.FTZ R32, R32, R31.reuse, -R30.reuse ;  /* 0x0000001f20207223 */ /* 0x180fe4000001081e */
[-C--:B------:R-:W-:Y:S02]  /*1be90*/  FFMA.FTZ R173, R7, R31.reuse, -R30 ;  /* 0x0000001f07ad7223 */ /* 0x080fe4000001081e */
[C---:B------:R-:W-:Y:S02]  /*1bea0*/  FMUL.FTZ R164, R31.reuse, R4 ;  /* 0x000000041fa47220 */ /* 0x040fe40000410000 */
[----:B------:R-:W-:Y:S01]  /*1beb0*/  FMUL.FTZ R3, R31, R6 ;  /* 0x000000061f037220 */ /* 0x000fe20000410000 */
[----:B------:R-:W3:Y:S01]  /*1bec0*/  MUFU.EX2 R35, R35 ;  /* 0x0000002300237308 */ /* 0x000ee20000000800 */
[----:B------:R-:W-:-:S02]  /*1bed0*/  FFMA.FTZ R179, R193, R31, -R178 ;  /* 0x0000001fc1b37223 */ /* 0x000fc400000108b2 */
[-CC-:B------:R-:W-:Y:S02]  /*1bee0*/  FFMA.FTZ R180, R192, R31.reuse, -R178.reuse ;  /* 0x0000001fc0b47223 */ /* 0x180fe400000108b2 */
[-CC-:B------:R-:W-:Y:S02]  /*1bef0*/  FFMA.FTZ R181, R191, R31.reuse, -R178.reuse ;  /* 0x0000001fbfb57223 */ /* 0x180fe400000108b2 */
[-C--:B------:R-:W-:Y:S01]  /*1bf00*/  FFMA.FTZ R182, R190, R31.reuse, -R178 ;  /* 0x0000001fbeb67223 */ /* 0x080fe200000108b2 */
[----:B------:R-:W4:Y:S01]  /*1bf10*/  MUFU.EX2 R34, R34 ;  /* 0x0000002200227308 */ /* 0x000f220000000800 */
[-CC-:B------:R-:W-:Y:S02]  /*1bf20*/  FFMA.FTZ R183, R189, R31.reuse, -R30.reuse ;  /* 0x0000001fbdb77223 */ /* 0x180fe4000001081e */
[-CC-:B------:R-:W-:Y:S02]  /*1bf30*/  FFMA.FTZ R186, R186, R31.reuse, -R30.reuse ;  /* 0x0000001fbaba7223 */ /* 0x180fe4000001081e */
[----:B------:R-:W-:-:S02]  /*1bf40*/  FFMA.FTZ R184, R184, R31, -R30 ;  /* 0x0000001fb8b87223 */ /* 0x000fc4000001081e */
[----:B------:R-:W-:Y:S01]  /*1bf50*/  FFMA.FTZ R185, R185, R31, -R30 ;  /* 0x0000001fb9b97223 */ /* 0x000fe2000001081e */
[----:B------:R-:W-:Y:S01]  /*1bf60*/  MUFU.EX2 R32, R32 ;  /* 0x0000002000207308 */ /* 0x000fe20000000800 */
[----:B---3--:R-:W-:Y:S01]  /*1bf70*/  F2FP.BF16.PACK_AB R4, R35, R165 ;  /* 0x000000a52304723e */ /* 0x008fe200000010ff */
[-CC-:B------:R-:W-:Y:S02]  /*1bf80*/  FFMA.FTZ R187, R187, R31.reuse, -R178.reuse ;  /* 0x0000001fbbbb7223 */ /* 0x180fe400000108b2 */
[-CC-:B------:R-:W-:Y:S02]  /*1bf90*/  FFMA.FTZ R188, R188, R31.reuse, -R178.reuse ;  /* 0x0000001fbcbc7223 */ /* 0x180fe400000108b2 */
[-CC-:B------:R-:W-:Y:S02]  /*1bfa0*/  FFMA.FTZ R189, R27, R31.reuse, -R178.reuse ;  /* 0x0000001f1bbd7223 */ /* 0x180fe400000108b2 */
[----:B------:R-:W3:Y:S01]  /*1bfb0*/  MUFU.EX2 R2, R2 ;  /* 0x0000000200027308 */ /* 0x000ee20000000800 */
[----:B----4-:R-:W-:Y:S01]  /*1bfc0*/  F2FP.BF16.PACK_AB R6, R33, R34 ;  /* 0x000000222106723e */ /* 0x010fe200000010ff */
[----:B------:R-:W-:-:S02]  /*1bfd0*/  FFMA.FTZ R190, R26, R31, -R178 ;  /* 0x0000001f1abe7223 */ /* 0x000fc400000108b2 */
[-CC-:B------:R-:W-:Y:S02]  /*1bfe0*/  FFMA.FTZ R191, R23, R31.reuse, -R30.reuse ;  /* 0x0000001f17bf7223 */ /* 0x180fe4000001081e */
[-CC-:B------:R-:W-:Y:S02]  /*1bff0*/  FFMA.FTZ R192, R22, R31.reuse, -R30.reuse ;  /* 0x0000001f16c07223 */ /* 0x180fe4000001081e */
[----:B------:R-:W-:Y:S01]  /*1c000*/  MUFU.EX2 R0, R0 ;  /* 0x0000000000007308 */ /* 0x000fe20000000800 */
[-CC-:B------:R-:W-:Y:S02]  /*1c010*/  FFMA.FTZ R193, R21, R31.reuse, -R30.reuse ;  /* 0x0000001f15c17223 */ /* 0x180fe4000001081e */
[-C--:B------:R-:W-:Y:S02]  /*1c020*/  FFMA.FTZ R194, R20, R31.reuse, -R30 ;  /* 0x0000001f14c27223 */ /* 0x080fe4000001081e */
[----:B------:R-:W-:Y:S01]  /*1c030*/  LDSM.16.MT88.4 R20, [R223+0x15000] ;  /* 0x01500000df14783b */ /* 0x000fe20000004200 */
[----:B------:R-:W-:-:S02]  /*1c040*/  FFMA.FTZ R195, R25, R31, -R178 ;  /* 0x0000001f19c37223 */ /* 0x000fc400000108b2 */
[----:B------:R-:W4:Y:S01]  /*1c050*/  MUFU.EX2 R173, R173 ;  /* 0x000000ad00ad7308 */ /* 0x000f220000000800 */
[----:B---3--:R-:W-:Y:S01]  /*1c060*/  F2FP.BF16.PACK_AB R5, R2, R32 ;  /* 0x000000200205723e */ /* 0x008fe200000010ff */
[-CC-:B------:R-:W-:Y:S02]  /*1c070*/  FFMA.FTZ R196, R24, R31.reuse, -R178.reuse ;  /* 0x0000001f18c47223 */ /* 0x180fe400000108b2 */
[----:B------:R-:W-:Y:S01]  /*1c080*/  LDSM.16.MT88.4 R24, [R219+0x17000] ;  /* 0x01700000db18783b */ /* 0x000fe20000004200 */
[-CC-:B------:R-:W-:Y:S02]  /*1c090*/  FFMA.FTZ R177, R177, R31.reuse, -R178.reuse ;  /* 0x0000001fb1b17223 */ /* 0x180fe400000108b2 */
[-C--:B------:R-:W-:Y:S01]  /*1c0a0*/  FFMA.FTZ R176, R176, R31.reuse, -R178 ;  /* 0x0000001fb0b07223 */ /* 0x080fe200000108b2 */
[----:B------:R-:W3:Y:S01]  /*1c0b0*/  MUFU.EX2 R164, R164 ;  /* 0x000000a400a47308 */ /* 0x000ee20000000800 */
[-CC-:B------:R-:W-:Y:S02]  /*1c0c0*/  FFMA.FTZ R175, R175, R31.reuse, -R30.reuse ;  /* 0x0000001fafaf7223 */ /* 0x180fe4000001081e */
[----:B------:R-:W-:-:S02]  /*1c0d0*/  FFMA.FTZ R174, R174, R31, -R30 ;  /* 0x0000001faeae7223 */ /* 0x000fc4000001081e */
[-CC-:B------:R-:W-:Y:S02]  /*1c0e0*/  FFMA.FTZ R178, R29, R31.reuse, -R30.reuse ;  /* 0x0000001f1db27223 */ /* 0x180fe4000001081e */
[----:B------:R-:W-:Y:S01]  /*1c0f0*/  FFMA.FTZ R197, R28, R31, -R30 ;  /* 0x0000001f1cc57223 */ /* 0x000fe2000001081e */
[----:B------:R-:W1:Y:S01]  /*1c100*/  MUFU.EX2 R3, R3 ;  /* 0x0000000300037308 */ /* 0x000e620000000800 */
[----:B----4-:R-:W-:Y:S01]  /*1c110*/  F2FP.BF16.PACK_AB R7, R173, R0 ;  /* 0x00000000ad07723e */ /* 0x010fe200000010ff */
[----:B------:R-:W-:Y:S01]  /*1c120*/  LDSM.16.MT88.4 R28, [R223+0x13800] ;  /* 0x01380000df1c783b */ /* 0x000fe20000004200 */
[----:B---3--:R-:W-:-:S05]  /*1c130*/  FMUL.FTZ R160, R160, R164 ;  /* 0x000000a4a0a07220 */ /* 0x008fca0000410000 */
        /* <DEDUP_REMOVED lines=34> */
[-C--:B------:R-:W-:Y:S02]  /*1c360*/  FMUL.FTZ R143, R143, R3.reuse ;  /* 0x000000038f8f7220 */ /* 0x080fe40000410000 */
[C---:B------:R-:W-:Y:S01]  /*1c370*/  HMMA.16816.F32.BF16 R144, R4.reuse, R12, R144 ;  /* 0x0000000c0490723c */ /* 0x040fe20000041890 */
[-C--:B------:R-:W-:Y:S02]  /*1c380*/  FMUL.FTZ R136, R136, R164.reuse ;  /* 0x000000a488887220 */ /* 0x080fe40000410000 */
[-C--:B------:R-:W-:Y:S02]  /*1c390*/  FMUL.FTZ R137, R137, R164.reuse ;  /* 0x000000a489897220 */ /* 0x080fe40000410000 */
[-C--:B------:R-:W-:Y:S01]  /*1c3a0*/  FMUL.FTZ R138, R138, R3.reuse ;  /* 0x000000038a8a7220 */ /* 0x080fe20000410000 */
[----:B------:R-:W-:Y:S01]  /*1c3b0*/  MUFU.EX2 R184, R184 ;  /* 0x000000b800b87308 */ /* 0x000fe20000000800 */
[----:B------:R-:W-:Y:S01]  /*1c3c0*/  FMUL.FTZ R139, R139, R3 ;  /* 0x000000038b8b7220 */ /* 0x000fe20000410000 */
[----:B------:R-:W-:Y:S01]  /*1c3d0*/  HMMA.16816.F32.BF16 R140, R4, R14, R140 ;  /* 0x0000000e048c723c */ /* 0x000fe2000004188c */
[----:B------:R-:W1:Y:S01]  /*1c3e0*/  LDSM.16.MT88.4 R12, [R221+0x12000] ;  /* 0x01200000dd0c783b */ /* 0x000e620000004200 */
        /* <DEDUP_REMOVED lines=16> */
[----:B------:R-:W1:Y:S01]  /*1c4f0*/  MUFU.EX2 R188, R188 ;  /* 0x000000bc00bc7308 */ /* 0x000e620000000800 */
        /* <DEDUP_REMOVED lines=13> */
[-C--:B------:R-:W-:Y:S01]  /*1c5d0*/  FMUL.FTZ R51, R51, R3.reuse ;  /* 0x0000000333337220 */ /* 0x080fe20000410000 */
[C---:B-1----:R-:W-:Y:S01]  /*1c5e0*/  HMMA.16816.F32.BF16 R44, R4.reuse, R12, R44 ;  /* 0x0000000c042c723c */ /* 0x042fe2000004182c */
        /* <DEDUP_REMOVED lines=36> */
[----:B------:R-:W2:Y:S01]  /*1c830*/  MUFU.EX2 R196, R196 ;  /* 0x000000c400c47308 */ /* 0x000ea20000000800 */
        /* <DEDUP_REMOVED lines=38> */
[----:B------:R-:W2:Y:S01]  /*1caa0*/  MUFU.EX2 R197, R197 ;  /* 0x000000c500c57308 */ /* 0x000ea20000000800 */
[-C--:B------:R-:W-:Y:S01]  /*1cab0*/  FMUL.FTZ R99, R99, R3.reuse ;  /* 0x0000000363637220 */ /* 0x080fe20000410000 */
[C---:B-1----:R-:W-:Y:S01]  /*1cac0*/  HMMA.16816.F32.BF16 R92, R4.reuse, R12, R92 ;  /* 0x0000000c045c723c */ /* 0x042fe2000004185c */
[-C--:B------:R-:W-:Y:S02]  /*1cad0*/  FMUL.FTZ R100, R100, R164.reuse ;  /* 0x000000a464647220 */ /* 0x080fe40000410000 */
[-C--:B------:R-:W-:Y:S02]  /*1cae0*/  FMUL.FTZ R101, R101, R164.reuse ;  /* 0x000000a465657220 */ /* 0x080fe40000410000 */
[-C--:B------:R-:W-:Y:S02]  /*1caf0*/  FMUL.FTZ R102, R102, R3.reuse ;  /* 0x0000000366667220 */ /* 0x080fe40000410000 */
[----:B------:R-:W-:Y:S01]  /*1cb00*/  FMUL.FTZ R103, R103, R3 ;  /* 0x0000000367677220 */ /* 0x000fe20000410000 */
[----:B------:R-:W-:Y:S01]  /*1cb10*/  HMMA.16816.F32.BF16 R96, R4, R14, R96 ;  /* 0x0000000e0460723c */ /* 0x000fe20000041860 */
[----:B------:R-:W1:Y:S01]  /*1cb20*/  LDSM.16.MT88.4 R12, [R220+0x16000] ;  /* 0x01600000dc0c783b */ /* 0x000e620000004200 */
        /* <DEDUP_REMOVED lines=37> */
[C---:B---3--:R-:W-:Y:S01]  /*1cd80*/  HMMA.16816.F32.BF16 R124, R4.reuse, R8, R124 ;  /* 0x00000008047c723c */ /* 0x048fe2000004187c */
[----:B------:R-:W-:Y:S02]  /*1cd90*/  FFMA.FTZ R164, R250, R164, R165 ;  /* 0x000000a4faa47223 */ /* 0x000fe400000100a5 */
[----:B------:R-:W-:Y:S02]  /*1cda0*/  FFMA.FTZ R3, R251, R3, R32 ;  /* 0x00000003fb037223 */ /* 0x000fe40000010020 */
[----:B------:R-:W-:Y:S01]  /*1cdb0*/  FADD.FTZ R35, R35, R164 ;  /* 0x000000a423237221 */ /* 0x000fe20000010000 */
[----:B------:R-:W-:Y:S01]  /*1cdc0*/  MOV R164, R172 ;  /* 0x000000ac00a47202 */ /* 0x000fe20000000f00 */
[----:B------:R-:W-:Y:S01]  /*1cdd0*/  FADD.FTZ R3, R2, R3 ;  /* 0x0000000302037221 */ /* 0x000fe20000010000 */
[----:B------:R-:W-:Y:S01]  /*1cde0*/  HMMA.16816.F32.BF16 R128, R4, R10, R128 ;  /* 0x0000000a0480723c */ /* 0x000fe20000041880 */
[----:B------:R-:W3:Y:S01]  /*1cdf0*/  LDSM.16.MT88.4 R8, [R220+0x10800] ;  /* 0x01080000dc08783b */ /* 0x000ee20000004200 */
[----:B------:R-:W-:-:S02]  /*1ce00*/  FADD.FTZ R34, R34, R35 ;  /* 0x0000002322227221 */ /* 0x000fc40000010000 */
        /* <DEDUP_REMOVED lines=13> */
[----:B------:R-:W-:Y:S01]  /*1cee0*/  FADD.FTZ R0, R184, R3 ;  /* 0x00000003b8007221 */ /* 0x000fe20000010000 */
[----:B------:R-:W-:Y:S01]  /*1cef0*/  MOV R3, R166 ;  /* 0x000000a600037202 */ /* 0x000fe20000000f00 */
[----:B------:R-:W-:Y:S02]  /*1cf00*/  FADD.FTZ R182, R182, R181 ;  /* 0x000000b5b6b67221 */ /* 0x000fe40000010000 */
[----:B------:R-:W-:-:S03]  /*1cf10*/  FADD.FTZ R0, R185, R0 ;  /* 0x00000000b9007221 */ /* 0x000fc60000010000 */
        /* <DEDUP_REMOVED lines=89> */
[C---:B----4-:R-:W-:Y:S08]  /*1d4b0*/  HMMA.16816.F32.BF16 R100, R4.reuse, R20, R100 ;  /* 0x000000140464723c */ /* 0x050ff00000041864 */
[C---:B-1----:R-:W-:Y:S08]  /*1d4c0*/  HMMA.16816.F32.BF16 R76, R4.reuse, R12, R76 ;  /* 0x0000000c044c723c */ /* 0x042ff0000004184c */
[C---:B------:R-:W-:Y:S01]  /*1d4d0*/  HMMA.16816.F32.BF16 R80, R4.reuse, R14, R80 ;  /* 0x0000000e0450723c */ /* 0x040fe20000041850 */
[----:B------:R-:W1:Y:S07]  /*1d4e0*/  LDSM.16.MT88.4 R12, [R221+0x17000] ;  /* 0x01700000dd0c783b */ /* 0x000e6e0000004200 */
[C---:B---3--:R-:W-:Y:S08]  /*1d4f0*/  HMMA.16816.F32.BF16 R84, R4.reuse, R8, R84 ;  /* 0x000000080454723c */ /* 0x048ff00000041854 */
        /* <DEDUP_REMOVED lines=68> */
.L_x_6895:
        /* <DEDUP_REMOVED lines=10> */
.L_x_6913:
        /* <DEDUP_REMOVED lines=76> */
.L_x_6906:
[----:B------:R-:W-:Y:S02]  /*1dea0*/  ULDC.64 UR4, c[0x0][0x118] ;  /* 0x0000460000047ab9 */ /* 0x000fe40000000a00 */
[----:B------:R-:W2:Y:S02]  /*1deb0*/  LD.E R10, [R164.64+0x40] ;  /* 0x00004004a40a7980 */ /* 0x000ea4000c101900 */
[----:B--2---:R-:W-:Y:S04]  /*1dec0*/  LEA R10, -R10, RZ, 0x6 ;  /* 0x000000ff0a0a7211 */ /* 0x004fe800078e31ff */
[----:B------:R-:W-:Y:S02]  /*1ded0*/  SHF.R.S32.HI R5, RZ, 0x1f, R10 ;  /* 0x0000001fff057819 */ /* 0x000fe4000001140a */
.L_x_6907:
[----:B------:R-:W-:Y:S05]  /*1dee0*/  BSYNC B0 ;  /* 0x0000000000007941 */ /* 0x000fea0003800000 */
.L_x_6905:
        /* <DEDUP_REMOVED lines=8> */
[----:B------:R1:W-:Y:S05]  /*1df70*/  LDGSTS.E.BYPASS.LTC128B.128 [R239+0x10000], [R244.64] ;  /* 0x10000000f4ef7fae */ /* 0x0003ea000b901d44 */
[----:B------:R1:W-:Y:S05]  /*1df80*/  LDGSTS.E.BYPASS.LTC128B.128 [R239+0x12000], [R244.64+0x80] ;  /* 0x12000080f4ef7fae */ /* 0x0003ea000b901d44 */
[----:B------:R1:W-:Y:S05]  /*1df90*/  LDGSTS.E.BYPASS.LTC128B.128 [R239+0x14000], [R244.64+0x100] ;  /* 0x14000100f4ef7fae */ /* 0x0003ea000b901d44 */
[----:B------:R1:W-:Y:S01]  /*1dfa0*/  LDGSTS.E.BYPASS.LTC128B.128 [R239+0x16000], [R244.64+0x180] ;  /* 0x16000180f4ef7fae */ /* 0x0003e2000b901d44 */
[C---:B--2---:R-:W-:Y:S04]  /*1dfb0*/  IADD3 R6, P0, R3.reuse, R244, RZ ;  /* 0x000000f403067210 */ /* 0x044fe80007f1e0ff */
[C---:B------:R-:W-:Y:S02]  /*1dfc0*/  IADD3.X R7, R252.reuse, R245, RZ, P0, !PT ;  /* 0x000000f5fc077210 */ /* 0x040fe400007fe4ff */
[C---:B---3--:R-:W-:Y:S03]  /*1dfd0*/  IADD3 R4, P0, R3.reuse, R6, RZ ;  /* 0x0000000603047210 */ /* 0x048fe60007f1e0ff */
[----:B------:R2:W-:Y:S01]  /*1dfe0*/  LDGSTS.E.BYPASS.LTC128B.128 [R239+0x10800], [R6.64] ;  /* 0x1080000006ef7fae */ /* 0x0005e2000b901d44 */
[C---:B------:R-:W-:Y:S02]  /*1dff0*/  IADD3.X R5, R252.reuse, R7, RZ, P0, !PT ;  /* 0x00000007fc057210 */ /* 0x040fe400007fe4ff */
[----:B------:R-:W-:Y:S02]  /*1e000*/  IADD3 R12, P0, R3, R4, RZ ;  /* 0x00000004030c7210 */ /* 0x000fe40007f1e0ff */
[----:B------:R2:W-:Y:S02]  /*1e010*/  LDGSTS.E.BYPASS.LTC128B.128 [R239+0x12800], [R6.64+0x80] ;  /* 0x1280008006ef7fae */ /* 0x0005e4000b901d44 */
[----:B------:R-:W-:Y:S02]  /*1e020*/  IADD3.X R13, R252, R5, RZ, P0, !PT ;  /* 0x00000005fc0d7210 */ /* 0x000fe400007fe4ff */
[----:B------:R-:W-:Y:S01]  /*1e030*/  ISETP.GT.AND P0, PT, R241, R230, PT ;  /* 0x000000e6f100720c */ /* 0x000fe20003f04270 */
        /* <DEDUP_REMOVED lines=11> */
[----:B------:R-:W2:Y:S05]  /*1e0f0*/  LDSM.16.M88.4 R8, [R228+0x8000] ;  /* 0x00800000e408783b */ /* 0x000eaa0000000200 */
[----:B------:R-:W3:Y:S05]  /*1e100*/  LDSM.16.M88.4 R16, [R228+0x8800] ;  /* 0x00880000e410783b */ /* 0x000eea0000000200 */
[----:B------:R-:W4:Y:S05]  /*1e110*/  LDSM.16.M88.4 R24, [R228+0x9000] ;  /* 0x00900000e418783b */ /* 0x000f2a0000000200 */
[----:B------:R-:W0:Y:S05]  /*1e120*/  LDGDEPBAR ;  /* 0x00000000000079af */ /* 0x000e2a0000000000 */
[----:B------:R-:W5:Y:S05]  /*1e130*/  LDSM.16.M88.4 R168, [R228+0x9800] ;  /* 0x00980000e4a8783b */ /* 0x000f6a0000000200 */
[----:B------:R-:W-:Y:S05]  /*1e140*/  LDSM.16.M88.4 R172, [R227] ;  /* 0x00000000e3ac783b */ /* 0x000fea0000000200 */
[----:B------:R-:W1:Y:S05]  /*1e150*/  LDSM.16.M88.4 R176, [R226] ;  /* 0x00000000e2b0783b */ /* 0x000e6a0000000200 */
[----:B------:R-:W1:Y:S01]  /*1e160*/  LDSM.16.M88.4 R180, [R218] ;  /* 0x00000000dab4783b */ /* 0x000e620000000200 */
[C---:B--2---:R-:W-:Y:S04]  /*1e170*/  HMMA.16816.F32.BF16 R4, R32.reuse, R8, RZ ;  /* 0x000000082004723c */ /* 0x044fe800000418ff */
[----:B------:R-:W2:Y:S05]  /*1e180*/  LDSM.16.M88.4 R184, [R217] ;  /* 0x00000000d9b8783b */ /* 0x000eaa0000000200 */
[----:B------:R-:W1:Y:S01]  /*1e190*/  LDSM.16.M88.4 R188, [R216] ;  /* 0x00000000d8bc783b */ /* 0x000e620000000200 */
[C---:B------:R-:W-:Y:S04]  /*1e1a0*/  HMMA.16816.F32.BF16 R8, R32.reuse, R10, RZ ;  /* 0x0000000a2008723c */ /* 0x040fe800000418ff */
[----:B------:R-:W-:Y:S04]  /*1e1b0*/  LDSM.16.M88.4 R192, [R222+0x8000] ;  /* 0x00800000dec0783b */ /* 0x000fe80000000200 */
[C---:B---3--:R-:W-:Y:S01]  /*1e1c0*/  HMMA.16816.F32.BF16 R12, R32.reuse, R16, RZ ;  /* 0x00000010200c723c */ /* 0x048fe200000418ff */
[----:B------:R-:W-:Y:S05]  /*1e1d0*/  LDSM.16.M88.4 R196, [R224] ;  /* 0x00000000e0c4783b */ /* 0x000fea0000000200 */
[----:B------:R-:W-:Y:S02]  /*1e1e0*/  LDSM.16.M88.4 R200, [R215] ;  /* 0x00000000d7c8783b */ /* 0x000fe40000000200 */
[C---:B------:R-:W-:Y:S03]  /*1e1f0*/  HMMA.16816.F32.BF16 R16, R32.reuse, R18, RZ ;  /* 0x000000122010723c */ /* 0x040fe600000418ff */
[----:B------:R-:W3:Y:S05]  /*1e200*/  LD.E R3, [R164.64+0x18c] ;  /* 0x00018c04a4037980 */ /* 0x000eea000c101900 */
[C---:B----4-:R-:W-:Y:S08]  /*1e210*/  HMMA.16816.F32.BF16 R20, R32.reuse, R24, RZ ;  /* 0x000000182014723c */ /* 0x050ff000000418ff */
[C---:B------:R-:W-:Y:S08]  /*1e220*/  HMMA.16816.F32.BF16 R24, R32.reuse, R26, RZ ;  /* 0x0000001a2018723c */ /* 0x040ff000000418ff */
[C---:B-----5:R-:W-:Y:S08]  /*1e230*/  HMMA.16816.F32.BF16 R28, R32.reuse, R168, RZ ;  /* 0x000000a8201c723c */ /* 0x060ff000000418ff */
[----:B------:R-:W-:Y:S01]  /*1e240*/  HMMA.16816.F32.BF16 R32, R32, R170, RZ ;  /* 0x000000aa2020723c */ /* 0x000fe200000418ff */
[----:B------:R-:W4:Y:S07]  /*1e250*/  LDSM.16.M88.4 R168, [R225] ;  /* 0x00000000e1a8783b */ /* 0x000f2e0000000200 */
        /* <DEDUP_REMOVED lines=9> */
[C---:B------:R-:W-:Y:S08]  /*1e2f0*/  HMMA.16816.F32.BF16 R28, R172.reuse, R188, R28 ;  /* 0x000000bcac1c723c */ /* 0x040ff0000004181c */
[----:B------:R-:W-:Y:S01]  /*1e300*/  HMMA.16816.F32.BF16 R32, R172, R190, R32 ;  /* 0x000000beac20723c */ /* 0x000fe20000041820 */
[----:B------:R-:W2:Y:S05]  /*1e310*/  LDSM.16.M88.4 R172, [R215+0x800] ;  /* 0x00080000d7ac783b */ /* 0x000eaa0000000200 */
[----:B------:R-:W2:Y:S02]  /*1e320*/  LDSM.16.M88.4 R188, [R215+0x1000] ;  /* 0x00100000d7bc783b */ /* 0x000ea40000000200 */
        /* <DEDUP_REMOVED lines=8> */
[----:B------:R-:W-:Y:S07]  /*1e3b0*/  LDSM.16.M88.4 R180, [R228+0xa800] ;  /* 0x00a80000e4b4783b */ /* 0x000fee0000000200 */
[C---:B--2---:R-:W-:Y:S08]  /*1e3c0*/  HMMA.16816.F32.BF16 R28, R168.reuse, R184, R28 ;  /* 0x000000b8a81c723c */ /* 0x044ff0000004181c */
[----:B------:R-:W-:Y:S01]  /*1e3d0*/  HMMA.16816.F32.BF16 R32, R168, R186, R32 ;  /* 0x000000baa820723c */ /* 0x000fe20000041820 */
[----:B------:R-:W1:Y:S05]  /*1e3e0*/  LDSM.16.M88.4 R168, [R229+0x2000] ;  /* 0x00200000e5a8783b */ /* 0x000e6a0000000200 */
[----:B------:R-:W2:Y:S02]  /*1e3f0*/  LDSM.16.M88.4 R184, [R228+0xb000] ;  /* 0x00b00000e4b8783b */ /* 0x000ea40000000200 */
[C---:B------:R-:W-:Y:S08]  /*1e400*/  HMMA.16816.F32.BF16 R4, R196.reuse, R200, R4 ;  /* 0x000000c8c404723c */ /* 0x040ff00000041804 */
[C---:B------:R-:W-:Y:S01]  /*1e410*/  HMMA.16816.F32.BF16 R8, R196.reuse, R202, R8 ;  /* 0x000000cac408723c */ /* 0x040fe20000041808 */
[----:B------:R-:W5:Y:S07]  /*1e420*/  LDSM.16.M88.4 R200, [R228+0xb800] ;  /* 0x00b80000e4c8783b */ /* 0x000f6e0000000200 */
[C---:B------:R-:W-:Y:S08]  /*1e430*/  HMMA.16816.F32.BF16 R12, R196.reuse, R172, R12 ;  /* 0x000000acc40c723c */ /* 0x040ff0000004180c */
[C---:B------:R-:W-:Y:S01]  /*1e440*/  HMMA.16816.F32.BF16 R16, R196.reuse, R174, R16 ;  /* 0x000000aec410723c */ /* 0x040fe20000041810 */
[----:B------:R-:W-:Y:S07]  /*1e450*/  LDSM.16.M88.4 R172, [R227+0x2000] ;  /* 0x00200000e3ac783b */ /* 0x000fee0000000200 */
[C---:B------:R-:W-:Y:S08]  /*1e460*/  HMMA.16816.F32.BF16 R20, R196.reuse, R188, R20 ;  /* 0x000000bcc414723c */ /* 0x040ff00000041814 */
[C---:B------:R-:W-:Y:S01]  /*1e470*/  HMMA.16816.F32.BF16 R24, R196.reuse, R190, R24 ;  /* 0x000000bec418723c */ /* 0x040fe20000041818 */
[----:B------:R-:W2:Y:S07]  /*1e480*/  LDSM.16.M88.4 R188, [R214] ;  /* 0x00000000d6bc783b */ /* 0x000eae0000000200 */
[C---:B----4-:R-:W-:Y:S08]  /*1e490*/  HMMA.16816.F32.BF16 R28, R196.reuse, R192, R28 ;  /* 0x000000c0c41c723c */ /* 0x050ff0000004181c */
[----:B------:R-:W-:Y:S01]  /*1e4a0*/  HMMA.16816.F32.BF16 R32, R196, R194, R32 ;  /* 0x000000c2c420723c */ /* 0x000fe20000041820 */
[----:B------:R-:W4:Y:S05]  /*1e4b0*/  LDSM.16.M88.4 R192, [R213] ;  /* 0x00000000d5c0783b */ /* 0x000f2a0000000200 */
[----:B------:R-:W-:Y:S02]  /*1e4c0*/  LDSM.16.M88.4 R196, [R222+0xa000] ;  /* 0x00a00000dec4783b */ /* 0x000fe40000000200 */
[C---:B-1----:R-:W-:Y:S08]  /*1e4d0*/  HMMA.16816.F32.BF16 R4, R168.reuse, R176, R4 ;  /* 0x000000b0a804723c */ /* 0x042ff00000041804 */
[C---:B------:R-:W-:Y:S01]  /*1e4e0*/  HMMA.16816.F32.BF16 R8, R168.reuse, R178, R8 ;  /* 0x000000b2a808723c */ /* 0x040fe20000041808 */
[----:B------:R-:W1:Y:S07]  /*1e4f0*/  LDSM.16.M88.4 R176, [R212] ;  /* 0x00000000d4b0783b */ /* 0x000e6e0000000200 */
[C---:B------:R-:W-:Y:S08]  /*1e500*/  HMMA.16816.F32.BF16 R12, R168.reuse, R180, R12 ;  /* 0x000000b4a80c723c */ /* 0x040ff0000004180c */
[C---:B------:R-:W-:Y:S01]  /*1e510*/  HMMA.16816.F32.BF16 R16, R168.reuse, R182, R16 ;  /* 0x000000b6a810723c */ /* 0x040fe20000041810 */
[----:B------:R-:W1:Y:S07]  /*1e520*/  LDSM.16.M88.4 R180, [R211] ;  /* 0x00000000d3b4783b */ /* 0x000e6e0000000200 */
[C---:B--2---:R-:W-:Y:S08]  /*1e530*/  HMMA.16816.F32.BF16 R20, R168.reuse, R184, R20 ;  /* 0x000000b8a814723c */ /* 0x044ff00000041814 */
[C---:B------:R-:W-:Y:S01]  /*1e540*/  HMMA.16816.F32.BF16 R24, R168.reuse, R186, R24 ;  /* 0x000000baa818723c */ /* 0x040fe20000041818 */
[----:B------:R-:W2:Y:S07]  /*1e550*/  LDSM.16.M88.4 R184, [R225+0x2000] ;  /* 0x00200000e1b8783b */ /* 0x000eae0000000200 */
[C---:B-----5:R-:W-:Y:S08]  /*1e560*/  HMMA.16816.F32.BF16 R28, R168.reuse, R200, R28 ;  /* 0x000000c8a81c723c */ /* 0x060ff0000004181c */
[----:B------:R-:W-:Y:S01]  /*1e570*/  HMMA.16816.F32.BF16 R32, R168, R202, R32 ;  /* 0x000000caa820723c */ /* 0x000fe20000041820 */
[----:B------:R-:W5:Y:S07]  /*1e580*/  LDSM.16.M88.4 R168, [R222+0xa800] ;  /* 0x00a80000dea8783b */ /* 0x000f6e0000000200 */
        /* <DEDUP_REMOVED lines=9> */
[C---:B------:R-:W-:Y:S08]  /*1e620*/  HMMA.16816.F32.BF16 R28, R172.reuse, R180, R28 ;  /* 0x000000b4ac1c723c */ /* 0x040ff0000004181c */
[----:B------:R-:W-:Y:S01]  /*1e630*/  HMMA.16816.F32.BF16 R32, R172, R182, R32 ;  /* 0x000000b6ac20723c */ /* 0x000fe20000041820 */
[----:B------:R-:W1:Y:S05]  /*1e640*/  LDSM.16.M88.4 R172, [R224+0x2000] ;  /* 0x00200000e0ac783b */ /* 0x000e6a0000000200 */
[----:B------:R-:W1:Y:S02]  /*1e650*/  LDSM.16.M88.4 R180, [R215+0x2800] ;  /* 0x00280000d7b4783b */ /* 0x000e640000000200 */
[C---:B--2---:R-:W-:Y:S08]  /*1e660*/  HMMA.16816.F32.BF16 R4, R184.reuse, R196, R4 ;  /* 0x000000c4b804723c */ /* 0x044ff00000041804 */
[C---:B------:R-:W-:Y:S01]  /*1e670*/  HMMA.16816.F32.BF16 R8, R184.reuse, R198, R8 ;  /* 0x000000c6b808723c */ /* 0x040fe20000041808 */
[----:B------:R-:W2:Y:S07]  /*1e680*/  LDSM.16.M88.4 R196, [R215+0x3000] ;  /* 0x00300000d7c4783b */ /* 0x000eae0000000200 */
[C---:B-----5:R-:W-:Y:S08]  /*1e690*/  HMMA.16816.F32.BF16 R12, R184.reuse, R168, R12 ;  /* 0x000000a8b80c723c */ /* 0x060ff0000004180c */
[C---:B------:R-:W-:Y:S01]  /*1e6a0*/  HMMA.16816.F32.BF16 R16, R184.reuse, R170, R16 ;  /* 0x000000aab810723c */ /* 0x040fe20000041810 */
[----:B------:R-:W5:Y:S07]  /*1e6b0*/  LDSM.16.M88.4 R168, [R215+0x3800] ;  /* 0x00380000d7a8783b */ /* 0x000f6e0000000200 */
[C---:B------:R-:W-:Y:S08]  /*1e6c0*/  HMMA.16816.F32.BF16 R20, R184.reuse, R188, R20 ;  /* 0x000000bcb814723c */ /* 0x040ff00000041814 */
[C---:B------:R-:W-:Y:S01]  /*1e6d0*/  HMMA.16816.F32.BF16 R24, R184.reuse, R190, R24 ;  /* 0x000000beb818723c */ /* 0x040fe20000041818 */
[----:B------:R-:W-:Y:S07]  /*1e6e0*/  LDSM.16.M88.4 R188, [R228+0xc000] ;  /* 0x00c00000e4bc783b */ /* 0x000fee0000000200 */
[C---:B----4-:R-:W-:Y:S08]  /*1e6f0*/  HMMA.16816.F32.BF16 R28, R184.reuse, R192, R28 ;  /* 0x000000c0b81c723c */ /* 0x050ff0000004181c */
[----:B------:R-:W-:Y:S01]  /*1e700*/  HMMA.16816.F32.BF16 R32, R184, R194, R32 ;  /* 0x000000c2b820723c */ /* 0x000fe20000041820 */
[----:B------:R-:W4:Y:S05]  /*1e710*/  LDSM.16.M88.4 R184, [R229+0x4000] ;  /* 0x00400000e5b8783b */ /* 0x000f2a0000000200 */
[----:B------:R-:W3:Y:S02]  /*1e720*/  LDSM.16.M88.4 R192, [R228+0xc800] ;  /* 0x00c80000e4c0783b */ /* 0x000ee40000000200 */
[C---:B-1----:R-:W-:Y:S08]  /*1e730*/  HMMA.16816.F32.BF16 R4, R172.reuse, R176, R4 ;  /* 0x000000b0ac04723c */ /* 0x042ff00000041804 */
[C---:B------:R-:W-:Y:S01]  /*1e740*/  HMMA.16816.F32.BF16 R8, R172.reuse, R178, R8 ;  /* 0x000000b2ac08723c */ /* 0x040fe20000041808 */
[----:B------:R-:W1:Y:S07]  /*1e750*/  LDSM.16.M88.4 R176, [R228+0xd000] ;  /* 0x00d00000e4b0783b */ /* 0x000e6e0000000200 */
[C---:B------:R-:W-:Y:S08]  /*1e760*/  HMMA.16816.F32.BF16 R12, R172.reuse, R180, R12 ;  /* 0x000000b4ac0c723c */ /* 0x040ff0000004180c */
[C---:B------:R-:W-:Y:S01]  /*1e770*/  HMMA.16816.F32.BF16 R16, R172.reuse, R182, R16 ;  /* 0x000000b6ac10723c */ /* 0x040fe20000041810 */
[----:B------:R-:W-:Y:S07]  /*1e780*/  LDSM.16.M88.4 R180, [R210] ;  /* 0x00000000d2b4783b */ /* 0x000fee0000000200 */
[C---:B--2---:R-:W-:Y:S08]  /*1e790*/  HMMA.16816.F32.BF16 R20, R172.reuse, R196, R20 ;  /* 0x000000c4ac14723c */ /* 0x044ff00000041814 */
[C---:B------:R-:W-:Y:S01]  /*1e7a0*/  HMMA.16816.F32.BF16 R24, R172.reuse, R198, R24 ;  /* 0x000000c6ac18723c */ /* 0x040fe20000041818 */
[----:B------:R-:W-:Y:S07]  /*1e7b0*/  LDSM.16.M88.4 R196, [R209] ;  /* 0x00000000d1c4783b */ /* 0x000fee0000000200 */
[C---:B-----5:R-:W-:Y:S08]  /*1e7c0*/  HMMA.16816.F32.BF16 R28, R172.reuse, R168, R28 ;  /* 0x000000a8ac1c723c */ /* 0x060ff0000004181c */
[----:B------:R-:W-:Y:S01]  /*1e7d0*/  HMMA.16816.F32.BF16 R32, R172, R170, R32 ;  /* 0x000000aaac20723c */ /* 0x000fe20000041820 */
[----:B------:R-:W2:Y:S05]  /*1e7e0*/  LDSM.16.M88.4 R168, [R228+0xd800] ;  /* 0x00d80000e4a8783b */ /* 0x000eaa0000000200 */
[----:B------:R-:W5:Y:S02]  /*1e7f0*/  LDSM.16.M88.4 R172, [R227+0x4000] ;  /* 0x00400000e3ac783b */ /* 0x000f640000000200 */
[C---:B----4-:R-:W-:Y:S08]  /*1e800*/  HMMA.16816.F32.BF16 R4, R184.reuse, R188, R4 ;  /* 0x000000bcb804723c */ /* 0x050ff00000041804 */
[C---:B------:R-:W-:Y:S01]  /*1e810*/  HMMA.16816.F32.BF16 R8, R184.reuse, R190, R8 ;  /* 0x000000beb808723c */ /* 0x040fe20000041808 */
[----:B------:R-:W4:Y:S07]  /*1e820*/  LDSM.16.M88.4 R188, [R208] ;  /* 0x00000000d0bc783b */ /* 0x000f2e0000000200 */
[C---:B---3--:R-:W-:Y:S08]  /*1e830*/  HMMA.16816.F32.BF16 R12, R184.reuse, R192, R12 ;  /* 0x000000c0b80c723c */ /* 0x048ff0000004180c */
[C---:B------:R-:W-:Y:S01]  /*1e840*/  HMMA.16816.F32.BF16 R16, R184.reuse, R194, R16 ;  /* 0x000000c2b810723c */ /* 0x040fe20000041810 */
[----:B------:R-:W3:Y:S07]  /*1e850*/  LDSM.16.M88.4 R192, [R207] ;  /* 0x00000000cfc0783b */ /* 0x000eee0000000200 */
[C---:B-1----:R-:W-:Y:S08]  /*1e860*/  HMMA.16816.F32.BF16 R20, R184.reuse, R176, R20 ;  /* 0x000000b0b814723c */ /* 0x042ff00000041814 */
[C---:B------:R-:W-:Y:S01]  /*1e870*/  HMMA.16816.F32.BF16 R24, R184.reuse, R178, R24 ;  /* 0x000000b2b818723c */ /* 0x040fe20000041818 */
[----:B------:R-:W-:Y:S07]  /*1e880*/  LDSM.16.M88.4 R176, [R222+0xc000] ;  /* 0x00c00000deb0783b */ /* 0x000fee0000000200 */
[C---:B--2---:R-:W-:Y:S08]  /*1e890*/  HMMA.16816.F32.BF16 R28, R184.reuse, R168, R28 ;  /* 0x000000a8b81c723c */ /* 0x044ff0000004181c */
[----:B------:R-:W-:Y:S01]  /*1e8a0*/  HMMA.16816.F32.BF16 R32, R184, R170, R32 ;  /* 0x000000aab820723c */ /* 0x000fe20000041820 */
[----:B------:R-:W1:Y:S05]  /*1e8b0*/  LDSM.16.M88.4 R168, [R225+0x4000] ;  /* 0x00400000e1a8783b */ /* 0x000e6a0000000200 */
[----:B------:R-:W-:Y:S02]  /*1e8c0*/  LDSM.16.M88.4 R184, [R222+0xd000] ;  /* 0x00d00000deb8783b */ /* 0x000fe40000000200 */
[C---:B-----5:R-:W-:Y:S08]  /*1e8d0*/  HMMA.16816.F32.BF16 R4, R172.reuse, R180, R4 ;  /* 0x000000b4ac04723c */ /* 0x060ff00000041804 */
[C---:B------:R-:W-:Y:S01]  /*1e8e0*/  HMMA.16816.F32.BF16 R8, R172.reuse, R182, R8 ;  /* 0x000000b6ac08723c */ /* 0x040fe20000041808 */
[----:B------:R-:W2:Y:S07]  /*1e8f0*/  LDSM.16.M88.4 R180, [R222+0xc800] ;  /* 0x00c80000deb4783b */ /* 0x000eae0000000200 */
[C---:B------:R-:W-:Y:S08]  /*1e900*/  HMMA.16816.F32.BF16 R12, R172.reuse, R196, R12 ;  /* 0x000000c4ac0c723c */ /* 0x040ff0000004180c */
[C---:B------:R-:W-:Y:S01]  /*1e910*/  HMMA.16816.F32.BF16 R16, R172.reuse, R198, R16 ;  /* 0x000000c6ac10723c */ /* 0x040fe20000041810 */
[----:B------:R-:W5:Y:S07]  /*1e920*/  LDSM.16.M88.4 R196, [R222+0xd800] ;  /* 0x00d80000dec4783b */ /* 0x000f6e0000000200 */
[C---:B----4-:R-:W-:Y:S08]  /*1e930*/  HMMA.16816.F32.BF16 R20, R172.reuse, R188, R20 ;  /* 0x000000bcac14723c */ /* 0x050ff00000041814 */
[C---:B------:R-:W-:Y:S01]  /*1e940*/  HMMA.16816.F32.BF16 R24, R172.reuse, R190, R24 ;  /* 0x000000beac18723c */ /* 0x040fe20000041818 */
[----:B------:R-:W-:Y:S07]  /*1e950*/  LDSM.16.M88.4 R188, [R215+0x4000] ;  /* 0x00400000d7bc783b */ /* 0x000fee0000000200 */
[C---:B---3--:R-:W-:Y:S08]  /*1e960*/  HMMA.16816.F32.BF16 R28, R172.reuse, R192, R28 ;  /* 0x000000c0ac1c723c */ /* 0x048ff0000004181c */
[----:B------:R-:W-:Y:S01]  /*1e970*/  HMMA.16816.F32.BF16 R32, R172, R194, R32 ;  /* 0x000000c2ac20723c */ /* 0x000fe20000041820 */
[----:B------:R-:W3:Y:S05]  /*1e980*/  LDSM.16.M88.4 R172, [R224+0x4000] ;  /* 0x00400000e0ac783b */ /* 0x000eea0000000200 */
[----:B------:R-:W4:Y:S02]  /*1e990*/  LDSM.16.M88.4 R192, [R215+0x4800] ;  /* 0x00480000d7c0783b */ /* 0x000f240000000200 */
        /* <DEDUP_REMOVED lines=11> */
[----:B------:R-:W2:Y:S05]  /*1ea50*/  LDSM.16.M88.4 R168, [R215+0x5800] ;  /* 0x00580000d7a8783b */ /* 0x000eaa0000000200 */
[----:B------:R-:W5:Y:S02]  /*1ea60*/  LDSM.16.M88.4 R196, [R228+0xe800] ;  /* 0x00e80000e4c4783b */ /* 0x000f640000000200 */
        /* <DEDUP_REMOVED lines=8> */
[----:B------:R-:W-:Y:S07]  /*1eaf0*/  LDSM.16.M88.4 R176, [R205] ;  /* 0x00000000cdb0783b */ /* 0x000fee0000000200 */
[C---:B--2---:R-:W-:Y:S08]  /*1eb00*/  HMMA.16816.F32.BF16 R28, R172.reuse, R168, R28 ;  /* 0x000000a8ac1c723c */ /* 0x044ff0000004181c */
[----:B------:R-:W-:Y:S01]  /*1eb10*/  HMMA.16816.F32.BF16 R32, R172, R170, R32 ;  /* 0x000000aaac20723c */ /* 0x000fe20000041820 */
[----:B------:R-:W-:Y:S05]  /*1eb20*/  LDSM.16.M88.4 R168, [R227+0x6000] ;  /* 0x00600000e3a8783b */ /* 0x000fea0000000200 */
[----:B------:R-:W1:Y:S02]  /*1eb30*/  LDSM.16.M88.4 R172, [R206] ;  /* 0x00000000ceac783b */ /* 0x000e640000000200 */
[C---:B------:R-:W-:Y:S08]  /*1eb40*/  HMMA.16816.F32.BF16 R4, R180.reuse, R184, R4 ;  /* 0x000000b8b404723c */ /* 0x040ff00000041804 */
[C---:B------:R-:W-:Y:S01]  /*1eb50*/  HMMA.16816.F32.BF16 R8, R180.reuse, R186, R8 ;  /* 0x000000bab408723c */ /* 0x040fe20000041808 */
[----:B------:R-:W2:Y:S07]  /*1eb60*/  LDSM.16.M88.4 R184, [R204] ;  /* 0x00000000ccb8783b */ /* 0x000eae0000000200 */
[C---:B-----5:R-:W-:Y:S08]  /*1eb70*/  HMMA.16816.F32.BF16 R12, R180.reuse, R196, R12 ;  /* 0x000000c4b40c723c */ /* 0x060ff0000004180c */
[C---:B------:R-:W-:Y:S01]  /*1eb80*/  HMMA.16816.F32.BF16 R16, R180.reuse, R198, R16 ;  /* 0x000000c6b410723c */ /* 0x040fe20000041810 */
[----:B------:R-:W5:Y:S07]  /*1eb90*/  LDSM.16.M88.4 R196, [R167] ;  /* 0x00000000a7c4783b */ /* 0x000f6e0000000200 */
[C---:B---3--:R-:W-:Y:S08]  /*1eba0*/  HMMA.16816.F32.BF16 R20, R180.reuse, R188, R20 ;  /* 0x000000bcb414723c */ /* 0x048ff00000041814 */
[C---:B------:R-:W-:Y:S01]  /*1ebb0*/  HMMA.16816.F32.BF16 R24, R180.reuse, R190, R24 ;  /* 0x000000beb418723c */ /* 0x040fe20000041818 */
[----:B------:R-:W-:Y:S07]  /*1ebc0*/  LDSM.16.M88.4 R188, [R222+0xe000] ;  /* 0x00e00000debc783b */ /* 0x000fee0000000200 */
[C---:B----4-:R-:W-:Y:S08]  /*1ebd0*/  HMMA.16816.F32.BF16 R28, R180.reuse, R192, R28 ;  /* 0x000000c0b41c723c */ /* 0x050ff0000004181c */
[----:B------:R-:W-:Y:S01]  /*1ebe0*/  HMMA.16816.F32.BF16 R32, R180, R194, R32 ;  /* 0x000000c2b420723c */ /* 0x000fe20000041820 */
[----:B------:R-:W3:Y:S05]  /*1ebf0*/  LDSM.16.M88.4 R180, [R225+0x6000] ;  /* 0x00600000e1b4783b */ /* 0x000eea0000000200 */
[----:B------:R-:W-:Y:S02]  /*1ec00*/  LDSM.16.M88.4 R192, [R215+0x6000] ;  /* 0x00600000d7c0783b */ /* 0x000fe40000000200 */
        /* <DEDUP_REMOVED lines=8> */
[----:B------:R-:W-:Y:S07]  /*1ec90*/  LDSM.16.M88.4 R184, [R224+0x6000] ;  /* 0x00600000e0b8783b */ /* 0x000fee0000000200 */
[C---:B-----5:R-:W-:Y:S08]  /*1eca0*/  HMMA.16816.F32.BF16 R28, R168.reuse, R196, R28 ;  /* 0x000000c4a81c723c */ /* 0x060ff0000004181c */
[----:B------:R-:W-:Y:S01]  /*1ecb0*/  HMMA.16816.F32.BF16 R32, R168, R198, R32 ;  /* 0x000000c6a820723c */ /* 0x000fe20000041820 */
[----:B------:R-:W2:Y:S07]  /*1ecc0*/  LDSM.16.M88.4 R168, [R222+0xf800] ;  /* 0x00f80000dea8783b */ /* 0x000eae0000000200 */
[C---:B---3--:R-:W-:Y:S08]  /*1ecd0*/  HMMA.16816.F32.BF16 R4, R180.reuse, R188, R4 ;  /* 0x000000bcb404723c */ /* 0x048ff00000041804 */
[C---:B------:R-:W-:Y:S08]  /*1ece0*/  HMMA.16816.F32.BF16 R8, R180.reuse, R190, R8 ;  /* 0x000000beb408723c */ /* 0x040ff00000041808 */
[C---:B-1----:R-:W-:Y:S08]  /*1ecf0*/  HMMA.16816.F32.BF16 R12, R180.reuse, R172, R12 ;  /* 0x000000acb40c723c */ /* 0x042ff0000004180c */
[C---:B------:R-:W-:Y:S08]  /*1ed00*/  HMMA.16816.F32.BF16 R16, R180.reuse, R174, R16 ;  /* 0x000000aeb410723c */ /* 0x040ff00000041810 */
[C---:B----4-:R-:W-:Y:S08]  /*1ed10*/  HMMA.16816.F32.BF16 R20, R180.reuse, R176, R20 ;  /* 0x000000b0b414723c */ /* 0x050ff00000041814 */
[C---:B------:R-:W-:Y:S08]  /*1ed20*/  HMMA.16816.F32.BF16 R24, R180.reuse, R178, R24 ;  /* 0x000000b2b418723c */ /* 0x040ff00000041818 */
[C---:B--2---:R-:W-:Y:S08]  /*1ed30*/  HMMA.16816.F32.BF16 R28, R180.reuse, R168, R28 ;  /* 0x000000a8b41c723c */ /* 0x044ff0000004181c */
        /* <DEDUP_REMOVED lines=25> */
[----:B------:R-:W1:Y:S01]  /*1eed0*/  MUFU.TANH R193, R13 ;  /* 0x0000000d00c17308 */ /* 0x000e620000002400 */
[-C--:B------:R-:W-:Y:S01]  /*1eee0*/  FMUL.FTZ R17, R17, R3.reuse ;  /* 0x0000000311117220 */ /* 0x080fe20000410000 */
[C---:B---3--:R-:W-:Y:S03]  /*1eef0*/  HMMA.16816.F32.BF16 R20, R184.reuse, R4, R20 ;  /* 0x00000004b814723c */ /* 0x048fe60000041814 */
[-C--:B------:R-:W-:Y:S02]  /*1ef00*/  FMUL.FTZ R18, R18, R3.reuse ;  /* 0x0000000312127220 */ /* 0x080fe40000410000 */
[-C--:B------:R-:W-:Y:S03]  /*1ef10*/  FMUL.FTZ R19, R19, R3.reuse ;  /* 0x0000000313137220 */ /* 0x080fe60000410000 */
[----:B------:R3:W1:Y:S01]  /*1ef20*/  MUFU.TANH R196, R14 ;  /* 0x0000000e00c47308 */ /* 0x0006620000002400 */
        /* <DEDUP_REMOVED lines=17> */
[----:B------:R-:W1:Y:S01]  /*1f040*/  MUFU.TANH R192, R192 ;  /* 0x000000c000c07308 */ /* 0x000e620000002400 */
[----:B------:R-:W-:Y:S09]  /*1f050*/  HMMA.16816.F32.BF16 R32, R184, R10, R32 ;  /* 0x0000000ab820723c */ /* 0x000ff20000041820 */
[----:B------:R1:W1:Y:S05]  /*1f060*/  MUFU.TANH R197, R15 ;  /* 0x0000000f00c57308 */ /* 0x00026a0000002400 */
[-C--:B------:R-:W-:Y:S05]  /*1f070*/  FMUL.FTZ R180, R28, R3.reuse ;  /* 0x000000031cb47220 */ /* 0x080fea0000410000 */
[----:B------:R-:W1:Y:S01]  /*1f080*/  MUFU.TANH R194, R194 ;  /* 0x000000c200c27308 */ /* 0x000e620000002400 */
[-C--:B------:R-:W-:Y:S02]  /*1f090*/  FMUL.FTZ R29, R29, R3.reuse ;  /* 0x000000031d1d7220 */ /* 0x080fe40000410000 */
[-C--:B------:R-:W-:Y:S02]  /*1f0a0*/  FMUL.FTZ R12, R30, R3.reuse ;  /* 0x000000031e0c7220 */ /* 0x080fe40000410000 */
[-C--:B------:R-:W-:Y:S02]  /*1f0b0*/  FMUL.FTZ R6, R31, R3.reuse ;  /* 0x000000031f067220 */ /* 0x080fe40000410000 */
[-C--:B------:R-:W-:Y:S02]  /*1f0c0*/  FMUL.FTZ R177, R32, R3.reuse ;  /* 0x0000000320b17220 */ /* 0x080fe40000410000 */
[-C--:B---3--:R-:W-:Y:S01]  /*1f0d0*/  FMUL.FTZ R14, R33, R3.reuse ;  /* 0x00000003210e7220 */ /* 0x088fe20000410000 */
        /* <DEDUP_REMOVED lines=31> */
[----:B------:R-:W2:Y:S03]  /*1f2d0*/  I2F.RP R11, R10 ;  /* 0x0000000a000b7306 */ /* 0x000ea60000209400 */
[----:B------:R-:W-:Y:S07]  /*1f2e0*/  IMAD.MOV R8, RZ, RZ, -R8 ;  /* 0x000000ffff087224 */ /* 0x000fee00078e0a08 */
[----:B--2---:R-:W2:Y:S02]  /*1f2f0*/  MUFU.RCP R5, R11 ;  /* 0x0000000b00057308 */ /* 0x004ea40000001000 */
[----:B--2---:R-:W-:Y:S01]  /*1f300*/  IADD3 R20, R5, 0xffffffe, RZ ;  /* 0x0ffffffe05147810 */ /* 0x004fe20007ffe0ff */
[----:B------:R-:W-:Y:S07]  /*1f310*/  IMAD.SHL.U32 R5, R241, 0x40, RZ ;  /* 0x00000040f1057824 */ /* 0x000fee00078e00ff */
[----:B------:R-:W2:Y:S01]  /*1f320*/  F2I.FTZ.U32.TRUNC.NTZ R21, R20 ;  /* 0x0000001400157305 */ /* 0x000ea2000021f000 */
[C---:B-1----:R-:W-:Y:S02]  /*1f330*/  IADD3 R15, R5.reuse, -0x40, RZ ;  /* 0xffffffc0050f7810 */ /* 0x042fe40007ffe0ff */
[----:B------:R-:W-:Y:S02]  /*1f340*/  IABS R9, R5 ;  /* 0x0000000500097213 */ /* 0x000fe40000000000 */
[----:B------:R-:W-:Y:S04]  /*1f350*/  LOP3.LUT R5, R5, R18, RZ, 0x3c, !PT ;  /* 0x0000001205057212 */ /* 0x000fe800078e3cff */
[----:B------:R-:W-:Y:S01]  /*1f360*/  ISETP.GE.AND P2, PT, R5, RZ, PT ;  /* 0x000000ff0500720c */ /* 0x000fe20003f46270 */
[--C-:B--2---:R-:W-:Y:S02]  /*1f370*/  IMAD.MOV R7, RZ, RZ, -R21.reuse ;  /* 0x000000ffff077224 */ /* 0x104fe400078e0a15 */
        /* <DEDUP_REMOVED lines=27> */
[-C--:B------:R-:W-:Y:S01]  /*1f530*/  LEA R24, P1, R11, R242.reuse, 0x2 ;  /* 0x000000f20b187211 */ /* 0x080fe200078210ff */
[----:B------:R-:W3:Y:S01]  /*1f540*/  LD.E.64 R16, [R164.64+0x38] ;  /* 0x00003804a4107980 */ /* 0x000ee2000c101b00 */
[----:B------:R-:W-:Y:S02]  /*1f550*/  LEA R22, P0, R7, R242, 0x2 ;  /* 0x000000f207167211 */ /* 0x000fe400078010ff */
[-C--:B------:R-:W-:Y:S02]  /*1f560*/  LEA.HI.X.SX32 R25, R11, R243.reuse, 0x2, P1 ;  /* 0x000000f30b197211 */ /* 0x080fe400008f16ff */
[C---:B------:R-:W-:Y:S01]  /*1f570*/  LEA.HI.X.SX32 R23, R7.reuse, R243, 0x2, P0 ;  /* 0x000000f307177211 */ /* 0x040fe200000f16ff */
[----:B------:R-:W-:Y:S02]  /*1f580*/  IMAD.IADD R7, R7, 0x1, -R11 ;  /* 0x0000000107077824 */ /* 0x000fe400078e0a0b */
[----:B------:R-:W4:Y:S02]  /*1f590*/  LD.E R5, [R24.64] ;  /* 0x0000000418057980 */ /* 0x000f24000c101900 */
[----:B------:R-:W-:Y:S02]  /*1f5a0*/  IMAD R18, R18, R7, -0x40 ;  /* 0xffffffc012127424 */ /* 0x000fe400078e0207 */
[----:B------:R-:W4:Y:S03]  /*1f5b0*/  LD.E R8, [R22.64] ;  /* 0x0000000416087980 */ /* 0x000f26000c101900 */
        /* <DEDUP_REMOVED lines=12> */
.L_x_6911:
[----:B------:R-:W-:Y:S02]  /*1f680*/  ULDC.64 UR4, c[0x0][0x118] ;  /* 0x0000460000047ab9 */ /* 0x000fe40000000a00 */
[----:B------:R-:W2:Y:S02]  /*1f690*/  LD.E R18, [R164.64+0x38] ;  /* 0x00003804a4127980 */ /* 0x000ea4000c101900 */
[----:B--2---:R-:W-:Y:S04]  /*1f6a0*/  LEA R18, -R18, RZ, 0x6 ;  /* 0x000000ff12127211 */ /* 0x004fe800078e31ff */
[----:B------:R-:W-:Y:S02]  /*1f6b0*/  SHF.R.S32.HI R7, RZ, 0x1f, R18 ;  /* 0x0000001fff077819 */ /* 0x000fe40000011412 */
.L_x_6912:
[----:B------:R-:W-:Y:S05]  /*1f6c0*/  BSYNC B0 ;  /* 0x0000000000007941 */ /* 0x000fea0003800000 */
.L_x_6910:
        /* <DEDUP_REMOVED lines=32> */
.L_x_6909:
[----:B--234-:R-:W-:Y:S05]  /*1f8d0*/  BSYNC B1 ;  /* 0x0000000000017941 */ /* 0x01cfea0003800000 */
.L_x_6908:
[----:B------:R-:W-:Y:S01]  /*1f8e0*/  ULDC.64 UR4, c[0x0][0x118] ;  /* 0x0000460000047ab9 */ /* 0x000fe20000000a00 */
[----:B------:R-:W2:Y:S08]  /*1f8f0*/  S2R R8, SR_TID.X ;  /* 0x0000000000087919 */ /* 0x000eb00000002100 */
[----:B------:R3:W4:Y:S04]  /*1f900*/  LD.E R165, [R164.64+0xdc] ;  /* 0x0000dc04a4a57980 */ /* 0x000728000c101900 */
[----:B------:R-:W-:Y:S01]  /*1f910*/  LDSM.16.MT88.4 R28, [R220+0x10000] ;  /* 0x01000000dc1c783b */ /* 0x000fe20000004200 */
[----:B--2---:R-:W-:Y:S04]  /*1f920*/  SHF.L.U32 R8, R8, 0x1, RZ ;  /* 0x0000000108087819 */ /* 0x004fe800000006ff */
[----:B------:R-:W-:Y:S04]  /*1f930*/  LOP3.LUT R8, R8, 0x6, RZ, 0xc0, !PT ;  /* 0x0000000608087812 */ /* 0x000fe800078ec0ff */
[----:B-1----:R-:W-:Y:S04]  /*1f940*/  LEA R15, R241, R8, 0x6 ;  /* 0x00000008f10f7211 */ /* 0x002fe800078e30ff */
[C---:B------:R-:W-:Y:S02]  /*1f950*/  IADD3 R7, R15.reuse, 0x1, RZ ;  /* 0x000000010f077810 */ /* 0x040fe40007ffe0ff */
[C---:B------:R-:W-:Y:S02]  /*1f960*/  IADD3 R5, R15.reuse, 0x8, RZ ;  /* 0x000000080f057810 */ /* 0x040fe40007ffe0ff */
[----:B------:R-:W-:Y:S02]  /*1f970*/  ISETP.GE.AND P6, PT, R15, R247, PT ;  /* 0x000000f70f00720c */ /* 0x000fe40003fc6270 */
[C---:B------:R-:W-:Y:S02]  /*1f980*/  ISETP.GE.AND P1, PT, R7.reuse, R249, PT ;  /* 0x000000f90700720c */ /* 0x040fe40003f26270 */
[----:B------:R-:W-:Y:S02]  /*1f990*/  ISETP.GE.AND P5, PT, R7, R247, PT ;  /* 0x000000f70700720c */ /* 0x000fe40003fa6270 */
[----:B------:R-:W-:Y:S02]  /*1f9a0*/  ISETP.GE.OR P6, PT, R15, R246, !P6 ;  /* 0x000000f60f00720c */ /* 0x000fe400077c6670 */
[C---:B------:R-:W-:Y:S02]  /*1f9b0*/  ISETP.GE.OR P1, PT, R7.reuse, R248, !P1 ;  /* 0x000000f80700720c */ /* 0x040fe40004f26670 */
[----:B------:R-:W-:Y:S02]  /*1f9c0*/  ISETP.GE.OR P5, PT, R7, R246, !P5 ;  /* 0x000000f60700720c */ /* 0x000fe40006fa6670 */
[----:B------:R-:W-:Y:S02]  /*1f9d0*/  IADD3 R7, R15, 0x10, RZ ;  /* 0x000000100f077810 */ /* 0x000fe40007ffe0ff */
[C---:B------:R-:W-:Y:S02]  /*1f9e0*/  ISETP.GE.AND P4, PT, R5.reuse, R249, PT ;  /* 0x000000f90500720c */ /* 0x040fe40003f86270 */
[C---:B------:R-:W-:Y:S02]  /*1f9f0*/  ISETP.GE.AND P3, PT, R5.reuse, R247, PT ;  /* 0x000000f70500720c */ /* 0x040fe40003f66270 */
[C---:B------:R-:W-:Y:S02]  /*1fa00*/  ISETP.GE.OR P4, PT, R5.reuse, R248, !P4 ;  /* 0x000000f80500720c */ /* 0x040fe40006786670 */
[----:B------:R-:W-:Y:S02]  /*1fa10*/  ISETP.GE.OR P3, PT, R5, R246, !P3 ;  /* 0x000000f60500720c */ /* 0x000fe40005f66670 */
[----:B------:R-:W-:Y:S02]  /*1fa20*/  FSEL R5, R174, -INF , !P6 ;  /* 0xff800000ae057808 */ /* 0x000fe40007000000 */
[-C--:B------:R-:W-:Y:S02]  /*1fa30*/  ISETP.GE.AND P6, PT, R7, R249.reuse, PT ;  /* 0x000000f90700720c */ /* 0x080fe40003fc6270 */
[----:B------:R-:W-:Y:S02]  /*1fa40*/  IADD3 R16, R15, 0x18, RZ ;  /* 0x000000180f107810 */ /* 0x000fe40007ffe0ff */
[-C--:B------:R-:W-:Y:S02]  /*1fa50*/  ISETP.GE.OR P6, PT, R7, R248.reuse, !P6 ;  /* 0x000000f80700720c */ /* 0x080fe400077c6670 */
[CC--:B------:R-:W-:Y:S02]  /*1fa60*/  ISETP.GE.AND P2, PT, R15.reuse, R249.reuse, PT ;  /* 0x000000f90f00720c */ /* 0x0c0fe40003f46270 */
[----:B------:R-:W-:Y:S02]  /*1fa70*/  FSEL R192, R192, -INF , !P6 ;  /* 0xff800000c0c07808 */ /* 0x000fe40007000000 */
[C---:B------:R-:W-:Y:S02]  /*1fa80*/  ISETP.GE.AND P6, PT, R16.reuse, R249, PT ;  /* 0x000000f91000720c */ /* 0x040fe40003fc6270 */
[C---:B------:R-:W-:Y:S02]  /*1fa90*/  IADD3 R8, R15.reuse, 0x9, RZ ;  /* 0x000000090f087810 */ /* 0x040fe40007ffe0ff */
[CC--:B------:R-:W-:Y:S02]  /*1faa0*/  ISETP.GE.OR P2, PT, R15.reuse, R248.reuse, !P2 ;  /* 0x000000f80f00720c */ /* 0x0c0fe40005746670 */
[C---:B------:R-:W-:Y:S02]  /*1fab0*/  IADD3 R18, R15.reuse, 0x20, RZ ;  /* 0x000000200f127810 */ /* 0x040fe40007ffe0ff */
[----:B------:R-:W-:Y:S02]  /*1fac0*/  ISETP.GE.OR P6, PT, R16, R248, !P6 ;  /* 0x000000f81000720c */ /* 0x000fe400077c6670 */
[----:B------:R-:W-:Y:S02]  /*1fad0*/  FSEL R9, R172, -INF , !P2 ;  /* 0xff800000ac097808 */ /* 0x000fe40005000000 */
[----:B------:R-:W-:Y:S02]  /*1fae0*/  ISETP.GE.AND P2, PT, R8, R247, PT ;  /* 0x000000f70800720c */ /* 0x000fe40003f46270 */
[----:B------:R-:W-:Y:S02]  /*1faf0*/  FSEL R194, R194, -INF , !P6 ;  /* 0xff800000c2c27808 */ /* 0x000fe40007000000 */
[-C--:B------:R-:W-:Y:S02]  /*1fb00*/  ISETP.GE.AND P6, PT, R18, R249.reuse, PT ;  /* 0x000000f91200720c */ /* 0x080fe40003fc6270 */
[C---:B------:R-:W-:Y:S02]  /*1fb10*/  IADD3 R10, R15.reuse, 0x11, RZ ;  /* 0x000000110f0a7810 */ /* 0x040fe40007ffe0ff */
[----:B------:R-:W-:Y:S02]  /*1fb20*/  IADD3 R17, R15, 0x21, RZ ;  /* 0x000000210f117810 */ /* 0x000fe40007ffe0ff */
[C---:B------:R-:W-:Y:S02]  /*1fb30*/  ISETP.GE.AND P0, PT, R8.reuse, R249, PT ;  /* 0x000000f90800720c */ /* 0x040fe40003f06270 */
[----:B------:R-:W-:Y:S02]  /*1fb40*/  ISETP.GE.OR P2, PT, R8, R246, !P2 ;  /* 0x000000f60800720c */ /* 0x000fe40005746670 */
[CC--:B------:R-:W-:Y:S02]  /*1fb50*/  ISETP.GE.OR P6, PT, R18.reuse, R248.reuse, !P6 ;  /* 0x000000f81200720c */ /* 0x0c0fe400077c6670 */
[----:B------:R-:W-:Y:S02]  /*1fb60*/  FSEL R169, R169, -INF , !P3 ;  /* 0xff800000a9a97808 */ /* 0x000fe40005800000 */
[----:B------:R-:W-:Y:S02]  /*1fb70*/  ISETP.GE.AND P3, PT, R18, R247, PT ;  /* 0x000000f71200720c */ /* 0x000fe40003f66270 */
[----:B------:R-:W-:Y:S02]  /*1fb80*/  FSEL R11, R173, -INF , !P1 ;  /* 0xff800000ad0b7808 */ /* 0x000fe40004800000 */
[----:B------:R-:W-:Y:S02]  /*1fb90*/  ISETP.GE.OR P0, PT, R8, R248, !P0 ;  /* 0x000000f80800720c */ /* 0x000fe40004706670 */
[----:B------:R-:W-:Y:S02]  /*1fba0*/  FSEL R8, R175, -INF , !P4 ;  /* 0xff800000af087808 */ /* 0x000fe40006000000 */
[-C--:B------:R-:W-:Y:S02]  /*1fbb0*/  ISETP.GE.AND P4, PT, R10, R249.reuse, PT ;  /* 0x000000f90a00720c */ /* 0x080fe40003f86270 */
[----:B------:R-:W-:Y:S02]  /*1fbc0*/  FSEL R233, R4, -INF , !P6 ;  /* 0xff80000004e97808 */ /* 0x000fe40007000000 */
[----:B------:R-:W-:Y:S02]  /*1fbd0*/  ISETP.GE.AND P6, PT, R17, R249, PT ;  /* 0x000000f91100720c */ /* 0x000fe40003fc6270 */
[----:B------:R-:W-:Y:S02]  /*1fbe0*/  ISETP.GE.OR P3, PT, R18, R246, !P3 ;  /* 0x000000f61200720c */ /* 0x000fe40005f66670 */
[----:B------:R-:W-:Y:S02]  /*1fbf0*/  FMNMX.FTZ R18, R9, R2, !PT ;  /* 0x0000000209127209 */ /* 0x000fe40007810000 */
[----:B------:R-:W-:Y:S02]  /*1fc00*/  FSEL R168, R168, -INF , !P2 ;  /* 0xff800000a8a87808 */ /* 0x000fe40005000000 */
[-C--:B------:R-:W-:Y:S02]  /*1fc10*/  ISETP.GE.AND P2, PT, R17, R247.reuse, PT ;  /* 0x000000f71100720c */ /* 0x080fe40003f46270 */
[----:B------:R-:W-:Y:S02]  /*1fc20*/  IADD3 R19, R15, 0x19, RZ ;  /* 0x000000190f137810 */ /* 0x000fe40007ffe0ff */
[----:B------:R-:W-:Y:S02]  /*1fc30*/  ISETP.GE.AND P1, PT, R7, R247, PT ;  /* 0x000000f70700720c */ /* 0x000fe40003f26270 */
[-C--:B------:R-:W-:Y:S02]  /*1fc40*/  ISETP.GE.OR P4, PT, R10, R248.reuse, !P4 ;  /* 0x000000f80a00720c */ /* 0x080fe40006786670 */
[C---:B------:R-:W-:Y:S02]  /*1fc50*/  ISETP.GE.OR P6, PT, R17.reuse, R248, !P6 ;  /* 0x000000f81100720c */ /* 0x040fe400077c6670 */
[----:B------:R-:W-:Y:S02]  /*1fc60*/  ISETP.GE.OR P2, PT, R17, R246, !P2 ;  /* 0x000000f61100720c */ /* 0x000fe40005746670 */
[----:B------:R-:W-:Y:S02]  /*1fc70*/  FMNMX.FTZ R17, R11, R18, !PT ;  /* 0x000000120b117209 */ /* 0x000fe40007810000 */
[----:B------:R-:W-:Y:S02]  /*1fc80*/  ISETP.GE.OR P1, PT, R7, R246, !P1 ;  /* 0x000000f60700720c */ /* 0x000fe40004f26670 */
[----:B------:R-:W-:Y:S02]  /*1fc90*/  FSEL R7, R176, -INF , !P0 ;  /* 0xff800000b0077808 */ /* 0x000fe40004000000 */
[----:B------:R-:W-:Y:S02]  /*1fca0*/  FMNMX.FTZ R18, R8, R17, !PT ;  /* 0x0000001108127209 */ /* 0x000fe40007810000 */
[----:B------:R-:W-:Y:S02]  /*1fcb0*/  FSEL R193, R193, -INF , !P4 ;  /* 0xff800000c1c17808 */ /* 0x000fe40006000000 */
[----:B------:R-:W-:Y:S02]  /*1fcc0*/  ISETP.GE.AND P4, PT, R19, R249, PT ;  /* 0x000000f91300720c */ /* 0x000fe40003f86270 */
[----:B------:R-:W-:Y:S02]  /*1fcd0*/  FMNMX.FTZ R17, R7, R18, !PT ;  /* 0x0000001207117209 */ /* 0x000fe40007810000 */
[----:B------:R-:W-:Y:S02]  /*1fce0*/  ISETP.GE.OR P4, PT, R19, R248, !P4 ;  /* 0x000000f81300720c */ /* 0x000fe40006786670 */
[----:B------:R-:W-:Y:S02]  /*1fcf0*/  IADD3 R4, R15, 0x28, RZ ;  /* 0x000000280f047810 */ /* 0x000fe40007ffe0ff */
[-C--:B------:R-:W-:Y:S02]  /*1fd00*/  ISETP.GE.AND P0, PT, R10, R247.reuse, PT ;  /* 0x000000f70a00720c */ /* 0x080fe40003f06270 */
[----:B------:R-:W-:Y:S02]  /*1fd10*/  FSEL R195, R195, -INF , !P4 ;  /* 0xff800000c3c37808 */ /* 0x000fe40006000000 */
[C---:B------:R-:W-:Y:S02]  /*1fd20*/  ISETP.GE.AND P4, PT, R19.reuse, R247, PT ;  /* 0x000000f71300720c */ /* 0x040fe40003f86270 */
[----:B------:R-:W-:Y:S02]  /*1fd30*/  FMNMX.FTZ R18, R192, R17, !PT ;  /* 0x00000011c0127209 */ /* 0x000fe40007810000 */
[-C--:B------:R-:W-:Y:S02]  /*1fd40*/  ISETP.GE.OR P4, PT, R19, R246.reuse, !P4 ;  /* 0x000000f61300720c */ /* 0x080fe40006786670 */
[----:B------:R-:W-:Y:S02]  /*1fd50*/  ISETP.GE.OR P0, PT, R10, R246, !P0 ;  /* 0x000000f60a00720c */ /* 0x000fe40004706670 */
[----:B------:R-:W-:Y:S02]  /*1fd60*/  FSEL R10, R166, -INF , !P5 ;  /* 0xff800000a60a7808 */ /* 0x000fe40006800000 */
[----:B------:R-:W-:Y:S02]  /*1fd70*/  ISETP.GE.AND P5, PT, R16, R247, PT ;  /* 0x000000f71000720c */ /* 0x000fe40003fa6270 */
[----:B------:R-:W-:Y:S02]  /*1fd80*/  FSEL R203, R203, -INF , !P6 ;  /* 0xff800000cbcb7808 */ /* 0x000fe40007000000 */
[----:B------:R-:W-:Y:S02]  /*1fd90*/  ISETP.GE.AND P6, PT, R4, R249, PT ;  /* 0x000000f90400720c */ /* 0x000fe40003fc6270 */
[----:B------:R-:W-:Y:S02]  /*1fda0*/  FMNMX.FTZ R21, R193, R18, !PT ;  /* 0x00000012c1157209 */ /* 0x000fe40007810000 */
[----:B------:R-:W-:Y:S02]  /*1fdb0*/  FMNMX.FTZ R19, R5, R0, !PT ;  /* 0x0000000005137209 */ /* 0x000fe40007810000 */
[----:B------:R-:W-:Y:S02]  /*1fdc0*/  ISETP.GE.OR P5, PT, R16, R246, !P5 ;  /* 0x000000f61000720c */ /* 0x000fe40006fa6670 */
[----:B------:R-:W-:Y:S02]  /*1fdd0*/  IADD3 R16, R15, 0x29, RZ ;  /* 0x000000290f107810 */ /* 0x000fe40007ffe0ff */
[----:B------:R-:W-:Y:S02]  /*1fde0*/  FMNMX.FTZ R20, R10, R19, !PT ;  /* 0x000000130a147209 */ /* 0x000fe40007810000 */
[----:B------:R-:W-:Y:S02]  /*1fdf0*/  ISETP.GE.OR P6, PT, R4, R248, !P6 ;  /* 0x000000f80400720c */ /* 0x000fe400077c6670 */
[----:B------:R-:W-:Y:S02]  /*1fe00*/  FMNMX.FTZ R18, R194, R21, !PT ;  /* 0x00000015c2127209 */ /* 0x000fe40007810000 */
[----:B------:R-:W-:Y:S02]  /*1fe10*/  FSEL R202, R202, -INF , !P6 ;  /* 0xff800000caca7808 */ /* 0x000fe40007000000 */
[----:B------:R-:W-:Y:S02]  /*1fe20*/  ISETP.GE.AND P6, PT, R16, R249, PT ;  /* 0x000000f91000720c */ /* 0x000fe40003fc6270 */
[----:B------:R-:W-:Y:S02]  /*1fe30*/  FMNMX.FTZ R18, R195, R18, !PT ;  /* 0x00000012c3127209 */ /* 0x000fe40007810000 */
[----:B------:R-:W-:Y:S02]  /*1fe40*/  FMNMX.FTZ R19, R169, R20, !PT ;  /* 0x00000014a9137209 */ /* 0x000fe40007810000 */
[----:B------:R-:W-:Y:S02]  /*1fe50*/  IADD3 R17, R15, 0x30, RZ ;  /* 0x000000300f117810 */ /* 0x000fe40007ffe0ff */
[----:B------:R-:W-:Y:S02]  /*1fe60*/  FSEL R196, R196, -INF , !P1 ;  /* 0xff800000c4c47808 */ /* 0x000fe40004800000 */
[----:B------:R-:W-:Y:S02]  /*1fe70*/  ISETP.GE.OR P6, PT, R16, R248, !P6 ;  /* 0x000000f81000720c */ /* 0x000fe400077c6670 */
[----:B------:R-:W-:Y:S02]  /*1fe80*/  FMNMX.FTZ R18, R233, R18, !PT ;  /* 0x00000012e9127209 */ /* 0x000fe40007810000 */
[----:B------:R-:W-:Y:S02]  /*1fe90*/  FMNMX.FTZ R19, R168, R19, !PT ;  /* 0x00000013a8137209 */ /* 0x000fe40007810000 */
[----:B------:R-:W-:Y:S02]  /*1fea0*/  FSEL R197, R197, -INF , !P0 ;  /* 0xff800000c5c57808 */ /* 0x000fe40004000000 */
[----:B------:R-:W-:Y:S02]  /*1feb0*/  ISETP.GE.AND P0, PT, R16, R247, PT ;  /* 0x000000f71000720c */ /* 0x000fe40003f06270 */
[----:B------:R-:W-:Y:S02]  /*1fec0*/  FSEL R201, R201, -INF , !P6 ;  /* 0xff800000c9c97808 */ /* 0x000fe40007000000 */
[----:B------:R-:W-:Y:S02]  /*1fed0*/  ISETP.GE.AND P6, PT, R17, R249, PT ;  /* 0x000000f91100720c */ /* 0x000fe40003fc6270 */
[----:B------:R-:W-:Y:S02]  /*1fee0*/  FMNMX.FTZ R21, R203, R18, !PT ;  /* 0x00000012cb157209 */ /* 0x000fe40007810000 */
[----:B------:R-:W-:Y:S02]  /*1fef0*/  FMNMX.FTZ R18, R196, R19, !PT ;  /* 0x00000013c4127209 */ /* 0x000fe40007810000 */
[----:B------:R-:W-:Y:S02]  /*1ff00*/  ISETP.GE.OR P6, PT, R17, R248, !P6 ;  /* 0x000000f81100720c */ /* 0x000fe400077c6670 */
[----:B------:R-:W-:Y:S02]  /*1ff10*/  ISETP.GE.AND P1, PT, R4, R247, PT ;  /* 0x000000f70400720c */ /* 0x000fe40003f26270 */
[----:B------:R-:W-:Y:S02]  /*1ff20*/  ISETP.GE.OR P0, PT, R16, R246, !P0 ;  /* 0x000000f61000720c */ /* 0x000fe40004706670 */
[----:B------:R-:W-:Y:S02]  /*1ff30*/  IADD3 R16, R15, 0x31, RZ ;  /* 0x000000310f107810 */ /* 0x000fe40007ffe0ff */
[----:B------:R-:W-:Y:S02]  /*1ff40*/  FSEL R198, R198, -INF , !P5 ;  /* 0xff800000c6c67808 */ /* 0x000fe40006800000 */
[----:B------:R-:W-:Y:S02]  /*1ff50*/  FMNMX.FTZ R20, R202, R21, !PT ;  /* 0x00000015ca147209 */ /* 0x000fe40007810000 */
[----:B------:R-:W-:Y:S02]  /*1ff60*/  FMNMX.FTZ R21, R197, R18, !PT ;  /* 0x00000012c5157209 */ /* 0x000fe40007810000 */
[----:B------:R-:W-:Y:S02]  /*1ff70*/  ISETP.GE.AND P5, PT, R16, R249, PT ;  /* 0x000000f91000720c */ /* 0x000fe40003fa6270 */
[----:B------:R-:W-:Y:S02]  /*1ff80*/  FSEL R199, R199, -INF , !P4 ;  /* 0xff800000c7c77808 */ /* 0x000fe40006000000 */
[----:B------:R-:W-:Y:S02]  /*1ff90*/  ISETP.GE.OR P1, PT, R4, R246, !P1 ;  /* 0x000000f60400720c */ /* 0x000fe40004f26670 */
[----:B------:R-:W-:Y:S02]  /*1ffa0*/  IADD3 R4, R15, 0x38, RZ ;  /* 0x000000380f047810 */ /* 0x000fe40007ffe0ff */
[----:B------:R-:W-:Y:S02]  /*1ffb0*/  FSEL R180, R180, -INF , !P6 ;  /* 0xff800000b4b47808 */ /* 0x000fe40007000000 */
[----:B------:R-:W-:Y:S02]  /*1ffc0*/  FMNMX.FTZ R19, R201, R20, !PT ;  /* 0x00000014c9137209 */ /* 0x000fe40007810000 */
[----:B------:R-:W-:Y:S02]  /*1ffd0*/  FMNMX.FTZ R20, R198, R21, !PT ;  /* 0x00000015c6147209 */ /* 0x000fe40007810000 */
[----:B------:R-:W-:Y:S02]  /*1ffe0*/  ISETP.GE.OR P5, PT, R16, R248, !P5 ;  /* 0x000000f81000720c */ /* 0x000fe40006fa6670 */
[----:B------:R-:W-:Y:S02]  /*1fff0*/  FSEL R200, R200, -INF , !P3 ;  /* 0xff800000c8c87808 */ /* 0x000fe40005800000 */
[----:B------:R-:W-:Y:S02]  /*20000*/  ISETP.GE.AND P6, PT, R4, R249, PT ;  /* 0x000000f90400720c */ /* 0x000fe40003fc6270 */
[----:B------:R-:W-:Y:S02]  /*20010*/  FMNMX.FTZ R18, R180, R19, !PT ;  /* 0x00000013b4127209 */ /* 0x000fe40007810000 */
[----:B------:R-:W-:Y:S02]  /*20020*/  FMNMX.FTZ R19, R199, R20, !PT ;  /* 0x00000014c7137209 */ /* 0x000fe40007810000 */
[----:B------:R-:W-:Y:S02]  /*20030*/  FSEL R179, R179, -INF , !P5 ;  /* 0xff800000b3b37808 */ /* 0x000fe40006800000 */
[----:B------:R-:W-:Y:S02]  /*20040*/  FMNMX.FTZ R20, R200, R19, !PT ;  /* 0x00000013c8147209 */ /* 0x000fe40007810000 */
[----:B------:R-:W-:Y:S02]  /*20050*/  FSEL R183, R183, -INF , !P2 ;  /* 0xff800000b7b77808 */ /* 0x000fe40005000000 */
[----:B------:R-:W-:Y:S02]  /*20060*/  ISETP.GE.OR P6, PT, R4, R248, !P6 ;  /* 0x000000f80400720c */ /* 0x000fe400077c6670 */
[----:B------:R-:W-:Y:S02]  /*20070*/  FMNMX.FTZ R19, R183, R20, !PT ;  /* 0x00000014b7137209 */ /* 0x000fe40007810000 */
[----:B------:R-:W-:Y:S02]  /*20080*/  FSEL R177, R177, -INF , !P6 ;  /* 0xff800000b1b17808 */ /* 0x000fe40007000000 */
[----:B------:R-:W-:Y:S02]  /*20090*/  FMNMX.FTZ R18, R179, R18, !PT ;  /* 0x00000012b3127209 */ /* 0x000fe40007810000 */
[-C--:B------:R-:W-:Y:S02]  /*200a0*/  ISETP.GE.AND P2, PT, R17, R247.reuse, PT ;  /* 0x000000f71100720c */ /* 0x080fe40003f46270 */
[----:B------:R-:W-:Y:S02]  /*200b0*/  FSEL R182, R182, -INF , !P1 ;  /* 0xff800000b6b67808 */ /* 0x000fe40004800000 */
[----:B------:R-:W-:Y:S02]  /*200c0*/  FMNMX.FTZ R21, R177, R18, !PT ;  /* 0x00000012b1157209 */ /* 0x000fe40007810000 */
[-C--:B------:R-:W-:Y:S02]  /*200d0*/  ISETP.GE.OR P2, PT, R17, R246.reuse, !P2 ;  /* 0x000000f61100720c */ /* 0x080fe40005746670 */
[----:B------:R-:W-:Y:S02]  /*200e0*/  ISETP.GE.AND P1, PT, R16, R247, PT ;  /* 0x000000f71000720c */ /* 0x000fe40003f26270 */
[----:B------:R-:W-:Y:S02]  /*200f0*/  FSEL R181, R181, -INF , !P0 ;  /* 0xff800000b5b57808 */ /* 0x000fe40004000000 */
[----:B------:R-:W-:Y:S02]  /*20100*/  FMNMX.FTZ R18, R182, R19, !PT ;  /* 0x00000013b6127209 */ /* 0x000fe40007810000 */
[----:B------:R-:W-:Y:S02]  /*20110*/  IADD3 R15, R15, 0x39, RZ ;  /* 0x000000390f0f7810 */ /* 0x000fe40007ffe0ff */
[-C--:B------:R-:W-:Y:S02]  /*20120*/  ISETP.GE.AND P0, PT, R4, R247.reuse, PT ;  /* 0x000000f70400720c */ /* 0x080fe40003f06270 */
[----:B------:R-:W-:Y:S02]  /*20130*/  ISETP.GE.OR P1, PT, R16, R246, !P1 ;  /* 0x000000f61000720c */ /* 0x000fe40004f26670 */
        /* <DEDUP_REMOVED lines=8> */
[----:B------:R-:W-:Y:S02]  /*201c0*/  FMNMX.FTZ R12, R174, R19, !PT ;  /* 0x00000013ae0c7209 */ /* 0x000fe40007810000 */
[----:B------:R-:W-:Y:S02]  /*201d0*/  ISETP.GE.AND P4, PT, R15, R249, PT ;  /* 0x000000f90f00720c */ /* 0x000fe40003f86270 */
[----:B------:R-:W-:Y:S02]  /*201e0*/  FSEL R166, R3, -INF , !P0 ;  /* 0xff80000003a67808 */ /* 0x000fe40004000000 */
[----:B------:R-:W-:Y:S02]  /*201f0*/  FMNMX.FTZ R3, R173, R12, !PT ;  /* 0x0000000cad037209 */ /* 0x000fe40007810000 */
[----:B------:R-:W-:Y:S02]  /*20200*/  ISETP.GE.OR P4, PT, R15, R248, !P4 ;  /* 0x000000f80f00720c */ /* 0x000fe40006786670 */
[----:B------:R-:W-:Y:S02]  /*20210*/  FMNMX.FTZ R6, R166, R3, !PT ;  /* 0x00000003a6067209 */ /* 0x000fe40007810000 */
[----:B------:R-:W-:Y:S03]  /*20220*/  FSEL R176, R14, -INF , !P4 ;  /* 0xff8000000eb07808 */ /* 0x000fe60006000000 */
[----:B------:R-:W1:Y:S01]  /*20230*/  SHFL.BFLY PT, R3, R6, 0x2, 0x1f ;  /* 0x0c401f0006037f89 */ /* 0x000e6200000e0000 */
[----:B------:R-:W-:Y:S07]  /*20240*/  FMNMX.FTZ R14, R176, R21, !PT ;  /* 0x00000015b00e7209 */ /* 0x000fee0007810000 */
[----:B------:R-:W2:Y:S08]  /*20250*/  SHFL.BFLY PT, R17, R14, 0x2, 0x1f ;  /* 0x0c401f000e117f89 */ /* 0x000eb000000e0000 */
[----:B------:R-:W-:Y:S01]  /*20260*/  LDSM.16.MT88.4 R20, [R221+0x10000] ;  /* 0x01000000dd14783b */ /* 0x000fe20000004200 */
[----:B-1----:R-:W-:Y:S07]  /*20270*/  FMNMX.FTZ R4, R6, R3, !PT ;  /* 0x0000000306047209 */ /* 0x002fee0007810000 */
[----:B------:R-:W1:Y:S01]  /*20280*/  SHFL.BFLY PT, R3, R4, 0x1, 0x1f ;  /* 0x0c201f0004037f89 */ /* 0x000e6200000e0000 */
[----:B--2---:R-:W-:Y:S07]  /*20290*/  FMNMX.FTZ R17, R14, R17, !PT ;  /* 0x000000110e117209 */ /* 0x004fee0007810000 */
[----:B---3--:R-:W2:Y:S08]  /*202a0*/  SHFL.BFLY PT, R164, R17, 0x1, 0x1f ;  /* 0x0c201f0011a47f89 */ /* 0x008eb000000e0000 */
[----:B------:R-:W3:Y:S01]  /*202b0*/  LDSM.16.MT88.4 R12, [R223+0x10000] ;  /* 0x01000000df0c783b */ /* 0x000ee20000004200 */
[----:B-1----:R-:W-:Y:S04]  /*202c0*/  FMNMX.FTZ R3, R4, R3, !PT ;  /* 0x0000000304037209 */ /* 0x002fe80007810000 */
[----:B------:R-:W-:Y:S01]  /*202d0*/  FSETP.NEU.FTZ.AND P0, PT, R3, -INF , PT ;  /* 0xff8000000300780b */ /* 0x000fe20003f1d000 */
[----:B----4-:R-:W-:Y:S01]  /*202e0*/  FMUL.FTZ R172, R165, R3 ;  /* 0x00000003a5ac7220 */ /* 0x010fe20000410000 */
[----:B--2---:R-:W-:Y:S04]  /*202f0*/  FMNMX.FTZ R164, R17, R164, !PT ;  /* 0x000000a411a47209 */ /* 0x004fe80007810000 */
[----:B------:R-:W-:Y:S02]  /*20300*/  FSEL R172, R172, RZ, P0 ;  /* 0x000000ffacac7208 */ /* 0x000fe40000000000 */
[C---:B------:R-:W-:Y:S01]  /*20310*/  FSETP.NEU.FTZ.AND P1, PT, R164.reuse, -INF , PT ;  /* 0xff800000a400780b */ /* 0x040fe20003f3d000 */
[----:B------:R-:W-:Y:S02]  /*20320*/  FMUL.FTZ R178, R165, R164 ;  /* 0x000000a4a5b27220 */ /* 0x000fe40000410000 */
[-CC-:B------:R-:W-:Y:S01]  /*20330*/  FFMA.FTZ R189, R5, R165.reuse, -R172.reuse ;  /* 0x000000a505bd7223 */ /* 0x180fe200000108ac */
[----:B------:R-:W-:Y:S01]  /*20340*/  FSEL R5, R164, RZ, P1 ;  /* 0x000000ffa4057208 */ /* 0x000fe20000800000 */
[-CC-:B------:R-:W-:Y:S01]  /*20350*/  FFMA.FTZ R188, R10, R165.reuse, -R172.reuse ;  /* 0x000000a50abc7223 */ /* 0x180fe200000108ac */
[----:B------:R-:W-:Y:S01]  /*20360*/  FSEL R178, R178, RZ, P1 ;  /* 0x000000ffb2b27208 */ /* 0x000fe20000800000 */
[-C--:B------:R-:W-:Y:S02]  /*20370*/  FFMA.FTZ R187, R169, R165.reuse, -R172 ;  /* 0x000000a5a9bb7223 */ /* 0x080fe400000108ac */
[----:B------:R-:W-:Y:S01]  /*20380*/  FADD.FTZ R4, -R5, R2 ;  /* 0x0000000205047221 */ /* 0x000fe20000010100 */
[----:B------:R-:W-:Y:S01]  /*20390*/  FSEL R5, R3, RZ, P0 ;  /* 0x000000ff03057208 */ /* 0x000fe20000000000 */
[-C--:B------:R-:W-:Y:S01]  /*203a0*/  FFMA.FTZ R185, R9, R165.reuse, -R178 ;  /* 0x000000a509b97223 */ /* 0x080fe200000108b2 */
[----:B------:R-:W-:Y:S01]  /*203b0*/  MUFU.EX2 R189, R189 ;  /* 0x000000bd00bd7308 */ /* 0x000fe20000000800 */
[----:B------:R-:W-:Y:S01]  /*203c0*/  FMUL.FTZ R2, R165, R4 ;  /* 0x00000004a5027220 */ /* 0x000fe20000410000 */
[----:B------:R-:W-:Y:S01]  /*203d0*/  ISETP.GT.AND P0, PT, R241, R230, PT ;  /* 0x000000e6f100720c */ /* 0x000fe20003f04270 */
[----:B------:R-:W-:Y:S02]  /*203e0*/  FADD.FTZ R4, -R5, R0 ;  /* 0x0000000005047221 */ /* 0x000fe40000010100 */
[-CC-:B------:R-:W-:Y:S02]  /*203f0*/  FFMA.FTZ R184, R11, R165.reuse, -R178.reuse ;  /* 0x000000a50bb87223 */ /* 0x180fe400000108b2 */
[-CC-:B------:R-:W-:Y:S02]  /*20400*/  FFMA.FTZ R191, R8, R165.reuse, -R178.reuse ;  /* 0x000000a508bf7223 */ /* 0x180fe400000108b2 */
[-C--:B------:R-:W-:Y:S01]  /*20410*/  FFMA.FTZ R190, R7, R165.reuse, -R178 ;  /* 0x000000a507be7223 */ /* 0x080fe200000108b2 */
[----:B------:R-:W1:Y:S01]  /*20420*/  MUFU.EX2 R2, R2 ;  /* 0x0000000200027308 */ /* 0x000e620000000800 */
[-C--:B------:R-:W-:Y:S02]  /*20430*/  FFMA.FTZ R186, R168, R165.reuse, -R172 ;  /* 0x000000a5a8ba7223 */ /* 0x080fe400000108ac */
[----:B------:R-:W-:Y:S02]  /*20440*/  FMUL.FTZ R0, R165, R4 ;  /* 0x00000004a5007220 */ /* 0x000fe40000410000 */
[-CC-:B------:R-:W-:Y:S02]  /*20450*/  FFMA.FTZ R179, R179, R165.reuse, -R178.reuse ;  /* 0x000000a5b3b37223 */ /* 0x180fe400000108b2 */
[-C--:B------:R-:W-:Y:S02]  /*20460*/  FFMA.FTZ R177, R177, R165.reuse, -R178 ;  /* 0x000000a5b1b17223 */ /* 0x080fe400000108b2 */
[-CC-:B------:R-:W-:Y:S01]  /*20470*/  FFMA.FTZ R175, R175, R165.reuse, -R172.reuse ;  /* 0x000000a5afaf7223 */ /* 0x180fe200000108ac */
[----:B------:R-:W2:Y:S01]  /*20480*/  MUFU.EX2 R0, R0 ;  /* 0x0000000000007308 */ /* 0x000ea20000000800 */
[-C--:B------:R-:W-:Y:S02]  /*20490*/  FFMA.FTZ R174, R174, R165.reuse, -R172 ;  /* 0x000000a5aeae7223 */ /* 0x080fe400000108ac */
[-CC-:B------:R-:W-:Y:S02]  /*204a0*/  FFMA.FTZ R192, R192, R165.reuse, -R178.reuse ;  /* 0x000000a5c0c07223 */ /* 0x180fe400000108b2 */
[-CC-:B------:R-:W-:Y:S02]  /*204b0*/  FFMA.FTZ R193, R193, R165.reuse, -R178.reuse ;  /* 0x000000a5c1c17223 */ /* 0x180fe400000108b2 */
[-CC-:B------:R-:W-:Y:S02]  /*204c0*/  FFMA.FTZ R194, R194, R165.reuse, -R178.reuse ;  /* 0x000000a5c2c27223 */ /* 0x180fe400000108b2 */
[-C--:B------:R-:W-:Y:S01]  /*204d0*/  FFMA.FTZ R195, R195, R165.reuse, -R178 ;  /* 0x000000a5c3c37223 */ /* 0x080fe200000108b2 */
[----:B------:R-:W-:Y:S01]  /*204e0*/  MUFU.EX2 R185, R185 ;  /* 0x000000b900b97308 */ /* 0x000fe20000000800 */
[-CC-:B------:R-:W-:Y:S02]  /*204f0*/  FFMA.FTZ R196, R196, R165.reuse, -R172.reuse ;  /* 0x000000a5c4c47223 */ /* 0x180fe400000108ac */
[--C-:B------:R-:W-:Y:S02]  /*20500*/  FFMA.FTZ R197, R197, R165, -R172.reuse ;  /* 0x000000a5c5c57223 */ /* 0x100fe400000108ac */
        /* <DEDUP_REMOVED lines=24> */
[----:B------:R-:W1:Y:S01]  /*20690*/  MUFU.EX2 R188, R188 ;  /* 0x000000bc00bc7308 */ /* 0x000e620000000800 */
[----:B------:R-:W-:Y:S01]  /*206a0*/  LDSM.16.MT88.4 R140, [R219+0x12000] ;  /* 0x01200000db8c783b */ /* 0x000fe20000004200 */
[C---:B------:R-:W-:Y:S02]  /*206b0*/  FMUL.FTZ R34, R0.reuse, R134 ;  /* 0x0000008600227220 */ /* 0x040fe40000410000 */
[----:B------:R-:W-:Y:S02]  /*206c0*/  FMUL.FTZ R35, R0, R135 ;  /* 0x0000008700237220 */ /* 0x000fe40000410000 */
[C---:B------:R-:W-:Y:S02]  /*206d0*/  FMUL.FTZ R36, R2.reuse, R36 ;  /* 0x0000002402247220 */ /* 0x040fe40000410000 */
[----:B------:R-:W-:Y:S01]  /*206e0*/  FMUL.FTZ R37, R2, R37 ;  /* 0x0000002502257220 */ /* 0x000fe20000410000 */
[----:B------:R-:W-:Y:S01]  /*206f0*/  LDSM.16.MT88.4 R132, [R220+0x12000] ;  /* 0x01200000dc84783b */ /* 0x000fe20000004200 */
[----:B------:R-:W-:Y:S01]  /*20700*/  MUFU.EX2 R187, R187 ;  /* 0x000000bb00bb7308 */ /* 0x000fe20000000800 */
[C---:B------:R-:W-:Y:S02]  /*20710*/  FMUL.FTZ R38, R0.reuse, R38 ;  /* 0x0000002600267220 */ /* 0x040fe40000410000 */
[----:B------:R-:W-:Y:S01]  /*20720*/  FMUL.FTZ R39, R0, R39 ;  /* 0x0000002700277220 */ /* 0x000fe20000410000 */
[----:B--2---:R-:W-:Y:S01]  /*20730*/  F2FP.BF16.PACK_AB R170, R190, R191 ;  /* 0x000000bfbeaa723e */ /* 0x004fe200000010ff */
[C---:B------:R-:W-:Y:S02]  /*20740*/  FMUL.FTZ R40, R2.reuse, R40 ;  /* 0x0000002802287220 */ /* 0x040fe40000410000 */
[----:B------:R-:W-:Y:S01]  /*20750*/  LDSM.16.MT88.4 R156, [R223+0x14800] ;  /* 0x01480000df9c783b */ /* 0x000fe20000004200 */
        /* <DEDUP_REMOVED lines=22> */
[C---:B---3--:R-:W-:Y:S05]  /*208c0*/  HMMA.16816.F32.BF16 R4, R168.reuse, R12, R4 ;  /* 0x0000000ca804723c */ /* 0x048fea0000041804 */
        /* <DEDUP_REMOVED lines=119> */
[--C-:B------:R-:W-:Y:S02]  /*21040*/  FFMA.FTZ R198, R198, R165, -R172.reuse ;  /* 0x000000a5c6c67223 */ /* 0x100fe400000108ac */
[C---:B------:R-:W-:Y:S02]  /*21050*/  FMUL.FTZ R120, R2.reuse, R120 ;  /* 0x0000007802787220 */ /* 0x040fe40000410000 */
[----:B------:R-:W-:Y:S01]  /*21060*/  FMUL.FTZ R121, R2, R121 ;  /* 0x0000007902797220 */ /* 0x000fe20000410000 */
[C---:B--2---:R-:W-:Y:S01]  /*21070*/  HMMA.16816.F32.BF16 R116, R168.reuse, R136, R116 ;  /* 0x00000088a874723c */ /* 0x044fe20000041874 */
[----:B------:R-:W-:Y:S02]  /*21080*/  MUFU.EX2 R198, R198 ;  /* 0x000000c600c67308 */ /* 0x000fe40000000800 */
[C---:B------:R-:W-:Y:S02]  /*21090*/  FMUL.FTZ R122, R0.reuse, R122 ;  /* 0x0000007a007a7220 */ /* 0x040fe40000410000 */
[----:B------:R-:W-:Y:S02]  /*210a0*/  FMUL.FTZ R123, R0, R123 ;  /* 0x0000007b007b7220 */ /* 0x000fe40000410000 */
[-C--:B------:R-:W-:Y:S02]  /*210b0*/  FFMA.FTZ R199, R199, R165.reuse, -R172 ;  /* 0x000000a5c7c77223 */ /* 0x080fe400000108ac */
[--C-:B------:R-:W-:Y:S03]  /*210c0*/  FFMA.FTZ R233, R233, R165, -R178.reuse ;  /* 0x000000a5e9e97223 */ /* 0x100fe600000108b2 */
[C---:B------:R-:W-:Y:S01]  /*210d0*/  HMMA.16816.F32.BF16 R120, R168.reuse, R138, R120 ;  /* 0x0000008aa878723c */ /* 0x040fe20000041878 */
[----:B------:R-:W2:Y:S01]  /*210e0*/  MUFU.EX2 R199, R199 ;  /* 0x000000c700c77308 */ /* 0x000ea20000000800 */
[----:B------:R-:W5:Y:S01]  /*210f0*/  LDSM.16.MT88.4 R136, [R220+0x10800] ;  /* 0x01080000dc88783b */ /* 0x000f620000004200 */
[C---:B------:R-:W-:Y:S02]  /*21100*/  FMUL.FTZ R124, R2.reuse, R124 ;  /* 0x0000007c027c7220 */ /* 0x040fe40000410000 */
[----:B------:R-:W-:Y:S02]  /*21110*/  FMUL.FTZ R125, R2, R125 ;  /* 0x0000007d027d7220 */ /* 0x000fe40000410000 */
[C---:B------:R-:W-:Y:S02]  /*21120*/  FMUL.FTZ R126, R0.reuse, R126 ;  /* 0x0000007e007e7220 */ /* 0x040fe40000410000 */
[----:B------:R-:W-:Y:S02]  /*21130*/  FMUL.FTZ R127, R0, R127 ;  /* 0x0000007f007f7220 */ /* 0x000fe40000410000 */
[----:B------:R-:W-:Y:S01]  /*21140*/  MUFU.EX2 R233, R233 ;  /* 0x000000e900e97308 */ /* 0x000fe20000000800 */
[-CC-:B------:R-:W-:Y:S02]  /*21150*/  FFMA.FTZ R203, R203, R165.reuse, -R178.reuse ;  /* 0x000000a5cbcb7223 */ /* 0x180fe400000108b2 */
[--C-:B------:R-:W-:Y:S02]  /*21160*/  FFMA.FTZ R202, R202, R165, -R178.reuse ;  /* 0x000000a5caca7223 */ /* 0x100fe400000108b2 */
[C---:B----4-:R-:W-:Y:S03]  /*21170*/  HMMA.16816.F32.BF16 R124, R168.reuse, R132, R124 ;  /* 0x00000084a87c723c */ /* 0x050fe6000004187c */
[C---:B------:R-:W-:Y:S02]  /*21180*/  FMUL.FTZ R128, R2.reuse, R128 ;  /* 0x0000008002807220 */ /* 0x040fe40000410000 */
[----:B------:R-:W-:Y:S01]  /*21190*/  FMUL.FTZ R129, R2, R129 ;  /* 0x0000008102817220 */ /* 0x000fe20000410000 */
[----:B------:R-:W-:Y:S01]  /*211a0*/  MUFU.EX2 R203, R203 ;  /* 0x000000cb00cb7308 */ /* 0x000fe20000000800 */
[C---:B------:R-:W-:Y:S01]  /*211b0*/  FMUL.FTZ R130, R0.reuse, R130 ;  /* 0x0000008200827220 */ /* 0x040fe20000410000 */
[----:B-1----:R-:W-:Y:S01]  /*211c0*/  F2FP.BF16.PACK_AB R132, R193, R192 ;  /* 0x000000c0c184723e */ /* 0x002fe200000010ff */
[----:B------:R-:W-:Y:S03]  /*211d0*/  FMUL.FTZ R131, R0, R131 ;  /* 0x0000008300837220 */ /* 0x000fe60000410000 */
[----:B---3--:R-:W-:Y:S01]  /*211e0*/  F2FP.BF16.PACK_AB R133, R197, R196 ;  /* 0x000000c4c585723e */ /* 0x008fe200000010ff */
[-C--:B------:R-:W-:Y:S02]  /*211f0*/  FFMA.FTZ R201, R201, R165.reuse, -R178 ;  /* 0x000000a5c9c97223 */ /* 0x080fe400000108b2 */
[-CC-:B------:R-:W-:Y:S01]  /*21200*/  FFMA.FTZ R200, R200, R165.reuse, -R172.reuse ;  /* 0x000000a5c8c87223 */ /* 0x180fe200000108ac */
[----:B------:R-:W-:Y:S01]  /*21210*/  HMMA.16816.F32.BF16 R128, R168, R134, R128 ;  /* 0x00000086a880723c */ /* 0x000fe20000041880 */
[----:B------:R-:W-:Y:S02]  /*21220*/  MUFU.EX2 R168, R179 ;  /* 0x000000b300a87308 */ /* 0x000fe40000000800 */
[-CC-:B------:R-:W-:Y:S02]  /*21230*/  FFMA.FTZ R183, R183, R165.reuse, -R172.reuse ;  /* 0x000000a5b7b77223 */ /* 0x180fe400000108ac */
[-CC-:B------:R-:W-:Y:S02]  /*21240*/  FFMA.FTZ R182, R182, R165.reuse, -R172.reuse ;  /* 0x000000a5b6b67223 */ /* 0x180fe400000108ac */
[----:B------:R-:W-:Y:S01]  /*21250*/  F2FP.BF16.PACK_AB R134, R195, R194 ;  /* 0x000000c2c386723e */ /* 0x000fe200000010ff */
[-C--:B------:R-:W-:Y:S01]  /*21260*/  FFMA.FTZ R181, R181, R165.reuse, -R172 ;  /* 0x000000a5b5b57223 */ /* 0x080fe200000108ac */
[----:B--2---:R-:W-:Y:S02]  /*21270*/  F2FP.BF16.PACK_AB R135, R199, R198 ;  /* 0x000000c6c787723e */ /* 0x004fe400000010ff */
[----:B------:R-:W-:Y:S01]  /*21280*/  MUFU.EX2 R169, R183 ;  /* 0x000000b700a97308 */ /* 0x000fe20000000800 */
[-CC-:B------:R-:W-:Y:S02]  /*21290*/  FFMA.FTZ R180, R180, R165.reuse, -R178.reuse ;  /* 0x000000a5b4b47223 */ /* 0x180fe400000108b2 */
[----:B------:R-:W-:Y:S02]  /*212a0*/  FFMA.FTZ R178, R176, R165, -R178 ;  /* 0x000000a5b0b27223 */ /* 0x000fe400000108b2 */
[C---:B-----5:R-:W-:Y:S05]  /*212b0*/  HMMA.16816.F32.BF16 R4, R132.reuse, R140, R4 ;  /* 0x0000008c8404723c */ /* 0x060fea0000041804 */
[----:B------:R-:W-:Y:S01]  /*212c0*/  MUFU.EX2 R183, R174 ;  /* 0x000000ae00b77308 */ /* 0x000fe20000000800 */
[----:B------:R-:W-:Y:S01]  /*212d0*/  FFMA.FTZ R185, R2, R250, R185 ;  /* 0x000000fa02b97223 */ /* 0x000fe200000100b9 */
[----:B------:R-:W-:Y:S01]  /*212e0*/  MOV R2, R164 ;  /* 0x000000a400027202 */ /* 0x000fe20000000f00 */
[C---:B------:R-:W-:Y:S01]  /*212f0*/  HMMA.16816.F32.BF16 R8, R132.reuse, R142, R8 ;  /* 0x0000008e8408723c */ /* 0x040fe20000041808 */
[----:B------:R-:W1:Y:S03]  /*21300*/  LDSM.16.MT88.4 R140, [R221+0x12800] ;  /* 0x01280000dd8c783b */ /* 0x000e660000004200 */
[----:B------:R-:W-:Y:S02]  /*21310*/  FFMA.FTZ R189, R0, R251, R189 ;  /* 0x000000fb00bd7223 */ /* 0x000fe400000100bd */
[----:B------:R-:W-:Y:S01]  /*21320*/  FADD.FTZ R184, R184, R185 ;  /* 0x000000b9b8b87221 */ /* 0x000fe20000010000 */
[----:B------:R-:W-:Y:S01]  /*21330*/  MUFU.EX2 R170, R182 ;  /* 0x000000b600aa7308 */ /* 0x000fe20000000800 */
[C---:B------:R-:W-:Y:S04]  /*21340*/  HMMA.16816.F32.BF16 R12, R132.reuse, R144, R12 ;  /* 0x00000090840c723c */ /* 0x040fe8000004180c */
[----:B------:R-:W-:Y:S04]  /*21350*/  FADD.FTZ R188, R188, R189 ;  /* 0x000000bdbcbc7221 */ /* 0x000fe80000010000 */
[C---:B------:R-:W-:Y:S01]  /*21360*/  HMMA.16816.F32.BF16 R16, R132.reuse, R146, R16 ;  /* 0x000000928410723c */ /* 0x040fe20000041810 */
[----:B------:R-:W-:Y:S01]  /*21370*/  LDSM.16.MT88.4 R144, [R219+0x12800] ;  /* 0x01280000db90783b */ /* 0x000fe20000004200 */
[----:B------:R-:W-:Y:S06]  /*21380*/  MUFU.EX2 R182, R180 ;  /* 0x000000b400b67308 */ /* 0x000fec0000000800 */
[C---:B------:R-:W-:Y:S04]  /*21390*/  HMMA.16816.F32.BF16 R20, R132.reuse, R136, R20 ;  /* 0x000000888414723c */ /* 0x040fe80000041814 */
[----:B------:R-:W2:Y:S04]  /*213a0*/  MUFU.EX2 R171, R181 ;  /* 0x000000b500ab7308 */ /* 0x000ea80000000800 */
[C---:B------:R-:W-:Y:S01]  /*213b0*/  HMMA.16816.F32.BF16 R24, R132.reuse, R138, R24 ;  /* 0x0000008a8418723c */ /* 0x040fe20000041818 */
[----:B------:R-:W3:Y:S05]  /*213c0*/  LDSM.16.MT88.4 R136, [R220+0x12800] ;  /* 0x01280000dc88783b */ /* 0x000eea0000004200 */
[----:B------:R-:W-:Y:S02]  /*213d0*/  MUFU.EX2 R181, R175 ;  /* 0x000000af00b57308 */ /* 0x000fe40000000800 */
[C---:B------:R-:W-:Y:S08]  /*213e0*/  HMMA.16816.F32.BF16 R28, R132.reuse, R148, R28 ;  /* 0x00000094841c723c */ /* 0x040ff0000004181c */
[C---:B------:R-:W-:Y:S01]  /*213f0*/  HMMA.16816.F32.BF16 R32, R132.reuse, R150, R32 ;  /* 0x000000968420723c */ /* 0x040fe20000041820 */
[----:B------:R-:W4:Y:S01]  /*21400*/  LDSM.16.MT88.4 R148, [R220+0x14800] ;  /* 0x01480000dc94783b */ /* 0x000f220000004200 */
[----:B------:R-:W-:Y:S02]  /*21410*/  MUFU.EX2 R202, R202 ;  /* 0x000000ca00ca7308 */ /* 0x000fe40000000800 */
[----:B--2---:R-:W-:Y:S04]  /*21420*/  MOV R180, R171 ;  /* 0x000000ab00b47202 */ /* 0x004fe80000000f00 */
[C---:B------:R-:W-:Y:S04]  /*21430*/  HMMA.16816.F32.BF16 R36, R132.reuse, R152, R36 ;  /* 0x000000988424723c */ /* 0x040fe80000041824 */
[----:B------:R-:W2:Y:S04]  /*21440*/  MUFU.EX2 R201, R201 ;  /* 0x000000c900c97308 */ /* 0x000ea80000000800 */
[C---:B------:R-:W-:Y:S01]  /*21450*/  HMMA.16816.F32.BF16 R40, R132.reuse, R154, R40 ;  /* 0x0000009a8428723c */ /* 0x040fe20000041828 */
[----:B------:R-:W-:Y:S05]  /*21460*/  LDSM.16.MT88.4 R152, [R221+0x11000] ;  /* 0x01100000dd98783b */ /* 0x000fea0000004200 */
[----:B------:R-:W5:Y:S02]  /*21470*/  MUFU.EX2 R200, R200 ;  /* 0x000000c800c87308 */ /* 0x000f640000000800 */
        /* <DEDUP_REMOVED lines=33> */
[----:B------:R-:W-:Y:S02]  /*21690*/  F2FP.BF16.PACK_AB R132, R203, R233 ;  /* 0x000000e9cb84723e */ /* 0x000fe400000010ff */
[----:B--2---:R-:W-:Y:S03]  /*216a0*/  F2FP.BF16.PACK_AB R134, R201, R202 ;  /* 0x000000cac986723e */ /* 0x004fe600000010ff */
[----:B-----5:R-:W-:Y:S02]  /*216b0*/  F2FP.BF16.PACK_AB R133, R169, R200 ;  /* 0x000000c8a985723e */ /* 0x020fe400000010ff */
[-C--:B------:R-:W-:Y:S02]  /*216c0*/  F2FP.BF16.PACK_AB R135, R171, R170.reuse ;  /* 0x000000aaab87723e */ /* 0x080fe400000010ff */
[----:B------:R-:W-:Y:S05]  /*216d0*/  MUFU.EX2 R171, R177 ;  /* 0x000000b100ab7308 */ /* 0x000fea0000000800 */
[C---:B---3--:R-:W-:Y:S08]  /*216e0*/  HMMA.16816.F32.BF16 R4, R132.reuse, R136, R4 ;  /* 0x000000888404723c */ /* 0x048ff00000041804 */
        /* <DEDUP_REMOVED lines=29> */
[----:B------:R5:W2:Y:S03]  /*218c0*/  MUFU.EX2 R163, R178 ;  /* 0x000000b200a37308 */ /* 0x000aa60000000800 */
[----:B------:R-:W-:Y:S01]  /*218d0*/  FFMA.FTZ R172, R166, R165, -R172 ;  /* 0x000000a5a6ac7223 */ /* 0x000fe200000108ac */
[----:B------:R-:W-:Y:S03]  /*218e0*/  MOV R161, R170 ;  /* 0x000000aa00a17202 */ /* 0x000fe60000000f00 */
[C---:B----4-:R-:W-:Y:S03]  /*218f0*/  HMMA.16816.F32.BF16 R84, R132.reuse, R156, R84 ;  /* 0x0000009c8454723c */ /* 0x050fe60000041854 */
[----:B------:R4:W-:Y:S05]  /*21900*/  MUFU.EX2 R165, R172 ;  /* 0x000000ac00a57308 */ /* 0x0009ea0000000800 */
[C---:B------:R-:W-:Y:S01]  /*21910*/  HMMA.16816.F32.BF16 R88, R132.reuse, R158, R88 ;  /* 0x0000009e8458723c */ /* 0x040fe20000041858 */
[----:B------:R-:W3:Y:S04]  /*21920*/  LDSM.16.MT88.4 R156, [R223+0x11800] ;  /* 0x01180000df9c783b */ /* 0x000ee80000004200 */
[----:B------:R-:W3:Y:S03]  /*21930*/  MUFU.EX2 R170, R160 ;  /* 0x000000a000aa7308 */ /* 0x000ee60000000800 */
[C---:B-1----:R-:W-:Y:S01]  /*21940*/  HMMA.16816.F32.BF16 R92, R132.reuse, R136, R92 ;  /* 0x00000088845c723c */ /* 0x042fe2000004185c */
[----:B-----5:R-:W-:Y:S03]  /*21950*/  LDSM.16.MT88.4 R176, [R223+0x13800] ;  /* 0x01380000dfb0783b */ /* 0x020fe60000004200 */
[----:B--2---:R-:W-:Y:S04]  /*21960*/  MOV R166, R163 ;  /* 0x000000a300a67202 */ /* 0x004fe80000000f00 */
[C---:B------:R-:W-:Y:S01]  /*21970*/  HMMA.16816.F32.BF16 R96, R132.reuse, R138, R96 ;  /* 0x0000008a8460723c */ /* 0x040fe20000041860 */
[----:B------:R-:W1:Y:S07]  /*21980*/  LDSM.16.MT88.4 R136, [R221+0x11800] ;  /* 0x01180000dd88783b */ /* 0x000e6e0000004200 */
[C---:B------:R-:W-:Y:S01]  /*21990*/  HMMA.16816.F32.BF16 R100, R132.reuse, R140, R100 ;  /* 0x0000008c8464723c */ /* 0x040fe20000041864 */
[----:B----4-:R-:W-:Y:S07]  /*219a0*/  LDSM.16.MT88.4 R172, [R219+0x11800] ;  /* 0x01180000dbac783b */ /* 0x010fee0000004200 */
[C---:B------:R-:W-:Y:S01]  /*219b0*/  HMMA.16816.F32.BF16 R104, R132.reuse, R142, R104 ;  /* 0x0000008e8468723c */ /* 0x040fe20000041868 */
[----:B------:R-:W2:Y:S07]  /*219c0*/  LDSM.16.MT88.4 R140, [R220+0x11800] ;  /* 0x01180000dc8c783b */ /* 0x000eae0000004200 */
[C---:B------:R-:W-:Y:S07]  /*219d0*/  HMMA.16816.F32.BF16 R108, R132.reuse, R144, R108 ;  /* 0x00000090846c723c */ /* 0x040fee000004186c */
[----:B------:R-:W-:Y:S01]  /*219e0*/  MOV R144, R180 ;  /* 0x000000b400907202 */ /* 0x000fe20000000f00 */
[C---:B------:R-:W-:Y:S04]  /*219f0*/  HMMA.16816.F32.BF16 R112, R132.reuse, R146, R112 ;  /* 0x000000928470723c */ /* 0x040fe80000041870 */
[----:B------:R-:W-:Y:S03]  /*21a00*/  MOV R145, R161 ;  /* 0x000000a100917202 */ /* 0x000fe60000000f00 */
[----:B------:R-:W-:Y:S01]  /*21a10*/  MOV R146, R181 ;  /* 0x000000b500927202 */ /* 0x000fe20000000f00 */
[C---:B------:R-:W-:Y:S04]  /*21a20*/  HMMA.16816.F32.BF16 R116, R132.reuse, R148, R116 ;  /* 0x000000948474723c */ /* 0x040fe80000041874 */
[----:B------:R-:W-:Y:S03]  /*21a30*/  MOV R147, R182 ;  /* 0x000000b600937202 */ /* 0x000fe60000000f00 */
[----:B------:R-:W-:Y:S01]  /*21a40*/  MOV R148, R183 ;  /* 0x000000b700947202 */ /* 0x000fe20000000f00 */
[C---:B------:R-:W-:Y:S01]  /*21a50*/  HMMA.16816.F32.BF16 R120, R132.reuse, R150, R120 ;  /* 0x000000968478723c */ /* 0x040fe20000041878 */
[----:B------:R-:W4:Y:S03]  /*21a60*/  LDSM.16.MT88.4 R180, [R221+0x13800] ;  /* 0x01380000ddb4783b */ /* 0x000f260000004200 */
        /* <DEDUP_REMOVED lines=13> */
[----:B------:R-:W5:Y:S07]  /*21b40*/  LDSM.16.MT88.4 R8, [R219+0x13800] ;  /* 0x01380000db08783b */ /* 0x000f6e0000004200 */
        /* <DEDUP_REMOVED lines=8> */
[C---:B--2---:R-:W-:Y:S01]  /*21bd0*/  HMMA.16816.F32.BF16 R144, R168.reuse, R140, R20 ;  /* 0x0000008ca890723c */ /* 0x044fe20000041814 */
        /* <DEDUP_REMOVED lines=10> */
[C---:B------:R-:W-:Y:S04]  /*21c80*/  HMMA.16816.F32.BF16 R36, R168.reuse, R176, R36 ;  /* 0x000000b0a824723c */ /* 0x040fe80000041824 */
[----:B------:R-:W-:Y:S02]  /*21c90*/  MOV R174, R15 ;  /* 0x0000000f00ae7202 */ /* 0x000fe40000000f00 */
[----:B------:R-:W1:Y:S01]  /*21ca0*/  LDSM.16.MT88.4 R12, [R223+0x15800] ;  /* 0x01580000df0c783b */ /* 0x000e620000004200 */
[----:B------:R-:W-:Y:S01]  /*21cb0*/  MOV R177, R16 ;  /* 0x0000001000b17202 */ /* 0x000fe20000000f00 */
[C---:B------:R-:W-:Y:S04]  /*21cc0*/  HMMA.16816.F32.BF16 R40, R168.reuse, R178, R40 ;  /* 0x000000b2a828723c */ /* 0x040fe80000041828 */
[----:B------:R-:W-:Y:S03]  /*21cd0*/  MOV R176, R17 ;  /* 0x0000001100b07202 */ /* 0x000fe60000000f00 */
[----:B------:R-:W-:Y:S01]  /*21ce0*/  MOV R179, R18 ;  /* 0x0000001200b37202 */ /* 0x000fe20000000f00 */
[C---:B----4-:R-:W-:Y:S04]  /*21cf0*/  HMMA.16816.F32.BF16 R44, R168.reuse, R180, R44 ;  /* 0x000000b4a82c723c */ /* 0x050fe8000004182c */
        /* <DEDUP_REMOVED lines=8> */
[C---:B-----5:R-:W-:Y:S08]  /*21d80*/  HMMA.16816.F32.BF16 R60, R168.reuse, R8, R60 ;  /* 0x00000008a83c723c */ /* 0x060ff0000004183c */
        /* <DEDUP_REMOVED lines=48> */
.L_x_6904:
        /* <DEDUP_REMOVED lines=11> */
.L_x_6927:
[----:B--23--:R-:W-:Y:S01]  /*22140*/  FADD.FTZ R250, R6, R250 ;  /* 0x000000fa06fa7221 */ /* 0x00cfe20000010000 */
[----:B------:R-:W-:Y:S05]  /*22150*/  BRA.DIV ~URZ, `(.L_x_6915) ;  /* 0x00001f127f007947 */ /* 0x000fea000b800000 */
[----:B------:R-:W2:Y:S04]  /*22160*/  SHFL.BFLY PT, R0, R251, 0x2, 0x1f ;  /* 0x0c401f00fb007f89 */ /* 0x000ea800000e0000 */
[----:B------:R-:W3:Y:S01]  /*22170*/  SHFL.BFLY PT, R5, R250, 0x1, 0x1f ;  /* 0x0c201f00fa057f89 */ /* 0x000ee200000e0000 */
[----:B--2---:R-:W-:Y:S02]  /*22180*/  FADD.FTZ R7, R0, R251 ;  /* 0x000000fb00077221 */ /* 0x004fe40000010000 */
[----:B---3--:R-:W-:-:S03]  /*22190*/  FADD.FTZ R10, R250, R5 ;  /* 0x00000005fa0a7221 */ /* 0x008fc60000010000 */
[----:B------:R2:W3:Y:S04]  /*221a0*/  SHFL.BFLY PT, R6, R7, 0x1, 0x1f ;  /* 0x0c201f0007067f89 */ /* 0x0004e800000e0000 */
.L_x_6928:
        /* <DEDUP_REMOVED lines=330> */
.L_x_6917:
[----:B------:R-:W-:Y:S02]  /*23650*/  ULDC.64 UR4, c[0x0][0x118] ;  /* 0x0000460000047ab9 */ /* 0x000fe40000000a00 */
[----:B------:R-:W2:Y:S04]  /*23660*/  LD.E R2, [R8.64+0x60] ;  /* 0x0000600408027980 */ /* 0x000ea8000c101900 */
[----:B------:R-:W3:Y:S01]  /*23670*/  LD.E R240, [R8.64+0xb4] ;  /* 0x0000b40408f07980 */ /* 0x000ee2000c101900 */
[----:B--2---:R-:W-:-:S04]  /*23680*/  IMAD R3, R2, R236, R235 ;  /* 0x000000ec02037224 */ /* 0x004fc800078e02eb */
[----:B---3--:R-:W-:Y:S02]  /*23690*/  IMAD R240, R240, R3, RZ ;  /* 0x00000003f0f07224 */ /* 0x008fe400078e02ff */
.L_x_6918:
[----:B------:R-:W-:Y:S05]  /*236a0*/  BSYNC B0 ;  /* 0x0000000000007941 */ /* 0x000fea0003800000 */
.L_x_6916:
        /* <DEDUP_REMOVED lines=52> */
.L_x_6920:
[----:B--234-:R-:W-:Y:S05]  /*239f0*/  BSYNC B0 ;  /* 0x0000000000007941 */ /* 0x01cfea0003800000 */
.L_x_6919:
        /* <DEDUP_REMOVED lines=37> */
.L_x_6922:
[----:B------:R-:W-:Y:S05]  /*23c50*/  BSYNC B0 ;  /* 0x0000000000007941 */ /* 0x000fea0003800000 */
.L_x_6921:
        /* <DEDUP_REMOVED lines=19> */
.L_x_6924:
[----:B------:R-:W-:Y:S05]  /*23d90*/  BSYNC B0 ;  /* 0x0000000000007941 */ /* 0x000fea0003800000 */
.L_x_6923:
        /* <DEDUP_REMOVED lines=19> */
.L_x_6926:
[----:B------:R-:W-:Y:S05]  /*23ed0*/  BSYNC B0 ;  /* 0x0000000000007941 */ /* 0x000fea0003800000 */
.L_x_6925:
[----:B------:R-:W-:Y:S01]  /*23ee0*/  IADD3 R0, R3, 0x30, RZ ;  /* 0x0000003003007810 */ /* 0x000fe20007ffe0ff */
[----:B------:R-:W-:-:S03]  /*23ef0*/  IMAD.MOV.U32 R235, RZ, RZ, 0x0 ;  /* 0x00000000ffeb7424 */ /* 0x000fc600078e00ff */
[----:B------:R-:W-:-:S13]  /*23f00*/  ISETP.GE.AND P0, PT, R0, R237, PT ;  /* 0x000000ed0000720c */ /* 0x000fda0003f06270 */
[----:B------:R-:W-:Y:S05]  /*23f10*/  @P0 RET.REL.NODEC R234 `(_ZN5flash24flash_fwd_splitkv_kernelI23Flash_fwd_kernel_traitsILi256ELi64ELi64ELi4ELb0ELb0EN7cutlass10bfloat16_tE19Flash_kernel_traitsILi256ELi64ELi64ELi4ES3_EELb0ELb1ELb0ELb0ELb1ELb1ELb0ELb1EEEvNS_16Flash_fwd_paramsE) ;  /* 0xfffdc0e0ea000950 */ /* 0x000fea0003c3ffff */
        /* <DEDUP_REMOVED lines=16> */
[----:B------:R-:W-:Y:S05]  /*24020*/  RET.REL.NODEC R234 `(_ZN5flash24flash_fwd_splitkv_kernelI23Flash_fwd_kernel_traitsILi256ELi64ELi64ELi4ELb0ELb0EN7cutlass10bfloat16_tE19Flash_kernel_traitsILi256ELi64ELi64ELi4ES3_EELb0ELb1ELb0ELb0ELb1ELb1ELb0ELb1EEEvNS_16Flash_fwd_paramsE) ;  /* 0xfffdbfd0ea007950 */ /* 0x000fea0003c3ffff */
.L_x_6914:
[----:B------:R-:W-:Y:S02]  /*24030*/  MOV R6, 0x2 ;  /* 0x0000000200067802 */ /* 0x000fe40000000f00 */
[----:B------:R-:W-:-:S02]  /*24040*/  MOV R4, 0x24060 ;  /* 0x0002406000047802 */ /* 0x000fc40000000f00 */
[----:B-1---5:R-:W-:Y:S05]  /*24050*/  CALL.REL.NOINC `($__internal_31_$__cuda_sm70_shflsync_bfly_p) ;  /* 0x000000f000007944 */ /* 0x022fea0003c00000 */
[----:B-12---:R-:W-:Y:S05]  /*24060*/  BRA `(.L_x_6927) ;  /* 0xffffe0d000007947 */ /* 0x006fea000383ffff */
.L_x_6915:
[----:B------:R-:W-:Y:S02]  /*24070*/  MOV R6, 0x1 ;  /* 0x0000000100067802 */ /* 0x000fe40000000f00 */
[----:B------:R-:W-:-:S02]  /*24080*/  MOV R4, 0x240a0 ;  /* 0x000240a000047802 */ /* 0x000fc40000000f00 */
[----:B-1---5:R-:W-:Y:S05]  /*24090*/  CALL.REL.NOINC `($__internal_31_$__cuda_sm70_shflsync_bfly_p) ;  /* 0x000000b000007944 */ /* 0x022fea0003c00000 */
[----:B--2---:R-:W-:Y:S01]  /*240a0*/  FADD.FTZ R10, R250, R6 ;  /* 0x00000006fa0a7221 */ /* 0x004fe20000010000 */
[----:B-1----:R-:W-:-:S02]  /*240b0*/  MOV R250, R251 ;  /* 0x000000fb00fa7202 */ /* 0x002fc40000000f00 */
[----:B------:R-:W-:Y:S02]  /*240c0*/  MOV R6, 0x2 ;  /* 0x0000000200067802 */ /* 0x000fe40000000f00 */
[----:B------:R-:W-:Y:S02]  /*240d0*/  MOV R4, 0x240f0 ;  /* 0x000240f000047802 */ /* 0x000fe40000000f00 */
[----:B------:R-:W-:Y:S05]  /*240e0*/  CALL.REL.NOINC `($__internal_31_$__cuda_sm70_shflsync_bfly_p) ;  /* 0x0000006000007944 */ /* 0x000fea0003c00000 */
[----:B--2---:R-:W-:Y:S01]  /*240f0*/  FADD.FTZ R7, R251, R6 ;  /* 0x00000006fb077221 */ /* 0x004fe20000010000 */
[----:B------:R-:W-:Y:S02]  /*24100*/  MOV R6, 0x1 ;  /* 0x0000000100067802 */ /* 0x000fe40000000f00 */
[----:B------:R-:W-:Y:S02]  /*24110*/  MOV R4, 0x24140 ;  /* 0x0002414000047802 */ /* 0x000fe40000000f00 */
[----:B-1----:R-:W-:Y:S02]  /*24120*/  MOV R250, R7 ;  /* 0x0000000700fa7202 */ /* 0x002fe40000000f00 */
[----:B------:R-:W-:Y:S05]  /*24130*/  CALL.REL.NOINC `($__internal_31_$__cuda_sm70_shflsync_bfly_p) ;  /* 0x0000001000007944 */ /* 0x000fea0003c00000 */
[----:B-12---:R-:W-:Y:S05]  /*24140*/  BRA `(.L_x_6928) ;  /* 0xffffe06000007947 */ /* 0x006fea000383ffff */
        .weak           $__internal_31_$__cuda_sm70_shflsync_bfly_p
        .type           $__internal_31_$__cuda_sm70_shflsync_bfly_p,@function
        .size           $__internal_31_$__cuda_sm70_shflsync_bfly_p,(.L_x_8907 - $__internal_31_$__cuda_sm70_shflsync_bfly_p)
$__internal_31_$__cuda_sm70_shflsync_bfly_p:
[----:B------:R-:W-:Y:S01]  /*24150*/  MOV R12, R4 ;  /* 0x00000004000c7202 */ /* 0x000fe20000000f00 */
[----:B------:R-:W-:Y:S04]  /*24160*/  WARPSYNC R0 ;  /* 0x0000000000007348 */ /* 0x000fe80003800000 */
[----:B------:R-:W-:Y:S01]  /*24170*/  MOV R13, 0x0 ;  /* 0x00000000000d7802 */ /* 0x000fe20000000f00 */
[----:B------:R1:W2:Y:S03]  /*24180*/  SHFL.BFLY PT, R6, R250, R6, R5 ;  /* 0x0c000006fa067389 */ /* 0x0002a600000e0005 */
[----:B------:R-:W-:Y:S05]  /*24190*/  RET.REL.NODEC R12 `(_ZN5flash24flash_fwd_splitkv_kernelI23Flash_fwd_kernel_traitsILi256ELi64ELi64ELi4ELb0ELb0EN7cutlass10bfloat16_tE19Flash_kernel_traitsILi256ELi64ELi64ELi4ES3_EELb0ELb1ELb0ELb0ELb1ELb1ELb0ELb1EEEvNS_16Flash_fwd_paramsE) ;  /* 0xfffdbe600c007950 */ /* 0x000fea0003c3ffff */
.L_x_6929:
        /* <DEDUP_REMOVED lines=14> */
.L_x_8907:


//--------------------- .text._ZN5flash24flash_fwd_splitkv_kernelI23Flash_fwd_kernel_traitsILi256ELi64ELi64ELi4ELb0ELb0EN7cutlass10bfloat16_tE19Flash_kernel_traitsILi256ELi64ELi64ELi4ES3_EELb0ELb1ELb1ELb0ELb0ELb0ELb0ELb1EEEvNS_16Flash_fwd_paramsE --------------------------
	.section	.text._ZN5flash24flash_fwd_splitkv_kernelI23Flash_fwd_kernel_traitsILi256ELi64ELi64ELi4ELb0ELb0EN7cutlass10bfloat16_tE19Flash_kernel_traitsILi256ELi64ELi64ELi4ES3_EELb0ELb1ELb1ELb0ELb0ELb0ELb0ELb1EEEvNS_16Flash_fwd_paramsE,"ax",@progbits
	.sectioninfo	@"SHI_REGISTERS=255"
	.align	128
        .global         _ZN5flash24flash_fwd_splitkv_kernelI23Flash_fwd_kernel_traitsILi256ELi64ELi64ELi4ELb0ELb0EN7cutlass10bfloat16_tE19Flash_kernel_traitsILi256ELi64ELi64ELi4ES3_EELb0ELb1ELb1ELb0ELb0ELb0ELb0ELb1EEEvNS_16Flash_fwd_paramsE
        .type           _ZN5flash24flash_fwd_splitkv_kernelI23Flash_fwd_kernel_traitsILi256ELi64ELi64ELi4ELb0ELb0EN7cutlass10bfloat16_tE19Flash_kernel_traitsILi256ELi64ELi64ELi4ES3_EELb0ELb1ELb1ELb0ELb0ELb0ELb0ELb1EEEvNS_16Flash_fwd_paramsE,@function
        .size           _ZN5flash24flash_fwd_splitkv_kernelI23Flash_fwd_kernel_traitsILi256ELi64ELi64ELi4ELb0ELb0EN7cutlass10bfloat16_tE19Flash_kernel_traitsILi256ELi64ELi64ELi4ES3_EELb0ELb1ELb1ELb0ELb0ELb0ELb0ELb1EEEvNS_16Flash_fwd_paramsE,(.L_x_8909 - _ZN5flash24flash_fwd_splitkv_kernelI23Flash_fwd_kernel_traitsILi256ELi64ELi64ELi4ELb0ELb0EN7cutlass10bfloat16_tE19Flash_kernel_traitsILi256ELi64ELi64ELi4ES3_EELb0ELb1ELb1ELb0ELb0ELb0ELb0ELb1EEEvNS_16Flash_fwd_paramsE)
        .other          _ZN5flash24flash_fwd_splitkv_kernelI23Flash_fwd_kernel_traitsILi256ELi64ELi64ELi4ELb0ELb0EN7cutlass10bfloat16_tE19Flash_kernel_traitsILi256ELi64ELi64ELi4ES3_EELb0ELb1ELb1ELb0ELb0ELb0ELb0ELb1EEEvNS_16Flash_fwd_paramsE,@"STO_CUDA_ENTRY STV_DEFAULT"
_ZN5flash24flash_fwd_splitkv_kernelI23Flash_fwd_kernel_traitsILi256ELi64ELi64ELi4ELb0ELb0EN7cutlass10bfloat16_tE19Flash_kernel_traitsILi256ELi64ELi64ELi4ES3_EELb0ELb1ELb1ELb0ELb0ELb0ELb0ELb1EEEvNS_16Flash_fwd_paramsE:
.text._ZN5flash24flash_fwd_splitkv_kernelI23Flash_fwd_kernel_traitsILi256ELi64ELi64ELi4ELb0ELb0EN7cutlass10bfloat16_tE19Flash_kernel_traitsILi256ELi64ELi64ELi4ES3_EELb0ELb1ELb1ELb0ELb0ELb0ELb0ELb1EEEvNS_16Flash_fwd_paramsE:
        /* <DEDUP_REMOVED lines=10> */
[----:B-123--:R-:W-:Y:S05]  /*00a0*/  CALL.REL.NOINC `($_ZN5flash24flash_fwd_splitkv_kernelI23Flash_fwd_kernel_traitsILi256ELi64ELi64ELi4ELb0ELb0EN7cutlass10bfloat16_tE19Flash_kernel_traitsILi256ELi64ELi64ELi4ES3_EELb0ELb1ELb1ELb0ELb0ELb0ELb0ELb1EEEvNS_16Flash_fwd_paramsE$_ZN5flash30compute_attn_1rowblock_splitkvI23Flash_fwd_kernel_traitsILi256ELi64ELi64ELi4ELb0ELb0EN7cutlass10bfloat16_tE19Flash_kernel_traitsILi256ELi64ELi64ELi4ES3_EELb0ELb1ELb1ELb0ELb0ELb0ELb0ELb1ENS_16Flash_fwd_paramsEEEvRKT8_iiiii) ;  /* 0x0000002000007944 */ /* 0x00efea0003c00000 */
[----:B------:R-:W-:Y:S05]  /*00b0*/  BSYNC B4 ;  /* 0x0000000000047941 */ /* 0x000fea0003800000 */
.L_x_6930:
[----:B------:R-:W-:Y:S05]  /*00c0*/  EXIT ;  /* 0x000000000000794d */ /* 0x000fea0003800000 */
        .type           $_ZN5flash24flash_fwd_splitkv_kernelI23Flash_fwd_kernel_traitsILi256ELi64ELi64ELi4ELb0ELb0EN7cutlass10bfloat16_tE19Flash_kernel_traitsILi256ELi64ELi64ELi4ES3_EELb0ELb1ELb1ELb0ELb0ELb0ELb0ELb1EEEvNS_16Flash_fwd_paramsE$_ZN5flash30compute_attn_1rowblock_splitkvI23Flash_fwd_kernel_traitsILi256ELi64ELi64ELi4ELb0ELb0EN7cutlass10bfloat16_tE19Flash_kernel_traitsILi256ELi64ELi64ELi4ES3_EELb0ELb1ELb1ELb0ELb0ELb0ELb0ELb1ENS_16Flash_fwd_paramsEEEvRKT8_iiiii,@function
        .size           $_ZN5flash24flash_fwd_splitkv_kernelI23Flash_fwd_kernel_traitsILi256ELi64ELi64ELi4ELb0ELb0EN7cutlass10bfloat16_tE19Flash_kernel_traitsILi256ELi64ELi64ELi4ES3_EELb0ELb1ELb1ELb0ELb0ELb0ELb0ELb1EEEvNS_16Flash_fwd_paramsE$_ZN5flash30compute_attn_1rowblock_splitkvI23Flash_fwd_kernel_traitsILi256ELi64ELi64ELi4ELb0ELb0EN7cutlass10bfloat16_tE19Flash_kernel_traitsILi256ELi64ELi64ELi4ES3_EELb0ELb1ELb1ELb0ELb0ELb0ELb0ELb1ENS_16Flash_fwd_paramsEEEvRKT8_iiiii,($__internal_32_$__cuda_sm70_shflsync_bfly_p - $_ZN5flash24flash_fwd_splitkv_kernelI23Flash_fwd_kernel_traitsILi256ELi64ELi64ELi4ELb0ELb0EN7cutlass10bfloat16_tE19Flash_kernel_traitsILi256ELi64ELi64ELi4ES3_EELb0ELb1ELb1ELb0ELb0ELb0ELb0ELb1EEEvNS_16Flash_fwd_paramsE$_ZN5flash30compute_attn_1rowblock_splitkvI23Flash_fwd_kernel_traitsILi256ELi64ELi64ELi4ELb0ELb0EN7cutlass10bfloat16_tE19Flash_kernel_traitsILi256ELi64ELi64ELi4ES3_EELb0ELb1ELb1ELb0ELb0ELb0ELb0ELb1ENS_16Flash_fwd_paramsEEEvRKT8_iiiii)
$_ZN5flash24flash_fwd_splitkv_kernelI23Flash_fwd_kernel_traitsILi256ELi64ELi64ELi4ELb0ELb0EN7cutlass10bfloat16_tE19Flash_kernel_traitsILi256ELi64ELi64ELi4ES3_EELb0ELb1ELb1ELb0ELb0ELb0ELb0ELb1EEEvNS_16Flash_fwd_paramsE$_ZN5flash30compute_attn_1rowblock_splitkvI23Flash_fwd_kernel_traitsILi256ELi64ELi64ELi4ELb0ELb0EN7cutlass10bfloat16_tE19Flash_kernel_traitsILi256ELi64ELi64ELi4ES3_EELb0ELb1ELb1ELb0ELb0ELb0ELb0ELb1ENS_16Flash_fwd_paramsEEEvRKT8_iiiii:
        /* <DEDUP_REMOVED lines=20> */
.L_x_6932:
[----:B------:R-:W-:Y:S05]  /*0210*/  BSYNC B0 ;  /* 0x0000000000007941 */ /* 0x000fea0003800000 */
.L_x_6931:
        /* <DEDUP_REMOVED lines=17> */
.L_x_6934:
[----:B------:R4:W5:Y:S02]  /*0330*/  LD.E R61, [R20.64+0xb8] ;  /* 0x0000b806143d7980 */ /* 0x000964000c101900 */
.L_x_6935:
[----:B------:R-:W-:Y:S05]  /*0340*/  BSYNC B0 ;  /* 0x0000000000007941 */ /* 0x000fea0003800000 */
.L_x_6933:
        /* <DEDUP_REMOVED lines=10> */
.L_x_6937:
[----:B------:R-:W2:Y:S01]  /*03f0*/  LD.E.64 R2, [R20.64+0x108] ;  /* 0x0001080614027980 */ /* 0x000ea2000c101b00 */
[----:B------:R-:W-:Y:S01]  /*0400*/  BSSY B0, `(.L_x_6939) ;  /* 0x0000006000007945 */ /* 0x000fe20003800000 */
[----:B------:R-:W-:Y:S01]  /*0410*/  IMAD.MOV.U32 R52, RZ, RZ, RZ ;  /* 0x000000ffff347224 */ /* 0x000fe200078e00ff */
[----:B--2---:R-:W-:-:S04]  /*0420*/  ISETP.NE.U32.AND P0, PT, R2, RZ, PT ;  /* 0x000000ff0200720c */ /* 0x004fc80003f05070 */
[----:B------:R-:W-:-:S13]  /*0430*/  ISETP.NE.AND.EX P0, PT, R3, RZ, PT, P0 ;  /* 0x000000ff0300720c */ /* 0x000fda0003f05300 */
[----:B------:R-:W-:Y:S05]  /*0440*/  @!P0 BRA `(.L_x_6940) ;  /* 0x0000001000008947 */ /* 0x000fea0003800000 */
[----:B------:R2:W5:Y:S02]  /*0450*/  LD.E R52, [R20.64+0xbc] ;  /* 0x0000bc0614347980 */ /* 0x000564000c101900 */
.L_x_6940:
[----:B------:R-:W-:Y:S05]  /*0460*/  BSYNC B0 ;  /* 0x0000000000007941 */ /* 0x000fea0003800000 */
.L_x_6939:
[----:B-----5:R-:W-:Y:S02]  /*0470*/  IADD3 R52, R61, R52, RZ ;  /* 0x000000343d347210 */ /* 0x020fe40007ffe0ff */
.L_x_6938:
[----:B------:R-:W-:Y:S05]  /*0480*/  BSYNC B1 ;  /* 0x0000000000017941 */ /* 0x000fea0003800000 */
.L_x_6936:
[----:B------:R-:W-:Y:S01]  /*0490*/  IMAD.SHL.U32 R54, R234, 0x40, RZ ;  /* 0x00000040ea367824 */ /* 0x000fe200078e00ff */
[----:B------:R-:W-:Y:S01]  /*04a0*/  MOV R2, R231 ;  /* 0x000000e700027202 */ /* 0x000fe20000000f00 */
[----:B------:R-:W-:-:S03]  /*04b0*/  IMAD.MOV.U32 R3, RZ, RZ, 0x0 ;  /* 0x00000000ff037424 */ /* 0x000fc600078e00ff */
[----:B------:R-:W-:-:S13]  /*04c0*/  ISETP.GT.AND P0, PT, R235, R54, PT ;  /* 0x00000036eb00720c */ /* 0x000fda0003f04270 */
[----:B------:R-:W-:Y:S05]  /*04d0*/  @!P0 RET.REL.NODEC R2 `(_ZN5flash24flash_fwd_splitkv_kernelI23Flash_fwd_kernel_traitsILi256ELi64ELi64ELi4ELb0ELb0EN7cutlass10bfloat16_tE19Flash_kernel_traitsILi256ELi64ELi64ELi4ES3_EELb0ELb1ELb1ELb0ELb0ELb0ELb0ELb1EEEvNS_16Flash_fwd_paramsE) ;  /* 0xfffffb2002008950 */ /* 0x000fea0003c3ffff */
        /* <DEDUP_REMOVED lines=28> */
[----:B---3--:R1:W2:Y:S04]  /*06a0*/  LD.E.64 R4, [R20.64+0x88] ;  /* 0x0000880614047980 */ /* 0x0082a8000c101b00 */
[----:B------:R1:W3:Y:S04]  /*06b0*/  LD.E.64 R12, [R20.64+0x90] ;  /* 0x00009006140c7980 */ /* 0x0002e8000c101b00 */
[----:B------:R1:W4:Y:S04]  /*06c0*/  LD.E R10, [R20.64+0x60] ;  /* 0x00006006140a7980 */ /* 0x000328000c101900 */
        /* <DEDUP_REMOVED lines=30> */
[----:B------:R-:W-:Y:S01]  /*08b0*/  IMAD R18, R13, R232, RZ ;  /* 0x000000e80d127224 */ /* 0x000fe200078e02ff */
[--C-:B------:R-:W-:Y:S01]  /*08c0*/  SHF.R.S32.HI R11, RZ, 0x1f, R232.reuse ;  /* 0x0000001fff0b7819 */ /* 0x100fe200000114e8 */
[----:B----4-:R-:W-:Y:S02]  /*08d0*/  IMAD R10, R233, R10, R232 ;  /* 0x0000000ae90a7224 */ /* 0x010fe400078e02e8 */
        /* <DEDUP_REMOVED lines=24> */
.L_x_6943:
[----:B------:R-:W-:Y:S05]  /*0a60*/  BSYNC B0 ;  /* 0x0000000000007941 */ /* 0x000fea0003800000 */
.L_x_6942:
        /* <DEDUP_REMOVED lines=22> */
.L_x_6945:
[----:B------:R-:W-:Y:S05]  /*0bd0*/  BSYNC B0 ;  /* 0x0000000000007941 */ /* 0x000fea0003800000 */
.L_x_6944:
        /* <DEDUP_REMOVED lines=22> */
.L_x_6947:
[----:B------:R-:W-:Y:S05]  /*0d40*/  BSYNC B0 ;  /* 0x0000000000007941 */ /* 0x000fea0003800000 */
.L_x_6946:
        /* <DEDUP_REMOVED lines=21> */
.L_x_6949:
[----:B------:R-:W-:Y:S05]  /*0ea0*/  BSYNC B0 ;  /* 0x0000000000007941 */ /* 0x000fea0003800000 */
.L_x_6948:
        /* <DEDUP_REMOVED lines=17> */
[----:B----4-:R-:W-:Y:S05]  /*0fc0*/  @P4 RET.REL.NODEC R4 `(_ZN5flash24flash_fwd_splitkv_kernelI23Flash_fwd_kernel_traitsILi256ELi64ELi64ELi4ELb0ELb0EN7cutlass10bfloat16_tE19Flash_kernel_traitsILi256ELi64ELi64ELi4ES3_EELb0ELb1ELb1ELb0ELb0ELb0ELb0ELb1EEEvNS_16Flash_fwd_paramsE) ;  /* 0xfffff03004004950 */ /* 0x010fea0003c3ffff */
[----:B------:R-:W-:-:S05]  /*0fd0*/  MOV R0, 0x7f800000 ;  /* 0x7f80000000007802 */ /* 0x000fca0000000f00 */
[----:B------:R2:W-:Y:S02]  /*0fe0*/  ST.E [R2.64+0xc0], R0 ;  /* 0x0000c00002007985 */ /* 0x0005e4000c101906 */
[----:B--2---:R-:W-:Y:S02]  /*0ff0*/  MOV R2, R231 ;  /* 0x000000e700027202 */ /* 0x004fe40000000f00 */
[----:B------:R-:W-:-:S04]  /*1000*/  MOV R3, 0x0 ;  /* 0x0000000000037802 */ /* 0x000fc80000000f00 */
[----:B------:R-:W-:Y:S05]  /*1010*/  RET.REL.NODEC R2 `(_ZN5flash24flash_fwd_splitkv_kernelI23Flash_fwd_kernel_traitsILi256ELi64ELi64ELi4ELb0ELb0EN7cutlass10bfloat16_tE19Flash_kernel_traitsILi256ELi64ELi64ELi4ES3_EELb0ELb1ELb1ELb0ELb0ELb0ELb0ELb1EEEvNS_16Flash_fwd_paramsE) ;  /* 0xffffefe002007950 */ /* 0x000fea0003c3ffff */
.L_x_6941:
        /* <DEDUP_REMOVED lines=28> */
[----:B---3--:R-:W3:Y:S01]  /*11e0*/  LD.E.64 R14, [R20.64+0x20] ;  /* 0x00002006140e7980 */ /* 0x008ee2000c101b00 */
[----:B------:R-:W-:-:S03]  /*11f0*/  IABS R3, R2 ;  /* 0x0000000200037213 */ /* 0x000fc60000000000 */
[----:B------:R-:W3:Y:S04]  /*1200*/  LD.E.64 R48, [R20.64+0x38] ;  /* 0x0000380614307980 */ /* 0x000ee8000c101b00 */
[----:B-----5:R-:W3:Y:S04]  /*1210*/  LD.E.64 R12, [R20.64+0x50] ;  /* 0x00005006140c7980 */ /* 0x020ee8000c101b00 */
        /* <DEDUP_REMOVED lines=54> */
[----:B------:R-:W-:Y:S02]  /*1580*/  @!P0 IMAD.MOV R16, RZ, RZ, -R16 ;  /* 0x000000ffff108224 */ /* 0x000fe400078e0a10 */
[----:B------:R-:W-:-:S04]  /*1590*/  @!P1 LOP3.LUT R16, RZ, R6, RZ, 0x33, !PT ;  /* 0x00000006ff109212 */ /* 0x000fc800078e33ff */
[----:B------:R-:W-:Y:S02]  /*15a0*/  SHF.R.S32.HI R8, RZ, 0x1f, R16 ;  /* 0x0000001fff087819 */ /* 0x000fe40000011410 */
[----:B---3--:R-:W-:Y:S01]  /*15b0*/  SHF.R.S32.HI R0, RZ, 0x1f, R3 ;  /* 0x0000001fff007819 */ /* 0x008fe20000011403 */
[----:B------:R-:W-:-:S04]  /*15c0*/  IMAD R7, R15, R3, RZ ;  /* 0x000000030f077224 */ /* 0x000fc800078e02ff */
[C---:B------:R-:W-:Y:S02]  /*15d0*/  IMAD R7, R14.reuse, R0, R7 ;  /* 0x000000000e077224 */ /* 0x040fe400078e0207 */
[----:B------:R-:W-:-:S05]  /*15e0*/  IMAD.WIDE.U32 R14, R14, R3, RZ ;  /* 0x000000030e0e7225 */ /* 0x000fca00078e00ff */
[----:B------:R-:W-:Y:S01]  /*15f0*/  IADD3 R15, R15, R7, RZ ;  /* 0x000000070f0f7210 */ /* 0x000fe20007ffe0ff */
[----:B------:R-:W-:-:S04]  /*1600*/  IMAD R7, R49, R17, RZ ;  /* 0x0000001131077224 */ /* 0x000fc800078e02ff */
[----:B------:R-:W-:Y:S02]  /*1610*/  IMAD R7, R48, R9, R7 ;  /* 0x0000000930077224 */ /* 0x000fe400078e0207 */
[----:B------:R-:W-:-:S05]  /*1620*/  IMAD.WIDE.U32 R14, R17, R48, R14 ;  /* 0x00000030110e7225 */ /* 0x000fca00078e000e */
[----:B------:R-:W-:Y:S01]  /*1630*/  IADD3 R15, R15, R7, RZ ;  /* 0x000000070f0f7210 */ /* 0x000fe20007ffe0ff */
[----:B------:R-:W-:Y:S02]  /*1640*/  IMAD R7, R13, R16, RZ ;  /* 0x000000100d077224 */ /* 0x000fe400078e02ff */
[-C--:B--2---:R-:W-:Y:S02]  /*1650*/  IMAD R6, R11, R3.reuse, RZ ;  /* 0x000000030b067224 */ /* 0x084fe400078e02ff */
        /* <DEDUP_REMOVED lines=9> */
.L_x_6951:
        /* <DEDUP_REMOVED lines=31> */
[----:B---3--:R-:W-:Y:S02]  /*18e0*/  @!P4 IMAD R2, R23, R13, RZ ;  /* 0x0000000d1702c224 */ /* 0x008fe400078e02ff */
[----:B------:R-:W-:Y:S01]  /*18f0*/  @P4 IMAD R11, R49, R9, RZ ;  /* 0x00000009310b4224 */ /* 0x000fe200078e02ff */
[----:B------:R-:W-:Y:S01]  /*1900*/  ISETP.GE.U32.AND P2, PT, R0, R3, PT ;  /* 0x000000030000720c */ /* 0x000fe20003f46070 */
[----:B------:R-:W-:Y:S01]  /*1910*/  @!P4 IMAD R2, R22, R8, R2 ;  /* 0x000000081602c224 */ /* 0x000fe200078e0202 */
[----:B------:R-:W-:Y:S01]  /*1920*/  LOP3.LUT R3, R232, R7, RZ, 0x3c, !PT ;  /* 0x00000007e8037212 */ /* 0x000fe200078e3cff */
[----:B------:R-:W-:-:S04]  /*1930*/  @P4 IMAD.WIDE.U32 R26, R48, R9, RZ ;  /* 0x00000009301a4225 */ /* 0x000fc800078e00ff */
[----:B------:R-:W-:Y:S01]  /*1940*/  @!P4 IMAD.WIDE.U32 R22, R22, R13, R24 ;  /* 0x0000000d1616c225 */ /* 0x000fe200078e0018 */
[----:B------:R-:W-:Y:S02]  /*1950*/  ISETP.GE.AND P1, PT, R3, RZ, PT ;  /* 0x000000ff0300720c */ /* 0x000fe40003f26270 */
[----:B------:R-:W-:Y:S01]  /*1960*/  @!P0 IADD3 R6, R6, 0x1, RZ ;  /* 0x0000000106068810 */ /* 0x000fe20007ffe0ff */
[----:B------:R-:W-:Y:S01]  /*1970*/  @P4 IMAD.IADD R11, R27, 0x1, R11 ;  /* 0x000000011b0b4824 */ /* 0x000fe200078e020b */
[----:B------:R-:W-:Y:S02]  /*1980*/  @P4 MOV R12, R26 ;  /* 0x0000001a000c4202 */ /* 0x000fe40000000f00 */
[----:B------:R-:W-:Y:S02]  /*1990*/  @!P4 IADD3 R11, R23, R2, RZ ;  /* 0x00000002170bc210 */ /* 0x000fe40007ffe0ff */
[----:B------:R-:W-:Y:S02]  /*19a0*/  ISETP.NE.AND P0, PT, R7, RZ, PT ;  /* 0x000000ff0700720c */ /* 0x000fe40003f05270 */
[----:B------:R-:W-:-:S02]  /*19b0*/  LEA R2, R165, 0xffffffc0, 0x6 ;  /* 0xffffffc0a5027811 */ /* 0x000fc400078e30ff */
[----:B------:R-:W-:Y:S01]  /*19c0*/  @!P4 MOV R12, R22 ;  /* 0x00000016000cc202 */ /* 0x000fe20000000f00 */
[----:B------:R-:W-:Y:S01]  /*19d0*/  @!P4 IMAD R8, R51, R14, RZ ;  /* 0x0000000e3308c224 */ /* 0x000fe200078e02ff */
        /* <DEDUP_REMOVED lines=8> */
[----:B------:R-:W-:-:S03]  /*1a60*/  @P4 IADD3 R14, R14, R15, RZ ;  /* 0x0000000f0e0e4210 */ /* 0x000fc60007ffe0ff */
[----:B------:R-:W-:Y:S02]  /*1a70*/  IMAD R10, R9, R48, R10 ;  /* 0x00000030090a7224 */ /* 0x000fe400078e020a */
[----:B------:R-:W-:-:S04]  /*1a80*/  IMAD.WIDE.U32 R24, R48, R2, R24 ;  /* 0x0000000230187225 */ /* 0x000fc800078e0018 */
[----:B------:R-:W-:Y:S01]  /*1a90*/  @!P4 IMAD.IADD R23, R23, 0x1, R0 ;  /* 0x000000011717c824 */ /* 0x000fe200078e0200 */
[----:B------:R-:W-:Y:S01]  /*1aa0*/  @!P4 SHF.R.S32.HI R0, RZ, 0x1f, R13 ;  /* 0x0000001fff00c819 */ /* 0x000fe2000001140d */
[----:B------:R-:W-:Y:S01]  /*1ab0*/  @!P1 IMAD.MOV R6, RZ, RZ, -R6 ;  /* 0x000000ffff069224 */ /* 0x000fe200078e0a06 */
[----:B------:R-:W-:Y:S01]  /*1ac0*/  @!P0 LOP3.LUT R6, RZ, R7, RZ, 0x33, !PT ;  /* 0x00000007ff068212 */ /* 0x000fe200078e33ff */
[----:B------:R-:W-:Y:S01]  /*1ad0*/  @!P4 IMAD R3, R19, R13, RZ ;  /* 0x0000000d1303c224 */ /* 0x000fe200078e02ff */
[----:B------:R-:W-:Y:S02]  /*1ae0*/  IADD3 R11, R25, R10, RZ ;  /* 0x0000000a190b7210 */ /* 0x000fe40007ffe0ff */
[----:B------:R-:W-:Y:S01]  /*1af0*/  MOV R10, R24 ;  /* 0x00000018000a7202 */ /* 0x000fe20000000f00 */
[----:B------:R-:W-:Y:S01]  /*1b00*/  @!P4 IMAD R0, R18, R0, R3 ;  /* 0x000000001200c224 */ /* 0x000fe200078e0203 */
[----:B------:R-:W-:Y:S01]  /*1b10*/  SHF.R.S32.HI R8, RZ, 0x1f, R6 ;  /* 0x0000001fff087819 */ /* 0x000fe20000011406 */
[----:B------:R-:W-:-:S02]  /*1b20*/  @P4 IMAD R19, R51, R14, RZ ;  /* 0x0000000e33134224 */ /* 0x000fc400078e02ff */
[----:B------:R-:W-:Y:S02]  /*1b30*/  IMAD R3, R17, R6, RZ ;  /* 0x0000000611037224 */ /* 0x000fe400078e02ff */
[----:B------:R-:W-:-:S04]  /*1b40*/  @P4 IMAD.WIDE.U32 R14, R50, R14, RZ ;  /* 0x0000000e320e4225 */ /* 0x000fc800078e00ff */
[----:B------:R-:W-:Y:S01]  /*1b50*/  @!P4 IMAD.WIDE.U32 R22, R18, R13, R22 ;  /* 0x0000000d1216c225 */ /* 0x000fe200078e0016 */
[----:B------:R-:W-:-:S03]  /*1b60*/  @P4 IADD3 R19, R15, R19, RZ ;  /* 0x000000130f134210 */ /* 0x000fc60007ffe0ff */
[----:B------:R-:W-:-:S04]  /*1b70*/  IMAD.WIDE.U32 R10, R16, R6, R10 ;  /* 0x00000006100a7225 */ /* 0x000fc800078e000a */
        /* <DEDUP_REMOVED lines=8> */
.L_x_6952:
[----:B-1----:R-:W-:Y:S05]  /*1c00*/  BSYNC B0 ;  /* 0x0000000000007941 */ /* 0x002fea0003800000 */
.L_x_6950:
        /* <DEDUP_REMOVED lines=11> */
[----:B------:R-:W-:-:S05]  /*1cc0*/  LOP3.LUT R14, R22, 0xfffffff0, RZ, 0xc0, !PT ;  /* 0xfffffff0160e7812 */ /* 0x000fca00078ec0ff */
[----:B------:R-:W-:Y:S01]  /*1cd0*/  IMAD.IADD R14, R58, 0x1, -R14 ;  /* 0x000000013a0e7824 */ /* 0x000fe200078e0a0e */
[----:B------:R-:W-:-:S04]  /*1ce0*/  LEA.HI R160, R53, R58, RZ, 0x3 ;  /* 0x0000003a35a07211 */ /* 0x000fc800078f18ff */
[----:B-1----:R-:W-:Y:S02]  /*1cf0*/  SHF.R.S32.HI R4, RZ, 0x1f, R14 ;  /* 0x0000001fff047819 */ /* 0x002fe4000001140e */
[----:B------:R-:W-:Y:S02]  /*1d00*/  LOP3.LUT R55, R160, 0xfffffff8, RZ, 0xc0, !PT ;  /* 0xfffffff8a0377812 */ /* 0x000fe400078ec0ff */
[----:B------:R-:W-:-:S04]  /*1d10*/  LEA.HI R4, R4, R14, RZ, 0x3 ;  /* 0x0000000e04047211 */ /* 0x000fc800078f18ff */
[----:B------:R-:W-:Y:S01]  /*1d20*/  LOP3.LUT R5, R4, 0xfffffff8, RZ, 0xc0, !PT ;  /* 0xfffffff804057812 */ /* 0x000fe200078ec0ff */
[----:B------:R-:W-:Y:S01]  /*1d30*/  IMAD.IADD R55, R58, 0x1, -R55 ;  /* 0x000000013a377824 */ /* 0x000fe200078e0a37 */
[----:B------:R-:W-:-:S03]  /*1d40*/  SHF.R.S32.HI R160, RZ, 0x3, R160 ;  /* 0x00000003ffa07819 */ /* 0x000fc600000114a0 */
[----:B------:R-:W-:Y:S02]  /*1d50*/  IMAD.IADD R5, R14, 0x1, -R5 ;  /* 0x000000010e057824 */ /* 0x000fe400078e0a05 */
[----:B------:R-:W-:Y:S02]  /*1d60*/  IMAD.SHL.U32 R14, R55, 0x8, RZ ;  /* 0x00000008370e7824 */ /* 0x000fe400078e00ff */
[----:B------:R-:W-:-:S03]  /*1d70*/  IMAD.SHL.U32 R23, R160, 0x40, RZ ;  /* 0x00000040a0177824 */ /* 0x000fc600078e00ff */
[----:B------:R-:W-:Y:S02]  /*1d80*/  IADD3 R30, P1, R14, R15, RZ ;  /* 0x0000000f0e1e7210 */ /* 0x000fe40007f3e0ff */
[----:B------:R-:W-:Y:S01]  /*1d90*/  SHF.R.S32.HI R15, RZ, 0x1f, R14 ;  /* 0x0000001fff0f7819 */ /* 0x000fe2000001140e */
[----:B-----5:R-:W-:Y:S01]  /*1da0*/  IMAD R9, R9, R50, RZ ;  /* 0x0000003209097224 */ /* 0x020fe200078e02ff */
[----:B------:R-:W-:Y:S02]  /*1db0*/  SHF.R.S32.HI R56, RZ, 0x4, R22 ;  /* 0x00000004ff387819 */ /* 0x000fe40000011416 */
[----:B------:R-:W-:Y:S01]  /*1dc0*/  LOP3.LUT R23, R23, 0x1c0, RZ, 0xc0, !PT ;  /* 0x000001c017177812 */ /* 0x000fe200078ec0ff */
[----:B------:R-:W-:Y:S01]  /*1dd0*/  IMAD.X R31, R15, 0x1, R19, P1 ;  /* 0x000000010f1f7824 */ /* 0x000fe200008e0613 */
[----:B------:R-:W-:Y:S01]  /*1de0*/  LEA.HI R19, R53, R58, RZ, 0x6 ;  /* 0x0000003a35137211 */ /* 0x000fe200078f30ff */
[C---:B------:R-:W-:Y:S01]  /*1df0*/  IMAD R9, R17.reuse, R51, R9 ;  /* 0x0000003311097224 */ /* 0x040fe200078e0209 */
[----:B------:R-:W-:Y:S01]  /*1e00*/  LEA.HI R22, R22, R56, RZ, 0x1 ;  /* 0x0000003816167211 */ /* 0x000fe200078f08ff */
[----:B------:R-:W-:Y:S01]  /*1e10*/  IMAD.WIDE.U32 R30, R17, R50, R30 ;  /* 0x00000032111e7225 */ /* 0x000fe200078e001e */
[----:B------:R-:W-:-:S02]  /*1e20*/  LOP3.LUT R24, R23, 0x38, R14, 0xf8, !PT ;  /* 0x0000003817187812 */ /* 0x000fc400078ef80e */
[----:B------:R-:W-:Y:S01]  /*1e30*/  SHF.R.U32.HI R23, RZ, 0x3, R23 ;  /* 0x00000003ff177819 */ /* 0x000fe20000011617 */
[----:B------:R-:W-:Y:S01]  /*1e40*/  IMAD.SHL.U32 R19, R19, 0x8, RZ ;  /* 0x0000000813137824 */ /* 0x000fe200078e00ff */
[----:B------:R-:W-:Y:S01]  /*1e50*/  LOP3.LUT R22, R22, 0xfffffffe, RZ, 0xc0, !PT ;  /* 0xfffffffe16167812 */ /* 0x000fe200078ec0ff */
[----:B------:R-:W-:Y:S01]  /*1e60*/  IMAD.IADD R31, R31, 0x1, R9 ;  /* 0x000000011f1f7824 */ /* 0x000fe200078e0209 */
[----:B------:R-:W-:Y:S01]  /*1e70*/  LOP3.LUT R23, R24, R23, RZ, 0x3c, !PT ;  /* 0x0000001718177212 */ /* 0x000fe200078e3cff */
[----:B------:R-:W-:Y:S02]  /*1e80*/  IMAD R9, R29, R16, RZ ;  /* 0x000000101d097224 */ /* 0x000fe400078e02ff */
[----:B------:R-:W-:Y:S01]  /*1e90*/  IMAD.IADD R56, R56, 0x1, -R22 ;  /* 0x0000000138387824 */ /* 0x000fe200078e0a16 */
[----:B------:R-:W-:Y:S01]  /*1ea0*/  LOP3.LUT R158, R23, 0xfffffe00, R19, 0xf8, !PT ;  /* 0xfffffe00179e7812 */ /* 0x000fe200078ef813 */
[-C--:B------:R-:W-:Y:S02]  /*1eb0*/  IMAD R9, R8, R28.reuse, R9 ;  /* 0x0000001c08097224 */ /* 0x080fe400078e0209 */
[----:B------:R-:W-:Y:S01]  /*1ec0*/  IMAD.WIDE.U32 R22, R16, R28, R30 ;  /* 0x0000001c10167225 */ /* 0x000fe200078e001e */
[----:B------:R-:W-:-:S02]  /*1ed0*/  SHF.R.S32.HI R161, RZ, 0x1f, R160 ;  /* 0x0000001fffa17819 */ /* 0x000fc400000114a0 */
[----:B------:R-:W-:Y:S01]  /*1ee0*/  SHF.R.S32.HI R57, RZ, 0x1f, R233 ;  /* 0x0000001fff397819 */ /* 0x000fe200000114e9 */
[----:B------:R-:W-:Y:S02]  /*1ef0*/  IMAD.SHL.U32 R17, R5, 0x40, RZ ;  /* 0x0000004005117824 */ /* 0x000fe400078e00ff */
[----:B------:R-:W-:Y:S02]  /*1f00*/  IMAD.IADD R23, R23, 0x1, R9 ;  /* 0x0000000117177824 */ /* 0x000fe400078e0209 */
[----:B------:R-:W-:Y:S01]  /*1f10*/  IMAD R188, R51, R160, RZ ;  /* 0x000000a033bc7224 */ /* 0x000fe200078e02ff */
[----:B------:R-:W-:Y:S01]  /*1f20*/  LOP3.LUT R17, R17, 0x1c0, RZ, 0xc0, !PT ;  /* 0x000001c011117812 */ /* 0x000fe200078ec0ff */
[----:B------:R-:W-:Y:S02]  /*1f30*/  IMAD.SHL.U32 R19, R56, 0x8, RZ ;  /* 0x0000000838137824 */ /* 0x000fe400078e00ff */
[-C--:B------:R-:W-:Y:S02]  /*1f40*/  IMAD R188, R161, R50.reuse, R188 ;  /* 0x00000032a1bc7224 */ /* 0x080fe400078e02bc */
[----:B------:R-:W-:Y:S01]  /*1f50*/  IMAD.WIDE.U32 R22, R160, R50, R22 ;  /* 0x00000032a0167225 */ /* 0x000fe200078e0016 */
[----:B------:R-:W-:-:S02]  /*1f60*/  LOP3.LUT R19, R17, 0x8, R19, 0xf8, !PT ;  /* 0x0000000811137812 */ /* 0x000fc400078ef813 */
[----:B------:R-:W-:Y:S01]  /*1f70*/  SHF.R.U32.HI R41, RZ, 0x3, R17 ;  /* 0x00000003ff297819 */ /* 0x000fe20000011611 */
[----:B------:R-:W-:Y:S01]  /*1f80*/  IMAD.IADD R188, R23, 0x1, R188 ;  /* 0x0000000117bc7824 */ /* 0x000fe200078e02bc */
[C---:B------:R-:W-:Y:S02]  /*1f90*/  LOP3.LUT P5, RZ, R5.reuse, 0x4, RZ, 0xc0, !PT ;  /* 0x0000000405ff7812 */ /* 0x040fe400078ac0ff */
[----:B------:R-:W-:Y:S01]  /*1fa0*/  LOP3.LUT P4, RZ, R5, 0x2, RZ, 0xc0, !PT ;  /* 0x0000000205ff7812 */ /* 0x000fe2000788c0ff */
[----:B------:R-:W-:Y:S01]  /*1fb0*/  IMAD.SHL.U32 R4, R4, 0x40, RZ ;  /* 0x0000004004047824 */ /* 0x000fe200078e00ff */
[----:B------:R-:W-:Y:S02]  /*1fc0*/  LOP3.LUT R41, R19, R41, RZ, 0x3c, !PT ;  /* 0x0000002913297212 */ /* 0x000fe400078e3cff */
[----:B------:R-:W-:Y:S02]  /*1fd0*/  SHF.R.S32.HI R90, RZ, 0x1f, R61 ;  /* 0x0000001fff5a7819 */ /* 0x000fe4000001143d */
[----:B------:R-:W-:-:S02]  /*1fe0*/  LOP3.LUT R41, R41, 0xfffffe00, R4, 0xf8, !PT ;  /* 0xfffffe0029297812 */ /* 0x000fc400078ef804 */
[----:B------:R-:W-:Y:S02]  /*1ff0*/  SHF.R.S32.HI R167, RZ, 0x1f, R232 ;  /* 0x0000001fffa77819 */ /* 0x000fe400000114e8 */
[----:B------:R-:W-:-:S04]  /*2000*/  LEA.HI R90, R90, R61, RZ, 0x6 ;  /* 0x0000003d5a5a7211 */ /* 0x000fc800078f30ff */
[----:B------:R-:W-:-:S04]  /*2010*/  SHF.R.S32.HI R90, RZ, 0x6, R90 ;  /* 0x00000006ff5a7819 */ /* 0x000fc8000001145a */
[----:B------:R-:W-:Y:S01]  /*2020*/  IMNMX R90, R228, R90, !PT ;  /* 0x0000005ae45a7217 */ /* 0x000fe20007800200 */
[----:B------:R-:W-:-:S04]  /*2030*/  IMAD.WIDE R172, R234, 0x40, R160 ;  /* 0x00000040eaac7825 */ /* 0x000fc800078e02a0 */
        /* <DEDUP_REMOVED lines=16> */
[----:B------:R-:W-:Y:S02]  /*2140*/  @P0 IMAD.MOV.U32 R17, RZ, RZ, R24 ;  /* 0x000000ffff110224 */ /* 0x000fe400078e0018 */
[----:B---3--:R-:W-:-:S04]  /*2150*/  @!P0 IMAD R9, R27, R233, RZ ;  /* 0x000000e91b098224 */ /* 0x008fc800078e02ff */
[C---:B------:R-:W-:Y:S02]  /*2160*/  @!P0 IMAD R9, R26.reuse, R57, R9 ;  /* 0x000000391a098224 */ /* 0x040fe400078e0209 */
[----:B------:R-:W-:Y:S01]  /*2170*/  @!P0 IMAD.WIDE.U32 R26, R26, R233, RZ ;  /* 0x000000e91a1a8225 */ /* 0x000fe200078e00ff */
[----:B------:R-:W-:-:S03]  /*2180*/  LEA R189, P1, R22, R10, 0x1 ;  /* 0x0000000a16bd7211 */ /* 0x000fc600078208ff */
[----:B------:R-:W-:Y:S02]  /*2190*/  @!P0 IMAD.MOV.U32 R17, RZ, RZ, R26 ;  /* 0x000000ffff118224 */ /* 0x000fe400078e001a */
[----:B------:R-:W-:Y:S01]  /*21a0*/  @P0 IMAD R5, R13, R236, RZ ;  /* 0x000000ec0d050224 */ /* 0x000fe200078e02ff */
[----:B------:R-:W-:Y:S02]  /*21b0*/  LEA.HI.X R188, R22, R11, R188, 0x1, P1 ;  /* 0x0000000b16bc7211 */ /* 0x000fe400008f0cbc */
[C---:B------:R-:W-:Y:S01]  /*21c0*/  IADD3 R11, R14.reuse, 0x40, RZ ;  /* 0x000000400e0b7810 */ /* 0x040fe20007ffe0ff */
[----:B------:R-:W-:Y:S01]  /*21d0*/  @P0 IMAD.IADD R5, R25, 0x1, R5 ;  /* 0x0000000119050824 */ /* 0x000fe200078e0205 */
[----:B------:R-:W-:Y:S01]  /*21e0*/  IADD3 R24, P2, R14, R17, RZ ;  /* 0x000000110e187210 */ /* 0x000fe20007f5e0ff */
[----:B------:R-:W-:Y:S02]  /*21f0*/  @!P0 IMAD.IADD R5, R27, 0x1, R9 ;  /* 0x000000011b058824 */ /* 0x000fe400078e0209 */
[----:B------:R-:W-:-:S02]  /*2200*/  @P0 IMAD.MOV.U32 R176, RZ, RZ, R12 ;  /* 0x000000ffffb00224 */ /* 0x000fc400078e000c */
[--C-:B------:R-:W-:Y:S02]  /*2210*/  @P0 IMAD.MOV.U32 R177, RZ, RZ, R13.reuse ;  /* 0x000000ffffb10224 */ /* 0x100fe400078e000d */
[----:B------:R-:W-:Y:S02]  /*2220*/  @!P0 IMAD.MOV.U32 R176, RZ, RZ, R12 ;  /* 0x000000ffffb08224 */ /* 0x000fe400078e000c */
[----:B------:R-:W-:Y:S01]  /*2230*/  @!P0 IMAD.MOV.U32 R177, RZ, RZ, R13 ;  /* 0x000000ffffb18224 */ /* 0x000fe200078e000d */
[-C--:B----4-:R-:W-:Y:S01]  /*2240*/  ISETP.GE.AND P0, PT, R11, R63.reuse, PT ;  /* 0x0000003f0b00720c */ /* 0x090fe20003f06270 */
[----:B------:R-:W-:Y:S01]  /*2250*/  IMAD R4, R7, R232, RZ ;  /* 0x000000e807047224 */ /* 0x000fe200078e02ff */
[C---:B------:R-:W-:Y:S01]  /*2260*/  IADD3 R9, R14.reuse, 0xc0, RZ ;  /* 0x000000c00e097810 */ /* 0x040fe20007ffe0ff */
[----:B------:R-:W-:Y:S01]  /*2270*/  IMAD.X R25, R15, 0x1, R5, P2 ;  /* 0x000000010f197824 */ /* 0x000fe200010e0605 */
[----:B------:R-:W-:Y:S02]  /*2280*/  ISETP.GE.AND P1, PT, R14, R63, PT ;  /* 0x0000003f0e00720c */ /* 0x000fe40003f26270 */
[----:B------:R-:W-:-:S02]  /*2290*/  SEL R5, RZ, 0xffffffff, P0 ;  /* 0xffffffffff057807 */ /* 0x000fc40000000000 */
[----:B------:R-:W-:Y:S01]  /*22a0*/  IADD3 R10, R14, 0x80, RZ ;  /* 0x000000800e0a7810 */ /* 0x000fe20007ffe0ff */
[----:B------:R-:W-:Y:S01]  /*22b0*/  IMAD R4, R6, R167, R4 ;  /* 0x000000a706047224 */ /* 0x000fe200078e0204 */
[-C--:B------:R-:W-:Y:S01]  /*22c0*/  ISETP.GE.AND P0, PT, R9, R63.reuse, PT ;  /* 0x0000003f0900720c */ /* 0x080fe20003f06270 */
[----:B------:R-:W-:Y:S01]  /*22d0*/  IMAD.WIDE.U32 R12, R232, R6, R24 ;  /* 0x00000006e80c7225 */ /* 0x000fe200078e0018 */
[----:B------:R-:W-:Y:S02]  /*22e0*/  SEL R6, RZ, 0x1, P1 ;  /* 0x00000001ff067807 */ /* 0x000fe40000800000 */
[----:B------:R-:W-:Y:S02]  /*22f0*/  ISETP.GE.AND P1, PT, R10, R63, PT ;  /* 0x0000003f0a00720c */ /* 0x000fe40003f26270 */
[----:B------:R-:W-:Y:S01]  /*2300*/  SEL R60, RZ, 0x8, P0 ;  /* 0x00000008ff3c7807 */ /* 0x000fe20000000000 */
[----:B------:R-:W-:Y:S01]  /*2310*/  IMAD.IADD R13, R13, 0x1, R4 ;  /* 0x000000010d0d7824 */ /* 0x000fe200078e0204 */
[----:B------:R-:W-:-:S02]  /*2320*/  IADD3 R162, P0, R14, R3, RZ ;  /* 0x000000030ea27210 */ /* 0x000fc40007f1e0ff */
[----:B------:R-:W-:Y:S02]  /*2330*/  SEL R4, RZ, 0x4, P1 ;  /* 0x00000004ff047807 */ /* 0x000fe40000800000 */
[----:B------:R-:W-:Y:S01]  /*2340*/  ISETP.GT.AND P1, PT, R165, R90, PT ;  /* 0x0000005aa500720c */ /* 0x000fe20003f24270 */
[----:B------:R-:W-:Y:S02]  /*2350*/  IMAD.X R163, R15, 0x1, R0, P0 ;  /* 0x000000010fa37824 */ /* 0x000fe400000e0600 */
[----:B------:R-:W-:Y:S02]  /*2360*/  IMAD.SHL.U32 R5, R5, 0x2, RZ ;  /* 0x0000000205057824 */ /* 0x000fe400078e00ff */
[----:B------:R-:W-:Y:S02]  /*2370*/  IMAD R174, R173, R176, RZ ;  /* 0x000000b0adae7224 */ /* 0x000fe400078e02ff */
[----:B------:R-:W-:Y:S01]  /*2380*/  IMAD.WIDE.U32 R162, R160, R48, R162 ;  /* 0x00000030a0a27225 */ /* 0x000fe200078e00a2 */
[----:B------:R-:W-:-:S03]  /*2390*/  LOP3.LUT R5, R5, 0x2, R6, 0xe2, !PT ;  /* 0x0000000205057812 */ /* 0x000fc600078ee206 */
[----:B------:R-:W-:Y:S01]  /*23a0*/  IMAD R174, R172, R177, R174 ;  /* 0x000000b1acae7224 */ /* 0x000fe200078e02ae */
[----:B------:R-:W-:Y:S01]  /*23b0*/  LEA R230, P0, R162, R170, 0x1 ;  /* 0x000000aaa2e67211 */ /* 0x000fe200078008ff */
[----:B------:R-:W-:Y:S02]  /*23c0*/  IMAD.IADD R169, R163, 0x1, R168 ;  /* 0x00000001a3a97824 */ /* 0x000fe400078e02a8 */
[----:B------:R-:W-:Y:S01]  /*23d0*/  IMAD.WIDE.U32 R172, R172, R176, R12 ;  /* 0x000000b0acac7225 */ /* 0x000fe200078e000c */
[----:B------:R-:W-:Y:S02]  /*23e0*/  LOP3.LUT R60, R60, R5, R4, 0xfe, !PT ;  /* 0x000000053c3c7212 */ /* 0x000fe400078efe04 */
[----:B------:R-:W-:Y:S01]  /*23f0*/  LEA.HI.X R229, R162, R171, R169, 0x1, P0 ;  /* 0x000000aba2e57211 */ /* 0x000fe200000f0ca9 */
[----:B------:R-:W-:Y:S02]  /*2400*/  @!P3 IMAD.MOV.U32 R18, RZ, RZ, RZ ;  /* 0x000000ffff12b224 */ /* 0x000fe400078e00ff */
        /* <DEDUP_REMOVED lines=14> */
[----:B------:R-:W-:Y:S01]  /*24f0*/  IMAD.SHL.U32 R68, R50, 0x20, RZ ;  /* 0x0000002032447824 */ /* 0x000fe200078e00ff */
        /* <DEDUP_REMOVED lines=159> */
.L_x_7071:
        /* <DEDUP_REMOVED lines=31> */
.L_x_6955:
[----:B------:R-:W-:Y:S05]  /*30e0*/  BSYNC B0 ;  /* 0x0000000000007941 */ /* 0x000fea0003800000 */
.L_x_6954:
        /* <DEDUP_REMOVED lines=21> */
.L_x_6957:
[----:B------:R-:W-:Y:S05]  /*3240*/  BSYNC B0 ;  /* 0x0000000000007941 */ /* 0x000fea0003800000 */
.L_x_6956:
        /* <DEDUP_REMOVED lines=21> */
.L_x_6959:
[----:B------:R-:W-:Y:S05]  /*33a0*/  BSYNC B0 ;  /* 0x0000000000007941 */ /* 0x000fea0003800000 */
.L_x_6958:
        /* <DEDUP_REMOVED lines=21> */
.L_x_6961:
[----:B------:R-:W-:Y:S05]  /*3500*/  BSYNC B0 ;  /* 0x0000000000007941 */ /* 0x000fea0003800000 */
.L_x_6960:
        /* <DEDUP_REMOVED lines=66> */
.L_x_6968:
[----:B------:R-:W-:Y:S05]  /*3930*/  BSYNC B0 ;  /* 0x0000000000007941 */ /* 0x000fea0003800000 */
.L_x_6967:
        /* <DEDUP_REMOVED lines=51> */
.L_x_6970:
[----:B------:R-:W-:Y:S05]  /*3c70*/  BSYNC B0 ;  /* 0x0000000000007941 */ /* 0x000fea0003800000 */
.L_x_6969:
        /* <DEDUP_REMOVED lines=51> */
.L_x_6972:
[----:B------:R-:W-:Y:S05]  /*3fb0*/  BSYNC B0 ;  /* 0x0000000000007941 */ /* 0x000fea0003800000 */
.L_x_6971:
        /* <DEDUP_REMOVED lines=50> */
.L_x_6966:
[----:B------:R-:W-:Y:S05]  /*42e0*/  BSYNC B1 ;  /* 0x0000000000017941 */ /* 0x000fea0003800000 */
.L_x_6965:
        /* <DEDUP_REMOVED lines=63> */
.L_x_6976:
[----:B------:R-:W-:Y:S05]  /*46e0*/  BSYNC B0 ;  /* 0x0000000000007941 */ /* 0x000fea0003800000 */
.L_x_6975:
        /* <DEDUP_REMOVED lines=53> */
.L_x_6978:
[----:B------:R-:W-:Y:S05]  /*4a40*/  BSYNC B0 ;  /* 0x0000000000007941 */ /* 0x000fea0003800000 */
.L_x_6977:
        /* <DEDUP_REMOVED lines=53> */
.L_x_6980:
[----:B------:R-:W-:Y:S05]  /*4da0*/  BSYNC B0 ;  /* 0x0000000000007941 */ /* 0x000fea0003800000 */
.L_x_6979:
        /* <DEDUP_REMOVED lines=52> */
.L_x_6974:
[----:B------:R-:W-:Y:S05]  /*50f0*/  BSYNC B1 ;  /* 0x0000000000017941 */ /* 0x000fea0003800000 */
.L_x_6973:
        /* <DEDUP_REMOVED lines=63> */
.L_x_6984:
[----:B------:R-:W-:Y:S05]  /*54f0*/  BSYNC B0 ;  /* 0x0000000000007941 */ /* 0x000fea0003800000 */
.L_x_6983:
        /* <DEDUP_REMOVED lines=53> */
.L_x_6986:
[----:B------:R-:W-:Y:S05]  /*5850*/  BSYNC B0 ;  /* 0x0000000000007941 */ /* 0x000fea0003800000 */
.L_x_6985:
        /* <DEDUP_REMOVED lines=53> */
.L_x_6988:
[----:B------:R-:W-:Y:S05]  /*5bb0*/  BSYNC B0 ;  /* 0x0000000000007941 */ /* 0x000fea0003800000 */
.L_x_6987:
        /* <DEDUP_REMOVED lines=52> */
.L_x_6982:
[----:B------:R-:W-:Y:S05]  /*5f00*/  BSYNC B1 ;  /* 0x0000000000017941 */ /* 0x000fea0003800000 */
.L_x_6981:
        /* <DEDUP_REMOVED lines=67> */
.L_x_6992:
[----:B------:R-:W-:Y:S05]  /*6340*/  BSYNC B0 ;  /* 0x0000000000007941 */ /* 0x000fea0003800000 */
.L_x_6991:
        /* <DEDUP_REMOVED lines=53> */
.L_x_6994:
[----:B------:R-:W-:Y:S05]  /*66a0*/  BSYNC B0 ;  /* 0x0000000000007941 */ /* 0x000fea0003800000 */
.L_x_6993:
        /* <DEDUP_REMOVED lines=53> */
.L_x_6996:
[----:B------:R-:W-:Y:S05]  /*6a00*/  BSYNC B0 ;  /* 0x0000000000007941 */ /* 0x000fea0003800000 */
.L_x_6995:
        /* <DEDUP_REMOVED lines=52> */
.L_x_6990:
[----:B------:R-:W-:Y:S05]  /*6d50*/  BSYNC B1 ;  /* 0x0000000000017941 */ /* 0x000fea0003800000 */
.L_x_6989:
[----:B------:R-:W2:Y:S02]  /*6d60*/  LD.E R0, [R20.64+0xd0] ;  /* 0x0000d00614007980 */ /* 0x000ea4000c101900 */
[----:B--2---:R-:W-:Y:S05]  /*6d70*/  IMAD.U32 R0, R0, -0x20, RZ ;  /* 0xffffffe000007824 */ /* 0x004fea00078e00ff */
[C---:B------:R-:W-:Y:S02]  /*6d80*/  LEA R18, P1, R0.reuse, R18, 0x1 ;  /* 0x0000001200127211 */ /* 0x040fe400078208ff */
[C---:B------:R-:W-:Y:S02]  /*6d90*/  LEA R42, P0, R0.reuse, R42, 0x1 ;  /* 0x0000002a002a7211 */ /* 0x040fe400078008ff */
[C---:B------:R-:W-:Y:S02]  /*6da0*/  LEA.HI.X.SX32 R19, R0.reuse, R19, 0x1, P1 ;  /* 0x0000001300137211 */ /* 0x040fe400008f0eff */
[----:B------:R-:W-:Y:S01]  /*6db0*/  LEA.HI.X.SX32 R43, R0, R43, 0x1, P0 ;  /* 0x0000002b002b7211 */ /* 0x000fe200000f0eff */
[----:B------:R-:W-:-:S05]  /*6dc0*/  BRA `(.L_x_6997) ;  /* 0x00006a3000007947 */ /* 0x000fca0003800000 */
.L_x_6964:
        /* <DEDUP_REMOVED lines=94> */
.L_x_7003:
[----:B------:R-:W-:Y:S05]  /*73b0*/  BSYNC B0 ;  /* 0x0000000000007941 */ /* 0x000fea0003800000 */
.L_x_7002:
[----:B-----5:R2:W-:Y:S02]  /*73c0*/  ST.E.128 [R126.64], R24 ;  /* 0x000000187e007985 */ /* 0x0205e4000c101d06 */
.L_x_7001:
[----:B------:R-:W-:Y:S05]  /*73d0*/  BSYNC B1 ;  /* 0x0000000000017941 */ /* 0x000fea0003800000 */
.L_x_7000:
        /* <DEDUP_REMOVED lines=92> */
.L_x_7007:
[----:B------:R-:W-:Y:S05]  /*79a0*/  BSYNC B0 ;  /* 0x0000000000007941 */ /* 0x000fea0003800000 */
.L_x_7006:
[----:B-----5:R2:W-:Y:S02]  /*79b0*/  ST.E.128 [R126.64+0x80], R24 ;  /* 0x000080187e007985 */ /* 0x0205e4000c101d06 */
.L_x_7005:
[----:B------:R-:W-:Y:S05]  /*79c0*/  BSYNC B1 ;  /* 0x0000000000017941 */ /* 0x000fea0003800000 */
.L_x_7004:
        /* <DEDUP_REMOVED lines=92> */
.L_x_7011:
[----:B------:R-:W-:Y:S05]  /*7f90*/  BSYNC B0 ;  /* 0x0000000000007941 */ /* 0x000fea0003800000 */
.L_x_7010:
[----:B-----5:R2:W-:Y:S02]  /*7fa0*/  ST.E.128 [R126.64+0x100], R24 ;  /* 0x000100187e007985 */ /* 0x0205e4000c101d06 */
.L_x_7009:
[----:B------:R-:W-:Y:S05]  /*7fb0*/  BSYNC B1 ;  /* 0x0000000000017941 */ /* 0x000fea0003800000 */
.L_x_7008:
        /* <DEDUP_REMOVED lines=91> */
.L_x_7013:
[----:B------:R-:W-:Y:S05]  /*8570*/  BSYNC B0 ;  /* 0x0000000000007941 */ /* 0x000fea0003800000 */
.L_x_7012:
[----:B-----5:R2:W-:Y:S02]  /*8580*/  ST.E.128 [R126.64+0x180], R24 ;  /* 0x000180187e007985 */ /* 0x0205e4000c101d06 */
.L_x_6999:
[----:B------:R-:W-:Y:S05]  /*8590*/  BSYNC B2 ;  /* 0x0000000000027941 */ /* 0x000fea0003800000 */
.L_x_6998:
        /* <DEDUP_REMOVED lines=97> */
.L_x_7019:
[----:B------:R-:W-:Y:S05]  /*8bb0*/  BSYNC B0 ;  /* 0x0000000000007941 */ /* 0x000fea0003800000 */
.L_x_7018:
[C---:B------:R-:W-:Y:S04]  /*8bc0*/  LEA R2, P0, R226.reuse, R126, 0x1 ;  /* 0x0000007ee2027211 */ /* 0x040fe800078008ff */
[----:B------:R-:W-:Y:S05]  /*8bd0*/  LEA.HI.X R3, R226, R127, R227, 0x1, P0 ;  /* 0x0000007fe2037211 */ /* 0x000fea00000f0ce3 */
[----:B-----5:R2:W-:Y:S04]  /*8be0*/  ST.E.128 [R2.64], R24 ;  /* 0x0000001802007985 */ /* 0x0205e8000c101d06 */
.L_x_7017:
[----:B------:R-:W-:Y:S05]  /*8bf0*/  BSYNC B1 ;  /* 0x0000000000017941 */ /* 0x000fea0003800000 */
.L_x_7016:
        /* <DEDUP_REMOVED lines=92> */
.L_x_7023:
[----:B------:R-:W-:Y:S05]  /*91c0*/  BSYNC B0 ;  /* 0x0000000000007941 */ /* 0x000fea0003800000 */
.L_x_7022:
[C---:B------:R-:W-:Y:S04]  /*91d0*/  LEA R2, P0, R87.reuse, R126, 0x1 ;  /* 0x0000007e57027211 */ /* 0x040fe800078008ff */
[----:B------:R-:W-:Y:S05]  /*91e0*/  LEA.HI.X R3, R87, R127, R86, 0x1, P0 ;  /* 0x0000007f57037211 */ /* 0x000fea00000f0c56 */
[----:B-----5:R2:W-:Y:S04]  /*91f0*/  ST.E.128 [R2.64], R24 ;  /* 0x0000001802007985 */ /* 0x0205e8000c101d06 */
.L_x_7021:
[----:B------:R-:W-:Y:S05]  /*9200*/  BSYNC B1 ;  /* 0x0000000000017941 */ /* 0x000fea0003800000 */
.L_x_7020:
        /* <DEDUP_REMOVED lines=92> */
.L_x_7027:
[----:B------:R-:W-:Y:S05]  /*97d0*/  BSYNC B0 ;  /* 0x0000000000007941 */ /* 0x000fea0003800000 */
.L_x_7026:
[C---:B------:R-:W-:Y:S04]  /*97e0*/  LEA R2, P0, R83.reuse, R126, 0x1 ;  /* 0x0000007e53027211 */ /* 0x040fe800078008ff */
[----:B------:R-:W-:Y:S05]  /*97f0*/  LEA.HI.X R3, R83, R127, R82, 0x1, P0 ;  /* 0x0000007f53037211 */ /* 0x000fea00000f0c52 */
[----:B-----5:R2:W-:Y:S04]  /*9800*/  ST.E.128 [R2.64], R24 ;  /* 0x0000001802007985 */ /* 0x0205e8000c101d06 */
.L_x_7025:
[----:B------:R-:W-:Y:S05]  /*9810*/  BSYNC B1 ;  /* 0x0000000000017941 */ /* 0x000fea0003800000 */
.L_x_7024:
        /* <DEDUP_REMOVED lines=91> */
.L_x_7029:
[----:B------:R-:W-:Y:S05]  /*9dd0*/  BSYNC B0 ;  /* 0x0000000000007941 */ /* 0x000fea0003800000 */
.L_x_7028:
[C---:B------:R-:W-:Y:S04]  /*9de0*/  LEA R2, P0, R77.reuse, R126, 0x1 ;  /* 0x0000007e4d027211 */ /* 0x040fe800078008ff */
[----:B------:R-:W-:Y:S05]  /*9df0*/  LEA.HI.X R3, R77, R127, R76, 0x1, P0 ;  /* 0x0000007f4d037211 */ /* 0x000fea00000f0c4c */
[----:B-----5:R2:W-:Y:S04]  /*9e00*/  ST.E.128 [R2.64], R24 ;  /* 0x0000001802007985 */ /* 0x0205e8000c101d06 */
.L_x_7015:
[----:B------:R-:W-:Y:S05]  /*9e10*/  BSYNC B2 ;  /* 0x0000000000027941 */ /* 0x000fea0003800000 */
.L_x_7014:
        /* <DEDUP_REMOVED lines=97> */
.L_x_7035:
[----:B------:R-:W-:Y:S05]  /*a430*/  BSYNC B0 ;  /* 0x0000000000007941 */ /* 0x000fea0003800000 */
.L_x_7034:
[C---:B------:R-:W-:Y:S04]  /*a440*/  LEA R2, P0, R88.reuse, R126, 0x1 ;  /* 0x0000007e58027211 */ /* 0x040fe800078008ff */
[----:B------:R-:W-:Y:S05]  /*a450*/  LEA.HI.X R3, R88, R127, R89, 0x1, P0 ;  /* 0x0000007f58037211 */ /* 0x000fea00000f0c59 */
[----:B-----5:R2:W-:Y:S04]  /*a460*/  ST.E.128 [R2.64], R24 ;  /* 0x0000001802007985 */ /* 0x0205e8000c101d06 */
.L_x_7033:
[----:B------:R-:W-:Y:S05]  /*a470*/  BSYNC B1 ;  /* 0x0000000000017941 */ /* 0x000fea0003800000 */
.L_x_7032:
        /* <DEDUP_REMOVED lines=92> */
.L_x_7039:
[----:B------:R-:W-:Y:S05]  /*aa40*/  BSYNC B0 ;  /* 0x0000000000007941 */ /* 0x000fea0003800000 */
.L_x_7038:
[C---:B------:R-:W-:Y:S04]  /*aa50*/  LEA R2, P0, R85.reuse, R126, 0x1 ;  /* 0x0000007e55027211 */ /* 0x040fe800078008ff */
[----:B------:R-:W-:Y:S05]  /*aa60*/  LEA.HI.X R3, R85, R127, R84, 0x1, P0 ;  /* 0x0000007f55037211 */ /* 0x000fea00000f0c54 */
[----:B-----5:R2:W-:Y:S04]  /*aa70*/  ST.E.128 [R2.64], R24 ;  /* 0x0000001802007985 */ /* 0x0205e8000c101d06 */
.L_x_7037:
[----:B------:R-:W-:Y:S05]  /*aa80*/  BSYNC B1 ;  /* 0x0000000000017941 */ /* 0x000fea0003800000 */
.L_x_7036:
        /* <DEDUP_REMOVED lines=92> */
.L_x_7043:
[----:B------:R-:W-:Y:S05]  /*b050*/  BSYNC B0 ;  /* 0x0000000000007941 */ /* 0x000fea0003800000 */
.L_x_7042:
[C---:B------:R-:W-:Y:S04]  /*b060*/  LEA R2, P0, R81.reuse, R126, 0x1 ;  /* 0x0000007e51027211 */ /* 0x040fe800078008ff */
[----:B------:R-:W-:Y:S05]  /*b070*/  LEA.HI.X R3, R81, R127, R80, 0x1, P0 ;  /* 0x0000007f51037211 */ /* 0x000fea00000f0c50 */
[----:B-----5:R2:W-:Y:S04]  /*b080*/  ST.E.128 [R2.64], R24 ;  /* 0x0000001802007985 */ /* 0x0205e8000c101d06 */
.L_x_7041:
[----:B------:R-:W-:Y:S05]  /*b090*/  BSYNC B1 ;  /* 0x0000000000017941 */ /* 0x000fea0003800000 */
.L_x_7040:
        /* <DEDUP_REMOVED lines=91> */
.L_x_7045:
[----:B------:R-:W-:Y:S05]  /*b650*/  BSYNC B0 ;  /* 0x0000000000007941 */ /* 0x000fea0003800000 */
.L_x_7044:
[C---:B------:R-:W-:Y:S04]  /*b660*/  LEA R2, P0, R75.reuse, R126, 0x1 ;  /* 0x0000007e4b027211 */ /* 0x040fe800078008ff */
[----:B------:R-:W-:Y:S05]  /*b670*/  LEA.HI.X R3, R75, R127, R74, 0x1, P0 ;  /* 0x0000007f4b037211 */ /* 0x000fea00000f0c4a */
[----:B-----5:R2:W-:Y:S04]  /*b680*/  ST.E.128 [R2.64], R24 ;  /* 0x0000001802007985 */ /* 0x0205e8000c101d06 */
.L_x_7031:
[----:B------:R-:W-:Y:S05]  /*b690*/  BSYNC B2 ;  /* 0x0000000000027941 */ /* 0x000fea0003800000 */
.L_x_7030:
        /* <DEDUP_REMOVED lines=100> */
.L_x_7051:
[----:B------:R-:W-:Y:S05]  /*bce0*/  BSYNC B0 ;  /* 0x0000000000007941 */ /* 0x000fea0003800000 */
.L_x_7050:
[----:B------:R-:W-:Y:S02]  /*bcf0*/  IMAD R0, R49, 0x60, RZ ;  /* 0x0000006031007824 */ /* 0x000fe400078e02ff */
[----:B------:R-:W-:Y:S05]  /*bd00*/  IMAD.WIDE.U32 R2, R48, 0x60, R126 ;  /* 0x0000006030027825 */ /* 0x000fea00078e007e */
[----:B------:R-:W-:Y:S05]  /*bd10*/  IADD3 R3, R3, R0, RZ ;  /* 0x0000000003037210 */ /* 0x000fea0007ffe0ff */
[----:B-----5:R2:W-:Y:S02]  /*bd20*/  ST.E.128 [R2.64], R24 ;  /* 0x0000001802007985 */ /* 0x0205e4000c101d06 */
.L_x_7049:
[----:B------:R-:W-:Y:S05]  /*bd30*/  BSYNC B1 ;  /* 0x0000000000017941 */ /* 0x000fea0003800000 */
.L_x_7048:
        /* <DEDUP_REMOVED lines=92> */
.L_x_7055:
[----:B------:R-:W-:Y:S05]  /*c300*/  BSYNC B0 ;  /* 0x0000000000007941 */ /* 0x000fea0003800000 */
.L_x_7054:
[C---:B------:R-:W-:Y:S04]  /*c310*/  LEA R2, P0, R79.reuse, R126, 0x1 ;  /* 0x0000007e4f027211 */ /* 0x040fe800078008ff */
[----:B------:R-:W-:Y:S05]  /*c320*/  LEA.HI.X R3, R79, R127, R78, 0x1, P0 ;  /* 0x0000007f4f037211 */ /* 0x000fea00000f0c4e */
[----:B-----5:R2:W-:Y:S04]  /*c330*/  ST.E.128 [R2.64], R24 ;  /* 0x0000001802007985 */ /* 0x0205e8000c101d06 */
.L_x_7053:
[----:B------:R-:W-:Y:S05]  /*c340*/  BSYNC B1 ;  /* 0x0000000000017941 */ /* 0x000fea0003800000 */
.L_x_7052:
        /* <DEDUP_REMOVED lines=92> */
.L_x_7059:
[----:B------:R-:W-:Y:S05]  /*c910*/  BSYNC B0 ;  /* 0x0000000000007941 */ /* 0x000fea0003800000 */
.L_x_7058:
[C---:B------:R-:W-:Y:S04]  /*c920*/  LEA R2, P0, R73.reuse, R126, 0x1 ;  /* 0x0000007e49027211 */ /* 0x040fe800078008ff */
[----:B------:R-:W-:Y:S05]  /*c930*/  LEA.HI.X R3, R73, R127, R72, 0x1, P0 ;  /* 0x0000007f49037211 */ /* 0x000fea00000f0c48 */
[----:B-----5:R2:W-:Y:S04]  /*c940*/  ST.E.128 [R2.64], R24 ;  /* 0x0000001802007985 */ /* 0x0205e8000c101d06 */
.L_x_7057:
[----:B------:R-:W-:Y:S05]  /*c950*/  BSYNC B1 ;  /* 0x0000000000017941 */ /* 0x000fea0003800000 */
.L_x_7056:
        /* <DEDUP_REMOVED lines=91> */
.L_x_7061:
[----:B------:R-:W-:Y:S05]  /*cf10*/  BSYNC B0 ;  /* 0x0000000000007941 */ /* 0x000fea0003800000 */
.L_x_7060:
[C---:B------:R-:W-:Y:S04]  /*cf20*/  LEA R2, P0, R71.reuse, R126, 0x1 ;  /* 0x0000007e47027211 */ /* 0x040fe800078008ff */
[----:B------:R-:W-:Y:S05]  /*cf30*/  LEA.HI.X R3, R71, R127, R70, 0x1, P0 ;  /* 0x0000007f47037211 */ /* 0x000fea00000f0c46 */
[----:B-----5:R2:W-:Y:S04]  /*cf40*/  ST.E.128 [R2.64], R24 ;  /* 0x0000001802007985 */ /* 0x0205e8000c101d06 */
.L_x_7047:
[----:B------:R-:W-:Y:S05]  /*cf50*/  BSYNC B2 ;  /* 0x0000000000027941 */ /* 0x000fea0003800000 */
.L_x_7046:
        /* <DEDUP_REMOVED lines=11> */
.L_x_6963:
        /* <DEDUP_REMOVED lines=22> */
.L_x_7063:
[----:B------:R-:W-:Y:S05]  /*d170*/  BSYNC B0 ;  /* 0x0000000000007941 */ /* 0x000fea0003800000 */
.L_x_7062:
        /* <DEDUP_REMOVED lines=33> */
.L_x_7065:
[----:B------:R-:W-:Y:S05]  /*d390*/  BSYNC B0 ;  /* 0x0000000000007941 */ /* 0x000fea0003800000 */
.L_x_7064:
        /* <DEDUP_REMOVED lines=33> */
.L_x_7067:
[----:B------:R-:W-:Y:S05]  /*d5b0*/  BSYNC B0 ;  /* 0x0000000000007941 */ /* 0x000fea0003800000 */
.L_x_7066:
        /* <DEDUP_REMOVED lines=36> */
.L_x_6997:
[----:B------:R-:W-:Y:S05]  /*d800*/  BSYNC B3 ;  /* 0x0000000000037941 */ /* 0x000fea0003800000 */
.L_x_6962:
        /* <DEDUP_REMOVED lines=91> */
.L_x_7069:
        /* <DEDUP_REMOVED lines=10> */
.L_x_7070:
[----:B------:R-:W-:Y:S05]  /*de60*/  BSYNC B0 ;  /* 0x0000000000007941 */ /* 0x000fea0003800000 */
.L_x_7068:
[----:B------:R-:W-:Y:S04]  /*de70*/  IADD3 R12, R12, -0x1, RZ ;  /* 0xffffffff0c0c7810 */ /* 0x000fe80007ffe0ff */
[----:B------:R-:W-:Y:S11]  /*de80*/  ISETP.GT.AND P0, PT, R12, R90, PT ;  /* 0x0000005a0c00720c */ /* 0x000ff60003f04270 */
[----:B------:R-:W-:Y:S02]  /*de90*/  @!UPT UIADD3 URZ, URZ, URZ, URZ ;  /* 0x0000003f3f3ff290 */ /* 0x000fe4000fffe03f */
[----:B------:R-:W-:-:S05]  /*dea0*/  @P0 BRA `(.L_x_7071) ;  /* 0xffff504000000947 */ /* 0x000fca000383ffff */
.L_x_6953:
        /* <DEDUP_REMOVED lines=25> */
[----:B------:R-:W-:Y:S01]  /*e040*/  LEA R64, P2, R172, R178, 0x1 ;  /* 0x000000b2ac407211 */ /* 0x000fe200078408ff */
        /* <DEDUP_REMOVED lines=85> */
.L_x_7080:
[----:B------:R-:W-:Y:S05]  /*e5a0*/  BSYNC B0 ;  /* 0x0000000000007941 */ /* 0x000fea0003800000 */
.L_x_7079:
[----:B-----5:R3:W-:Y:S02]  /*e5b0*/  STS.128 [R237], R24 ;  /* 0x00000018ed007388 */ /* 0x0207e40000000c00 */
.L_x_7078:
[----:B------:R-:W-:Y:S05]  /*e5c0*/  BSYNC B1 ;  /* 0x0000000000017941 */ /* 0x000fea0003800000 */
.L_x_7077:
        /* <DEDUP_REMOVED lines=50> */
.L_x_7084:
[----:B------:R-:W-:Y:S05]  /*e8f0*/  BSYNC B0 ;  /* 0x0000000000007941 */ /* 0x000fea0003800000 */
.L_x_7083:
[----:B-----5:R1:W-:Y:S02]  /*e900*/  STS.128 [R237+0x2000], R24 ;  /* 0x00200018ed007388 */ /* 0x0203e40000000c00 */
.L_x_7082:
[----:B------:R-:W-:Y:S05]  /*e910*/  BSYNC B1 ;  /* 0x0000000000017941 */ /* 0x000fea0003800000 */
.L_x_7081:
        /* <DEDUP_REMOVED lines=50> */
.L_x_7088:
[----:B------:R-:W-:Y:S05]  /*ec40*/  BSYNC B0 ;  /* 0x0000000000007941 */ /* 0x000fea0003800000 */
.L_x_7087:
[----:B-----5:R3:W-:Y:S02]  /*ec50*/  STS.128 [R237+0x4000], R24 ;  /* 0x00400018ed007388 */ /* 0x0207e40000000c00 */
.L_x_7086:
[----:B------:R-:W-:Y:S05]  /*ec60*/  BSYNC B1 ;  /* 0x0000000000017941 */ /* 0x000fea0003800000 */
.L_x_7085:
        /* <DEDUP_REMOVED lines=49> */
.L_x_7090:
[----:B------:R-:W-:Y:S05]  /*ef80*/  BSYNC B0 ;  /* 0x0000000000007941 */ /* 0x000fea0003800000 */
.L_x_7089:
[----:B-----5:R3:W-:Y:S02]  /*ef90*/  STS.128 [R237+0x6000], R24 ;  /* 0x00600018ed007388 */ /* 0x0207e40000000c00 */
.L_x_7076:
[----:B------:R-:W-:Y:S05]  /*efa0*/  BSYNC B2 ;  /* 0x0000000000027941 */ /* 0x000fea0003800000 */
.L_x_7075:
        /* <DEDUP_REMOVED lines=63> */
.L_x_7096:
[----:B------:R-:W-:Y:S05]  /*f3a0*/  BSYNC B0 ;  /* 0x0000000000007941 */ /* 0x000fea0003800000 */
.L_x_7095:
[----:B-----5:R3:W-:Y:S02]  /*f3b0*/  STS.128 [R237+0x800], R24 ;  /* 0x00080018ed007388 */ /* 0x0207e40000000c00 */
.L_x_7094:
[----:B------:R-:W-:Y:S05]  /*f3c0*/  BSYNC B1 ;  /* 0x0000000000017941 */ /* 0x000fea0003800000 */
.L_x_7093:
        /* <DEDUP_REMOVED lines=50> */
.L_x_7100:
[----:B------:R-:W-:Y:S05]  /*f6f0*/  BSYNC B0 ;  /* 0x0000000000007941 */ /* 0x000fea0003800000 */
.L_x_7099:
[----:B-----5:R3:W-:Y:S02]  /*f700*/  STS.128 [R237+0x2800], R24 ;  /* 0x00280018ed007388 */ /* 0x0207e40000000c00 */
.L_x_7098:
[----:B------:R-:W-:Y:S05]  /*f710*/  BSYNC B1 ;  /* 0x0000000000017941 */ /* 0x000fea0003800000 */
.L_x_7097:
        /* <DEDUP_REMOVED lines=50> */
.L_x_7104:
[----:B------:R-:W-:Y:S05]  /*fa40*/  BSYNC B0 ;  /* 0x0000000000007941 */ /* 0x000fea0003800000 */
.L_x_7103:
[----:B-----5:R3:W-:Y:S02]  /*fa50*/  STS.128 [R237+0x4800], R24 ;  /* 0x00480018ed007388 */ /* 0x0207e40000000c00 */
.L_x_7102:
[----:B------:R-:W-:Y:S05]  /*fa60*/  BSYNC B1 ;  /* 0x0000000000017941 */ /* 0x000fea0003800000 */
.L_x_7101:
        /* <DEDUP_REMOVED lines=49> */
.L_x_7106:
[----:B------:R-:W-:Y:S05]  /*fd80*/  BSYNC B0 ;  /* 0x0000000000007941 */ /* 0x000fea0003800000 */
.L_x_7105:
[----:B-----5:R3:W-:Y:S02]  /*fd90*/  STS.128 [R237+0x6800], R24 ;  /* 0x00680018ed007388 */ /* 0x0207e40000000c00 */
.L_x_7092:
[----:B------:R-:W-:Y:S05]  /*fda0*/  BSYNC B2 ;  /* 0x0000000000027941 */ /* 0x000fea0003800000 */
.L_x_7091:
        /* <DEDUP_REMOVED lines=64> */
.L_x_7112:
[----:B------:R-:W-:Y:S05]  /*101b0*/  BSYNC B0 ;  /* 0x0000000000007941 */ /* 0x000fea0003800000 */
.L_x_7111:
[----:B-----5:R3:W-:Y:S02]  /*101c0*/  STS.128 [R237+0x1000], R24 ;  /* 0x00100018ed007388 */ /* 0x0207e40000000c00 */
.L_x_7110:
[----:B------:R-:W-:Y:S05]  /*101d0*/  BSYNC B1 ;  /* 0x0000000000017941 */ /* 0x000fea0003800000 */
.L_x_7109:
        /* <DEDUP_REMOVED lines=50> */
.L_x_7116:
[----:B------:R-:W-:Y:S05]  /*10500*/  BSYNC B0 ;  /* 0x0000000000007941 */ /* 0x000fea0003800000 */
.L_x_7115:
[----:B-----5:R3:W-:Y:S02]  /*10510*/  STS.128 [R237+0x3000], R24 ;  /* 0x00300018ed007388 */ /* 0x0207e40000000c00 */
.L_x_7114:
[----:B------:R-:W-:Y:S05]  /*10520*/  BSYNC B1 ;  /* 0x0000000000017941 */ /* 0x000fea0003800000 */
.L_x_7113:
        /* <DEDUP_REMOVED lines=50> */
.L_x_7120:
[----:B------:R-:W-:Y:S05]  /*10850*/  BSYNC B0 ;  /* 0x0000000000007941 */ /* 0x000fea0003800000 */
.L_x_7119:
[----:B-----5:R3:W-:Y:S02]  /*10860*/  STS.128 [R237+0x5000], R24 ;  /* 0x00500018ed007388 */ /* 0x0207e40000000c00 */
.L_x_7118:
[----:B------:R-:W-:Y:S05]  /*10870*/  BSYNC B1 ;  /* 0x0000000000017941 */ /* 0x000fea0003800000 */
.L_x_7117:
        /* <DEDUP_REMOVED lines=47> */
.L_x_7122:
[----:B------:R-:W-:Y:S05]  /*10b70*/  BSYNC B0 ;  /* 0x0000000000007941 */ /* 0x000fea0003800000 */
.L_x_7121:
[----:B-----5:R1:W-:Y:S02]  /*10b80*/  STS.128 [R237+0x7000], R44 ;  /* 0x0070002ced007388 */ /* 0x0203e40000000c00 */
.L_x_7108:
[----:B------:R-:W-:Y:S05]  /*10b90*/  BSYNC B2 ;  /* 0x0000000000027941 */ /* 0x000fea0003800000 */
.L_x_7107:
        /* <DEDUP_REMOVED lines=9> */
[C---:B------:R-:W-:Y:S02]  /*10c30*/  IMAD.SHL.U32 R3, R2.reuse, 0x2, RZ ;  /* 0x0000000202037824 */ /* 0x040fe400078e00ff */
[----:B------:R1:W-:Y:S01]  /*10c40*/  @P0 STS.128 [R237+0x1800], RZ ;  /* 0x001800ffed000388 */ /* 0x0003e20000000c00 */
[----:B------:R-:W-:Y:S02]  /*10c50*/  SHF.L.U64.HI R2, R2, 0x1, R7 ;  /* 0x0000000102027819 */ /* 0x000fe40000010207 */
[-C--:B-1-3--:R-:W-:Y:S02]  /*10c60*/  IADD3 R24, P2, R36, R3.reuse, RZ ;  /* 0x0000000324187210 */ /* 0x08afe40007f5e0ff */
        /* <DEDUP_REMOVED lines=50> */
.L_x_7127:
[----:B------:R-:W-:Y:S05]  /*10f90*/  BSYNC B0 ;  /* 0x0000000000007941 */ /* 0x000fea0003800000 */
.L_x_7126:
[----:B-----5:R3:W-:Y:S02]  /*10fa0*/  STS.128 [R237+0x1800], R16 ;  /* 0x00180010ed007388 */ /* 0x0207e40000000c00 */
.L_x_7125:
[----:B------:R-:W-:Y:S05]  /*10fb0*/  BSYNC B1 ;  /* 0x0000000000017941 */ /* 0x000fea0003800000 */
.L_x_7124:
        /* <DEDUP_REMOVED lines=50> */
.L_x_7131:
[----:B------:R-:W-:Y:S05]  /*112e0*/  BSYNC B0 ;  /* 0x0000000000007941 */ /* 0x000fea0003800000 */
.L_x_7130:
[----:B-----5:R1:W-:Y:S02]  /*112f0*/  STS.128 [R237+0x3800], R16 ;  /* 0x00380010ed007388 */ /* 0x0203e40000000c00 */
.L_x_7129:
[----:B------:R-:W-:Y:S05]  /*11300*/  BSYNC B1 ;  /* 0x0000000000017941 */ /* 0x000fea0003800000 */
.L_x_7128:
        /* <DEDUP_REMOVED lines=50> */
.L_x_7135:
[----:B------:R-:W-:Y:S05]  /*11630*/  BSYNC B0 ;  /* 0x0000000000007941 */ /* 0x000fea0003800000 */
.L_x_7134:
[----:B-----5:R3:W-:Y:S02]  /*11640*/  STS.128 [R237+0x5800], R16 ;  /* 0x00580010ed007388 */ /* 0x0207e40000000c00 */
.L_x_7133:
[----:B------:R-:W-:Y:S05]  /*11650*/  BSYNC B1 ;  /* 0x0000000000017941 */ /* 0x000fea0003800000 */
.L_x_7132:
        /* <DEDUP_REMOVED lines=9> */
[C---:B-----5:R-:W-:Y:S02]  /*116f0*/  SHF.L.U32 R8, R16.reuse, 0x10, RZ ;  /* 0x0000001010087819 */ /* 0x060fe400000006ff */
[C---:B------:R-:W-:Y:S02]  /*11700*/  LOP3.LUT R0, R17.reuse, 0xffff0000, RZ, 0xc0, !PT ;  /* 0xffff000011007812 */ /* 0x040fe400078ec0ff */
[----:B------:R-:W-:Y:S01]  /*11710*/  SHF.L.U32 R5, R17, 0x10, RZ ;  /* 0x0000001011057819 */ /* 0x000fe200000006ff */
[----:B------:R-:W-:Y:S01]  /*11720*/  IMAD.U32 R17, R19, 0x10000, RZ ;  /* 0x0001000013117824 */ /* 0x000fe200078e00ff */
[----:B---3--:R-:W-:-:S02]  /*11730*/  LOP3.LUT R22, R16, 0xffff0000, RZ, 0xc0, !PT ;  /* 0xffff000010167812 */ /* 0x008fc400078ec0ff */
[----:B------:R-:W-:Y:S02]  /*11740*/  LOP3.LUT R16, R19, 0xffff0000, RZ, 0xc0, !PT ;  /* 0xffff000013107812 */ /* 0x000fe400078ec0ff */
[C---:B------:R-:W-:Y:S02]  /*11750*/  SHF.L.U32 R19, R18.reuse, 0x10, RZ ;  /* 0x0000001012137819 */ /* 0x040fe400000006ff */
[----:B------:R-:W-:Y:S02]  /*11760*/  LOP3.LUT R23, R18, 0xffff0000, RZ, 0xc0, !PT ;  /* 0xffff000012177812 */ /* 0x000fe400078ec0ff */
[C---:B--2---:R-:W-:Y:S01]  /*11770*/  LOP3.LUT R11, R2.reuse, 0xffff0000, RZ, 0xc0, !PT ;  /* 0xffff0000020b7812 */ /* 0x044fe200078ec0ff */
        /* <DEDUP_REMOVED lines=31> */
.L_x_7137:
[----:B------:R-:W-:Y:S05]  /*11970*/  BSYNC B0 ;  /* 0x0000000000007941 */ /* 0x000fea0003800000 */
.L_x_7136:
[----:B-----5:R3:W-:Y:S01]  /*11980*/  STS.128 [R237+0x7800], R16 ;  /* 0x00780010ed007388 */ /* 0x0207e20000000c00 */
[----:B------:R-:W-:Y:S05]  /*11990*/  BRA `(.L_x_7123) ;  /* 0x00006a7000007947 */ /* 0x000fea0003800000 */
.L_x_7074:
        /* <DEDUP_REMOVED lines=93> */
.L_x_7143:
[----:B------:R-:W-:Y:S05]  /*11f70*/  BSYNC B0 ;  /* 0x0000000000007941 */ /* 0x000fea0003800000 */
.L_x_7142:
[----:B-----5:R3:W-:Y:S02]  /*11f80*/  STS.128 [R237], R32 ;  /* 0x00000020ed007388 */ /* 0x0207e40000000c00 */
.L_x_7141:
[----:B------:R-:W-:Y:S05]  /*11f90*/  BSYNC B1 ;  /* 0x0000000000017941 */ /* 0x000fea0003800000 */
.L_x_7140:
        /* <DEDUP_REMOVED lines=91> */
.L_x_7147:
[----:B------:R-:W-:Y:S05]  /*12550*/  BSYNC B0 ;  /* 0x0000000000007941 */ /* 0x000fea0003800000 */
.L_x_7146:
[----:B-----5:R1:W-:Y:S02]  /*12560*/  STS.128 [R237+0x2000], R32 ;  /* 0x00200020ed007388 */ /* 0x0203e40000000c00 */
.L_x_7145:
[----:B------:R-:W-:Y:S05]  /*12570*/  BSYNC B1 ;  /* 0x0000000000017941 */ /* 0x000fea0003800000 */
.L_x_7144:
        /* <DEDUP_REMOVED lines=91> */
.L_x_7151:
[----:B------:R-:W-:Y:S05]  /*12b30*/  BSYNC B0 ;  /* 0x0000000000007941 */ /* 0x000fea0003800000 */
.L_x_7150:
[----:B-----5:R3:W-:Y:S02]  /*12b40*/  STS.128 [R237+0x4000], R32 ;  /* 0x00400020ed007388 */ /* 0x0207e40000000c00 */
.L_x_7149:
[----:B------:R-:W-:Y:S05]  /*12b50*/  BSYNC B1 ;  /* 0x0000000000017941 */ /* 0x000fea0003800000 */
.L_x_7148:
        /* <DEDUP_REMOVED lines=90> */
.L_x_7153:
[----:B------:R-:W-:Y:S05]  /*13100*/  BSYNC B0 ;  /* 0x0000000000007941 */ /* 0x000fea0003800000 */
.L_x_7152:
[----:B-----5:R3:W-:Y:S02]  /*13110*/  STS.128 [R237+0x6000], R32 ;  /* 0x00600020ed007388 */ /* 0x0207e40000000c00 */
.L_x_7139:
[----:B------:R-:W-:Y:S05]  /*13120*/  BSYNC B2 ;  /* 0x0000000000027941 */ /* 0x000fea0003800000 */
.L_x_7138:
        /* <DEDUP_REMOVED lines=98> */
.L_x_7159:
[----:B------:R-:W-:Y:S05]  /*13750*/  BSYNC B0 ;  /* 0x0000000000007941 */ /* 0x000fea0003800000 */
.L_x_7158:
[----:B-----5:R3:W-:Y:S02]  /*13760*/  STS.128 [R237+0x800], R32 ;  /* 0x00080020ed007388 */ /* 0x0207e40000000c00 */
.L_x_7157:
[----:B------:R-:W-:Y:S05]  /*13770*/  BSYNC B1 ;  /* 0x0000000000017941 */ /* 0x000fea0003800000 */
.L_x_7156:
        /* <DEDUP_REMOVED lines=94> */
.L_x_7163:
[----:B------:R-:W-:Y:S05]  /*13d60*/  BSYNC B0 ;  /* 0x0000000000007941 */ /* 0x000fea0003800000 */
.L_x_7162:
[----:B-----5:R3:W-:Y:S02]  /*13d70*/  STS.128 [R237+0x2800], R32 ;  /* 0x00280020ed007388 */ /* 0x0207e40000000c00 */
.L_x_7161:
[----:B------:R-:W-:Y:S05]  /*13d80*/  BSYNC B1 ;  /* 0x0000000000017941 */ /* 0x000fea0003800000 */
.L_x_7160:
        /* <DEDUP_REMOVED lines=94> */
.L_x_7167:
[----:B------:R-:W-:Y:S05]  /*14370*/  BSYNC B0 ;  /* 0x0000000000007941 */ /* 0x000fea0003800000 */
.L_x_7166:
[----:B-----5:R3:W-:Y:S02]  /*14380*/  STS.128 [R237+0x4800], R32 ;  /* 0x00480020ed007388 */ /* 0x0207e40000000c00 */
.L_x_7165:
[----:B------:R-:W-:Y:S05]  /*14390*/  BSYNC B1 ;  /* 0x0000000000017941 */ /* 0x000fea0003800000 */
.L_x_7164:
        /* <DEDUP_REMOVED lines=93> */
.L_x_7169:
[----:B------:R-:W-:Y:S05]  /*14970*/  BSYNC B0 ;  /* 0x0000000000007941 */ /* 0x000fea0003800000 */
.L_x_7168:
[----:B-----5:R1:W-:Y:S02]  /*14980*/  STS.128 [R237+0x6800], R16 ;  /* 0x00680010ed007388 */ /* 0x0203e40000000c00 */
.L_x_7155:
[----:B------:R-:W-:Y:S05]  /*14990*/  BSYNC B2 ;  /* 0x0000000000027941 */ /* 0x000fea0003800000 */
.L_x_7154:
        /* <DEDUP_REMOVED lines=99> */
.L_x_7175:
[----:B------:R-:W-:Y:S05]  /*14fd0*/  BSYNC B0 ;  /* 0x0000000000007941 */ /* 0x000fea0003800000 */
.L_x_7174:
[----:B-----5:R3:W-:Y:S02]  /*14fe0*/  STS.128 [R237+0x1000], R32 ;  /* 0x00100020ed007388 */ /* 0x0207e40000000c00 */
.L_x_7173:
[----:B------:R-:W-:Y:S05]  /*14ff0*/  BSYNC B1 ;  /* 0x0000000000017941 */ /* 0x000fea0003800000 */
.L_x_7172:
        /* <DEDUP_REMOVED lines=94> */
.L_x_7179:
[----:B------:R-:W-:Y:S05]  /*155e0*/  BSYNC B0 ;  /* 0x0000000000007941 */ /* 0x000fea0003800000 */
.L_x_7178:
[----:B-----5:R3:W-:Y:S02]  /*155f0*/  STS.128 [R237+0x3000], R32 ;  /* 0x00300020ed007388 */ /* 0x0207e40000000c00 */
.L_x_7177:
[----:B------:R-:W-:Y:S05]  /*15600*/  BSYNC B1 ;  /* 0x0000000000017941 */ /* 0x000fea0003800000 */
.L_x_7176:
        /* <DEDUP_REMOVED lines=94> */
.L_x_7183:
[----:B------:R-:W-:Y:S05]  /*15bf0*/  BSYNC B0 ;  /* 0x0000000000007941 */ /* 0x000fea0003800000 */
.L_x_7182:
[----:B-----5:R3:W-:Y:S02]  /*15c00*/  STS.128 [R237+0x5000], R32 ;  /* 0x00500020ed007388 */ /* 0x0207e40000000c00 */
.L_x_7181:
[----:B------:R-:W-:Y:S05]  /*15c10*/  BSYNC B1 ;  /* 0x0000000000017941 */ /* 0x000fea0003800000 */
.L_x_7180:
        /* <DEDUP_REMOVED lines=93> */
.L_x_7185:
[----:B------:R-:W-:Y:S05]  /*161f0*/  BSYNC B0 ;  /* 0x0000000000007941 */ /* 0x000fea0003800000 */
.L_x_7184:
[----:B-----5:R1:W-:Y:S02]  /*16200*/  STS.128 [R237+0x7000], R24 ;  /* 0x00700018ed007388 */ /* 0x0203e40000000c00 */
.L_x_7171:
[----:B------:R-:W-:Y:S05]  /*16210*/  BSYNC B2 ;  /* 0x0000000000027941 */ /* 0x000fea0003800000 */
.L_x_7170:
        /* <DEDUP_REMOVED lines=71> */
[C---:B------:R-:W-:Y:S01]  /*16690*/  SHF.L.U32 R32, R34.reuse, 0x10, RZ ;  /* 0x0000001022207819 */ /* 0x040fe200000006ff */
        /* <DEDUP_REMOVED lines=25> */
.L_x_7189:
[----:B------:R-:W-:Y:S05]  /*16830*/  BSYNC B0 ;  /* 0x0000000000007941 */ /* 0x000fea0003800000 */
.L_x_7188:
[----:B-----5:R1:W-:Y:S02]  /*16840*/  STS.128 [R237+0x1800], R16 ;  /* 0x00180010ed007388 */ /* 0x0203e40000000c00 */
.L_x_7187:
[----:B------:R-:W-:Y:S05]  /*16850*/  BSYNC B1 ;  /* 0x0000000000017941 */ /* 0x000fea0003800000 */
.L_x_7186:
        /* <DEDUP_REMOVED lines=94> */
.L_x_7193:
[----:B------:R-:W-:Y:S05]  /*16e40*/  BSYNC B0 ;  /* 0x0000000000007941 */ /* 0x000fea0003800000 */
.L_x_7192:
[----:B-----5:R1:W-:Y:S02]  /*16e50*/  STS.128 [R237+0x3800], R16 ;  /* 0x00380010ed007388 */ /* 0x0203e40000000c00 */
.L_x_7191:
[----:B------:R-:W-:Y:S05]  /*16e60*/  BSYNC B1 ;  /* 0x0000000000017941 */ /* 0x000fea0003800000 */
.L_x_7190:
        /* <DEDUP_REMOVED lines=95> */
.L_x_7197:
[----:B------:R-:W-:Y:S05]  /*17460*/  BSYNC B0 ;  /* 0x0000000000007941 */ /* 0x000fea0003800000 */
.L_x_7196:
[----:B-----5:R1:W-:Y:S02]  /*17470*/  STS.128 [R237+0x5800], R16 ;  /* 0x00580010ed007388 */ /* 0x0203e40000000c00 */
.L_x_7195:
[----:B------:R-:W-:Y:S05]  /*17480*/  BSYNC B1 ;  /* 0x0000000000017941 */ /* 0x000fea0003800000 */
.L_x_7194:
        /* <DEDUP_REMOVED lines=91> */
[----:B------:R-:W-:Y:S02]  /*17a40*/  IMAD.MOV.U32 R16, RZ, RZ, R2 ;  /* 0x000000ffff107224 */ /* 0x000fe400078e0002 */
[----:B------:R-:W-:Y:S01]  /*17a50*/  IMAD.MOV.U32 R18, RZ, RZ, R6 ;  /* 0x000000ffff127224 */ /* 0x000fe200078e0006 */
[----:B------:R-:W-:Y:S02]  /*17a60*/  F2FP.BF16.PACK_AB R5, R5, R9 ;  /* 0x000000090505723e */ /* 0x000fe400000010ff */
[----:B------:R-:W-:Y:S02]  /*17a70*/  MOV R17, R0 ;  /* 0x0000000000117202 */ /* 0x000fe40000000f00 */
[----:B------:R-:W-:Y:S02]  /*17a80*/  MOV R19, R5 ;  /* 0x0000000500137202 */ /* 0x000fe40000000f00 */
.L_x_7199:
[----:B------:R-:W-:Y:S05]  /*17a90*/  BSYNC B0 ;  /* 0x0000000000007941 */ /* 0x000fea0003800000 */
.L_x_7198:
[----:B-----5:R1:W-:Y:S01]  /*17aa0*/  STS.128 [R237+0x7800], R16 ;  /* 0x00780010ed007388 */ /* 0x0203e20000000c00 */
[----:B------:R-:W-:Y:S05]  /*17ab0*/  BRA `(.L_x_7123) ;  /* 0x0000095000007947 */ /* 0x000fea0003800000 */
.L_x_7073:
[----:B------:R-:W-:Y:S01]  /*17ac0*/  IMAD.IADD R0, R235, 0x1, -R54 ;  /* 0x00000001eb007824 */ /* 0x000fe200078e0a36 */
[----:B------:R-:W-:Y:S01]  /*17ad0*/  BSSY B0, `(.L_x_7200) ;  /* 0x0000024000007945 */ /* 0x000fe20003800000 */
[----:B------:R-:W-:-:S02]  /*17ae0*/  ISETP.GE.AND P2, PT, R10, R63, PT ;  /* 0x0000003f0a00720c */ /* 0x000fc40003f46270 */
        /* <DEDUP_REMOVED lines=34> */
.L_x_7201:
[----:B------:R-:W-:Y:S05]  /*17d10*/  BSYNC B0 ;  /* 0x0000000000007941 */ /* 0x000fea0003800000 */
.L_x_7200:
        /* <DEDUP_REMOVED lines=36> */
.L_x_7203:
[----:B------:R-:W-:Y:S05]  /*17f60*/  BSYNC B0 ;  /* 0x0000000000007941 */ /* 0x000fea0003800000 */
.L_x_7202:
        /* <DEDUP_REMOVED lines=36> */
.L_x_7205:
[----:B------:R-:W-:Y:S05]  /*181b0*/  BSYNC B0 ;  /* 0x0000000000007941 */ /* 0x000fea0003800000 */
.L_x_7204:
        /* <DEDUP_REMOVED lines=37> */
.L_x_7123:
[----:B------:R-:W-:Y:S05]  /*18410*/  BSYNC B3 ;  /* 0x0000000000037941 */ /* 0x000fea0003800000 */
.L_x_7072:
        /* <DEDUP_REMOVED lines=38> */
.L_x_7207:
[----:B------:R-:W-:Y:S05]  /*18680*/  BSYNC B0 ;  /* 0x0000000000007941 */ /* 0x000fea0003800000 */
.L_x_7206:
        /* <DEDUP_REMOVED lines=38> */
.L_x_7209:
[----:B------:R-:W-:Y:S05]  /*188f0*/  BSYNC B0 ;  /* 0x0000000000007941 */ /* 0x000fea0003800000 */
.L_x_7208:
        /* <DEDUP_REMOVED lines=10> */
[----:B-12--5:R-:W-:-:S04]  /*189a0*/  LEA R6, P0, R48, R162, 0x5 ;  /* 0x000000a230067211 */ /* 0x026fc800078028ff */
        /* <DEDUP_REMOVED lines=29> */
.L_x_7211:
[----:B------:R-:W-:Y:S05]  /*18b80*/  BSYNC B0 ;  /* 0x0000000000007941 */ /* 0x000fea0003800000 */
.L_x_7210:
        /* <DEDUP_REMOVED lines=43> */
.L_x_7213:
[----:B------:R-:W-:Y:S05]  /*18e40*/  BSYNC B0 ;  /* 0x0000000000007941 */ /* 0x000fea0003800000 */
.L_x_7212:
[----:B-12---:R-:W2:Y:S04]  /*18e50*/  LD.E.64 R10, [R20.64+0x1c0] ;  /* 0x0001c006140a7980 */ /* 0x006ea8000c101b00 */
[----:B---3-5:R-:W3:Y:S01]  /*18e60*/  LD.E.64 R6, [R20.64+0x1b8] ;  /* 0x0001b80614067980 */ /* 0x028ee2000c101b00 */
[----:B------:R-:W-:-:S03]  /*18e70*/  IMAD.MOV.U32 R166, RZ, RZ, R232 ;  /* 0x000000ffffa67224 */ /* 0x000fc600078e00e8 */
[----:B----4-:R-:W4:Y:S04]  /*18e80*/  LD.E R2, [R20.64+0xd8] ;  /* 0x0000d80614027980 */ /* 0x010f28000c101900 */
[----:B------:R-:W0:Y:S04]  /*18e90*/  LDGDEPBAR ;  /* 0x00000000000079af */ /* 0x000e280000000000 */
[----:B------:R1:W5:Y:S04]  /*18ea0*/  LD.E R23, [R20.64+0x184] ;  /* 0x0001840614177980 */ /* 0x000368000c101900 */
[----:B------:R1:W5:Y:S01]  /*18eb0*/  LD.E R36, [R20.64+0x188] ;  /* 0x0001880614247980 */ /* 0x000362000c101900 */
[----:B--2---:R-:W-:-:S02]  /*18ec0*/  IMAD R5, R11, R233, RZ ;  /* 0x000000e90b057224 */ /* 0x004fc400078e02ff */
[----:B------:R-:W-:-:S04]  /*18ed0*/  IMAD.WIDE.U32 R8, R233, R10, R166 ;  /* 0x0000000ae9087225 */ /* 0x000fc800078e00a6 */
[----:B------:R-:W-:Y:S01]  /*18ee0*/  IMAD R5, R10, R57, R5 ;  /* 0x000000390a057224 */ /* 0x000fe200078e0205 */
[----:B---3--:R-:W-:-:S03]  /*18ef0*/  LEA R242, P0, R8, R6, 0x2 ;  /* 0x0000000608f27211 */ /* 0x008fc600078010ff */
[----:B------:R-:W-:-:S05]  /*18f00*/  IMAD.IADD R5, R9, 0x1, R5 ;  /* 0x0000000109057824 */ /* 0x000fca00078e0205 */
[----:B------:R-:W-:-:S05]  /*18f10*/  LEA.HI.X R243, R8, R7, R5, 0x2, P0 ;  /* 0x0000000708f37211 */ /* 0x000fca00000f1405 */
[----:B------:R-:W2:Y:S01]  /*18f20*/  LD.E R242, [R242.64] ;  /* 0x00000006f2f27980 */ /* 0x000ea2000c101900 */
[----:B------:R-:W-:-:S04]  /*18f30*/  DEPBAR.LE SB0, 0x0 ;  /* 0x000080000000791a */ /* 0x000fc80000000000 */
[----:B------:R-:W-:Y:S01]  /*18f40*/  BAR.SYNC.DEFER_BLOCKING 0x0 ;  /* 0x0000000000007b1d */ /* 0x000fe20000010000 */
[----:B------:R-:W-:-:S05]  /*18f50*/  ISETP.GE.AND P0, PT, R160, R0, PT ;  /* 0x00000000a000720c */ /* 0x000fca0003f06270 */
[----:B----4-:R-:W2:Y:S01]  /*18f60*/  MUFU.RCP R2, R2 ;  /* 0x0000000200027308 */ /* 0x010ea20000001000 */
[----:B------:R-:W-:Y:S01]  /*18f70*/  SHF.R.S32.HI R37, RZ, 0x1f, R59 ;  /* 0x0000001fff257819 */ /* 0x000fe2000001143b */
[----:B------:R-:W-:-:S06]  /*18f80*/  IMAD.SHL.U32 R22, R58, 0x2, RZ ;  /* 0x000000023a167824 */ /* 0x000fcc00078e00ff */
[----:B------:R1:W-:Y:S04]  /*18f90*/  @P0 STS.128 [R237+0x10000], RZ ;  /* 0x010000ffed000388 */ /* 0x0003e80000000c00 */
[----:B------:R1:W-:Y:S04]  /*18fa0*/  @P0 STS.128 [R237+0x12000], RZ ;  /* 0x012000ffed000388 */ /* 0x0003e80000000c00 */
[----:B------:R1:W-:Y:S04]  /*18fb0*/  @P0 STS.128 [R237+0x14000], RZ ;  /* 0x014000ffed000388 */ /* 0x0003e80000000c00 */
[----:B------:R1:W-:Y:S01]  /*18fc0*/  @P0 STS.128 [R237+0x16000], RZ ;  /* 0x016000ffed000388 */ /* 0x0003e20000000c00 */
[----:B------:R-:W-:Y:S01]  /*18fd0*/  LEA.HI R37, R37, R59, RZ, 0x2 ;  /* 0x0000003b25257211 */ /* 0x000fe200078f10ff */
[----:B------:R-:W-:Y:S01]  /*18fe0*/  BSSY B0, `(.L_x_7214) ;  /* 0x0000024000007945 */ /* 0x000fe20003800000 */
[----:B------:R-:W-:-:S02]  /*18ff0*/  LOP3.LUT R22, R22, 0x6, RZ, 0xc0, !PT ;  /* 0x0000000616167812 */ /* 0x000fc400078ec0ff */
[----:B------:R-:W-:Y:S01]  /*19000*/  SHF.R.S32.HI R37, RZ, 0x2, R37 ;  /* 0x00000002ff257819 */ /* 0x000fe20000011425 */
[----:B--2---:R-:W-:Y:S01]  /*19010*/  FMUL.FTZ R242, R242, R2 ;  /* 0x00000002f2f27220 */ /* 0x004fe20000410000 */
[----:B------:R-:W-:Y:S05]  /*19020*/  @P0 BRA `(.L_x_7215) ;  /* 0x000001f000000947 */ /* 0x000fea0003800000 */
[C---:B-1----:R-:W-:Y:S02]  /*19030*/  LOP3.LUT R2, R241.reuse, 0x1, RZ, 0xc0, !PT ;  /* 0x00000001f1027812 */ /* 0x042fe400078ec0ff */
        /* <DEDUP_REMOVED lines=30> */
.L_x_7215:
[----:B-1----:R-:W-:Y:S05]  /*19220*/  BSYNC B0 ;  /* 0x0000000000007941 */ /* 0x002fea0003800000 */
.L_x_7214:
        /* <DEDUP_REMOVED lines=40> */
.L_x_7217:
[----:B------:R-:W-:Y:S05]  /*194b0*/  BSYNC B0 ;  /* 0x0000000000007941 */ /* 0x000fea0003800000 */
.L_x_7216:
        /* <DEDUP_REMOVED lines=13> */
[----:B------:R-:W-:-:S05]  /*19590*/  SHF.L.U64.HI R5, R50, 0x5, R51 ;  /* 0x0000000532057819 */ /* 0x000fca0000010233 */
        /* <DEDUP_REMOVED lines=28> */
.L_x_7219:
[----:B------:R-:W-:Y:S05]  /*19760*/  BSYNC B0 ;  /* 0x0000000000007941 */ /* 0x000fea0003800000 */
.L_x_7218:
        /* <DEDUP_REMOVED lines=10> */
[----:B--2---:R-:W-:Y:S01]  /*19810*/  @P1 MOV R8, R189 ;  /* 0x000000bd00081202 */ /* 0x004fe20000000f00 */
        /* <DEDUP_REMOVED lines=9> */
[----:B------:R-:W-:Y:S02]  /*198b0*/  @!P0 MOV R4, R189 ;  /* 0x000000bd00048202 */ /* 0x000fe40000000f00 */
[----:B------:R-:W-:Y:S01]  /*198c0*/  @P2 IADD3 R2, R2, R9, RZ ;  /* 0x0000000902022210 */ /* 0x000fe20007ffe0ff */
[----:B------:R-:W-:Y:S02]  /*198d0*/  @!P0 IMAD.MOV.U32 R5, RZ, RZ, R188 ;  /* 0x000000ffff058224 */ /* 0x000fe400078e00bc */
[----:B------:R-:W-:Y:S01]  /*198e0*/  @P3 IMAD R0, R51, 0x60, RZ ;  /* 0x0000006033003824 */ /* 0x000fe200078e02ff */
[----:B------:R-:W-:Y:S01]  /*198f0*/  @P2 MOV R9, R2 ;  /* 0x0000000200092202 */ /* 0x000fe20000000f00 */
[----:B------:R-:W-:-:S04]  /*19900*/  @!P0 IMAD.WIDE.U32 R12, R50, 0x60, R4 ;  /* 0x00000060320c8825 */ /* 0x000fc800078e0004 */
[C---:B------:R-:W-:Y:S02]  /*19910*/  @P1 IMAD R4, R51.reuse, 0x60, RZ ;  /* 0x0000006033041824 */ /* 0x040fe400078e02ff */
[----:B------:R-:W-:Y:S02]  /*19920*/  @!P0 IMAD R51, R51, 0x60, RZ ;  /* 0x0000006033338824 */ /* 0x000fe400078e02ff */
[----:B------:R-:W-:Y:S01]  /*19930*/  @P3 IMAD.IADD R0, R0, 0x1, R7 ;  /* 0x0000000100003824 */ /* 0x000fe200078e0207 */
[----:B------:R-:W-:Y:S02]  /*19940*/  @P1 IADD3 R4, R4, R11, RZ ;  /* 0x0000000b04041210 */ /* 0x000fe40007ffe0ff */
[----:B------:R-:W-:Y:S02]  /*19950*/  @!P0 IADD3 R13, R51, R13, RZ ;  /* 0x0000000d330d8210 */ /* 0x000fe40007ffe0ff */
        /* <DEDUP_REMOVED lines=23> */
.L_x_7221:
[----:B------:R-:W-:Y:S05]  /*19ad0*/  BSYNC B0 ;  /* 0x0000000000007941 */ /* 0x000fea0003800000 */
.L_x_7220:
        /* <DEDUP_REMOVED lines=13> */
[----:B------:R-:W-:Y:S01]  /*19bb0*/  LDSM.16.M88.4 R24, [R218] ;  /* 0x00000000da18783b */ /* 0x000fe20000000200 */
[C---:B------:R-:W-:Y:S01]  /*19bc0*/  IMAD R38, R39.reuse, 0x2, R218 ;  /* 0x0000000227267824 */ /* 0x040fe200078e02da */
[----:B------:R-:W-:Y:S01]  /*19bd0*/  LOP3.LUT R217, R160, R217, RZ, 0x3c, !PT ;  /* 0x000000d9a0d97212 */ /* 0x000fe200078e3cff */
[----:B------:R-:W-:Y:S01]  /*19be0*/  IMAD R2, R39, 0x2, R166 ;  /* 0x0000000227027824 */ /* 0x000fe200078e02a6 */
[----:B------:R-:W-:Y:S01]  /*19bf0*/  LDSM.16.M88.4 R72, [R166] ;  /* 0x00000000a648783b */ /* 0x000fe20000000200 */
[----:B------:R-:W-:Y:S01]  /*19c00*/  IADD3 R245, R54, 0x8, RZ ;  /* 0x0000000836f57810 */ /* 0x000fe20007ffe0ff */
[----:B------:R-:W-:Y:S01]  /*19c10*/  BSSY B1, `(.L_x_7222) ;  /* 0x00001ba000017945 */ /* 0x000fe20003800000 */
[----:B------:R-:W-:Y:S01]  /*19c20*/  IMAD R217, R56, 0x200, R217 ;  /* 0x0000020038d97824 */ /* 0x000fe200078e02d9 */
[----:B------:R-:W-:Y:S01]  /*19c30*/  LDSM.16.M88.4 R16, [R38] ;  /* 0x000000002610783b */ /* 0x000fe20000000200 */
[----:B------:R-:W-:-:S02]  /*19c40*/  ISETP.NE.U32.AND P0, PT, R238, RZ, PT ;  /* 0x000000ffee00720c */ /* 0x000fc40003f05070 */
[----:B------:R-:W-:Y:S01]  /*19c50*/  IMAD.SHL.U32 R217, R217, 0x2, RZ ;  /* 0x00000002d9d97824 */ /* 0x000fe200078e00ff */
[----:B------:R-:W-:Y:S01]  /*19c60*/  LDSM.16.M88.4 R80, [R2] ;  /* 0x000000000250783b */ /* 0x000fe20000000200 */
[----:B------:R-:W-:-:S03]  /*19c70*/  ISETP.NE.AND.EX P0, PT, R239, RZ, PT, P0 ;  /* 0x000000ffef00720c */ /* 0x000fc60003f05300 */
[----:B------:R-:W1:Y:S01]  /*19c80*/  LDSM.16.M88.4 R84, [R217+0x8000] ;  /* 0x00800000d954783b */ /* 0x000e620000000200 */
[C---:B------:R-:W-:Y:S02]  /*19c90*/  IADD3 R0, R217.reuse, 0x8000, RZ ;  /* 0x00008000d9007810 */ /* 0x040fe40007ffe0ff */
[----:B------:R-:W-:Y:S01]  /*19ca0*/  IADD3 R216, R217, 0x8020, RZ ;  /* 0x00008020d9d87810 */ /* 0x000fe20007ffe0ff */
[----:B------:R-:W2:Y:S01]  /*19cb0*/  LDSM.16.M88.4 R32, [R217+0x9000] ;  /* 0x00900000d920783b */ /* 0x000ea20000000200 */
[----:B------:R-:W-:Y:S01]  /*19cc0*/  @P1 IADD3 R216, R0, -0x20, RZ ;  /* 0xffffffe000d81810 */ /* 0x000fe20007ffe0ff */
[----:B------:R-:W-:Y:S02]  /*19cd0*/  IMAD.MOV.U32 R0, RZ, RZ, 0x40 ;  /* 0x00000040ff007424 */ /* 0x000fe400078e00ff */
[----:B------:R-:W3:Y:S01]  /*19ce0*/  LDSM.16.M88.4 R48, [R217+0x8800] ;  /* 0x00880000d930783b */ /* 0x000ee20000000200 */
[----:B------:R-:W-:Y:S02]  /*19cf0*/  IADD3 R214, R216, 0x800, RZ ;  /* 0x00000800d8d67810 */ /* 0x000fe40007ffe0ff */
[----:B------:R-:W-:Y:S01]  /*19d00*/  SEL R0, R0, 0xffffffc0, !P2 ;  /* 0xffffffc000007807 */ /* 0x000fe20005000000 */
[----:B--2---:R-:W2:Y:S01]  /*19d10*/  LDSM.16.M88.4 R8, [R217+0x9800] ;  /* 0x00980000d908783b */ /* 0x004ea20000000200 */
[----:B------:R-:W-:-:S02]  /*19d20*/  IADD3 R213, R216, 0x1000, RZ ;  /* 0x00001000d8d57810 */ /* 0x000fc40007ffe0ff */
[C---:B------:R-:W-:Y:S01]  /*19d30*/  IADD3 R212, R216.reuse, 0x1800, RZ ;  /* 0x00001800d8d47810 */ /* 0x040fe20007ffe0ff */
[----:B------:R-:W4:Y:S01]  /*19d40*/  LDSM.16.M88.4 R76, [R216] ;  /* 0x00000000d84c783b */ /* 0x000f220000000200 */
[----:B------:R-:W-:Y:S01]  /*19d50*/  IMAD.IADD R215, R217, 0x1, R0 ;  /* 0x00000001d9d77824 */ /* 0x000fe200078e0200 */
[----:B------:R-:W-:Y:S01]  /*19d60*/  IADD3 R210, R216, 0x2000, RZ ;  /* 0x00002000d8d27810 */ /* 0x000fe20007ffe0ff */
[----:B------:R-:W-:Y:S01]  /*19d70*/  IMAD.IADD R211, R0, 0x1, R216 ;  /* 0x0000000100d37824 */ /* 0x000fe200078e02d8 */
[----:B------:R-:W2:Y:S01]  /*19d80*/  LDSM.16.M88.4 R64, [R216+0x1000] ;  /* 0x00100000d840783b */ /* 0x000ea20000000200 */
[--C-:B------:R-:W-:Y:S02]  /*19d90*/  IADD3 R0, R52, 0x1, -R235.reuse ;  /* 0x0000000134007810 */ /* 0x100fe40007ffe8eb */
[C---:B------:R-:W-:Y:S01]  /*19da0*/  IADD3 R209, R216.reuse, 0x2800, RZ ;  /* 0x00002800d8d17810 */ /* 0x040fe20007ffe0ff */
[----:B------:R-:W2:Y:S01]  /*19db0*/  LDSM.16.M88.4 R68, [R216+0x800] ;  /* 0x00080000d844783b */ /* 0x000ea20000000200 */
[----:B------:R-:W-:Y:S01]  /*19dc0*/  IADD3 R208, R216, 0x3000, RZ ;  /* 0x00003000d8d07810 */ /* 0x000fe20007ffe0ff */
[----:B-----5:R-:W-:Y:S01]  /*19dd0*/  IMAD.IADD R36, R36, 0x1, R0 ;  /* 0x0000000124247824 */ /* 0x020fe200078e0200 */
[----:B------:R-:W-:Y:S01]  /*19de0*/  IADD3 R207, R216, 0x3800, RZ ;  /* 0x00003800d8cf7810 */ /* 0x000fe20007ffe0ff */
[----:B------:R-:W2:Y:S01]  /*19df0*/  LDSM.16.M88.4 R60, [R216+0x1800] ;  /* 0x00180000d83c783b */ /* 0x000ea20000000200 */
[----:B------:R-:W-:Y:S01]  /*19e00*/  IMAD.IADD R0, R52, 0x1, -R235 ;  /* 0x0000000134007824 */ /* 0x000fe200078e0aeb */
[----:B------:R-:W-:Y:S01]  /*19e10*/  IADD3 R206, R216, 0x4000, RZ ;  /* 0x00004000d8ce7810 */ /* 0x000fe20007ffe0ff */
[--C-:B------:R-:W-:Y:S01]  /*19e20*/  IMAD.IADD R243, R36, 0x1, R245.reuse ;  /* 0x0000000124f37824 */ /* 0x100fe200078e02f5 */
[----:B------:R-:W2:Y:S01]  /*19e30*/  LDSM.16.M88.4 R12, [R215+0x8000] ;  /* 0x00800000d70c783b */ /* 0x000ea20000000200 */
[----:B------:R-:W-:Y:S01]  /*19e40*/  IMAD.IADD R248, R54, 0x1, R0 ;  /* 0x0000000136f87824 */ /* 0x000fe200078e0200 */
[----:B------:R-:W-:Y:S01]  /*19e50*/  IADD3 R205, R216, 0x4800, RZ ;  /* 0x00004800d8cd7810 */ /* 0x000fe20007ffe0ff */
[----:B------:R-:W-:Y:S01]  /*19e60*/  IMAD.IADD R245, R0, 0x1, R245 ;  /* 0x0000000100f57824 */ /* 0x000fe200078e02f5 */
[----:B------:R-:W2:Y:S01]  /*19e70*/  LDSM.16.M88.4 R92, [R215+0x9000] ;  /* 0x00900000d75c783b */ /* 0x000ea20000000200 */
[----:B------:R-:W-:Y:S01]  /*19e80*/  IMAD.IADD R246, R54, 0x1, R36 ;  /* 0x0000000136f67824 */ /* 0x000fe200078e0224 */
[-C--:B------:R-:W-:Y:S01]  /*19e90*/  IMNMX R243, R243, R52.reuse, PT ;  /* 0x00000034f3f37217 */ /* 0x080fe20003800200 */
[--C-:B------:R-:W-:Y:S01]  /*19ea0*/  IMAD.IADD R247, R248, 0x1, -R23.reuse ;  /* 0x00000001f8f77824 */ /* 0x100fe200078e0a17 */
[----:B-1----:R-:W-:Y:S01]  /*19eb0*/  HMMA.16816.F32.BF16 R4, R24, R84, RZ ;  /* 0x000000541804723c */ /* 0x002fe200000418ff */
[----:B------:R-:W-:Y:S01]  /*19ec0*/  LDSM.16.M88.4 R88, [R215+0x9800] ;  /* 0x00980000d758783b */ /* 0x000fe20000000200 */
[----:B------:R-:W-:Y:S01]  /*19ed0*/  IMAD.IADD R244, R245, 0x1, -R23 ;  /* 0x00000001f5f47824 */ /* 0x000fe200078e0a17 */
[----:B------:R-:W-:-:S02]  /*19ee0*/  IMNMX R246, R246, R52, PT ;  /* 0x00000034f6f67217 */ /* 0x000fc40003800200 */
[----:B------:R-:W-:Y:S02]  /*19ef0*/  IMNMX R247, RZ, R247, !PT ;  /* 0x000000f7fff77217 */ /* 0x000fe40007800200 */
[----:B------:R-:W-:Y:S01]  /*19f00*/  IMNMX R244, RZ, R244, !PT ;  /* 0x000000f4fff47217 */ /* 0x000fe20007800200 */
[C---:B------:R-:W-:Y:S01]  /*19f10*/  HMMA.16816.F32.BF16 R84, R24.reuse, R86, RZ ;  /* 0x000000561854723c */ /* 0x040fe200000418ff */
[C---:B------:R-:W-:Y:S02]  /*19f20*/  IADD3 R204, R216.reuse, 0x5000, RZ ;  /* 0x00005000d8cc7810 */ /* 0x040fe40007ffe0ff */
[C---:B------:R-:W-:Y:S02]  /*19f30*/  IADD3 R203, R216.reuse, 0x5800, RZ ;  /* 0x00005800d8cb7810 */ /* 0x040fe40007ffe0ff */
[C---:B------:R-:W-:Y:S02]  /*19f40*/  IADD3 R202, R216.reuse, 0x6000, RZ ;  /* 0x00006000d8ca7810 */ /* 0x040fe40007ffe0ff */
[C---:B------:R-:W-:Y:S01]  /*19f50*/  IADD3 R201, R216.reuse, 0x6800, RZ ;  /* 0x00006800d8c97810 */ /* 0x040fe20007ffe0ff */
[----:B------:R-:W-:Y:S01]  /*19f60*/  HMMA.16816.F32.BF16 R44, R24, R32, RZ ;  /* 0x00000020182c723c */ /* 0x000fe200000418ff */
[----:B------:R-:W-:-:S02]  /*19f70*/  IADD3 R200, R216, 0x7000, RZ ;  /* 0x00007000d8c87810 */ /* 0x000fc40007ffe0ff */
[----:B------:R-:W-:-:S05]  /*19f80*/  IADD3 R167, R216, 0x7800, RZ ;  /* 0x00007800d8a77810 */ /* 0x000fca0007ffe0ff */
[C---:B---3--:R-:W-:Y:S08]  /*19f90*/  HMMA.16816.F32.BF16 R56, R24.reuse, R48, RZ ;  /* 0x000000301838723c */ /* 0x048ff000000418ff */
[C---:B------:R-:W-:Y:S08]  /*19fa0*/  HMMA.16816.F32.BF16 R32, R24.reuse, R34, RZ ;  /* 0x000000221820723c */ /* 0x040ff000000418ff */
[C---:B------:R-:W-:Y:S08]  /*19fb0*/  HMMA.16816.F32.BF16 R48, R24.reuse, R50, RZ ;  /* 0x000000321830723c */ /* 0x040ff000000418ff */
[C---:B--2---:R-:W-:Y:S08]  /*19fc0*/  HMMA.16816.F32.BF16 R28, R24.reuse, R8, RZ ;  /* 0x00000008181c723c */ /* 0x044ff000000418ff */
[----:B------:R-:W-:Y:S01]  /*19fd0*/  HMMA.16816.F32.BF16 R24, R24, R10, RZ ;  /* 0x0000000a1818723c */ /* 0x000fe200000418ff */
[----:B------:R-:W1:Y:S07]  /*19fe0*/  LDSM.16.M88.4 R8, [R215+0x8800] ;  /* 0x00880000d708783b */ /* 0x000e6e0000000200 */
[C---:B----4-:R-:W-:Y:S08]  /*19ff0*/  HMMA.16816.F32.BF16 R4, R72.reuse, R76, R4 ;  /* 0x0000004c4804723c */ /* 0x050ff00000041804 */
[C---:B------:R-:W-:Y:S01]  /*1a000*/  HMMA.16816.F32.BF16 R84, R72.reuse, R78, R84 ;  /* 0x0000004e4854723c */ /* 0x040fe20000041854 */
[----:B------:R-:W2:Y:S07]  /*1a010*/  LDSM.16.M88.4 R76, [R211] ;  /* 0x00000000d34c783b */ /* 0x000eae0000000200 */
        /* <DEDUP_REMOVED lines=10> */
[C---:B------:R-:W-:Y:S08]  /*1a0c0*/  HMMA.16816.F32.BF16 R4, R16.reuse, R12, R4 ;  /* 0x0000000c1004723c */ /* 0x040ff00000041804 */
        /* <DEDUP_REMOVED lines=21> */
[C---:B----4-:R-:W-:Y:S08]  /*1a220*/  HMMA.16816.F32.BF16 R4, R68.reuse, R12, R4 ;  /* 0x0000000c4404723c */ /* 0x050ff00000041804 */
[----:B------:R-:W-:Y:S01]  /*1a230*/  HMMA.16816.F32.BF16 R88, R68, R14, R88 ;  /* 0x0000000e4458723c */ /* 0x000fe20000041858 */
        /* <DEDUP_REMOVED lines=49> */
[----:B------:R-:W-:Y:S07]  /*1a550*/  LDSM.16.M88.4 R64, [R215+0xc000] ;  /* 0x00c00000d740783b */ /* 0x000fee0000000200 */
[C---:B----4-:R-:W-:Y:S08]  /*1a560*/  HMMA.16816.F32.BF16 R4, R80.reuse, R12, R4 ;  /* 0x0000000c5004723c */ /* 0x050ff00000041804 */
[----:B------:R-:W-:Y:S01]  /*1a570*/  HMMA.16816.F32.BF16 R88, R80, R14, R88 ;  /* 0x0000000e5058723c */ /* 0x000fe20000041858 */
[----:B------:R-:W4:Y:S07]  /*1a580*/  LDSM.16.M88.4 R12, [R216+0x5000] ;  /* 0x00500000d80c783b */ /* 0x000f2e0000000200 */
[C---:B------:R-:W-:Y:S08]  /*1a590*/  HMMA.16816.F32.BF16 R28, R76.reuse, R84, R28 ;  /* 0x000000544c1c723c */ /* 0x040ff0000004181c */
[----:B------:R-:W-:Y:S01]  /*1a5a0*/  HMMA.16816.F32.BF16 R24, R76, R86, R24 ;  /* 0x000000564c18723c */ /* 0x000fe20000041818 */
[----:B------:R-:W-:Y:S07]  /*1a5b0*/  LDSM.16.M88.4 R76, [R215+0xd000] ;  /* 0x00d00000d74c783b */ /* 0x000fee0000000200 */
        /* <DEDUP_REMOVED lines=10> */
[----:B------:R-:W-:Y:S08]  /*1a660*/  HMMA.16816.F32.BF16 R24, R80, R94, R24 ;  /* 0x0000005e5018723c */ /* 0x000ff00000041818 */
[C---:B---3--:R-:W-:Y:S08]  /*1a670*/  HMMA.16816.F32.BF16 R56, R72.reuse, R60, R56 ;  /* 0x0000003c4838723c */ /* 0x048ff00000041838 */
[C---:B------:R-:W-:Y:S01]  /*1a680*/  HMMA.16816.F32.BF16 R48, R72.reuse, R62, R48 ;  /* 0x0000003e4830723c */ /* 0x040fe20000041830 */
[----:B------:R-:W3:Y:S07]  /*1a690*/  LDSM.16.M88.4 R60, [R215+0xd800] ;  /* 0x00d80000d73c783b */ /* 0x000eee0000000200 */
[C---:B----4-:R-:W-:Y:S08]  /*1a6a0*/  HMMA.16816.F32.BF16 R44, R72.reuse, R12, R44 ;  /* 0x0000000c482c723c */ /* 0x050ff0000004182c */
[C---:B------:R-:W-:Y:S01]  /*1a6b0*/  HMMA.16816.F32.BF16 R80, R72.reuse, R14, R32 ;  /* 0x0000000e4850723c */ /* 0x040fe20000041820 */
[----:B------:R-:W-:Y:S04]  /*1a6c0*/  LDSM.16.M88.4 R32, [R2+0x4000] ;  /* 0x004000000220783b */ /* 0x000fe80000000200 */
[----:B------:R-:W4:Y:S03]  /*1a6d0*/  LDSM.16.M88.4 R12, [R211+0x4000] ;  /* 0x00400000d30c783b */ /* 0x000f260000000200 */
[C---:B-1----:R-:W-:Y:S08]  /*1a6e0*/  HMMA.16816.F32.BF16 R28, R72.reuse, R8, R28 ;  /* 0x00000008481c723c */ /* 0x042ff0000004181c */
[----:B------:R-:W-:Y:S01]  /*1a6f0*/  HMMA.16816.F32.BF16 R72, R72, R10, R24 ;  /* 0x0000000a4848723c */ /* 0x000fe20000041818 */
[----:B------:R-:W1:Y:S04]  /*1a700*/  LDSM.16.M88.4 R24, [R211+0x4800] ;  /* 0x00480000d318783b */ /* 0x000e680000000200 */
[----:B------:R-:W1:Y:S03]  /*1a710*/  LDSM.16.M88.4 R8, [R211+0x5000] ;  /* 0x00500000d308783b */ /* 0x000e660000000200 */
        /* <DEDUP_REMOVED lines=9> */
[C---:B---3--:R-:W-:Y:S08]  /*1a7b0*/  HMMA.16816.F32.BF16 R28, R68.reuse, R60, R28 ;  /* 0x0000003c441c723c */ /* 0x048ff0000004181c */
[----:B------:R-:W-:Y:S01]  /*1a7c0*/  HMMA.16816.F32.BF16 R72, R68, R62, R72 ;  /* 0x0000003e4448723c */ /* 0x000fe20000041848 */
[----:B------:R-:W3:Y:S04]  /*1a7d0*/  LDSM.16.M88.4 R68, [R218+0x6000] ;  /* 0x00600000da44783b */ /* 0x000ee80000000200 */
[----:B------:R-:W2:Y:S03]  /*1a7e0*/  LDSM.16.M88.4 R60, [R217+0xe800] ;  /* 0x00e80000d93c783b */ /* 0x000ea60000000200 */
        /* <DEDUP_REMOVED lines=15> */
[----:B------:R-:W-:Y:S07]  /*1a8e0*/  LDSM.16.M88.4 R64, [R215+0xe000] ;  /* 0x00e00000d740783b */ /* 0x000fee0000000200 */
        /* <DEDUP_REMOVED lines=8> */
[----:B------:R-:W4:Y:S04]  /*1a970*/  LDSM.16.M88.4 R12, [R215+0xf000] ;  /* 0x00f00000d70c783b */ /* 0x000f280000000200 */
[----:B------:R-:W3:Y:S03]  /*1a980*/  LDSM.16.M88.4 R68, [R215+0xe800] ;  /* 0x00e80000d744783b */ /* 0x000ee60000000200 */
[C---:B-1----:R-:W-:Y:S08]  /*1a990*/  HMMA.16816.F32.BF16 R4, R24.reuse, R8, R4 ;  /* 0x000000081804723c */ /* 0x042ff00000041804 */
[C---:B------:R-:W-:Y:S01]  /*1a9a0*/  HMMA.16816.F32.BF16 R88, R24.reuse, R10, R88 ;  /* 0x0000000a1858723c */ /* 0x040fe20000041858 */
[----:B------:R-:W1:Y:S07]  /*1a9b0*/  LDSM.16.M88.4 R8, [R215+0xf800] ;  /* 0x00f80000d708783b */ /* 0x000e6e0000000200 */
[C---:B--2---:R-:W-:Y:S08]  /*1a9c0*/  HMMA.16816.F32.BF16 R44, R24.reuse, R16, R44 ;  /* 0x00000010182c723c */ /* 0x044ff0000004182c */
[C---:B------:R-:W-:Y:S08]  /*1a9d0*/  HMMA.16816.F32.BF16 R56, R24.reuse, R32, R56 ;  /* 0x000000201838723c */ /* 0x040ff00000041838 */
[C---:B------:R-:W-:Y:S01]  /*1a9e0*/  HMMA.16816.F32.BF16 R48, R24.reuse, R34, R48 ;  /* 0x000000221830723c */ /* 0x040fe20000041830 */
[----:B------:R-:W-:Y:S07]  /*1a9f0*/  LDSM.16.M88.4 R32, [R211+0x6000] ;  /* 0x00600000d320783b */ /* 0x000fee0000000200 */
[C---:B------:R-:W-:Y:S08]  /*1aa00*/  HMMA.16816.F32.BF16 R80, R24.reuse, R18, R80 ;  /* 0x000000121850723c */ /* 0x040ff00000041850 */
[C---:B---3--:R-:W-:Y:S08]  /*1aa10*/  HMMA.16816.F32.BF16 R28, R24.reuse, R60, R28 ;  /* 0x0000003c181c723c */ /* 0x048ff0000004181c */
[----:B------:R-:W-:Y:S01]  /*1aa20*/  HMMA.16816.F32.BF16 R72, R24, R62, R72 ;  /* 0x0000003e1848723c */ /* 0x000fe20000041848 */
[----:B------:R-:W-:Y:S04]  /*1aa30*/  LDSM.16.M88.4 R24, [R211+0x6800] ;  /* 0x00680000d318783b */ /* 0x000fe80000000200 */
[----:B------:R-:W-:Y:S03]  /*1aa40*/  LDSM.16.M88.4 R60, [R211+0x7000] ;  /* 0x00700000d33c783b */ /* 0x000fe60000000200 */
[C---:B------:R-:W-:Y:S01]  /*1aa50*/  HMMA.16816.F32.BF16 R16, R76.reuse, R64, R4 ;  /* 0x000000404c10723c */ /* 0x040fe20000041804 */
[----:B------:R-:W2:Y:S07]  /*1aa60*/  LDSM.16.M88.4 R4, [R2+0x6000] ;  /* 0x006000000204783b */ /* 0x000eae0000000200 */
[C---:B------:R-:W-:Y:S08]  /*1aa70*/  HMMA.16816.F32.BF16 R88, R76.reuse, R66, R88 ;  /* 0x000000424c58723c */ /* 0x040ff00000041858 */
[----:B----4-:R-:W-:Y:S01]  /*1aa80*/  HMMA.16816.F32.BF16 R64, R76, R12, R44 ;  /* 0x0000000c4c40723c */ /* 0x010fe2000004182c */
[----:B------:R-:W3:Y:S01]  /*1aa90*/  LDSM.16.M88.4 R44, [R211+0x7800] ;  /* 0x00780000d32c783b */ /* 0x000ee20000000200 */
[----:B------:R-:W-:-:S06]  /*1aaa0*/  DEPBAR.LE SB0, 0x0 ;  /* 0x000080000000791a */ /* 0x000fcc0000000000 */
[C---:B------:R-:W-:Y:S08]  /*1aab0*/  HMMA.16816.F32.BF16 R56, R76.reuse, R68, R56 ;  /* 0x000000444c38723c */ /* 0x040ff00000041838 */
[C---:B------:R-:W-:Y:S08]  /*1aac0*/  HMMA.16816.F32.BF16 R48, R76.reuse, R70, R48 ;  /* 0x000000464c30723c */ /* 0x040ff00000041830 */
[C---:B------:R-:W-:Y:S08]  /*1aad0*/  HMMA.16816.F32.BF16 R80, R76.reuse, R14, R80 ;  /* 0x0000000e4c50723c */ /* 0x040ff00000041850 */
[C---:B-1----:R-:W-:Y:S08]  /*1aae0*/  HMMA.16816.F32.BF16 R28, R76.reuse, R8, R28 ;  /* 0x000000084c1c723c */ /* 0x042ff0000004181c */
[----:B------:R-:W-:Y:S08]  /*1aaf0*/  HMMA.16816.F32.BF16 R72, R76, R10, R72 ;  /* 0x0000000a4c48723c */ /* 0x000ff00000041848 */
[C---:B--2---:R-:W-:Y:S08]  /*1ab00*/  HMMA.16816.F32.BF16 R16, R4.reuse, R32, R16 ;  /* 0x000000200410723c */ /* 0x044ff00000041810 */
        /* <DEDUP_REMOVED lines=73> */
.L_x_7225:
[----:B------:R-:W2:Y:S02]  /*1afa0*/  LD.E R5, [R20.64+0x38] ;  /* 0x0000380614057980 */ /* 0x000ea4000c101900 */
[----:B--2---:R-:W-:-:S04]  /*1afb0*/  LEA R5, -R5, RZ, 0x6 ;  /* 0x000000ff05057211 */ /* 0x004fc800078e31ff */
[----:B------:R-:W-:Y:S02]  /*1afc0*/  SHF.R.S32.HI R0, RZ, 0x1f, R5 ;  /* 0x0000001fff007819 */ /* 0x000fe40000011405 */
.L_x_7226:
[----:B------:R-:W-:Y:S05]  /*1afd0*/  BSYNC B0 ;  /* 0x0000000000007941 */ /* 0x000fea0003800000 */
.L_x_7224:
        /* <DEDUP_REMOVED lines=125> */
.L_x_7223:
[----:B------:R-:W-:Y:S05]  /*1b7b0*/  BSYNC B1 ;  /* 0x0000000000017941 */ /* 0x000fea0003800000 */
.L_x_7222:
[----:B-1----:R1:W2:Y:S01]  /*1b7c0*/  LD.E R29, [R20.64+0xdc] ;  /* 0x0000dc06141d7980 */ /* 0x0022a2000c101900 */
[----:B------:R-:W-:-:S04]  /*1b7d0*/  IMAD.IADD R22, R3, 0x1, R22 ;  /* 0x0000000103167824 */ /* 0x000fc800078e0216 */
[--C-:B------:R-:W-:Y:S01]  /*1b7e0*/  IMAD.IADD R13, R248, 0x1, -R22.reuse ;  /* 0x00000001f80d7824 */ /* 0x100fe200078e0a16 */
[C---:B------:R-:W-:Y:S01]  /*1b7f0*/  IADD3 R14, R22.reuse, 0x1, RZ ;  /* 0x00000001160e7810 */ /* 0x040fe20007ffe0ff */
[C---:B------:R-:W-:Y:S01]  /*1b800*/  IMAD.IADD R3, R245.reuse, 0x1, -R22 ;  /* 0x00000001f5037824 */ /* 0x040fe200078e0a16 */
[----:B------:R-:W-:Y:S02]  /*1b810*/  IADD3 R5, R22, 0x8, RZ ;  /* 0x0000000816057810 */ /* 0x000fe40007ffe0ff */
[----:B------:R-:W-:Y:S01]  /*1b820*/  IABS R13, R13 ;  /* 0x0000000d000d7213 */ /* 0x000fe20000000000 */
[--C-:B------:R-:W-:Y:S01]  /*1b830*/  IMAD.IADD R4, R248, 0x1, -R14.reuse ;  /* 0x00000001f8047824 */ /* 0x100fe200078e0a0e */
[----:B------:R-:W-:Y:S01]  /*1b840*/  IADD3 R26, R22, 0x10, RZ ;  /* 0x00000010161a7810 */ /* 0x000fe20007ffe0ff */
[C---:B------:R-:W-:Y:S01]  /*1b850*/  IMAD.IADD R12, R245.reuse, 0x1, -R14 ;  /* 0x00000001f50c7824 */ /* 0x040fe200078e0a0e */
[----:B------:R-:W-:Y:S01]  /*1b860*/  IABS R3, R3 ;  /* 0x0000000300037213 */ /* 0x000fe20000000000 */
[--C-:B------:R-:W-:Y:S01]  /*1b870*/  IMAD.IADD R15, R248, 0x1, -R5.reuse ;  /* 0x00000001f80f7824 */ /* 0x100fe200078e0a05 */
[----:B------:R-:W-:Y:S01]  /*1b880*/  IABS R4, R4 ;  /* 0x0000000400047213 */ /* 0x000fe20000000000 */
[----:B------:R-:W-:Y:S01]  /*1b890*/  I2F R13, R13 ;  /* 0x0000000d000d7306 */ /* 0x000fe20000201400 */
[----:B------:R-:W-:Y:S01]  /*1b8a0*/  IABS R12, R12 ;  /* 0x0000000c000c7213 */ /* 0x000fe20000000000 */
[----:B------:R-:W-:Y:S01]  /*1b8b0*/  IMAD.IADD R0, R245, 0x1, -R5 ;  /* 0x00000001f5007824 */ /* 0x000fe200078e0a05 */
[----:B------:R-:W-:Y:S01]  /*1b8c0*/  IADD3 R27, R22, 0x9, RZ ;  /* 0x00000009161b7810 */ /* 0x000fe20007ffe0ff */
[----:B------:R-:W-:Y:S01]  /*1b8d0*/  IMAD.IADD R6, R248, 0x1, -R26 ;  /* 0x00000001f8067824 */ /* 0x000fe200078e0a1a */
[----:B------:R-:W-:-:S02]  /*1b8e0*/  IABS R15, R15 ;  /* 0x0000000f000f7213 */ /* 0x000fc40000000000 */
[-C--:B------:R-:W-:Y:S01]  /*1b8f0*/  ISETP.GE.AND P2, PT, R5, R247.reuse, PT ;  /* 0x000000f70500720c */ /* 0x080fe20003f46270 */
[----:B------:R-:W3:Y:S01]  /*1b900*/  I2F R4, R4 ;  /* 0x0000000400047306 */ /* 0x000ee20000201400 */
[----:B-1----:R-:W-:Y:S01]  /*1b910*/  IMAD.IADD R20, R245, 0x1, -R26 ;  /* 0x00000001f5147824 */ /* 0x002fe200078e0a1a */
[----:B------:R-:W-:Y:S01]  /*1b920*/  ISETP.GE.AND P4, PT, R5, R244, PT ;  /* 0x000000f40500720c */ /* 0x000fe20003f86270 */
[--C-:B------:R-:W-:Y:S01]  /*1b930*/  IMAD.IADD R23, R248, 0x1, -R27.reuse ;  /* 0x00000001f8177824 */ /* 0x100fe200078e0a1b */
[----:B------:R-:W-:Y:S01]  /*1b940*/  ISETP.GE.AND P3, PT, R14, R247, PT ;  /* 0x000000f70e00720c */ /* 0x000fe20003f66270 */
[----:B------:R-:W-:-:S03]  /*1b950*/  IMAD.IADD R7, R245, 0x1, -R27 ;  /* 0x00000001f5077824 */ /* 0x000fc600078e0a1b */
[----:B------:R-:W1:Y:S01]  /*1b960*/  I2F R3, R3 ;  /* 0x0000000300037306 */ /* 0x000e620000201400 */
[----:B------:R-:W-:Y:S02]  /*1b970*/  IABS R20, R20 ;  /* 0x0000001400147213 */ /* 0x000fe40000000000 */
[----:B------:R-:W-:Y:S02]  /*1b980*/  IADD3 R25, R22, 0x18, RZ ;  /* 0x0000001816197810 */ /* 0x000fe40007ffe0ff */
[----:B------:R-:W-:-:S03]  /*1b990*/  ISETP.GE.OR P2, PT, R5, R246, !P2 ;  /* 0x000000f60500720c */ /* 0x000fc60005746670 */
[----:B------:R-:W4:Y:S01]  /*1b9a0*/  I2F R12, R12 ;  /* 0x0000000c000c7306 */ /* 0x000f220000201400 */
[----:B------:R-:W-:Y:S01]  /*1b9b0*/  ISETP.GE.OR P4, PT, R5, R243, !P4 ;  /* 0x000000f30500720c */ /* 0x000fe20006786670 */
[----:B---3--:R-:W-:Y:S01]  /*1b9c0*/  FFMA.FTZ R17, -R242, R4, R17 ;  /* 0x00000004f2117223 */ /* 0x008fe20000010111 */
[----:B------:R-:W-:Y:S02]  /*1b9d0*/  IABS R0, R0 ;  /* 0x0000000000007213 */ /* 0x000fe40000000000 */
[----:B------:R-:W-:-:S03]  /*1b9e0*/  IABS R23, R23 ;  /* 0x0000001700177213 */ /* 0x000fc60000000000 */
[----:B------:R-:W3:Y:S01]  /*1b9f0*/  I2F R15, R15 ;  /* 0x0000000f000f7306 */ /* 0x000ee20000201400 */
[----:B------:R-:W-:Y:S02]  /*1ba00*/  ISETP.GE.OR P3, PT, R14, R246, !P3 ;  /* 0x000000f60e00720c */ /* 0x000fe40005f66670 */
[C---:B------:R-:W-:Y:S02]  /*1ba10*/  IADD3 R24, R22.reuse, 0x19, RZ ;  /* 0x0000001916187810 */ /* 0x040fe40007ffe0ff */
[----:B------:R-:W-:Y:S02]  /*1ba20*/  ISETP.GE.AND P1, PT, R22, R247, PT ;  /* 0x000000f71600720c */ /* 0x000fe40003f26270 */
[----:B------:R-:W-:Y:S01]  /*1ba30*/  ISETP.GE.AND P5, PT, R14, R244, PT ;  /* 0x000000f40e00720c */ /* 0x000fe20003fa6270 */
[----:B------:R5:W-:Y:S01]  /*1ba40*/  I2F R5, R20 ;  /* 0x0000001400057306 */ /* 0x000be20000201400 */
[----:B------:R-:W-:Y:S01]  /*1ba50*/  FSEL R28, R17, -INF , !P3 ;  /* 0xff800000111c7808 */ /* 0x000fe20005800000 */
[----:B------:R-:W-:Y:S01]  /*1ba60*/  IMAD.IADD R17, R248, 0x1, -R24 ;  /* 0x00000001f8117824 */ /* 0x000fe200078e0a18 */
[----:B------:R-:W-:Y:S01]  /*1ba70*/  ISETP.GE.OR P1, PT, R22, R246, !P1 ;  /* 0x000000f61600720c */ /* 0x000fe20004f26670 */
[----:B-1----:R-:W-:Y:S01]  /*1ba80*/  FFMA.FTZ R18, -R242, R3, R18 ;  /* 0x00000003f2127223 */ /* 0x002fe20000010112 */
[----:B------:R-:W-:-:S03]  /*1ba90*/  IABS R7, R7 ;  /* 0x0000000700077213 */ /* 0x000fc60000000000 */
[----:B------:R-:W1:Y:S01]  /*1baa0*/  I2F R0, R0 ;  /* 0x0000000000007306 */ /* 0x000e620000201400 */
[----:B-----5:R-:W-:-:S07]  /*1bab0*/  FFMA.FTZ R20, -R242, R13, R16 ;  /* 0x0000000df2147223 */ /* 0x020fce0000010110 */
[----:B------:R-:W5:Y:S01]  /*1bac0*/  I2F R23, R23 ;  /* 0x0000001700177306 */ /* 0x000f620000201400 */
[----:B------:R-:W-:Y:S01]  /*1bad0*/  IMAD.IADD R16, R248, 0x1, -R25 ;  /* 0x00000001f8107824 */ /* 0x000fe200078e0a19 */
[----:B------:R-:W-:-:S04]  /*1bae0*/  IABS R17, R17 ;  /* 0x0000001100117213 */ /* 0x000fc80000000000 */
[----:B------:R-:W-:Y:S01]  /*1baf0*/  IABS R4, R16 ;  /* 0x0000001000047213 */ /* 0x000fe20000000000 */
[----:B------:R-:W-:Y:S01]  /*1bb00*/  IMAD.IADD R16, R245, 0x1, -R25 ;  /* 0x00000001f5107824 */ /* 0x000fe200078e0a19 */
[----:B------:R-:W-:Y:S01]  /*1bb10*/  FSEL R3, R20, -INF , !P1 ;  /* 0xff80000014037808 */ /* 0x000fe20004800000 */
[----:B----4-:R-:W-:Y:S01]  /*1bb20*/  FFMA.FTZ R19, -R242, R12, R19 ;  /* 0x0000000cf2137223 */ /* 0x010fe20000010113 */
[----:B------:R-:W-:Y:S02]  /*1bb30*/  ISETP.GE.AND P1, PT, R22, R244, PT ;  /* 0x000000f41600720c */ /* 0x000fe40003f26270 */
[----:B------:R-:W-:Y:S02]  /*1bb40*/  ISETP.GE.OR P5, PT, R14, R243, !P5 ;  /* 0x000000f30e00720c */ /* 0x000fe40006fa6670 */
[----:B------:R-:W-:Y:S02]  /*1bb50*/  IABS R16, R16 ;  /* 0x0000001000107213 */ /* 0x000fe40000000000 */
[----:B------:R-:W-:Y:S01]  /*1bb60*/  IADD3 R20, R22, 0x20, RZ ;  /* 0x0000002016147810 */ /* 0x000fe20007ffe0ff */
[----:B---3--:R-:W-:Y:S01]  /*1bb70*/  FFMA.FTZ R32, -R242, R15, R88 ;  /* 0x0000000ff2207223 */ /* 0x008fe20000010158 */
[----:B------:R-:W-:Y:S01]  /*1bb80*/  ISETP.GE.OR P1, PT, R22, R243, !P1 ;  /* 0x000000f31600720c */ /* 0x000fe20004f26670 */
[----:B------:R-:W-:Y:S01]  /*1bb90*/  IMAD.MOV.U32 R15, RZ, RZ, R17 ;  /* 0x000000ffff0f7224 */ /* 0x000fe200078e0011 */
[----:B------:R-:W-:Y:S01]  /*1bba0*/  IABS R6, R6 ;  /* 0x0000000600067213 */ /* 0x000fe20000000000 */
[----:B------:R3:W-:Y:S01]  /*1bbb0*/  I2F R12, R16 ;  /* 0x00000010000c7306 */ /* 0x0007e20000201400 */
[----:B------:R-:W-:Y:S01]  /*1bbc0*/  FSEL R17, R19, -INF , !P5 ;  /* 0xff80000013117808 */ /* 0x000fe20006800000 */
[----:B------:R-:W-:Y:S01]  /*1bbd0*/  IMAD.IADD R19, R248, 0x1, -R20 ;  /* 0x00000001f8137824 */ /* 0x000fe200078e0a14 */
[----:B------:R-:W-:-:S02]  /*1bbe0*/  FSEL R18, R18, -INF , !P1 ;  /* 0xff80000012127808 */ /* 0x000fc40004800000 */
[----:B------:R-:W-:Y:S02]  /*1bbf0*/  ISETP.GE.AND P1, PT, R27, R247, PT ;  /* 0x000000f71b00720c */ /* 0x000fe40003f26270 */
[----:B------:R-:W-:Y:S01]  /*1bc00*/  IADD3 R21, R22, 0x11, RZ ;  /* 0x0000001116157810 */ /* 0x000fe20007ffe0ff */
[----:B------:R-:W4:Y:S01]  /*1bc10*/  I2F R7, R7 ;  /* 0x0000000700077306 */ /* 0x000f220000201400 */
[C---:B-1----:R-:W-:Y:S01]  /*1bc20*/  FFMA.FTZ R90, -R242.reuse, R0, R90 ;  /* 0x00000000f25a7223 */ /* 0x042fe2000001015a */
[----:B------:R-:W-:Y:S01]  /*1bc30*/  IABS R19, R19 ;  /* 0x0000001300137213 */ /* 0x000fe20000000000 */
[----:B-----5:R-:W-:Y:S02]  /*1bc40*/  FFMA.FTZ R89, -R242, R23, R89 ;  /* 0x00000017f2597223 */ /* 0x020fe40000010159 */
[----:B---3--:R-:W-:-:S03]  /*1bc50*/  IMAD.IADD R16, R245, 0x1, -R24 ;  /* 0x00000001f5107824 */ /* 0x008fc600078e0a18 */
[----:B------:R-:W1:Y:S01]  /*1bc60*/  I2F R6, R6 ;  /* 0x0000000600067306 */ /* 0x000e620000201400 */
[----:B------:R-:W-:Y:S02]  /*1bc70*/  ISETP.GE.OR P1, PT, R27, R246, !P1 ;  /* 0x000000f61b00720c */ /* 0x000fe40004f26670 */
[----:B------:R-:W-:Y:S01]  /*1bc80*/  IABS R16, R16 ;  /* 0x0000001000107213 */ /* 0x000fe20000000000 */
[--C-:B------:R-:W-:Y:S01]  /*1bc90*/  IMAD.IADD R14, R248, 0x1, -R21.reuse ;  /* 0x00000001f80e7824 */ /* 0x100fe200078e0a15 */
[----:B------:R-:W-:Y:S01]  /*1bca0*/  FSEL R32, R32, -INF , !P2 ;  /* 0xff80000020207808 */ /* 0x000fe20005000000 */
[----:B------:R-:W-:Y:S02]  /*1bcb0*/  IMAD.IADD R13, R245, 0x1, -R21 ;  /* 0x00000001f50d7824 */ /* 0x000fe400078e0a15 */
[----:B------:R3:W-:Y:S01]  /*1bcc0*/  I2F R0, R16 ;  /* 0x0000001000007306 */ /* 0x0007e20000201400 */
[C---:B------:R-:W-:Y:S02]  /*1bcd0*/  ISETP.GE.AND P5, PT, R26.reuse, R247, PT ;  /* 0x000000f71a00720c */ /* 0x040fe40003fa6270 */
[----:B------:R-:W-:-:S02]  /*1bce0*/  ISETP.GE.AND P2, PT, R26, R244, PT ;  /* 0x000000f41a00720c */ /* 0x000fc40003f46270 */
[----:B------:R-:W-:-:S03]  /*1bcf0*/  IADD3 R23, R22, 0x21, RZ ;  /* 0x0000002116177810 */ /* 0x000fc60007ffe0ff */
[----:B------:R5:W-:Y:S01]  /*1bd00*/  I2F R33, R19 ;  /* 0x0000001300217306 */ /* 0x000be20000201400 */
[----:B------:R-:W-:Y:S02]  /*1bd10*/  IABS R14, R14 ;  /* 0x0000000e000e7213 */ /* 0x000fe40000000000 */
[----:B------:R-:W-:Y:S02]  /*1bd20*/  IABS R13, R13 ;  /* 0x0000000d000d7213 */ /* 0x000fe40000000000 */
[----:B---3--:R-:W-:Y:S02]  /*1bd30*/  FSEL R16, R90, -INF , !P4 ;  /* 0xff8000005a107808 */ /* 0x008fe40006000000 */
[----:B------:R-:W-:Y:S02]  /*1bd40*/  ISETP.GE.AND P4, PT, R21, R247, PT ;  /* 0x000000f71500720c */ /* 0x000fe40003f86270 */
[----:B------:R-:W-:Y:S02]  /*1bd50*/  ISETP.GE.OR P5, PT, R26, R246, !P5 ;  /* 0x000000f61a00720c */ /* 0x000fe40006fa6670 */
[----:B-----5:R-:W-:-:S02]  /*1bd60*/  FSEL R19, R89, -INF , !P1 ;  /* 0xff80000059137808 */ /* 0x020fc40004800000 */
[C---:B------:R-:W-:Y:S02]  /*1bd70*/  ISETP.GE.AND P1, PT, R21.reuse, R244, PT ;  /* 0x000000f41500720c */ /* 0x040fe40003f26270 */
[-C--:B------:R-:W-:Y:S01]  /*1bd80*/  ISETP.GE.OR P2, PT, R26, R243.reuse, !P2 ;  /* 0x000000f31a00720c */ /* 0x080fe20005746670 */
[----:B------:R-:W-:Y:S01]  /*1bd90*/  IMAD.IADD R26, R248, 0x1, -R23 ;  /* 0x00000001f81a7824 */ /* 0x000fe200078e0a17 */
[C---:B------:R-:W-:Y:S02]  /*1bda0*/  ISETP.GE.OR P4, PT, R21.reuse, R246, !P4 ;  /* 0x000000f61500720c */ /* 0x040fe40006786670 */
[----:B------:R-:W-:Y:S02]  /*1bdb0*/  ISETP.GE.OR P1, PT, R21, R243, !P1 ;  /* 0x000000f31500720c */ /* 0x000fe40004f26670 */
[C---:B------:R-:W-:Y:S02]  /*1bdc0*/  ISETP.GE.AND P3, PT, R27.reuse, R244, PT ;  /* 0x000000f41b00720c */ /* 0x040fe40003f66270 */
[----:B------:R-:W-:Y:S01]  /*1bdd0*/  IADD3 R21, R22, 0x28, RZ ;  /* 0x0000002816157810 */ /* 0x000fe20007ffe0ff */
[----:B------:R-:W3:Y:S01]  /*1bde0*/  I2F R14, R14 ;  /* 0x0000000e000e7306 */ /* 0x000ee20000201400 */
[C---:B----4-:R-:W-:Y:S01]  /*1bdf0*/  FFMA.FTZ R91, -R242.reuse, R7, R91 ;  /* 0x00000007f25b7223 */ /* 0x050fe2000001015b */
[----:B------:R-:W-:Y:S01]  /*1be00*/  ISETP.GE.OR P3, PT, R27, R243, !P3 ;  /* 0x000000f31b00720c */ /* 0x000fe20005f66670 */
[----:B-1----:R-:W-:Y:S01]  /*1be10*/  FFMA.FTZ R6, -R242, R6, R56 ;  /* 0x00000006f2067223 */ /* 0x002fe20000010138 */
[----:B------:R-:W-:Y:S01]  /*1be20*/  IABS R7, R26 ;  /* 0x0000001a00077213 */ /* 0x000fe20000000000 */
[----:B------:R-:W-:-:S03]  /*1be30*/  IMAD.IADD R27, R248, 0x1, -R21 ;  /* 0x00000001f81b7824 */ /* 0x000fc600078e0a15 */
[----:B------:R-:W1:Y:S01]  /*1be40*/  I2F R13, R13 ;  /* 0x0000000d000d7306 */ /* 0x000e620000201400 */
[----:B------:R-:W-:Y:S01]  /*1be50*/  IMAD.MOV.U32 R38, RZ, RZ, R7 ;  /* 0x000000ffff267224 */ /* 0x000fe200078e0007 */
[----:B------:R-:W-:Y:S01]  /*1be60*/  FSEL R7, R91, -INF , !P3 ;  /* 0xff8000005b077808 */ /* 0x000fe20005800000 */
[----:B------:R-:W-:Y:S01]  /*1be70*/  FFMA.FTZ R58, -R242, R5, R58 ;  /* 0x00000005f23a7223 */ /* 0x000fe2000001013a */
[----:B------:R-:W-:-:S04]  /*1be80*/  FSEL R6, R6, -INF , !P5 ;  /* 0xff80000006067808 */ /* 0x000fc80006800000 */
[----:B------:R-:W4:Y:S01]  /*1be90*/  I2F R4, R4 ;  /* 0x0000000400047306 */ /* 0x000f220000201400 */
[----:B------:R-:W-:Y:S02]  /*1bea0*/  IABS R5, R27 ;  /* 0x0000001b00057213 */ /* 0x000fe40000000000 */
[C---:B------:R-:W-:Y:S02]  /*1beb0*/  ISETP.GE.AND P3, PT, R25.reuse, R247, PT ;  /* 0x000000f71900720c */ /* 0x040fe40003f66270 */
[C---:B------:R-:W-:Y:S02]  /*1bec0*/  ISETP.GE.AND P5, PT, R25.reuse, R244, PT ;  /* 0x000000f41900720c */ /* 0x040fe40003fa6270 */
[----:B------:R-:W-:Y:S02]  /*1bed0*/  IADD3 R27, R22, 0x29, RZ ;  /* 0x00000029161b7810 */ /* 0x000fe40007ffe0ff */
[C---:B------:R-:W-:Y:S02]  /*1bee0*/  ISETP.GE.OR P3, PT, R25.reuse, R246, !P3 ;  /* 0x000000f61900720c */ /* 0x040fe40005f66670 */
[----:B------:R-:W-:Y:S01]  /*1bef0*/  ISETP.GE.OR P5, PT, R25, R243, !P5 ;  /* 0x000000f31900720c */ /* 0x000fe20006fa6670 */
[----:B------:R-:W-:Y:S01]  /*1bf00*/  IMAD.IADD R25, R248, 0x1, -R27 ;  /* 0x00000001f8197824 */ /* 0x000fe200078e0a1b */
[----:B------:R-:W5:Y:S01]  /*1bf10*/  I2F R15, R15 ;  /* 0x0000000f000f7306 */ /* 0x000f620000201400 */
[----:B---3--:R-:W-:-:S02]  /*1bf20*/  FFMA.FTZ R57, -R242, R14, R57 ;  /* 0x0000000ef2397223 */ /* 0x008fc40000010139 */
[C---:B-1----:R-:W-:Y:S01]  /*1bf30*/  FFMA.FTZ R59, -R242.reuse, R13, R59 ;  /* 0x0000000df23b7223 */ /* 0x042fe2000001013b */
[----:B------:R-:W-:Y:S01]  /*1bf40*/  IABS R13, R25 ;  /* 0x00000019000d7213 */ /* 0x000fe20000000000 */
[----:B----4-:R-:W-:Y:S01]  /*1bf50*/  FFMA.FTZ R4, -R242, R4, R48 ;  /* 0x00000004f2047223 */ /* 0x010fe20000010130 */
[----:B------:R-:W-:Y:S01]  /*1bf60*/  IADD3 R25, R22, 0x30, RZ ;  /* 0x0000003016197810 */ /* 0x000fe20007ffe0ff */
[----:B------:R-:W-:Y:S01]  /*1bf70*/  IMAD.IADD R35, R245, 0x1, -R20 ;  /* 0x00000001f5237824 */ /* 0x000fe200078e0a14 */
[----:B------:R1:W-:Y:S01]  /*1bf80*/  I2F R31, R5 ;  /* 0x00000005001f7306 */ /* 0x0003e20000201400 */
[----:B------:R-:W-:Y:S01]  /*1bf90*/  FSEL R14, R58, -INF , !P2 ;  /* 0xff8000003a0e7808 */ /* 0x000fe20005000000 */
[----:B------:R-:W-:Y:S01]  /*1bfa0*/  IMAD.MOV.U32 R37, RZ, RZ, R13 ;  /* 0x000000ffff257224 */ /* 0x000fe200078e000d */
[----:B------:R-:W-:Y:S01]  /*1bfb0*/  ISETP.GE.AND P2, PT, R24, R247, PT ;  /* 0x000000f71800720c */ /* 0x000fe20003f46270 */
[----:B------:R-:W-:Y:S01]  /*1bfc0*/  IMAD.IADD R30, R248, 0x1, -R25 ;  /* 0x00000001f81e7824 */ /* 0x000fe200078e0a19 */
[----:B------:R-:W-:-:S02]  /*1bfd0*/  FSEL R13, R59, -INF , !P1 ;  /* 0xff8000003b0d7808 */ /* 0x000fc40004800000 */
[----:B------:R-:W-:Y:S02]  /*1bfe0*/  FSEL R4, R4, -INF , !P3 ;  /* 0xff80000004047808 */ /* 0x000fe40005800000 */
[----:B------:R-:W-:Y:S02]  /*1bff0*/  IABS R35, R35 ;  /* 0x0000002300237213 */ /* 0x000fe40000000000 */
[----:B------:R-:W-:Y:S02]  /*1c000*/  ISETP.GE.AND P1, PT, R20, R247, PT ;  /* 0x000000f71400720c */ /* 0x000fe40003f26270 */
[----:B-1----:R-:W-:Y:S02]  /*1c010*/  FSEL R5, R57, -INF , !P4 ;  /* 0xff80000039057808 */ /* 0x002fe40006000000 */
[-C--:B------:R-:W-:Y:S02]  /*1c020*/  ISETP.GE.AND P4, PT, R24, R244.reuse, PT ;  /* 0x000000f41800720c */ /* 0x080fe40003f86270 */
[----:B------:R-:W-:-:S02]  /*1c030*/  ISETP.GE.AND P3, PT, R20, R244, PT ;  /* 0x000000f41400720c */ /* 0x000fc40003f66270 */
[CC--:B------:R-:W-:Y:S02]  /*1c040*/  ISETP.GE.OR P2, PT, R24.reuse, R246.reuse, !P2 ;  /* 0x000000f61800720c */ /* 0x0c0fe40005746670 */
[-C--:B------:R-:W-:Y:S01]  /*1c050*/  ISETP.GE.OR P4, PT, R24, R243.reuse, !P4 ;  /* 0x000000f31800720c */ /* 0x080fe20006786670 */
[----:B------:R-:W-:Y:S01]  /*1c060*/  IMAD.IADD R26, R245, 0x1, -R23 ;  /* 0x00000001f51a7824 */ /* 0x000fe200078e0a17 */
[----:B------:R-:W-:Y:S02]  /*1c070*/  IADD3 R24, R22, 0x31, RZ ;  /* 0x0000003116187810 */ /* 0x000fe40007ffe0ff */
[C---:B------:R-:W-:Y:S02]  /*1c080*/  ISETP.GE.OR P1, PT, R20.reuse, R246, !P1 ;  /* 0x000000f61400720c */ /* 0x040fe40004f26670 */
[----:B------:R-:W-:Y:S01]  /*1c090*/  ISETP.GE.OR P3, PT, R20, R243, !P3 ;  /* 0x000000f31400720c */ /* 0x000fe20005f66670 */
[----:B------:R-:W1:Y:S01]  /*1c0a0*/  I2F R35, R35 ;  /* 0x0000002300237306 */ /* 0x000e620000201400 */
[----:B------:R-:W-:Y:S01]  /*1c0b0*/  IABS R20, R30 ;  /* 0x0000001e00147213 */ /* 0x000fe20000000000 */
[----:B------:R-:W-:-:S02]  /*1c0c0*/  FFMA.FTZ R12, -R242, R12, R50 ;  /* 0x0000000cf20c7223 */ /* 0x000fc40000010132 */
[----:B-----5:R-:W-:Y:S01]  /*1c0d0*/  FFMA.FTZ R15, -R242, R15, R49 ;  /* 0x0000000ff20f7223 */ /* 0x020fe20000010131 */
[----:B------:R-:W-:Y:S01]  /*1c0e0*/  IABS R26, R26 ;  /* 0x0000001a001a7213 */ /* 0x000fe20000000000 */
[----:B------:R-:W-:Y:S02]  /*1c0f0*/  IMAD.IADD R43, R248, 0x1, -R24 ;  /* 0x00000001f82b7824 */ /* 0x000fe400078e0a18 */
[----:B------:R-:W3:Y:S01]  /*1c100*/  I2F R38, R38 ;  /* 0x0000002600267306 */ /* 0x000ee20000201400 */
[----:B------:R-:W-:Y:S01]  /*1c110*/  IMAD.MOV.U32 R42, RZ, RZ, R20 ;  /* 0x000000ffff2a7224 */ /* 0x000fe200078e0014 */
[C---:B------:R-:W-:Y:S01]  /*1c120*/  IADD3 R20, R22.reuse, 0x38, RZ ;  /* 0x0000003816147810 */ /* 0x040fe20007ffe0ff */
[----:B------:R-:W-:Y:S01]  /*1c130*/  IMAD.IADD R34, R245, 0x1, -R21 ;  /* 0x00000001f5227824 */ /* 0x000fe200078e0a15 */
[----:B------:R-:W-:Y:S02]  /*1c140*/  IADD3 R30, R22, 0x39, RZ ;  /* 0x00000039161e7810 */ /* 0x000fe40007ffe0ff */
[----:B------:R-:W-:-:S02]  /*1c150*/  FSEL R12, R12, -INF , !P5 ;  /* 0xff8000000c0c7808 */ /* 0x000fc40006800000 */
[----:B------:R-:W-:Y:S02]  /*1c160*/  FSEL R15, R15, -INF , !P2 ;  /* 0xff8000000f0f7808 */ /* 0x000fe40005000000 */
[----:B------:R-:W-:Y:S02]  /*1c170*/  IABS R22, R43 ;  /* 0x0000002b00167213 */ /* 0x000fe40000000000 */
[C---:B------:R-:W-:Y:S02]  /*1c180*/  ISETP.GE.AND P5, PT, R23.reuse, R247, PT ;  /* 0x000000f71700720c */ /* 0x040fe40003fa6270 */
[C---:B------:R-:W-:Y:S01]  /*1c190*/  ISETP.GE.AND P2, PT, R23.reuse, R244, PT ;  /* 0x000000f41700720c */ /* 0x040fe20003f46270 */
[----:B------:R-:W4:Y:S01]  /*1c1a0*/  I2F R26, R26 ;  /* 0x0000001a001a7306 */ /* 0x000f220000201400 */
[C---:B------:R-:W-:Y:S02]  /*1c1b0*/  ISETP.GE.OR P5, PT, R23.reuse, R246, !P5 ;  /* 0x000000f61700720c */ /* 0x040fe40006fa6670 */
[----:B------:R-:W-:Y:S01]  /*1c1c0*/  ISETP.GE.OR P2, PT, R23, R243, !P2 ;  /* 0x000000f31700720c */ /* 0x000fe20005746670 */
[----:B------:R-:W-:Y:S01]  /*1c1d0*/  IMAD.IADD R23, R248, 0x1, -R30 ;  /* 0x00000001f8177824 */ /* 0x000fe200078e0a1e */
[----:B------:R-:W-:Y:S01]  /*1c1e0*/  IABS R34, R34 ;  /* 0x0000002200227213 */ /* 0x000fe20000000000 */
[----:B------:R-:W-:-:S02]  /*1c1f0*/  FFMA.FTZ R33, -R242, R33, R64 ;  /* 0x00000021f2217223 */ /* 0x000fc40000010140 */
[----:B------:R-:W5:Y:S01]  /*1c200*/  I2F R22, R22 ;  /* 0x0000001600167306 */ /* 0x000f620000201400 */
[----:B------:R-:W-:Y:S01]  /*1c210*/  IABS R23, R23 ;  /* 0x0000001700177213 */ /* 0x000fe20000000000 */
[C---:B-1----:R-:W-:Y:S02]  /*1c220*/  FFMA.FTZ R35, -R242.reuse, R35, R66 ;  /* 0x00000023f2237223 */ /* 0x042fe40000010142 */
[C---:B---3--:R-:W-:Y:S01]  /*1c230*/  FFMA.FTZ R38, -R242.reuse, R38, R65 ;  /* 0x00000026f2267223 */ /* 0x048fe20000010141 */
[----:B------:R-:W-:Y:S01]  /*1c240*/  FSEL R180, R33, -INF , !P1 ;  /* 0xff80000021b47808 */ /* 0x000fe20004800000 */
[----:B------:R-:W-:Y:S02]  /*1c250*/  FFMA.FTZ R0, -R242, R0, R51 ;  /* 0x00000000f2007223 */ /* 0x000fe40000010133 */
[----:B------:R-:W-:Y:S01]  /*1c260*/  I2F R34, R34 ;  /* 0x0000002200227306 */ /* 0x000fe20000201400 */
[----:B------:R-:W-:Y:S02]  /*1c270*/  FSEL R179, R38, -INF , !P5 ;  /* 0xff80000026b37808 */ /* 0x000fe40006800000 */
[----:B------:R-:W-:-:S05]  /*1c280*/  ISETP.GE.AND P5, PT, R27, R244, PT ;  /* 0x000000f41b00720c */ /* 0x000fca0003fa6270 */
[----:B------:R-:W1:Y:S01]  /*1c290*/  I2F R42, R42 ;  /* 0x0000002a002a7306 */ /* 0x000e620000201400 */
[----:B------:R-:W-:Y:S01]  /*1c2a0*/  FSEL R0, R0, -INF , !P4 ;  /* 0xff80000000007808 */ /* 0x000fe20006000000 */
[----:B----4-:R-:W-:Y:S01]  /*1c2b0*/  FFMA.FTZ R26, -R242, R26, R67 ;  /* 0x0000001af21a7223 */ /* 0x010fe20000010143 */
[----:B------:R-:W-:-:S05]  /*1c2c0*/  ISETP.GE.AND P4, PT, R21, R247, PT ;  /* 0x000000f71500720c */ /* 0x000fca0003f86270 */
[----:B------:R-:W3:Y:S01]  /*1c2d0*/  I2F R37, R37 ;  /* 0x0000002500257306 */ /* 0x000ee20000201400 */
[----:B------:R-:W-:Y:S01]  /*1c2e0*/  IMAD.IADD R36, R245, 0x1, -R27 ;  /* 0x00000001f5247824 */ /* 0x000fe200078e0a1b */
[----:B------:R-:W-:-:S06]  /*1c2f0*/  ISETP.GE.OR P5, PT, R27, R243, !P5 ;  /* 0x000000f31b00720c */ /* 0x000fcc0006fa6670 */
[----:B------:R4:W-:Y:S01]  /*1c300*/  I2F R33, R23 ;  /* 0x0000001700217306 */ /* 0x0009e20000201400 */
[C---:B------:R-:W-:Y:S01]  /*1c310*/  ISETP.GE.AND P1, PT, R21.reuse, R244, PT ;  /* 0x000000f41500720c */ /* 0x040fe20003f26270 */
[----:B-----5:R-:W-:Y:S01]  /*1c320*/  FFMA.FTZ R9, -R242, R22, R9 ;  /* 0x00000016f2097223 */ /* 0x020fe20000010109 */
[----:B------:R-:W-:Y:S02]  /*1c330*/  ISETP.GE.OR P4, PT, R21, R246, !P4 ;  /* 0x000000f61500720c */ /* 0x000fe40006786670 */
[----:B------:R-:W-:Y:S02]  /*1c340*/  FSEL R22, R26, -INF , !P2 ;  /* 0xff8000001a167808 */ /* 0x000fe40005000000 */
[-C--:B------:R-:W-:Y:S02]  /*1c350*/  ISETP.GE.AND P2, PT, R25, R247.reuse, PT ;  /* 0x000000f71900720c */ /* 0x080fe40003f46270 */
[----:B----4-:R-:W-:Y:S02]  /*1c360*/  FSEL R23, R35, -INF , !P3 ;  /* 0xff80000023177808 */ /* 0x010fe40005800000 */
[----:B------:R-:W-:-:S04]  /*1c370*/  ISETP.GE.AND P3, PT, R27, R247, PT ;  /* 0x000000f71b00720c */ /* 0x000fc80003f66270 */
[----:B------:R-:W-:Y:S01]  /*1c380*/  ISETP.GE.OR P3, PT, R27, R246, !P3 ;  /* 0x000000f61b00720c */ /* 0x000fe20005f66670 */
[C---:B------:R-:W-:Y:S01]  /*1c390*/  FFMA.FTZ R27, -R242.reuse, R31, R80 ;  /* 0x0000001ff21b7223 */ /* 0x040fe20000010150 */
[----:B------:R-:W-:Y:S01]  /*1c3a0*/  FMNMX.FTZ R35, R3, R28, !PT ;  /* 0x0000001c03237209 */ /* 0x000fe20007810000 */
[C---:B-1----:R-:W-:Y:S01]  /*1c3b0*/  FFMA.FTZ R8, -R242.reuse, R42, R8 ;  /* 0x0000002af2087223 */ /* 0x042fe20000010108 */
[----:B------:R-:W-:Y:S01]  /*1c3c0*/  ISETP.GE.OR P1, PT, R21, R243, !P1 ;  /* 0x000000f31500720c */ /* 0x000fe20004f26670 */
[----:B------:R-:W-:Y:S01]  /*1c3d0*/  FFMA.FTZ R21, -R242, R34, R82 ;  /* 0x00000022f2157223 */ /* 0x000fe20000010152 */
[----:B------:R-:W-:Y:S01]  /*1c3e0*/  FSEL R27, R27, -INF , !P4 ;  /* 0xff8000001b1b7808 */ /* 0x000fe20006000000 */
[----:B------:R-:W-:Y:S01]  /*1c3f0*/  IMAD.IADD R31, R245, 0x1, -R25 ;  /* 0x00000001f51f7824 */ /* 0x000fe200078e0a19 */
[C---:B------:R-:W-:Y:S02]  /*1c400*/  ISETP.GE.AND P4, PT, R25.reuse, R244, PT ;  /* 0x000000f41900720c */ /* 0x040fe40003f86270 */
[----:B------:R-:W-:Y:S01]  /*1c410*/  FMNMX.FTZ R35, R32, R35, !PT ;  /* 0x0000002320237209 */ /* 0x000fe20007810000 */
[----:B------:R-:W-:Y:S01]  /*1c420*/  IMAD.IADD R43, R248, 0x1, -R20 ;  /* 0x00000001f82b7824 */ /* 0x000fe200078e0a14 */
[C---:B------:R-:W-:Y:S01]  /*1c430*/  ISETP.GE.OR P2, PT, R25.reuse, R246, !P2 ;  /* 0x000000f61900720c */ /* 0x040fe20005746670 */
[----:B---3--:R-:W-:Y:S01]  /*1c440*/  FFMA.FTZ R37, -R242, R37, R81 ;  /* 0x00000025f2257223 */ /* 0x008fe20000010151 */
[----:B------:R-:W-:Y:S01]  /*1c450*/  ISETP.GE.OR P4, PT, R25, R243, !P4 ;  /* 0x000000f31900720c */ /* 0x000fe20006786670 */
[----:B------:R-:W-:Y:S01]  /*1c460*/  IMAD.IADD R34, R245, 0x1, -R24 ;  /* 0x00000001f5227824 */ /* 0x000fe200078e0a18 */
[----:B------:R-:W-:-:S02]  /*1c470*/  FMNMX.FTZ R35, R19, R35, !PT ;  /* 0x0000002313237209 */ /* 0x000fc40007810000 */
[----:B------:R-:W-:Y:S02]  /*1c480*/  FSEL R21, R21, -INF , !P1 ;  /* 0xff80000015157808 */ /* 0x000fe40004800000 */
[----:B------:R-:W-:Y:S02]  /*1c490*/  FSEL R25, R8, -INF , !P2 ;  /* 0xff80000008197808 */ /* 0x000fe40005000000 */
[----:B------:R-:W-:Y:S02]  /*1c4a0*/  ISETP.GE.AND P1, PT, R24, R247, PT ;  /* 0x000000f71800720c */ /* 0x000fe40003f26270 */
[----:B------:R-:W-:Y:S02]  /*1c4b0*/  IABS R8, R31 ;  /* 0x0000001f00087213 */ /* 0x000fe40000000000 */
[----:B------:R-:W-:Y:S02]  /*1c4c0*/  IABS R43, R43 ;  /* 0x0000002b002b7213 */ /* 0x000fe40000000000 */
[----:B------:R-:W-:-:S02]  /*1c4d0*/  FSEL R26, R37, -INF , !P3 ;  /* 0xff800000251a7808 */ /* 0x000fc40005800000 */
[----:B------:R-:W-:Y:S02]  /*1c4e0*/  FMNMX.FTZ R35, R6, R35, !PT ;  /* 0x0000002306237209 */ /* 0x000fe40007810000 */
[C---:B------:R-:W-:Y:S02]  /*1c4f0*/  ISETP.GE.AND P3, PT, R24.reuse, R244, PT ;  /* 0x000000f41800720c */ /* 0x040fe40003f66270 */
[----:B------:R-:W-:Y:S02]  /*1c500*/  ISETP.GE.OR P1, PT, R24, R246, !P1 ;  /* 0x000000f61800720c */ /* 0x000fe40004f26670 */
[----:B------:R-:W-:Y:S01]  /*1c510*/  IABS R31, R34 ;  /* 0x00000022001f7213 */ /* 0x000fe20000000000 */
[----:B------:R-:W-:Y:S01]  /*1c520*/  IMAD.MOV.U32 R34, RZ, RZ, R8 ;  /* 0x000000ffff227224 */ /* 0x000fe200078e0008 */
[----:B------:R-:W-:Y:S01]  /*1c530*/  FMNMX.FTZ R35, R5, R35, !PT ;  /* 0x0000002305237209 */ /* 0x000fe20007810000 */
[----:B------:R-:W1:Y:S01]  /*1c540*/  I2F R43, R43 ;  /* 0x0000002b002b7306 */ /* 0x000e620000201400 */
[----:B------:R-:W-:-:S02]  /*1c550*/  FMNMX.FTZ R8, R18, R17, !PT ;  /* 0x0000001112087209 */ /* 0x000fc40007810000 */
[----:B------:R-:W-:Y:S02]  /*1c560*/  ISETP.GE.OR P3, PT, R24, R243, !P3 ;  /* 0x000000f31800720c */ /* 0x000fe40005f66670 */
[----:B------:R-:W-:Y:S02]  /*1c570*/  FSEL R24, R9, -INF , !P1 ;  /* 0xff80000009187808 */ /* 0x000fe40004800000 */
[C---:B------:R-:W-:Y:S02]  /*1c580*/  ISETP.GE.AND P2, PT, R20.reuse, R247, PT ;  /* 0x000000f71400720c */ /* 0x040fe40003f46270 */
[----:B------:R-:W-:Y:S02]  /*1c590*/  ISETP.GE.AND P1, PT, R20, R244, PT ;  /* 0x000000f41400720c */ /* 0x000fe40003f26270 */
[----:B------:R-:W-:Y:S02]  /*1c5a0*/  FMNMX.FTZ R35, R4, R35, !PT ;  /* 0x0000002304237209 */ /* 0x000fe40007810000 */
[----:B------:R-:W-:Y:S01]  /*1c5b0*/  FMNMX.FTZ R8, R16, R8, !PT ;  /* 0x0000000810087209 */ /* 0x000fe20007810000 */
[----:B------:R-:W-:Y:S01]  /*1c5c0*/  IMAD.IADD R9, R245, 0x1, -R20 ;  /* 0x00000001f5097824 */ /* 0x000fe200078e0a14 */
[----:B------:R-:W-:-:S02]  /*1c5d0*/  ISETP.GE.OR P2, PT, R20, R246, !P2 ;  /* 0x000000f61400720c */ /* 0x000fc40005746670 */
[----:B------:R-:W-:Y:S02]  /*1c5e0*/  ISETP.GE.OR P1, PT, R20, R243, !P1 ;  /* 0x000000f31400720c */ /* 0x000fe40004f26670 */
[----:B------:R-:W-:Y:S02]  /*1c5f0*/  FMNMX.FTZ R35, R15, R35, !PT ;  /* 0x000000230f237209 */ /* 0x000fe40007810000 */
[----:B------:R-:W-:Y:S02]  /*1c600*/  FMNMX.FTZ R20, R7, R8, !PT ;  /* 0x0000000807147209 */ /* 0x000fe40007810000 */
[----:B------:R-:W-:Y:S02]  /*1c610*/  IABS R36, R36 ;  /* 0x0000002400247213 */ /* 0x000fe40000000000 */
[----:B------:R-:W-:Y:S02]  /*1c620*/  FMNMX.FTZ R35, R180, R35, !PT ;  /* 0x00000023b4237209 */ /* 0x000fe40007810000 */
[----:B------:R-:W-:-:S02]  /*1c630*/  FMNMX.FTZ R20, R14, R20, !PT ;  /* 0x000000140e147209 */ /* 0x000fc40007810000 */
[----:B------:R-:W3:Y:S01]  /*1c640*/  I2F R36, R36 ;  /* 0x0000002400247306 */ /* 0x000ee20000201400 */
[----:B------:R-:W-:Y:S01]  /*1c650*/  FMNMX.FTZ R35, R179, R35, !PT ;  /* 0x00000023b3237209 */ /* 0x000fe20007810000 */
[----:B-1----:R-:W-:Y:S01]  /*1c660*/  FFMA.FTZ R43, -R242, R43, R72 ;  /* 0x0000002bf22b7223 */ /* 0x002fe20000010148 */
[----:B------:R-:W-:Y:S01]  /*1c670*/  FMNMX.FTZ R20, R13, R20, !PT ;  /* 0x000000140d147209 */ /* 0x000fe20007810000 */
[----:B------:R-:W-:Y:S01]  /*1c680*/  IMAD.IADD R8, R245, 0x1, -R30 ;  /* 0x00000001f5087824 */ /* 0x000fe200078e0a1e */
[----:B------:R-:W-:Y:S02]  /*1c690*/  FMNMX.FTZ R35, R27, R35, !PT ;  /* 0x000000231b237209 */ /* 0x000fe40007810000 */
[----:B------:R-:W-:Y:S01]  /*1c6a0*/  FMNMX.FTZ R20, R12, R20, !PT ;  /* 0x000000140c147209 */ /* 0x000fe20007810000 */
[----:B------:R-:W1:Y:S01]  /*1c6b0*/  I2F R34, R34 ;  /* 0x0000002200227306 */ /* 0x000e620000201400 */
[----:B------:R-:W-:Y:S02]  /*1c6c0*/  IABS R9, R9 ;  /* 0x0000000900097213 */ /* 0x000fe40000000000 */
[----:B------:R-:W-:-:S02]  /*1c6d0*/  FSEL R191, R43, -INF , !P2 ;  /* 0xff8000002bbf7808 */ /* 0x000fc40005000000 */
[----:B------:R-:W-:Y:S02]  /*1c6e0*/  ISETP.GE.AND P2, PT, R30, R247, PT ;  /* 0x000000f71e00720c */ /* 0x000fe40003f46270 */
[----:B------:R-:W-:Y:S01]  /*1c6f0*/  IABS R8, R8 ;  /* 0x0000000800087213 */ /* 0x000fe20000000000 */
[----:B------:R-:W4:Y:S01]  /*1c700*/  I2F R31, R31 ;  /* 0x0000001f001f7306 */ /* 0x000f220000201400 */
[----:B------:R-:W-:Y:S02]  /*1c710*/  FMNMX.FTZ R35, R26, R35, !PT ;  /* 0x000000231a237209 */ /* 0x000fe40007810000 */
[----:B------:R-:W-:Y:S01]  /*1c720*/  FMNMX.FTZ R20, R0, R20, !PT ;  /* 0x0000001400147209 */ /* 0x000fe20007810000 */
[----:B------:R-:W-:Y:S01]  /*1c730*/  FFMA.FTZ R33, -R242, R33, R73 ;  /* 0x00000021f2217223 */ /* 0x000fe20000010149 */
[----:B------:R-:W-:Y:S02]  /*1c740*/  ISETP.GE.OR P2, PT, R30, R246, !P2 ;  /* 0x000000f61e00720c */ /* 0x000fe40005746670 */
[----:B------:R-:W-:Y:S01]  /*1c750*/  FMNMX.FTZ R35, R25, R35, !PT ;  /* 0x0000002319237209 */ /* 0x000fe20007810000 */
[----:B------:R-:W5:Y:S01]  /*1c760*/  I2F R9, R9 ;  /* 0x0000000900097306 */ /* 0x000f620000201400 */
[----:B------:R-:W-:Y:S01]  /*1c770*/  FMNMX.FTZ R20, R23, R20, !PT ;  /* 0x0000001417147209 */ /* 0x000fe20007810000 */
[----:B---3--:R-:W-:Y:S01]  /*1c780*/  FFMA.FTZ R36, -R242, R36, R83 ;  /* 0x00000024f2247223 */ /* 0x008fe20000010153 */
[----:B------:R-:W-:-:S02]  /*1c790*/  FSEL R190, R33, -INF , !P2 ;  /* 0xff80000021be7808 */ /* 0x000fc40005000000 */
[----:B------:R-:W-:-:S03]  /*1c7a0*/  FMNMX.FTZ R35, R24, R35, !PT ;  /* 0x0000002318237209 */ /* 0x000fc60007810000 */
[----:B------:R-:W3:Y:S01]  /*1c7b0*/  I2F R8, R8 ;  /* 0x0000000800087306 */ /* 0x000ee20000201400 */
[----:B------:R-:W-:Y:S01]  /*1c7c0*/  FMNMX.FTZ R33, R22, R20, !PT ;  /* 0x0000001416217209 */ /* 0x000fe20007810000 */
[----:B-1----:R-:W-:Y:S01]  /*1c7d0*/  FFMA.FTZ R34, -R242, R34, R10 ;  /* 0x00000022f2227223 */ /* 0x002fe2000001010a */
[----:B------:R-:W-:Y:S02]  /*1c7e0*/  FMNMX.FTZ R35, R191, R35, !PT ;  /* 0x00000023bf237209 */ /* 0x000fe40007810000 */
[----:B------:R-:W-:Y:S02]  /*1c7f0*/  FSEL R20, R36, -INF , !P5 ;  /* 0xff80000024147808 */ /* 0x000fe40006800000 */
[----:B------:R-:W-:Y:S01]  /*1c800*/  FMNMX.FTZ R33, R21, R33, !PT ;  /* 0x0000002115217209 */ /* 0x000fe20007810000 */
[----:B----4-:R-:W-:Y:S01]  /*1c810*/  FFMA.FTZ R31, -R242, R31, R11 ;  /* 0x0000001ff21f7223 */ /* 0x010fe2000001010b */
[----:B------:R-:W-:Y:S02]  /*1c820*/  FMNMX.FTZ R10, R190, R35, !PT ;  /* 0x00000023be0a7209 */ /* 0x000fe40007810000 */
[----:B------:R-:W-:-:S02]  /*1c830*/  FSEL R184, R34, -INF , !P4 ;  /* 0xff80000022b87808 */ /* 0x000fc40006000000 */
[----:B------:R-:W-:Y:S01]  /*1c840*/  FMNMX.FTZ R33, R20, R33, !PT ;  /* 0x0000002114217209 */ /* 0x000fe20007810000 */
[----:B-----5:R-:W-:Y:S01]  /*1c850*/  FFMA.FTZ R9, -R242, R9, R74 ;  /* 0x00000009f2097223 */ /* 0x020fe2000001014a */
[----:B------:R-:W-:Y:S01]  /*1c860*/  ISETP.GE.AND P2, PT, R30, R244, PT ;  /* 0x000000f41e00720c */ /* 0x000fe20003f46270 */
[----:B------:R-:W1:Y:S01]  /*1c870*/  SHFL.BFLY PT, R11, R10, 0x2, 0x1f ;  /* 0x0c401f000a0b7f89 */ /* 0x000e6200000e0000 */
[----:B------:R-:W-:Y:S02]  /*1c880*/  FSEL R183, R31, -INF , !P3 ;  /* 0xff8000001fb77808 */ /* 0x000fe40005800000 */
[----:B------:R-:W-:Y:S01]  /*1c890*/  FMNMX.FTZ R33, R184, R33, !PT ;  /* 0x00000021b8217209 */ /* 0x000fe20007810000 */
[----:B---3--:R-:W-:Y:S01]  /*1c8a0*/  FFMA.FTZ R8, -R242, R8, R75 ;  /* 0x00000008f2087223 */ /* 0x008fe2000001014b */
[----:B------:R-:W-:Y:S02]  /*1c8b0*/  ISETP.GE.OR P2, PT, R30, R243, !P2 ;  /* 0x000000f31e00720c */ /* 0x000fe40005746670 */
[----:B------:R-:W-:-:S02]  /*1c8c0*/  FSEL R31, R9, -INF , !P1 ;  /* 0xff800000091f7808 */ /* 0x000fc40004800000 */
[----:B------:R-:W-:Y:S02]  /*1c8d0*/  FMNMX.FTZ R33, R183, R33, !PT ;  /* 0x00000021b7217209 */ /* 0x000fe40007810000 */
[----:B------:R-:W-:Y:S02]  /*1c8e0*/  FSEL R30, R8, -INF , !P2 ;  /* 0xff800000081e7808 */ /* 0x000fe40005000000 */
        /* <DEDUP_REMOVED lines=9> */
[----:B--2---:R-:W-:-:S05]  /*1c980*/  FMUL.FTZ R187, R29, R164 ;  /* 0x000000a41dbb7220 */ /* 0x004fca0000410000 */
[----:B------:R-:W-:Y:S01]  /*1c990*/  FSEL R187, R187, RZ, P1 ;  /* 0x000000ffbbbb7208 */ /* 0x000fe20000800000 */
[----:B------:R-:W-:-:S04]  /*1c9a0*/  IMAD.SHL.U32 R222, R41, 0x2, RZ ;  /* 0x0000000229de7824 */ /* 0x000fc800078e00ff */
[-CC-:B------:R-:W-:Y:S01]  /*1c9b0*/  FFMA.FTZ R176, R3, R29.reuse, -R187.reuse ;  /* 0x0000001d03b07223 */ /* 0x180fe200000108bb */
[----:B------:R-:W1:Y:S01]  /*1c9c0*/  LDSM.16.MT88.4 R156, [R222+0x10000] ;  /* 0x01000000de9c783b */ /* 0x000e620000004200 */
[-CC-:B------:R-:W-:Y:S02]  /*1c9d0*/  FFMA.FTZ R175, R28, R29.reuse, -R187.reuse ;  /* 0x0000001d1caf7223 */ /* 0x180fe400000108bb */
[----:B------:R-:W-:Y:S01]  /*1c9e0*/  FFMA.FTZ R174, R32, R29, -R187 ;  /* 0x0000001d20ae7223 */ /* 0x000fe200000108bb */
[----:B------:R-:W-:Y:S01]  /*1c9f0*/  LDSM.16.MT88.4 R72, [R222+0x14000] ;  /* 0x01400000de48783b */ /* 0x000fe20000004200 */
[----:B---3--:R-:W-:Y:S01]  /*1ca00*/  FMNMX.FTZ R3, R9, R8, !PT ;  /* 0x0000000809037209 */ /* 0x008fe20007810000 */
[--C-:B------:R-:W-:Y:S02]  /*1ca10*/  IMAD R221, R40, 0x2, R222.reuse ;  /* 0x0000000228dd7824 */ /* 0x100fe400078e02de */
[----:B------:R-:W-:Y:S01]  /*1ca20*/  LDSM.16.MT88.4 R104, [R222+0x16000] ;  /* 0x01600000de68783b */ /* 0x000fe20000004200 */
[----:B------:R-:W-:Y:S01]  /*1ca30*/  IMAD R220, R39, 0x2, R222 ;  /* 0x0000000227dc7824 */ /* 0x000fe200078e02de */
[----:B------:R-:W-:Y:S01]  /*1ca40*/  FSETP.NEU.FTZ.AND P1, PT, R3, -INF , PT ;  /* 0xff8000000300780b */ /* 0x000fe20003f3d000 */
[----:B------:R-:W-:Y:S01]  /*1ca50*/  FMUL.FTZ R28, R29, R3 ;  /* 0x000000031d1c7220 */ /* 0x000fe20000410000 */
[----:B------:R-:W2:Y:S04]  /*1ca60*/  LDSM.16.MT88.4 R148, [R221+0x10000] ;  /* 0x01000000dd94783b */ /* 0x000ea80000004200 */
[----:B------:R-:W-:Y:S01]  /*1ca70*/  FSEL R28, R28, RZ, P1 ;  /* 0x000000ff1c1c7208 */ /* 0x000fe20000800000 */
[----:B------:R-:W3:Y:S01]  /*1ca80*/  LDSM.16.MT88.4 R140, [R220+0x10000] ;  /* 0x01000000dc8c783b */ /* 0x000ee20000004200 */
[----:B------:R-:W-:-:S02]  /*1ca90*/  IMAD R219, R39, 0x2, R221 ;  /* 0x0000000227db7824 */ /* 0x000fc400078e02dd */
[-CC-:B------:R-:W-:Y:S01]  /*1caa0*/  FFMA.FTZ R169, R19, R29.reuse, -R187.reuse ;  /* 0x0000001d13a97223 */ /* 0x180fe200000108bb */
[----:B------:R-:W-:Y:S01]  /*1cab0*/  LDSM.16.MT88.4 R40, [R222+0x12000] ;  /* 0x01200000de28783b */ /* 0x000fe20000004200 */
[-CC-:B------:R-:W-:Y:S02]  /*1cac0*/  FFMA.FTZ R173, R18, R29.reuse, -R28.reuse ;  /* 0x0000001d12ad7223 */ /* 0x180fe4000001081c */
[-CC-:B------:R-:W-:Y:S01]  /*1cad0*/  FFMA.FTZ R177, R17, R29.reuse, -R28.reuse ;  /* 0x0000001d11b17223 */ /* 0x180fe2000001081c */
[----:B------:R-:W4:Y:S01]  /*1cae0*/  LDSM.16.MT88.4 R132, [R219+0x10000] ;  /* 0x01000000db84783b */ /* 0x000f220000004200 */
[-CC-:B------:R-:W-:Y:S02]  /*1caf0*/  FFMA.FTZ R178, R16, R29.reuse, -R28.reuse ;  /* 0x0000001d10b27223 */ /* 0x180fe4000001081c */
[-C--:B------:R-:W-:Y:S01]  /*1cb00*/  FFMA.FTZ R171, R7, R29.reuse, -R28 ;  /* 0x0000001d07ab7223 */ /* 0x080fe2000001081c */
[----:B------:R-:W5:Y:S01]  /*1cb10*/  LDSM.16.MT88.4 R48, [R221+0x12000] ;  /* 0x01200000dd30783b */ /* 0x000f620000004200 */
[----:B------:R-:W-:-:S02]  /*1cb20*/  FFMA.FTZ R172, R6, R29, -R187 ;  /* 0x0000001d06ac7223 */ /* 0x000fc400000108bb */
[-CC-:B------:R-:W-:Y:S01]  /*1cb30*/  FFMA.FTZ R168, R5, R29.reuse, -R187.reuse ;  /* 0x0000001d05a87223 */ /* 0x180fe200000108bb */
[----:B------:R-:W1:Y:S01]  /*1cb40*/  LDSM.16.MT88.4 R56, [R220+0x12000] ;  /* 0x01200000dc38783b */ /* 0x000e620000004200 */
[-CC-:B------:R-:W-:Y:S01]  /*1cb50*/  FFMA.FTZ R35, R4, R29.reuse, -R187.reuse ;  /* 0x0000001d04237223 */ /* 0x180fe200000108bb */
[----:B------:R-:W-:Y:S02]  /*1cb60*/  MUFU.EX2 R176, R176 ;  /* 0x000000b000b07308 */ /* 0x000fe40000000800 */
[----:B------:R-:W1:Y:S04]  /*1cb70*/  LDSM.16.MT88.4 R64, [R219+0x12000] ;  /* 0x01200000db40783b */ /* 0x000e680000004200 */
[----:B------:R-:W1:Y:S02]  /*1cb80*/  LDSM.16.MT88.4 R80, [R221+0x14000] ;  /* 0x01400000dd50783b */ /* 0x000e640000004200 */
[----:B------:R-:W1:Y:S02]  /*1cb90*/  MUFU.EX2 R175, R175 ;  /* 0x000000af00af7308 */ /* 0x000e640000000800 */
[----:B------:R-:W1:Y:S04]  /*1cba0*/  LDSM.16.MT88.4 R88, [R220+0x14000] ;  /* 0x01400000dc58783b */ /* 0x000e680000004200 */
[----:B------:R-:W1:Y:S02]  /*1cbb0*/  LDSM.16.MT88.4 R96, [R219+0x14000] ;  /* 0x01400000db60783b */ /* 0x000e640000004200 */
[----:B------:R-:W-:Y:S02]  /*1cbc0*/  MUFU.EX2 R174, R174 ;  /* 0x000000ae00ae7308 */ /* 0x000fe40000000800 */
[----:B------:R-:W1:Y:S04]  /*1cbd0*/  LDSM.16.MT88.4 R112, [R221+0x16000] ;  /* 0x01600000dd70783b */ /* 0x000e680000004200 */
[----:B------:R-:W2:Y:S02]  /*1cbe0*/  LDSM.16.MT88.4 R120, [R220+0x16000] ;  /* 0x01600000dc78783b */ /* 0x000ea40000004200 */
[----:B------:R-:W1:Y:S02]  /*1cbf0*/  MUFU.EX2 R169, R169 ;  /* 0x000000a900a97308 */ /* 0x000e640000000800 */
[----:B------:R-:W2:Y:S04]  /*1cc00*/  LDSM.16.MT88.4 R4, [R219+0x16000] ;  /* 0x01600000db04783b */ /* 0x000ea80000004200 */
[----:B------:R-:W2:Y:S02]  /*1cc10*/  LDSM.16.MT88.4 R16, [R222+0x10800] ;  /* 0x01080000de10783b */ /* 0x000ea40000004200 */
[----:B------:R-:W-:Y:S01]  /*1cc20*/  MUFU.EX2 R173, R173 ;  /* 0x000000ad00ad7308 */ /* 0x000fe20000000800 */
[-C--:B------:R-:W-:Y:S01]  /*1cc30*/  FFMA.FTZ R32, R15, R29.reuse, -R187 ;  /* 0x0000001d0f207223 */ /* 0x080fe200000108bb */
[----:B------:R-:W-:Y:S06]  /*1cc40*/  LDSM.16.MT88.4 R8, [R220+0x10800] ;  /* 0x01080000dc08783b */ /* 0x000fec0000004200 */
[----:B------:R-:W1:Y:S08]  /*1cc50*/  MUFU.EX2 R177, R177 ;  /* 0x000000b100b17308 */ /* 0x000e700000000800 */
[----:B------:R-:W-:Y:S08]  /*1cc60*/  MUFU.EX2 R178, R178 ;  /* 0x000000b200b27308 */ /* 0x000ff00000000800 */
[----:B------:R-:W2:Y:S01]  /*1cc70*/  MUFU.EX2 R171, R171 ;  /* 0x000000ab00ab7308 */ /* 0x000ea20000000800 */
[-CC-:B------:R-:W-:Y:S01]  /*1cc80*/  FFMA.FTZ R170, R14, R29.reuse, -R28.reuse ;  /* 0x0000001d0eaa7223 */ /* 0x180fe2000001081c */
[----:B-1----:R-:W-:Y:S01]  /*1cc90*/  F2FP.BF16.PACK_AB R128, R175, R176 ;  /* 0x000000b0af80723e */ /* 0x002fe200000010ff */
[-CC-:B------:R-:W-:Y:S01]  /*1cca0*/  FFMA.FTZ R34, R13, R29.reuse, -R28.reuse ;  /* 0x0000001d0d227223 */ /* 0x180fe2000001081c */
[----:B------:R-:W-:Y:S01]  /*1ccb0*/  F2FP.BF16.PACK_AB R130, R169, R174 ;  /* 0x000000aea982723e */ /* 0x000fe200000010ff */
[--C-:B------:R-:W-:Y:S01]  /*1ccc0*/  FFMA.FTZ R33, R12, R29, -R28.reuse ;  /* 0x0000001d0c217223 */ /* 0x100fe2000001081c */
[----:B------:R-:W-:Y:S01]  /*1ccd0*/  F2FP.BF16.PACK_AB R129, R177, R173 ;  /* 0x000000adb181723e */ /* 0x000fe200000010ff */
[----:B------:R-:W1:Y:S01]  /*1cce0*/  LDSM.16.MT88.4 R12, [R221+0x10800] ;  /* 0x01080000dd0c783b */ /* 0x000e620000004200 */
[----:B------:R-:W-:Y:S01]  /*1ccf0*/  FFMA.FTZ R0, R0, R29, -R28 ;  /* 0x0000001d00007223 */ /* 0x000fe2000001081c */
[----:B--2---:R-:W-:Y:S01]  /*1cd00*/  F2FP.BF16.PACK_AB R131, R171, R178 ;  /* 0x000000b2ab83723e */ /* 0x004fe200000010ff */
[----:B------:R-:W-:Y:S06]  /*1cd10*/  MUFU.EX2 R172, R172 ;  /* 0x000000ac00ac7308 */ /* 0x000fec0000000800 */
[C---:B------:R-:W-:Y:S02]  /*1cd20*/  HMMA.16816.F32.BF16 R160, R128.reuse, R156, RZ ;  /* 0x0000009c80a0723c */ /* 0x040fe400000418ff */
[----:B------:R-:W2:Y:S06]  /*1cd30*/  MUFU.EX2 R168, R168 ;  /* 0x000000a800a87308 */ /* 0x000eac0000000800 */
[C---:B------:R-:W-:Y:S02]  /*1cd40*/  HMMA.16816.F32.BF16 R156, R128.reuse, R158, RZ ;  /* 0x0000009e809c723c */ /* 0x040fe400000418ff */
[----:B------:R-:W-:Y:S08]  /*1cd50*/  MUFU.EX2 R35, R35 ;  /* 0x0000002300237308 */ /* 0x000ff00000000800 */
[----:B------:R-:W-:Y:S01]  /*1cd60*/  MUFU.EX2 R32, R32 ;  /* 0x0000002000207308 */ /* 0x000fe20000000800 */
[C---:B------:R-:W-:Y:S07]  /*1cd70*/  HMMA.16816.F32.BF16 R152, R128.reuse, R148, RZ ;  /* 0x000000948098723c */ /* 0x040fee00000418ff */
[----:B------:R-:W-:Y:S01]  /*1cd80*/  MUFU.EX2 R170, R170 ;  /* 0x000000aa00aa7308 */ /* 0x000fe20000000800 */
[C---:B---3--:R-:W-:Y:S07]  /*1cd90*/  HMMA.16816.F32.BF16 R144, R128.reuse, R140, RZ ;  /* 0x0000008c8090723c */ /* 0x048fee00000418ff */
[----:B------:R-:W3:Y:S01]  /*1cda0*/  MUFU.EX2 R34, R34 ;  /* 0x0000002200227308 */ /* 0x000ee20000000800 */
[C---:B------:R-:W-:Y:S07]  /*1cdb0*/  HMMA.16816.F32.BF16 R148, R128.reuse, R150, RZ ;  /* 0x000000968094723c */ /* 0x040fee00000418ff */
[----:B------:R-:W-:Y:S01]  /*1cdc0*/  MUFU.EX2 R33, R33 ;  /* 0x0000002100217308 */ /* 0x000fe20000000800 */
[C---:B------:R-:W-:Y:S07]  /*1cdd0*/  HMMA.16816.F32.BF16 R140, R128.reuse, R142, RZ ;  /* 0x0000008e808c723c */ /* 0x040fee00000418ff */
[----:B------:R-:W1:Y:S01]  /*1cde0*/  MUFU.EX2 R0, R0 ;  /* 0x0000000000007308 */ /* 0x000e620000000800 */
[C---:B----4-:R-:W-:Y:S08]  /*1cdf0*/  HMMA.16816.F32.BF16 R136, R128.reuse, R132, RZ ;  /* 0x000000848088723c */ /* 0x050ff000000418ff */
[C---:B------:R-:W-:Y:S08]  /*1ce00*/  HMMA.16816.F32.BF16 R36, R128.reuse, R40, RZ ;  /* 0x000000288024723c */ /* 0x040ff000000418ff */
[C---:B-----5:R-:W-:Y:S08]  /*1ce10*/  HMMA.16816.F32.BF16 R44, R128.reuse, R48, RZ ;  /* 0x00000030802c723c */ /* 0x060ff000000418ff */
        /* <DEDUP_REMOVED lines=24> */
[----:B---3--:R-:W-:-:S06]  /*1cfa0*/  F2FP.BF16.PACK_AB R5, R34, R170 ;  /* 0x000000aa2205723e */ /* 0x008fcc00000010ff */
[----:B------:R-:W-:Y:S02]  /*1cfb0*/  F2FP.BF16.PACK_AB R6, R32, R35 ;  /* 0x000000232006723e */ /* 0x000fe400000010ff */
[----:B-1----:R-:W-:-:S07]  /*1cfc0*/  F2FP.BF16.PACK_AB R7, R0, R33 ;  /* 0x000000210007723e */ /* 0x002fce00000010ff */
[C---:B------:R-:W-:Y:S08]  /*1cfd0*/  HMMA.16816.F32.BF16 R160, R4.reuse, R16, R160 ;  /* 0x0000001004a0723c */ /* 0x040ff000000418a0 */
        /* <DEDUP_REMOVED lines=42> */
[----:B------:R-:W-:Y:S01]  /*1d280*/  HMMA.16816.F32.BF16 R120, R4, R10, R120 ;  /* 0x0000000a0478723c */ /* 0x000fe20000041878 */
[----:B------:R-:W3:Y:S01]  /*1d290*/  LDSM.16.MT88.4 R8, [R221+0x11000] ;  /* 0x01100000dd08783b */ /* 0x000ee20000004200 */
[----:B------:R-:W-:-:S02]  /*1d2a0*/  FFMA.FTZ R180, R180, R29, -R187 ;  /* 0x0000001db4b47223 */ /* 0x000fc400000108bb */
[-CC-:B------:R-:W-:Y:S02]  /*1d2b0*/  FFMA.FTZ R179, R179, R29.reuse, -R187.reuse ;  /* 0x0000001db3b37223 */ /* 0x180fe400000108bb */
[-CC-:B------:R-:W-:Y:S02]  /*1d2c0*/  FFMA.FTZ R181, R27, R29.reuse, -R187.reuse ;  /* 0x0000001d1bb57223 */ /* 0x180fe400000108bb */
[-C--:B------:R-:W-:Y:S02]  /*1d2d0*/  FFMA.FTZ R182, R26, R29.reuse, -R187 ;  /* 0x0000001d1ab67223 */ /* 0x080fe400000108bb */
[-CC-:B------:R-:W-:Y:S02]  /*1d2e0*/  FFMA.FTZ R185, R23, R29.reuse, -R28.reuse ;  /* 0x0000001d17b97223 */ /* 0x180fe4000001081c */
[-CC-:B------:R-:W-:Y:S02]  /*1d2f0*/  FFMA.FTZ R186, R22, R29.reuse, -R28.reuse ;  /* 0x0000001d16ba7223 */ /* 0x180fe4000001081c */
[----:B------:R-:W-:-:S02]  /*1d300*/  FFMA.FTZ R192, R21, R29, -R28 ;  /* 0x0000001d15c07223 */ /* 0x000fc4000001081c */
[-C--:B------:R-:W-:Y:S01]  /*1d310*/  FFMA.FTZ R193, R20, R29.reuse, -R28 ;  /* 0x0000001d14c17223 */ /* 0x080fe2000001081c */
[----:B------:R-:W-:Y:S01]  /*1d320*/  MUFU.EX2 R180, R180 ;  /* 0x000000b400b47308 */ /* 0x000fe20000000800 */
[C---:B-1----:R-:W-:Y:S01]  /*1d330*/  HMMA.16816.F32.BF16 R124, R4.reuse, R16, R124 ;  /* 0x00000010047c723c */ /* 0x042fe2000004187c */
[----:B------:R-:W-:Y:S01]  /*1d340*/  FFMA.FTZ R194, R25, R29, -R187 ;  /* 0x0000001d19c27223 */ /* 0x000fe200000108bb */
[----:B------:R-:W-:Y:S05]  /*1d350*/  LDSM.16.MT88.4 R20, [R219+0x15000] ;  /* 0x01500000db14783b */ /* 0x000fea0000004200 */
[----:B------:R-:W1:Y:S08]  /*1d360*/  MUFU.EX2 R179, R179 ;  /* 0x000000b300b37308 */ /* 0x000e700000000800 */
[----:B------:R-:W-:Y:S08]  /*1d370*/  MUFU.EX2 R181, R181 ;  /* 0x000000b500b57308 */ /* 0x000ff00000000800 */
[----:B------:R-:W4:Y:S08]  /*1d380*/  MUFU.EX2 R182, R182 ;  /* 0x000000b600b67308 */ /* 0x000f300000000800 */
[----:B------:R-:W-:Y:S08]  /*1d390*/  MUFU.EX2 R185, R185 ;  /* 0x000000b900b97308 */ /* 0x000ff00000000800 */
[----:B------:R-:W5:Y:S08]  /*1d3a0*/  MUFU.EX2 R186, R186 ;  /* 0x000000ba00ba7308 */ /* 0x000f700000000800 */
[----:B------:R-:W-:Y:S08]  /*1d3b0*/  MUFU.EX2 R192, R192 ;  /* 0x000000c000c07308 */ /* 0x000ff00000000800 */
[----:B------:R-:W2:Y:S01]  /*1d3c0*/  MUFU.EX2 R193, R193 ;  /* 0x000000c100c17308 */ /* 0x000ea20000000800 */
[----:B------:R-:W-:Y:S01]  /*1d3d0*/  HMMA.16816.F32.BF16 R128, R4, R18, R128 ;  /* 0x000000120480723c */ /* 0x000fe20000041880 */
[----:B------:R-:W-:Y:S06]  /*1d3e0*/  LDSM.16.MT88.4 R16, [R220+0x11000] ;  /* 0x01100000dc10783b */ /* 0x000fec0000004200 */
[----:B-1----:R-:W-:-:S02]  /*1d3f0*/  F2FP.BF16.PACK_AB R4, R179, R180 ;  /* 0x000000b4b304723e */ /* 0x002fc400000010ff */
[----:B----4-:R-:W-:Y:S02]  /*1d400*/  F2FP.BF16.PACK_AB R6, R182, R181 ;  /* 0x000000b5b606723e */ /* 0x010fe400000010ff */
[----:B-----5:R-:W-:Y:S02]  /*1d410*/  F2FP.BF16.PACK_AB R5, R186, R185 ;  /* 0x000000b9ba05723e */ /* 0x020fe400000010ff */
[----:B--2---:R-:W-:-:S07]  /*1d420*/  F2FP.BF16.PACK_AB R7, R193, R192 ;  /* 0x000000c0c107723e */ /* 0x004fce00000010ff */
[C---:B------:R-:W-:Y:S08]  /*1d430*/  HMMA.16816.F32.BF16 R160, R4.reuse, R12, R160 ;  /* 0x0000000c04a0723c */ /* 0x040ff000000418a0 */
[C---:B------:R-:W-:Y:S01]  /*1d440*/  HMMA.16816.F32.BF16 R156, R4.reuse, R14, R156 ;  /* 0x0000000e049c723c */ /* 0x040fe2000004189c */
[----:B------:R-:W1:Y:S07]  /*1d450*/  LDSM.16.MT88.4 R12, [R219+0x11000] ;  /* 0x01100000db0c783b */ /* 0x000e6e0000004200 */
[C---:B---3--:R-:W-:Y:S08]  /*1d460*/  HMMA.16816.F32.BF16 R152, R4.reuse, R8, R152 ;  /* 0x000000080498723c */ /* 0x048ff00000041898 */
[C---:B------:R-:W-:Y:S01]  /*1d470*/  HMMA.16816.F32.BF16 R148, R4.reuse, R10, R148 ;  /* 0x0000000a0494723c */ /* 0x040fe20000041894 */
[----:B------:R-:W2:Y:S07]  /*1d480*/  LDSM.16.MT88.4 R8, [R222+0x13000] ;  /* 0x01300000de08783b */ /* 0x000eae0000004200 */
        /* <DEDUP_REMOVED lines=23> */
[----:B------:R-:W2:Y:S01]  /*1d600*/  LDSM.16.MT88.4 R8, [R220+0x17000] ;  /* 0x01700000dc08783b */ /* 0x000ea20000004200 */
[----:B------:R-:W-:-:S03]  /*1d610*/  FFMA.FTZ R195, R24, R29, -R187 ;  /* 0x0000001d18c37223 */ /* 0x000fc600000108bb */
[----:B------:R-:W-:Y:S03]  /*1d620*/  LDSM.16.MT88.4 R24, [R219+0x17000] ;  /* 0x01700000db18783b */ /* 0x000fe60000004200 */
        /* <DEDUP_REMOVED lines=9> */
[----:B------:R-:W-:-:S02]  /*1d6c0*/  FFMA.FTZ R191, R191, R29, -R187 ;  /* 0x0000001dbfbf7223 */ /* 0x000fc400000108bb */
[-C--:B------:R-:W-:Y:S02]  /*1d6d0*/  FFMA.FTZ R250, R190, R29.reuse, -R187 ;  /* 0x0000001dbefa7223 */ /* 0x080fe400000108bb */
[-CC-:B------:R-:W-:Y:S02]  /*1d6e0*/  FFMA.FTZ R184, R184, R29.reuse, -R28.reuse ;  /* 0x0000001db8b87223 */ /* 0x180fe4000001081c */
[-CC-:B------:R-:W-:Y:S02]  /*1d6f0*/  FFMA.FTZ R183, R183, R29.reuse, -R28.reuse ;  /* 0x0000001db7b77223 */ /* 0x180fe4000001081c */
[-CC-:B------:R-:W-:Y:S02]  /*1d700*/  FFMA.FTZ R187, R31, R29.reuse, -R28.reuse ;  /* 0x0000001d1fbb7223 */ /* 0x180fe4000001081c */
[----:B------:R-:W-:Y:S01]  /*1d710*/  FFMA.FTZ R249, R30, R29, -R28 ;  /* 0x0000001d1ef97223 */ /* 0x000fe2000001081c */
[----:B------:R-:W-:Y:S08]  /*1d720*/  MUFU.EX2 R194, R194 ;  /* 0x000000c200c27308 */ /* 0x000ff00000000800 */
[----:B------:R-:W4:Y:S01]  /*1d730*/  MUFU.EX2 R195, R195 ;  /* 0x000000c300c37308 */ /* 0x000f220000000800 */
[C---:B------:R-:W-:Y:S01]  /*1d740*/  HMMA.16816.F32.BF16 R92, R4.reuse, R20, R92 ;  /* 0x00000014045c723c */ /* 0x040fe2000004185c */
[----:B------:R-:W-:Y:S01]  /*1d750*/  FADD.FTZ R175, R176, R175 ;  /* 0x000000afb0af7221 */ /* 0x000fe20000010000 */
[----:B------:R-:W-:Y:S05]  /*1d760*/  LDSM.16.MT88.4 R28, [R222+0x13800] ;  /* 0x01380000de1c783b */ /* 0x000fea0000004200 */
[----:B------:R-:W-:Y:S08]  /*1d770*/  MUFU.EX2 R191, R191 ;  /* 0x000000bf00bf7308 */ /* 0x000ff00000000800 */
[----:B------:R-:W5:Y:S08]  /*1d780*/  MUFU.EX2 R250, R250 ;  /* 0x000000fa00fa7308 */ /* 0x000f700000000800 */
[----:B------:R-:W-:Y:S08]  /*1d790*/  MUFU.EX2 R184, R184 ;  /* 0x000000b800b87308 */ /* 0x000ff00000000800 */
[----:B------:R-:W1:Y:S08]  /*1d7a0*/  MUFU.EX2 R183, R183 ;  /* 0x000000b700b77308 */ /* 0x000e700000000800 */
[----:B------:R-:W-:Y:S08]  /*1d7b0*/  MUFU.EX2 R187, R187 ;  /* 0x000000bb00bb7308 */ /* 0x000ff00000000800 */
[----:B------:R-:W1:Y:S01]  /*1d7c0*/  MUFU.EX2 R249, R249 ;  /* 0x000000f900f97308 */ /* 0x000e620000000800 */
[C---:B------:R-:W-:Y:S01]  /*1d7d0*/  HMMA.16816.F32.BF16 R96, R4.reuse, R22, R96 ;  /* 0x000000160460723c */ /* 0x040fe20000041860 */
[----:B------:R-:W1:Y:S07]  /*1d7e0*/  LDSM.16.MT88.4 R20, [R222+0x11800] ;  /* 0x01180000de14783b */ /* 0x000e6e0000004200 */
[C---:B---3--:R-:W-:Y:S08]  /*1d7f0*/  HMMA.16816.F32.BF16 R100, R4.reuse, R16, R100 ;  /* 0x000000100464723c */ /* 0x048ff00000041864 */
[C---:B------:R-:W-:Y:S01]  /*1d800*/  HMMA.16816.F32.BF16 R104, R4.reuse, R18, R104 ;  /* 0x000000120468723c */ /* 0x040fe20000041868 */
[----:B------:R-:W3:Y:S07]  /*1d810*/  LDSM.16.MT88.4 R16, [R221+0x11800] ;  /* 0x01180000dd10783b */ /* 0x000eee0000004200 */
[C---:B------:R-:W-:Y:S08]  /*1d820*/  HMMA.16816.F32.BF16 R124, R4.reuse, R24, R124 ;  /* 0x00000018047c723c */ /* 0x040ff0000004187c */
[----:B------:R-:W-:Y:S01]  /*1d830*/  HMMA.16816.F32.BF16 R128, R4, R26, R128 ;  /* 0x0000001a0480723c */ /* 0x000fe20000041880 */
[----:B------:R-:W-:Y:S01]  /*1d840*/  FADD.FTZ R173, R173, R177 ;  /* 0x000000b1adad7221 */ /* 0x000fe20000010000 */
[----:B------:R-:W-:Y:S05]  /*1d850*/  LDSM.16.MT88.4 R24, [R221+0x13800] ;  /* 0x01380000dd18783b */ /* 0x000fea0000004200 */
[----:B----4-:R-:W-:-:S02]  /*1d860*/  F2FP.BF16.PACK_AB R4, R195, R194 ;  /* 0x000000c2c304723e */ /* 0x010fc400000010ff */
[----:B-----5:R-:W-:Y:S02]  /*1d870*/  F2FP.BF16.PACK_AB R6, R250, R191 ;  /* 0x000000bffa06723e */ /* 0x020fe400000010ff */
[----:B-1----:R-:W-:Y:S02]  /*1d880*/  F2FP.BF16.PACK_AB R5, R183, R184 ;  /* 0x000000b8b705723e */ /* 0x002fe400000010ff */
[----:B------:R-:W-:-:S07]  /*1d890*/  F2FP.BF16.PACK_AB R7, R249, R187 ;  /* 0x000000bbf907723e */ /* 0x000fce00000010ff */
[C---:B------:R-:W-:Y:S08]  /*1d8a0*/  HMMA.16816.F32.BF16 R144, R4.reuse, R12, R144 ;  /* 0x0000000c0490723c */ /* 0x040ff00000041890 */
        /* <DEDUP_REMOVED lines=17> */
[----:B------:R-:W-:-:S02]  /*1d9c0*/  FADD.FTZ R174, R174, R175 ;  /* 0x000000afaeae7221 */ /* 0x000fc40000010000 */
[----:B------:R-:W-:Y:S02]  /*1d9d0*/  FADD.FTZ R178, R178, R173 ;  /* 0x000000adb2b27221 */ /* 0x000fe40000010000 */
[----:B------:R-:W-:Y:S02]  /*1d9e0*/  FADD.FTZ R174, R169, R174 ;  /* 0x000000aea9ae7221 */ /* 0x000fe40000010000 */
[----:B------:R-:W-:Y:S01]  /*1d9f0*/  FADD.FTZ R178, R171, R178 ;  /* 0x000000b2abb27221 */ /* 0x000fe20000010000 */
[----:B----4-:R-:W-:Y:S01]  /*1da00*/  HMMA.16816.F32.BF16 R60, R4, R20, R60 ;  /* 0x00000014043c723c */ /* 0x010fe2000004183c */
[----:B------:R-:W-:Y:S02]  /*1da10*/  FADD.FTZ R172, R172, R174 ;  /* 0x000000aeacac7221 */ /* 0x000fe40000010000 */
[----:B------:R-:W-:-:S05]  /*1da20*/  FADD.FTZ R170, R170, R178 ;  /* 0x000000b2aaaa7221 */ /* 0x000fca0000010000 */
[----:B------:R-:W-:Y:S01]  /*1da30*/  HMMA.16816.F32.BF16 R64, R4, R22, R64 ;  /* 0x000000160440723c */ /* 0x000fe20000041840 */
[----:B------:R-:W4:Y:S01]  /*1da40*/  LDSM.16.MT88.4 R20, [R219+0x15800] ;  /* 0x01580000db14783b */ /* 0x000f220000004200 */
[----:B------:R-:W-:Y:S02]  /*1da50*/  FADD.FTZ R172, R168, R172 ;  /* 0x000000aca8ac7221 */ /* 0x000fe40000010000 */
[----:B------:R-:W-:-:S04]  /*1da60*/  FADD.FTZ R170, R34, R170 ;  /* 0x000000aa22aa7221 */ /* 0x000fc80000010000 */
        /* <DEDUP_REMOVED lines=25> */
[----:B------:R-:W-:Y:S01]  /*1dc00*/  HMMA.16816.F32.BF16 R36, R4, R28, R36 ;  /* 0x0000001c0424723c */ /* 0x000fe20000041824 */
[----:B------:R-:W-:Y:S02]  /*1dc10*/  FADD.FTZ R181, R191, R181 ;  /* 0x000000b5bfb57221 */ /* 0x000fe40000010000 */
[----:B------:R-:W-:Y:S02]  /*1dc20*/  FADD.FTZ R192, R187, R192 ;  /* 0x000000c0bbc07221 */ /* 0x000fe40000010000 */
[----:B------:R-:W-:-:S03]  /*1dc30*/  FADD.FTZ R250, R250, R181 ;  /* 0x000000b5fafa7221 */ /* 0x000fc60000010000 */
[----:B------:R-:W-:Y:S01]  /*1dc40*/  HMMA.16816.F32.BF16 R40, R4, R30, R40 ;  /* 0x0000001e0428723c */ /* 0x000fe20000041828 */
[----:B------:R-:W-:-:S07]  /*1dc50*/  FADD.FTZ R249, R249, R192 ;  /* 0x000000c0f9f97221 */ /* 0x000fce0000010000 */
        /* <DEDUP_REMOVED lines=12> */
[----:B------:R-:W-:Y:S01]  /*1dd20*/  ULDC.64 UR4, c[0x0][0x40] ;  /* 0x0000100000047ab9 */ /* 0x000fe20000000a00 */
[----:B------:R-:W-:-:S04]  /*1dd30*/  DEPBAR.LE SB0, 0x0 ;  /* 0x000080000000791a */ /* 0x000fc80000000000 */
[----:B------:R-:W-:Y:S01]  /*1dd40*/  UIADD3 UR4, UP0, UR4, 0x160, URZ ;  /* 0x0000016004047890 */ /* 0x000fe2000ff1e03f */
[----:B------:R-:W-:-:S03]  /*1dd50*/  IADD3 R240, R165, -0x2, RZ ;  /* 0xfffffffea5f07810 */ /* 0x000fc60007ffe0ff */
[----:B------:R-:W-:Y:S02]  /*1dd60*/  UIADD3.X UR5, URZ, UR5, URZ, UP0, !UPT ;  /* 0x000000053f057290 */ /* 0x000fe400087fe43f */
[----:B------:R-:W-:-:S04]  /*1dd70*/  IMAD.U32 R196, RZ, RZ, UR4 ;  /* 0x00000004ffc47e24 */ /* 0x000fc8000f8e00ff */
[----:B------:R-:W-:Y:S01]  /*1dd80*/  MOV R197, UR5 ;  /* 0x0000000500c57c02 */ /* 0x000fe20008000f00 */
[----:B------:R-:W-:Y:S01]  /*1dd90*/  WARPSYNC 0xffffffff ;  /* 0xffffffff00007948 */ /* 0x000fe20003800000 */
[----:B------:R-:W-:Y:S01]  /*1dda0*/  BSSY B0, `(.L_x_7228) ;  /* 0x0000046000007945 */ /* 0x000fe20003800000 */
        /* <DEDUP_REMOVED lines=12> */
[----:B------:R-:W-:Y:S02]  /*1de70*/  IADD3 R5, RZ, -R5, RZ ;  /* 0x80000005ff057210 */ /* 0x000fe40007ffe0ff */
        /* <DEDUP_REMOVED lines=16> */
[--C-:B------:R-:W-:Y:S01]  /*1df80*/  @!P2 IMAD.IADD R4, R4, 0x1, -R7.reuse ;  /* 0x000000010404a824 */ /* 0x100fe200078e0a07 */
[----:B------:R-:W-:Y:S02]  /*1df90*/  @!P2 IADD3 R8, R8, 0x1, RZ ;  /* 0x000000010808a810 */ /* 0x000fe40007ffe0ff */
[----:B------:R-:W-:Y:S02]  /*1dfa0*/  ISETP.NE.AND P2, PT, R10, RZ, PT ;  /* 0x000000ff0a00720c */ /* 0x000fe40003f45270 */
[----:B------:R-:W-:Y:S01]  /*1dfb0*/  ISETP.GE.U32.AND P5, PT, R4, R7, PT ;  /* 0x000000070400720c */ /* 0x000fe20003fa6070 */
[----:B------:R-:W-:Y:S01]  /*1dfc0*/  @!P4 IMAD.IADD R5, R5, 0x1, -R7 ;  /* 0x000000010505c824 */ /* 0x000fe200078e0a07 */
[----:B------:R-:W-:-:S04]  /*1dfd0*/  @!P4 IADD3 R9, R9, 0x1, RZ ;  /* 0x000000010909c810 */ /* 0x000fc80007ffe0ff */
[----:B------:R-:W-:Y:S02]  /*1dfe0*/  ISETP.GE.U32.AND P6, PT, R5, R7, PT ;  /* 0x000000070500720c */ /* 0x000fe40003fc6070 */
[----:B------:R-:W-:-:S05]  /*1dff0*/  LOP3.LUT R5, RZ, R10, RZ, 0x33, !PT ;  /* 0x0000000aff057212 */ /* 0x000fca00078e33ff */
[----:B------:R-:W-:-:S04]  /*1e000*/  @P5 IADD3 R8, R8, 0x1, RZ ;  /* 0x0000000108085810 */ /* 0x000fc80007ffe0ff */
[----:B------:R-:W-:Y:S02]  /*1e010*/  MOV R6, R8 ;  /* 0x0000000800067202 */ /* 0x000fe40000000f00 */
[----:B------:R-:W-:-:S03]  /*1e020*/  @P6 IADD3 R9, R9, 0x1, RZ ;  /* 0x0000000109096810 */ /* 0x000fc60007ffe0ff */
[----:B------:R-:W-:Y:S02]  /*1e030*/  @!P1 IMAD.MOV R6, RZ, RZ, -R6 ;  /* 0x000000ffff069224 */ /* 0x000fe400078e0a06 */
[----:B------:R-:W-:-:S03]  /*1e040*/  @!P3 IMAD.MOV R9, RZ, RZ, -R9 ;  /* 0x000000ffff09b224 */ /* 0x000fc600078e0a09 */
[C---:B------:R-:W-:Y:S02]  /*1e050*/  SEL R6, R5.reuse, R6, !P2 ;  /* 0x0000000605067207 */ /* 0x040fe40005000000 */
[----:B------:R-:W-:Y:S02]  /*1e060*/  SEL R5, R5, R9, !P2 ;  /* 0x0000000905057207 */ /* 0x000fe40005000000 */
[----:B------:R-:W2:Y:S01]  /*1e070*/  LD.E.64 R8, [R196.64+0x40] ;  /* 0x00004004c4087980 */ /* 0x000ea2000c101b00 */
[----:B------:R-:W-:-:S04]  /*1e080*/  IMAD.WIDE R14, R6, 0x4, R238 ;  /* 0x00000004060e7825 */ /* 0x000fc800078e02ee */
[C---:B------:R-:W-:Y:S01]  /*1e090*/  IMAD.WIDE R12, R5.reuse, 0x4, R238 ;  /* 0x00000004050c7825 */ /* 0x040fe200078e02ee */
[----:B------:R-:W3:Y:S04]  /*1e0a0*/  LD.E R0, [R14.64] ;  /* 0x000000040e007980 */ /* 0x000ee8000c101900 */
[----:B------:R1:W3:Y:S04]  /*1e0b0*/  LD.E R4, [R12.64] ;  /* 0x000000040c047980 */ /* 0x0002e8000c101900 */
[----:B-1----:R-:W4:Y:S01]  /*1e0c0*/  LD.E.64 R12, [R196.64+0x28] ;  /* 0x00002804c40c7980 */ /* 0x002f22000c101b00 */
[----:B------:R-:W-:-:S05]  /*1e0d0*/  IADD3 R5, R5, -R6, RZ ;  /* 0x8000000605057210 */ /* 0x000fca0007ffe0ff */
[----:B------:R-:W-:-:S05]  /*1e0e0*/  IMAD R10, R10, R5, -0x40 ;  /* 0xffffffc00a0a7424 */ /* 0x000fca00078e0205 */
[----:B------:R-:W-:Y:S01]  /*1e0f0*/  SHF.R.S32.HI R6, RZ, 0x1f, R10 ;  /* 0x0000001fff067819 */ /* 0x000fe2000001140a */
[-C--:B--2---:R-:W-:Y:S02]  /*1e100*/  IMAD R5, R9, R10.reuse, RZ ;  /* 0x0000000a09057224 */ /* 0x084fe400078e02ff */
[----:B------:R-:W-:-:S04]  /*1e110*/  IMAD.WIDE.U32 R10, R8, R10, RZ ;  /* 0x0000000a080a7225 */ /* 0x000fc800078e00ff */
[----:B------:R-:W-:Y:S02]  /*1e120*/  IMAD R5, R8, R6, R5 ;  /* 0x0000000608057224 */ /* 0x000fe400078e0205 */
[----:B---3--:R-:W-:Y:S02]  /*1e130*/  IMAD.IADD R0, R0, 0x1, -R4 ;  /* 0x0000000100007824 */ /* 0x008fe400078e0a04 */
[----:B------:R-:W-:-:S03]  /*1e140*/  IMAD.IADD R11, R11, 0x1, R5 ;  /* 0x000000010b0b7824 */ /* 0x000fc600078e0205 */
[----:B------:R-:W-:Y:S01]  /*1e150*/  SHF.R.S32.HI R6, RZ, 0x1f, R0 ;  /* 0x0000001fff067819 */ /* 0x000fe20000011400 */
[----:B----4-:R-:W-:Y:S02]  /*1e160*/  IMAD R4, R13, R0, RZ ;  /* 0x000000000d047224 */ /* 0x010fe400078e02ff */
[----:B------:R-:W-:-:S04]  /*1e170*/  IMAD.WIDE.U32 R10, R0, R12, R10 ;  /* 0x0000000c000a7225 */ /* 0x000fc800078e000a */
[----:B------:R-:W-:Y:S02]  /*1e180*/  IMAD R4, R12, R6, R4 ;  /* 0x000000060c047224 */ /* 0x000fe400078e0204 */
[----:B------:R-:W-:-:S03]  /*1e190*/  IMAD.MOV.U32 R5, RZ, RZ, R10 ;  /* 0x000000ffff057224 */ /* 0x000fc600078e000a */
[----:B------:R-:W-:Y:S01]  /*1e1a0*/  IADD3 R4, R11, R4, RZ ;  /* 0x000000040b047210 */ /* 0x000fe20007ffe0ff */
[----:B------:R-:W-:Y:S05]  /*1e1b0*/  BRA `(.L_x_7230) ;  /* 0x0000004000007947 */ /* 0x000fea0003800000 */
.L_x_7229:
[----:B------:R-:W-:Y:S02]  /*1e1c0*/  ULDC.64 UR4, c[0x0][0x118] ;  /* 0x0000460000047ab9 */ /* 0x000fe40000000a00 */
[----:B------:R-:W2:Y:S02]  /*1e1d0*/  LD.E R5, [R196.64+0x40] ;  /* 0x00004004c4057980 */ /* 0x000ea4000c101900 */
[----:B--2---:R-:W-:-:S04]  /*1e1e0*/  LEA R5, -R5, RZ, 0x6 ;  /* 0x000000ff05057211 */ /* 0x004fc800078e31ff */
[----:B------:R-:W-:Y:S02]  /*1e1f0*/  SHF.R.S32.HI R4, RZ, 0x1f, R5 ;  /* 0x0000001fff047819 */ /* 0x000fe40000011405 */
.L_x_7230:
[----:B------:R-:W-:Y:S05]  /*1e200*/  BSYNC B0 ;  /* 0x0000000000007941 */ /* 0x000fea0003800000 */
.L_x_7228:
        /* <DEDUP_REMOVED lines=20> */
[C-C-:B------:R-:W-:Y:S02]  /*1e350*/  @P4 LEA.HI.X R9, R0.reuse, R188, R4.reuse, 0x1, P2 ;  /* 0x000000bc00094211 */ /* 0x140fe400010f0c04 */
[CC--:B------:R-:W-:Y:S02]  /*1e360*/  @P3 LEA R6, P1, R0.reuse, R189.reuse, 0x1 ;  /* 0x000000bd00063211 */ /* 0x0c0fe400078208ff */
[C---:B------:R-:W-:Y:S02]  /*1e370*/  IADD3 R5, P2, R0.reuse, R224, RZ ;  /* 0x000000e000057210 */ /* 0x040fe40007f5e0ff */
[----:B------:R-:W-:Y:S02]  /*1e380*/  @P3 LEA.HI.X R7, R0, R188, R4, 0x1, P1 ;  /* 0x000000bc00073211 */ /* 0x000fe400008f0c04 */
[CC--:B------:R-:W-:Y:S01]  /*1e390*/  @P5 LEA R18, P1, R5.reuse, R189.reuse, 0x1 ;  /* 0x000000bd05125211 */ /* 0x0c0fe200078208ff */
[----:B------:R-:W-:Y:S01]  /*1e3a0*/  IMAD.X R4, R4, 0x1, R225, P2 ;  /* 0x0000000104047824 */ /* 0x000fe200010e06e1 */
[----:B------:R-:W-:-:S04]  /*1e3b0*/  @P6 LEA R20, P2, R5, R189, 0x1 ;  /* 0x000000bd05146211 */ /* 0x000fc800078408ff */
[CCC-:B------:R-:W-:Y:S02]  /*1e3c0*/  @P6 LEA.HI.X R21, R5.reuse, R188.reuse, R4.reuse, 0x1, P2 ;  /* 0x000000bc05156211 */ /* 0x1c0fe400010f0c04 */
[CC--:B------:R-:W-:Y:S02]  /*1e3d0*/  @P4 LEA R16, P2, R5.reuse, R189.reuse, 0x1 ;  /* 0x000000bd05104211 */ /* 0x0c0fe400078408ff */
[CCC-:B------:R-:W-:Y:S02]  /*1e3e0*/  @P5 LEA.HI.X R19, R5.reuse, R188.reuse, R4.reuse, 0x1, P1 ;  /* 0x000000bc05135211 */ /* 0x1c0fe400008f0c04 */
[C---:B------:R-:W-:Y:S02]  /*1e3f0*/  @P4 LEA.HI.X R17, R5.reuse, R188, R4, 0x1, P2 ;  /* 0x000000bc05114211 */ /* 0x040fe400010f0c04 */
[C---:B------:R-:W-:Y:S02]  /*1e400*/  @P3 LEA R14, P1, R5.reuse, R189, 0x1 ;  /* 0x000000bd050e3211 */ /* 0x040fe400078208ff */
[----:B------:R-:W-:-:S02]  /*1e410*/  IADD3 R0, P2, R5, R224, RZ ;  /* 0x000000e005007210 */ /* 0x000fc40007f5e0ff */
[----:B------:R-:W-:Y:S01]  /*1e420*/  @P3 LEA.HI.X R15, R5, R188, R4, 0x1, P1 ;  /* 0x000000bc050f3211 */ /* 0x000fe200008f0c04 */
[----:B------:R-:W-:Y:S01]  /*1e430*/  @P5 IMAD.MOV.U32 R5, RZ, RZ, R199 ;  /* 0x000000ffff055224 */ /* 0x000fe200078e00c7 */
[-C--:B------:R-:W-:Y:S01]  /*1e440*/  @P5 LEA R24, P1, R0, R189.reuse, 0x1 ;  /* 0x000000bd00185211 */ /* 0x080fe200078208ff */
[----:B------:R-:W-:Y:S01]  /*1e450*/  IMAD.X R4, R4, 0x1, R225, P2 ;  /* 0x0000000104047824 */ /* 0x000fe200010e06e1 */
[----:B------:R-:W-:-:S04]  /*1e460*/  @P6 LEA R26, P2, R0, R189, 0x1 ;  /* 0x000000bd001a6211 */ /* 0x000fc800078408ff */
[CCC-:B------:R-:W-:Y:S02]  /*1e470*/  @P6 LEA.HI.X R27, R0.reuse, R188.reuse, R4.reuse, 0x1, P2 ;  /* 0x000000bc001b6211 */ /* 0x1c0fe400010f0c04 */
[CCC-:B------:R-:W-:Y:S02]  /*1e480*/  @P5 LEA.HI.X R25, R0.reuse, R188.reuse, R4.reuse, 0x1, P1 ;  /* 0x000000bc00195211 */ /* 0x1c0fe400008f0c04 */
[CC--:B------:R-:W-:Y:S02]  /*1e490*/  @P4 LEA R22, P2, R0.reuse, R189.reuse, 0x1 ;  /* 0x000000bd00164211 */ /* 0x0c0fe400078408ff */
[C---:B------:R-:W-:Y:S02]  /*1e4a0*/  @P3 LEA R28, P1, R0.reuse, R189, 0x1 ;  /* 0x000000bd001c3211 */ /* 0x040fe400078208ff */
[CCC-:B------:R-:W-:Y:S02]  /*1e4b0*/  @P4 LEA.HI.X R23, R0.reuse, R188.reuse, R4.reuse, 0x1, P2 ;  /* 0x000000bc00174211 */ /* 0x1c0fe400010f0c04 */
[----:B------:R-:W-:Y:S01]  /*1e4c0*/  @P3 LEA.HI.X R29, R0, R188, R4, 0x1, P1 ;  /* 0x000000bc001d3211 */ /* 0x000fe200008f0c04 */
[----:B------:R-:W-:Y:S01]  /*1e4d0*/  @P5 IMAD.MOV.U32 R4, RZ, RZ, R198 ;  /* 0x000000ffff045224 */ /* 0x000fe200078e00c6 */
[----:B------:R-:W2:Y:S04]  /*1e4e0*/  S2R R0, SR_TID.X ;  /* 0x0000000000007919 */ /* 0x000ea80000002100 */
[----:B------:R-:W-:Y:S01]  /*1e4f0*/  @!PT LDS RZ, [RZ] ;  /* 0x00000000fffff984 */ /* 0x000fe20000000800 */
[----:B------:R-:W-:Y:S01]  /*1e500*/  @!PT LDS RZ, [RZ] ;  /* 0x00000000fffff984 */ /* 0x000fe20000000800 */
[----:B------:R-:W-:Y:S01]  /*1e510*/  @!PT LDS RZ, [RZ] ;  /* 0x00000000fffff984 */ /* 0x000fe20000000800 */
[----:B------:R3:W-:Y:S04]  /*1e520*/  @P5 LDGSTS.E.BYPASS.LTC128B.128 [R237+0x12000], [R4.64+0x80] ;  /* 0x1200008004ed5fae */ /* 0x0007e8000b901d44 */
[----:B------:R-:W-:Y:S01]  /*1e530*/  @!P5 STS.128 [R237+0x12000], RZ ;  /* 0x012000ffed00d388 */ /* 0x000fe20000000c00 */
[----:B--2---:R-:W-:-:S04]  /*1e540*/  SHF.R.S32.HI R165, RZ, 0x1f, R0 ;  /* 0x0000001fffa57819 */ /* 0x004fc80000011400 */
[----:B------:R-:W-:Y:S01]  /*1e550*/  LEA.HI R165, R165, R0, RZ, 0x4 ;  /* 0x00000000a5a57211 */ /* 0x000fe200078f20ff */
[----:B---3--:R-:W-:-:S03]  /*1e560*/  @P4 IMAD.MOV.U32 R4, RZ, RZ, R198 ;  /* 0x000000ffff044224 */ /* 0x008fc600078e00c6 */
[----:B------:R-:W-:Y:S01]  /*1e570*/  LOP3.LUT R165, R165, 0xfffffff0, RZ, 0xc0, !PT ;  /* 0xfffffff0a5a57812 */ /* 0x000fe200078ec0ff */
[----:B------:R-:W-:-:S04]  /*1e580*/  @P4 IMAD.MOV.U32 R5, RZ, RZ, R199 ;  /* 0x000000ffff054224 */ /* 0x000fc800078e00c7 */
[C---:B------:R-:W-:Y:S01]  /*1e590*/  IMAD.IADD R165, R0.reuse, 0x1, -R165 ;  /* 0x0000000100a57824 */ /* 0x040fe200078e0aa5 */
[----:B------:R-:W-:Y:S01]  /*1e5a0*/  @!PT LDS RZ, [RZ] ;  /* 0x00000000fffff984 */ /* 0x000fe20000000800 */
[----:B------:R-:W-:Y:S01]  /*1e5b0*/  @!PT LDS RZ, [RZ] ;  /* 0x00000000fffff984 */ /* 0x000fe20000000800 */
[----:B------:R-:W-:Y:S01]  /*1e5c0*/  @!PT LDS RZ, [RZ] ;  /* 0x00000000fffff984 */ /* 0x000fe20000000800 */
[----:B------:R2:W-:Y:S01]  /*1e5d0*/  @P4 LDGSTS.E.BYPASS.LTC128B.128 [R237+0x14000], [R4.64+0x100] ;  /* 0x1400010004ed4fae */ /* 0x0005e2000b901d44 */
[----:B------:R-:W-:-:S03]  /*1e5e0*/  IMAD.SHL.U32 R0, R0, 0x2, RZ ;  /* 0x0000000200007824 */ /* 0x000fc600078e00ff */
[----:B------:R-:W-:Y:S02]  /*1e5f0*/  @!P4 STS.128 [R237+0x14000], RZ ;  /* 0x014000ffed00c388 */ /* 0x000fe40000000c00 */
[----:B------:R-:W-:-:S05]  /*1e600*/  LOP3.LUT R0, R0, 0x6, RZ, 0xc0, !PT ;  /* 0x0000000600007812 */ /* 0x000fca00078ec0ff */
[----:B------:R-:W-:Y:S02]  /*1e610*/  IMAD R0, R240, 0x40, R0 ;  /* 0x00000040f0007824 */ /* 0x000fe400078e0200 */
[----:B--2---:R-:W-:Y:S02]  /*1e620*/  @P3 IMAD.MOV.U32 R4, RZ, RZ, R198 ;  /* 0x000000ffff043224 */ /* 0x004fe400078e00c6 */
[----:B------:R-:W-:-:S05]  /*1e630*/  @P3 IMAD.MOV.U32 R5, RZ, RZ, R199 ;  /* 0x000000ffff053224 */ /* 0x000fca00078e00c7 */
        /* <DEDUP_REMOVED lines=66> */
[----:B---3--:R-:W3:Y:S04]  /*1ea60*/  LDSM.16.M88.4 R12, [R217+0x8800] ;  /* 0x00880000d90c783b */ /* 0x008ee80000000200 */
[----:B--2---:R-:W-:Y:S04]  /*1ea70*/  LDSM.16.M88.4 R4, [R217+0x9000] ;  /* 0x00900000d904783b */ /* 0x004fe80000000200 */
[----:B-----5:R-:W2:Y:S04]  /*1ea80*/  LDSM.16.M88.4 R20, [R217+0x8000] ;  /* 0x00800000d914783b */ /* 0x020ea80000000200 */
[----:B------:R-:W5:Y:S04]  /*1ea90*/  LDSM.16.M88.4 R168, [R217+0x9800] ;  /* 0x00980000d9a8783b */ /* 0x000f680000000200 */
[----:B-1----:R-:W-:Y:S04]  /*1eaa0*/  LDSM.16.M88.4 R28, [R166] ;  /* 0x00000000a61c783b */ /* 0x002fe80000000200 */
[----:B------:R-:W1:Y:S04]  /*1eab0*/  LDSM.16.M88.4 R32, [R216] ;  /* 0x00000000d820783b */ /* 0x000e680000000200 */
[----:B------:R-:W1:Y:S04]  /*1eac0*/  LDSM.16.M88.4 R172, [R214] ;  /* 0x00000000d6ac783b */ /* 0x000e680000000200 */
[----:B------:R-:W-:Y:S04]  /*1ead0*/  LDSM.16.M88.4 R176, [R215+0x8000] ;  /* 0x00800000d7b0783b */ /* 0x000fe80000000200 */
[----:B------:R-:W-:Y:S04]  /*1eae0*/  LDSM.16.M88.4 R192, [R215+0xd800] ;  /* 0x00d80000d7c0783b */ /* 0x000fe80000000200 */
[----:B------:R-:W0:Y:S01]  /*1eaf0*/  LDGDEPBAR ;  /* 0x00000000000079af */ /* 0x000e220000000000 */
[C---:B---3--:R-:W-:Y:S08]  /*1eb00*/  HMMA.16816.F32.BF16 R16, R180.reuse, R12, RZ ;  /* 0x0000000cb410723c */ /* 0x048ff000000418ff */
[C---:B--2---:R-:W-:Y:S08]  /*1eb10*/  HMMA.16816.F32.BF16 R24, R180.reuse, R20, RZ ;  /* 0x00000014b418723c */ /* 0x044ff000000418ff */
[C---:B------:R-:W-:Y:S08]  /*1eb20*/  HMMA.16816.F32.BF16 R20, R180.reuse, R22, RZ ;  /* 0x00000016b414723c */ /* 0x040ff000000418ff */
[C---:B----4-:R-:W-:Y:S08]  /*1eb30*/  HMMA.16816.F32.BF16 R8, R180.reuse, R4, RZ ;  /* 0x00000004b408723c */ /* 0x050ff000000418ff */
[C---:B------:R-:W-:Y:S08]  /*1eb40*/  HMMA.16816.F32.BF16 R12, R180.reuse, R14, RZ ;  /* 0x0000000eb40c723c */ /* 0x040ff000000418ff */
[C---:B------:R-:W-:Y:S08]  /*1eb50*/  HMMA.16816.F32.BF16 R4, R180.reuse, R6, RZ ;  /* 0x00000006b404723c */ /* 0x040ff000000418ff */
[C---:B-----5:R-:W-:Y:S08]  /*1eb60*/  HMMA.16816.F32.BF16 R184, R180.reuse, R168, RZ ;  /* 0x000000a8b4b8723c */ /* 0x060ff000000418ff */
[----:B------:R-:W-:Y:S01]  /*1eb70*/  HMMA.16816.F32.BF16 R180, R180, R170, RZ ;  /* 0x000000aab4b4723c */ /* 0x000fe200000418ff */
[----:B------:R-:W2:Y:S07]  /*1eb80*/  LDSM.16.M88.4 R168, [R213] ;  /* 0x00000000d5a8783b */ /* 0x000eae0000000200 */
[C---:B-1----:R-:W-:Y:S08]  /*1eb90*/  HMMA.16816.F32.BF16 R24, R28.reuse, R32, R24 ;  /* 0x000000201c18723c */ /* 0x042ff00000041818 */
[C---:B------:R-:W-:Y:S01]  /*1eba0*/  HMMA.16816.F32.BF16 R20, R28.reuse, R34, R20 ;  /* 0x000000221c14723c */ /* 0x040fe20000041814 */
[----:B------:R-:W1:Y:S07]  /*1ebb0*/  LDSM.16.M88.4 R32, [R212] ;  /* 0x00000000d420783b */ /* 0x000e6e0000000200 */
[C---:B------:R-:W-:Y:S07]  /*1ebc0*/  HMMA.16816.F32.BF16 R16, R28.reuse, R172, R16 ;  /* 0x000000ac1c10723c */ /* 0x040fee0000041810 */
[----:B------:R-:W-:Y:S01]  /*1ebd0*/  SHF.R.S32.HI R172, RZ, 0x1f, R165 ;  /* 0x0000001fffac7819 */ /* 0x000fe200000114a5 */
[----:B------:R-:W-:Y:S03]  /*1ebe0*/  HMMA.16816.F32.BF16 R12, R28, R174, R12 ;  /* 0x000000ae1c0c723c */ /* 0x000fe6000004180c */
[----:B------:R-:W-:-:S04]  /*1ebf0*/  LEA.HI R172, R172, R165, RZ, 0x3 ;  /* 0x000000a5acac7211 */ /* 0x000fc800078f18ff */
[----:B------:R-:W-:Y:S01]  /*1ec00*/  LOP3.LUT R172, R172, 0xfffffff8, RZ, 0xc0, !PT ;  /* 0xfffffff8acac7812 */ /* 0x000fe200078ec0ff */
[C---:B--2---:R-:W-:Y:S04]  /*1ec10*/  HMMA.16816.F32.BF16 R8, R28.reuse, R168, R8 ;  /* 0x000000a81c08723c */ /* 0x044fe80000041808 */
[----:B------:R-:W-:Y:S02]  /*1ec20*/  IMAD.IADD R165, R165, 0x1, -R172 ;  /* 0x00000001a5a57824 */ /* 0x000fe400078e0aac */
[----:B------:R-:W-:Y:S03]  /*1ec30*/  LDSM.16.M88.4 R172, [R215+0x8800] ;  /* 0x00880000d7ac783b */ /* 0x000fe60000000200 */
[----:B------:R-:W-:Y:S01]  /*1ec40*/  LOP3.LUT P1, RZ, R165, 0x4, RZ, 0xc0, !PT ;  /* 0x00000004a5ff7812 */ /* 0x000fe2000782c0ff */
[----:B------:R-:W-:Y:S01]  /*1ec50*/  IMAD.MOV.U32 R165, RZ, RZ, 0x20 ;  /* 0x00000020ffa57424 */ /* 0x000fe200078e00ff */
[----:B------:R-:W-:Y:S01]  /*1ec60*/  HMMA.16816.F32.BF16 R4, R28, R170, R4 ;  /* 0x000000aa1c04723c */ /* 0x000fe20000041804 */
[----:B------:R-:W-:Y:S03]  /*1ec70*/  LDSM.16.M88.4 R168, [R215+0x9000] ;  /* 0x00900000d7a8783b */ /* 0x000fe60000000200 */
[----:B------:R-:W-:-:S02]  /*1ec80*/  SEL R165, R165, 0xffffffe0, !P1 ;  /* 0xffffffe0a5a57807 */ /* 0x000fc40004800000 */
[C---:B------:R-:W-:Y:S02]  /*1ec90*/  ISETP.GE.AND P1, PT, R0.reuse, R247, PT ;  /* 0x000000f70000720c */ /* 0x040fe40003f26270 */
[----:B-1----:R-:W-:Y:S01]  /*1eca0*/  HMMA.16816.F32.BF16 R184, R28, R32, R184 ;  /* 0x000000201cb8723c */ /* 0x002fe200000418b8 */
[----:B------:R-:W-:Y:S01]  /*1ecb0*/  IMAD R165, R165, 0x2, R218 ;  /* 0x00000002a5a57824 */ /* 0x000fe200078e02da */
[----:B------:R-:W-:-:S04]  /*1ecc0*/  ISETP.GE.OR P1, PT, R0, R246, !P1 ;  /* 0x000000f60000720c */ /* 0x000fc80004f26670 */
[----:B------:R-:W-:Y:S02]  /*1ecd0*/  LDSM.16.M88.4 R188, [R165+0x4000] ;  /* 0x00400000a5bc783b */ /* 0x000fe40000000200 */
[----:B------:R-:W-:Y:S02]  /*1ece0*/  HMMA.16816.F32.BF16 R180, R28, R34, R180 ;  /* 0x000000221cb4723c */ /* 0x000fe400000418b4 */
[----:B------:R-:W1:Y:S04]  /*1ecf0*/  LDSM.16.M88.4 R28, [R165] ;  /* 0x00000000a51c783b */ /* 0x000e680000000200 */
[----:B------:R-:W2:Y:S02]  /*1ed00*/  LDSM.16.M88.4 R32, [R215+0x9800] ;  /* 0x00980000d720783b */ /* 0x000ea40000000200 */
[C---:B-1----:R-:W-:Y:S08]  /*1ed10*/  HMMA.16816.F32.BF16 R24, R28.reuse, R176, R24 ;  /* 0x000000b01c18723c */ /* 0x042ff00000041818 */
[C---:B------:R-:W-:Y:S01]  /*1ed20*/  HMMA.16816.F32.BF16 R20, R28.reuse, R178, R20 ;  /* 0x000000b21c14723c */ /* 0x040fe20000041814 */
[----:B------:R-:W-:Y:S07]  /*1ed30*/  LDSM.16.M88.4 R176, [R211] ;  /* 0x00000000d3b0783b */ /* 0x000fee0000000200 */
        /* <DEDUP_REMOVED lines=8> */
[----:B------:R-:W1:Y:S04]  /*1edc0*/  LDSM.16.M88.4 R28, [R2] ;  /* 0x00000000021c783b */ /* 0x000e680000000200 */
[----:B------:R-:W2:Y:S03]  /*1edd0*/  LDSM.16.M88.4 R32, [R211+0x1800] ;  /* 0x00180000d320783b */ /* 0x000ea60000000200 */
        /* <DEDUP_REMOVED lines=11> */
[----:B------:R-:W1:Y:S04]  /*1ee90*/  LDSM.16.M88.4 R28, [R218+0x2000] ;  /* 0x00200000da1c783b */ /* 0x000e680000000200 */
[----:B------:R-:W2:Y:S03]  /*1eea0*/  LDSM.16.M88.4 R32, [R217+0xb800] ;  /* 0x00b80000d920783b */ /* 0x000ea60000000200 */
        /* <DEDUP_REMOVED lines=8> */
[----:B------:R-:W-:Y:S07]  /*1ef30*/  LDSM.16.M88.4 R168, [R208] ;  /* 0x00000000d0a8783b */ /* 0x000fee0000000200 */
[C---:B--2---:R-:W-:Y:S08]  /*1ef40*/  HMMA.16816.F32.BF16 R184, R28.reuse, R32, R184 ;  /* 0x000000201cb8723c */ /* 0x044ff000000418b8 */
[----:B------:R-:W-:Y:S01]  /*1ef50*/  HMMA.16816.F32.BF16 R180, R28, R34, R180 ;  /* 0x000000221cb4723c */ /* 0x000fe200000418b4 */
[----:B------:R-:W1:Y:S04]  /*1ef60*/  LDSM.16.M88.4 R28, [R166+0x2000] ;  /* 0x00200000a61c783b */ /* 0x000e680000000200 */
[----:B------:R-:W2:Y:S03]  /*1ef70*/  LDSM.16.M88.4 R32, [R207] ;  /* 0x00000000cf20783b */ /* 0x000ea60000000200 */
        /* <DEDUP_REMOVED lines=64> */
[----:B------:R-:W3:Y:S11]  /*1f380*/  LDSM.16.M88.4 R28, [R215+0xd000] ;  /* 0x00d00000d71c783b */ /* 0x000ef60000000200 */
        /* <DEDUP_REMOVED lines=9> */
[C---:B---3--:R-:W-:Y:S08]  /*1f420*/  HMMA.16816.F32.BF16 R8, R188.reuse, R28, R8 ;  /* 0x0000001cbc08723c */ /* 0x048ff00000041808 */
[----:B------:R-:W-:Y:S01]  /*1f430*/  HMMA.16816.F32.BF16 R4, R188, R30, R4 ;  /* 0x0000001ebc04723c */ /* 0x000fe20000041804 */
[----:B------:R-:W1:Y:S04]  /*1f440*/  LDSM.16.M88.4 R28, [R2+0x4000] ;  /* 0x00400000021c783b */ /* 0x000e680000000200 */
[----:B------:R-:W-:Y:S03]  /*1f450*/  LDSM.16.M88.4 R188, [R217+0xf800] ;  /* 0x00f80000d9bc783b */ /* 0x000fe60000000200 */
[C---:B-1----:R-:W-:Y:S08]  /*1f460*/  HMMA.16816.F32.BF16 R16, R28.reuse, R168, R16 ;  /* 0x000000a81c10723c */ /* 0x042ff00000041810 */
[C---:B------:R-:W-:Y:S01]  /*1f470*/  HMMA.16816.F32.BF16 R12, R28.reuse, R170, R12 ;  /* 0x000000aa1c0c723c */ /* 0x040fe2000004180c */
[----:B------:R-:W1:Y:S07]  /*1f480*/  LDSM.16.M88.4 R168, [R217+0xe000] ;  /* 0x00e00000d9a8783b */ /* 0x000e6e0000000200 */
[C---:B------:R-:W-:Y:S08]  /*1f490*/  HMMA.16816.F32.BF16 R8, R28.reuse, R32, R8 ;  /* 0x000000201c08723c */ /* 0x040ff00000041808 */
[C---:B------:R-:W-:Y:S01]  /*1f4a0*/  HMMA.16816.F32.BF16 R4, R28.reuse, R34, R4 ;  /* 0x000000221c04723c */ /* 0x040fe20000041804 */
[----:B------:R-:W2:Y:S07]  /*1f4b0*/  LDSM.16.M88.4 R32, [R217+0xe800] ;  /* 0x00e80000d920783b */ /* 0x000eae0000000200 */
[C---:B------:R-:W-:Y:S08]  /*1f4c0*/  HMMA.16816.F32.BF16 R24, R28.reuse, R176, R24 ;  /* 0x000000b01c18723c */ /* 0x040ff00000041818 */
[C---:B------:R-:W-:Y:S01]  /*1f4d0*/  HMMA.16816.F32.BF16 R20, R28.reuse, R178, R20 ;  /* 0x000000b21c14723c */ /* 0x040fe20000041814 */
[----:B------:R3:W-:Y:S07]  /*1f4e0*/  LDSM.16.M88.4 R176, [R166+0x6000] ;  /* 0x00600000a6b0783b */ /* 0x0007ee0000000200 */
[C---:B------:R-:W-:Y:S08]  /*1f4f0*/  HMMA.16816.F32.BF16 R184, R28.reuse, R172, R184 ;  /* 0x000000ac1cb8723c */ /* 0x040ff000000418b8 */
[----:B------:R-:W-:Y:S01]  /*1f500*/  HMMA.16816.F32.BF16 R180, R28, R174, R180 ;  /* 0x000000ae1cb4723c */ /* 0x000fe200000418b4 */
[----:B------:R-:W4:Y:S04]  /*1f510*/  LDSM.16.M88.4 R28, [R217+0xf000] ;  /* 0x00f00000d91c783b */ /* 0x000f280000000200 */
[----:B------:R-:W-:Y:S03]  /*1f520*/  LDSM.16.M88.4 R172, [R202] ;  /* 0x00000000caac783b */ /* 0x000fe60000000200 */
[----:B-1----:R-:W-:Y:S01]  /*1f530*/  HMMA.16816.F32.BF16 R24, R192, R168, R24 ;  /* 0x000000a8c018723c */ /* 0x002fe20000041818 */
[----:B---3--:R-:W-:-:S04]  /*1f540*/  IADD3 R166, R0, 0x1, RZ ;  /* 0x0000000100a67810 */ /* 0x008fc80007ffe0ff */
[C---:B------:R-:W-:Y:S02]  /*1f550*/  ISETP.GE.AND P6, PT, R166.reuse, R247, PT ;  /* 0x000000f7a600720c */ /* 0x040fe40003fc6270 */
[C---:B------:R-:W-:Y:S01]  /*1f560*/  ISETP.GE.AND P2, PT, R166.reuse, R244, PT ;  /* 0x000000f4a600720c */ /* 0x040fe20003f46270 */
[----:B------:R-:W-:Y:S01]  /*1f570*/  HMMA.16816.F32.BF16 R20, R192, R170, R20 ;  /* 0x000000aac014723c */ /* 0x000fe20000041814 */
[----:B------:R-:W1:Y:S01]  /*1f580*/  LDSM.16.M88.4 R168, [R201] ;  /* 0x00000000c9a8783b */ /* 0x000e620000000200 */
[C---:B------:R-:W-:Y:S02]  /*1f590*/  ISETP.GE.OR P6, PT, R166.reuse, R246, !P6 ;  /* 0x000000f6a600720c */ /* 0x040fe400077c6670 */
[----:B------:R-:W-:-:S04]  /*1f5a0*/  ISETP.GE.OR P2, PT, R166, R243, !P2 ;  /* 0x000000f3a600720c */ /* 0x000fc80005746670 */
[C---:B--2---:R-:W-:Y:S08]  /*1f5b0*/  HMMA.16816.F32.BF16 R16, R192.reuse, R32, R16 ;  /* 0x00000020c010723c */ /* 0x044ff00000041810 */
[C---:B------:R-:W-:Y:S01]  /*1f5c0*/  HMMA.16816.F32.BF16 R12, R192.reuse, R34, R12 ;  /* 0x00000022c00c723c */ /* 0x040fe2000004180c */
[----:B------:R-:W2:Y:S07]  /*1f5d0*/  LDSM.16.M88.4 R32, [R200] ;  /* 0x00000000c820783b */ /* 0x000eae0000000200 */
[C---:B------:R-:W-:Y:S08]  /*1f5e0*/  HMMA.16816.F32.BF16 R184, R192.reuse, R188, R184 ;  /* 0x000000bcc0b8723c */ /* 0x040ff000000418b8 */
[C---:B----4-:R-:W-:Y:S08]  /*1f5f0*/  HMMA.16816.F32.BF16 R8, R192.reuse, R28, R8 ;  /* 0x0000001cc008723c */ /* 0x050ff00000041808 */
[C---:B------:R-:W-:Y:S01]  /*1f600*/  HMMA.16816.F32.BF16 R4, R192.reuse, R30, R4 ;  /* 0x0000001ec004723c */ /* 0x040fe20000041804 */
[----:B------:R-:W3:Y:S07]  /*1f610*/  LDSM.16.M88.4 R28, [R167] ;  /* 0x00000000a71c783b */ /* 0x000eee0000000200 */
[----:B------:R-:W-:Y:S01]  /*1f620*/  HMMA.16816.F32.BF16 R180, R192, R190, R180 ;  /* 0x000000bec0b4723c */ /* 0x000fe200000418b4 */
[----:B------:R-:W-:Y:S07]  /*1f630*/  LDSM.16.M88.4 R188, [R215+0xe800] ;  /* 0x00e80000d7bc783b */ /* 0x000fee0000000200 */
        /* <DEDUP_REMOVED lines=12> */
[----:B------:R5:W-:Y:S03]  /*1f700*/  LDSM.16.M88.4 R176, [R2+0x6000] ;  /* 0x0060000002b0783b */ /* 0x000be60000000200 */
[C---:B-1----:R-:W-:Y:S07]  /*1f710*/  HMMA.16816.F32.BF16 R16, R168.reuse, R188, R16 ;  /* 0x000000bca810723c */ /* 0x042fee0000041810 */
[----:B------:R-:W-:Y:S01]  /*1f720*/  IMAD.MOV.U32 R189, RZ, RZ, R198 ;  /* 0x000000ffffbd7224 */ /* 0x000fe200078e00c6 */
[----:B--2---:R-:W-:Y:S01]  /*1f730*/  HMMA.16816.F32.BF16 R24, R168, R32, R24 ;  /* 0x00000020a818723c */ /* 0x004fe20000041818 */
[----:B------:R-:W-:-:S07]  /*1f740*/  IMAD.MOV.U32 R188, RZ, RZ, R199 ;  /* 0x000000ffffbc7224 */ /* 0x000fce00078e00c7 */
[----:B------:R-:W-:Y:S01]  /*1f750*/  HMMA.16816.F32.BF16 R20, R168, R34, R20 ;  /* 0x00000022a814723c */ /* 0x000fe20000041814 */
[----:B------:R-:W1:Y:S01]  /*1f760*/  LDSM.16.M88.4 R32, [R211+0x6000] ;  /* 0x00600000d320783b */ /* 0x000e620000000200 */
[----:B-----5:R-:W-:-:S06]  /*1f770*/  IMAD.IADD R2, R248, 0x1, -R0 ;  /* 0x00000001f8027824 */ /* 0x020fcc00078e0a00 */
[----:B------:R-:W-:Y:S01]  /*1f780*/  HMMA.16816.F32.BF16 R12, R168, R190, R12 ;  /* 0x000000bea80c723c */ /* 0x000fe2000004180c */
[----:B------:R-:W-:Y:S01]  /*1f790*/  IABS R165, R2 ;  /* 0x0000000200a57213 */ /* 0x000fe20000000000 */
[----:B------:R-:W-:-:S05]  /*1f7a0*/  IMAD.IADD R2, R245, 0x1, -R0 ;  /* 0x00000001f5027824 */ /* 0x000fca00078e0a00 */
[----:B------:R-:W-:Y:S01]  /*1f7b0*/  IABS R2, R2 ;  /* 0x0000000200027213 */ /* 0x000fe20000000000 */
[C---:B----4-:R-:W-:Y:S01]  /*1f7c0*/  HMMA.16816.F32.BF16 R8, R168.reuse, R172, R8 ;  /* 0x000000aca808723c */ /* 0x050fe20000041808 */
[----:B------:R-:W-:Y:S07]  /*1f7d0*/  I2F R165, R165 ;  /* 0x000000a500a57306 */ /* 0x000fee0000201400 */
[C---:B---3--:R-:W-:Y:S01]  /*1f7e0*/  HMMA.16816.F32.BF16 R184, R168.reuse, R28, R184 ;  /* 0x0000001ca8b8723c */ /* 0x048fe200000418b8 */
[----:B------:R-:W2:Y:S07]  /*1f7f0*/  I2F R2, R2 ;  /* 0x0000000200027306 */ /* 0x000eae0000201400 */
[C---:B------:R-:W-:Y:S01]  /*1f800*/  HMMA.16816.F32.BF16 R180, R168.reuse, R30, R180 ;  /* 0x0000001ea8b4723c */ /* 0x040fe200000418b4 */
[----:B------:R-:W3:Y:S07]  /*1f810*/  LDSM.16.M88.4 R28, [R211+0x6800] ;  /* 0x00680000d31c783b */ /* 0x000eee0000000200 */
[----:B------:R-:W-:Y:S07]  /*1f820*/  HMMA.16816.F32.BF16 R4, R168, R174, R4 ;  /* 0x000000aea804723c */ /* 0x000fee0000041804 */
[--C-:B------:R-:W-:Y:S01]  /*1f830*/  IMAD.IADD R168, R248, 0x1, -R166.reuse ;  /* 0x00000001f8a87824 */ /* 0x100fe200078e0aa6 */
[----:B-1----:R-:W-:Y:S01]  /*1f840*/  HMMA.16816.F32.BF16 R24, R176, R32, R24 ;  /* 0x00000020b018723c */ /* 0x002fe20000041818 */
[----:B------:R-:W-:-:S03]  /*1f850*/  IMAD.IADD R169, R245, 0x1, -R166 ;  /* 0x00000001f5a97824 */ /* 0x000fc600078e0aa6 */
[----:B------:R-:W-:-:S03]  /*1f860*/  IABS R168, R168 ;  /* 0x000000a800a87213 */ /* 0x000fc60000000000 */
[----:B------:R-:W-:Y:S01]  /*1f870*/  IADD3 R33, R0, 0x8, RZ ;  /* 0x0000000800217810 */ /* 0x000fe20007ffe0ff */
[----:B------:R-:W-:Y:S01]  /*1f880*/  HMMA.16816.F32.BF16 R20, R176, R34, R20 ;  /* 0x00000022b014723c */ /* 0x000fe20000041814 */
[----:B------:R-:W-:Y:S01]  /*1f890*/  IMAD.MOV.U32 R32, RZ, RZ, R168 ;  /* 0x000000ffff207224 */ /* 0x000fe200078e00a8 */
[----:B------:R-:W-:Y:S02]  /*1f8a0*/  IABS R168, R169 ;  /* 0x000000a900a87213 */ /* 0x000fe40000000000 */
[----:B------:R-:W-:-:S03]  /*1f8b0*/  IMAD.IADD R169, R245, 0x1, -R33 ;  /* 0x00000001f5a97824 */ /* 0x000fc600078e0a21 */
[----:B------:R-:W1:Y:S01]  /*1f8c0*/  I2F R32, R32 ;  /* 0x0000002000207306 */ /* 0x000e620000201400 */
[----:B------:R-:W-:Y:S01]  /*1f8d0*/  IMAD.IADD R35, R248, 0x1, -R33 ;  /* 0x00000001f8237824 */ /* 0x000fe200078e0a21 */
[----:B------:R-:W-:Y:S02]  /*1f8e0*/  IADD3 R34, R0, 0x9, RZ ;  /* 0x0000000900227810 */ /* 0x000fe40007ffe0ff */
[----:B------:R-:W-:Y:S02]  /*1f8f0*/  IABS R166, R169 ;  /* 0x000000a900a67213 */ /* 0x000fe40000000000 */
[----:B------:R-:W-:Y:S02]  /*1f900*/  IABS R35, R35 ;  /* 0x0000002300237213 */ /* 0x000fe40000000000 */
[----:B------:R-:W4:Y:S01]  /*1f910*/  I2F R168, R168 ;  /* 0x000000a800a87306 */ /* 0x000f220000201400 */
[C---:B--2---:R-:W-:Y:S01]  /*1f920*/  FFMA.FTZ R2, -R242.reuse, R2, R26 ;  /* 0x00000002f2027223 */ /* 0x044fe2000001011a */
[C---:B---3--:R-:W-:Y:S06]  /*1f930*/  HMMA.16816.F32.BF16 R16, R176.reuse, R28, R16 ;  /* 0x0000001cb010723c */ /* 0x048fec0000041810 */
[----:B------:R-:W2:Y:S01]  /*1f940*/  I2F R35, R35 ;  /* 0x0000002300237306 */ /* 0x000ea20000201400 */
[----:B------:R-:W-:Y:S01]  /*1f950*/  FFMA.FTZ R28, -R242, R165, R24 ;  /* 0x000000a5f21c7223 */ /* 0x000fe20000010118 */
[----:B------:R-:W-:Y:S01]  /*1f960*/  IADD3 R165, R0, 0x10, RZ ;  /* 0x0000001000a57810 */ /* 0x000fe20007ffe0ff */
[----:B-1----:R-:W-:Y:S01]  /*1f970*/  FFMA.FTZ R26, -R242, R32, R25 ;  /* 0x00000020f21a7223 */ /* 0x002fe20000010119 */
[----:B------:R-:W-:Y:S01]  /*1f980*/  HMMA.16816.F32.BF16 R12, R176, R30, R12 ;  /* 0x0000001eb00c723c */ /* 0x000fe2000004180c */
[----:B------:R-:W-:Y:S01]  /*1f990*/  IMAD.IADD R24, R248, 0x1, -R34 ;  /* 0x00000001f8187824 */ /* 0x000fe200078e0a22 */
[----:B------:R-:W-:Y:S01]  /*1f9a0*/  FSEL R32, R28, -INF , !P1 ;  /* 0xff8000001c207808 */ /* 0x000fe20004800000 */
[----:B------:R-:W-:Y:S01]  /*1f9b0*/  IMAD.IADD R169, R248, 0x1, -R165 ;  /* 0x00000001f8a97824 */ /* 0x000fe200078e0aa5 */
[----:B------:R-:W-:Y:S01]  /*1f9c0*/  ISETP.GE.AND P1, PT, R0, R244, PT ;  /* 0x000000f40000720c */ /* 0x000fe20003f26270 */
[----:B----4-:R-:W-:Y:S01]  /*1f9d0*/  FFMA.FTZ R27, -R242, R168, R27 ;  /* 0x000000a8f21b7223 */ /* 0x010fe2000001011b */
[----:B------:R-:W-:Y:S01]  /*1f9e0*/  IABS R24, R24 ;  /* 0x0000001800187213 */ /* 0x000fe20000000000 */
[----:B------:R1:W3:Y:S01]  /*1f9f0*/  I2F R25, R166 ;  /* 0x000000a600197306 */ /* 0x0002e20000201400 */
[----:B------:R-:W-:-:S02]  /*1fa00*/  ISETP.GE.OR P1, PT, R0, R243, !P1 ;  /* 0x000000f30000720c */ /* 0x000fc40004f26670 */
[----:B------:R-:W-:Y:S02]  /*1fa10*/  IABS R169, R169 ;  /* 0x000000a900a97213 */ /* 0x000fe40000000000 */
[----:B------:R-:W-:Y:S01]  /*1fa20*/  FSEL R28, R2, -INF , !P1 ;  /* 0xff800000021c7808 */ /* 0x000fe20004800000 */
[----:B------:R-:W-:Y:S01]  /*1fa30*/  IMAD.IADD R2, R245, 0x1, -R165 ;  /* 0x00000001f5027824 */ /* 0x000fe200078e0aa5 */
[----:B------:R-:W-:Y:S01]  /*1fa40*/  ISETP.GE.AND P1, PT, R33, R247, PT ;  /* 0x000000f72100720c */ /* 0x000fe20003f26270 */
[----:B--2---:R-:W-:Y:S01]  /*1fa50*/  FFMA.FTZ R29, -R242, R35, R20 ;  /* 0x00000023f21d7223 */ /* 0x004fe20000010114 */
[----:B------:R-:W-:Y:S01]  /*1fa60*/  IADD3 R20, R0, 0x11, RZ ;  /* 0x0000001100147810 */ /* 0x000fe20007ffe0ff */
[----:B------:R-:W2:Y:S01]  /*1fa70*/  I2F R24, R24 ;  /* 0x0000001800187306 */ /* 0x000ea20000201400 */
[----:B------:R-:W-:Y:S02]  /*1fa80*/  FSEL R35, R26, -INF , !P6 ;  /* 0xff8000001a237808 */ /* 0x000fe40007000000 */
[----:B------:R-:W-:-:S02]  /*1fa90*/  IABS R26, R2 ;  /* 0x00000002001a7213 */ /* 0x000fc40000000000 */
[----:B------:R-:W-:Y:S01]  /*1faa0*/  FSEL R2, R27, -INF , !P2 ;  /* 0xff8000001b027808 */ /* 0x000fe20005000000 */
[----:B-1----:R-:W-:Y:S01]  /*1fab0*/  IMAD.IADD R166, R245, 0x1, -R34 ;  /* 0x00000001f5a67824 */ /* 0x002fe200078e0a22 */
[C---:B------:R-:W-:Y:S01]  /*1fac0*/  ISETP.GE.AND P6, PT, R33.reuse, R244, PT ;  /* 0x000000f42100720c */ /* 0x040fe20003fc6270 */
[----:B------:R-:W-:Y:S01]  /*1fad0*/  IMAD.IADD R27, R248, 0x1, -R20 ;  /* 0x00000001f81b7824 */ /* 0x000fe200078e0a14 */
[----:B------:R-:W-:Y:S01]  /*1fae0*/  ISETP.GE.AND P2, PT, R34, R247, PT ;  /* 0x000000f72200720c */ /* 0x000fe20003f46270 */
[C---:B---3--:R-:W-:Y:S01]  /*1faf0*/  FFMA.FTZ R22, -R242.reuse, R25, R22 ;  /* 0x00000019f2167223 */ /* 0x048fe20000010116 */
[----:B------:R-:W-:Y:S01]  /*1fb00*/  IABS R166, R166 ;  /* 0x000000a600a67213 */ /* 0x000fe20000000000 */
[----:B------:R-:W1:Y:S01]  /*1fb10*/  I2F R169, R169 ;  /* 0x000000a900a97306 */ /* 0x000e620000201400 */
[----:B------:R-:W-:Y:S02]  /*1fb20*/  IABS R27, R27 ;  /* 0x0000001b001b7213 */ /* 0x000fe40000000000 */
[----:B------:R-:W-:Y:S01]  /*1fb30*/  ISETP.GE.OR P6, PT, R33, R243, !P6 ;  /* 0x000000f32100720c */ /* 0x000fe200077c6670 */
[----:B--2---:R-:W-:Y:S01]  /*1fb40*/  FFMA.FTZ R21, -R242, R24, R21 ;  /* 0x00000018f2157223 */ /* 0x004fe20000010115 */
[----:B------:R-:W-:-:S02]  /*1fb50*/  ISETP.GE.OR P2, PT, R34, R246, !P2 ;  /* 0x000000f62200720c */ /* 0x000fc40005746670 */
[----:B------:R-:W-:Y:S01]  /*1fb60*/  ISETP.GE.OR P1, PT, R33, R246, !P1 ;  /* 0x000000f62100720c */ /* 0x000fe20004f26670 */
[----:B------:R-:W2:Y:S01]  /*1fb70*/  I2F R168, R166 ;  /* 0x000000a600a87306 */ /* 0x000ea20000201400 */
[----:B------:R-:W-:Y:S01]  /*1fb80*/  FSEL R252, R22, -INF , !P6 ;  /* 0xff80000016fc7808 */ /* 0x000fe20007000000 */
[----:B------:R-:W-:Y:S01]  /*1fb90*/  IMAD.IADD R22, R245, 0x1, -R20 ;  /* 0x00000001f5167824 */ /* 0x000fe200078e0a14 */
[----:B------:R-:W-:Y:S02]  /*1fba0*/  FSEL R33, R21, -INF , !P2 ;  /* 0xff80000015217808 */ /* 0x000fe40005000000 */
[----:B------:R-:W-:Y:S02]  /*1fbb0*/  IADD3 R21, R0, 0x18, RZ ;  /* 0x0000001800157810 */ /* 0x000fe40007ffe0ff */
[----:B------:R-:W-:Y:S01]  /*1fbc0*/  FSEL R29, R29, -INF , !P1 ;  /* 0xff8000001d1d7808 */ /* 0x000fe20004800000 */
[----:B------:R3:W4:Y:S01]  /*1fbd0*/  I2F R166, R26 ;  /* 0x0000001a00a67306 */ /* 0x0007220000201400 */
[----:B------:R-:W-:Y:S01]  /*1fbe0*/  ISETP.GE.AND P1, PT, R34, R244, PT ;  /* 0x000000f42200720c */ /* 0x000fe20003f26270 */
[----:B------:R-:W-:Y:S01]  /*1fbf0*/  IMAD.IADD R31, R248, 0x1, -R21 ;  /* 0x00000001f81f7824 */ /* 0x000fe200078e0a15 */
[----:B------:R-:W-:Y:S01]  /*1fc00*/  IABS R22, R22 ;  /* 0x0000001600167213 */ /* 0x000fe20000000000 */
[----:B-1----:R-:W-:Y:S01]  /*1fc10*/  FFMA.FTZ R169, -R242, R169, R16 ;  /* 0x000000a9f2a97223 */ /* 0x002fe20000010110 */
[----:B------:R-:W-:-:S02]  /*1fc20*/  ISETP.GE.AND P6, PT, R165, R247, PT ;  /* 0x000000f7a500720c */ /* 0x000fc40003fc6270 */
[----:B------:R-:W-:Y:S01]  /*1fc30*/  ISETP.GE.OR P1, PT, R34, R243, !P1 ;  /* 0x000000f32200720c */ /* 0x000fe20004f26670 */
[----:B--2---:R-:W-:Y:S01]  /*1fc40*/  FFMA.FTZ R23, -R242, R168, R23 ;  /* 0x000000a8f2177223 */ /* 0x004fe20000010117 */
[----:B------:R-:W-:Y:S01]  /*1fc50*/  ISETP.GE.OR P6, PT, R165, R246, !P6 ;  /* 0x000000f6a500720c */ /* 0x000fe200077c6670 */
[----:B------:R-:W1:Y:S01]  /*1fc60*/  I2F R22, R22 ;  /* 0x0000001600167306 */ /* 0x000e620000201400 */
[----:B------:R-:W-:Y:S02]  /*1fc70*/  IABS R31, R31 ;  /* 0x0000001f001f7213 */ /* 0x000fe40000000000 */
[----:B------:R-:W-:Y:S02]  /*1fc80*/  FSEL R16, R23, -INF , !P1 ;  /* 0xff80000017107808 */ /* 0x000fe40004800000 */
[----:B------:R-:W-:Y:S01]  /*1fc90*/  ISETP.GE.AND P2, PT, R165, R244, PT ;  /* 0x000000f4a500720c */ /* 0x000fe20003f46270 */
[----:B---3--:R-:W-:Y:S01]  /*1fca0*/  IMAD.MOV.U32 R26, RZ, RZ, R27 ;  /* 0x000000ffff1a7224 */ /* 0x008fe200078e001b */
[----:B------:R-:W-:Y:S01]  /*1fcb0*/  ISETP.GE.AND P1, PT, R20, R247, PT ;  /* 0x000000f71400720c */ /* 0x000fe20003f26270 */
[----:B----4-:R-:W-:Y:S01]  /*1fcc0*/  FFMA.FTZ R166, -R242, R166, R18 ;  /* 0x000000a6f2a67223 */ /* 0x010fe20000010112 */
[----:B------:R-:W-:Y:S01]  /*1fcd0*/  IADD3 R18, R0, 0x19, RZ ;  /* 0x0000001900127810 */ /* 0x000fe20007ffe0ff */
[----:B------:R2:W3:Y:S01]  /*1fce0*/  I2F R30, R26 ;  /* 0x0000001a001e7306 */ /* 0x0004e20000201400 */
[----:B------:R-:W-:-:S02]  /*1fcf0*/  FSEL R170, R169, -INF , !P6 ;  /* 0xff800000a9aa7808 */ /* 0x000fc40007000000 */
[----:B------:R-:W-:Y:S02]  /*1fd00*/  ISETP.GE.AND P6, PT, R20, R244, PT ;  /* 0x000000f41400720c */ /* 0x000fe40003fc6270 */
[-C--:B------:R-:W-:Y:S01]  /*1fd10*/  ISETP.GE.OR P2, PT, R165, R243.reuse, !P2 ;  /* 0x000000f3a500720c */ /* 0x080fe20005746670 */
[----:B-1----:R-:W-:Y:S01]  /*1fd20*/  FFMA.FTZ R19, -R242, R22, R19 ;  /* 0x00000016f2137223 */ /* 0x002fe20000010113 */
[C---:B------:R-:W-:Y:S01]  /*1fd30*/  ISETP.GE.OR P1, PT, R20.reuse, R246, !P1 ;  /* 0x000000f61400720c */ /* 0x040fe20004f26670 */
[----:B------:R1:W4:Y:S01]  /*1fd40*/  I2F R23, R31 ;  /* 0x0000001f00177306 */ /* 0x0003220000201400 */
[----:B------:R-:W-:Y:S02]  /*1fd50*/  ISETP.GE.OR P6, PT, R20, R243, !P6 ;  /* 0x000000f31400720c */ /* 0x000fe400077c6670 */
[----:B------:R-:W-:Y:S02]  /*1fd60*/  FSEL R174, R166, -INF , !P2 ;  /* 0xff800000a6ae7808 */ /* 0x000fe40005000000 */
[----:B------:R-:W-:-:S02]  /*1fd70*/  ISETP.GE.AND P2, PT, R21, R247, PT ;  /* 0x000000f71500720c */ /* 0x000fc40003f46270 */
[----:B------:R-:W-:Y:S01]  /*1fd80*/  FSEL R251, R19, -INF , !P6 ;  /* 0xff80000013fb7808 */ /* 0x000fe20007000000 */
[----:B--2---:R-:W2:Y:S01]  /*1fd90*/  LDSM.16.M88.4 R24, [R211+0x7000] ;  /* 0x00700000d318783b */ /* 0x004ea20000000200 */
[----:B---3--:R-:W-:Y:S01]  /*1fda0*/  FFMA.FTZ R30, -R242, R30, R17 ;  /* 0x0000001ef21e7223 */ /* 0x008fe20000010111 */
[----:B------:R-:W-:Y:S01]  /*1fdb0*/  ISETP.GE.OR P2, PT, R21, R246, !P2 ;  /* 0x000000f61500720c */ /* 0x000fe20005746670 */
[----:B------:R-:W-:Y:S01]  /*1fdc0*/  IMAD.IADD R17, R245, 0x1, -R21 ;  /* 0x00000001f5117824 */ /* 0x000fe200078e0a15 */
[----:B------:R-:W-:Y:S02]  /*1fdd0*/  ISETP.GE.AND P6, PT, R18, R247, PT ;  /* 0x000000f71200720c */ /* 0x000fe40003fc6270 */
[----:B------:R-:W-:Y:S02]  /*1fde0*/  FSEL R171, R30, -INF , !P1 ;  /* 0xff8000001eab7808 */ /* 0x000fe40004800000 */
[----:B------:R-:W-:Y:S01]  /*1fdf0*/  IABS R17, R17 ;  /* 0x0000001100117213 */ /* 0x000fe20000000000 */
[----:B-1----:R-:W-:Y:S01]  /*1fe00*/  IMAD.IADD R31, R248, 0x1, -R18 ;  /* 0x00000001f81f7824 */ /* 0x002fe200078e0a12 */
[----:B------:R-:W-:Y:S01]  /*1fe10*/  ISETP.GE.AND P1, PT, R21, R244, PT ;  /* 0x000000f41500720c */ /* 0x000fe20003f26270 */
[----:B----4-:R-:W-:Y:S01]  /*1fe20*/  FFMA.FTZ R12, -R242, R23, R12 ;  /* 0x00000017f20c7223 */ /* 0x010fe2000001010c */
[----:B------:R-:W-:-:S02]  /*1fe30*/  ISETP.GE.OR P6, PT, R18, R246, !P6 ;  /* 0x000000f61200720c */ /* 0x000fc400077c6670 */
[----:B------:R-:W1:Y:S01]  /*1fe40*/  I2F R17, R17 ;  /* 0x0000001100117306 */ /* 0x000e620000201400 */
[----:B------:R-:W-:Y:S02]  /*1fe50*/  IABS R20, R31 ;  /* 0x0000001f00147213 */ /* 0x000fe40000000000 */
[----:B------:R-:W-:Y:S01]  /*1fe60*/  ISETP.GE.OR P1, PT, R21, R243, !P1 ;  /* 0x000000f31500720c */ /* 0x000fe20004f26670 */
[----:B------:R-:W-:Y:S01]  /*1fe70*/  IMAD.IADD R21, R245, 0x1, -R18 ;  /* 0x00000001f5157824 */ /* 0x000fe200078e0a12 */
[----:B------:R-:W-:Y:S02]  /*1fe80*/  FSEL R172, R12, -INF , !P2 ;  /* 0xff8000000cac7808 */ /* 0x000fe40005000000 */
[C---:B------:R-:W-:Y:S01]  /*1fe90*/  ISETP.GE.AND P2, PT, R18.reuse, R244, PT ;  /* 0x000000f41200720c */ /* 0x040fe20003f46270 */
[----:B------:R-:W3:Y:S01]  /*1fea0*/  I2F R20, R20 ;  /* 0x0000001400147306 */ /* 0x000ee20000201400 */
[----:B------:R-:W-:Y:S02]  /*1feb0*/  IABS R21, R21 ;  /* 0x0000001500157213 */ /* 0x000fe40000000000 */
[----:B------:R-:W-:Y:S01]  /*1fec0*/  ISETP.GE.OR P2, PT, R18, R243, !P2 ;  /* 0x000000f31200720c */ /* 0x000fe20005746670 */
[----:B-1----:R-:W-:Y:S01]  /*1fed0*/  FFMA.FTZ R175, -R242, R17, R14 ;  /* 0x00000011f2af7223 */ /* 0x002fe2000001010e */
[----:B------:R-:W-:-:S03]  /*1fee0*/  IADD3 R17, R0, 0x21, RZ ;  /* 0x0000002100117810 */ /* 0x000fc60007ffe0ff */
[----:B------:R-:W1:Y:S01]  /*1fef0*/  I2F R14, R21 ;  /* 0x00000015000e7306 */ /* 0x000e620000201400 */
[----:B------:R-:W-:Y:S01]  /*1ff00*/  FSEL R175, R175, -INF , !P1 ;  /* 0xff800000afaf7808 */ /* 0x000fe20004800000 */
[----:B---3--:R-:W-:Y:S01]  /*1ff10*/  FFMA.FTZ R13, -R242, R20, R13 ;  /* 0x00000014f20d7223 */ /* 0x008fe2000001010d */
[----:B--2---:R-:W-:Y:S01]  /*1ff20*/  HMMA.16816.F32.BF16 R8, R176, R24, R8 ;  /* 0x00000018b008723c */ /* 0x004fe20000041808 */
[----:B------:R-:W-:-:S03]  /*1ff30*/  IMAD.IADD R20, R248, 0x1, -R17 ;  /* 0x00000001f8147824 */ /* 0x000fc600078e0a11 */
[----:B------:R-:W-:Y:S01]  /*1ff40*/  FSEL R173, R13, -INF , !P6 ;  /* 0xff8000000dad7808 */ /* 0x000fe20007000000 */
[----:B------:R-:W-:Y:S01]  /*1ff50*/  IMAD.IADD R13, R245, 0x1, -R17 ;  /* 0x00000001f50d7824 */ /* 0x000fe200078e0a11 */
[----:B------:R-:W-:Y:S02]  /*1ff60*/  IABS R20, R20 ;  /* 0x0000001400147213 */ /* 0x000fe40000000000 */
[----:B------:R-:W-:Y:S01]  /*1ff70*/  IADD3 R24, R0, 0x20, RZ ;  /* 0x0000002000187810 */ /* 0x000fe20007ffe0ff */
[----:B-1----:R-:W-:Y:S01]  /*1ff80*/  FFMA.FTZ R15, -R242, R14, R15 ;  /* 0x0000000ef20f7223 */ /* 0x002fe2000001010f */
[----:B------:R-:W-:Y:S01]  /*1ff90*/  IABS R13, R13 ;  /* 0x0000000d000d7213 */ /* 0x000fe20000000000 */
[----:B------:R-:W-:Y:S01]  /*1ffa0*/  HMMA.16816.F32.BF16 R4, R176, R26, R4 ;  /* 0x0000001ab004723c */ /* 0x000fe20000041804 */
[----:B------:R-:W-:Y:S01]  /*1ffb0*/  ISETP.GE.AND P1, PT, R24, R247, PT ;  /* 0x000000f71800720c */ /* 0x000fe20003f26270 */
[--C-:B------:R-:W-:Y:S01]  /*1ffc0*/  IMAD.IADD R22, R248, 0x1, -R24.reuse ;  /* 0x00000001f8167824 */ /* 0x100fe200078e0a18 */
[----:B------:R-:W-:Y:S01]  /*1ffd0*/  FSEL R223, R15, -INF , !P2 ;  /* 0xff8000000fdf7808 */ /* 0x000fe20005000000 */
[----:B------:R-:W-:Y:S01]  /*1ffe0*/  IMAD.IADD R19, R245, 0x1, -R24 ;  /* 0x00000001f5137824 */ /* 0x000fe200078e0a18 */
[----:B------:R-:W-:Y:S01]  /*1fff0*/  ISETP.GE.OR P1, PT, R24, R246, !P1 ;  /* 0x000000f61800720c */ /* 0x000fe20004f26670 */
[----:B------:R-:W1:Y:S01]  /*20000*/  I2F R20, R20 ;  /* 0x0000001400147306 */ /* 0x000e620000201400 */
[----:B------:R-:W-:-:S02]  /*20010*/  IABS R22, R22 ;  /* 0x0000001600167213 */ /* 0x000fc40000000000 */
[----:B------:R-:W-:Y:S02]  /*20020*/  IABS R19, R19 ;  /* 0x0000001300137213 */ /* 0x000fe40000000000 */
[C---:B------:R-:W-:Y:S02]  /*20030*/  ISETP.GE.AND P2, PT, R17.reuse, R247, PT ;  /* 0x000000f71100720c */ /* 0x040fe40003f46270 */
[----:B------:R-:W-:Y:S01]  /*20040*/  ISETP.GE.AND P6, PT, R24, R244, PT ;  /* 0x000000f41800720c */ /* 0x000fe20003fc6270 */
[----:B------:R-:W2:Y:S01]  /*20050*/  I2F R12, R22 ;  /* 0x00000016000c7306 */ /* 0x000ea20000201400 */
[----:B------:R-:W-:Y:S01]  /*20060*/  IMAD.MOV.U32 R18, RZ, RZ, R19 ;  /* 0x000000ffff127224 */ /* 0x000fe200078e0013 */
[----:B------:R-:W-:Y:S02]  /*20070*/  IADD3 R19, R0, 0x29, RZ ;  /* 0x0000002900137810 */ /* 0x000fe40007ffe0ff */
[----:B------:R-:W-:Y:S02]  /*20080*/  ISETP.GE.OR P2, PT, R17, R246, !P2 ;  /* 0x000000f61100720c */ /* 0x000fe40005746670 */
[----:B------:R-:W-:-:S02]  /*20090*/  ISETP.GE.OR P6, PT, R24, R243, !P6 ;  /* 0x000000f31800720c */ /* 0x000fc400077c6670 */
[----:B------:R3:W4:Y:S01]  /*200a0*/  I2F R22, R13 ;  /* 0x0000000d00167306 */ /* 0x0007220000201400 */
[----:B-1----:R-:W-:Y:S02]  /*200b0*/  FFMA.FTZ R9, -R242, R20, R9 ;  /* 0x00000014f2097223 */ /* 0x002fe40000010109 */
[----:B------:R-:W-:-:S03]  /*200c0*/  IMAD.IADD R20, R248, 0x1, -R19 ;  /* 0x00000001f8147824 */ /* 0x000fc600078e0a13 */
[----:B------:R-:W-:Y:S01]  /*200d0*/  FSEL R195, R9, -INF , !P2 ;  /* 0xff80000009c37808 */ /* 0x000fe20005000000 */
[----:B--2---:R-:W-:Y:S01]  /*200e0*/  FFMA.FTZ R12, -R242, R12, R8 ;  /* 0x0000000cf20c7223 */ /* 0x004fe20000010108 */
[----:B------:R-:W-:Y:S01]  /*200f0*/  IADD3 R8, R0, 0x28, RZ ;  /* 0x0000002800087810 */ /* 0x000fe20007ffe0ff */
[----:B------:R-:W1:Y:S01]  /*20100*/  I2F R18, R18 ;  /* 0x0000001200127306 */ /* 0x000e620000201400 */
[----:B------:R-:W-:Y:S02]  /*20110*/  IABS R20, R20 ;  /* 0x0000001400147213 */ /* 0x000fe40000000000 */
[----:B------:R-:W-:Y:S01]  /*20120*/  FSEL R194, R12, -INF , !P1 ;  /* 0xff8000000cc27808 */ /* 0x000fe20004800000 */
[--C-:B------:R-:W-:Y:S01]  /*20130*/  IMAD.IADD R21, R248, 0x1, -R8.reuse ;  /* 0x00000001f8157824 */ /* 0x100fe200078e0a08 */
[-C--:B------:R-:W-:Y:S01]  /*20140*/  ISETP.GE.AND P1, PT, R17, R244.reuse, PT ;  /* 0x000000f41100720c */ /* 0x080fe20003f26270 */
[----:B---3--:R-:W2:Y:S01]  /*20150*/  LDSM.16.M88.4 R12, [R211+0x7800] ;  /* 0x00780000d30c783b */ /* 0x008ea20000000200 */
[----:B------:R-:W-:Y:S01]  /*20160*/  IMAD.IADD R23, R245, 0x1, -R8 ;  /* 0x00000001f5177824 */ /* 0x000fe200078e0a08 */
[----:B------:R-:W-:Y:S01]  /*20170*/  ISETP.GE.AND P2, PT, R8, R244, PT ;  /* 0x000000f40800720c */ /* 0x000fe20003f46270 */
[----:B----4-:R-:W-:Y:S01]  /*20180*/  FFMA.FTZ R22, -R242, R22, R11 ;  /* 0x00000016f2167223 */ /* 0x010fe2000001010b */
[----:B------:R-:W-:Y:S01]  /*20190*/  IABS R21, R21 ;  /* 0x0000001500157213 */ /* 0x000fe20000000000 */
[----:B------:R-:W-:-:S04]  /*201a0*/  DEPBAR.LE SB0, 0x0 ;  /* 0x000080000000791a */ /* 0x000fc80000000000 */
[----:B------:R-:W-:Y:S01]  /*201b0*/  BAR.SYNC.DEFER_BLOCKING 0x0 ;  /* 0x0000000000007b1d */ /* 0x000fe20000010000 */
[----:B------:R-:W-:Y:S01]  /*201c0*/  ISETP.GE.OR P1, PT, R17, R243, !P1 ;  /* 0x000000f31100720c */ /* 0x000fe20004f26670 */
[----:B-1----:R-:W-:Y:S01]  /*201d0*/  FFMA.FTZ R18, -R242, R18, R10 ;  /* 0x00000012f2127223 */ /* 0x002fe2000001010a */
[----:B------:R-:W-:Y:S02]  /*201e0*/  IABS R17, R23 ;  /* 0x0000001700117213 */ /* 0x000fe40000000000 */
[----:B------:R-:W-:Y:S01]  /*201f0*/  IADD3 R10, R0, 0x30, RZ ;  /* 0x00000030000a7810 */ /* 0x000fe20007ffe0ff */
[----:B------:R-:W1:Y:S01]  /*20200*/  I2F R21, R21 ;  /* 0x0000001500157306 */ /* 0x000e620000201400 */
[----:B------:R-:W-:Y:S02]  /*20210*/  FSEL R190, R18, -INF , !P6 ;  /* 0xff80000012be7808 */ /* 0x000fe40007000000 */
[----:B------:R-:W-:Y:S01]  /*20220*/  ISETP.GE.AND P6, PT, R8, R247, PT ;  /* 0x000000f70800720c */ /* 0x000fe20003fc6270 */
[----:B------:R-:W-:Y:S01]  /*20230*/  IMAD.IADD R18, R248, 0x1, -R10 ;  /* 0x00000001f8127824 */ /* 0x000fe200078e0a0a */
[----:B------:R-:W-:-:S02]  /*20240*/  ISETP.GE.OR P2, PT, R8, R243, !P2 ;  /* 0x000000f30800720c */ /* 0x000fc40005746670 */
[----:B------:R-:W-:Y:S01]  /*20250*/  ISETP.GE.OR P6, PT, R8, R246, !P6 ;  /* 0x000000f60800720c */ /* 0x000fe200077c6670 */
[----:B------:R3:W4:Y:S01]  /*20260*/  I2F R11, R17 ;  /* 0x00000011000b7306 */ /* 0x0007220000201400 */
[----:B------:R-:W-:Y:S02]  /*20270*/  FSEL R27, R22, -INF , !P1 ;  /* 0xff800000161b7808 */ /* 0x000fe40004800000 */
[----:B------:R-:W-:-:S04]  /*20280*/  ISETP.GE.AND P1, PT, R19, R247, PT ;  /* 0x000000f71300720c */ /* 0x000fc80003f26270 */
[----:B------:R-:W-:Y:S01]  /*20290*/  ISETP.GE.OR P1, PT, R19, R246, !P1 ;  /* 0x000000f61300720c */ /* 0x000fe20004f26670 */
[----:B-1----:R-:W-:-:S05]  /*202a0*/  FFMA.FTZ R4, -R242, R21, R4 ;  /* 0x00000015f2047223 */ /* 0x002fca0000010104 */
[----:B------:R-:W-:Y:S02]  /*202b0*/  FSEL R193, R4, -INF , !P6 ;  /* 0xff80000004c17808 */ /* 0x000fe40007000000 */
[----:B------:R-:W-:Y:S01]  /*202c0*/  IADD3 R4, R0, 0x31, RZ ;  /* 0x0000003100047810 */ /* 0x000fe20007ffe0ff */
[----:B---3--:R-:W-:Y:S01]  /*202d0*/  IMAD.IADD R17, R245, 0x1, -R19 ;  /* 0x00000001f5117824 */ /* 0x008fe200078e0a13 */
[C---:B--2---:R-:W-:Y:S01]  /*202e0*/  HMMA.16816.F32.BF16 R184, R176.reuse, R12, R184 ;  /* 0x0000000cb0b8723c */ /* 0x044fe200000418b8 */
[----:B----4-:R-:W-:Y:S01]  /*202f0*/  FFMA.FTZ R11, -R242, R11, R6 ;  /* 0x0000000bf20b7223 */ /* 0x010fe20000010106 */
[----:B------:R-:W-:Y:S02]  /*20300*/  ISETP.GE.AND P6, PT, R19, R244, PT ;  /* 0x000000f41300720c */ /* 0x000fe40003fc6270 */
[----:B------:R-:W-:Y:S02]  /*20310*/  IABS R9, R17 ;  /* 0x0000001100097213 */ /* 0x000fe40000000000 */
[----:B------:R-:W1:Y:S01]  /*20320*/  I2F R17, R20 ;  /* 0x0000001400117306 */ /* 0x000e620000201400 */
[--C-:B------:R-:W-:Y:S01]  /*20330*/  IMAD.IADD R12, R248, 0x1, -R4.reuse ;  /* 0x00000001f80c7824 */ /* 0x100fe200078e0a04 */
[----:B------:R-:W-:Y:S01]  /*20340*/  FSEL R191, R11, -INF , !P2 ;  /* 0xff8000000bbf7808 */ /* 0x000fe20005000000 */
[----:B------:R-:W-:Y:S01]  /*20350*/  IMAD.MOV.U32 R8, RZ, RZ, R9 ;  /* 0x000000ffff087224 */ /* 0x000fe200078e0009 */
[----:B------:R-:W-:Y:S01]  /*20360*/  IABS R9, R18 ;  /* 0x0000001200097213 */ /* 0x000fe20000000000 */
[C---:B------:R-:W-:Y:S01]  /*20370*/  IMAD.IADD R13, R245.reuse, 0x1, -R4 ;  /* 0x00000001f50d7824 */ /* 0x040fe200078e0a04 */
[----:B------:R-:W-:Y:S01]  /*20380*/  IABS R12, R12 ;  /* 0x0000000c000c7213 */ /* 0x000fe20000000000 */
[----:B------:R-:W-:Y:S01]  /*20390*/  IMAD.IADD R18, R245, 0x1, -R10 ;  /* 0x00000001f5127824 */ /* 0x000fe200078e0a0a */
[C---:B------:R-:W-:Y:S01]  /*203a0*/  ISETP.GE.AND P2, PT, R10.reuse, R247, PT ;  /* 0x000000f70a00720c */ /* 0x040fe20003f46270 */
[----:B------:R-:W2:Y:S01]  /*203b0*/  I2F R8, R8 ;  /* 0x0000000800087306 */ /* 0x000ea20000201400 */
[----:B------:R-:W-:Y:S01]  /*203c0*/  IABS R13, R13 ;  /* 0x0000000d000d7213 */ /* 0x000fe20000000000 */
[----:B------:R-:W-:Y:S01]  /*203d0*/  IMAD.MOV.U32 R11, RZ, RZ, R12 ;  /* 0x000000ffff0b7224 */ /* 0x000fe200078e000c */
[----:B------:R-:W-:Y:S01]  /*203e0*/  IABS R18, R18 ;  /* 0x0000001200127213 */ /* 0x000fe20000000000 */
[----:B------:R-:W-:Y:S01]  /*203f0*/  HMMA.16816.F32.BF16 R180, R176, R14, R180 ;  /* 0x0000000eb0b4723c */ /* 0x000fe200000418b4 */
[----:B------:R-:W-:Y:S01]  /*20400*/  ISETP.GE.OR P2, PT, R10, R246, !P2 ;  /* 0x000000f60a00720c */ /* 0x000fe20005746670 */
[----:B-1----:R-:W-:-:S02]  /*20410*/  FFMA.FTZ R17, -R242, R17, R5 ;  /* 0x00000011f2117223 */ /* 0x002fc40000010105 */
[----:B------:R-:W1:Y:S01]  /*20420*/  I2F R9, R9 ;  /* 0x0000000900097306 */ /* 0x000e620000201400 */
[----:B------:R-:W-:Y:S01]  /*20430*/  IADD3 R5, R0, 0x38, RZ ;  /* 0x0000003800057810 */ /* 0x000fe20007ffe0ff */
[----:B------:R-:W-:Y:S01]  /*20440*/  IMAD.MOV.U32 R6, RZ, RZ, R18 ;  /* 0x000000ffff067224 */ /* 0x000fe200078e0012 */
[-C--:B------:R-:W-:Y:S02]  /*20450*/  ISETP.GE.OR P6, PT, R19, R243.reuse, !P6 ;  /* 0x000000f31300720c */ /* 0x080fe400077c6670 */
[----:B------:R-:W-:Y:S01]  /*20460*/  FSEL R192, R17, -INF , !P1 ;  /* 0xff80000011c07808 */ /* 0x000fe20004800000 */
[----:B------:R-:W-:Y:S01]  /*20470*/  IMAD.IADD R12, R248, 0x1, -R5 ;  /* 0x00000001f80c7824 */ /* 0x000fe200078e0a05 */
[----:B------:R-:W-:Y:S01]  /*20480*/  ISETP.GE.AND P1, PT, R10, R244, PT ;  /* 0x000000f40a00720c */ /* 0x000fe20003f26270 */
[----:B--2---:R-:W-:Y:S01]  /*20490*/  FFMA.FTZ R8, -R242, R8, R7 ;  /* 0x00000008f2087223 */ /* 0x004fe20000010107 */
[----:B------:R-:W-:Y:S01]  /*204a0*/  IADD3 R7, R0, 0x39, RZ ;  /* 0x0000003900077810 */ /* 0x000fe20007ffe0ff */
[----:B------:R-:W2:Y:S01]  /*204b0*/  I2F R11, R11 ;  /* 0x0000000b000b7306 */ /* 0x000ea20000201400 */
[----:B------:R-:W-:Y:S01]  /*204c0*/  ISETP.GE.OR P1, PT, R10, R243, !P1 ;  /* 0x000000f30a00720c */ /* 0x000fe20004f26670 */
[----:B------:R-:W-:Y:S01]  /*204d0*/  IMAD.MOV.U32 R10, RZ, RZ, R13 ;  /* 0x000000ffff0a7224 */ /* 0x000fe200078e000d */
[----:B------:R-:W-:Y:S01]  /*204e0*/  FSEL R178, R8, -INF , !P6 ;  /* 0xff80000008b27808 */ /* 0x000fe20007000000 */
[----:B------:R-:W-:Y:S01]  /*204f0*/  IMAD.IADD R13, R245, 0x1, -R5 ;  /* 0x00000001f50d7824 */ /* 0x000fe200078e0a05 */
[----:B------:R-:W-:Y:S01]  /*20500*/  ISETP.GE.AND P6, PT, R4, R247, PT ;  /* 0x000000f70400720c */ /* 0x000fe20003fc6270 */
[----:B-1----:R-:W-:Y:S01]  /*20510*/  FFMA.FTZ R9, -R242, R9, R184 ;  /* 0x00000009f2097223 */ /* 0x002fe200000101b8 */
[----:B------:R-:W-:Y:S01]  /*20520*/  IABS R12, R12 ;  /* 0x0000000c000c7213 */ /* 0x000fe20000000000 */
[----:B------:R-:W-:Y:S01]  /*20530*/  IMAD.IADD R0, R248, 0x1, -R7 ;  /* 0x00000001f8007824 */ /* 0x000fe200078e0a07 */
[----:B------:R-:W-:Y:S01]  /*20540*/  IABS R13, R13 ;  /* 0x0000000d000d7213 */ /* 0x000fe20000000000 */
[----:B------:R-:W1:Y:S01]  /*20550*/  I2F R6, R6 ;  /* 0x0000000600067306 */ /* 0x000e620000201400 */
[----:B------:R-:W-:-:S02]  /*20560*/  FSEL R26, R9, -INF , !P2 ;  /* 0xff800000091a7808 */ /* 0x000fc40005000000 */
[----:B------:R-:W-:Y:S02]  /*20570*/  IABS R9, R0 ;  /* 0x0000000000097213 */ /* 0x000fe40000000000 */
[----:B------:R-:W-:Y:S01]  /*20580*/  ISETP.GE.AND P2, PT, R4, R244, PT ;  /* 0x000000f40400720c */ /* 0x000fe20003f46270 */
[----:B--2---:R-:W-:Y:S01]  /*20590*/  FFMA.FTZ R11, -R242, R11, R185 ;  /* 0x0000000bf20b7223 */ /* 0x004fe200000101b9 */
[C---:B------:R-:W-:Y:S01]  /*205a0*/  ISETP.GE.OR P6, PT, R4.reuse, R246, !P6 ;  /* 0x000000f60400720c */ /* 0x040fe200077c6670 */
[----:B------:R-:W2:Y:S01]  /*205b0*/  I2F R0, R13 ;  /* 0x0000000d00007306 */ /* 0x000ea20000201400 */
[----:B------:R-:W-:Y:S01]  /*205c0*/  ISETP.GE.OR P2, PT, R4, R243, !P2 ;  /* 0x000000f30400720c */ /* 0x000fe20005746670 */
[----:B------:R-:W-:Y:S01]  /*205d0*/  IMAD.IADD R4, R245, 0x1, -R7 ;  /* 0x00000001f5047824 */ /* 0x000fe200078e0a07 */
[----:B------:R-:W-:Y:S02]  /*205e0*/  FSEL R25, R11, -INF , !P6 ;  /* 0xff8000000b197808 */ /* 0x000fe40007000000 */
[----:B------:R-:W-:-:S02]  /*205f0*/  ISETP.GE.AND P6, PT, R5, R244, PT ;  /* 0x000000f40500720c */ /* 0x000fc40003fc6270 */
[----:B------:R-:W-:Y:S01]  /*20600*/  IABS R4, R4 ;  /* 0x0000000400047213 */ /* 0x000fe20000000000 */
[----:B------:R-:W3:Y:S01]  /*20610*/  I2F R10, R10 ;  /* 0x0000000a000a7306 */ /* 0x000ee20000201400 */
[----:B-1----:R-:W-:Y:S01]  /*20620*/  FFMA.FTZ R6, -R242, R6, R186 ;  /* 0x00000006f2067223 */ /* 0x002fe200000101ba */
[----:B------:R-:W-:-:S04]  /*20630*/  ISETP.GE.OR P6, PT, R5, R243, !P6 ;  /* 0x000000f30500720c */ /* 0x000fc800077c6670 */
[----:B------:R-:W-:Y:S02]  /*20640*/  FSEL R21, R6, -INF , !P1 ;  /* 0xff80000006157808 */ /* 0x000fe40004800000 */
[----:B------:R-:W1:Y:S01]  /*20650*/  I2F R8, R12 ;  /* 0x0000000c00087306 */ /* 0x000e620000201400 */
[----:B--2---:R-:W-:Y:S01]  /*20660*/  FFMA.FTZ R0, -R242, R0, R182 ;  /* 0x00000000f2007223 */ /* 0x004fe200000101b6 */
[----:B------:R-:W-:-:S04]  /*20670*/  ISETP.GE.AND P1, PT, R5, R247, PT ;  /* 0x000000f70500720c */ /* 0x000fc80003f26270 */
[----:B------:R-:W-:Y:S02]  /*20680*/  FSEL R166, R0, -INF , !P6 ;  /* 0xff80000000a67808 */ /* 0x000fe40007000000 */
[----:B------:R-:W2:Y:S01]  /*20690*/  I2F R9, R9 ;  /* 0x0000000900097306 */ /* 0x000ea20000201400 */
[----:B------:R-:W-:Y:S01]  /*206a0*/  ISETP.GT.AND P6, PT, R240, R228, PT ;  /* 0x000000e4f000720c */ /* 0x000fe20003fc4270 */
[----:B---3--:R-:W-:Y:S01]  /*206b0*/  FFMA.FTZ R10, -R242, R10, R187 ;  /* 0x0000000af20a7223 */ /* 0x008fe200000101bb */
[----:B------:R-:W-:-:S04]  /*206c0*/  ISETP.GE.OR P1, PT, R5, R246, !P1 ;  /* 0x000000f60500720c */ /* 0x000fc80004f26670 */
[----:B------:R-:W-:Y:S01]  /*206d0*/  FSEL R20, R10, -INF , !P2 ;  /* 0xff8000000a147808 */ /* 0x000fe20005000000 */
[----:B------:R-:W3:Y:S01]  /*206e0*/  I2F R4, R4 ;  /* 0x0000000400047306 */ /* 0x000ee20000201400 */
[----:B-1----:R-:W-:Y:S01]  /*206f0*/  FFMA.FTZ R8, -R242, R8, R180 ;  /* 0x00000008f2087223 */ /* 0x002fe200000101b4 */
[----:B------:R-:W-:-:S04]  /*20700*/  ISETP.GE.AND P2, PT, R7, R247, PT ;  /* 0x000000f70700720c */ /* 0x000fc80003f46270 */
[----:B------:R-:W-:Y:S02]  /*20710*/  FSEL R23, R8, -INF , !P1 ;  /* 0xff80000008177808 */ /* 0x000fe40004800000 */
[C---:B------:R-:W-:Y:S01]  /*20720*/  ISETP.GE.AND P1, PT, R7.reuse, R244, PT ;  /* 0x000000f40700720c */ /* 0x040fe20003f26270 */
[C---:B--2---:R-:W-:Y:S01]  /*20730*/  FFMA.FTZ R9, -R242.reuse, R9, R181 ;  /* 0x00000009f2097223 */ /* 0x044fe200000101b5 */
[C---:B------:R-:W-:Y:S02]  /*20740*/  ISETP.GE.OR P2, PT, R7.reuse, R246, !P2 ;  /* 0x000000f60700720c */ /* 0x040fe40005746670 */
[----:B------:R-:W-:Y:S02]  /*20750*/  ISETP.GE.OR P1, PT, R7, R243, !P1 ;  /* 0x000000f30700720c */ /* 0x000fe40004f26670 */
[----:B------:R-:W-:Y:S01]  /*20760*/  FSEL R22, R9, -INF , !P2 ;  /* 0xff80000009167808 */ /* 0x000fe20005000000 */
[----:B---3--:R-:W-:-:S05]  /*20770*/  FFMA.FTZ R4, -R242, R4, R183 ;  /* 0x00000004f2047223 */ /* 0x008fca00000101b7 */
        /* <DEDUP_REMOVED lines=67> */
.L_x_7234:
[----:B------:R-:W-:Y:S02]  /*20bb0*/  ULDC.64 UR4, c[0x0][0x118] ;  /* 0x0000460000047ab9 */ /* 0x000fe40000000a00 */
[----:B------:R-:W2:Y:S02]  /*20bc0*/  LD.E R8, [R196.64+0x38] ;  /* 0x00003804c4087980 */ /* 0x000ea4000c101900 */
[----:B--2---:R-:W-:-:S04]  /*20bd0*/  LEA R8, -R8, RZ, 0x6 ;  /* 0x000000ff08087211 */ /* 0x004fc800078e31ff */
[----:B------:R-:W-:Y:S02]  /*20be0*/  SHF.R.S32.HI R7, RZ, 0x1f, R8 ;  /* 0x0000001fff077819 */ /* 0x000fe40000011408 */
.L_x_7235:
[----:B------:R-:W-:Y:S05]  /*20bf0*/  BSYNC B0 ;  /* 0x0000000000007941 */ /* 0x000fea0003800000 */
.L_x_7233:
        /* <DEDUP_REMOVED lines=130> */
.L_x_7232:
[----:B------:R-:W-:Y:S05]  /*21420*/  BSYNC B1 ;  /* 0x0000000000017941 */ /* 0x000fea0003800000 */
.L_x_7231:
[----:B------:R-:W-:Y:S01]  /*21430*/  ULDC.64 UR4, c[0x0][0x118] ;  /* 0x0000460000047ab9 */ /* 0x000fe20000000a00 */
[----:B-1----:R-:W-:Y:S01]  /*21440*/  FMNMX.FTZ R6, R164, R32, !PT ;  /* 0x00000020a4067209 */ /* 0x002fe20007810000 */
[----:B------:R-:W2:Y:S01]  /*21450*/  LD.E R169, [R196.64+0xdc] ;  /* 0x0000dc04c4a97980 */ /* 0x000ea2000c101900 */
[----:B------:R-:W-:-:S02]  /*21460*/  FMNMX.FTZ R5, R3, R28, !PT ;  /* 0x0000001c03057209 */ /* 0x000fc40007810000 */
[----:B------:R-:W-:Y:S01]  /*21470*/  FMNMX.FTZ R6, R35, R6, !PT ;  /* 0x0000000623067209 */ /* 0x000fe20007810000 */
[----:B------:R-:W-:Y:S01]  /*21480*/  LDSM.16.MT88.4 R8, [R222+0x10000] ;  /* 0x01000000de08783b */ /* 0x000fe20000004200 */
[----:B------:R-:W-:Y:S02]  /*21490*/  FMNMX.FTZ R5, R2, R5, !PT ;  /* 0x0000000502057209 */ /* 0x000fe40007810000 */
[----:B------:R-:W-:Y:S01]  /*214a0*/  MOV R7, R33 ;  /* 0x0000002100077202 */ /* 0x000fe20000000f00 */
        /* <DEDUP_REMOVED lines=44> */
[----:B------:R-:W-:-:S03]  /*21770*/  FMUL.FTZ R168, R169, R33 ;  /* 0x00000021a9a87220 */ /* 0x000fc60000410000 */
[----:B------:R-:W-:Y:S02]  /*21780*/  FSEL R24, R24, RZ, P1 ;  /* 0x000000ff18187208 */ /* 0x000fe40000800000 */
[----:B------:R-:W-:-:S03]  /*21790*/  FSEL R168, R168, RZ, P0 ;  /* 0x000000ffa8a87208 */ /* 0x000fc60000000000 */
[-C--:B------:R-:W-:Y:S02]  /*217a0*/  FFMA.FTZ R31, R35, R169.reuse, -R24 ;  /* 0x000000a9231f7223 */ /* 0x080fe40000010818 */
[-C--:B------:R-:W-:Y:S02]  /*217b0*/  FFMA.FTZ R35, R16, R169.reuse, -R168 ;  /* 0x000000a910237223 */ /* 0x080fe400000108a8 */
[----:B------:R-:W1:Y:S01]  /*217c0*/  LDSM.16.MT88.4 R16, [R221+0x10000] ;  /* 0x01000000dd10783b */ /* 0x000e620000004200 */
[-CC-:B------:R-:W-:Y:S02]  /*217d0*/  FFMA.FTZ R30, R29, R169.reuse, -R24.reuse ;  /* 0x000000a91d1e7223 */ /* 0x180fe40000010818 */
[-CC-:B------:R-:W-:Y:S02]  /*217e0*/  FFMA.FTZ R32, R32, R169.reuse, -R24.reuse ;  /* 0x000000a920207223 */ /* 0x180fe40000010818 */
[-C--:B------:R-:W-:Y:S02]  /*217f0*/  FFMA.FTZ R29, R7, R169.reuse, -R24 ;  /* 0x000000a9071d7223 */ /* 0x080fe40000010818 */
[----:B------:R-:W-:-:S02]  /*21800*/  FFMA.FTZ R28, R28, R169, -R168 ;  /* 0x000000a91c1c7223 */ /* 0x000fc400000108a8 */
[-CC-:B------:R-:W-:Y:S02]  /*21810*/  FFMA.FTZ R2, R2, R169.reuse, -R168.reuse ;  /* 0x000000a902027223 */ /* 0x180fe400000108a8 */
[----:B------:R-:W-:Y:S02]  /*21820*/  FFMA.FTZ R0, R252, R169, -R168 ;  /* 0x000000a9fc007223 */ /* 0x000fe400000108a8 */
[C---:B------:R-:W-:Y:S02]  /*21830*/  FMUL.FTZ R3, R169.reuse, R5 ;  /* 0x00000005a9037220 */ /* 0x040fe40000410000 */
[----:B------:R-:W-:Y:S01]  /*21840*/  FMUL.FTZ R4, R169, R4 ;  /* 0x00000004a9047220 */ /* 0x000fe20000410000 */
[----:B------:R-:W-:Y:S08]  /*21850*/  MUFU.EX2 R32, R32 ;  /* 0x0000002000207308 */ /* 0x000ff00000000800 */
[----:B------:R-:W-:Y:S08]  /*21860*/  MUFU.EX2 R31, R31 ;  /* 0x0000001f001f7308 */ /* 0x000ff00000000800 */
[----:B------:R-:W-:Y:S08]  /*21870*/  MUFU.EX2 R30, R30 ;  /* 0x0000001e001e7308 */ /* 0x000ff00000000800 */
[----:B------:R-:W-:Y:S08]  /*21880*/  MUFU.EX2 R29, R29 ;  /* 0x0000001d001d7308 */ /* 0x000ff00000000800 */
[----:B------:R-:W-:Y:S08]  /*21890*/  MUFU.EX2 R28, R28 ;  /* 0x0000001c001c7308 */ /* 0x000ff00000000800 */
[----:B------:R-:W2:Y:S08]  /*218a0*/  MUFU.EX2 R2, R2 ;  /* 0x0000000200027308 */ /* 0x000eb00000000800 */
[----:B------:R-:W-:Y:S08]  /*218b0*/  MUFU.EX2 R0, R0 ;  /* 0x0000000000007308 */ /* 0x000ff00000000800 */
[----:B------:R-:W3:Y:S08]  /*218c0*/  MUFU.EX2 R35, R35 ;  /* 0x0000002300237308 */ /* 0x000ef00000000800 */
[----:B------:R4:W5:Y:S08]  /*218d0*/  MUFU.EX2 R164, R4 ;  /* 0x0000000400a47308 */ /* 0x0009700000000800 */
[----:B------:R-:W1:Y:S01]  /*218e0*/  MUFU.EX2 R3, R3 ;  /* 0x0000000300037308 */ /* 0x000e620000000800 */
[----:B--2---:R-:W-:-:S02]  /*218f0*/  F2FP.BF16.PACK_AB R5, R2, R28 ;  /* 0x0000001c0205723e */ /* 0x004fc400000010ff */
[----:B------:R-:W-:Y:S02]  /*21900*/  F2FP.BF16.PACK_AB R6, R29, R30 ;  /* 0x0000001e1d06723e */ /* 0x000fe400000010ff */
[----:B---3--:R-:W-:Y:S02]  /*21910*/  F2FP.BF16.PACK_AB R7, R35, R0 ;  /* 0x000000002307723e */ /* 0x008fe400000010ff */
[----:B----4-:R-:W-:Y:S01]  /*21920*/  F2FP.BF16.PACK_AB R4, R31, R32 ;  /* 0x000000201f04723e */ /* 0x010fe200000010ff */
[-C--:B-----5:R-:W-:Y:S02]  /*21930*/  FMUL.FTZ R160, R160, R164.reuse ;  /* 0x000000a4a0a07220 */ /* 0x0a0fe40000410000 */
[-C--:B------:R-:W-:Y:S02]  /*21940*/  FMUL.FTZ R161, R161, R164.reuse ;  /* 0x000000a4a1a17220 */ /* 0x080fe40000410000 */
[-C--:B------:R-:W-:Y:S02]  /*21950*/  FMUL.FTZ R156, R156, R164.reuse ;  /* 0x000000a49c9c7220 */ /* 0x080fe40000410000 */
[----:B------:R-:W-:-:S02]  /*21960*/  FMUL.FTZ R157, R157, R164 ;  /* 0x000000a49d9d7220 */ /* 0x000fc40000410000 */
[-C--:B-1----:R-:W-:Y:S02]  /*21970*/  FMUL.FTZ R162, R162, R3.reuse ;  /* 0x00000003a2a27220 */ /* 0x082fe40000410000 */
[-C--:B------:R-:W-:Y:S02]  /*21980*/  FMUL.FTZ R163, R163, R3.reuse ;  /* 0x00000003a3a37220 */ /* 0x080fe40000410000 */
[-C--:B------:R-:W-:Y:S02]  /*21990*/  FMUL.FTZ R158, R158, R3.reuse ;  /* 0x000000039e9e7220 */ /* 0x080fe40000410000 */
[----:B------:R-:W-:Y:S02]  /*219a0*/  FMUL.FTZ R159, R159, R3 ;  /* 0x000000039f9f7220 */ /* 0x000fe40000410000 */
[-C--:B------:R-:W-:Y:S01]  /*219b0*/  FMUL.FTZ R152, R152, R164.reuse ;  /* 0x000000a498987220 */ /* 0x080fe20000410000 */
[----:B------:R-:W-:Y:S01]  /*219c0*/  HMMA.16816.F32.BF16 R160, R4, R8, R160 ;  /* 0x0000000804a0723c */ /* 0x000fe200000418a0 */
[----:B------:R-:W-:-:S02]  /*219d0*/  FMUL.FTZ R153, R153, R164 ;  /* 0x000000a499997220 */ /* 0x000fc40000410000 */
[-C--:B------:R-:W-:Y:S02]  /*219e0*/  FMUL.FTZ R154, R154, R3.reuse ;  /* 0x000000039a9a7220 */ /* 0x080fe40000410000 */
[-C--:B------:R-:W-:Y:S02]  /*219f0*/  FMUL.FTZ R155, R155, R3.reuse ;  /* 0x000000039b9b7220 */ /* 0x080fe40000410000 */
[-C--:B------:R-:W-:Y:S01]  /*21a00*/  FMUL.FTZ R148, R148, R164.reuse ;  /* 0x000000a494947220 */ /* 0x080fe20000410000 */
[----:B------:R-:W-:Y:S01]  /*21a10*/  HMMA.16816.F32.BF16 R156, R4, R10, R156 ;  /* 0x0000000a049c723c */ /* 0x000fe2000004189c */
[----:B------:R-:W-:Y:S01]  /*21a20*/  FMUL.FTZ R149, R149, R164 ;  /* 0x000000a495957220 */ /* 0x000fe20000410000 */
[----:B------:R-:W1:Y:S01]  /*21a30*/  LDSM.16.MT88.4 R8, [R219+0x10000] ;  /* 0x01000000db08783b */ /* 0x000e620000004200 */
[-C--:B------:R-:W-:Y:S02]  /*21a40*/  FMUL.FTZ R150, R150, R3.reuse ;  /* 0x0000000396967220 */ /* 0x080fe40000410000 */
[----:B------:R-:W-:-:S03]  /*21a50*/  FMUL.FTZ R151, R151, R3 ;  /* 0x0000000397977220 */ /* 0x000fc60000410000 */
[C---:B------:R-:W-:Y:S08]  /*21a60*/  HMMA.16816.F32.BF16 R152, R4.reuse, R16, R152 ;  /* 0x000000100498723c */ /* 0x040ff00000041898 */
[----:B------:R-:W-:Y:S01]  /*21a70*/  HMMA.16816.F32.BF16 R148, R4, R18, R148 ;  /* 0x000000120494723c */ /* 0x000fe20000041894 */
[----:B------:R-:W2:Y:S01]  /*21a80*/  LDSM.16.MT88.4 R16, [R222+0x12000] ;  /* 0x01200000de10783b */ /* 0x000ea20000004200 */
[----:B------:R-:W-:-:S02]  /*21a90*/  FMUL.FTZ R144, R144, R164 ;  /* 0x000000a490907220 */ /* 0x000fc40000410000 */
[-C--:B------:R-:W-:Y:S02]  /*21aa0*/  FMUL.FTZ R145, R145, R164.reuse ;  /* 0x000000a491917220 */ /* 0x080fe40000410000 */
[-C--:B------:R-:W-:Y:S02]  /*21ab0*/  FMUL.FTZ R146, R146, R3.reuse ;  /* 0x0000000392927220 */ /* 0x080fe40000410000 */
[-C--:B------:R-:W-:Y:S02]  /*21ac0*/  FMUL.FTZ R147, R147, R3.reuse ;  /* 0x0000000393937220 */ /* 0x080fe40000410000 */
[-C--:B------:R-:W-:Y:S02]  /*21ad0*/  FMUL.FTZ R140, R140, R164.reuse ;  /* 0x000000a48c8c7220 */ /* 0x080fe40000410000 */
[----:B------:R-:W-:Y:S02]  /*21ae0*/  FMUL.FTZ R141, R141, R164 ;  /* 0x000000a48d8d7220 */ /* 0x000fe40000410000 */
        /* <DEDUP_REMOVED lines=9> */
[-C--:B------:R-:W-:Y:S01]  /*21b80*/  FMUL.FTZ R135, R135, R3.reuse ;  /* 0x0000000387877220 */ /* 0x080fe20000410000 */
[----:B------:R-:W-:Y:S01]  /*21b90*/  HMMA.16816.F32.BF16 R144, R4, R12, R144 ;  /* 0x0000000c0490723c */ /* 0x000fe20000041890 */
        /* <DEDUP_REMOVED lines=10> */
[----:B------:R-:W-:-:S07]  /*21c40*/  FMUL.FTZ R43, R43, R3 ;  /* 0x000000032b2b7220 */ /* 0x000fce0000410000 */
[C---:B------:R-:W-:Y:S01]  /*21c50*/  HMMA.16816.F32.BF16 R132, R4.reuse, R10, R132 ;  /* 0x0000000a0484723c */ /* 0x040fe20000041884 */
[----:B------:R-:W1:Y:S07]  /*21c60*/  LDSM.16.MT88.4 R8, [R220+0x12000] ;  /* 0x01200000dc08783b */ /* 0x000e6e0000004200 */
[C---:B--2---:R-:W-:Y:S08]  /*21c70*/  HMMA.16816.F32.BF16 R36, R4.reuse, R16, R36 ;  /* 0x000000100424723c */ /* 0x044ff00000041824 */
        /* <DEDUP_REMOVED lines=101> */
[----:B------:R-:W-:-:S02]  /*222d0*/  FFMA.FTZ R170, R170, R169, -R24 ;  /* 0x000000a9aaaa7223 */ /* 0x000fc40000010818 */
[-CC-:B------:R-:W-:Y:S02]  /*222e0*/  FFMA.FTZ R171, R171, R169.reuse, -R24.reuse ;  /* 0x000000a9abab7223 */ /* 0x180fe40000010818 */
[-CC-:B------:R-:W-:Y:S02]  /*222f0*/  FFMA.FTZ R172, R172, R169.reuse, -R24.reuse ;  /* 0x000000a9acac7223 */ /* 0x180fe40000010818 */
[-C--:B------:R-:W-:Y:S02]  /*22300*/  FFMA.FTZ R173, R173, R169.reuse, -R24 ;  /* 0x000000a9adad7223 */ /* 0x080fe40000010818 */
[-CC-:B------:R-:W-:Y:S02]  /*22310*/  FFMA.FTZ R174, R174, R169.reuse, -R168.reuse ;  /* 0x000000a9aeae7223 */ /* 0x180fe400000108a8 */
[-CC-:B------:R-:W-:Y:S02]  /*22320*/  FFMA.FTZ R176, R251, R169.reuse, -R168.reuse ;  /* 0x000000a9fbb07223 */ /* 0x180fe400000108a8 */
[----:B------:R-:W-:-:S02]  /*22330*/  FFMA.FTZ R175, R175, R169, -R168 ;  /* 0x000000a9afaf7223 */ /* 0x000fc400000108a8 */
[----:B------:R-:W-:Y:S01]  /*22340*/  FFMA.FTZ R177, R223, R169, -R168 ;  /* 0x000000a9dfb17223 */ /* 0x000fe200000108a8 */
[----:B------:R-:W-:Y:S08]  /*22350*/  MUFU.EX2 R170, R170 ;  /* 0x000000aa00aa7308 */ /* 0x000ff00000000800 */
[----:B------:R-:W4:Y:S08]  /*22360*/  MUFU.EX2 R171, R171 ;  /* 0x000000ab00ab7308 */ /* 0x000f300000000800 */
[----:B------:R-:W-:Y:S08]  /*22370*/  MUFU.EX2 R172, R172 ;  /* 0x000000ac00ac7308 */ /* 0x000ff00000000800 */
[----:B------:R-:W-:Y:S08]  /*22380*/  MUFU.EX2 R173, R173 ;  /* 0x000000ad00ad7308 */ /* 0x000ff00000000800 */
[----:B------:R-:W-:Y:S08]  /*22390*/  MUFU.EX2 R174, R174 ;  /* 0x000000ae00ae7308 */ /* 0x000ff00000000800 */
[----:B------:R-:W5:Y:S08]  /*223a0*/  MUFU.EX2 R176, R176 ;  /* 0x000000b000b07308 */ /* 0x000f700000000800 */
[----:B------:R-:W-:Y:S08]  /*223b0*/  MUFU.EX2 R175, R175 ;  /* 0x000000af00af7308 */ /* 0x000ff00000000800 */
[----:B------:R-:W1:Y:S01]  /*223c0*/  MUFU.EX2 R177, R177 ;  /* 0x000000b100b17308 */ /* 0x000e620000000800 */
        /* <DEDUP_REMOVED lines=13> */
[----:B------:R-:W-:Y:S02]  /*224a0*/  FMUL.FTZ R129, R129, R164 ;  /* 0x000000a481817220 */ /* 0x000fe40000410000 */
[-C--:B------:R-:W-:Y:S02]  /*224b0*/  FMUL.FTZ R130, R130, R3.reuse ;  /* 0x0000000382827220 */ /* 0x080fe40000410000 */
[----:B------:R-:W-:Y:S01]  /*224c0*/  FMUL.FTZ R131, R131, R3 ;  /* 0x0000000383837220 */ /* 0x000fe20000410000 */
[C---:B---3--:R-:W-:Y:S08]  /*224d0*/  HMMA.16816.F32.BF16 R116, R4.reuse, R12, R116 ;  /* 0x0000000c0474723c */ /* 0x048ff00000041874 */
[C---:B------:R-:W-:Y:S01]  /*224e0*/  HMMA.16816.F32.BF16 R120, R4.reuse, R14, R120 ;  /* 0x0000000e0478723c */ /* 0x040fe20000041878 */
[----:B------:R-:W3:Y:S07]  /*224f0*/  LDSM.16.MT88.4 R12, [R221+0x10800] ;  /* 0x01080000dd0c783b */ /* 0x000eee0000004200 */
[C---:B-1----:R-:W-:Y:S08]  /*22500*/  HMMA.16816.F32.BF16 R124, R4.reuse, R8, R124 ;  /* 0x00000008047c723c */ /* 0x042ff0000004187c */
[----:B------:R-:W-:Y:S01]  /*22510*/  HMMA.16816.F32.BF16 R128, R4, R10, R128 ;  /* 0x0000000a0480723c */ /* 0x000fe20000041880 */
[----:B------:R-:W-:Y:S06]  /*22520*/  LDSM.16.MT88.4 R8, [R220+0x10800] ;  /* 0x01080000dc08783b */ /* 0x000fec0000004200 */
[----:B----4-:R-:W-:-:S02]  /*22530*/  F2FP.BF16.PACK_AB R4, R171, R170 ;  /* 0x000000aaab04723e */ /* 0x010fc400000010ff */
[----:B-----5:R-:W-:Y:S02]  /*22540*/  F2FP.BF16.PACK_AB R5, R176, R174 ;  /* 0x000000aeb005723e */ /* 0x020fe400000010ff */
[----:B------:R-:W-:Y:S02]  /*22550*/  F2FP.BF16.PACK_AB R6, R173, R172 ;  /* 0x000000acad06723e */ /* 0x000fe400000010ff */
[----:B------:R-:W-:-:S07]  /*22560*/  F2FP.BF16.PACK_AB R7, R177, R175 ;  /* 0x000000afb107723e */ /* 0x000fce00000010ff */
[C---:B--2---:R-:W-:Y:S08]  /*22570*/  HMMA.16816.F32.BF16 R160, R4.reuse, R16, R160 ;  /* 0x0000001004a0723c */ /* 0x044ff000000418a0 */
        /* <DEDUP_REMOVED lines=40> */
[----:B------:R-:W2:Y:S01]  /*22800*/  LDSM.16.MT88.4 R12, [R222+0x11000] ;  /* 0x01100000de0c783b */ /* 0x000ea20000004200 */
[----:B------:R-:W-:-:S02]  /*22810*/  FFMA.FTZ R179, R194, R169, -R24 ;  /* 0x000000a9c2b37223 */ /* 0x000fc40000010818 */
[----:B------:R-:W-:-:S04]  /*22820*/  FFMA.FTZ R180, R195, R169, -R24 ;  /* 0x000000a9c3b47223 */ /* 0x000fc80000010818 */
[----:B-1----:R-:W-:Y:S01]  /*22830*/  HMMA.16816.F32.BF16 R124, R4, R16, R124 ;  /* 0x00000010047c723c */ /* 0x002fe2000004187c */
[-CC-:B------:R-:W-:Y:S02]  /*22840*/  FFMA.FTZ R181, R193, R169.reuse, -R24.reuse ;  /* 0x000000a9c1b57223 */ /* 0x180fe40000010818 */
[----:B------:R-:W-:-:S05]  /*22850*/  FFMA.FTZ R182, R192, R169, -R24 ;  /* 0x000000a9c0b67223 */ /* 0x000fca0000010818 */
[C---:B------:R-:W-:Y:S01]  /*22860*/  HMMA.16816.F32.BF16 R128, R4.reuse, R18, R128 ;  /* 0x000000120480723c */ /* 0x040fe20000041880 */
[----:B------:R-:W1:Y:S01]  /*22870*/  LDSM.16.MT88.4 R16, [R220+0x11000] ;  /* 0x01100000dc10783b */ /* 0x000e620000004200 */
[-CC-:B------:R-:W-:Y:S02]  /*22880*/  FFMA.FTZ R183, R190, R169.reuse, -R168.reuse ;  /* 0x000000a9beb77223 */ /* 0x180fe400000108a8 */
[-CC-:B------:R-:W-:Y:S02]  /*22890*/  FFMA.FTZ R185, R27, R169.reuse, -R168.reuse ;  /* 0x000000a91bb97223 */ /* 0x180fe400000108a8 */
[-CC-:B------:R-:W-:Y:S02]  /*228a0*/  FFMA.FTZ R184, R191, R169.reuse, -R168.reuse ;  /* 0x000000a9bfb87223 */ /* 0x180fe400000108a8 */
        /* <DEDUP_REMOVED lines=9> */
[C---:B---3--:R-:W-:Y:S08]  /*22940*/  HMMA.16816.F32.BF16 R116, R4.reuse, R8, R116 ;  /* 0x000000080474723c */ /* 0x048ff00000041874 */
[----:B------:R-:W-:Y:S01]  /*22950*/  HMMA.16816.F32.BF16 R120, R4, R10, R120 ;  /* 0x0000000a0478723c */ /* 0x000fe20000041878 */
[----:B------:R-:W3:Y:S06]  /*22960*/  LDSM.16.MT88.4 R8, [R221+0x11000] ;  /* 0x01100000dd08783b */ /* 0x000eec0000004200 */
[----:B----4-:R-:W-:-:S02]  /*22970*/  F2FP.BF16.PACK_AB R4, R180, R179 ;  /* 0x000000b3b404723e */ /* 0x010fc400000010ff */
[----:B-----5:R-:W-:Y:S02]  /*22980*/  F2FP.BF16.PACK_AB R5, R185, R183 ;  /* 0x000000b7b905723e */ /* 0x020fe400000010ff */
[----:B------:R-:W-:Y:S02]  /*22990*/  F2FP.BF16.PACK_AB R6, R182, R181 ;  /* 0x000000b5b606723e */ /* 0x000fe400000010ff */
[----:B-1----:R-:W-:-:S07]  /*229a0*/  F2FP.BF16.PACK_AB R7, R178, R184 ;  /* 0x000000b8b207723e */ /* 0x002fce00000010ff */
[C---:B--2---:R-:W-:Y:S08]  /*229b0*/  HMMA.16816.F32.BF16 R160, R4.reuse, R12, R160 ;  /* 0x0000000c04a0723c */ /* 0x044ff000000418a0 */
[C---:B------:R-:W-:Y:S01]  /*229c0*/  HMMA.16816.F32.BF16 R156, R4.reuse, R14, R156 ;  /* 0x0000000e049c723c */ /* 0x040fe2000004189c */
[----:B------:R-:W1:Y:S07]  /*229d0*/  LDSM.16.MT88.4 R12, [R219+0x11000] ;  /* 0x01100000db0c783b */ /* 0x000e6e0000004200 */
[C---:B------:R-:W-:Y:S08]  /*229e0*/  HMMA.16816.F32.BF16 R144, R4.reuse, R16, R144 ;  /* 0x000000100490723c */ /* 0x040ff00000041890 */
        /* <DEDUP_REMOVED lines=46> */
[----:B------:R-:W-:Y:S01]  /*22cd0*/  MUFU.EX2 R186, R186 ;  /* 0x000000ba00ba7308 */ /* 0x000fe20000000800 */
[C---:B---3--:R-:W-:Y:S01]  /*22ce0*/  HMMA.16816.F32.BF16 R108, R4.reuse, R8, R108 ;  /* 0x00000008046c723c */ /* 0x048fe2000004186c */
[----:B------:R-:W3:Y:S04]  /*22cf0*/  LDSM.16.MT88.4 R24, [R222+0x11800] ;  /* 0x01180000de18783b */ /* 0x000ee80000004200 */
[----:B------:R-:W4:Y:S02]  /*22d00*/  LDSM.16.MT88.4 R20, [R221+0x11800] ;  /* 0x01180000dd14783b */ /* 0x000f240000004200 */
[----:B------:R-:W5:Y:S08]  /*22d10*/  MUFU.EX2 R187, R187 ;  /* 0x000000bb00bb7308 */ /* 0x000f700000000800 */
[----:B------:R-:W-:Y:S08]  /*22d20*/  MUFU.EX2 R190, R190 ;  /* 0x000000be00be7308 */ /* 0x000ff00000000800 */
[----:B------:R-:W-:Y:S08]  /*22d30*/  MUFU.EX2 R191, R191 ;  /* 0x000000bf00bf7308 */ /* 0x000ff00000000800 */
[----:B------:R-:W-:Y:S08]  /*22d40*/  MUFU.EX2 R192, R192 ;  /* 0x000000c000c07308 */ /* 0x000ff00000000800 */
[----:B------:R-:W1:Y:S08]  /*22d50*/  MUFU.EX2 R193, R193 ;  /* 0x000000c100c17308 */ /* 0x000e700000000800 */
[----:B------:R-:W-:Y:S08]  /*22d60*/  MUFU.EX2 R166, R166 ;  /* 0x000000a600a67308 */ /* 0x000ff00000000800 */
[----:B------:R-:W2:Y:S01]  /*22d70*/  MUFU.EX2 R165, R165 ;  /* 0x000000a500a57308 */ /* 0x000ea20000000800 */
[C---:B------:R-:W-:Y:S01]  /*22d80*/  HMMA.16816.F32.BF16 R112, R4.reuse, R10, R112 ;  /* 0x0000000a0470723c */ /* 0x040fe20000041870 */
[----:B------:R-:W-:Y:S07]  /*22d90*/  LDSM.16.MT88.4 R8, [R222+0x13800] ;  /* 0x01380000de08783b */ /* 0x000fee0000004200 */
[C---:B-1----:R-:W-:Y:S08]  /*22da0*/  HMMA.16816.F32.BF16 R124, R4.reuse, R12, R124 ;  /* 0x0000000c047c723c */ /* 0x042ff0000004187c */
[----:B------:R-:W-:Y:S01]  /*22db0*/  HMMA.16816.F32.BF16 R128, R4, R14, R128 ;  /* 0x0000000e0480723c */ /* 0x000fe20000041880 */
[----:B------:R-:W1:Y:S06]  /*22dc0*/  LDSM.16.MT88.4 R12, [R219+0x11800] ;  /* 0x01180000db0c783b */ /* 0x000e6c0000004200 */
[----:B-----5:R-:W-:-:S02]  /*22dd0*/  F2FP.BF16.PACK_AB R4, R187, R186 ;  /* 0x000000babb04723e */ /* 0x020fc400000010ff */
[----:B------:R-:W-:Y:S02]  /*22de0*/  F2FP.BF16.PACK_AB R5, R193, R192 ;  /* 0x000000c0c105723e */ /* 0x000fe400000010ff */
[----:B------:R-:W-:Y:S02]  /*22df0*/  F2FP.BF16.PACK_AB R6, R191, R190 ;  /* 0x000000bebf06723e */ /* 0x000fe400000010ff */
[----:B--2---:R-:W-:-:S07]  /*22e00*/  F2FP.BF16.PACK_AB R7, R165, R166 ;  /* 0x000000a6a507723e */ /* 0x004fce00000010ff */
        /* <DEDUP_REMOVED lines=16> */
[----:B------:R-:W-:Y:S01]  /*22f10*/  HMMA.16816.F32.BF16 R64, R4, R18, R64 ;  /* 0x000000120440723c */ /* 0x000fe20000041840 */
[----:B------:R-:W2:Y:S01]  /*22f20*/  LDSM.16.MT88.4 R16, [R222+0x17800] ;  /* 0x01780000de10783b */ /* 0x000ea20000004200 */
[----:B------:R-:W-:-:S02]  /*22f30*/  FFMA.FTZ R32, R250, R164, R32 ;  /* 0x000000a4fa207223 */ /* 0x000fc40000010020 */
[----:B------:R-:W-:-:S04]  /*22f40*/  FFMA.FTZ R3, R249, R3, R28 ;  /* 0x00000003f9037223 */ /* 0x000fc8000001001c */
[----:B---3--:R-:W-:Y:S01]  /*22f50*/  HMMA.16816.F32.BF16 R44, R4, R24, R44 ;  /* 0x00000018042c723c */ /* 0x008fe2000004182c */
[----:B------:R-:W-:Y:S02]  /*22f60*/  FADD.FTZ R31, R31, R32 ;  /* 0x000000201f1f7221 */ /* 0x000fe40000010000 */
[----:B------:R-:W-:-:S05]  /*22f70*/  FADD.FTZ R2, R2, R3 ;  /* 0x0000000302027221 */ /* 0x000fca0000010000 */
[C---:B------:R-:W-:Y:S01]  /*22f80*/  HMMA.16816.F32.BF16 R48, R4.reuse, R26, R48 ;  /* 0x0000001a0430723c */ /* 0x040fe20000041830 */
[----:B------:R-:W3:Y:S07]  /*22f90*/  LDSM.16.MT88.4 R24, [R220+0x15800] ;  /* 0x01580000dc18783b */ /* 0x000eee0000004200 */
[----:B----4-:R-:W-:Y:S01]  /*22fa0*/  HMMA.16816.F32.BF16 R52, R4, R20, R52 ;  /* 0x000000140434723c */ /* 0x010fe20000041834 */
[----:B------:R-:W-:-:S07]  /*22fb0*/  FADD.FTZ R31, R30, R31 ;  /* 0x0000001f1e1f7221 */ /* 0x000fce0000010000 */
[C---:B------:R-:W-:Y:S01]  /*22fc0*/  HMMA.16816.F32.BF16 R56, R4.reuse, R22, R56 ;  /* 0x000000160438723c */ /* 0x040fe20000041838 */
[----:B------:R-:W4:Y:S07]  /*22fd0*/  LDSM.16.MT88.4 R20, [R219+0x15800] ;  /* 0x01580000db14783b */ /* 0x000f2e0000004200 */
[----:B-1----:R-:W-:Y:S01]  /*22fe0*/  HMMA.16816.F32.BF16 R68, R4, R12, R68 ;  /* 0x0000000c0444723c */ /* 0x002fe20000041844 */
[----:B------:R-:W-:-:S07]  /*22ff0*/  FADD.FTZ R2, R0, R2 ;  /* 0x0000000200027221 */ /* 0x000fce0000010000 */
[C---:B------:R-:W-:Y:S01]  /*23000*/  HMMA.16816.F32.BF16 R72, R4.reuse, R14, R72 ;  /* 0x0000000e0448723c */ /* 0x040fe20000041848 */
[----:B------:R-:W1:Y:S07]  /*23010*/  LDSM.16.MT88.4 R12, [R221+0x17800] ;  /* 0x01780000dd0c783b */ /* 0x000e6e0000004200 */
[C---:B-----5:R-:W-:Y:S08]  /*23020*/  HMMA.16816.F32.BF16 R76, R4.reuse, R8, R76 ;  /* 0x00000008044c723c */ /* 0x060ff0000004184c */
[C---:B------:R-:W-:Y:S01]  /*23030*/  HMMA.16816.F32.BF16 R80, R4.reuse, R10, R80 ;  /* 0x0000000a0450723c */ /* 0x040fe20000041850 */
[----:B------:R-:W5:Y:S07]  /*23040*/  LDSM.16.MT88.4 R8, [R220+0x17800] ;  /* 0x01780000dc08783b */ /* 0x000f6e0000004200 */
        /* <DEDUP_REMOVED lines=19> */
[----:B---3--:R-:W-:Y:S01]  /*23180*/  HMMA.16816.F32.BF16 R84, R4, R24, R84 ;  /* 0x000000180454723c */ /* 0x008fe20000041854 */
[----:B------:R-:W-:Y:S02]  /*23190*/  FADD.FTZ R182, R182, R180 ;  /* 0x000000b4b6b67221 */ /* 0x000fe40000010000 */
[----:B------:R-:W-:-:S05]  /*231a0*/  FADD.FTZ R178, R178, R185 ;  /* 0x000000b9b2b27221 */ /* 0x000fca0000010000 */
[----:B------:R-:W-:Y:S01]  /*231b0*/  HMMA.16816.F32.BF16 R88, R4, R26, R88 ;  /* 0x0000001a0458723c */ /* 0x000fe20000041858 */
[----:B------:R-:W-:-:S07]  /*231c0*/  FADD.FTZ R182, R186, R182 ;  /* 0x000000b6bab67221 */ /* 0x000fce0000010000 */
[----:B----4-:R-:W-:Y:S01]  /*231d0*/  HMMA.16816.F32.BF16 R92, R4, R20, R92 ;  /* 0x00000014045c723c */ /* 0x010fe2000004185c */
[----:B------:R-:W-:-:S07]  /*231e0*/  FADD.FTZ R178, R192, R178 ;  /* 0x000000b2c0b27221 */ /* 0x000fce0000010000 */
[C---:B------:R-:W-:Y:S08]  /*231f0*/  HMMA.16816.F32.BF16 R96, R4.reuse, R22, R96 ;  /* 0x000000160460723c */ /* 0x040ff00000041860 */
[C---:B-1----:R-:W-:Y:S08]  /*23200*/  HMMA.16816.F32.BF16 R108, R4.reuse, R12, R108 ;  /* 0x0000000c046c723c */ /* 0x042ff0000004186c */
[C---:B------:R-:W-:Y:S08]  /*23210*/  HMMA.16816.F32.BF16 R112, R4.reuse, R14, R112 ;  /* 0x0000000e0470723c */ /* 0x040ff00000041870 */
[C---:B-----5:R-:W-:Y:S08]  /*23220*/  HMMA.16816.F32.BF16 R116, R4.reuse, R8, R116 ;  /* 0x000000080474723c */ /* 0x060ff00000041874 */
[C---:B------:R-:W-:Y:S08]  /*23230*/  HMMA.16816.F32.BF16 R120, R4.reuse, R10, R120 ;  /* 0x0000000a0478723c */ /* 0x040ff00000041878 */
[C---:B--2---:R-:W-:Y:S08]  /*23240*/  HMMA.16816.F32.BF16 R124, R4.reuse, R16, R124 ;  /* 0x00000010047c723c */ /* 0x044ff0000004187c */
[----:B------:R-:W-:Y:S01]  /*23250*/  HMMA.16816.F32.BF16 R128, R4, R18, R128 ;  /* 0x000000120480723c */ /* 0x000fe20000041880 */
[----:B------:R-:W-:-:S02]  /*23260*/  FADD.FTZ R182, R187, R182 ;  /* 0x000000b6bbb67221 */ /* 0x000fc40000010000 */
[----:B------:R-:W-:Y:S02]  /*23270*/  FADD.FTZ R178, R193, R178 ;  /* 0x000000b2c1b27221 */ /* 0x000fe40000010000 */
[----:B------:R-:W-:Y:S02]  /*23280*/  FADD.FTZ R182, R190, R182 ;  /* 0x000000b6beb67221 */ /* 0x000fe40000010000 */
[----:B------:R-:W-:Y:S01]  /*23290*/  FADD.FTZ R178, R166, R178 ;  /* 0x000000b2a6b27221 */ /* 0x000fe20000010000 */
[----:B------:R-:W-:Y:S01]  /*232a0*/  MOV R3, R33 ;  /* 0x0000002100037202 */ /* 0x000fe20000000f00 */
[----:B------:R-:W-:Y:S01]  /*232b0*/  FADD.FTZ R250, R191, R182 ;  /* 0x000000b6bffa7221 */ /* 0x000fe20000010000 */
[----:B------:R-:W-:Y:S01]  /*232c0*/  MOV R164, R34 ;  /* 0x0000002200a47202 */ /* 0x000fe20000000f00 */
[----:B------:R-:W-:-:S08]  /*232d0*/  FADD.FTZ R249, R165, R178 ;  /* 0x000000b2a5f97221 */ /* 0x000fd00000010000 */
.L_x_7227:
[----:B------:R-:W-:Y:S05]  /*232e0*/  @!P6 BRA `(.L_x_7236) ;  /* 0x000059c00000e947 */ /* 0x000fea0003800000 */
[----:B------:R-:W-:Y:S02]  /*232f0*/  MOV R0, R3 ;  /* 0x0000000300007202 */ /* 0x000fe40000000f00 */
[----:B------:R-:W-:-:S02]  /*23300*/  MOV R2, R164 ;  /* 0x000000a400027202 */ /* 0x000fc40000000f00 */
.L_x_7245:
        /* <DEDUP_REMOVED lines=77> */
.L_x_7238:
[----:B------:R-:W-:Y:S02]  /*237e0*/  ULDC.64 UR4, c[0x0][0x118] ;  /* 0x0000460000047ab9 */ /* 0x000fe40000000a00 */
[----:B------:R-:W2:Y:S02]  /*237f0*/  LD.E R7, [R164.64+0x40] ;  /* 0x00004004a4077980 */ /* 0x000ea4000c101900 */
[----:B--2---:R-:W-:Y:S04]  /*23800*/  LEA R7, -R7, RZ, 0x6 ;  /* 0x000000ff07077211 */ /* 0x004fe800078e31ff */
[----:B------:R-:W-:Y:S02]  /*23810*/  SHF.R.S32.HI R3, RZ, 0x1f, R7 ;  /* 0x0000001fff037819 */ /* 0x000fe40000011407 */
.L_x_7239:
[----:B------:R-:W-:Y:S05]  /*23820*/  BSYNC B0 ;  /* 0x0000000000007941 */ /* 0x000fea0003800000 */
.L_x_7237:
[----:B------:R1:W-:Y:S01]  /*23830*/  STL.64 [R1], R36 ;  /* 0x0000002401007387 */ /* 0x0003e20000100a00 */
[C---:B------:R-:W-:Y:S01]  /*23840*/  LOP3.LUT P4, RZ, R241.reuse, 0x1, RZ, 0xc0, !PT ;  /* 0x00000001f1ff7812 */ /* 0x040fe2000788c0ff */
[----:B------:R-:W-:Y:S01]  /*23850*/  ULDC.64 UR4, c[0x0][0x118] ;  /* 0x0000460000047ab9 */ /* 0x000fe20000000a00 */
[C---:B------:R-:W-:Y:S01]  /*23860*/  LOP3.LUT P2, RZ, R241.reuse, 0x4, RZ, 0xc0, !PT ;  /* 0x00000004f1ff7812 */ /* 0x040fe2000784c0ff */
[----:B------:R-:W-:Y:S01]  /*23870*/  IMAD.MOV.U32 R196, RZ, RZ, 0x10 ;  /* 0x00000010ffc47424 */ /* 0x000fe200078e00ff */
[C---:B------:R-:W-:Y:S01]  /*23880*/  LOP3.LUT P3, RZ, R241.reuse, 0x2, RZ, 0xc0, !PT ;  /* 0x00000002f1ff7812 */ /* 0x040fe2000786c0ff */
[----:B------:R-:W-:Y:S01]  /*23890*/  BSSY B1, `(.L_x_7240) ;  /* 0x0000221000017945 */ /* 0x000fe20003800000 */
[----:B------:R-:W-:Y:S02]  /*238a0*/  LOP3.LUT P1, RZ, R241, 0x8, RZ, 0xc0, !PT ;  /* 0x00000008f1ff7812 */ /* 0x000fe4000782c0ff */
[-C--:B------:R-:W-:Y:S04]  /*238b0*/  IADD3 R6, P5, R7, R224.reuse, RZ ;  /* 0x000000e007067210 */ /* 0x080fe80007fbe0ff */
[C---:B------:R-:W-:Y:S01]  /*238c0*/  IADD3 R5, P6, R6.reuse, R224, RZ ;  /* 0x000000e006057210 */ /* 0x040fe20007fde0ff */
[----:B------:R-:W-:Y:S01]  /*238d0*/  IMAD.X R4, R3, 0x1, R225, P5 ;  /* 0x0000000103047824 */ /* 0x000fe200028e06e1 */
[CC--:B------:R-:W-:Y:S04]  /*238e0*/  @P4 LEA R28, P5, R6.reuse, R189.reuse, 0x1 ;  /* 0x000000bd061c4211 */ /* 0x0c0fe800078a08ff */
[CCC-:B------:R-:W-:Y:S02]  /*238f0*/  @P4 LEA.HI.X R29, R6.reuse, R188.reuse, R4.reuse, 0x1, P5 ;  /* 0x000000bc061d4211 */ /* 0x1c0fe400028f0c04 */
[CC--:B------:R-:W-:Y:S04]  /*23900*/  @P1 LEA R20, P5, R6.reuse, R189.reuse, 0x1 ;  /* 0x000000bd06141211 */ /* 0x0c0fe800078a08ff */
[-CC-:B------:R-:W-:Y:S02]  /*23910*/  @P1 LEA.HI.X R21, R6, R188.reuse, R4.reuse, 0x1, P5 ;  /* 0x000000bc06151211 */ /* 0x180fe400028f0c04 */
[-C--:B-1----:R-:W-:Y:S02]  /*23920*/  LEA R36, P0, R7, R189.reuse, 0x1 ;  /* 0x000000bd07247211 */ /* 0x082fe400078008ff */
[-C--:B------:R-:W-:Y:S02]  /*23930*/  @P2 LEA R16, P5, R5, R189.reuse, 0x1 ;  /* 0x000000bd05102211 */ /* 0x080fe400078a08ff */
        /* <DEDUP_REMOVED lines=11> */
[-C--:B------:R-:W-:Y:S02]  /*239f0*/  @P3 LEA.HI.X R25, R6, R188.reuse, R4, 0x1, P0 ;  /* 0x000000bc06193211 */ /* 0x080fe400000f0c04 */
[CC--:B------:R-:W-:Y:S02]  /*23a00*/  @P4 LEA R26, P0, R5.reuse, R189.reuse, 0x1 ;  /* 0x000000bd051a4211 */ /* 0x0c0fe400078008ff */
[C-C-:B------:R-:W-:Y:S02]  /*23a10*/  @P3 LEA.HI.X R19, R5.reuse, R188, R3.reuse, 0x1, P6 ;  /* 0x000000bc05133211 */ /* 0x140fe400030f0c03 */
[C---:B------:R-:W-:Y:S02]  /*23a20*/  IADD3 R4, P6, R5.reuse, R224, RZ ;  /* 0x000000e005047210 */ /* 0x040fe40007fde0ff */
[CCC-:B------:R-:W-:Y:S02]  /*23a30*/  @P4 LEA.HI.X R27, R5.reuse, R188.reuse, R3.reuse, 0x1, P0 ;  /* 0x000000bc051b4211 */ /* 0x1c0fe400000f0c03 */
[CC--:B------:R-:W-:Y:S02]  /*23a40*/  @P1 LEA R14, P0, R5.reuse, R189.reuse, 0x1 ;  /* 0x000000bd050e1211 */ /* 0x0c0fe400078008ff */
[CCC-:B------:R-:W-:Y:S02]  /*23a50*/  @P2 LEA.HI.X R17, R5.reuse, R188.reuse, R3.reuse, 0x1, P5 ;  /* 0x000000bc05112211 */ /* 0x1c0fe400028f0c03 */
[-C--:B------:R-:W-:Y:S01]  /*23a60*/  @P1 LEA.HI.X R15, R5, R188.reuse, R3, 0x1, P0 ;  /* 0x000000bc050f1211 */ /* 0x080fe200000f0c03 */
[----:B------:R-:W-:Y:S01]  /*23a70*/  IMAD.X R3, R3, 0x1, R225, P6 ;  /* 0x0000000103037824 */ /* 0x000fe200030e06e1 */
[CC--:B------:R-:W-:Y:S01]  /*23a80*/  @P4 LEA R12, P0, R4.reuse, R189.reuse, 0x1 ;  /* 0x000000bd040c4211 */ /* 0x0c0fe200078008ff */
[----:B------:R-:W-:Y:S01]  /*23a90*/  @P3 IMAD.MOV.U32 R5, RZ, RZ, R37 ;  /* 0x000000ffff053224 */ /* 0x000fe200078e0025 */
        /* <DEDUP_REMOVED lines=8> */
[----:B------:R-:W2:Y:S04]  /*23b20*/  S2R R3, SR_TID.X ;  /* 0x0000000000037919 */ /* 0x000ea80000002100 */
[----:B------:R-:W-:Y:S01]  /*23b30*/  @!PT LDS RZ, [RZ] ;  /* 0x00000000fffff984 */ /* 0x000fe20000000800 */
[----:B------:R-:W-:Y:S01]  /*23b40*/  @!PT LDS RZ, [RZ] ;  /* 0x00000000fffff984 */ /* 0x000fe20000000800 */
[----:B------:R-:W-:Y:S01]  /*23b50*/  @!PT LDS RZ, [RZ] ;  /* 0x00000000fffff984 */ /* 0x000fe20000000800 */
[----:B------:R3:W-:Y:S04]  /*23b60*/  @P3 LDGSTS.E.BYPASS.LTC128B.128 [R237+0x12000], [R4.64+0x80] ;  /* 0x1200008004ed3fae */ /* 0x0007e8000b901d44 */
[----:B------:R-:W-:Y:S01]  /*23b70*/  @!P3 STS.128 [R237+0x12000], RZ ;  /* 0x012000ffed00b388 */ /* 0x000fe20000000c00 */
[--C-:B---3--:R-:W-:Y:S02]  /*23b80*/  @P2 IMAD.MOV.U32 R4, RZ, RZ, R36.reuse ;  /* 0x000000ffff042224 */ /* 0x108fe400078e0024 */
[--C-:B------:R-:W-:Y:S05]  /*23b90*/  @P2 IMAD.MOV.U32 R5, RZ, RZ, R37.reuse ;  /* 0x000000ffff052224 */ /* 0x100fea00078e0025 */
[----:B------:R-:W-:Y:S01]  /*23ba0*/  @!PT LDS RZ, [RZ] ;  /* 0x00000000fffff984 */ /* 0x000fe20000000800 */
[----:B------:R-:W-:Y:S01]  /*23bb0*/  @!PT LDS RZ, [RZ] ;  /* 0x00000000fffff984 */ /* 0x000fe20000000800 */
[----:B------:R-:W-:Y:S01]  /*23bc0*/  @!PT LDS RZ, [RZ] ;  /* 0x00000000fffff984 */ /* 0x000fe20000000800 */
[----:B------:R3:W-:Y:S04]  /*23bd0*/  @P2 LDGSTS.E.BYPASS.LTC128B.128 [R237+0x14000], [R4.64+0x100] ;  /* 0x1400010004ed2fae */ /* 0x0007e8000b901d44 */
[----:B------:R-:W-:Y:S01]  /*23be0*/  @!P2 STS.128 [R237+0x14000], RZ ;  /* 0x014000ffed00a388 */ /* 0x000fe20000000c00 */
[----:B---3--:R-:W-:Y:S02]  /*23bf0*/  @P1 IMAD.MOV.U32 R4, RZ, RZ, R36 ;  /* 0x000000ffff041224 */ /* 0x008fe400078e0024 */
[----:B------:R-:W-:Y:S05]  /*23c00*/  @P1 IMAD.MOV.U32 R5, RZ, RZ, R37 ;  /* 0x000000ffff051224 */ /* 0x000fea00078e0025 */
        /* <DEDUP_REMOVED lines=18> */
[----:B------:R1:W-:Y:S01]  /*23d30*/  @P2 LDGSTS.E.BYPASS.LTC128B.128 [R237+0x14800], [R22.64+0x100] ;  /* 0x1480010016ed2fae */ /* 0x0003e2000b901d44 */
[----:B--2---:R-:W-:Y:S03]  /*23d40*/  SHF.R.S32.HI R4, RZ, 0x1f, R3 ;  /* 0x0000001fff047819 */ /* 0x004fe60000011403 */
[----:B------:R-:W-:Y:S01]  /*23d50*/  @!P2 STS.128 [R237+0x14800], RZ ;  /* 0x014800ffed00a388 */ /* 0x000fe20000000c00 */
[----:B------:R-:W-:Y:S03]  /*23d60*/  LEA.HI R4, R4, R3, RZ, 0x4 ;  /* 0x0000000304047211 */ /* 0x000fe600078f20ff */
[----:B------:R-:W-:Y:S01]  /*23d70*/  @!PT LDS RZ, [RZ] ;  /* 0x00000000fffff984 */ /* 0x000fe20000000800 */
[----:B------:R-:W-:Y:S01]  /*23d80*/  @!PT LDS RZ, [RZ] ;  /* 0x00000000fffff984 */ /* 0x000fe20000000800 */
[----:B------:R-:W-:Y:S01]  /*23d90*/  @!PT LDS RZ, [RZ] ;  /* 0x00000000fffff984 */ /* 0x000fe20000000800 */
[----:B------:R1:W-:Y:S01]  /*23da0*/  @P1 LDGSTS.E.BYPASS.LTC128B.128 [R237+0x16800], [R20.64+0x180] ;  /* 0x1680018014ed1fae */ /* 0x0003e2000b901d44 */
[----:B------:R-:W-:Y:S03]  /*23db0*/  LOP3.LUT R4, R4, 0xfffffff0, RZ, 0xc0, !PT ;  /* 0xfffffff004047812 */ /* 0x000fe600078ec0ff */
[----:B------:R-:W-:Y:S04]  /*23dc0*/  @!P1 STS.128 [R237+0x16800], RZ ;  /* 0x016800ffed009388 */ /* 0x000fe80000000c00 */
[----:B------:R-:W-:Y:S01]  /*23dd0*/  @!PT LDS RZ, [RZ] ;  /* 0x00000000fffff984 */ /* 0x000fe20000000800 */
[----:B------:R-:W-:Y:S01]  /*23de0*/  @!PT LDS RZ, [RZ] ;  /* 0x00000000fffff984 */ /* 0x000fe20000000800 */
[----:B------:R-:W-:Y:S01]  /*23df0*/  @!PT LDS RZ, [RZ] ;  /* 0x00000000fffff984 */ /* 0x000fe20000000800 */
[----:B------:R4:W-:Y:S01]  /*23e00*/  @P4 LDGSTS.E.BYPASS.LTC128B.128 [R237+0x11000], [R26.64] ;  /* 0x110000001aed4fae */ /* 0x0009e2000b901d44 */
[----:B------:R-:W-:Y:S03]  /*23e10*/  IMAD.IADD R4, R3, 0x1, -R4 ;  /* 0x0000000103047824 */ /* 0x000fe600078e0a04 */
[----:B------:R-:W-:Y:S02]  /*23e20*/  @!P4 STS.128 [R237+0x11000], RZ ;  /* 0x011000ffed00c388 */ /* 0x000fe40000000c00 */
[----:B------:R-:W-:Y:S02]  /*23e30*/  SHF.R.S32.HI R166, RZ, 0x1f, R4 ;  /* 0x0000001fffa67819 */ /* 0x000fe40000011404 */
[----:B------:R-:W-:Y:S01]  /*23e40*/  @!PT LDS RZ, [RZ] ;  /* 0x00000000fffff984 */ /* 0x000fe20000000800 */
[----:B------:R-:W-:Y:S01]  /*23e50*/  @!PT LDS RZ, [RZ] ;  /* 0x00000000fffff984 */ /* 0x000fe20000000800 */
[----:B------:R-:W-:Y:S01]  /*23e60*/  @!PT LDS RZ, [RZ] ;  /* 0x00000000fffff984 */ /* 0x000fe20000000800 */
[----:B------:R2:W-:Y:S02]  /*23e70*/  @P3 LDGSTS.E.BYPASS.LTC128B.128 [R237+0x13000], [R18.64+0x80] ;  /* 0x1300008012ed3fae */ /* 0x0005e4000b901d44 */
[----:B------:R-:W-:Y:S02]  /*23e80*/  LEA.HI R166, R166, R4, RZ, 0x3 ;  /* 0x00000004a6a67211 */ /* 0x000fe400078f18ff */
[----:B------:R-:W-:Y:S02]  /*23e90*/  @!P3 STS.128 [R237+0x13000], RZ ;  /* 0x013000ffed00b388 */ /* 0x000fe40000000c00 */
[----:B------:R-:W-:Y:S02]  /*23ea0*/  LOP3.LUT R166, R166, 0xfffffff8, RZ, 0xc0, !PT ;  /* 0xfffffff8a6a67812 */ /* 0x000fe400078ec0ff */
[----:B------:R-:W-:Y:S01]  /*23eb0*/  @!PT LDS RZ, [RZ] ;  /* 0x00000000fffff984 */ /* 0x000fe20000000800 */
[----:B------:R-:W-:Y:S01]  /*23ec0*/  @!PT LDS RZ, [RZ] ;  /* 0x00000000fffff984 */ /* 0x000fe20000000800 */
[----:B------:R-:W-:Y:S01]  /*23ed0*/  @!PT LDS RZ, [RZ] ;  /* 0x00000000fffff984 */ /* 0x000fe20000000800 */
[----:B------:R2:W-:Y:S03]  /*23ee0*/  @P2 LDGSTS.E.BYPASS.LTC128B.128 [R237+0x15000], [R16.64+0x100] ;  /* 0x1500010010ed2fae */ /* 0x0005e6000b901d44 */
[----:B------:R-:W-:Y:S01]  /*23ef0*/  IMAD.IADD R166, R4, 0x1, -R166 ;  /* 0x0000000104a67824 */ /* 0x000fe200078e0aa6 */
[----:B------:R-:W-:Y:S04]  /*23f00*/  @!P2 STS.128 [R237+0x15000], RZ ;  /* 0x015000ffed00a388 */ /* 0x000fe80000000c00 */
[----:B------:R-:W-:Y:S01]  /*23f10*/  @!PT LDS RZ, [RZ] ;  /* 0x00000000fffff984 */ /* 0x000fe20000000800 */
[----:B------:R-:W-:Y:S01]  /*23f20*/  @!PT LDS RZ, [RZ] ;  /* 0x00000000fffff984 */ /* 0x000fe20000000800 */
[----:B------:R-:W-:Y:S01]  /*23f30*/  @!PT LDS RZ, [RZ] ;  /* 0x00000000fffff984 */ /* 0x000fe20000000800 */
[----:B------:R1:W-:Y:S01]  /*23f40*/  @P1 LDGSTS.E.BYPASS.LTC128B.128 [R237+0x17000], [R14.64+0x180] ;  /* 0x170001800eed1fae */ /* 0x0003e2000b901d44 */
[----:B------:R-:W-:Y:S03]  /*23f50*/  LOP3.LUT P0, RZ, R166, 0x2, RZ, 0xc0, !PT ;  /* 0x00000002a6ff7812 */ /* 0x000fe6000780c0ff */
[----:B------:R-:W-:Y:S01]  /*23f60*/  @!P1 STS.128 [R237+0x17000], RZ ;  /* 0x017000ffed009388 */ /* 0x000fe20000000c00 */
[----:B------:R-:W-:Y:S02]  /*23f70*/  SEL R196, R196, 0xfffffff0, !P0 ;  /* 0xfffffff0c4c47807 */ /* 0x000fe40004000000 */
[----:B------:R-:W-:Y:S01]  /*23f80*/  LOP3.LUT P0, RZ, R166, 0x4, RZ, 0xc0, !PT ;  /* 0x00000004a6ff7812 */ /* 0x000fe2000780c0ff */
[----:B------:R-:W-:Y:S01]  /*23f90*/  @!PT LDS RZ, [RZ] ;  /* 0x00000000fffff984 */ /* 0x000fe20000000800 */
[----:B------:R-:W-:Y:S01]  /*23fa0*/  @!PT LDS RZ, [RZ] ;  /* 0x00000000fffff984 */ /* 0x000fe20000000800 */
[----:B------:R-:W-:Y:S01]  /*23fb0*/  @!PT LDS RZ, [RZ] ;  /* 0x00000000fffff984 */ /* 0x000fe20000000800 */
[----:B------:R1:W-:Y:S01]  /*23fc0*/  @P4 LDGSTS.E.BYPASS.LTC128B.128 [R237+0x11800], [R12.64] ;  /* 0x118000000ced4fae */ /* 0x0003e2000b901d44 */
[----:B------:R-:W-:Y:S02]  /*23fd0*/  IMAD.MOV.U32 R166, RZ, RZ, 0x20 ;  /* 0x00000020ffa67424 */ /* 0x000fe400078e00ff */
[--C-:B------:R-:W-:Y:S01]  /*23fe0*/  IMAD R196, R196, 0x2, R218.reuse ;  /* 0x00000002c4c47824 */ /* 0x100fe200078e02da */
[----:B------:R-:W-:Y:S02]  /*23ff0*/  @!P4 STS.128 [R237+0x11800], RZ ;  /* 0x011800ffed00c388 */ /* 0x000fe40000000c00 */
[----:B------:R-:W-:Y:S02]  /*24000*/  SEL R166, R166, 0xffffffe0, !P0 ;  /* 0xffffffe0a6a67807 */ /* 0x000fe40004000000 */
[----:B------:R-:W-:Y:S01]  /*24010*/  @!PT LDS RZ, [RZ] ;  /* 0x00000000fffff984 */ /* 0x000fe20000000800 */
[----:B------:R-:W-:Y:S01]  /*24020*/  @!PT LDS RZ, [RZ] ;  /* 0x00000000fffff984 */ /* 0x000fe20000000800 */
[----:B------:R-:W-:Y:S01]  /*24030*/  @!PT LDS RZ, [RZ] ;  /* 0x00000000fffff984 */ /* 0x000fe20000000800 */
[----:B------:R1:W-:Y:S01]  /*24040*/  @P3 LDGSTS.E.BYPASS.LTC128B.128 [R237+0x13800], [R10.64+0x80] ;  /* 0x138000800aed3fae */ /* 0x0003e2000b901d44 */
[----:B------:R-:W-:Y:S02]  /*24050*/  ISETP.GT.AND P0, PT, R240, R228, PT ;  /* 0x000000e4f000720c */ /* 0x000fe40003f04270 */
[C---:B------:R-:W-:Y:S01]  /*24060*/  IMAD R223, R166.reuse, 0x2, R218 ;  /* 0x00000002a6df7824 */ /* 0x040fe200078e02da */
[----:B------:R-:W-:Y:S01]  /*24070*/  @!P3 STS.128 [R237+0x13800], RZ ;  /* 0x013800ffed00b388 */ /* 0x000fe20000000c00 */
[----:B------:R-:W-:Y:S03]  /*24080*/  IMAD R166, R166, 0x2, R196 ;  /* 0x00000002a6a67824 */ /* 0x000fe600078e02c4 */
        /* <DEDUP_REMOVED lines=11> */
[----:B--2---:R-:W-:Y:S04]  /*24140*/  LDSM.16.M88.4 R16, [R217+0x8800] ;  /* 0x00880000d910783b */ /* 0x004fe80000000200 */
[----:B----4-:R-:W-:Y:S04]  /*24150*/  LDSM.16.M88.4 R24, [R217+0x9000] ;  /* 0x00900000d918783b */ /* 0x010fe80000000200 */
[----:B------:R-:W-:Y:S04]  /*24160*/  LDSM.16.M88.4 R168, [R217+0x9800] ;  /* 0x00980000d9a8783b */ /* 0x000fe80000000200 */
[----:B------:R-:W-:Y:S04]  /*24170*/  LDSM.16.M88.4 R172, [R196] ;  /* 0x00000000c4ac783b */ /* 0x000fe80000000200 */
[----:B-1----:R-:W1:Y:S04]  /*24180*/  LDSM.16.M88.4 R8, [R217+0x8000] ;  /* 0x00800000d908783b */ /* 0x002e680000000200 */
[----:B------:R-:W0:Y:S04]  /*24190*/  LDGDEPBAR ;  /* 0x00000000000079af */ /* 0x000e280000000000 */
[----:B------:R-:W2:Y:S04]  /*241a0*/  LDSM.16.M88.4 R176, [R216] ;  /* 0x00000000d8b0783b */ /* 0x000ea80000000200 */
[----:B------:R-:W4:Y:S04]  /*241b0*/  LDSM.16.M88.4 R180, [R214] ;  /* 0x00000000d6b4783b */ /* 0x000f280000000200 */
[----:B------:R-:W2:Y:S04]  /*241c0*/  LDSM.16.M88.4 R184, [R213] ;  /* 0x00000000d5b8783b */ /* 0x000ea80000000200 */
[----:B------:R-:W2:Y:S04]  /*241d0*/  LDSM.16.M88.4 R188, [R212] ;  /* 0x00000000d4bc783b */ /* 0x000ea80000000200 */
[----:B------:R-:W-:Y:S01]  /*241e0*/  LDSM.16.M88.4 R192, [R215+0x8000] ;  /* 0x00800000d7c0783b */ /* 0x000fe20000000200 */
[C---:B-1----:R-:W-:Y:S08]  /*241f0*/  HMMA.16816.F32.BF16 R4, R32.reuse, R8, RZ ;  /* 0x000000082004723c */ /* 0x042ff000000418ff */
[C---:B------:R-:W-:Y:S08]  /*24200*/  HMMA.16816.F32.BF16 R8, R32.reuse, R10, RZ ;  /* 0x0000000a2008723c */ /* 0x040ff000000418ff */
[C---:B------:R-:W-:Y:S08]  /*24210*/  HMMA.16816.F32.BF16 R12, R32.reuse, R16, RZ ;  /* 0x00000010200c723c */ /* 0x040ff000000418ff */
[C---:B------:R-:W-:Y:S08]  /*24220*/  HMMA.16816.F32.BF16 R16, R32.reuse, R18, RZ ;  /* 0x000000122010723c */ /* 0x040ff000000418ff */
[C---:B------:R-:W-:Y:S08]  /*24230*/  HMMA.16816.F32.BF16 R20, R32.reuse, R24, RZ ;  /* 0x000000182014723c */ /* 0x040ff000000418ff */
[C---:B------:R-:W-:Y:S08]  /*24240*/  HMMA.16816.F32.BF16 R24, R32.reuse, R26, RZ ;  /* 0x0000001a2018723c */ /* 0x040ff000000418ff */
[C---:B---3--:R-:W-:Y:S08]  /*24250*/  HMMA.16816.F32.BF16 R28, R32.reuse, R168, RZ ;  /* 0x000000a8201c723c */ /* 0x048ff000000418ff */
[----:B------:R-:W-:Y:S01]  /*24260*/  HMMA.16816.F32.BF16 R32, R32, R170, RZ ;  /* 0x000000aa2020723c */ /* 0x000fe200000418ff */
[----:B------:R-:W1:Y:S07]  /*24270*/  LDSM.16.M88.4 R168, [R223] ;  /* 0x00000000dfa8783b */ /* 0x000e6e0000000200 */
        /* <DEDUP_REMOVED lines=9> */
[C---:B------:R-:W-:Y:S08]  /*24310*/  HMMA.16816.F32.BF16 R28, R172.reuse, R188, R28 ;  /* 0x000000bcac1c723c */ /* 0x040ff0000004181c */
[----:B------:R-:W-:Y:S01]  /*24320*/  HMMA.16816.F32.BF16 R32, R172, R190, R32 ;  /* 0x000000beac20723c */ /* 0x000fe20000041820 */
[----:B------:R-:W4:Y:S04]  /*24330*/  LDSM.16.M88.4 R172, [R215+0x9800] ;  /* 0x00980000d7ac783b */ /* 0x000f280000000200 */
[----:B------:R-:W4:Y:S03]  /*24340*/  LDSM.16.M88.4 R188, [R211] ;  /* 0x00000000d3bc783b */ /* 0x000f260000000200 */
        /* <DEDUP_REMOVED lines=15> */
[----:B------:R-:W4:Y:S07]  /*24440*/  LDSM.16.M88.4 R188, [R217+0xa800] ;  /* 0x00a80000d9bc783b */ /* 0x000f2e0000000200 */
        /* <DEDUP_REMOVED lines=28> */
[----:B------:R-:W3:Y:S07]  /*24610*/  LDSM.16.M88.4 R184, [R215+0xb000] ;  /* 0x00b00000d7b8783b */ /* 0x000eee0000000200 */
[C---:B----4-:R-:W-:Y:S08]  /*24620*/  HMMA.16816.F32.BF16 R20, R168.reuse, R188, R20 ;  /* 0x000000bca814723c */ /* 0x050ff00000041814 */
[C---:B------:R-:W-:Y:S01]  /*24630*/  HMMA.16816.F32.BF16 R24, R168.reuse, R190, R24 ;  /* 0x000000bea818723c */ /* 0x040fe20000041818 */
[----:B------:R-:W-:Y:S07]  /*24640*/  LDSM.16.M88.4 R188, [R166+0x2000] ;  /* 0x00200000a6bc783b */ /* 0x000fee0000000200 */
[C---:B-1----:R-:W-:Y:S08]  /*24650*/  HMMA.16816.F32.BF16 R28, R168.reuse, R192, R28 ;  /* 0x000000c0a81c723c */ /* 0x042ff0000004181c */
[----:B------:R-:W-:Y:S01]  /*24660*/  HMMA.16816.F32.BF16 R32, R168, R194, R32 ;  /* 0x000000c2a820723c */ /* 0x000fe20000041820 */
[----:B------:R-:W1:Y:S04]  /*24670*/  LDSM.16.M88.4 R168, [R215+0xb800] ;  /* 0x00b80000d7a8783b */ /* 0x000e680000000200 */
        /* <DEDUP_REMOVED lines=9> */
[----:B------:R-:W3:Y:S07]  /*24710*/  LDSM.16.M88.4 R184, [R211+0x3800] ;  /* 0x00380000d3b8783b */ /* 0x000eee0000000200 */
[C---:B-1----:R-:W-:Y:S08]  /*24720*/  HMMA.16816.F32.BF16 R28, R172.reuse, R168, R28 ;  /* 0x000000a8ac1c723c */ /* 0x042ff0000004181c */
[----:B------:R-:W-:Y:S01]  /*24730*/  HMMA.16816.F32.BF16 R32, R172, R170, R32 ;  /* 0x000000aaac20723c */ /* 0x000fe20000041820 */
[----:B------:R-:W-:Y:S04]  /*24740*/  LDSM.16.M88.4 R168, [R218+0x4000] ;  /* 0x00400000daa8783b */ /* 0x000fe80000000200 */
[----:B------:R-:W1:Y:S03]  /*24750*/  LDSM.16.M88.4 R172, [R217+0xc000] ;  /* 0x00c00000d9ac783b */ /* 0x000e660000000200 */
        /* <DEDUP_REMOVED lines=12> */
[----:B------:R-:W3:Y:S03]  /*24820*/  LDSM.16.M88.4 R188, [R206] ;  /* 0x00000000cebc783b */ /* 0x000ee60000000200 */
[C---:B-1----:R-:W-:Y:S08]  /*24830*/  HMMA.16816.F32.BF16 R4, R168.reuse, R172, R4 ;  /* 0x000000aca804723c */ /* 0x042ff00000041804 */
[C---:B------:R-:W-:Y:S01]  /*24840*/  HMMA.16816.F32.BF16 R8, R168.reuse, R174, R8 ;  /* 0x000000aea808723c */ /* 0x040fe20000041808 */
[----:B------:R-:W1:Y:S07]  /*24850*/  LDSM.16.M88.4 R172, [R205] ;  /* 0x00000000cdac783b */ /* 0x000e6e0000000200 */
[C---:B----4-:R-:W-:Y:S08]  /*24860*/  HMMA.16816.F32.BF16 R12, R168.reuse, R192, R12 ;  /* 0x000000c0a80c723c */ /* 0x050ff0000004180c */
[C---:B------:R-:W-:Y:S01]  /*24870*/  HMMA.16816.F32.BF16 R16, R168.reuse, R194, R16 ;  /* 0x000000c2a810723c */ /* 0x040fe20000041810 */
[----:B------:R-:W4:Y:S07]  /*24880*/  LDSM.16.M88.4 R192, [R204] ;  /* 0x00000000ccc0783b */ /* 0x000f2e0000000200 */
[C---:B--2---:R-:W-:Y:S08]  /*24890*/  HMMA.16816.F32.BF16 R20, R168.reuse, R176, R20 ;  /* 0x000000b0a814723c */ /* 0x044ff00000041814 */
[C---:B------:R-:W-:Y:S01]  /*248a0*/  HMMA.16816.F32.BF16 R24, R168.reuse, R178, R24 ;  /* 0x000000b2a818723c */ /* 0x040fe20000041818 */
[----:B------:R-:W-:Y:S07]  /*248b0*/  LDSM.16.M88.4 R176, [R223+0x4000] ;  /* 0x00400000dfb0783b */ /* 0x000fee0000000200 */
[C---:B---3--:R-:W-:Y:S08]  /*248c0*/  HMMA.16816.F32.BF16 R28, R168.reuse, R180, R28 ;  /* 0x000000b4a81c723c */ /* 0x048ff0000004181c */
[----:B------:R-:W-:Y:S01]  /*248d0*/  HMMA.16816.F32.BF16 R32, R168, R182, R32 ;  /* 0x000000b6a820723c */ /* 0x000fe20000041820 */
[----:B------:R-:W2:Y:S04]  /*248e0*/  LDSM.16.M88.4 R168, [R203] ;  /* 0x00000000cba8783b */ /* 0x000ea80000000200 */
[----:B------:R-:W3:Y:S03]  /*248f0*/  LDSM.16.M88.4 R180, [R215+0xc000] ;  /* 0x00c00000d7b4783b */ /* 0x000ee60000000200 */
[C---:B------:R-:W-:Y:S08]  /*24900*/  HMMA.16816.F32.BF16 R4, R184.reuse, R188, R4 ;  /* 0x000000bcb804723c */ /* 0x040ff00000041804 */
        /* <DEDUP_REMOVED lines=37> */
[----:B------:R-:W1:Y:S03]  /*24b60*/  LDSM.16.M88.4 R172, [R202] ;  /* 0x00000000caac783b */ /* 0x000e660000000200 */
[C---:B----4-:R-:W-:Y:S01]  /*24b70*/  HMMA.16816.F32.BF16 R4, R176.reuse, R192, R4 ;  /* 0x000000c0b004723c */ /* 0x050fe20000041804 */
[----:B------:R-:W-:Y:S07]  /*24b80*/  LDSM.16.M88.4 R196, [R200] ;  /* 0x00000000c8c4783b */ /* 0x000fee0000000200 */
[C---:B------:R-:W-:Y:S01]  /*24b90*/  HMMA.16816.F32.BF16 R8, R176.reuse, R194, R8 ;  /* 0x000000c2b008723c */ /* 0x040fe20000041808 */
[----:B------:R-:W4:Y:S07]  /*24ba0*/  LDSM.16.M88.4 R192, [R201] ;  /* 0x00000000c9c0783b */ /* 0x000f2e0000000200 */
[C---:B--2---:R-:W-:Y:S08]  /*24bb0*/  HMMA.16816.F32.BF16 R12, R176.reuse, R184, R12 ;  /* 0x000000b8b00c723c */ /* 0x044ff0000004180c */
[C---:B------:R-:W-:Y:S01]  /*24bc0*/  HMMA.16816.F32.BF16 R16, R176.reuse, R186, R16 ;  /* 0x000000bab010723c */ /* 0x040fe20000041810 */
[----:B------:R-:W-:Y:S07]  /*24bd0*/  LDSM.16.M88.4 R184, [R215+0xe000] ;  /* 0x00e00000d7b8783b */ /* 0x000fee0000000200 */
[C---:B---3--:R-:W-:Y:S08]  /*24be0*/  HMMA.16816.F32.BF16 R20, R176.reuse, R180, R20 ;  /* 0x000000b4b014723c */ /* 0x048ff00000041814 */
[C---:B------:R-:W-:Y:S01]  /*24bf0*/  HMMA.16816.F32.BF16 R24, R176.reuse, R182, R24 ;  /* 0x000000b6b018723c */ /* 0x040fe20000041818 */
[----:B------:R-:W-:Y:S07]  /*24c00*/  LDSM.16.M88.4 R180, [R223+0x6000] ;  /* 0x00600000dfb4783b */ /* 0x000fee0000000200 */
[C---:B------:R-:W-:Y:S08]  /*24c10*/  HMMA.16816.F32.BF16 R28, R176.reuse, R188, R28 ;  /* 0x000000bcb01c723c */ /* 0x040ff0000004181c */
[----:B------:R-:W-:Y:S01]  /*24c20*/  HMMA.16816.F32.BF16 R32, R176, R190, R32 ;  /* 0x000000beb020723c */ /* 0x000fe20000041820 */
[----:B------:R-:W2:Y:S04]  /*24c30*/  LDSM.16.M88.4 R176, [R167] ;  /* 0x00000000a7b0783b */ /* 0x000ea80000000200 */
[----:B------:R-:W3:Y:S03]  /*24c40*/  LDSM.16.M88.4 R188, [R215+0xe800] ;  /* 0x00e80000d7bc783b */ /* 0x000ee60000000200 */
[C---:B-1----:R-:W-:Y:S08]  /*24c50*/  HMMA.16816.F32.BF16 R4, R168.reuse, R172, R4 ;  /* 0x000000aca804723c */ /* 0x042ff00000041804 */
[C---:B------:R-:W-:Y:S01]  /*24c60*/  HMMA.16816.F32.BF16 R8, R168.reuse, R174, R8 ;  /* 0x000000aea808723c */ /* 0x040fe20000041808 */
[----:B------:R-:W1:Y:S07]  /*24c70*/  LDSM.16.M88.4 R172, [R215+0xf000] ;  /* 0x00f00000d7ac783b */ /* 0x000e6e0000000200 */
[C---:B----4-:R-:W-:Y:S08]  /*24c80*/  HMMA.16816.F32.BF16 R12, R168.reuse, R192, R12 ;  /* 0x000000c0a80c723c */ /* 0x050ff0000004180c */
        /* <DEDUP_REMOVED lines=9> */
[C---:B------:R-:W-:Y:S08]  /*24d20*/  HMMA.16816.F32.BF16 R4, R180.reuse, R184, R4 ;  /* 0x000000b8b404723c */ /* 0x040ff00000041804 */
[C---:B------:R-:W-:Y:S01]  /*24d30*/  HMMA.16816.F32.BF16 R8, R180.reuse, R186, R8 ;  /* 0x000000bab408723c */ /* 0x040fe20000041808 */
[----:B------:R-:W2:Y:S07]  /*24d40*/  LDSM.16.M88.4 R184, [R211+0x6800] ;  /* 0x00680000d3b8783b */ /* 0x000eae0000000200 */
[C---:B---3--:R-:W-:Y:S08]  /*24d50*/  HMMA.16816.F32.BF16 R12, R180.reuse, R188, R12 ;  /* 0x000000bcb40c723c */ /* 0x048ff0000004180c */
[C---:B------:R-:W-:Y:S01]  /*24d60*/  HMMA.16816.F32.BF16 R16, R180.reuse, R190, R16 ;  /* 0x000000beb410723c */ /* 0x040fe20000041810 */
[----:B------:R-:W3:Y:S01]  /*24d70*/  LDSM.16.M88.4 R188, [R211+0x7800] ;  /* 0x00780000d3bc783b */ /* 0x000ee20000000200 */
[----:B------:R-:W-:Y:S04]  /*24d80*/  DEPBAR.LE SB0, 0x0 ;  /* 0x000080000000791a */ /* 0x000fe80000000000 */
[----:B------:R-:W-:Y:S02]  /*24d90*/  BAR.SYNC.DEFER_BLOCKING 0x0 ;  /* 0x0000000000007b1d */ /* 0x000fe40000010000 */
[C---:B-1----:R-:W-:Y:S07]  /*24da0*/  HMMA.16816.F32.BF16 R20, R180.reuse, R172, R20 ;  /* 0x000000acb414723c */ /* 0x042fee0000041814 */
[----:B------:R-:W-:Y:S01]  /*24db0*/  IMAD.MOV.U32 R172, RZ, RZ, R36 ;  /* 0x000000ffffac7224 */ /* 0x000fe200078e0024 */
[C---:B------:R-:W-:Y:S04]  /*24dc0*/  HMMA.16816.F32.BF16 R24, R180.reuse, R174, R24 ;  /* 0x000000aeb418723c */ /* 0x040fe80000041818 */
[----:B------:R-:W-:Y:S04]  /*24dd0*/  IMAD.MOV.U32 R173, RZ, RZ, R37 ;  /* 0x000000ffffad7224 */ /* 0x000fe800078e0025 */
[C---:B----4-:R-:W-:Y:S08]  /*24de0*/  HMMA.16816.F32.BF16 R28, R180.reuse, R192, R28 ;  /* 0x000000c0b41c723c */ /* 0x050ff0000004181c */
[----:B------:R-:W-:Y:S01]  /*24df0*/  HMMA.16816.F32.BF16 R32, R180, R194, R32 ;  /* 0x000000c2b420723c */ /* 0x000fe20000041820 */
[----:B------:R1:W5:Y:S07]  /*24e00*/  LDL.LU.64 R36, [R1] ;  /* 0x0000000001247983 */ /* 0x00036e0000300a00 */
[C---:B--2---:R-:W-:Y:S08]  /*24e10*/  HMMA.16816.F32.BF16 R4, R168.reuse, R176, R4 ;  /* 0x000000b0a804723c */ /* 0x044ff00000041804 */
[C---:B------:R-:W-:Y:S08]  /*24e20*/  HMMA.16816.F32.BF16 R8, R168.reuse, R178, R8 ;  /* 0x000000b2a808723c */ /* 0x040ff00000041808 */
[C---:B------:R-:W-:Y:S08]  /*24e30*/  HMMA.16816.F32.BF16 R12, R168.reuse, R184, R12 ;  /* 0x000000b8a80c723c */ /* 0x040ff0000004180c */
[C---:B------:R-:W-:Y:S08]  /*24e40*/  HMMA.16816.F32.BF16 R16, R168.reuse, R186, R16 ;  /* 0x000000baa810723c */ /* 0x040ff00000041810 */
[C---:B------:R-:W-:Y:S08]  /*24e50*/  HMMA.16816.F32.BF16 R20, R168.reuse, R196, R20 ;  /* 0x000000c4a814723c */ /* 0x040ff00000041814 */
[C---:B------:R-:W-:Y:S08]  /*24e60*/  HMMA.16816.F32.BF16 R24, R168.reuse, R198, R24 ;  /* 0x000000c6a818723c */ /* 0x040ff00000041818 */
[C---:B---3--:R-:W-:Y:S07]  /*24e70*/  HMMA.16816.F32.BF16 R28, R168.reuse, R188, R28 ;  /* 0x000000bca81c723c */ /* 0x048fee000004181c */
[----:B------:R-:W-:Y:S01]  /*24e80*/  IMAD.MOV.U32 R189, RZ, RZ, R172 ;  /* 0x000000ffffbd7224 */ /* 0x000fe200078e00ac */
[----:B------:R-:W-:Y:S04]  /*24e90*/  HMMA.16816.F32.BF16 R32, R168, R190, R32 ;  /* 0x000000bea820723c */ /* 0x000fe80000041820 */
[----:B------:R-:W-:Y:S04]  /*24ea0*/  IMAD.MOV.U32 R188, RZ, RZ, R173 ;  /* 0x000000ffffbc7224 */ /* 0x000fe800078e00ad */
[----:B------:R-:W-:-:S11]  /*24eb0*/  @!P0 BRA `(.L_x_7241) ;  /* 0x00000be000008947 */ /* 0x000fd60003800000 */
[----:B-1----:R-:W-:Y:S01]  /*24ec0*/  ISETP.NE.U32.AND P0, PT, R238, RZ, PT ;  /* 0x000000ffee00720c */ /* 0x002fe20003f05070 */
        /* <DEDUP_REMOVED lines=45> */
[C---:B------:R-:W-:Y:S04]  /*251a0*/  LEA R176, P5, R169.reuse, R238, 0x2 ;  /* 0x000000eea9b07211 */ /* 0x040fe800078a10ff */
[-C--:B------:R-:W-:Y:S02]  /*251b0*/  LEA.HI.X.SX32 R177, R169, R239.reuse, 0x2, P5 ;  /* 0x000000efa9b17211 */ /* 0x080fe400028f16ff */
[----:B------:R-:W-:Y:S03]  /*251c0*/  SEL R174, R166, R174, !P6 ;  /* 0x000000aea6ae7207 */ /* 0x000fe60007000000 */
[----:B------:R1:W3:Y:S01]  /*251d0*/  LD.E R166, [R176.64] ;  /* 0x00000004b0a67980 */ /* 0x0002e2000c101900 */
[C---:B------:R-:W-:Y:S01]  /*251e0*/  LEA R170, P0, R174.reuse, R238, 0x2 ;  /* 0x000000eeaeaa7211 */ /* 0x040fe200078010ff */
[C---:B------:R-:W-:Y:S03]  /*251f0*/  IMAD.IADD R169, R174.reuse, 0x1, -R169 ;  /* 0x00000001aea97824 */ /* 0x040fe600078e0aa9 */
[----:B------:R-:W-:Y:S01]  /*25200*/  LEA.HI.X.SX32 R171, R174, R239, 0x2, P0 ;  /* 0x000000efaeab7211 */ /* 0x000fe200000f16ff */
[----:B------:R-:W-:Y:S04]  /*25210*/  IMAD R175, R175, R169, -0x40 ;  /* 0xffffffc0afaf7424 */ /* 0x000fe800078e02a9 */
[----:B------:R4:W3:Y:S04]  /*25220*/  LD.E R168, [R170.64] ;  /* 0x00000004aaa87980 */ /* 0x0008e8000c101900 */
[----:B-1----:R-:W3:Y:S01]  /*25230*/  LD.E.64 R176, [R164.64+0x20] ;  /* 0x00002004a4b07980 */ /* 0x002ee2000c101b00 */
[----:B----4-:R-:W-:Y:S01]  /*25240*/  SHF.R.S32.HI R170, RZ, 0x1f, R175 ;  /* 0x0000001fffaa7819 */ /* 0x010fe200000114af */
[-C--:B--2---:R-:W-:Y:S02]  /*25250*/  IMAD R169, R173, R175.reuse, RZ ;  /* 0x000000afada97224 */ /* 0x084fe400078e02ff */
[C---:B------:R-:W-:Y:S04]  /*25260*/  IMAD.WIDE.U32 R174, R172.reuse, R175, RZ ;  /* 0x000000afacae7225 */ /* 0x040fe800078e00ff */
[----:B------:R-:W-:Y:S04]  /*25270*/  IMAD R169, R172, R170, R169 ;  /* 0x000000aaaca97224 */ /* 0x000fe800078e02a9 */
[----:B------:R-:W-:Y:S02]  /*25280*/  IMAD.IADD R175, R175, 0x1, R169 ;  /* 0x00000001afaf7824 */ /* 0x000fe400078e02a9 */
[----:B---3--:R-:W-:Y:S05]  /*25290*/  IMAD.IADD R166, R166, 0x1, -R168 ;  /* 0x00000001a6a67824 */ /* 0x008fea00078e0aa8 */
[----:B------:R-:W-:Y:S01]  /*252a0*/  SHF.R.S32.HI R169, RZ, 0x1f, R166 ;  /* 0x0000001fffa97819 */ /* 0x000fe200000114a6 */
[----:B------:R-:W-:Y:S02]  /*252b0*/  IMAD R168, R177, R166, RZ ;  /* 0x000000a6b1a87224 */ /* 0x000fe400078e02ff */
[----:B------:R-:W-:Y:S04]  /*252c0*/  IMAD.WIDE.U32 R174, R166, R176, R174 ;  /* 0x000000b0a6ae7225 */ /* 0x000fe800078e00ae */
[----:B------:R-:W-:Y:S02]  /*252d0*/  IMAD R168, R176, R169, R168 ;  /* 0x000000a9b0a87224 */ /* 0x000fe400078e02a8 */
[----:B------:R-:W-:Y:S02]  /*252e0*/  IMAD.MOV.U32 R171, RZ, RZ, R174 ;  /* 0x000000ffffab7224 */ /* 0x000fe400078e00ae */
[----:B------:R-:W-:Y:S01]  /*252f0*/  IMAD.IADD R166, R175, 0x1, R168 ;  /* 0x00000001afa67824 */ /* 0x000fe200078e02a8 */
[----:B------:R-:W-:-:S05]  /*25300*/  BRA `(.L_x_7244) ;  /* 0x0000004000007947 */ /* 0x000fca0003800000 */
.L_x_7243:
[----:B------:R-:W-:Y:S02]  /*25310*/  ULDC.64 UR4, c[0x0][0x118] ;  /* 0x0000460000047ab9 */ /* 0x000fe40000000a00 */
[----:B------:R-:W2:Y:S02]  /*25320*/  LD.E R171, [R164.64+0x38] ;  /* 0x00003804a4ab7980 */ /* 0x000ea4000c101900 */
[----:B--2---:R-:W-:Y:S04]  /*25330*/  LEA R171, -R171, RZ, 0x6 ;  /* 0x000000ffabab7211 */ /* 0x004fe800078e31ff */
[----:B------:R-:W-:Y:S02]  /*25340*/  SHF.R.S32.HI R166, RZ, 0x1f, R171 ;  /* 0x0000001fffa67819 */ /* 0x000fe400000114ab */
.L_x_7244:
[----:B------:R-:W-:Y:S05]  /*25350*/  BSYNC B0 ;  /* 0x0000000000007941 */ /* 0x000fea0003800000 */
.L_x_7242:
[C---:B------:R-:W-:Y:S01]  /*25360*/  LEA R182, P0, R171.reuse, R230, 0x1 ;  /* 0x000000e6abb67211 */ /* 0x040fe200078008ff */
[----:B------:R-:W-:Y:S01]  /*25370*/  ULDC.64 UR4, c[0x0][0x118] ;  /* 0x0000460000047ab9 */ /* 0x000fe20000000a00 */
[C---:B------:R-:W-:Y:S02]  /*25380*/  IADD3 R170, P5, R171.reuse, R226, RZ ;  /* 0x000000e2abaa7210 */ /* 0x040fe40007fbe0ff */
[-C--:B------:R-:W-:Y:S02]  /*25390*/  LEA.HI.X R183, R171, R229.reuse, R166, 0x1, P0 ;  /* 0x000000e5abb77211 */ /* 0x080fe400000f0ca6 */
[-C--:B------:R-:W-:Y:S01]  /*253a0*/  @P3 LEA R176, P0, R170, R230.reuse, 0x1 ;  /* 0x000000e6aab03211 */ /* 0x080fe200078008ff */
        /* <DEDUP_REMOVED lines=111> */
.L_x_7241:
[----:B-1----:R-:W-:Y:S05]  /*25aa0*/  BSYNC B1 ;  /* 0x0000000000017941 */ /* 0x002fea0003800000 */
.L_x_7240:
[----:B------:R-:W-:Y:S01]  /*25ab0*/  SHF.L.U32 R3, R3, 0x1, RZ ;  /* 0x0000000103037819 */ /* 0x000fe200000006ff */
[----:B------:R-:W-:Y:S02]  /*25ac0*/  ULDC.64 UR4, c[0x0][0x118] ;  /* 0x0000460000047ab9 */ /* 0x000fe40000000a00 */
[----:B------:R1:W2:Y:S01]  /*25ad0*/  LD.E R165, [R164.64+0xdc] ;  /* 0x0000dc04a4a57980 */ /* 0x0002a2000c101900 */
[----:B------:R-:W-:Y:S05]  /*25ae0*/  LOP3.LUT R3, R3, 0x6, RZ, 0xc0, !PT ;  /* 0x0000000603037812 */ /* 0x000fea00078ec0ff */
[----:B------:R-:W-:Y:S04]  /*25af0*/  IMAD R3, R240, 0x40, R3 ;  /* 0x00000040f0037824 */ /* 0x000fe800078e0203 */
[----:B------:R-:W-:Y:S01]  /*25b00*/  IMAD.IADD R168, R245, 0x1, -R3 ;  /* 0x00000001f5a87824 */ /* 0x000fe200078e0a03 */
[C---:B------:R-:W-:Y:S02]  /*25b10*/  IADD3 R170, R3.reuse, 0x1, RZ ;  /* 0x0000000103aa7810 */ /* 0x040fe40007ffe0ff */
[C---:B------:R-:W-:Y:S02]  /*25b20*/  IADD3 R169, R248.reuse, -R3, RZ ;  /* 0x80000003f8a97210 */ /* 0x040fe40007ffe0ff */
[C---:B------:R-:W-:Y:S02]  /*25b30*/  IADD3 R166, R248.reuse, -R170, RZ ;  /* 0x800000aaf8a67210 */ /* 0x040fe40007ffe0ff */
[----:B------:R-:W-:Y:S02]  /*25b40*/  IABS R169, R169 ;  /* 0x000000a900a97213 */ /* 0x000fe40000000000 */
[----:B------:R-:W-:Y:S02]  /*25b50*/  IABS R166, R166 ;  /* 0x000000a600a67213 */ /* 0x000fe40000000000 */
[----:B------:R-:W-:Y:S02]  /*25b60*/  IABS R168, R168 ;  /* 0x000000a800a87213 */ /* 0x000fe40000000000 */
[----:B------:R-:W3:Y:S01]  /*25b70*/  I2F R169, R169 ;  /* 0x000000a900a97306 */ /* 0x000ee20000201400 */
[C---:B------:R-:W-:Y:S02]  /*25b80*/  IADD3 R173, R3.reuse, 0x8, RZ ;  /* 0x0000000803ad7810 */ /* 0x040fe40007ffe0ff */
[C---:B------:R-:W-:Y:S02]  /*25b90*/  IADD3 R191, R3.reuse, 0x9, RZ ;  /* 0x0000000903bf7810 */ /* 0x040fe40007ffe0ff */
[C---:B------:R-:W-:Y:S01]  /*25ba0*/  ISETP.GE.AND P4, PT, R3.reuse, R247, PT ;  /* 0x000000f70300720c */ /* 0x040fe20003f86270 */
[C---:B------:R-:W-:Y:S01]  /*25bb0*/  IMAD.IADD R192, R248.reuse, 0x1, -R173 ;  /* 0x00000001f8c07824 */ /* 0x040fe200078e0aad */
[----:B------:R-:W-:Y:S02]  /*25bc0*/  IADD3 R190, R248, -R191, RZ ;  /* 0x800000bff8be7210 */ /* 0x000fe40007ffe0ff */
[C---:B------:R-:W-:Y:S01]  /*25bd0*/  ISETP.GE.AND P3, PT, R170.reuse, R247, PT ;  /* 0x000000f7aa00720c */ /* 0x040fe20003f66270 */
[----:B------:R-:W4:Y:S01]  /*25be0*/  I2F R166, R166 ;  /* 0x000000a600a67306 */ /* 0x000f220000201400 */
[C---:B------:R-:W-:Y:S02]  /*25bf0*/  ISETP.GE.AND P6, PT, R3.reuse, R244, PT ;  /* 0x000000f40300720c */ /* 0x040fe40003fc6270 */
[----:B------:R-:W-:Y:S02]  /*25c00*/  IABS R192, R192 ;  /* 0x000000c000c07213 */ /* 0x000fe40000000000 */
[----:B------:R-:W-:Y:S02]  /*25c10*/  IABS R190, R190 ;  /* 0x000000be00be7213 */ /* 0x000fe40000000000 */
[CC--:B------:R-:W-:Y:S02]  /*25c20*/  ISETP.GE.OR P4, PT, R3.reuse, R246.reuse, !P4 ;  /* 0x000000f60300720c */ /* 0x0c0fe40006786670 */
[C---:B------:R-:W-:Y:S01]  /*25c30*/  IADD3 R183, R3.reuse, 0x10, RZ ;  /* 0x0000001003b77810 */ /* 0x040fe20007ffe0ff */
[----:B------:R-:W1:Y:S01]  /*25c40*/  I2F R168, R168 ;  /* 0x000000a800a87306 */ /* 0x000e620000201400 */
[-C--:B------:R-:W-:Y:S02]  /*25c50*/  ISETP.GE.OR P3, PT, R170, R246.reuse, !P3 ;  /* 0x000000f6aa00720c */ /* 0x080fe40005f66670 */
[----:B------:R-:W-:Y:S01]  /*25c60*/  ISETP.GE.OR P6, PT, R3, R243, !P6 ;  /* 0x000000f30300720c */ /* 0x000fe200077c6670 */
[C---:B------:R-:W-:Y:S01]  /*25c70*/  IMAD.IADD R187, R248.reuse, 0x1, -R183 ;  /* 0x00000001f8bb7824 */ /* 0x040fe200078e0ab7 */
[----:B------:R-:W-:Y:S02]  /*25c80*/  IADD3 R174, R245, -R183, RZ ;  /* 0x800000b7f5ae7210 */ /* 0x000fe40007ffe0ff */
[----:B------:R-:W-:Y:S02]  /*25c90*/  IADD3 R172, R3, 0x20, RZ ;  /* 0x0000002003ac7810 */ /* 0x000fe40007ffe0ff */
[-C--:B------:R-:W-:Y:S01]  /*25ca0*/  ISETP.GE.AND P1, PT, R173, R247.reuse, PT ;  /* 0x000000f7ad00720c */ /* 0x080fe20003f26270 */
[----:B------:R-:W1:Y:S01]  /*25cb0*/  I2F R192, R192 ;  /* 0x000000c000c07306 */ /* 0x000e620000201400 */
[----:B------:R-:W-:Y:S01]  /*25cc0*/  ISETP.GE.AND P2, PT, R191, R247, PT ;  /* 0x000000f7bf00720c */ /* 0x000fe20003f46270 */
[C---:B------:R-:W-:Y:S01]  /*25cd0*/  IMAD.IADD R171, R248.reuse, 0x1, -R172 ;  /* 0x00000001f8ab7824 */ /* 0x040fe200078e0aac */
[C---:B------:R-:W-:Y:S02]  /*25ce0*/  IADD3 R181, R3.reuse, 0x18, RZ ;  /* 0x0000001803b57810 */ /* 0x040fe40007ffe0ff */
[----:B------:R-:W-:Y:S02]  /*25cf0*/  IADD3 R182, R3, 0x11, RZ ;  /* 0x0000001103b67810 */ /* 0x000fe40007ffe0ff */
[-C--:B------:R-:W-:Y:S01]  /*25d00*/  ISETP.GE.OR P1, PT, R173, R246.reuse, !P1 ;  /* 0x000000f6ad00720c */ /* 0x080fe20004f26670 */
[C---:B------:R-:W-:Y:S01]  /*25d10*/  IMAD.IADD R185, R248.reuse, 0x1, -R181 ;  /* 0x00000001f8b97824 */ /* 0x040fe200078e0ab5 */
[----:B------:R-:W-:Y:S01]  /*25d20*/  ISETP.GE.OR P2, PT, R191, R246, !P2 ;  /* 0x000000f6bf00720c */ /* 0x000fe20005746670 */
[----:B------:R-:W3:Y:S01]  /*25d30*/  I2F R190, R190 ;  /* 0x000000be00be7306 */ /* 0x000ee20000201400 */
[----:B------:R-:W-:Y:S02]  /*25d40*/  IADD3 R175, R245, -R191, RZ ;  /* 0x800000bff5af7210 */ /* 0x000fe40007ffe0ff */
[----:B------:R-:W-:Y:S02]  /*25d50*/  IABS R187, R187 ;  /* 0x000000bb00bb7213 */ /* 0x000fe40000000000 */
[C---:B------:R-:W-:Y:S02]  /*25d60*/  IADD3 R186, R248.reuse, -R182, RZ ;  /* 0x800000b6f8ba7210 */ /* 0x040fe40007ffe0ff */
[----:B------:R-:W-:Y:S02]  /*25d70*/  IABS R177, R171 ;  /* 0x000000ab00b17213 */ /* 0x000fe40000000000 */
[----:B------:R-:W-:Y:S01]  /*25d80*/  IADD3 R171, R3, 0x21, RZ ;  /* 0x0000002103ab7810 */ /* 0x000fe20007ffe0ff */
[----:B------:R-:W3:Y:S01]  /*25d90*/  I2F R187, R187 ;  /* 0x000000bb00bb7306 */ /* 0x000ee20000201400 */
[C---:B------:R-:W-:Y:S02]  /*25da0*/  ISETP.GE.AND P5, PT, R173.reuse, R244, PT ;  /* 0x000000f4ad00720c */ /* 0x040fe40003fa6270 */
[----:B------:R-:W-:Y:S01]  /*25db0*/  IABS R186, R186 ;  /* 0x000000ba00ba7213 */ /* 0x000fe20000000000 */
[----:B-1----:R-:W-:Y:S01]  /*25dc0*/  IMAD.IADD R164, R248, 0x1, -R171 ;  /* 0x00000001f8a47824 */ /* 0x002fe200078e0aab */
[----:B------:R-:W-:Y:S02]  /*25dd0*/  ISETP.GE.OR P5, PT, R173, R243, !P5 ;  /* 0x000000f3ad00720c */ /* 0x000fe40006fa6670 */
[C---:B------:R-:W-:Y:S02]  /*25de0*/  IADD3 R178, R245.reuse, -R173, RZ ;  /* 0x800000adf5b27210 */ /* 0x040fe40007ffe0ff */
[----:B------:R-:W-:Y:S01]  /*25df0*/  IADD3 R173, R245, -R182, RZ ;  /* 0x800000b6f5ad7210 */ /* 0x000fe20007ffe0ff */
[----:B------:R-:W1:Y:S01]  /*25e00*/  I2F R186, R186 ;  /* 0x000000ba00ba7306 */ /* 0x000e620000201400 */
[----:B------:R-:W-:Y:S02]  /*25e10*/  IADD3 R180, R3, 0x19, RZ ;  /* 0x0000001903b47810 */ /* 0x000fe40007ffe0ff */
[----:B------:R-:W-:Y:S02]  /*25e20*/  ISETP.GE.AND P0, PT, R170, R244, PT ;  /* 0x000000f4aa00720c */ /* 0x000fe40003f06270 */
[----:B------:R-:W-:Y:S01]  /*25e30*/  IABS R164, R164 ;  /* 0x000000a400a47213 */ /* 0x000fe20000000000 */
[----:B------:R-:W-:Y:S01]  /*25e40*/  IMAD.IADD R179, R248, 0x1, -R180 ;  /* 0x00000001f8b37824 */ /* 0x000fe200078e0ab4 */
[----:B------:R-:W-:Y:S02]  /*25e50*/  IADD3 R184, R245, -R170, RZ ;  /* 0x800000aaf5b87210 */ /* 0x000fe40007ffe0ff */
[----:B------:R-:W-:Y:S01]  /*25e60*/  ISETP.GE.OR P0, PT, R170, R243, !P0 ;  /* 0x000000f3aa00720c */ /* 0x000fe20004706670 */
[----:B------:R-:W-:Y:S01]  /*25e70*/  I2F R177, R177 ;  /* 0x000000b100b17306 */ /* 0x000fe20000201400 */
[----:B------:R-:W-:Y:S02]  /*25e80*/  IABS R179, R179 ;  /* 0x000000b300b37213 */ /* 0x000fe40000000000 */
[----:B------:R-:W-:Y:S02]  /*25e90*/  IABS R185, R185 ;  /* 0x000000b900b97213 */ /* 0x000fe40000000000 */
[----:B------:R-:W-:Y:S02]  /*25ea0*/  IABS R184, R184 ;  /* 0x000000b800b87213 */ /* 0x000fe40000000000 */
[----:B------:R-:W-:Y:S02]  /*25eb0*/  IABS R173, R173 ;  /* 0x000000ad00ad7213 */ /* 0x000fe40000000000 */
[----:B------:R-:W-:Y:S01]  /*25ec0*/  IABS R178, R178 ;  /* 0x000000b200b27213 */ /* 0x000fe20000000000 */
[----:B------:R1:W-:Y:S01]  /*25ed0*/  I2F R170, R164 ;  /* 0x000000a400aa7306 */ /* 0x0003e20000201400 */
[----:B------:R-:W-:Y:S09]  /*25ee0*/  IABS R175, R175 ;  /* 0x000000af00af7213 */ /* 0x000ff20000000000 */
[----:B------:R-:W3:Y:S10]  /*25ef0*/  I2F R179, R179 ;  /* 0x000000b300b37306 */ /* 0x000ef40000201400 */
[----:B------:R-:W3:Y:S01]  /*25f00*/  I2F R185, R185 ;  /* 0x000000b900b97306 */ /* 0x000ee20000201400 */
[----:B-1----:R-:W-:Y:S09]  /*25f10*/  IABS R164, R174 ;  /* 0x000000ae00a47213 */ /* 0x002ff20000000000 */
[----:B------:R1:W-:Y:S10]  /*25f20*/  I2F R174, R164 ;  /* 0x000000a400ae7306 */ /* 0x0003f40000201400 */
[----:B------:R-:W3:Y:S10]  /*25f30*/  I2F R184, R184 ;  /* 0x000000b800b87306 */ /* 0x000ef40000201400 */
[----:B------:R-:W4:Y:S01]  /*25f40*/  I2F R173, R173 ;  /* 0x000000ad00ad7306 */ /* 0x000f220000201400 */
[C---:B-1----:R-:W-:Y:S09]  /*25f50*/  IADD3 R164, R3.reuse, 0x30, RZ ;  /* 0x0000003003a47810 */ /* 0x042ff20007ffe0ff */
[----:B------:R-:W1:Y:S10]  /*25f60*/  I2F R178, R178 ;  /* 0x000000b200b27306 */ /* 0x000e740000201400 */
[----:B------:R-:W1:Y:S01]  /*25f70*/  I2F R175, R175 ;  /* 0x000000af00af7306 */ /* 0x000e620000201400 */
[C---:B---3--:R-:W-:Y:S01]  /*25f80*/  FFMA.FTZ R4, -R242.reuse, R169, R4 ;  /* 0x000000a9f2047223 */ /* 0x048fe20000010104 */
[C---:B------:R-:W-:Y:S01]  /*25f90*/  IADD3 R169, R3.reuse, 0x28, RZ ;  /* 0x0000002803a97810 */ /* 0x040fe20007ffe0ff */
[C---:B----4-:R-:W-:Y:S01]  /*25fa0*/  FFMA.FTZ R5, -R242.reuse, R166, R5 ;  /* 0x000000a6f2057223 */ /* 0x050fe20000010105 */
[----:B------:R-:W-:Y:S01]  /*25fb0*/  IADD3 R166, R3, 0x29, RZ ;  /* 0x0000002903a67810 */ /* 0x000fe20007ffe0ff */
[----:B------:R-:W-:Y:S01]  /*25fc0*/  FFMA.FTZ R6, -R242, R168, R6 ;  /* 0x000000a8f2067223 */ /* 0x000fe20000010106 */
[----:B------:R-:W-:Y:S01]  /*25fd0*/  FSEL R168, R4, -INF , !P4 ;  /* 0xff80000004a87808 */ /* 0x000fe20006000000 */
[----:B------:R-:W-:Y:S01]  /*25fe0*/  FFMA.FTZ R8, -R242, R192, R8 ;  /* 0x000000c0f2087223 */ /* 0x000fe20000010108 */
[----:B------:R-:W-:Y:S01]  /*25ff0*/  FSEL R5, R5, -INF , !P3 ;  /* 0xff80000005057808 */ /* 0x000fe20005800000 */
[----:B------:R-:W-:Y:S01]  /*26000*/  IMAD.IADD R4, R248, 0x1, -R166 ;  /* 0x00000001f8047824 */ /* 0x000fe200078e0aa6 */
[----:B------:R-:W-:Y:S01]  /*26010*/  FSEL R6, R6, -INF , !P6 ;  /* 0xff80000006067808 */ /* 0x000fe20007000000 */
[C---:B------:R-:W-:Y:S01]  /*26020*/  FFMA.FTZ R9, -R242.reuse, R190, R9 ;  /* 0x000000bef2097223 */ /* 0x040fe20000010109 */
[C---:B------:R-:W-:Y:S01]  /*26030*/  ISETP.GE.AND P6, PT, R183.reuse, R247, PT ;  /* 0x000000f7b700720c */ /* 0x040fe20003fc6270 */
[C---:B------:R-:W-:Y:S01]  /*26040*/  FFMA.FTZ R12, -R242.reuse, R187, R12 ;  /* 0x000000bbf20c7223 */ /* 0x040fe2000001010c */
[C---:B------:R-:W-:Y:S01]  /*26050*/  ISETP.GE.AND P3, PT, R183.reuse, R244, PT ;  /* 0x000000f4b700720c */ /* 0x040fe20003f66270 */
[C---:B------:R-:W-:Y:S01]  /*26060*/  FFMA.FTZ R13, -R242.reuse, R186, R13 ;  /* 0x000000baf20d7223 */ /* 0x040fe2000001010d */
[----:B------:R-:W-:Y:S01]  /*26070*/  IABS R4, R4 ;  /* 0x0000000400047213 */ /* 0x000fe20000000000 */
[----:B------:R-:W-:Y:S01]  /*26080*/  FFMA.FTZ R17, -R242, R179, R17 ;  /* 0x000000b3f2117223 */ /* 0x000fe20000010111 */
[C---:B------:R-:W-:Y:S01]  /*26090*/  ISETP.GE.OR P6, PT, R183.reuse, R246, !P6 ;  /* 0x000000f6b700720c */ /* 0x040fe200077c6670 */
[----:B------:R-:W-:Y:S01]  /*260a0*/  IMAD.IADD R176, R248, 0x1, -R169 ;  /* 0x00000001f8b07824 */ /* 0x000fe200078e0aa9 */
[----:B------:R-:W-:Y:S01]  /*260b0*/  ISETP.GE.OR P3, PT, R183, R243, !P3 ;  /* 0x000000f3b700720c */ /* 0x000fe20005f66670 */
[----:B------:R-:W-:Y:S01]  /*260c0*/  FFMA.FTZ R16, -R242, R185, R16 ;  /* 0x000000b9f2107223 */ /* 0x000fe20000010110 */
[----:B------:R-:W3:Y:S01]  /*260d0*/  I2F R183, R4 ;  /* 0x0000000400b77306 */ /* 0x000ee20000201400 */
[C---:B------:R-:W-:Y:S01]  /*260e0*/  ISETP.GE.AND P4, PT, R191.reuse, R244, PT ;  /* 0x000000f4bf00720c */ /* 0x040fe20003f86270 */
[----:B------:R-:W-:Y:S01]  /*260f0*/  IMAD.IADD R190, R248, 0x1, -R164 ;  /* 0x00000001f8be7824 */ /* 0x000fe200078e0aa4 */
[----:B------:R-:W-:Y:S01]  /*26100*/  FSEL R8, R8, -INF , !P1 ;  /* 0xff80000008087808 */ /* 0x000fe20004800000 */
[C---:B------:R-:W-:Y:S01]  /*26110*/  FFMA.FTZ R20, -R242.reuse, R177, R20 ;  /* 0x000000b1f2147223 */ /* 0x040fe20000010114 */
[----:B------:R-:W-:Y:S01]  /*26120*/  ISETP.GE.OR P4, PT, R191, R243, !P4 ;  /* 0x000000f3bf00720c */ /* 0x000fe20006786670 */
[C---:B------:R-:W-:Y:S01]  /*26130*/  FFMA.FTZ R7, -R242.reuse, R184, R7 ;  /* 0x000000b8f2077223 */ /* 0x040fe20000010107 */
[----:B------:R-:W-:Y:S01]  /*26140*/  IADD3 R191, R245, -R181, RZ ;  /* 0x800000b5f5bf7210 */ /* 0x000fe20007ffe0ff */
[C---:B------:R-:W-:Y:S01]  /*26150*/  FFMA.FTZ R21, -R242.reuse, R170, R21 ;  /* 0x000000aaf2157223 */ /* 0x040fe20000010115 */
[----:B------:R-:W-:Y:S01]  /*26160*/  FSEL R9, R9, -INF , !P2 ;  /* 0xff80000009097808 */ /* 0x000fe20005000000 */
[----:B------:R-:W-:Y:S01]  /*26170*/  FFMA.FTZ R14, -R242, R174, R14 ;  /* 0x000000aef20e7223 */ /* 0x000fe2000001010e */
[----:B------:R-:W-:Y:S01]  /*26180*/  ISETP.GE.AND P1, PT, R182, R247, PT ;  /* 0x000000f7b600720c */ /* 0x000fe20003f26270 */
[----:B------:R-:W-:Y:S01]  /*26190*/  FFMA.FTZ R15, -R242, R173, R15 ;  /* 0x000000adf20f7223 */ /* 0x000fe2000001010f */
[----:B------:R-:W-:Y:S01]  /*261a0*/  ISETP.GE.AND P2, PT, R182, R244, PT ;  /* 0x000000f4b600720c */ /* 0x000fe20003f46270 */
[----:B-1----:R-:W-:Y:S01]  /*261b0*/  FFMA.FTZ R10, -R242, R178, R10 ;  /* 0x000000b2f20a7223 */ /* 0x002fe2000001010a */
[----:B------:R-:W-:Y:S01]  /*261c0*/  ISETP.GE.OR P1, PT, R182, R246, !P1 ;  /* 0x000000f6b600720c */ /* 0x000fe20004f26670 */
[----:B------:R-:W-:Y:S01]  /*261d0*/  FFMA.FTZ R11, -R242, R175, R11 ;  /* 0x000000aff20b7223 */ /* 0x000fe2000001010b */
[----:B------:R-:W-:Y:S02]  /*261e0*/  ISETP.GE.OR P2, PT, R182, R243, !P2 ;  /* 0x000000f3b600720c */ /* 0x000fe40005746670 */
[----:B------:R-:W-:Y:S02]  /*261f0*/  FSEL R198, R12, -INF , !P6 ;  /* 0xff8000000cc67808 */ /* 0x000fe40007000000 */
[----:B------:R-:W-:Y:S02]  /*26200*/  IADD3 R12, R3, 0x31, RZ ;  /* 0x00000031030c7810 */ /* 0x000fe40007ffe0ff */
[----:B------:R-:W-:Y:S01]  /*26210*/  FSEL R199, R13, -INF , !P1 ;  /* 0xff8000000dc77808 */ /* 0x000fe20004800000 */
[----:B---3--:R-:W-:Y:S01]  /*26220*/  FFMA.FTZ R25, -R242, R183, R25 ;  /* 0x000000b7f2197223 */ /* 0x008fe20000010119 */
[----:B------:R-:W-:Y:S02]  /*26230*/  IABS R4, R191 ;  /* 0x000000bf00047213 */ /* 0x000fe40000000000 */
[CC--:B------:R-:W-:Y:S02]  /*26240*/  ISETP.GE.AND P6, PT, R181.reuse, R247.reuse, PT ;  /* 0x000000f7b500720c */ /* 0x0c0fe40003fc6270 */
[----:B------:R-:W1:Y:S01]  /*26250*/  I2F R182, R4 ;  /* 0x0000000400b67306 */ /* 0x000e620000201400 */
[----:B------:R-:W-:Y:S02]  /*26260*/  IABS R176, R176 ;  /* 0x000000b000b07213 */ /* 0x000fe40000000000 */
[----:B------:R-:W-:Y:S02]  /*26270*/  ISETP.GE.OR P6, PT, R181, R246, !P6 ;  /* 0x000000f6b500720c */ /* 0x000fe400077c6670 */
[----:B------:R-:W-:Y:S02]  /*26280*/  IABS R190, R190 ;  /* 0x000000be00be7213 */ /* 0x000fe40000000000 */
[----:B------:R-:W-:Y:S02]  /*26290*/  FSEL R223, R16, -INF , !P6 ;  /* 0xff80000010df7808 */ /* 0x000fe40007000000 */
[CC--:B------:R-:W-:Y:S01]  /*262a0*/  ISETP.GE.AND P6, PT, R180.reuse, R247.reuse, PT ;  /* 0x000000f7b400720c */ /* 0x0c0fe20003fc6270 */
[----:B------:R-:W3:Y:S01]  /*262b0*/  I2F R176, R176 ;  /* 0x000000b000b07306 */ /* 0x000ee20000201400 */
[----:B------:R-:W-:Y:S02]  /*262c0*/  IADD3 R16, R245, -R172, RZ ;  /* 0x800000acf5107210 */ /* 0x000fe40007ffe0ff */
[----:B------:R-:W-:Y:S02]  /*262d0*/  ISETP.GE.OR P6, PT, R180, R246, !P6 ;  /* 0x000000f6b400720c */ /* 0x000fe400077c6670 */
[----:B------:R-:W-:Y:S02]  /*262e0*/  IABS R16, R16 ;  /* 0x0000001000107213 */ /* 0x000fe40000000000 */
[----:B------:R-:W-:Y:S02]  /*262f0*/  FSEL R251, R17, -INF , !P6 ;  /* 0xff80000011fb7808 */ /* 0x000fe40007000000 */
[-C--:B------:R-:W-:Y:S01]  /*26300*/  ISETP.GE.AND P6, PT, R172, R247.reuse, PT ;  /* 0x000000f7ac00720c */ /* 0x080fe20003fc6270 */
[----:B------:R-:W4:Y:S01]  /*26310*/  I2F R184, R190 ;  /* 0x000000be00b87306 */ /* 0x000f220000201400 */
[----:B------:R-:W-:Y:S02]  /*26320*/  FSEL R252, R14, -INF , !P3 ;  /* 0xff8000000efc7808 */ /* 0x000fe40005800000 */
[----:B------:R-:W-:Y:S01]  /*26330*/  ISETP.GE.OR P6, PT, R172, R246, !P6 ;  /* 0x000000f6ac00720c */ /* 0x000fe200077c6670 */
[----:B-1----:R-:W-:Y:S01]  /*26340*/  FFMA.FTZ R18, -R242, R182, R18 ;  /* 0x000000b6f2127223 */ /* 0x002fe20000010112 */
[C---:B------:R-:W-:Y:S02]  /*26350*/  IADD3 R4, R245.reuse, -R180, RZ ;  /* 0x800000b4f5047210 */ /* 0x040fe40007ffe0ff */
[----:B------:R-:W-:Y:S01]  /*26360*/  FSEL R187, R20, -INF , !P6 ;  /* 0xff80000014bb7808 */ /* 0x000fe20007000000 */
[----:B------:R-:W-:Y:S01]  /*26370*/  IMAD.IADD R20, R245, 0x1, -R171 ;  /* 0x00000001f5147824 */ /* 0x000fe200078e0aab */
[----:B------:R-:W-:Y:S01]  /*26380*/  IABS R4, R4 ;  /* 0x0000000400047213 */ /* 0x000fe20000000000 */
[----:B------:R-:W1:Y:S01]  /*26390*/  I2F R16, R16 ;  /* 0x0000001000107306 */ /* 0x000e620000201400 */
[CC--:B------:R-:W-:Y:S02]  /*263a0*/  ISETP.GE.AND P6, PT, R171.reuse, R247.reuse, PT ;  /* 0x000000f7ab00720c */ /* 0x0c0fe40003fc6270 */
[----:B------:R-:W-:Y:S01]  /*263b0*/  MOV R13, R4 ;  /* 0x00000004000d7202 */ /* 0x000fe20000000f00 */
[----:B------:R-:W-:Y:S01]  /*263c0*/  IMAD.IADD R4, R248, 0x1, -R12 ;  /* 0x00000001f8047824 */ /* 0x000fe200078e0a0c */
[----:B------:R-:W-:Y:S01]  /*263d0*/  ISETP.GE.OR P6, PT, R171, R246, !P6 ;  /* 0x000000f6ab00720c */ /* 0x000fe200077c6670 */
[C---:B---3--:R-:W-:Y:S01]  /*263e0*/  FFMA.FTZ R24, -R242.reuse, R176, R24 ;  /* 0x000000b0f2187223 */ /* 0x048fe20000010118 */
[----:B------:R-:W-:Y:S02]  /*263f0*/  ISETP.GE.AND P3, PT, R169, R244, PT ;  /* 0x000000f4a900720c */ /* 0x000fe40003f66270 */
[----:B------:R-:W-:Y:S01]  /*26400*/  IABS R4, R4 ;  /* 0x0000000400047213 */ /* 0x000fe20000000000 */
[----:B------:R-:W3:Y:S01]  /*26410*/  I2F R13, R13 ;  /* 0x0000000d000d7306 */ /* 0x000ee20000201400 */
[----:B------:R-:W-:Y:S02]  /*26420*/  FSEL R193, R21, -INF , !P6 ;  /* 0xff80000015c17808 */ /* 0x000fe40007000000 */
[C---:B------:R-:W-:Y:S01]  /*26430*/  ISETP.GE.AND P6, PT, R169.reuse, R247, PT ;  /* 0x000000f7a900720c */ /* 0x040fe20003fc6270 */
[----:B----4-:R-:W-:Y:S01]  /*26440*/  FFMA.FTZ R28, -R242, R184, R28 ;  /* 0x000000b8f21c7223 */ /* 0x010fe2000001011c */
[C---:B------:R-:W-:Y:S02]  /*26450*/  ISETP.GE.OR P3, PT, R169.reuse, R243, !P3 ;  /* 0x000000f3a900720c */ /* 0x040fe40005f66670 */
[----:B------:R-:W-:Y:S02]  /*26460*/  ISETP.GE.OR P6, PT, R169, R246, !P6 ;  /* 0x000000f6a900720c */ /* 0x000fe400077c6670 */
[----:B------:R-:W-:Y:S01]  /*26470*/  IADD3 R169, R245, -R169, RZ ;  /* 0x800000a9f5a97210 */ /* 0x000fe20007ffe0ff */
[----:B------:R-:W4:Y:S01]  /*26480*/  I2F R179, R4 ;  /* 0x0000000400b37306 */ /* 0x000f220000201400 */
[----:B------:R-:W-:Y:S02]  /*26490*/  FSEL R186, R24, -INF , !P6 ;  /* 0xff80000018ba7808 */ /* 0x000fe40007000000 */
[----:B------:R-:W-:Y:S01]  /*264a0*/  ISETP.GE.AND P6, PT, R166, R247, PT ;  /* 0x000000f7a600720c */ /* 0x000fe20003fc6270 */
[----:B-1----:R-:W-:Y:S01]  /*264b0*/  FFMA.FTZ R22, -R242, R16, R22 ;  /* 0x00000010f2167223 */ /* 0x002fe20000010116 */
[----:B------:R-:W-:Y:S02]  /*264c0*/  FMNMX.FTZ R16, R168, R2, !PT ;  /* 0x00000002a8107209 */ /* 0x000fe40007810000 */
[----:B------:R-:W-:Y:S02]  /*264d0*/  ISETP.GE.OR P6, PT, R166, R246, !P6 ;  /* 0x000000f6a600720c */ /* 0x000fe400077c6670 */
[----:B------:R-:W-:Y:S02]  /*264e0*/  IABS R169, R169 ;  /* 0x000000a900a97213 */ /* 0x000fe40000000000 */
[----:B------:R-:W-:Y:S02]  /*264f0*/  FSEL R24, R15, -INF , !P2 ;  /* 0xff8000000f187808 */ /* 0x000fe40005000000 */
[----:B------:R-:W-:Y:S01]  /*26500*/  FSEL R7, R7, -INF , !P0 ;  /* 0xff80000007077808 */ /* 0x000fe20004000000 */
[----:B------:R-:W1:Y:S01]  /*26510*/  I2F R15, R169 ;  /* 0x000000a9000f7306 */ /* 0x000e620000201400 */
[----:B------:R-:W-:Y:S01]  /*26520*/  ISETP.GE.AND P0, PT, R180, R244, PT ;  /* 0x000000f4b400720c */ /* 0x000fe20003f06270 */
[----:B---3--:R-:W-:Y:S01]  /*26530*/  FFMA.FTZ R19, -R242, R13, R19 ;  /* 0x0000000df2137223 */ /* 0x008fe20000010113 */
[----:B------:R-:W-:Y:S02]  /*26540*/  FSEL R185, R25, -INF , !P6 ;  /* 0xff80000019b97808 */ /* 0x000fe40007000000 */
[C---:B------:R-:W-:Y:S02]  /*26550*/  ISETP.GE.AND P6, PT, R164.reuse, R247, PT ;  /* 0x000000f7a400720c */ /* 0x040fe40003fc6270 */
[----:B------:R-:W-:Y:S02]  /*26560*/  FMNMX.FTZ R16, R5, R16, !PT ;  /* 0x0000001005107209 */ /* 0x000fe40007810000 */
[----:B------:R-:W-:Y:S01]  /*26570*/  ISETP.GE.OR P6, PT, R164, R246, !P6 ;  /* 0x000000f6a400720c */ /* 0x000fe200077c6670 */
[----:B----4-:R-:W-:Y:S01]  /*26580*/  FFMA.FTZ R29, -R242, R179, R29 ;  /* 0x000000b3f21d7223 */ /* 0x010fe2000001011d */
[----:B------:R-:W-:Y:S02]  /*26590*/  IADD3 R4, R3, 0x38, RZ ;  /* 0x0000003803047810 */ /* 0x000fe40007ffe0ff */
[----:B------:R-:W-:Y:S02]  /*265a0*/  FMNMX.FTZ R16, R8, R16, !PT ;  /* 0x0000001008107209 */ /* 0x000fe40007810000 */
[----:B------:R-:W-:Y:S02]  /*265b0*/  IADD3 R17, R248, -R4, RZ ;  /* 0x80000004f8117210 */ /* 0x000fe40007ffe0ff */
[----:B------:R-:W-:Y:S02]  /*265c0*/  ISETP.GE.OR P0, PT, R180, R243, !P0 ;  /* 0x000000f3b400720c */ /* 0x000fe40004706670 */
[----:B------:R-:W-:Y:S02]  /*265d0*/  IABS R17, R17 ;  /* 0x0000001100117213 */ /* 0x000fe40000000000 */
[----:B------:R-:W-:Y:S02]  /*265e0*/  FSEL R180, R28, -INF , !P6 ;  /* 0xff8000001cb47808 */ /* 0x000fe40007000000 */
[----:B------:R-:W-:Y:S01]  /*265f0*/  FSEL R19, R19, -INF , !P0 ;  /* 0xff80000013137808 */ /* 0x000fe20004000000 */
[----:B-1----:R-:W-:Y:S01]  /*26600*/  FFMA.FTZ R26, -R242, R15, R26 ;  /* 0x0000000ff21a7223 */ /* 0x002fe2000001011a */
[----:B------:R-:W1:Y:S01]  /*26610*/  I2F R17, R17 ;  /* 0x0000001100117306 */ /* 0x000e620000201400 */
[C---:B------:R-:W-:Y:S02]  /*26620*/  ISETP.GE.AND P6, PT, R12.reuse, R247, PT ;  /* 0x000000f70c00720c */ /* 0x040fe40003fc6270 */
[-C--:B------:R-:W-:Y:S02]  /*26630*/  ISETP.GE.AND P0, PT, R12, R244.reuse, PT ;  /* 0x000000f40c00720c */ /* 0x080fe40003f06270 */
[----:B------:R-:W-:Y:S02]  /*26640*/  ISETP.GE.AND P2, PT, R166, R244, PT ;  /* 0x000000f4a600720c */ /* 0x000fe40003f46270 */
[----:B------:R-:W-:Y:S02]  /*26650*/  IABS R20, R20 ;  /* 0x0000001400147213 */ /* 0x000fe40000000000 */
[C---:B------:R-:W-:Y:S02]  /*26660*/  ISETP.GE.OR P6, PT, R12.reuse, R246, !P6 ;  /* 0x000000f60c00720c */ /* 0x040fe400077c6670 */
[-C--:B------:R-:W-:Y:S02]  /*26670*/  ISETP.GE.OR P0, PT, R12, R243.reuse, !P0 ;  /* 0x000000f30c00720c */ /* 0x080fe40004706670 */
[----:B------:R-:W-:Y:S01]  /*26680*/  ISETP.GE.OR P2, PT, R166, R243, !P2 ;  /* 0x000000f3a600720c */ /* 0x000fe20005746670 */
[C---:B------:R-:W-:Y:S01]  /*26690*/  IMAD.IADD R166, R245.reuse, 0x1, -R166 ;  /* 0x00000001f5a67824 */ /* 0x040fe200078e0aa6 */
[----:B------:R-:W3:Y:S01]  /*266a0*/  I2F R20, R20 ;  /* 0x0000001400147306 */ /* 0x000ee20000201400 */
[----:B------:R-:W-:Y:S02]  /*266b0*/  FSEL R10, R10, -INF , !P5 ;  /* 0xff8000000a0a7808 */ /* 0x000fe40006800000 */
[----:B------:R-:W-:Y:S02]  /*266c0*/  IADD3 R14, R245, -R164, RZ ;  /* 0x800000a4f50e7210 */ /* 0x000fe40007ffe0ff */
[----:B------:R-:W-:Y:S02]  /*266d0*/  IABS R13, R166 ;  /* 0x000000a6000d7213 */ /* 0x000fe40000000000 */
[----:B------:R-:W-:Y:S01]  /*266e0*/  FSEL R11, R11, -INF , !P4 ;  /* 0xff8000000b0b7808 */ /* 0x000fe20006000000 */
[----:B-1----:R-:W-:Y:S01]  /*266f0*/  FFMA.FTZ R32, -R242, R17, R32 ;  /* 0x00000011f2207223 */ /* 0x002fe20000010120 */
[----:B------:R-:W-:Y:S01]  /*26700*/  FMNMX.FTZ R17, R9, R16, !PT ;  /* 0x0000001009117209 */ /* 0x000fe20007810000 */
[----:B------:R-:W-:Y:S01]  /*26710*/  IMAD.IADD R16, R245, 0x1, -R12 ;  /* 0x00000001f5107824 */ /* 0x000fe200078e0a0c */
[----:B------:R-:W-:Y:S01]  /*26720*/  IADD3 R3, R3, 0x39, RZ ;  /* 0x0000003903037810 */ /* 0x000fe20007ffe0ff */
[----:B------:R-:W1:Y:S01]  /*26730*/  I2F R13, R13 ;  /* 0x0000000d000d7306 */ /* 0x000e620000201400 */
[----:B------:R-:W-:Y:S02]  /*26740*/  FMNMX.FTZ R12, R198, R17, !PT ;  /* 0x00000011c60c7209 */ /* 0x000fe40007810000 */
[----:B------:R-:W-:Y:S02]  /*26750*/  FMNMX.FTZ R17, R6, R0, !PT ;  /* 0x0000000006117209 */ /* 0x000fe40007810000 */
[----:B------:R-:W-:Y:S02]  /*26760*/  ISETP.GE.AND P1, PT, R181, R244, PT ;  /* 0x000000f4b500720c */ /* 0x000fe40003f26270 */
[----:B------:R-:W-:Y:S02]  /*26770*/  FMNMX.FTZ R17, R7, R17, !PT ;  /* 0x0000001107117209 */ /* 0x000fe40007810000 */
[----:B------:R-:W-:Y:S02]  /*26780*/  IABS R14, R14 ;  /* 0x0000000e000e7213 */ /* 0x000fe40000000000 */
[----:B------:R-:W-:Y:S01]  /*26790*/  FMNMX.FTZ R17, R10, R17, !PT ;  /* 0x000000110a117209 */ /* 0x000fe20007810000 */
[----:B---3--:R-:W-:Y:S01]  /*267a0*/  FFMA.FTZ R23, -R242, R20, R23 ;  /* 0x00000014f2177223 */ /* 0x008fe20000010117 */
[----:B------:R-:W-:Y:S02]  /*267b0*/  IADD3 R170, R248, -R3, RZ ;  /* 0x80000003f8aa7210 */ /* 0x000fe40007ffe0ff */
[----:B------:R-:W-:Y:S01]  /*267c0*/  FMNMX.FTZ R17, R11, R17, !PT ;  /* 0x000000110b117209 */ /* 0x000fe20007810000 */
[----:B------:R-:W3:Y:S01]  /*267d0*/  I2F R14, R14 ;  /* 0x0000000e000e7306 */ /* 0x000ee20000201400 */
[----:B------:R-:W-:Y:S02]  /*267e0*/  ISETP.GE.OR P1, PT, R181, R243, !P1 ;  /* 0x000000f3b500720c */ /* 0x000fe40004f26670 */
[----:B------:R-:W-:Y:S02]  /*267f0*/  IABS R16, R16 ;  /* 0x0000001000107213 */ /* 0x000fe40000000000 */
[----:B------:R-:W-:Y:S02]  /*26800*/  FMNMX.FTZ R12, R199, R12, !PT ;  /* 0x0000000cc70c7209 */ /* 0x000fe40007810000 */
[----:B------:R-:W-:Y:S01]  /*26810*/  IADD3 R15, R245, -R4, RZ ;  /* 0x80000004f50f7210 */ /* 0x000fe20007ffe0ff */
[----:B-1----:R-:W-:Y:S01]  /*26820*/  FFMA.FTZ R27, -R242, R13, R27 ;  /* 0x0000000df21b7223 */ /* 0x002fe2000001011b */
[----:B------:R-:W-:Y:S01]  /*26830*/  FMNMX.FTZ R17, R252, R17, !PT ;  /* 0x00000011fc117209 */ /* 0x000fe20007810000 */
[----:B------:R-:W1:Y:S01]  /*26840*/  I2F R16, R16 ;  /* 0x0000001000107306 */ /* 0x000e620000201400 */
[----:B------:R-:W-:Y:S02]  /*26850*/  IABS R170, R170 ;  /* 0x000000aa00aa7213 */ /* 0x000fe40000000000 */
[----:B------:R-:W-:Y:S02]  /*26860*/  FSEL R25, R18, -INF , !P1 ;  /* 0xff80000012197808 */ /* 0x000fe40004800000 */
[----:B------:R-:W-:Y:S02]  /*26870*/  IABS R15, R15 ;  /* 0x0000000f000f7213 */ /* 0x000fe40000000000 */
[----:B------:R-:W-:Y:S02]  /*26880*/  FMNMX.FTZ R18, R223, R12, !PT ;  /* 0x0000000cdf127209 */ /* 0x000fe40007810000 */
[----:B------:R-:W-:Y:S01]  /*26890*/  IADD3 R12, R245, -R3, RZ ;  /* 0x80000003f50c7210 */ /* 0x000fe20007ffe0ff */
[----:B------:R-:W4:Y:S01]  /*268a0*/  I2F R170, R170 ;  /* 0x000000aa00aa7306 */ /* 0x000f220000201400 */
[----:B------:R-:W-:Y:S02]  /*268b0*/  FMNMX.FTZ R17, R24, R17, !PT ;  /* 0x0000001118117209 */ /* 0x000fe40007810000 */
[----:B------:R-:W-:Y:S01]  /*268c0*/  ISETP.GE.AND P5, PT, R172, R244, PT ;  /* 0x000000f4ac00720c */ /* 0x000fe20003fa6270 */
[----:B---3--:R-:W-:Y:S01]  /*268d0*/  FFMA.FTZ R30, -R242, R14, R30 ;  /* 0x0000000ef21e7223 */ /* 0x008fe2000001011e */
[----:B------:R-:W-:Y:S02]  /*268e0*/  IABS R12, R12 ;  /* 0x0000000c000c7213 */ /* 0x000fe40000000000 */
[----:B------:R-:W-:Y:S02]  /*268f0*/  FMNMX.FTZ R18, R251, R18, !PT ;  /* 0x00000012fb127209 */ /* 0x000fe40007810000 */
[----:B------:R-:W-:Y:S01]  /*26900*/  ISETP.GE.OR P5, PT, R172, R243, !P5 ;  /* 0x000000f3ac00720c */ /* 0x000fe20006fa6670 */
[----:B------:R-:W3:Y:S01]  /*26910*/  I2F R15, R15 ;  /* 0x0000000f000f7306 */ /* 0x000ee20000201400 */
[----:B------:R-:W-:Y:S02]  /*26920*/  FMNMX.FTZ R17, R25, R17, !PT ;  /* 0x0000001119117209 */ /* 0x000fe40007810000 */
[----:B------:R-:W-:Y:S01]  /*26930*/  ISETP.GE.AND P4, PT, R171, R244, PT ;  /* 0x000000f4ab00720c */ /* 0x000fe20003f86270 */
[----:B-1----:R-:W-:Y:S01]  /*26940*/  FFMA.FTZ R31, -R242, R16, R31 ;  /* 0x00000010f21f7223 */ /* 0x002fe2000001011f */
[----:B------:R-:W-:Y:S02]  /*26950*/  MOV R28, R193 ;  /* 0x000000c1001c7202 */ /* 0x000fe40000000f00 */
[----:B------:R-:W-:Y:S02]  /*26960*/  FMNMX.FTZ R18, R187, R18, !PT ;  /* 0x00000012bb127209 */ /* 0x000fe40007810000 */
[----:B------:R-:W-:Y:S01]  /*26970*/  FSEL R184, R22, -INF , !P5 ;  /* 0xff80000016b87808 */ /* 0x000fe20006800000 */
[----:B------:R-:W1:Y:S01]  /*26980*/  I2F R12, R12 ;  /* 0x0000000c000c7306 */ /* 0x000e620000201400 */
[----:B------:R-:W-:Y:S02]  /*26990*/  ISETP.GE.OR P4, PT, R171, R243, !P4 ;  /* 0x000000f3ab00720c */ /* 0x000fe40006786670 */
[----:B------:R-:W-:Y:S01]  /*269a0*/  FMNMX.FTZ R17, R19, R17, !PT ;  /* 0x0000001113117209 */ /* 0x000fe20007810000 */
[----:B----4-:R-:W-:Y:S01]  /*269b0*/  FFMA.FTZ R33, -R242, R170, R33 ;  /* 0x000000aaf2217223 */ /* 0x010fe20000010121 */
[----:B------:R-:W-:Y:S02]  /*269c0*/  FMNMX.FTZ R18, R28, R18, !PT ;  /* 0x000000121c127209 */ /* 0x000fe40007810000 */
[----:B------:R-:W-:Y:S02]  /*269d0*/  FSEL R183, R23, -INF , !P4 ;  /* 0xff80000017b77808 */ /* 0x000fe40006000000 */
[----:B------:R-:W-:Y:S01]  /*269e0*/  FMNMX.FTZ R17, R184, R17, !PT ;  /* 0x00000011b8117209 */ /* 0x000fe20007810000 */
[----:B------:R-:W-:Y:S01]  /*269f0*/  LDSM.16.MT88.4 R20, [R221+0x10000] ;  /* 0x01000000dd14783b */ /* 0x000fe20000004200 */
[----:B------:R-:W-:Y:S02]  /*26a00*/  FMNMX.FTZ R18, R186, R18, !PT ;  /* 0x00000012ba127209 */ /* 0x000fe40007810000 */
[----:B------:R-:W-:Y:S01]  /*26a10*/  ISETP.GE.AND P1, PT, R164, R244, PT ;  /* 0x000000f4a400720c */ /* 0x000fe20003f26270 */
[----:B---3--:R-:W-:Y:S01]  /*26a20*/  FFMA.FTZ R34, -R242, R15, R34 ;  /* 0x0000000ff2227223 */ /* 0x008fe20000010122 */
[----:B------:R-:W-:Y:S02]  /*26a30*/  FSEL R182, R26, -INF , !P3 ;  /* 0xff8000001ab67808 */ /* 0x000fe40005800000 */
[----:B------:R-:W-:Y:S02]  /*26a40*/  FMNMX.FTZ R17, R183, R17, !PT ;  /* 0x00000011b7117209 */ /* 0x000fe40007810000 */
[----:B------:R-:W-:Y:S02]  /*26a50*/  FSEL R179, R29, -INF , !P6 ;  /* 0xff8000001db37808 */ /* 0x000fe40007000000 */
[----:B------:R-:W-:Y:S02]  /*26a60*/  FMNMX.FTZ R18, R185, R18, !PT ;  /* 0x00000012b9127209 */ /* 0x000fe40007810000 */
[----:B------:R-:W-:Y:S01]  /*26a70*/  ISETP.GE.AND P6, PT, R4, R247, PT ;  /* 0x000000f70400720c */ /* 0x000fe20003fc6270 */
[----:B-1----:R-:W-:Y:S01]  /*26a80*/  FFMA.FTZ R35, -R242, R12, R35 ;  /* 0x0000000cf2237223 */ /* 0x002fe20000010123 */
[----:B------:R-:W-:Y:S02]  /*26a90*/  ISETP.GE.OR P1, PT, R164, R243, !P1 ;  /* 0x000000f3a400720c */ /* 0x000fe40004f26670 */
[----:B------:R-:W-:Y:S02]  /*26aa0*/  FSEL R181, R27, -INF , !P2 ;  /* 0xff8000001bb57808 */ /* 0x000fe40005000000 */
[----:B------:R-:W-:Y:S02]  /*26ab0*/  FMNMX.FTZ R17, R182, R17, !PT ;  /* 0x00000011b6117209 */ /* 0x000fe40007810000 */
[----:B------:R-:W-:Y:S02]  /*26ac0*/  FMNMX.FTZ R18, R180, R18, !PT ;  /* 0x00000012b4127209 */ /* 0x000fe40007810000 */
[----:B------:R-:W-:Y:S02]  /*26ad0*/  ISETP.GE.AND P5, PT, R3, R247, PT ;  /* 0x000000f70300720c */ /* 0x000fe40003fa6270 */
[----:B------:R-:W-:Y:S02]  /*26ae0*/  ISETP.GE.OR P6, PT, R4, R246, !P6 ;  /* 0x000000f60400720c */ /* 0x000fe400077c6670 */
[----:B------:R-:W-:Y:S02]  /*26af0*/  FSEL R175, R30, -INF , !P1 ;  /* 0xff8000001eaf7808 */ /* 0x000fe40004800000 */
[----:B------:R-:W-:Y:S02]  /*26b00*/  FMNMX.FTZ R17, R181, R17, !PT ;  /* 0x00000011b5117209 */ /* 0x000fe40007810000 */
[----:B------:R-:W-:Y:S02]  /*26b10*/  ISETP.GE.AND P3, PT, R4, R244, PT ;  /* 0x000000f40400720c */ /* 0x000fe40003f66270 */
[----:B------:R-:W-:Y:S02]  /*26b20*/  ISETP.GE.OR P5, PT, R3, R246, !P5 ;  /* 0x000000f60300720c */ /* 0x000fe40006fa6670 */
[----:B------:R-:W-:Y:S02]  /*26b30*/  FSEL R177, R32, -INF , !P6 ;  /* 0xff80000020b17808 */ /* 0x000fe40007000000 */
[----:B------:R-:W-:Y:S02]  /*26b40*/  FMNMX.FTZ R18, R179, R18, !PT ;  /* 0x00000012b3127209 */ /* 0x000fe40007810000 */
[----:B------:R-:W-:Y:S02]  /*26b50*/  FSEL R174, R31, -INF , !P0 ;  /* 0xff8000001fae7808 */ /* 0x000fe40004000000 */
[----:B------:R-:W-:Y:S02]  /*26b60*/  FMNMX.FTZ R17, R175, R17, !PT ;  /* 0x00000011af117209 */ /* 0x000fe40007810000 */
[-C--:B------:R-:W-:Y:S02]  /*26b70*/  ISETP.GE.OR P3, PT, R4, R243.reuse, !P3 ;  /* 0x000000f30400720c */ /* 0x080fe40005f66670 */
        /* <DEDUP_REMOVED lines=11> */
[----:B------:R-:W3:Y:S01]  /*26c30*/  SHFL.BFLY PT, R4, R3, 0x2, 0x1f ;  /* 0x0c401f0003047f89 */ /* 0x000ee200000e0000 */
[----:B-1----:R-:W-:Y:S07]  /*26c40*/  FMNMX.FTZ R14, R13, R14, !PT ;  /* 0x0000000e0d0e7209 */ /* 0x002fee0007810000 */
[----:B------:R-:W1:Y:S01]  /*26c50*/  SHFL.BFLY PT, R164, R14, 0x1, 0x1f ;  /* 0x0c201f000ea47f89 */ /* 0x000e6200000e0000 */
[----:B---3--:R-:W-:Y:S07]  /*26c60*/  FMNMX.FTZ R4, R3, R4, !PT ;  /* 0x0000000403047209 */ /* 0x008fee0007810000 */
[----:B------:R-:W3:Y:S01]  /*26c70*/  SHFL.BFLY PT, R3, R4, 0x1, 0x1f ;  /* 0x0c201f0004037f89 */ /* 0x000ee200000e0000 */
[----:B-1----:R-:W-:Y:S07]  /*26c80*/  FMNMX.FTZ R164, R14, R164, !PT ;  /* 0x000000a40ea47209 */ /* 0x002fee0007810000 */
[----:B------:R-:W1:Y:S01]  /*26c90*/  LDSM.16.MT88.4 R12, [R222+0x10000] ;  /* 0x01000000de0c783b */ /* 0x000e620000004200 */
[----:B------:R-:W-:Y:S01]  /*26ca0*/  FSETP.NEU.FTZ.AND P1, PT, R164, -INF , PT ;  /* 0xff800000a400780b */ /* 0x000fe20003f3d000 */
[----:B--2---:R-:W-:Y:S01]  /*26cb0*/  FMUL.FTZ R178, R165, R164 ;  /* 0x000000a4a5b27220 */ /* 0x004fe20000410000 */
[----:B---3--:R-:W-:Y:S02]  /*26cc0*/  FMNMX.FTZ R3, R4, R3, !PT ;  /* 0x0000000304037209 */ /* 0x008fe40007810000 */
[----:B------:R-:W-:Y:S02]  /*26cd0*/  FSEL R4, R164, RZ, P1 ;  /* 0x000000ffa4047208 */ /* 0x000fe40000800000 */
[----:B------:R-:W-:Y:S01]  /*26ce0*/  FSETP.NEU.FTZ.AND P0, PT, R3, -INF , PT ;  /* 0xff8000000300780b */ /* 0x000fe20003f1d000 */
[----:B------:R-:W-:Y:S01]  /*26cf0*/  FMUL.FTZ R172, R165, R3 ;  /* 0x00000003a5ac7220 */ /* 0x000fe20000410000 */
[----:B------:R-:W-:Y:S01]  /*26d00*/  FSEL R178, R178, RZ, P1 ;  /* 0x000000ffb2b27208 */ /* 0x000fe20000800000 */
[----:B------:R-:W-:Y:S01]  /*26d10*/  FADD.FTZ R2, -R4, R2 ;  /* 0x0000000204027221 */ /* 0x000fe20000010100 */
[----:B------:R-:W-:Y:S02]  /*26d20*/  FSEL R4, R3, RZ, P0 ;  /* 0x000000ff03047208 */ /* 0x000fe40000000000 */
[----:B------:R-:W-:Y:S01]  /*26d30*/  FSEL R172, R172, RZ, P0 ;  /* 0x000000ffacac7208 */ /* 0x000fe20000000000 */
[-C--:B------:R-:W-:Y:S01]  /*26d40*/  FFMA.FTZ R191, R168, R165.reuse, -R178 ;  /* 0x000000a5a8bf7223 */ /* 0x080fe200000108b2 */
[----:B------:R-:W-:Y:S01]  /*26d50*/  ISETP.GT.AND P0, PT, R240, R228, PT ;  /* 0x000000e4f000720c */ /* 0x000fe20003f04270 */
[----:B------:R-:W-:Y:S02]  /*26d60*/  FADD.FTZ R0, -R4, R0 ;  /* 0x0000000004007221 */ /* 0x000fe40000010100 */
[-CC-:B------:R-:W-:Y:S02]  /*26d70*/  FFMA.FTZ R190, R5, R165.reuse, -R178.reuse ;  /* 0x000000a505be7223 */ /* 0x180fe400000108b2 */
[-CC-:B------:R-:W-:Y:S01]  /*26d80*/  FFMA.FTZ R197, R8, R165.reuse, -R178.reuse ;  /* 0x000000a508c57223 */ /* 0x180fe200000108b2 */
[----:B------:R-:W-:Y:S01]  /*26d90*/  MUFU.EX2 R191, R191 ;  /* 0x000000bf00bf7308 */ /* 0x000fe20000000800 */
[-C--:B------:R-:W-:Y:S02]  /*26da0*/  FFMA.FTZ R196, R9, R165.reuse, -R178 ;  /* 0x000000a509c47223 */ /* 0x080fe400000108b2 */
[-CC-:B------:R-:W-:Y:S02]  /*26db0*/  FFMA.FTZ R195, R6, R165.reuse, -R172.reuse ;  /* 0x000000a506c37223 */ /* 0x180fe400000108ac */
[-CC-:B------:R-:W-:Y:S02]  /*26dc0*/  FFMA.FTZ R194, R7, R165.reuse, -R172.reuse ;  /* 0x000000a507c27223 */ /* 0x180fe400000108ac */
[-CC-:B------:R-:W-:Y:S02]  /*26dd0*/  FFMA.FTZ R193, R10, R165.reuse, -R172.reuse ;  /* 0x000000a50ac17223 */ /* 0x180fe400000108ac */
[-C--:B------:R-:W-:Y:S01]  /*26de0*/  FFMA.FTZ R192, R11, R165.reuse, -R172 ;  /* 0x000000a50bc07223 */ /* 0x080fe200000108ac */
[----:B------:R-:W2:Y:S01]  /*26df0*/  MUFU.EX2 R190, R190 ;  /* 0x000000be00be7308 */ /* 0x000ea20000000800 */
[C---:B------:R-:W-:Y:S02]  /*26e00*/  FMUL.FTZ R2, R165.reuse, R2 ;  /* 0x00000002a5027220 */ /* 0x040fe40000410000 */
[----:B------:R-:W-:Y:S02]  /*26e10*/  FMUL.FTZ R0, R165, R0 ;  /* 0x00000000a5007220 */ /* 0x000fe40000410000 */
[-CC-:B------:R-:W-:Y:S02]  /*26e20*/  FFMA.FTZ R180, R180, R165.reuse, -R178.reuse ;  /* 0x000000a5b4b47223 */ /* 0x180fe400000108b2 */
[-CC-:B------:R-:W-:Y:S02]  /*26e30*/  FFMA.FTZ R179, R179, R165.reuse, -R178.reuse ;  /* 0x000000a5b3b37223 */ /* 0x180fe400000108b2 */
[-C--:B------:R-:W-:Y:S01]  /*26e40*/  FFMA.FTZ R177, R177, R165.reuse, -R178 ;  /* 0x000000a5b1b17223 */ /* 0x080fe200000108b2 */
[----:B------:R-:W3:Y:S01]  /*26e50*/  MUFU.EX2 R2, R2 ;  /* 0x0000000200027308 */ /* 0x000ee20000000800 */
[-CC-:B------:R-:W-:Y:S02]  /*26e60*/  FFMA.FTZ R174, R174, R165.reuse, -R172.reuse ;  /* 0x000000a5aeae7223 */ /* 0x180fe400000108ac */
        /* <DEDUP_REMOVED lines=8> */
[-C--:B------:R-:W-:Y:S02]  /*26ef0*/  FFMA.FTZ R252, R252, R165.reuse, -R172 ;  /* 0x000000a5fcfc7223 */ /* 0x080fe400000108ac */
[-CC-:B------:R-:W-:Y:S02]  /*26f00*/  FFMA.FTZ R187, R187, R165.reuse, -R178.reuse ;  /* 0x000000a5bbbb7223 */ /* 0x180fe400000108b2 */
[-C--:B------:R-:W-:Y:S01]  /*26f10*/  FFMA.FTZ R186, R186, R165.reuse, -R178 ;  /* 0x000000a5baba7223 */ /* 0x080fe200000108b2 */
[----:B------:R-:W-:Y:S01]  /*26f20*/  MUFU.EX2 R197, R197 ;  /* 0x000000c500c57308 */ /* 0x000fe20000000800 */
[-C--:B------:R-:W-:Y:S02]  /*26f30*/  FFMA.FTZ R184, R184, R165.reuse, -R172 ;  /* 0x000000a5b8b87223 */ /* 0x080fe400000108ac */
[----:B------:R-:W-:Y:S02]  /*26f40*/  FFMA.FTZ R185, R185, R165, -R178 ;  /* 0x000000a5b9b97223 */ /* 0x000fe400000108b2 */
[C---:B---3--:R-:W-:Y:S02]  /*26f50*/  FMUL.FTZ R4, R2.reuse, R160 ;  /* 0x000000a002047220 */ /* 0x048fe40000410000 */
[C---:B------:R-:W-:Y:S01]  /*26f60*/  FMUL.FTZ R5, R2.reuse, R161 ;  /* 0x000000a102057220 */ /* 0x040fe20000410000 */
[----:B------:R-:W-:Y:S01]  /*26f70*/  MOV R161, R19 ;  /* 0x0000001300a17202 */ /* 0x000fe20000000f00 */
[C---:B------:R-:W-:Y:S01]  /*26f80*/  FMUL.FTZ R8, R2.reuse, R156 ;  /* 0x0000009c02087220 */ /* 0x040fe20000410000 */
[----:B------:R-:W2:Y:S01]  /*26f90*/  MUFU.EX2 R196, R196 ;  /* 0x000000c400c47308 */ /* 0x000ea20000000800 */
[----:B------:R-:W-:Y:S02]  /*26fa0*/  FMUL.FTZ R9, R2, R157 ;  /* 0x0000009d02097220 */ /* 0x000fe40000410000 */
[----:B------:R-:W-:Y:S02]  /*26fb0*/  IMAD.MOV.U32 R160, RZ, RZ, R28 ;  /* 0x000000ffffa07224 */ /* 0x000fe400078e001c */
[C---:B----4-:R-:W-:Y:S01]  /*26fc0*/  FMUL.FTZ R6, R0.reuse, R162 ;  /* 0x000000a200067220 */ /* 0x050fe20000410000 */
[----:B------:R-:W3:Y:S01]  /*26fd0*/  LDSM.16.MT88.4 R28, [R220+0x10000] ;  /* 0x01000000dc1c783b */ /* 0x000ee20000004200 */
[C---:B------:R-:W-:Y:S01]  /*26fe0*/  FMUL.FTZ R7, R0.reuse, R163 ;  /* 0x000000a300077220 */ /* 0x040fe20000410000 */
[----:B------:R-:W-:Y:S01]  /*26ff0*/  MOV R162, R25 ;  /* 0x0000001900a27202 */ /* 0x000fe20000000f00 */
[C---:B------:R-:W-:Y:S01]  /*27000*/  FMUL.FTZ R10, R0.reuse, R158 ;  /* 0x0000009e000a7220 */ /* 0x040fe20000410000 */
[----:B------:R-:W-:Y:S01]  /*27010*/  MUFU.EX2 R195, R195 ;  /* 0x000000c300c37308 */ /* 0x000fe20000000800 */
[C---:B------:R-:W-:Y:S02]  /*27020*/  FMUL.FTZ R11, R0.reuse, R159 ;  /* 0x0000009f000b7220 */ /* 0x040fe40000410000 */
[----:B------:R-:W-:Y:S01]  /*27030*/  FMUL.FTZ R19, R0, R151 ;  /* 0x0000009700137220 */ /* 0x000fe20000410000 */
[----:B------:R-:W-:Y:S01]  /*27040*/  LDSM.16.MT88.4 R156, [R221+0x12800] ;  /* 0x01280000dd9c783b */ /* 0x000fe20000004200 */
[C---:B------:R-:W-:Y:S02]  /*27050*/  FMUL.FTZ R16, R2.reuse, R148 ;  /* 0x0000009402107220 */ /* 0x040fe40000410000 */
[----:B------:R-:W-:Y:S02]  /*27060*/  FMUL.FTZ R17, R2, R149 ;  /* 0x0000009502117220 */ /* 0x000fe40000410000 */
[----:B------:R-:W-:Y:S01]  /*27070*/  FMUL.FTZ R18, R0, R150 ;  /* 0x0000009600127220 */ /* 0x000fe20000410000 */
[----:B------:R-:W4:Y:S01]  /*27080*/  MUFU.EX2 R194, R194 ;  /* 0x000000c200c27308 */ /* 0x000f220000000800 */
        /* <DEDUP_REMOVED lines=12> */
[C---:B-----5:R-:W-:Y:S01]  /*27150*/  FMUL.FTZ R36, R2.reuse, R36 ;  /* 0x0000002402247220 */ /* 0x060fe20000410000 */
[----:B------:R-:W2:Y:S01]  /*27160*/  MUFU.EX2 R192, R192 ;  /* 0x000000c000c07308 */ /* 0x000ea20000000800 */
[----:B------:R-:W-:Y:S01]  /*27170*/  LDSM.16.MT88.4 R132, [R220+0x12000] ;  /* 0x01200000dc84783b */ /* 0x000fe20000004200 */
[----:B------:R-:W-:Y:S01]  /*27180*/  FMUL.FTZ R37, R2, R37 ;  /* 0x0000002502257220 */ /* 0x000fe20000410000 */
[----:B----4-:R-:W-:Y:S01]  /*27190*/  F2FP.BF16.PACK_AB R169, R194, R195 ;  /* 0x000000c3c2a9723e */ /* 0x010fe200000010ff */
        /* <DEDUP_REMOVED lines=133> */
[C---:B---3--:R-:W-:Y:S03]  /*279f0*/  HMMA.16816.F32.BF16 R108, R168.reuse, R140, R108 ;  /* 0x0000008ca86c723c */ /* 0x048fe6000004186c */
[C---:B------:R-:W-:Y:S02]  /*27a00*/  FMUL.FTZ R114, R0.reuse, R114 ;  /* 0x0000007200727220 */ /* 0x040fe40000410000 */
[----:B------:R-:W-:Y:S02]  /*27a10*/  FMUL.FTZ R115, R0, R115 ;  /* 0x0000007300737220 */ /* 0x000fe40000410000 */
[--C-:B------:R-:W-:Y:S02]  /*27a20*/  FFMA.FTZ R140, R163, R165, -R172.reuse ;  /* 0x000000a5a38c7223 */ /* 0x100fe400000108ac */
[C---:B------:R-:W-:Y:S02]  /*27a30*/  FMUL.FTZ R116, R2.reuse, R116 ;  /* 0x0000007402747220 */ /* 0x040fe40000410000 */
[----:B------:R3:W-:Y:S01]  /*27a40*/  MUFU.EX2 R148, R140 ;  /* 0x0000008c00947308 */ /* 0x0007e20000000800 */
        /* <DEDUP_REMOVED lines=10> */
[--C-:B---3--:R-:W-:Y:S02]  /*27af0*/  FFMA.FTZ R140, R162, R165, -R172.reuse ;  /* 0x000000a5a28c7223 */ /* 0x108fe400000108ac */
[----:B------:R1:W3:Y:S01]  /*27b00*/  MUFU.EX2 R149, R136 ;  /* 0x0000008800957308 */ /* 0x0002e20000000800 */
[C---:B------:R-:W-:Y:S03]  /*27b10*/  HMMA.16816.F32.BF16 R120, R168.reuse, R138, R120 ;  /* 0x0000008aa878723c */ /* 0x040fe60000041878 */
[C---:B------:R-:W-:Y:S02]  /*27b20*/  FMUL.FTZ R124, R2.reuse, R124 ;  /* 0x0000007c027c7220 */ /* 0x040fe40000410000 */
[----:B------:R-:W-:Y:S02]  /*27b30*/  FMUL.FTZ R125, R2, R125 ;  /* 0x0000007d027d7220 */ /* 0x000fe40000410000 */
[C---:B------:R-:W-:Y:S02]  /*27b40*/  FMUL.FTZ R126, R0.reuse, R126 ;  /* 0x0000007e007e7220 */ /* 0x040fe40000410000 */
[----:B------:R3:W3:Y:S03]  /*27b50*/  MUFU.EX2 R150, R140 ;  /* 0x0000008c00967308 */ /* 0x0006e60000000800 */
        /* <DEDUP_REMOVED lines=10> */
[----:B----4-:R-:W-:Y:S01]  /*27c00*/  F2FP.BF16.PACK_AB R132, R199, R198 ;  /* 0x000000c6c784723e */ /* 0x010fe200000010ff */
[----:B------:R-:W-:Y:S03]  /*27c10*/  FMUL.FTZ R131, R0, R131 ;  /* 0x0000008300837220 */ /* 0x000fe60000410000 */
[----:B------:R-:W-:Y:S01]  /*27c20*/  FFMA.FTZ R172, R166, R165, -R172 ;  /* 0x000000a5a6ac7223 */ /* 0x000fe200000108ac */
[----:B---3--:R-:W1:Y:S01]  /*27c30*/  LDSM.16.MT88.4 R140, [R222+0x10800] ;  /* 0x01080000de8c783b */ /* 0x008e620000004200 */
[----:B------:R-:W-:Y:S02]  /*27c40*/  FFMA.FTZ R191, R2, R250, R191 ;  /* 0x000000fa02bf7223 */ /* 0x000fe400000100bf */
[----:B------:R-:W-:Y:S03]  /*27c50*/  HMMA.16816.F32.BF16 R128, R168, R134, R128 ;  /* 0x00000086a880723c */ /* 0x000fe60000041880 */
[----:B------:R-:W-:Y:S02]  /*27c60*/  FFMA.FTZ R195, R0, R249, R195 ;  /* 0x000000f900c37223 */ /* 0x000fe400000100c3 */
[----:B------:R-:W-:Y:S02]  /*27c70*/  FADD.FTZ R191, R190, R191 ;  /* 0x000000bfbebf7221 */ /* 0x000fe40000010000 */
[----:B------:R-:W-:Y:S01]  /*27c80*/  IMAD.MOV.U32 R170, RZ, RZ, R149 ;  /* 0x000000ffffaa7224 */ /* 0x000fe200078e0095 */
        /* <DEDUP_REMOVED lines=31> */
[----:B------:R-:W-:Y:S06]  /*27e80*/  MUFU.EX2 R152, R186 ;  /* 0x000000ba00987308 */ /* 0x000fec0000000800 */
[----:B------:R-:W-:Y:S01]  /*27e90*/  MOV R153, R168 ;  /* 0x000000a800997202 */ /* 0x000fe20000000f00 */
[C---:B------:R-:W-:Y:S03]  /*27ea0*/  HMMA.16816.F32.BF16 R40, R132.reuse, R154, R40 ;  /* 0x0000009a8428723c */ /* 0x040fe60000041828 */
[----:B------:R-:W2:Y:S05]  /*27eb0*/  MUFU.EX2 R168, R187 ;  /* 0x000000bb00a87308 */ /* 0x000eaa0000000800 */
[C---:B------:R-:W-:Y:S05]  /*27ec0*/  HMMA.16816.F32.BF16 R44, R132.reuse, R156, R44 ;  /* 0x0000009c842c723c */ /* 0x040fea000004182c */
[----:B------:R-:W-:Y:S02]  /*27ed0*/  MUFU.EX2 R187, R173 ;  /* 0x000000ad00bb7308 */ /* 0x000fe40000000800 */
[----:B------:R-:W-:Y:S01]  /*27ee0*/  IMAD.MOV.U32 R157, RZ, RZ, R169 ;  /* 0x000000ffff9d7224 */ /* 0x000fe200078e00a9 */
[C---:B------:R-:W-:Y:S04]  /*27ef0*/  HMMA.16816.F32.BF16 R48, R132.reuse, R158, R48 ;  /* 0x0000009e8430723c */ /* 0x040fe80000041830 */
[----:B------:R-:W-:Y:S03]  /*27f00*/  MOV R156, R170 ;  /* 0x000000aa009c7202 */ /* 0x000fe60000000f00 */
[----:B------:R-:W-:Y:S01]  /*27f10*/  MUFU.EX2 R170, R185 ;  /* 0x000000b900aa7308 */ /* 0x000fe20000000800 */
[C---:B-1----:R-:W-:Y:S04]  /*27f20*/  HMMA.16816.F32.BF16 R52, R132.reuse, R140, R52 ;  /* 0x0000008c8434723c */ /* 0x042fe80000041834 */
[----:B--2---:R-:W-:Y:S04]  /*27f30*/  MOV R186, R168 ;  /* 0x000000a800ba7202 */ /* 0x004fe80000000f00 */
[C---:B------:R-:W-:Y:S01]  /*27f40*/  HMMA.16816.F32.BF16 R56, R132.reuse, R142, R56 ;  /* 0x0000008e8438723c */ /* 0x040fe20000041838 */
[----:B------:R-:W1:Y:S01]  /*27f50*/  LDSM.16.MT88.4 R140, [R219+0x14800] ;  /* 0x01480000db8c783b */ /* 0x000e620000004200 */
[----:B------:R-:W-:Y:S06]  /*27f60*/  MUFU.EX2 R169, R184 ;  /* 0x000000b800a97308 */ /* 0x000fec0000000800 */
[C---:B---3--:R-:W-:Y:S04]  /*27f70*/  HMMA.16816.F32.BF16 R60, R132.reuse, R136, R60 ;  /* 0x00000088843c723c */ /* 0x048fe8000004183c */
[----:B------:R2:W-:Y:S04]  /*27f80*/  MUFU.EX2 R184, R183 ;  /* 0x000000b700b87308 */ /* 0x0005e80000000800 */
[C---:B------:R-:W-:Y:S01]  /*27f90*/  HMMA.16816.F32.BF16 R64, R132.reuse, R138, R64 ;  /* 0x0000008a8440723c */ /* 0x040fe20000041840 */
[----:B------:R-:W3:Y:S05]  /*27fa0*/  LDSM.16.MT88.4 R136, [R222+0x16800] ;  /* 0x01680000de88783b */ /* 0x000eea0000004200 */
[----:B------:R1:W-:Y:S02]  /*27fb0*/  MUFU.EX2 R168, R181 ;  /* 0x000000b500a87308 */ /* 0x0003e40000000800 */
[C---:B----4-:R-:W-:Y:S07]  /*27fc0*/  HMMA.16816.F32.BF16 R68, R132.reuse, R144, R68 ;  /* 0x000000908444723c */ /* 0x050fee0000041844 */
[-CC-:B------:R-:W-:Y:S01]  /*27fd0*/  FFMA.FTZ R144, R153, R165.reuse, -R178.reuse ;  /* 0x000000a599907223 */ /* 0x180fe200000108b2 */
[C---:B------:R-:W-:Y:S03]  /*27fe0*/  HMMA.16816.F32.BF16 R72, R132.reuse, R146, R72 ;  /* 0x000000928448723c */ /* 0x040fe60000041848 */
[----:B------:R4:W3:Y:S01]  /*27ff0*/  MUFU.EX2 R153, R144 ;  /* 0x0000009000997308 */ /* 0x0008e20000000800 */
[----:B--2---:R-:W-:Y:S01]  /*28000*/  MOV R183, R152 ;  /* 0x0000009800b77202 */ /* 0x004fe20000000f00 */
[----:B------:R-:W-:Y:S03]  /*28010*/  FFMA.FTZ R178, R176, R165, -R178 ;  /* 0x000000a5b0b27223 */ /* 0x000fe600000108b2 */
[C---:B------:R-:W-:Y:S05]  /*28020*/  HMMA.16816.F32.BF16 R76, R132.reuse, R160, R76 ;  /* 0x000000a0844c723c */ /* 0x040fea000004184c */
[----:B------:R-:W-:Y:S01]  /*28030*/  MUFU.EX2 R160, R180 ;  /* 0x000000b400a07308 */ /* 0x000fe20000000800 */
[----:B-1----:R-:W-:Y:S01]  /*28040*/  MOV R181, R156 ;  /* 0x0000009c00b57202 */ /* 0x002fe20000000f00 */
[----:B------:R-:W-:Y:S01]  /*28050*/  IMAD.MOV.U32 R161, RZ, RZ, R157 ;  /* 0x000000ffffa17224 */ /* 0x000fe200078e009d */
[C---:B------:R-:W-:Y:S01]  /*28060*/  HMMA.16816.F32.BF16 R80, R132.reuse, R162, R80 ;  /* 0x000000a28450723c */ /* 0x040fe20000041850 */
[----:B------:R-:W-:Y:S06]  /*28070*/  LDSM.16.MT88.4 R156, [R220+0x13000] ;  /* 0x01300000dc9c783b */ /* 0x000fec0000004200 */
[----:B------:R-:W-:Y:S01]  /*28080*/  MUFU.EX2 R162, R174 ;  /* 0x000000ae00a27308 */ /* 0x000fe20000000800 */
[C---:B------:R-:W-:Y:S01]  /*28090*/  HMMA.16816.F32.BF16 R84, R132.reuse, R148, R84 ;  /* 0x000000948454723c */ /* 0x040fe20000041854 */
[----:B----4-:R-:W1:Y:S03]  /*280a0*/  LDSM.16.MT88.4 R144, [R221+0x16800] ;  /* 0x01680000dd90783b */ /* 0x010e660000004200 */
[----:B---3--:R-:W-:Y:S04]  /*280b0*/  IMAD.MOV.U32 R185, RZ, RZ, R153 ;  /* 0x000000ffffb97224 */ /* 0x008fe800078e0099 */
[C---:B------:R-:W-:Y:S01]  /*280c0*/  HMMA.16816.F32.BF16 R88, R132.reuse, R150, R88 ;  /* 0x000000968458723c */ /* 0x040fe20000041858 */
[----:B------:R-:W-:Y:S01]  /*280d0*/  MUFU.EX2 R163, R179 ;  /* 0x000000b300a37308 */ /* 0x000fe20000000800 */
[----:B------:R-:W2:Y:S06]  /*280e0*/  LDSM.16.MT88.4 R148, [R220+0x16800] ;  /* 0x01680000dc94783b */ /* 0x000eac0000004200 */
[C---:B------:R-:W-:Y:S02]  /*280f0*/  HMMA.16816.F32.BF16 R92, R132.reuse, R140, R92 ;  /* 0x0000008c845c723c */ /* 0x040fe4000004185c */
[----:B------:R-:W-:Y:S01]  /*28100*/  LDSM.16.MT88.4 R152, [R221+0x11000] ;  /* 0x01100000dd98783b */ /* 0x000fe20000004200 */
[----:B------:R-:W-:Y:S05]  /*28110*/  MUFU.EX2 R165, R172 ;  /* 0x000000ac00a57308 */ /* 0x000fea0000000800 */
[C---:B------:R-:W-:Y:S02]  /*28120*/  HMMA.16816.F32.BF16 R96, R132.reuse, R142, R96 ;  /* 0x0000008e8460723c */ /* 0x040fe40000041860 */
[----:B------:R-:W3:Y:S06]  /*28130*/  LDSM.16.MT88.4 R140, [R219+0x16800] ;  /* 0x01680000db8c783b */ /* 0x000eec0000004200 */
        /* <DEDUP_REMOVED lines=15> */
[-C--:B------:R-:W-:Y:S07]  /*28230*/  F2FP.BF16.PACK_AB R135, R168, R182.reuse ;  /* 0x000000b6a887723e */ /* 0x080fee00000010ff */
        /* <DEDUP_REMOVED lines=18> */
[C---:B------:R-:W-:Y:S08]  /*28360*/  HMMA.16816.F32.BF16 R52, R132.reuse, R156, R52 ;  /* 0x0000009c8434723c */ /* 0x040ff00000041834 */
[C---:B------:R-:W-:Y:S01]  /*28370*/  HMMA.16816.F32.BF16 R56, R132.reuse, R158, R56 ;  /* 0x0000009e8438723c */ /* 0x040fe20000041838 */
[----:B------:R-:W-:Y:S07]  /*28380*/  LDSM.16.MT88.4 R156, [R222+0x11800] ;  /* 0x01180000de9c783b */ /* 0x000fee0000004200 */
[C---:B----4-:R-:W-:Y:S07]  /*28390*/  HMMA.16816.F32.BF16 R60, R132.reuse, R152, R60 ;  /* 0x00000098843c723c */ /* 0x050fee000004183c */
[----:B------:R-:W-:Y:S01]  /*283a0*/  MOV R152, R171 ;  /* 0x000000ab00987202 */ /* 0x000fe20000000f00 */
[C---:B------:R-:W-:Y:S01]  /*283b0*/  HMMA.16816.F32.BF16 R64, R132.reuse, R154, R64 ;  /* 0x0000009a8440723c */ /* 0x040fe20000041840 */
[----:B------:R-:W-:Y:S03]  /*283c0*/  MUFU.EX2 R171, R177 ;  /* 0x000000b100ab7308 */ /* 0x000fe60000000800 */
[----:B------:R-:W-:Y:S03]  /*283d0*/  MOV R153, R161 ;  /* 0x000000a100997202 */ /* 0x000fe60000000f00 */
[----:B------:R-:W-:Y:S01]  /*283e0*/  MOV R154, R182 ;  /* 0x000000b6009a7202 */ /* 0x000fe20000000f00 */
[C---:B-1----:R-:W-:Y:S03]  /*283f0*/  HMMA.16816.F32.BF16 R68, R132.reuse, R144, R68 ;  /* 0x000000908444723c */ /* 0x042fe60000041844 */
[----:B------:R-:W1:Y:S05]  /*28400*/  MUFU.EX2 R155, R178 ;  /* 0x000000b2009b7308 */ /* 0x000e6a0000000800 */
[C---:B------:R-:W-:Y:S01]  /*28410*/  HMMA.16816.F32.BF16 R72, R132.reuse, R146, R72 ;  /* 0x000000928448723c */ /* 0x040fe20000041848 */
[----:B------:R-:W4:Y:S04]  /*28420*/  LDSM.16.MT88.4 R144, [R222+0x17000] ;  /* 0x01700000de90783b */ /* 0x000f280000004200 */
[----:B------:R4:W4:Y:S03]  /*28430*/  MUFU.EX2 R161, R175 ;  /* 0x000000af00a17308 */ /* 0x0009260000000800 */
[C---:B--2---:R-:W-:Y:S08]  /*28440*/  HMMA.16816.F32.BF16 R76, R132.reuse, R148, R76 ;  /* 0x00000094844c723c */ /* 0x044ff0000004184c */
[C---:B------:R-:W-:Y:S01]  /*28450*/  HMMA.16816.F32.BF16 R80, R132.reuse, R150, R80 ;  /* 0x000000968450723c */ /* 0x040fe20000041850 */
[----:B------:R-:W2:Y:S03]  /*28460*/  LDSM.16.MT88.4 R148, [R221+0x17000] ;  /* 0x01700000dd94783b */ /* 0x000ea60000004200 */
[----:B-1----:R-:W-:Y:S01]  /*28470*/  IMAD.MOV.U32 R166, RZ, RZ, R155 ;  /* 0x000000ffffa67224 */ /* 0x002fe200078e009b */
[----:B------:R-:W-:Y:S03]  /*28480*/  MOV R155, R183 ;  /* 0x000000b7009b7202 */ /* 0x000fe60000000f00 */
[C---:B---3--:R-:W-:Y:S01]  /*28490*/  HMMA.16816.F32.BF16 R84, R132.reuse, R136, R84 ;  /* 0x000000888454723c */ /* 0x048fe20000041854 */
[----:B------:R-:W-:Y:S07]  /*284a0*/  LDSM.16.MT88.4 R176, [R219+0x11800] ;  /* 0x01180000dbb0783b */ /* 0x000fee0000004200 */
[C---:B------:R-:W-:Y:S01]  /*284b0*/  HMMA.16816.F32.BF16 R88, R132.reuse, R138, R88 ;  /* 0x0000008a8458723c */ /* 0x040fe20000041858 */
[----:B------:R-:W1:Y:S07]  /*284c0*/  LDSM.16.MT88.4 R136, [R220+0x17000] ;  /* 0x01700000dc88783b */ /* 0x000e6e0000004200 */
[C---:B------:R-:W-:Y:S01]  /*284d0*/  HMMA.16816.F32.BF16 R92, R132.reuse, R140, R92 ;  /* 0x0000008c845c723c */ /* 0x040fe2000004185c */
[----:B----4-:R-:W-:Y:S07]  /*284e0*/  LDSM.16.MT88.4 R172, [R220+0x11800] ;  /* 0x01180000dcac783b */ /* 0x010fee0000004200 */
[C---:B------:R-:W-:Y:S01]  /*284f0*/  HMMA.16816.F32.BF16 R96, R132.reuse, R142, R96 ;  /* 0x0000008e8460723c */ /* 0x040fe20000041860 */
[----:B------:R-:W3:Y:S07]  /*28500*/  LDSM.16.MT88.4 R140, [R219+0x17000] ;  /* 0x01700000db8c783b */ /* 0x000eee0000004200 */
[C---:B------:R-:W-:Y:S07]  /*28510*/  HMMA.16816.F32.BF16 R100, R132.reuse, R144, R100 ;  /* 0x000000908464723c */ /* 0x040fee0000041864 */
[----:B------:R-:W-:Y:S01]  /*28520*/  MOV R145, R152 ;  /* 0x0000009800917202 */ /* 0x000fe20000000f00 */
[C---:B------:R-:W-:Y:S04]  /*28530*/  HMMA.16816.F32.BF16 R104, R132.reuse, R146, R104 ;  /* 0x000000928468723c */ /* 0x040fe80000041868 */
[----:B------:R-:W-:Y:S01]  /*28540*/  IMAD.MOV.U32 R152, RZ, RZ, R184 ;  /* 0x000000ffff987224 */ /* 0x000fe200078e00b8 */
[----:B------:R-:W-:Y:S02]  /*28550*/  MOV R144, R153 ;  /* 0x0000009900907202 */ /* 0x000fe40000000f00 */
[----:B------:R-:W-:Y:S01]  /*28560*/  MOV R153, R185 ;  /* 0x000000b900997202 */ /* 0x000fe20000000f00 */
[C---:B--2---:R-:W-:Y:S04]  /*28570*/  HMMA.16816.F32.BF16 R108, R132.reuse, R148, R108 ;  /* 0x00000094846c723c */ /* 0x044fe8000004186c */
[----:B------:R-:W-:Y:S01]  /*28580*/  IMAD.MOV.U32 R147, RZ, RZ, R181 ;  /* 0x000000ffff937224 */ /* 0x000fe200078e00b5 */
[----:B------:R-:W-:Y:S01]  /*28590*/  MOV R146, R186 ;  /* 0x000000ba00927202 */ /* 0x000fe20000000f00 */
[----:B------:R-:W-:Y:S02]  /*285a0*/  LDSM.16.MT88.4 R180, [R222+0x13800] ;  /* 0x01380000deb4783b */ /* 0x000fe40000004200 */
[C---:B------:R-:W-:Y:S06]  /*285b0*/  HMMA.16816.F32.BF16 R112, R132.reuse, R150, R112 ;  /* 0x000000968470723c */ /* 0x040fec0000041870 */
[----:B------:R-:W2:Y:S02]  /*285c0*/  LDSM.16.MT88.4 R148, [R221+0x11800] ;  /* 0x01180000dd94783b */ /* 0x000ea40000004200 */
[C---:B-1----:R-:W-:Y:S07]  /*285d0*/  HMMA.16816.F32.BF16 R116, R132.reuse, R136, R116 ;  /* 0x000000888474723c */ /* 0x042fee0000041874 */
[----:B------:R-:W-:Y:S01]  /*285e0*/  IMAD.MOV.U32 R136, RZ, RZ, R162 ;  /* 0x000000ffff887224 */ /* 0x000fe200078e00a2 */
[C---:B------:R-:W-:Y:S04]  /*285f0*/  HMMA.16816.F32.BF16 R120, R132.reuse, R138, R120 ;  /* 0x0000008a8478723c */ /* 0x040fe80000041878 */
[----:B------:R-:W-:Y:S03]  /*28600*/  MOV R137, R163 ;  /* 0x000000a300897202 */ /* 0x000fe60000000f00 */
[----:B------:R-:W-:Y:S01]  /*28610*/  MOV R138, R187 ;  /* 0x000000bb008a7202 */ /* 0x000fe20000000f00 */
[C---:B---3--:R-:W-:Y:S01]  /*28620*/  HMMA.16816.F32.BF16 R124, R132.reuse, R140, R124 ;  /* 0x0000008c847c723c */ /* 0x048fe2000004187c */
[----:B------:R-:W1:Y:S03]  /*28630*/  LDSM.16.MT88.4 R184, [R221+0x13800] ;  /* 0x01380000ddb8783b */ /* 0x000e660000004200 */
[----:B------:R-:W-:Y:S01]  /*28640*/  IMAD.MOV.U32 R139, RZ, RZ, R171 ;  /* 0x000000ffff8b7224 */ /* 0x000fe200078e00ab */
[----:B------:R-:W-:Y:S02]  /*28650*/  F2FP.BF16.PACK_AB R171, R165, R138 ;  /* 0x0000008aa5ab723e */ /* 0x000fe400000010ff */
[----:B------:R-:W-:Y:S01]  /*28660*/  MOV R140, R170 ;  /* 0x000000aa008c7202 */ /* 0x000fe20000000f00 */
[----:B------:R-:W-:Y:S04]  /*28670*/  HMMA.16816.F32.BF16 R128, R132, R142, R128 ;  /* 0x0000008e8480723c */ /* 0x000fe80000041880 */
[----:B------:R-:W-:Y:S02]  /*28680*/  MOV R141, R169 ;  /* 0x000000a9008d7202 */ /* 0x000fe40000000f00 */
[----:B------:R-:W-:Y:S01]  /*28690*/  F2FP.BF16.PACK_AB R170, R166, R139 ;  /* 0x0000008ba6aa723e */ /* 0x000fe200000010ff */
[----:B------:R-:W-:Y:S01]  /*286a0*/  IMAD.MOV.U32 R143, RZ, RZ, R168 ;  /* 0x000000ffff8f7224 */ /* 0x000fe200078e00a8 */
[----:B------:R-:W-:Y:S04]  /*286b0*/  MOV R134, R161 ;  /* 0x000000a100867202 */ /* 0x000fe80000000f00 */
[----:B------:R-:W-:Y:S02]  /*286c0*/  MOV R135, R160 ;  /* 0x000000a000877202 */ /* 0x000fe40000000f00 */
        /* <DEDUP_REMOVED lines=9> */
[C---:B--2---:R-:W-:Y:S07]  /*28760*/  HMMA.16816.F32.BF16 R152, R168.reuse, R148, R12 ;  /* 0x00000094a898723c */ /* 0x044fee000004180c */
        /* <DEDUP_REMOVED lines=13> */
[----:B------:R-:W-:Y:S03]  /*28840*/  IMAD.MOV.U32 R172, RZ, RZ, R139 ;  /* 0x000000ffffac7224 */ /* 0x000fe600078e008b */
[----:B------:R-:W-:Y:S02]  /*28850*/  MOV R175, R136 ;  /* 0x0000008800af7202 */ /* 0x000fe40000000f00 */
[----:B------:R-:W-:Y:S02]  /*28860*/  MOV R174, R137 ;  /* 0x0000008900ae7202 */ /* 0x000fe40000000f00 */
[C---:B------:R-:W-:Y:S01]  /*28870*/  HMMA.16816.F32.BF16 R136, R168.reuse, R176, R28 ;  /* 0x000000b0a888723c */ /* 0x040fe2000004181c */
[----:B------:R-:W-:Y:S06]  /*28880*/  LDSM.16.MT88.4 R28, [R222+0x17800] ;  /* 0x01780000de1c783b */ /* 0x000fec0000004200 */
[----:B------:R-:W-:Y:S01]  /*28890*/  IMAD.MOV.U32 R177, RZ, RZ, R134 ;  /* 0x000000ffffb17224 */ /* 0x000fe200078e0086 */
        /* <DEDUP_REMOVED lines=9> */
[----:B------:R-:W2:Y:S03]  /*28930*/  LDSM.16.MT88.4 R8, [R219+0x13800] ;  /* 0x01380000db08783b */ /* 0x000ea60000004200 */
[----:B------:R-:W-:Y:S01]  /*28940*/  MOV R35, R12 ;  /* 0x0000000c00237202 */ /* 0x000fe20000000f00 */
[----:B------:R-:W-:Y:S01]  /*28950*/  IMAD.MOV.U32 R180, RZ, RZ, R15 ;  /* 0x000000ffffb47224 */ /* 0x000fe200078e000f */
[----:B------:R-:W-:Y:S02]  /*28960*/  MOV R181, R14 ;  /* 0x0000000e00b57202 */ /* 0x000fe40000000f00 */
[C---:B-1----:R-:W-:Y:S01]  /*28970*/  HMMA.16816.F32.BF16 R44, R168.reuse, R184, R44 ;  /* 0x000000b8a82c723c */ /* 0x042fe2000004182c */
[----:B------:R-:W1:Y:S03]  /*28980*/  LDSM.16.MT88.4 R12, [R222+0x15800] ;  /* 0x01580000de0c783b */ /* 0x000e660000004200 */
[----:B------:R-:W-:Y:S01]  /*28990*/  MOV R183, R17 ;  /* 0x0000001100b77202 */ /* 0x000fe20000000f00 */
[----:B------:R-:W-:Y:S01]  /*289a0*/  FADD.FTZ R251, R180, R251 ;  /* 0x000000fbb4fb7221 */ /* 0x000fe20000010000 */
[----:B------:R-:W-:Y:S01]  /*289b0*/  MOV R182, R18 ;  /* 0x0000001200b67202 */ /* 0x000fe20000000f00 */
[----:B------:R-:W-:Y:S01]  /*289c0*/  IMAD.MOV.U32 R185, RZ, RZ, R19 ;  /* 0x000000ffffb97224 */ /* 0x000fe200078e0013 */
[C---:B------:R-:W-:Y:S01]  /*289d0*/  HMMA.16816.F32.BF16 R48, R168.reuse, R186, R48 ;  /* 0x000000baa830723c */ /* 0x040fe20000041830 */
[----:B------:R-:W4:Y:S03]  /*289e0*/  LDSM.16.MT88.4 R16, [R221+0x15800] ;  /* 0x01580000dd10783b */ /* 0x000f260000004200 */
[----:B------:R-:W-:Y:S04]  /*289f0*/  FADD.FTZ R0, R185, R0 ;  /* 0x00000000b9007221 */ /* 0x000fe80000010000 */
[C---:B---3--:R-:W-:Y:S04]  /*28a00*/  HMMA.16816.F32.BF16 R52, R168.reuse, R4, R52 ;  /* 0x00000004a834723c */ /* 0x048fe80000041834 */
[----:B------:R-:W-:Y:S04]  /*28a10*/  FADD.FTZ R0, R182, R0 ;  /* 0x00000000b6007221 */ /* 0x000fe80000010000 */
[C---:B------:R-:W-:Y:S01]  /*28a20*/  HMMA.16816.F32.BF16 R56, R168.reuse, R6, R56 ;  /* 0x00000006a838723c */ /* 0x040fe20000041838 */
[----:B------:R-:W3:Y:S03]  /*28a30*/  LDSM.16.MT88.4 R4, [R221+0x17800] ;  /* 0x01780000dd04783b */ /* 0x000ee60000004200 */
[----:B------:R-:W-:Y:S04]  /*28a40*/  FADD.FTZ R0, R183, R0 ;  /* 0x00000000b7007221 */ /* 0x000fe80000010000 */
[----:B------:R-:W-:Y:S01]  /*28a50*/  FADD.FTZ R2, R181, R0 ;  /* 0x00000000b5027221 */ /* 0x000fe20000010000 */
[C---:B--2---:R-:W-:Y:S03]  /*28a60*/  HMMA.16816.F32.BF16 R60, R168.reuse, R8, R60 ;  /* 0x00000008a83c723c */ /* 0x044fe6000004183c */
[----:B------:R-:W-:Y:S02]  /*28a70*/  FADD.FTZ R0, R178, R251 ;  /* 0x000000fbb2007221 */ /* 0x000fe40000010000 */
[----:B------:R-:W-:Y:S02]  /*28a80*/  FADD.FTZ R2, R179, R2 ;  /* 0x00000002b3027221 */ /* 0x000fe40000010000 */
[----:B------:R-:W-:Y:S01]  /*28a90*/  FADD.FTZ R0, R32, R0 ;  /* 0x0000000020007221 */ /* 0x000fe20000010000 */
        /* <DEDUP_REMOVED lines=11> */
[C---:B----4-:R-:W-:Y:S04]  /*28b50*/  HMMA.16816.F32.BF16 R76, R168.reuse, R16, R76 ;  /* 0x00000010a84c723c */ /* 0x050fe8000004184c */
[----:B------:R-:W-:Y:S02]  /*28b60*/  FADD.FTZ R2, R175, R2 ;  /* 0x00000002af027221 */ /* 0x000fe40000010000 */
[----:B------:R-:W-:Y:S02]  /*28b70*/  FADD.FTZ R0, R172, R0 ;  /* 0x00000000ac007221 */ /* 0x000fe40000010000 */
[C---:B------:R-:W-:Y:S04]  /*28b80*/  HMMA.16816.F32.BF16 R80, R168.reuse, R18, R80 ;  /* 0x00000012a850723c */ /* 0x040fe80000041850 */
        /* <DEDUP_REMOVED lines=17> */
[----:B------:R-:W-:-:S07]  /*28ca0*/  @P0 BRA `(.L_x_7245) ;  /* 0xffffa66000000947 */ /* 0x000fce000383ffff */
.L_x_7236:
        /* <DEDUP_REMOVED lines=11> */
.L_x_7259:
[----:B--23--:R-:W-:Y:S01]  /*28d60*/  FADD.FTZ R250, R6, R250 ;  /* 0x000000fa06fa7221 */ /* 0x00cfe20000010000 */
[----:B------:R-:W-:Y:S05]  /*28d70*/  BRA.DIV ~URZ, `(.L_x_7247) ;  /* 0x000020f27f007947 */ /* 0x000fea000b800000 */
[----:B------:R-:W2:Y:S04]  /*28d80*/  SHFL.BFLY PT, R4, R249, 0x2, 0x1f ;  /* 0x0c401f00f9047f89 */ /* 0x000ea800000e0000 */
[----:B------:R-:W3:Y:S01]  /*28d90*/  SHFL.BFLY PT, R0, R250, 0x1, 0x1f ;  /* 0x0c201f00fa007f89 */ /* 0x000ee200000e0000 */
[----:B--2---:R-:W-:Y:S02]  /*28da0*/  FADD.FTZ R249, R4, R249 ;  /* 0x000000f904f97221 */ /* 0x004fe40000010000 */
[----:B---3--:R-:W-:-:S03]  /*28db0*/  FADD.FTZ R250, R250, R0 ;  /* 0x00000000fafa7221 */ /* 0x008fc60000010000 */
[----:B------:R2:W3:Y:S04]  /*28dc0*/  SHFL.BFLY PT, R6, R249, 0x1, 0x1f ;  /* 0x0c201f00f9067f89 */ /* 0x0004e800000e0000 */
.L_x_7260:
        /* <DEDUP_REMOVED lines=330> */
.L_x_7249:
[----:B------:R-:W-:Y:S02]  /*2a270*/  ULDC.64 UR4, c[0x0][0x118] ;  /* 0x0000460000047ab9 */ /* 0x000fe40000000a00 */
[----:B------:R-:W2:Y:S04]  /*2a280*/  LD.E R2, [R8.64+0x60] ;  /* 0x0000600408027980 */ /* 0x000ea8000c101900 */
[----:B------:R-:W3:Y:S01]  /*2a290*/  LD.E R236, [R8.64+0xb4] ;  /* 0x0000b40408ec7980 */ /* 0x000ee2000c101900 */
[----:B--2---:R-:W-:-:S04]  /*2a2a0*/  IMAD R2, R2, R233, R232 ;  /* 0x000000e902027224 */ /* 0x004fc800078e02e8 */
[----:B---3--:R-:W-:Y:S02]  /*2a2b0*/  IMAD R236, R236, R2, RZ ;  /* 0x00000002ecec7224 */ /* 0x008fe400078e02ff */
.L_x_7250:
[----:B------:R-:W-:Y:S05]  /*2a2c0*/  BSYNC B0 ;  /* 0x0000000000007941 */ /* 0x000fea0003800000 */
.L_x_7248:
        /* <DEDUP_REMOVED lines=52> */
.L_x_7252:
[----:B--234-:R-:W-:Y:S05]  /*2a610*/  BSYNC B0 ;  /* 0x0000000000007941 */ /* 0x01cfea0003800000 */
.L_x_7251:
        /* <DEDUP_REMOVED lines=48> */
.L_x_7254:
[----:B-1----:R-:W-:Y:S05]  /*2a920*/  BSYNC B0 ;  /* 0x0000000000007941 */ /* 0x002fea0003800000 */
.L_x_7253:
        /* <DEDUP_REMOVED lines=23> */
.L_x_7256:
[----:B------:R-:W-:Y:S05]  /*2aaa0*/  BSYNC B0 ;  /* 0x0000000000007941 */ /* 0x000fea0003800000 */
.L_x_7255:
        /* <DEDUP_REMOVED lines=23> */
.L_x_7258:
[----:B------:R-:W-:Y:S05]  /*2ac20*/  BSYNC B0 ;  /* 0x0000000000007941 */ /* 0x000fea0003800000 */
.L_x_7257:
[----:B------:R-:W-:Y:S01]  /*2ac30*/  IADD3 R2, R15, 0x30, RZ ;  /* 0x000000300f027810 */ /* 0x000fe20007ffe0ff */
[----:B-1----:R-:W-:-:S02]  /*2ac40*/  IMAD.MOV.U32 R6, RZ, RZ, R231 ;  /* 0x000000ffff067224 */ /* 0x002fc400078e00e7 */
[----:B------:R-:W-:Y:S01]  /*2ac50*/  IMAD.MOV.U32 R7, RZ, RZ, 0x0 ;  /* 0x00000000ff077424 */ /* 0x000fe200078e00ff */
[----:B------:R-:W-:-:S13]  /*2ac60*/  ISETP.GE.AND P0, PT, R2, R234, PT ;  /* 0x000000ea0200720c */ /* 0x000fda0003f06270 */
[----:B------:R-:W-:Y:S05]  /*2ac70*/  @P0 RET.REL.NODEC R6 `(_ZN5flash24flash_fwd_splitkv_kernelI23Flash_fwd_kernel_traitsILi256ELi64ELi64ELi4ELb0ELb0EN7cutlass10bfloat16_tE19Flash_kernel_traitsILi256ELi64ELi64ELi4ES3_EELb0ELb1ELb1ELb0ELb0ELb0ELb0ELb1EEEvNS_16Flash_fwd_paramsE) ;  /* 0xfffd538006000950 */ /* 0x000fea0003c3ffff */
        /* <DEDUP_REMOVED lines=8> */
[----:B------:R-:W-:Y:S02]  /*2ad00*/  ISETP.GE.AND P2, PT, R10, R8, PT ;  /* 0x000000080a00720c */ /* 0x000fe40003f46270 */
[----:B------:R-:W-:Y:S01]  /*2ad10*/  MOV R5, 0x0 ;  /* 0x0000000000057802 */ /* 0x000fe20000000f00 */
[----:B------:R-:W-:Y:S01]  /*2ad20*/  IMAD R0, R0, R82, RZ ;  /* 0x0000005200007224 */ /* 0x000fe200078e02ff */
[----:B------:R-:W-:-:S03]  /*2ad30*/  LEA R2, P3, R6, R84, 0x1 ;  /* 0x0000005406027211 */ /* 0x000fc600078608ff */
[----:B------:R-:W-:-:S05]  /*2ad40*/  IMAD R0, R83, R15, R0 ;  /* 0x0000000f53007224 */ /* 0x000fca00078e0200 */
[----:B------:R-:W-:-:S04]  /*2ad50*/  IADD3 R0, R7, R0, RZ ;  /* 0x0000000007007210 */ /* 0x000fc80007ffe0ff */
[----:B------:R-:W-:-:S05]  /*2ad60*/  LEA.HI.X R3, R6, R85, R0, 0x1, P3 ;  /* 0x0000005506037211 */ /* 0x000fca00018f0c00 */
[----:B------:R1:W-:Y:S01]  /*2ad70*/  @!P0 ST.E.128 [R2.64+0x100], R28 ;  /* 0x0001001c02008985 */ /* 0x0003e2000c101d04 */
[----:B------:R-:W-:Y:S01]  /*2ad80*/  ISETP.GE.AND P0, PT, R4, R8, PT ;  /* 0x000000080400720c */ /* 0x000fe20003f06270 */
[----:B------:R-:W-:Y:S02]  /*2ad90*/  IMAD.MOV.U32 R4, RZ, RZ, R231 ;  /* 0x000000ffff047224 */ /* 0x000fe400078e00e7 */
[----:B------:R1:W-:Y:S04]  /*2ada0*/  @!P2 ST.E.128 [R2.64], R60 ;  /* 0x0000003c0200a985 */ /* 0x0003e8000c101d04 */
[----:B------:R1:W-:Y:S06]  /*2adb0*/  @!P1 ST.E.128 [R2.64+0x80], R44 ;  /* 0x0000802c02009985 */ /* 0x0003ec000c101d04 */
[----:B------:R-:W-:Y:S05]  /*2adc0*/  @P0 RET.REL.NODEC R4 `(_ZN5flash24flash_fwd_splitkv_kernelI23Flash_fwd_kernel_traitsILi256ELi64ELi64ELi4ELb0ELb0EN7cutlass10bfloat16_tE19Flash_kernel_traitsILi256ELi64ELi64ELi4ES3_EELb0ELb1ELb1ELb0ELb0ELb0ELb0ELb1EEEvNS_16Flash_fwd_paramsE) ;  /* 0xfffd523004000950 */ /* 0x000fea0003c3ffff */
[----:B------:R-:W-:Y:S02]  /*2add0*/  ULDC.64 UR4, c[0x0][0x118] ;  /* 0x0000460000047ab9 */ /* 0x000fe40000000a00 */
[----:B------:R2:W-:Y:S02]  /*2ade0*/  ST.E.128 [R2.64+0x180], R76 ;  /* 0x0001804c02007985 */ /* 0x0005e4000c101d04 */
[----:B-12---:R-:W-:-:S02]  /*2adf0*/  MOV R2, R231 ;  /* 0x000000e700027202 */ /* 0x006fc40000000f00 */
[----:B------:R-:W-:-:S04]  /*2ae00*/  MOV R3, 0x0 ;  /* 0x0000000000037802 */ /* 0x000fc80000000f00 */
[----:B------:R-:W-:Y:S05]  /*2ae10*/  RET.REL.NODEC R2 `(_ZN5flash24flash_fwd_splitkv_kernelI23Flash_fwd_kernel_traitsILi256ELi64ELi64ELi4ELb0ELb0EN7cutlass10bfloat16_tE19Flash_kernel_traitsILi256ELi64ELi64ELi4ES3_EELb0ELb1ELb1ELb0ELb0ELb0ELb0ELb1EEEvNS_16Flash_fwd_paramsE) ;  /* 0xfffd51e002007950 */ /* 0x000fea0003c3ffff */
.L_x_7246:
[----:B------:R-:W-:Y:S01]  /*2ae20*/  IMAD.MOV.U32 R7, RZ, RZ, R250 ;  /* 0x000000ffff077224 */ /* 0x000fe200078e00fa */
[----:B------:R-:W-:Y:S02]  /*2ae30*/  MOV R6, 0x2 ;  /* 0x0000000200067802 */ /* 0x000fe40000000f00 */
[----:B------:R-:W-:Y:S02]  /*2ae40*/  MOV R4, 0x2ae60 ;  /* 0x0002ae6000047802 */ /* 0x000fe40000000f00 */
[----:B-1---5:R-:W-:Y:S05]  /*2ae50*/  CALL.REL.NOINC `($__internal_32_$__cuda_sm70_shflsync_bfly_p) ;  /* 0x0000010000007944 */ /* 0x022fea0003c00000 */
[----:B-12---:R-:W-:Y:S05]  /*2ae60*/  BRA `(.L_x_7259) ;  /* 0xffffdef000007947 */ /* 0x006fea000383ffff */
.L_x_7247:
[----:B------:R-:W-:Y:S01]  /*2ae70*/  IMAD.MOV.U32 R7, RZ, RZ, R250 ;  /* 0x000000ffff077224 */ /* 0x000fe200078e00fa */
[----:B------:R-:W-:Y:S02]  /*2ae80*/  MOV R6, 0x1 ;  /* 0x0000000100067802 */ /* 0x000fe40000000f00 */
[----:B------:R-:W-:Y:S02]  /*2ae90*/  MOV R4, 0x2aeb0 ;  /* 0x0002aeb000047802 */ /* 0x000fe40000000f00 */
[----:B-1---5:R-:W-:Y:S05]  /*2aea0*/  CALL.REL.NOINC `($__internal_32_$__cuda_sm70_shflsync_bfly_p) ;  /* 0x000000b000007944 */ /* 0x022fea0003c00000 */
[----:B--2---:R-:W-:Y:S01]  /*2aeb0*/  FADD.FTZ R250, R250, R6 ;  /* 0x00000006fafa7221 */ /* 0x004fe20000010000 */
[----:B-1----:R-:W-:Y:S02]  /*2aec0*/  MOV R7, R249 ;  /* 0x000000f900077202 */ /* 0x002fe40000000f00 */
[----:B------:R-:W-:Y:S02]  /*2aed0*/  MOV R6, 0x2 ;  /* 0x0000000200067802 */ /* 0x000fe40000000f00 */
[----:B------:R-:W-:-:S02]  /*2aee0*/  MOV R4, 0x2af00 ;  /* 0x0002af0000047802 */ /* 0x000fc40000000f00 */
[----:B------:R-:W-:Y:S05]  /*2aef0*/  CALL.REL.NOINC `($__internal_32_$__cuda_sm70_shflsync_bfly_p) ;  /* 0x0000006000007944 */ /* 0x000fea0003c00000 */
[----:B--2---:R-:W-:Y:S01]  /*2af00*/  FADD.FTZ R249, R249, R6 ;  /* 0x00000006f9f97221 */ /* 0x004fe20000010000 */
[----:B------:R-:W-:-:S02]  /*2af10*/  MOV R6, 0x1 ;  /* 0x0000000100067802 */ /* 0x000fc40000000f00 */
[----:B------:R-:W-:Y:S02]  /*2af20*/  MOV R4, 0x2af50 ;  /* 0x0002af5000047802 */ /* 0x000fe40000000f00 */
[----:B-1----:R-:W-:Y:S02]  /*2af30*/  MOV R7, R249 ;  /* 0x000000f900077202 */ /* 0x002fe40000000f00 */
[----:B------:R-:W-:Y:S05]  /*2af40*/  CALL.REL.NOINC `($__internal_32_$__cuda_sm70_shflsync_bfly_p) ;  /* 0x0000001000007944 */ /* 0x000fea0003c00000 */
[----:B-12---:R-:W-:Y:S05]  /*2af50*/  BRA `(.L_x_7260) ;  /* 0xffffde7000007947 */ /* 0x006fea000383ffff */
        .weak           $__internal_32_$__cuda_sm70_shflsync_bfly_p
        .type           $__internal_32_$__cuda_sm70_shflsync_bfly_p,@function
        .size           $__internal_32_$__cuda_sm70_shflsync_bfly_p,(.L_x_8909 - $__internal_32_$__cuda_sm70_shflsync_bfly_p)
$__internal_32_$__cuda_sm70_shflsync_bfly_p:
[----:B------:R-:W-:Y:S01]  /*2af60*/  MOV R10, R4 ;  /* 0x00000004000a7202 */ /* 0x000fe20000000f00 */
[----:B------:R-:W-:Y:S04]  /*2af70*/  WARPSYNC R0 ;  /* 0x0000000000007348 */ /* 0x000fe80003800000 */
[----:B------:R-:W-:Y:S01]  /*2af80*/  MOV R11, 0x0 ;  /* 0x00000000000b7802 */ /* 0x000fe20000000f00 */
[----:B------:R1:W2:Y:S03]  /*2af90*/  SHFL.BFLY PT, R6, R7, R6, R5 ;  /* 0x0c00000607067389 */ /* 0x0002a600000e0005 */
[----:B------:R-:W-:Y:S05]  /*2afa0*/  RET.REL.NODEC R10 `(_ZN5flash24flash_fwd_splitkv_kernelI23Flash_fwd_kernel_traitsILi256ELi64ELi64ELi4ELb0ELb0EN7cutlass10bfloat16_tE19Flash_kernel_traitsILi256ELi64ELi64ELi4ES3_EELb0ELb1ELb1ELb0ELb0ELb0ELb0ELb1EEEvNS_16Flash_fwd_paramsE) ;  /* 0xfffd50500a007950 */ /* 0x000fea0003c3ffff */
.L_x_7261:
        /* <DEDUP_REMOVED lines=13> */
.L_x_8909:


//--------------------- .text._ZN5flash24flash_fwd_splitkv_kernelI23Flash_fwd_kernel_traitsILi256ELi64ELi64ELi4ELb0ELb0EN7cutlass10bfloat16_tE19Flash_kernel_traitsILi256ELi64ELi64ELi4ES3_EELb0ELb1ELb1ELb0ELb0ELb1ELb0ELb1EEEvNS_16Flash_fwd_paramsE --------------------------
	.section	.text._ZN5flash24flash_fwd_splitkv_kernelI23Flash_fwd_kernel_traitsILi256ELi64ELi64ELi4ELb0ELb0EN7cutlass10bfloat16_tE19Flash_kernel_traitsILi256ELi64ELi64ELi4ES3_EELb0ELb1ELb1ELb0ELb0ELb1ELb0ELb1EEEvNS_16Flash_fwd_paramsE,"ax",@progbits
	.sectioninfo	@"SHI_REGISTERS=255"
	.align	128
        .global         _ZN5flash24flash_fwd_splitkv_kernelI23Flash_fwd_kernel_traitsILi256ELi64ELi64ELi4ELb0ELb0EN7cutlass10bfloat16_tE19Flash_kernel_traitsILi256ELi64ELi64ELi4ES3_EELb0ELb1ELb1ELb0ELb0ELb1ELb0ELb1EEEvNS_16Flash_fwd_paramsE
        .type           _ZN5flash24flash_fwd_splitkv_kernelI23Flash_fwd_kernel_traitsILi256ELi64ELi64ELi4ELb0ELb0EN7cutlass10bfloat16_tE19Flash_kernel_traitsILi256ELi64ELi64ELi4ES3_EELb0ELb1ELb1ELb0ELb0ELb1ELb0ELb1EEEvNS_16Flash_fwd_paramsE,@function
        .size           _ZN5flash24flash_fwd_splitkv_kernelI23Flash_fwd_kernel_traitsILi256ELi64ELi64ELi4ELb0ELb0EN7cutlass10bfloat16_tE19Flash_kernel_traitsILi256ELi64ELi64ELi4ES3_EELb0ELb1ELb1ELb0ELb0ELb1ELb0ELb1EEEvNS_16Flash_fwd_paramsE,(.L_x_8911 - _ZN5flash24flash_fwd_splitkv_kernelI23Flash_fwd_kernel_traitsILi256ELi64ELi64ELi4ELb0ELb0EN7cutlass10bfloat16_tE19Flash_kernel_traitsILi256ELi64ELi64ELi4ES3_EELb0ELb1ELb1ELb0ELb0ELb1ELb0ELb1EEEvNS_16Flash_fwd_paramsE)
        .other          _ZN5flash24flash_fwd_splitkv_kernelI23Flash_fwd_kernel_traitsILi256ELi64ELi64ELi4ELb0ELb0EN7cutlass10bfloat16_tE19Flash_kernel_traitsILi256ELi64ELi64ELi4ES3_EELb0ELb1ELb1ELb0ELb0ELb1ELb0ELb1EEEvNS_16Flash_fwd_paramsE,@"STO_CUDA_ENTRY STV_DEFAULT"
_ZN5flash24flash_fwd_splitkv_kernelI23Flash_fwd_kernel_traitsILi256ELi64ELi64ELi4ELb0ELb0EN7cutlass10bfloat16_tE19Flash_kernel_traitsILi256ELi64ELi64ELi4ES3_EELb0ELb1ELb1ELb0ELb0ELb1ELb0ELb1EEEvNS_16Flash_fwd_paramsE:
.text._ZN5flash24flash_fwd_splitkv_kernelI23Flash_fwd_kernel_traitsILi256ELi64ELi64ELi4ELb0ELb0EN7cutlass10bfloat16_tE19Flash_kernel_traitsILi256ELi64ELi64ELi4ES3_EELb0ELb1ELb1ELb0ELb0ELb1ELb0ELb1EEEvNS_16Flash_fwd_paramsE:
        /* <DEDUP_REMOVED lines=9> */
[----:B-123--:R-:W-:Y:S05]  /*0090*/  CALL.REL.NOINC `($_ZN5flash24flash_fwd_splitkv_kernelI23Flash_fwd_kernel_traitsILi256ELi64ELi64ELi4ELb0ELb0EN7cutlass10bfloat16_tE19Flash_kernel_traitsILi256ELi64ELi64ELi4ES3_EELb0ELb1ELb1ELb0ELb0ELb1ELb0ELb1EEEvNS_16Flash_fwd_paramsE$_ZN5flash30compute_attn_1rowblock_splitkvI23Flash_fwd_kernel_traitsILi256ELi64ELi64ELi4ELb0ELb0EN7cutlass10bfloat16_tE19Flash_kernel_traitsILi256ELi64ELi64ELi4ES3_EELb0ELb1ELb1ELb0ELb0ELb1ELb0ELb1ENS_16Flash_fwd_paramsEEEvRKT8_iiiii) ;  /* 0x0000002000007944 */ /* 0x00efea0003c00000 */
[----:B------:R-:W-:Y:S05]  /*00a0*/  BSYNC B4 ;  /* 0x0000000000047941 */ /* 0x000fea0003800000 */
.L_x_7262:
[----:B------:R-:W-:Y:S05]  /*00b0*/  EXIT ;  /* 0x000000000000794d */ /* 0x000fea0003800000 */
        .type           $_ZN5flash24flash_fwd_splitkv_kernelI23Flash_fwd_kernel_traitsILi256ELi64ELi64ELi4ELb0ELb0EN7cutlass10bfloat16_tE19Flash_kernel_traitsILi256ELi64ELi64ELi4ES3_EELb0ELb1ELb1ELb0ELb0ELb1ELb0ELb1EEEvNS_16Flash_fwd_paramsE$_ZN5flash30compute_attn_1rowblock_splitkvI23Flash_fwd_kernel_traitsILi256ELi64ELi64ELi4ELb0ELb0EN7cutlass10bfloat16_tE19Flash_kernel_traitsILi256ELi64ELi64ELi4ES3_EELb0ELb1ELb1ELb0ELb0ELb1ELb0ELb1ENS_16Flash_fwd_paramsEEEvRKT8_iiiii,@function
        .size           $_ZN5flash24flash_fwd_splitkv_kernelI23Flash_fwd_kernel_traitsILi256ELi64ELi64ELi4ELb0ELb0EN7cutlass10bfloat16_tE19Flash_kernel_traitsILi256ELi64ELi64ELi4ES3_EELb0ELb1ELb1ELb0ELb0ELb1ELb0ELb1EEEvNS_16Flash_fwd_paramsE$_ZN5flash30compute_attn_1rowblock_splitkvI23Flash_fwd_kernel_traitsILi256ELi64ELi64ELi4ELb0ELb0EN7cutlass10bfloat16_tE19Flash_kernel_traitsILi256ELi64ELi64ELi4ES3_EELb0ELb1ELb1ELb0ELb0ELb1ELb0ELb1ENS_16Flash_fwd_paramsEEEvRKT8_iiiii,($__internal_33_$__cuda_sm70_shflsync_bfly_p - $_ZN5flash24flash_fwd_splitkv_kernelI23Flash_fwd_kernel_traitsILi256ELi64ELi64ELi4ELb0ELb0EN7cutlass10bfloat16_tE19Flash_kernel_traitsILi256ELi64ELi64ELi4ES3_EELb0ELb1ELb1ELb0ELb0ELb1ELb0ELb1EEEvNS_16Flash_fwd_paramsE$_ZN5flash30compute_attn_1rowblock_splitkvI23Flash_fwd_kernel_traitsILi256ELi64ELi64ELi4ELb0ELb0EN7cutlass10bfloat16_tE19Flash_kernel_traitsILi256ELi64ELi64ELi4ES3_EELb0ELb1ELb1ELb0ELb0ELb1ELb0ELb1ENS_16Flash_fwd_paramsEEEvRKT8_iiiii)
$_ZN5flash24flash_fwd_splitkv_kernelI23Flash_fwd_kernel_traitsILi256ELi64ELi64ELi4ELb0ELb0EN7cutlass10bfloat16_tE19Flash_kernel_traitsILi256ELi64ELi64ELi4ES3_EELb0ELb1ELb1ELb0ELb0ELb1ELb0ELb1EEEvNS_16Flash_fwd_paramsE$_ZN5flash30compute_attn_1rowblock_splitkvI23Flash_fwd_kernel_traitsILi256ELi64ELi64ELi4ELb0ELb0EN7cutlass10bfloat16_tE19Flash_kernel_traitsILi256ELi64ELi64ELi4ES3_EELb0ELb1ELb1ELb0ELb0ELb1ELb0ELb1ENS_16Flash_fwd_paramsEEEvRKT8_iiiii:
        /* <DEDUP_REMOVED lines=20> */
.L_x_7264:
[----:B------:R-:W-:Y:S05]  /*0200*/  BSYNC B0 ;  /* 0x0000000000007941 */ /* 0x000fea0003800000 */
.L_x_7263:
        /* <DEDUP_REMOVED lines=17> */
.L_x_7266:
[----:B------:R4:W5:Y:S02]  /*0320*/  LD.E R61, [R20.64+0xb8] ;  /* 0x0000b806143d7980 */ /* 0x000964000c101900 */
.L_x_7267:
[----:B------:R-:W-:Y:S05]  /*0330*/  BSYNC B0 ;  /* 0x0000000000007941 */ /* 0x000fea0003800000 */
.L_x_7265:
        /* <DEDUP_REMOVED lines=10> */
.L_x_7269:
[----:B------:R-:W2:Y:S01]  /*03e0*/  LD.E.64 R2, [R20.64+0x108] ;  /* 0x0001080614027980 */ /* 0x000ea2000c101b00 */
[----:B------:R-:W-:Y:S01]  /*03f0*/  BSSY B0, `(.L_x_7271) ;  /* 0x0000006000007945 */ /* 0x000fe20003800000 */
[----:B------:R-:W-:Y:S01]  /*0400*/  IMAD.MOV.U32 R52, RZ, RZ, RZ ;  /* 0x000000ffff347224 */ /* 0x000fe200078e00ff */
[----:B--2---:R-:W-:-:S04]  /*0410*/  ISETP.NE.U32.AND P0, PT, R2, RZ, PT ;  /* 0x000000ff0200720c */ /* 0x004fc80003f05070 */
[----:B------:R-:W-:-:S13]  /*0420*/  ISETP.NE.AND.EX P0, PT, R3, RZ, PT, P0 ;  /* 0x000000ff0300720c */ /* 0x000fda0003f05300 */
[----:B------:R-:W-:Y:S05]  /*0430*/  @!P0 BRA `(.L_x_7272) ;  /* 0x0000001000008947 */ /* 0x000fea0003800000 */
[----:B------:R2:W5:Y:S02]  /*0440*/  LD.E R52, [R20.64+0xbc] ;  /* 0x0000bc0614347980 */ /* 0x000564000c101900 */
.L_x_7272:
[----:B------:R-:W-:Y:S05]  /*0450*/  BSYNC B0 ;  /* 0x0000000000007941 */ /* 0x000fea0003800000 */
.L_x_7271:
[----:B-----5:R-:W-:Y:S02]  /*0460*/  IADD3 R52, R61, R52, RZ ;  /* 0x000000343d347210 */ /* 0x020fe40007ffe0ff */
.L_x_7270:
[----:B------:R-:W-:Y:S05]  /*0470*/  BSYNC B1 ;  /* 0x0000000000017941 */ /* 0x000fea0003800000 */
.L_x_7268:
[----:B------:R-:W-:Y:S01]  /*0480*/  IMAD.SHL.U32 R54, R231, 0x40, RZ ;  /* 0x00000040e7367824 */ /* 0x000fe200078e00ff */
[----:B------:R-:W-:Y:S01]  /*0490*/  MOV R2, R228 ;  /* 0x000000e400027202 */ /* 0x000fe20000000f00 */
[----:B------:R-:W-:-:S03]  /*04a0*/  IMAD.MOV.U32 R3, RZ, RZ, 0x0 ;  /* 0x00000000ff037424 */ /* 0x000fc600078e00ff */
[----:B------:R-:W-:-:S13]  /*04b0*/  ISETP.GT.AND P0, PT, R232, R54, PT ;  /* 0x00000036e800720c */ /* 0x000fda0003f04270 */
[----:B------:R-:W-:Y:S05]  /*04c0*/  @!P0 RET.REL.NODEC R2 `(_ZN5flash24flash_fwd_splitkv_kernelI23Flash_fwd_kernel_traitsILi256ELi64ELi64ELi4ELb0ELb0EN7cutlass10bfloat16_tE19Flash_kernel_traitsILi256ELi64ELi64ELi4ES3_EELb0ELb1ELb1ELb0ELb0ELb1ELb0ELb1EEEvNS_16Flash_fwd_paramsE) ;  /* 0xfffffb3002008950 */ /* 0x000fea0003c3ffff */
        /* <DEDUP_REMOVED lines=63> */
[----:B----4-:R-:W-:-:S04]  /*08c0*/  IMAD R230, R230, R10, R229 ;  /* 0x0000000ae6e67224 */ /* 0x010fc800078e02e5 */
[----:B------:R-:W-:Y:S02]  /*08d0*/  IMAD R22, R18, R11, R22 ;  /* 0x0000000b12167224 */ /* 0x000fe400078e0216 */
[----:B------:R-:W-:Y:S01]  /*08e0*/  IMAD.WIDE.U32 R18, R229, R18, R14 ;  /* 0x00000012e5127225 */ /* 0x000fe200078e000e */
        /* <DEDUP_REMOVED lines=22> */
.L_x_7275:
[----:B------:R-:W-:Y:S05]  /*0a50*/  BSYNC B0 ;  /* 0x0000000000007941 */ /* 0x000fea0003800000 */
.L_x_7274:
        /* <DEDUP_REMOVED lines=22> */
.L_x_7277:
[----:B------:R-:W-:Y:S05]  /*0bc0*/  BSYNC B0 ;  /* 0x0000000000007941 */ /* 0x000fea0003800000 */
.L_x_7276:
        /* <DEDUP_REMOVED lines=22> */
.L_x_7279:
[----:B------:R-:W-:Y:S05]  /*0d30*/  BSYNC B0 ;  /* 0x0000000000007941 */ /* 0x000fea0003800000 */
.L_x_7278:
        /* <DEDUP_REMOVED lines=21> */
.L_x_7281:
[----:B------:R-:W-:Y:S05]  /*0e90*/  BSYNC B0 ;  /* 0x0000000000007941 */ /* 0x000fea0003800000 */
.L_x_7280:
[----:B------:R-:W-:-:S04]  /*0ea0*/  ISETP.NE.AND P4, PT, R58, RZ, PT ;  /* 0x000000ff3a00720c */ /* 0x000fc80003f85270 */
[-C--:B------:R-:W-:Y:S02]  /*0eb0*/  ISETP.GE.OR P3, PT, R6, R232.reuse, P4 ;  /* 0x000000e80600720c */ /* 0x080fe40002766670 */
[-C--:B------:R-:W-:Y:S02]  /*0ec0*/  ISETP.GE.OR P2, PT, R13, R232.reuse, P4 ;  /* 0x000000e80d00720c */ /* 0x080fe40002746670 */
[----:B------:R-:W-:Y:S02]  /*0ed0*/  ISETP.GE.OR P1, PT, R12, R232, P4 ;  /* 0x000000e80c00720c */ /* 0x000fe40002726670 */
        /* <DEDUP_REMOVED lines=13> */
[----:B----4-:R-:W-:Y:S05]  /*0fb0*/  @P4 RET.REL.NODEC R4 `(_ZN5flash24flash_fwd_splitkv_kernelI23Flash_fwd_kernel_traitsILi256ELi64ELi64ELi4ELb0ELb0EN7cutlass10bfloat16_tE19Flash_kernel_traitsILi256ELi64ELi64ELi4ES3_EELb0ELb1ELb1ELb0ELb0ELb1ELb0ELb1EEEvNS_16Flash_fwd_paramsE) ;  /* 0xfffff04004004950 */ /* 0x010fea0003c3ffff */
[----:B------:R-:W-:Y:S02]  /*0fc0*/  MOV R0, 0x7f800000 ;  /* 0x7f80000000007802 */ /* 0x000fe40000000f00 */
[----:B------:R-:W-:-:S03]  /*0fd0*/  MOV R229, 0x0 ;  /* 0x0000000000e57802 */ /* 0x000fc60000000f00 */
[----:B------:R2:W-:Y:S01]  /*0fe0*/  ST.E [R2.64+0xc0], R0 ;  /* 0x0000c00002007985 */ /* 0x0005e2000c101906 */
[----:B------:R-:W-:Y:S05]  /*0ff0*/  RET.REL.NODEC R228 `(_ZN5flash24flash_fwd_splitkv_kernelI23Flash_fwd_kernel_traitsILi256ELi64ELi64ELi4ELb0ELb0EN7cutlass10bfloat16_tE19Flash_kernel_traitsILi256ELi64ELi64ELi4ES3_EELb0ELb1ELb1ELb0ELb0ELb1ELb0ELb1EEEvNS_16Flash_fwd_paramsE) ;  /* 0xfffff000e4007950 */ /* 0x000fea0003c3ffff */
.L_x_7273:
        /* <DEDUP_REMOVED lines=109> */
.L_x_7283:
        /* <DEDUP_REMOVED lines=81> */
.L_x_7284:
[----:B-1----:R-:W-:Y:S05]  /*1be0*/  BSYNC B0 ;  /* 0x0000000000007941 */ /* 0x002fea0003800000 */
.L_x_7282:
        /* <DEDUP_REMOVED lines=99> */
[----:B----4-:R-:W-:Y:S01]  /*2220*/  ISETP.GE.AND P0, PT, R11, R63, PT ;  /* 0x0000003f0b00720c */ /* 0x010fe20003f06270 */
        /* <DEDUP_REMOVED lines=124> */
[----:B------:R-:W-:Y:S01]  /*29f0*/  IADD3 R87, P2, R223, 0x40, RZ ;  /* 0x00000040df577810 */ /* 0x000fe20007f5e0ff */
[--C-:B------:R-:W-:Y:S01]  /*2a00*/  IMAD.X R43, R13, 0x1, R0.reuse, P1 ;  /* 0x000000010d2b7824 */ /* 0x100fe200008e0600 */
[----:B------:R-:W-:Y:S01]  /*2a10*/  IADD3 R83, P1, R223, 0x80, RZ ;  /* 0x00000080df537810 */ /* 0x000fe20007f3e0ff */
        /* <DEDUP_REMOVED lines=13> */
[--C-:B------:R-:W-:Y:S01]  /*2af0*/  IMAD.X R84, R86, 0x1, R224.reuse, P2 ;  /* 0x0000000156547824 */ /* 0x100fe200010e06e0 */
        /* <DEDUP_REMOVED lines=13> */
[C-C-:B------:R-:W-:Y:S01]  /*2bd0*/  SHF.L.U64.HI R113, R182.reuse, 0x4, R183.reuse ;  /* 0x00000004b6717819 */ /* 0x140fe200000102b7 */
[C---:B------:R-:W-:Y:S01]  /*2be0*/  IMAD.SHL.U32 R116, R182.reuse, 0x20, RZ ;  /* 0x00000020b6747824 */ /* 0x040fe200078e00ff */
[----:B------:R-:W-:Y:S01]  /*2bf0*/  SHF.L.U32 R114, R182, 0x4, RZ ;  /* 0x00000004b6727819 */ /* 0x000fe200000006ff */
[--C-:B------:R-:W-:Y:S01]  /*2c00*/  IMAD.X R72, R80, 0x1, R224.reuse, P3 ;  /* 0x0000000150487824 */ /* 0x100fe200018e06e0 */
        /* <DEDUP_REMOVED lines=44> */
.L_x_7403:
        /* <DEDUP_REMOVED lines=31> */
.L_x_7287:
[----:B------:R-:W-:Y:S05]  /*30c0*/  BSYNC B0 ;  /* 0x0000000000007941 */ /* 0x000fea0003800000 */
.L_x_7286:
        /* <DEDUP_REMOVED lines=21> */
.L_x_7289:
[----:B------:R-:W-:Y:S05]  /*3220*/  BSYNC B0 ;  /* 0x0000000000007941 */ /* 0x000fea0003800000 */
.L_x_7288:
        /* <DEDUP_REMOVED lines=21> */
.L_x_7291:
[----:B------:R-:W-:Y:S05]  /*3380*/  BSYNC B0 ;  /* 0x0000000000007941 */ /* 0x000fea0003800000 */
.L_x_7290:
        /* <DEDUP_REMOVED lines=21> */
.L_x_7293:
[----:B------:R-:W-:Y:S05]  /*34e0*/  BSYNC B0 ;  /* 0x0000000000007941 */ /* 0x000fea0003800000 */
.L_x_7292:
        /* <DEDUP_REMOVED lines=66> */
.L_x_7300:
[----:B------:R-:W-:Y:S05]  /*3910*/  BSYNC B0 ;  /* 0x0000000000007941 */ /* 0x000fea0003800000 */
.L_x_7299:
        /* <DEDUP_REMOVED lines=51> */
.L_x_7302:
[----:B------:R-:W-:Y:S05]  /*3c50*/  BSYNC B0 ;  /* 0x0000000000007941 */ /* 0x000fea0003800000 */
.L_x_7301:
        /* <DEDUP_REMOVED lines=51> */
.L_x_7304:
[----:B------:R-:W-:Y:S05]  /*3f90*/  BSYNC B0 ;  /* 0x0000000000007941 */ /* 0x000fea0003800000 */
.L_x_7303:
        /* <DEDUP_REMOVED lines=50> */
.L_x_7298:
[----:B------:R-:W-:Y:S05]  /*42c0*/  BSYNC B1 ;  /* 0x0000000000017941 */ /* 0x000fea0003800000 */
.L_x_7297:
        /* <DEDUP_REMOVED lines=63> */
.L_x_7308:
[----:B------:R-:W-:Y:S05]  /*46c0*/  BSYNC B0 ;  /* 0x0000000000007941 */ /* 0x000fea0003800000 */
.L_x_7307:
        /* <DEDUP_REMOVED lines=53> */
.L_x_7310:
[----:B------:R-:W-:Y:S05]  /*4a20*/  BSYNC B0 ;  /* 0x0000000000007941 */ /* 0x000fea0003800000 */
.L_x_7309:
        /* <DEDUP_REMOVED lines=53> */
.L_x_7312:
[----:B------:R-:W-:Y:S05]  /*4d80*/  BSYNC B0 ;  /* 0x0000000000007941 */ /* 0x000fea0003800000 */
.L_x_7311:
        /* <DEDUP_REMOVED lines=52> */
.L_x_7306:
[----:B------:R-:W-:Y:S05]  /*50d0*/  BSYNC B1 ;  /* 0x0000000000017941 */ /* 0x000fea0003800000 */
.L_x_7305:
        /* <DEDUP_REMOVED lines=63> */
.L_x_7316:
[----:B------:R-:W-:Y:S05]  /*54d0*/  BSYNC B0 ;  /* 0x0000000000007941 */ /* 0x000fea0003800000 */
.L_x_7315:
        /* <DEDUP_REMOVED lines=53> */
.L_x_7318:
[----:B------:R-:W-:Y:S05]  /*5830*/  BSYNC B0 ;  /* 0x0000000000007941 */ /* 0x000fea0003800000 */
.L_x_7317:
        /* <DEDUP_REMOVED lines=53> */
.L_x_7320:
[----:B------:R-:W-:Y:S05]  /*5b90*/  BSYNC B0 ;  /* 0x0000000000007941 */ /* 0x000fea0003800000 */
.L_x_7319:
        /* <DEDUP_REMOVED lines=52> */
.L_x_7314:
[----:B------:R-:W-:Y:S05]  /*5ee0*/  BSYNC B1 ;  /* 0x0000000000017941 */ /* 0x000fea0003800000 */
.L_x_7313:
        /* <DEDUP_REMOVED lines=67> */
.L_x_7324:
[----:B------:R-:W-:Y:S05]  /*6320*/  BSYNC B0 ;  /* 0x0000000000007941 */ /* 0x000fea0003800000 */
.L_x_7323:
        /* <DEDUP_REMOVED lines=53> */
.L_x_7326:
[----:B------:R-:W-:Y:S05]  /*6680*/  BSYNC B0 ;  /* 0x0000000000007941 */ /* 0x000fea0003800000 */
.L_x_7325:
        /* <DEDUP_REMOVED lines=53> */
.L_x_7328:
[----:B------:R-:W-:Y:S05]  /*69e0*/  BSYNC B0 ;  /* 0x0000000000007941 */ /* 0x000fea0003800000 */
.L_x_7327:
        /* <DEDUP_REMOVED lines=52> */
.L_x_7322:
[----:B------:R-:W-:Y:S05]  /*6d30*/  BSYNC B1 ;  /* 0x0000000000017941 */ /* 0x000fea0003800000 */
.L_x_7321:
[----:B------:R-:W2:Y:S02]  /*6d40*/  LD.E R0, [R20.64+0xd0] ;  /* 0x0000d00614007980 */ /* 0x000ea4000c101900 */
[----:B--2---:R-:W-:Y:S05]  /*6d50*/  IMAD.U32 R0, R0, -0x20, RZ ;  /* 0xffffffe000007824 */ /* 0x004fea00078e00ff */
[C---:B------:R-:W-:Y:S02]  /*6d60*/  LEA R18, P1, R0.reuse, R18, 0x1 ;  /* 0x0000001200127211 */ /* 0x040fe400078208ff */
[C---:B------:R-:W-:Y:S02]  /*6d70*/  LEA R42, P0, R0.reuse, R42, 0x1 ;  /* 0x0000002a002a7211 */ /* 0x040fe400078008ff */
[C---:B------:R-:W-:Y:S02]  /*6d80*/  LEA.HI.X.SX32 R19, R0.reuse, R19, 0x1, P1 ;  /* 0x0000001300137211 */ /* 0x040fe400008f0eff */
[----:B------:R-:W-:Y:S01]  /*6d90*/  LEA.HI.X.SX32 R43, R0, R43, 0x1, P0 ;  /* 0x0000002b002b7211 */ /* 0x000fe200000f0eff */
[----:B------:R-:W-:-:S05]  /*6da0*/  BRA `(.L_x_7329) ;  /* 0x00006a3000007947 */ /* 0x000fca0003800000 */
.L_x_7296:
        /* <DEDUP_REMOVED lines=94> */
.L_x_7335:
[----:B------:R-:W-:Y:S05]  /*7390*/  BSYNC B0 ;  /* 0x0000000000007941 */ /* 0x000fea0003800000 */
.L_x_7334:
[----:B-----5:R2:W-:Y:S02]  /*73a0*/  ST.E.128 [R126.64], R24 ;  /* 0x000000187e007985 */ /* 0x0205e4000c101d06 */
.L_x_7333:
[----:B------:R-:W-:Y:S05]  /*73b0*/  BSYNC B1 ;  /* 0x0000000000017941 */ /* 0x000fea0003800000 */
.L_x_7332:
        /* <DEDUP_REMOVED lines=92> */
.L_x_7339:
[----:B------:R-:W-:Y:S05]  /*7980*/  BSYNC B0 ;  /* 0x0000000000007941 */ /* 0x000fea0003800000 */
.L_x_7338:
[----:B-----5:R2:W-:Y:S02]  /*7990*/  ST.E.128 [R126.64+0x80], R24 ;  /* 0x000080187e007985 */ /* 0x0205e4000c101d06 */
.L_x_7337:
[----:B------:R-:W-:Y:S05]  /*79a0*/  BSYNC B1 ;  /* 0x0000000000017941 */ /* 0x000fea0003800000 */
.L_x_7336:
        /* <DEDUP_REMOVED lines=92> */
.L_x_7343:
[----:B------:R-:W-:Y:S05]  /*7f70*/  BSYNC B0 ;  /* 0x0000000000007941 */ /* 0x000fea0003800000 */
.L_x_7342:
[----:B-----5:R2:W-:Y:S02]  /*7f80*/  ST.E.128 [R126.64+0x100], R24 ;  /* 0x000100187e007985 */ /* 0x0205e4000c101d06 */
.L_x_7341:
[----:B------:R-:W-:Y:S05]  /*7f90*/  BSYNC B1 ;  /* 0x0000000000017941 */ /* 0x000fea0003800000 */
.L_x_7340:
        /* <DEDUP_REMOVED lines=91> */
.L_x_7345:
[----:B------:R-:W-:Y:S05]  /*8550*/  BSYNC B0 ;  /* 0x0000000000007941 */ /* 0x000fea0003800000 */
.L_x_7344:
[----:B-----5:R2:W-:Y:S02]  /*8560*/  ST.E.128 [R126.64+0x180], R24 ;  /* 0x000180187e007985 */ /* 0x0205e4000c101d06 */
.L_x_7331:
[----:B------:R-:W-:Y:S05]  /*8570*/  BSYNC B2 ;  /* 0x0000000000027941 */ /* 0x000fea0003800000 */
.L_x_7330:
        /* <DEDUP_REMOVED lines=97> */
.L_x_7351:
[----:B------:R-:W-:Y:S05]  /*8b90*/  BSYNC B0 ;  /* 0x0000000000007941 */ /* 0x000fea0003800000 */
.L_x_7350:
[C---:B------:R-:W-:Y:S04]  /*8ba0*/  LEA R2, P0, R223.reuse, R126, 0x1 ;  /* 0x0000007edf027211 */ /* 0x040fe800078008ff */
[----:B------:R-:W-:Y:S05]  /*8bb0*/  LEA.HI.X R3, R223, R127, R224, 0x1, P0 ;  /* 0x0000007fdf037211 */ /* 0x000fea00000f0ce0 */
[----:B-----5:R2:W-:Y:S04]  /*8bc0*/  ST.E.128 [R2.64], R24 ;  /* 0x0000001802007985 */ /* 0x0205e8000c101d06 */
.L_x_7349:
[----:B------:R-:W-:Y:S05]  /*8bd0*/  BSYNC B1 ;  /* 0x0000000000017941 */ /* 0x000fea0003800000 */
.L_x_7348:
        /* <DEDUP_REMOVED lines=92> */
.L_x_7355:
[----:B------:R-:W-:Y:S05]  /*91a0*/  BSYNC B0 ;  /* 0x0000000000007941 */ /* 0x000fea0003800000 */
.L_x_7354:
[C---:B------:R-:W-:Y:S04]  /*91b0*/  LEA R2, P0, R87.reuse, R126, 0x1 ;  /* 0x0000007e57027211 */ /* 0x040fe800078008ff */
[----:B------:R-:W-:Y:S05]  /*91c0*/  LEA.HI.X R3, R87, R127, R86, 0x1, P0 ;  /* 0x0000007f57037211 */ /* 0x000fea00000f0c56 */
[----:B-----5:R2:W-:Y:S04]  /*91d0*/  ST.E.128 [R2.64], R24 ;  /* 0x0000001802007985 */ /* 0x0205e8000c101d06 */
.L_x_7353:
[----:B------:R-:W-:Y:S05]  /*91e0*/  BSYNC B1 ;  /* 0x0000000000017941 */ /* 0x000fea0003800000 */
.L_x_7352:
        /* <DEDUP_REMOVED lines=92> */
.L_x_7359:
[----:B------:R-:W-:Y:S05]  /*97b0*/  BSYNC B0 ;  /* 0x0000000000007941 */ /* 0x000fea0003800000 */
.L_x_7358:
[C---:B------:R-:W-:Y:S04]  /*97c0*/  LEA R2, P0, R83.reuse, R126, 0x1 ;  /* 0x0000007e53027211 */ /* 0x040fe800078008ff */
[----:B------:R-:W-:Y:S05]  /*97d0*/  LEA.HI.X R3, R83, R127, R82, 0x1, P0 ;  /* 0x0000007f53037211 */ /* 0x000fea00000f0c52 */
[----:B-----5:R2:W-:Y:S04]  /*97e0*/  ST.E.128 [R2.64], R24 ;  /* 0x0000001802007985 */ /* 0x0205e8000c101d06 */
.L_x_7357:
[----:B------:R-:W-:Y:S05]  /*97f0*/  BSYNC B1 ;  /* 0x0000000000017941 */ /* 0x000fea0003800000 */
.L_x_7356:
        /* <DEDUP_REMOVED lines=91> */
.L_x_7361:
[----:B------:R-:W-:Y:S05]  /*9db0*/  BSYNC B0 ;  /* 0x0000000000007941 */ /* 0x000fea0003800000 */
.L_x_7360:
[C---:B------:R-:W-:Y:S04]  /*9dc0*/  LEA R2, P0, R77.reuse, R126, 0x1 ;  /* 0x0000007e4d027211 */ /* 0x040fe800078008ff */
[----:B------:R-:W-:Y:S05]  /*9dd0*/  LEA.HI.X R3, R77, R127, R76, 0x1, P0 ;  /* 0x0000007f4d037211 */ /* 0x000fea00000f0c4c */
[----:B-----5:R2:W-:Y:S04]  /*9de0*/  ST.E.128 [R2.64], R24 ;  /* 0x0000001802007985 */ /* 0x0205e8000c101d06 */
.L_x_7347:
[----:B------:R-:W-:Y:S05]  /*9df0*/  BSYNC B2 ;  /* 0x0000000000027941 */ /* 0x000fea0003800000 */
.L_x_7346:
        /* <DEDUP_REMOVED lines=97> */
.L_x_7367:
[----:B------:R-:W-:Y:S05]  /*a410*/  BSYNC B0 ;  /* 0x0000000000007941 */ /* 0x000fea0003800000 */
.L_x_7366:
[C---:B------:R-:W-:Y:S04]  /*a420*/  LEA R2, P0, R88.reuse, R126, 0x1 ;  /* 0x0000007e58027211 */ /* 0x040fe800078008ff */
[----:B------:R-:W-:Y:S05]  /*a430*/  LEA.HI.X R3, R88, R127, R89, 0x1, P0 ;  /* 0x0000007f58037211 */ /* 0x000fea00000f0c59 */
[----:B-----5:R2:W-:Y:S04]  /*a440*/  ST.E.128 [R2.64], R24 ;  /* 0x0000001802007985 */ /* 0x0205e8000c101d06 */
.L_x_7365:
[----:B------:R-:W-:Y:S05]  /*a450*/  BSYNC B1 ;  /* 0x0000000000017941 */ /* 0x000fea0003800000 */
.L_x_7364:
        /* <DEDUP_REMOVED lines=92> */
.L_x_7371:
[----:B------:R-:W-:Y:S05]  /*aa20*/  BSYNC B0 ;  /* 0x0000000000007941 */ /* 0x000fea0003800000 */
.L_x_7370:
[C---:B------:R-:W-:Y:S04]  /*aa30*/  LEA R2, P0, R85.reuse, R126, 0x1 ;  /* 0x0000007e55027211 */ /* 0x040fe800078008ff */
[----:B------:R-:W-:Y:S05]  /*aa40*/  LEA.HI.X R3, R85, R127, R84, 0x1, P0 ;  /* 0x0000007f55037211 */ /* 0x000fea00000f0c54 */
[----:B-----5:R2:W-:Y:S04]  /*aa50*/  ST.E.128 [R2.64], R24 ;  /* 0x0000001802007985 */ /* 0x0205e8000c101d06 */
.L_x_7369:
[----:B------:R-:W-:Y:S05]  /*aa60*/  BSYNC B1 ;  /* 0x0000000000017941 */ /* 0x000fea0003800000 */
.L_x_7368:
        /* <DEDUP_REMOVED lines=92> */
.L_x_7375:
[----:B------:R-:W-:Y:S05]  /*b030*/  BSYNC B0 ;  /* 0x0000000000007941 */ /* 0x000fea0003800000 */
.L_x_7374:
[C---:B------:R-:W-:Y:S04]  /*b040*/  LEA R2, P0, R81.reuse, R126, 0x1 ;  /* 0x0000007e51027211 */ /* 0x040fe800078008ff */
[----:B------:R-:W-:Y:S05]  /*b050*/  LEA.HI.X R3, R81, R127, R80, 0x1, P0 ;  /* 0x0000007f51037211 */ /* 0x000fea00000f0c50 */
[----:B-----5:R2:W-:Y:S04]  /*b060*/  ST.E.128 [R2.64], R24 ;  /* 0x0000001802007985 */ /* 0x0205e8000c101d06 */
.L_x_7373:
[----:B------:R-:W-:Y:S05]  /*b070*/  BSYNC B1 ;  /* 0x0000000000017941 */ /* 0x000fea0003800000 */
.L_x_7372:
        /* <DEDUP_REMOVED lines=91> */
.L_x_7377:
[----:B------:R-:W-:Y:S05]  /*b630*/  BSYNC B0 ;  /* 0x0000000000007941 */ /* 0x000fea0003800000 */
.L_x_7376:
[C---:B------:R-:W-:Y:S04]  /*b640*/  LEA R2, P0, R75.reuse, R126, 0x1 ;  /* 0x0000007e4b027211 */ /* 0x040fe800078008ff */
[----:B------:R-:W-:Y:S05]  /*b650*/  LEA.HI.X R3, R75, R127, R74, 0x1, P0 ;  /* 0x0000007f4b037211 */ /* 0x000fea00000f0c4a */
[----:B-----5:R2:W-:Y:S04]  /*b660*/  ST.E.128 [R2.64], R24 ;  /* 0x0000001802007985 */ /* 0x0205e8000c101d06 */
.L_x_7363:
[----:B------:R-:W-:Y:S05]  /*b670*/  BSYNC B2 ;  /* 0x0000000000027941 */ /* 0x000fea0003800000 */
.L_x_7362:
        /* <DEDUP_REMOVED lines=100> */
.L_x_7383:
[----:B------:R-:W-:Y:S05]  /*bcc0*/  BSYNC B0 ;  /* 0x0000000000007941 */ /* 0x000fea0003800000 */
.L_x_7382:
[----:B------:R-:W-:Y:S02]  /*bcd0*/  IMAD R0, R49, 0x60, RZ ;  /* 0x0000006031007824 */ /* 0x000fe400078e02ff */
[----:B------:R-:W-:Y:S05]  /*bce0*/  IMAD.WIDE.U32 R2, R48, 0x60, R126 ;  /* 0x0000006030027825 */ /* 0x000fea00078e007e */
[----:B------:R-:W-:Y:S05]  /*bcf0*/  IADD3 R3, R3, R0, RZ ;  /* 0x0000000003037210 */ /* 0x000fea0007ffe0ff */
[----:B-----5:R2:W-:Y:S02]  /*bd00*/  ST.E.128 [R2.64], R24 ;  /* 0x0000001802007985 */ /* 0x0205e4000c101d06 */
.L_x_7381:
[----:B------:R-:W-:Y:S05]  /*bd10*/  BSYNC B1 ;  /* 0x0000000000017941 */ /* 0x000fea0003800000 */
.L_x_7380:
        /* <DEDUP_REMOVED lines=92> */
.L_x_7387:
[----:B------:R-:W-:Y:S05]  /*c2e0*/  BSYNC B0 ;  /* 0x0000000000007941 */ /* 0x000fea0003800000 */
.L_x_7386:
[C---:B------:R-:W-:Y:S04]  /*c2f0*/  LEA R2, P0, R79.reuse, R126, 0x1 ;  /* 0x0000007e4f027211 */ /* 0x040fe800078008ff */
[----:B------:R-:W-:Y:S05]  /*c300*/  LEA.HI.X R3, R79, R127, R78, 0x1, P0 ;  /* 0x0000007f4f037211 */ /* 0x000fea00000f0c4e */
[----:B-----5:R2:W-:Y:S04]  /*c310*/  ST.E.128 [R2.64], R24 ;  /* 0x0000001802007985 */ /* 0x0205e8000c101d06 */
.L_x_7385:
[----:B------:R-:W-:Y:S05]  /*c320*/  BSYNC B1 ;  /* 0x0000000000017941 */ /* 0x000fea0003800000 */
.L_x_7384:
        /* <DEDUP_REMOVED lines=92> */
.L_x_7391:
[----:B------:R-:W-:Y:S05]  /*c8f0*/  BSYNC B0 ;  /* 0x0000000000007941 */ /* 0x000fea0003800000 */
.L_x_7390:
[C---:B------:R-:W-:Y:S04]  /*c900*/  LEA R2, P0, R73.reuse, R126, 0x1 ;  /* 0x0000007e49027211 */ /* 0x040fe800078008ff */
[----:B------:R-:W-:Y:S05]  /*c910*/  LEA.HI.X R3, R73, R127, R72, 0x1, P0 ;  /* 0x0000007f49037211 */ /* 0x000fea00000f0c48 */
[----:B-----5:R2:W-:Y:S04]  /*c920*/  ST.E.128 [R2.64], R24 ;  /* 0x0000001802007985 */ /* 0x0205e8000c101d06 */
.L_x_7389:
[----:B------:R-:W-:Y:S05]  /*c930*/  BSYNC B1 ;  /* 0x0000000000017941 */ /* 0x000fea0003800000 */
.L_x_7388:
        /* <DEDUP_REMOVED lines=91> */
.L_x_7393:
[----:B------:R-:W-:Y:S05]  /*cef0*/  BSYNC B0 ;  /* 0x0000000000007941 */ /* 0x000fea0003800000 */
.L_x_7392:
[C---:B------:R-:W-:Y:S04]  /*cf00*/  LEA R2, P0, R71.reuse, R126, 0x1 ;  /* 0x0000007e47027211 */ /* 0x040fe800078008ff */
[----:B------:R-:W-:Y:S05]  /*cf10*/  LEA.HI.X R3, R71, R127, R70, 0x1, P0 ;  /* 0x0000007f47037211 */ /* 0x000fea00000f0c46 */
[----:B-----5:R2:W-:Y:S04]  /*cf20*/  ST.E.128 [R2.64], R24 ;  /* 0x0000001802007985 */ /* 0x0205e8000c101d06 */
.L_x_7379:
[----:B------:R-:W-:Y:S05]  /*cf30*/  BSYNC B2 ;  /* 0x0000000000027941 */ /* 0x000fea0003800000 */
.L_x_7378:
        /* <DEDUP_REMOVED lines=11> */
.L_x_7295:
        /* <DEDUP_REMOVED lines=22> */
.L_x_7395:
[----:B------:R-:W-:Y:S05]  /*d150*/  BSYNC B0 ;  /* 0x0000000000007941 */ /* 0x000fea0003800000 */
.L_x_7394:
        /* <DEDUP_REMOVED lines=33> */
.L_x_7397:
[----:B------:R-:W-:Y:S05]  /*d370*/  BSYNC B0 ;  /* 0x0000000000007941 */ /* 0x000fea0003800000 */
.L_x_7396:
        /* <DEDUP_REMOVED lines=33> */
.L_x_7399:
[----:B------:R-:W-:Y:S05]  /*d590*/  BSYNC B0 ;  /* 0x0000000000007941 */ /* 0x000fea0003800000 */
.L_x_7398:
        /* <DEDUP_REMOVED lines=36> */
.L_x_7329:
[----:B------:R-:W-:Y:S05]  /*d7e0*/  BSYNC B3 ;  /* 0x0000000000037941 */ /* 0x000fea0003800000 */
.L_x_7294:
        /* <DEDUP_REMOVED lines=91> */
.L_x_7401:
        /* <DEDUP_REMOVED lines=10> */
.L_x_7402:
[----:B------:R-:W-:Y:S05]  /*de40*/  BSYNC B0 ;  /* 0x0000000000007941 */ /* 0x000fea0003800000 */
.L_x_7400:
[----:B------:R-:W-:Y:S04]  /*de50*/  IADD3 R12, R12, -0x1, RZ ;  /* 0xffffffff0c0c7810 */ /* 0x000fe80007ffe0ff */
[----:B------:R-:W-:Y:S11]  /*de60*/  ISETP.GT.AND P0, PT, R12, R90, PT ;  /* 0x0000005a0c00720c */ /* 0x000ff60003f04270 */
[----:B------:R-:W-:Y:S02]  /*de70*/  @!UPT UIADD3 URZ, URZ, URZ, URZ ;  /* 0x0000003f3f3ff290 */ /* 0x000fe4000fffe03f */
[----:B------:R-:W-:-:S05]  /*de80*/  @P0 BRA `(.L_x_7403) ;  /* 0xffff504000000947 */ /* 0x000fca000383ffff */
.L_x_7285:
        /* <DEDUP_REMOVED lines=111> */
.L_x_7412:
[----:B------:R-:W-:Y:S05]  /*e580*/  BSYNC B0 ;  /* 0x0000000000007941 */ /* 0x000fea0003800000 */
.L_x_7411:
[----:B-----5:R3:W-:Y:S02]  /*e590*/  STS.128 [R236], R24 ;  /* 0x00000018ec007388 */ /* 0x0207e40000000c00 */
.L_x_7410:
[----:B------:R-:W-:Y:S05]  /*e5a0*/  BSYNC B1 ;  /* 0x0000000000017941 */ /* 0x000fea0003800000 */
.L_x_7409:
        /* <DEDUP_REMOVED lines=50> */
.L_x_7416:
[----:B------:R-:W-:Y:S05]  /*e8d0*/  BSYNC B0 ;  /* 0x0000000000007941 */ /* 0x000fea0003800000 */
.L_x_7415:
[----:B-----5:R1:W-:Y:S02]  /*e8e0*/  STS.128 [R236+0x2000], R24 ;  /* 0x00200018ec007388 */ /* 0x0203e40000000c00 */
.L_x_7414:
[----:B------:R-:W-:Y:S05]  /*e8f0*/  BSYNC B1 ;  /* 0x0000000000017941 */ /* 0x000fea0003800000 */
.L_x_7413:
        /* <DEDUP_REMOVED lines=50> */
.L_x_7420:
[----:B------:R-:W-:Y:S05]  /*ec20*/  BSYNC B0 ;  /* 0x0000000000007941 */ /* 0x000fea0003800000 */
.L_x_7419:
[----:B-----5:R3:W-:Y:S02]  /*ec30*/  STS.128 [R236+0x4000], R24 ;  /* 0x00400018ec007388 */ /* 0x0207e40000000c00 */
.L_x_7418:
[----:B------:R-:W-:Y:S05]  /*ec40*/  BSYNC B1 ;  /* 0x0000000000017941 */ /* 0x000fea0003800000 */
.L_x_7417:
        /* <DEDUP_REMOVED lines=49> */
.L_x_7422:
[----:B------:R-:W-:Y:S05]  /*ef60*/  BSYNC B0 ;  /* 0x0000000000007941 */ /* 0x000fea0003800000 */
.L_x_7421:
[----:B-----5:R3:W-:Y:S02]  /*ef70*/  STS.128 [R236+0x6000], R24 ;  /* 0x00600018ec007388 */ /* 0x0207e40000000c00 */
.L_x_7408:
[----:B------:R-:W-:Y:S05]  /*ef80*/  BSYNC B2 ;  /* 0x0000000000027941 */ /* 0x000fea0003800000 */
.L_x_7407:
        /* <DEDUP_REMOVED lines=63> */
.L_x_7428:
[----:B------:R-:W-:Y:S05]  /*f380*/  BSYNC B0 ;  /* 0x0000000000007941 */ /* 0x000fea0003800000 */
.L_x_7427:
[----:B-----5:R3:W-:Y:S02]  /*f390*/  STS.128 [R236+0x800], R24 ;  /* 0x00080018ec007388 */ /* 0x0207e40000000c00 */
.L_x_7426:
[----:B------:R-:W-:Y:S05]  /*f3a0*/  BSYNC B1 ;  /* 0x0000000000017941 */ /* 0x000fea0003800000 */
.L_x_7425:
        /* <DEDUP_REMOVED lines=50> */
.L_x_7432:
[----:B------:R-:W-:Y:S05]  /*f6d0*/  BSYNC B0 ;  /* 0x0000000000007941 */ /* 0x000fea0003800000 */
.L_x_7431:
[----:B-----5:R3:W-:Y:S02]  /*f6e0*/  STS.128 [R236+0x2800], R24 ;  /* 0x00280018ec007388 */ /* 0x0207e40000000c00 */
.L_x_7430:
[----:B------:R-:W-:Y:S05]  /*f6f0*/  BSYNC B1 ;  /* 0x0000000000017941 */ /* 0x000fea0003800000 */
.L_x_7429:
        /* <DEDUP_REMOVED lines=50> */
.L_x_7436:
[----:B------:R-:W-:Y:S05]  /*fa20*/  BSYNC B0 ;  /* 0x0000000000007941 */ /* 0x000fea0003800000 */
.L_x_7435:
[----:B-----5:R3:W-:Y:S02]  /*fa30*/  STS.128 [R236+0x4800], R24 ;  /* 0x00480018ec007388 */ /* 0x0207e40000000c00 */
.L_x_7434:
[----:B------:R-:W-:Y:S05]  /*fa40*/  BSYNC B1 ;  /* 0x0000000000017941 */ /* 0x000fea0003800000 */
.L_x_7433:
        /* <DEDUP_REMOVED lines=49> */
.L_x_7438:
[----:B------:R-:W-:Y:S05]  /*fd60*/  BSYNC B0 ;  /* 0x0000000000007941 */ /* 0x000fea0003800000 */
.L_x_7437:
[----:B-----5:R3:W-:Y:S02]  /*fd70*/  STS.128 [R236+0x6800], R24 ;  /* 0x00680018ec007388 */ /* 0x0207e40000000c00 */
.L_x_7424:
[----:B------:R-:W-:Y:S05]  /*fd80*/  BSYNC B2 ;  /* 0x0000000000027941 */ /* 0x000fea0003800000 */
.L_x_7423:
        /* <DEDUP_REMOVED lines=64> */
.L_x_7444:
[----:B------:R-:W-:Y:S05]  /*10190*/  BSYNC B0 ;  /* 0x0000000000007941 */ /* 0x000fea0003800000 */
.L_x_7443:
[----:B-----5:R3:W-:Y:S02]  /*101a0*/  STS.128 [R236+0x1000], R24 ;  /* 0x00100018ec007388 */ /* 0x0207e40000000c00 */
.L_x_7442:
[----:B------:R-:W-:Y:S05]  /*101b0*/  BSYNC B1 ;  /* 0x0000000000017941 */ /* 0x000fea0003800000 */
.L_x_7441:
        /* <DEDUP_REMOVED lines=50> */
.L_x_7448:
[----:B------:R-:W-:Y:S05]  /*104e0*/  BSYNC B0 ;  /* 0x0000000000007941 */ /* 0x000fea0003800000 */
.L_x_7447:
[----:B-----5:R3:W-:Y:S02]  /*104f0*/  STS.128 [R236+0x3000], R24 ;  /* 0x00300018ec007388 */ /* 0x0207e40000000c00 */
.L_x_7446:
[----:B------:R-:W-:Y:S05]  /*10500*/  BSYNC B1 ;  /* 0x0000000000017941 */ /* 0x000fea0003800000 */
.L_x_7445:
        /* <DEDUP_REMOVED lines=50> */
.L_x_7452:
[----:B------:R-:W-:Y:S05]  /*10830*/  BSYNC B0 ;  /* 0x0000000000007941 */ /* 0x000fea0003800000 */
.L_x_7451:
[----:B-----5:R3:W-:Y:S02]  /*10840*/  STS.128 [R236+0x5000], R24 ;  /* 0x00500018ec007388 */ /* 0x0207e40000000c00 */
.L_x_7450:
[----:B------:R-:W-:Y:S05]  /*10850*/  BSYNC B1 ;  /* 0x0000000000017941 */ /* 0x000fea0003800000 */
.L_x_7449:
        /* <DEDUP_REMOVED lines=47> */
.L_x_7454:
[----:B------:R-:W-:Y:S05]  /*10b50*/  BSYNC B0 ;  /* 0x0000000000007941 */ /* 0x000fea0003800000 */
.L_x_7453:
[----:B-----5:R1:W-:Y:S02]  /*10b60*/  STS.128 [R236+0x7000], R44 ;  /* 0x0070002cec007388 */ /* 0x0203e40000000c00 */
.L_x_7440:
[----:B------:R-:W-:Y:S05]  /*10b70*/  BSYNC B2 ;  /* 0x0000000000027941 */ /* 0x000fea0003800000 */
.L_x_7439:
        /* <DEDUP_REMOVED lines=63> */
.L_x_7459:
[----:B------:R-:W-:Y:S05]  /*10f70*/  BSYNC B0 ;  /* 0x0000000000007941 */ /* 0x000fea0003800000 */
.L_x_7458:
[----:B-----5:R3:W-:Y:S02]  /*10f80*/  STS.128 [R236+0x1800], R16 ;  /* 0x00180010ec007388 */ /* 0x0207e40000000c00 */
.L_x_7457:
[----:B------:R-:W-:Y:S05]  /*10f90*/  BSYNC B1 ;  /* 0x0000000000017941 */ /* 0x000fea0003800000 */
.L_x_7456:
        /* <DEDUP_REMOVED lines=50> */
.L_x_7463:
[----:B------:R-:W-:Y:S05]  /*112c0*/  BSYNC B0 ;  /* 0x0000000000007941 */ /* 0x000fea0003800000 */
.L_x_7462:
[----:B-----5:R1:W-:Y:S02]  /*112d0*/  STS.128 [R236+0x3800], R16 ;  /* 0x00380010ec007388 */ /* 0x0203e40000000c00 */
.L_x_7461:
[----:B------:R-:W-:Y:S05]  /*112e0*/  BSYNC B1 ;  /* 0x0000000000017941 */ /* 0x000fea0003800000 */
.L_x_7460:
        /* <DEDUP_REMOVED lines=50> */
.L_x_7467:
[----:B------:R-:W-:Y:S05]  /*11610*/  BSYNC B0 ;  /* 0x0000000000007941 */ /* 0x000fea0003800000 */
.L_x_7466:
[----:B-----5:R3:W-:Y:S02]  /*11620*/  STS.128 [R236+0x5800], R16 ;  /* 0x00580010ec007388 */ /* 0x0207e40000000c00 */
.L_x_7465:
[----:B------:R-:W-:Y:S05]  /*11630*/  BSYNC B1 ;  /* 0x0000000000017941 */ /* 0x000fea0003800000 */
.L_x_7464:
        /* <DEDUP_REMOVED lines=49> */
.L_x_7469:
[----:B------:R-:W-:Y:S05]  /*11950*/  BSYNC B0 ;  /* 0x0000000000007941 */ /* 0x000fea0003800000 */
.L_x_7468:
[----:B-----5:R3:W-:Y:S01]  /*11960*/  STS.128 [R236+0x7800], R16 ;  /* 0x00780010ec007388 */ /* 0x0207e20000000c00 */
[----:B------:R-:W-:Y:S05]  /*11970*/  BRA `(.L_x_7455) ;  /* 0x00006a7000007947 */ /* 0x000fea0003800000 */
.L_x_7406:
        /* <DEDUP_REMOVED lines=93> */
.L_x_7475:
[----:B------:R-:W-:Y:S05]  /*11f50*/  BSYNC B0 ;  /* 0x0000000000007941 */ /* 0x000fea0003800000 */
.L_x_7474:
[----:B-----5:R3:W-:Y:S02]  /*11f60*/  STS.128 [R236], R32 ;  /* 0x00000020ec007388 */ /* 0x0207e40000000c00 */
.L_x_7473:
[----:B------:R-:W-:Y:S05]  /*11f70*/  BSYNC B1 ;  /* 0x0000000000017941 */ /* 0x000fea0003800000 */
.L_x_7472:
        /* <DEDUP_REMOVED lines=91> */
.L_x_7479:
[----:B------:R-:W-:Y:S05]  /*12530*/  BSYNC B0 ;  /* 0x0000000000007941 */ /* 0x000fea0003800000 */
.L_x_7478:
[----:B-----5:R1:W-:Y:S02]  /*12540*/  STS.128 [R236+0x2000], R32 ;  /* 0x00200020ec007388 */ /* 0x0203e40000000c00 */
.L_x_7477:
[----:B------:R-:W-:Y:S05]  /*12550*/  BSYNC B1 ;  /* 0x0000000000017941 */ /* 0x000fea0003800000 */
.L_x_7476:
        /* <DEDUP_REMOVED lines=91> */
.L_x_7483:
[----:B------:R-:W-:Y:S05]  /*12b10*/  BSYNC B0 ;  /* 0x0000000000007941 */ /* 0x000fea0003800000 */
.L_x_7482:
[----:B-----5:R3:W-:Y:S02]  /*12b20*/  STS.128 [R236+0x4000], R32 ;  /* 0x00400020ec007388 */ /* 0x0207e40000000c00 */
.L_x_7481:
[----:B------:R-:W-:Y:S05]  /*12b30*/  BSYNC B1 ;  /* 0x0000000000017941 */ /* 0x000fea0003800000 */
.L_x_7480:
        /* <DEDUP_REMOVED lines=90> */
.L_x_7485:
[----:B------:R-:W-:Y:S05]  /*130e0*/  BSYNC B0 ;  /* 0x0000000000007941 */ /* 0x000fea0003800000 */
.L_x_7484:
[----:B-----5:R3:W-:Y:S02]  /*130f0*/  STS.128 [R236+0x6000], R32 ;  /* 0x00600020ec007388 */ /* 0x0207e40000000c00 */
.L_x_7471:
[----:B------:R-:W-:Y:S05]  /*13100*/  BSYNC B2 ;  /* 0x0000000000027941 */ /* 0x000fea0003800000 */
.L_x_7470:
        /* <DEDUP_REMOVED lines=98> */
.L_x_7491:
[----:B------:R-:W-:Y:S05]  /*13730*/  BSYNC B0 ;  /* 0x0000000000007941 */ /* 0x000fea0003800000 */
.L_x_7490:
[----:B-----5:R3:W-:Y:S02]  /*13740*/  STS.128 [R236+0x800], R32 ;  /* 0x00080020ec007388 */ /* 0x0207e40000000c00 */
.L_x_7489:
[----:B------:R-:W-:Y:S05]  /*13750*/  BSYNC B1 ;  /* 0x0000000000017941 */ /* 0x000fea0003800000 */
.L_x_7488:
        /* <DEDUP_REMOVED lines=94> */
.L_x_7495:
[----:B------:R-:W-:Y:S05]  /*13d40*/  BSYNC B0 ;  /* 0x0000000000007941 */ /* 0x000fea0003800000 */
.L_x_7494:
[----:B-----5:R3:W-:Y:S02]  /*13d50*/  STS.128 [R236+0x2800], R32 ;  /* 0x00280020ec007388 */ /* 0x0207e40000000c00 */
.L_x_7493:
[----:B------:R-:W-:Y:S05]  /*13d60*/  BSYNC B1 ;  /* 0x0000000000017941 */ /* 0x000fea0003800000 */
.L_x_7492:
        /* <DEDUP_REMOVED lines=94> */
.L_x_7499:
[----:B------:R-:W-:Y:S05]  /*14350*/  BSYNC B0 ;  /* 0x0000000000007941 */ /* 0x000fea0003800000 */
.L_x_7498:
[----:B-----5:R3:W-:Y:S02]  /*14360*/  STS.128 [R236+0x4800], R32 ;  /* 0x00480020ec007388 */ /* 0x0207e40000000c00 */
.L_x_7497:
[----:B------:R-:W-:Y:S05]  /*14370*/  BSYNC B1 ;  /* 0x0000000000017941 */ /* 0x000fea0003800000 */
.L_x_7496:
        /* <DEDUP_REMOVED lines=93> */
.L_x_7501:
[----:B------:R-:W-:Y:S05]  /*14950*/  BSYNC B0 ;  /* 0x0000000000007941 */ /* 0x000fea0003800000 */
.L_x_7500:
[----:B-----5:R1:W-:Y:S02]  /*14960*/  STS.128 [R236+0x6800], R16 ;  /* 0x00680010ec007388 */ /* 0x0203e40000000c00 */
.L_x_7487:
[----:B------:R-:W-:Y:S05]  /*14970*/  BSYNC B2 ;  /* 0x0000000000027941 */ /* 0x000fea0003800000 */
.L_x_7486:
        /* <DEDUP_REMOVED lines=99> */
.L_x_7507:
[----:B------:R-:W-:Y:S05]  /*14fb0*/  BSYNC B0 ;  /* 0x0000000000007941 */ /* 0x000fea0003800000 */
.L_x_7506:
[----:B-----5:R3:W-:Y:S02]  /*14fc0*/  STS.128 [R236+0x1000], R32 ;  /* 0x00100020ec007388 */ /* 0x0207e40000000c00 */
.L_x_7505:
[----:B------:R-:W-:Y:S05]  /*14fd0*/  BSYNC B1 ;  /* 0x0000000000017941 */ /* 0x000fea0003800000 */
.L_x_7504:
        /* <DEDUP_REMOVED lines=94> */
.L_x_7511:
[----:B------:R-:W-:Y:S05]  /*155c0*/  BSYNC B0 ;  /* 0x0000000000007941 */ /* 0x000fea0003800000 */
.L_x_7510:
[----:B-----5:R3:W-:Y:S02]  /*155d0*/  STS.128 [R236+0x3000], R32 ;  /* 0x00300020ec007388 */ /* 0x0207e40000000c00 */
.L_x_7509:
[----:B------:R-:W-:Y:S05]  /*155e0*/  BSYNC B1 ;  /* 0x0000000000017941 */ /* 0x000fea0003800000 */
.L_x_7508:
        /* <DEDUP_REMOVED lines=94> */
.L_x_7515:
[----:B------:R-:W-:Y:S05]  /*15bd0*/  BSYNC B0 ;  /* 0x0000000000007941 */ /* 0x000fea0003800000 */
.L_x_7514:
[----:B-----5:R3:W-:Y:S02]  /*15be0*/  STS.128 [R236+0x5000], R32 ;  /* 0x00500020ec007388 */ /* 0x0207e40000000c00 */
.L_x_7513:
[----:B------:R-:W-:Y:S05]  /*15bf0*/  BSYNC B1 ;  /* 0x0000000000017941 */ /* 0x000fea0003800000 */
.L_x_7512:
        /* <DEDUP_REMOVED lines=93> */
.L_x_7517:
[----:B------:R-:W-:Y:S05]  /*161d0*/  BSYNC B0 ;  /* 0x0000000000007941 */ /* 0x000fea0003800000 */
.L_x_7516:
[----:B-----5:R1:W-:Y:S02]  /*161e0*/  STS.128 [R236+0x7000], R24 ;  /* 0x00700018ec007388 */ /* 0x0203e40000000c00 */
.L_x_7503:
[----:B------:R-:W-:Y:S05]  /*161f0*/  BSYNC B2 ;  /* 0x0000000000027941 */ /* 0x000fea0003800000 */
.L_x_7502:
        /* <DEDUP_REMOVED lines=97> */
.L_x_7521:
[----:B------:R-:W-:Y:S05]  /*16810*/  BSYNC B0 ;  /* 0x0000000000007941 */ /* 0x000fea0003800000 */
.L_x_7520:
[----:B-----5:R1:W-:Y:S02]  /*16820*/  STS.128 [R236+0x1800], R16 ;  /* 0x00180010ec007388 */ /* 0x0203e40000000c00 */
.L_x_7519:
[----:B------:R-:W-:Y:S05]  /*16830*/  BSYNC B1 ;  /* 0x0000000000017941 */ /* 0x000fea0003800000 */
.L_x_7518:
        /* <DEDUP_REMOVED lines=94> */
.L_x_7525:
[----:B------:R-:W-:Y:S05]  /*16e20*/  BSYNC B0 ;  /* 0x0000000000007941 */ /* 0x000fea0003800000 */
.L_x_7524:
[----:B-----5:R1:W-:Y:S02]  /*16e30*/  STS.128 [R236+0x3800], R16 ;  /* 0x00380010ec007388 */ /* 0x0203e40000000c00 */
.L_x_7523:
[----:B------:R-:W-:Y:S05]  /*16e40*/  BSYNC B1 ;  /* 0x0000000000017941 */ /* 0x000fea0003800000 */
.L_x_7522:
        /* <DEDUP_REMOVED lines=95> */
.L_x_7529:
[----:B------:R-:W-:Y:S05]  /*17440*/  BSYNC B0 ;  /* 0x0000000000007941 */ /* 0x000fea0003800000 */
.L_x_7528:
[----:B-----5:R1:W-:Y:S02]  /*17450*/  STS.128 [R236+0x5800], R16 ;  /* 0x00580010ec007388 */ /* 0x0203e40000000c00 */
.L_x_7527:
[----:B------:R-:W-:Y:S05]  /*17460*/  BSYNC B1 ;  /* 0x0000000000017941 */ /* 0x000fea0003800000 */
.L_x_7526:
        /* <DEDUP_REMOVED lines=96> */
.L_x_7531:
[----:B------:R-:W-:Y:S05]  /*17a70*/  BSYNC B0 ;  /* 0x0000000000007941 */ /* 0x000fea0003800000 */
.L_x_7530:
[----:B-----5:R1:W-:Y:S01]  /*17a80*/  STS.128 [R236+0x7800], R16 ;  /* 0x00780010ec007388 */ /* 0x0203e20000000c00 */
[----:B------:R-:W-:Y:S05]  /*17a90*/  BRA `(.L_x_7455) ;  /* 0x0000095000007947 */ /* 0x000fea0003800000 */
.L_x_7405:
        /* <DEDUP_REMOVED lines=37> */
.L_x_7533:
[----:B------:R-:W-:Y:S05]  /*17cf0*/  BSYNC B0 ;  /* 0x0000000000007941 */ /* 0x000fea0003800000 */
.L_x_7532:
        /* <DEDUP_REMOVED lines=36> */
.L_x_7535:
[----:B------:R-:W-:Y:S05]  /*17f40*/  BSYNC B0 ;  /* 0x0000000000007941 */ /* 0x000fea0003800000 */
.L_x_7534:
        /* <DEDUP_REMOVED lines=36> */
.L_x_7537:
[----:B------:R-:W-:Y:S05]  /*18190*/  BSYNC B0 ;  /* 0x0000000000007941 */ /* 0x000fea0003800000 */
.L_x_7536:
        /* <DEDUP_REMOVED lines=37> */
.L_x_7455:
[----:B------:R-:W-:Y:S05]  /*183f0*/  BSYNC B3 ;  /* 0x0000000000037941 */ /* 0x000fea0003800000 */
.L_x_7404:
        /* <DEDUP_REMOVED lines=38> */
.L_x_7539:
[----:B------:R-:W-:Y:S05]  /*18660*/  BSYNC B0 ;  /* 0x0000000000007941 */ /* 0x000fea0003800000 */
.L_x_7538:
        /* <DEDUP_REMOVED lines=10> */
[-C--:B--2---:R-:W-:Y:S02]  /*18710*/  @P4 LEA R10, P6, R5, R170.reuse, 0x1 ;  /* 0x000000aa050a4211 */ /* 0x084fe400078c08ff */
[----:B------:R-:W-:Y:S02]  /*18720*/  @!P5 LEA R14, P0, R223, R227, 0x1 ;  /* 0x000000e3df0ed211 */ /* 0x000fe400078008ff */
[----:B------:R-:W-:Y:S02]  /*18730*/  @P3 LEA R8, P2, R5, R170, 0x1 ;  /* 0x000000aa05083211 */ /* 0x000fe400078408ff */
        /* <DEDUP_REMOVED lines=25> */
.L_x_7541:
[----:B------:R-:W-:Y:S05]  /*188d0*/  BSYNC B0 ;  /* 0x0000000000007941 */ /* 0x000fea0003800000 */
.L_x_7540:
        /* <DEDUP_REMOVED lines=40> */
.L_x_7543:
[----:B------:R-:W-:Y:S05]  /*18b60*/  BSYNC B0 ;  /* 0x0000000000007941 */ /* 0x000fea0003800000 */
.L_x_7542:
        /* <DEDUP_REMOVED lines=43> */
.L_x_7545:
[----:B------:R-:W-:Y:S05]  /*18e20*/  BSYNC B0 ;  /* 0x0000000000007941 */ /* 0x000fea0003800000 */
.L_x_7544:
        /* <DEDUP_REMOVED lines=61> */
.L_x_7547:
[----:B-1----:R-:W-:Y:S05]  /*19200*/  BSYNC B0 ;  /* 0x0000000000007941 */ /* 0x002fea0003800000 */
.L_x_7546:
        /* <DEDUP_REMOVED lines=40> */
.L_x_7549:
[----:B------:R-:W-:Y:S05]  /*19490*/  BSYNC B0 ;  /* 0x0000000000007941 */ /* 0x000fea0003800000 */
.L_x_7548:
        /* <DEDUP_REMOVED lines=42> */
.L_x_7551:
[----:B------:R-:W-:Y:S05]  /*19740*/  BSYNC B0 ;  /* 0x0000000000007941 */ /* 0x000fea0003800000 */
.L_x_7550:
        /* <DEDUP_REMOVED lines=54> */
.L_x_7553:
[----:B------:R-:W-:Y:S05]  /*19ab0*/  BSYNC B0 ;  /* 0x0000000000007941 */ /* 0x000fea0003800000 */
.L_x_7552:
[----:B------:R-:W-:Y:S01]  /*19ac0*/  IMAD.SHL.U32 R0, R55, 0x40, RZ ;  /* 0x0000004037007824 */ /* 0x000fe200078e00ff */
[----:B------:R-:W-:Y:S01]  /*19ad0*/  LEA R214, R53, R41, 0xa ;  /* 0x0000002935d67211 */ /* 0x000fe200078e50ff */
[----:B------:R-:W-:Y:S01]  /*19ae0*/  IMAD.SHL.U32 R160, R160, 0x8, RZ ;  /* 0x00000008a0a07824 */ /* 0x000fe200078e00ff */
[----:B------:R-:W-:Y:S01]  /*19af0*/  R2P PR, R55, 0x6 ;  /* 0x0000000637007804 */ /* 0x000fe20000000000 */
[----:B------:R-:W0:Y:S01]  /*19b00*/  LDGDEPBAR ;  /* 0x00000000000079af */ /* 0x000e220000000000 */
[----:B------:R-:W-:-:S02]  /*19b10*/  LOP3.LUT R0, R0, 0x1c0, RZ, 0xc0, !PT ;  /* 0x000001c000007812 */ /* 0x000fc400078ec0ff */
[----:B------:R-:W-:Y:S02]  /*19b20*/  SHF.L.U32 R214, R214, 0x1, RZ ;  /* 0x00000001d6d67819 */ /* 0x000fe400000006ff */
[----:B------:R-:W-:Y:S02]  /*19b30*/  LOP3.LUT R160, R0, 0x8, R160, 0xf8, !PT ;  /* 0x0000000800a07812 */ /* 0x000fe400078ef8a0 */
[----:B------:R-:W-:Y:S01]  /*19b40*/  SHF.R.U32.HI R213, RZ, 0x3, R0 ;  /* 0x00000003ffd57819 */ /* 0x000fe20000011600 */
[----:B------:R-:W-:Y:S01]  /*19b50*/  LDSM.16.M88.4 R80, [R214] ;  /* 0x00000000d650783b */ /* 0x000fe20000000200 */
[-C--:B------:R-:W-:Y:S02]  /*19b60*/  LEA R166, R40, R214.reuse, 0x1 ;  /* 0x000000d628a67211 */ /* 0x080fe400078e08ff */
[----:B------:R-:W-:Y:S02]  /*19b70*/  LOP3.LUT R213, R160, R213, RZ, 0x3c, !PT ;  /* 0x000000d5a0d57212 */ /* 0x000fe400078e3cff */
[C---:B------:R-:W-:Y:S01]  /*19b80*/  LEA R38, R39.reuse, R214, 0x1 ;  /* 0x000000d627267211 */ /* 0x040fe200078e08ff */
[----:B------:R-:W-:Y:S01]  /*19b90*/  LDSM.16.M88.4 R16, [R166] ;  /* 0x00000000a610783b */ /* 0x000fe20000000200 */
[----:B------:R-:W-:Y:S01]  /*19ba0*/  LEA R2, R39, R166, 0x1 ;  /* 0x000000a627027211 */ /* 0x000fe200078e08ff */
[----:B------:R-:W-:-:S02]  /*19bb0*/  IMAD R213, R56, 0x200, R213 ;  /* 0x0000020038d57824 */ /* 0x000fc400078e02d5 */
[----:B------:R-:W-:Y:S02]  /*19bc0*/  LDSM.16.M88.4 R32, [R38] ;  /* 0x000000002620783b */ /* 0x000fe40000000200 */
[----:B------:R-:W-:-:S05]  /*19bd0*/  IMAD.SHL.U32 R213, R213, 0x2, RZ ;  /* 0x00000002d5d57824 */ /* 0x000fca00078e00ff */
[----:B------:R-:W1:Y:S01]  /*19be0*/  LDSM.16.M88.4 R28, [R213+0x8000] ;  /* 0x00800000d51c783b */ /* 0x000e620000000200 */
[C---:B------:R-:W-:Y:S02]  /*19bf0*/  IADD3 R0, R213.reuse, 0x8000, RZ ;  /* 0x00008000d5007810 */ /* 0x040fe40007ffe0ff */
[C---:B------:R-:W-:Y:S01]  /*19c00*/  IADD3 R212, R213.reuse, 0x8020, RZ ;  /* 0x00008020d5d47810 */ /* 0x040fe20007ffe0ff */
[----:B------:R-:W2:Y:S01]  /*19c10*/  LDSM.16.M88.4 R60, [R213+0x8800] ;  /* 0x00880000d53c783b */ /* 0x000ea20000000200 */
[----:B------:R-:W-:Y:S01]  /*19c20*/  @P1 IADD3 R212, R0, -0x20, RZ ;  /* 0xffffffe000d41810 */ /* 0x000fe20007ffe0ff */
[----:B------:R-:W-:Y:S02]  /*19c30*/  IMAD.MOV.U32 R0, RZ, RZ, 0x40 ;  /* 0x00000040ff007424 */ /* 0x000fe400078e00ff */
[----:B------:R-:W3:Y:S03]  /*19c40*/  LDSM.16.M88.4 R48, [R213+0x9000] ;  /* 0x00900000d530783b */ /* 0x000ee60000000200 */
[----:B------:R-:W-:Y:S01]  /*19c50*/  SEL R0, R0, 0xffffffc0, !P2 ;  /* 0xffffffc000007807 */ /* 0x000fe20005000000 */
[----:B------:R-:W4:Y:S04]  /*19c60*/  LDSM.16.M88.4 R76, [R213+0x9800] ;  /* 0x00980000d54c783b */ /* 0x000f280000000200 */
[----:B------:R-:W3:Y:S01]  /*19c70*/  LDSM.16.M88.4 R72, [R212] ;  /* 0x00000000d448783b */ /* 0x000ee20000000200 */
[----:B------:R-:W-:-:S02]  /*19c80*/  IMAD.IADD R211, R213, 0x1, R0 ;  /* 0x00000001d5d37824 */ /* 0x000fc400078e0200 */
[----:B------:R-:W-:Y:S01]  /*19c90*/  IMAD.IADD R207, R0, 0x1, R212 ;  /* 0x0000000100cf7824 */ /* 0x000fe200078e02d4 */
[----:B------:R-:W4:Y:S04]  /*19ca0*/  LDSM.16.M88.4 R68, [R212+0x1800] ;  /* 0x00180000d444783b */ /* 0x000f280000000200 */
[----:B------:R-:W4:Y:S04]  /*19cb0*/  LDSM.16.M88.4 R24, [R212+0x800] ;  /* 0x00080000d418783b */ /* 0x000f280000000200 */
[----:B--2---:R-:W4:Y:S04]  /*19cc0*/  LDSM.16.M88.4 R8, [R212+0x1000] ;  /* 0x00100000d408783b */ /* 0x004f280000000200 */
[----:B------:R-:W4:Y:S04]  /*19cd0*/  LDSM.16.M88.4 R4, [R211+0x8000] ;  /* 0x00800000d304783b */ /* 0x000f280000000200 */
[----:B------:R-:W-:Y:S01]  /*19ce0*/  LDSM.16.M88.4 R84, [R207+0x1800] ;  /* 0x00180000cf54783b */ /* 0x000fe20000000200 */
[C---:B-1----:R-:W-:Y:S03]  /*19cf0*/  HMMA.16816.F32.BF16 R12, R80.reuse, R28, RZ ;  /* 0x0000001c500c723c */ /* 0x042fe600000418ff */
[----:B------:R-:W-:Y:S04]  /*19d00*/  LDSM.16.M88.4 R88, [R207+0x1000] ;  /* 0x00100000cf58783b */ /* 0x000fe80000000200 */
[----:B------:R-:W2:Y:S01]  /*19d10*/  LD.E R0, [R20.64+0x18c] ;  /* 0x00018c0614007980 */ /* 0x000ea2000c101900 */
[C---:B------:R-:W-:Y:S03]  /*19d20*/  HMMA.16816.F32.BF16 R64, R80.reuse, R60, RZ ;  /* 0x0000003c5040723c */ /* 0x040fe600000418ff */
[----:B------:R-:W-:Y:S05]  /*19d30*/  LDSM.16.M88.4 R92, [R212+0x6000] ;  /* 0x00600000d45c783b */ /* 0x000fea0000000200 */
[C---:B---3--:R-:W-:Y:S08]  /*19d40*/  HMMA.16816.F32.BF16 R56, R80.reuse, R48, RZ ;  /* 0x000000305038723c */ /* 0x048ff000000418ff */
[C---:B------:R-:W-:Y:S08]  /*19d50*/  HMMA.16816.F32.BF16 R28, R80.reuse, R30, RZ ;  /* 0x0000001e501c723c */ /* 0x040ff000000418ff */
[C---:B------:R-:W-:Y:S08]  /*19d60*/  HMMA.16816.F32.BF16 R60, R80.reuse, R62, RZ ;  /* 0x0000003e503c723c */ /* 0x040ff000000418ff */
[C---:B------:R-:W-:Y:S08]  /*19d70*/  HMMA.16816.F32.BF16 R48, R80.reuse, R50, RZ ;  /* 0x000000325030723c */ /* 0x040ff000000418ff */
[C---:B----4-:R-:W-:Y:S08]  /*19d80*/  HMMA.16816.F32.BF16 R44, R80.reuse, R76, RZ ;  /* 0x0000004c502c723c */ /* 0x050ff000000418ff */
[----:B------:R-:W-:Y:S01]  /*19d90*/  HMMA.16816.F32.BF16 R80, R80, R78, RZ ;  /* 0x0000004e5050723c */ /* 0x000fe200000418ff */
[----:B------:R-:W-:Y:S07]  /*19da0*/  LDSM.16.M88.4 R76, [R2] ;  /* 0x00000000024c783b */ /* 0x000fee0000000200 */
[C---:B------:R-:W-:Y:S08]  /*19db0*/  HMMA.16816.F32.BF16 R12, R16.reuse, R72, R12 ;  /* 0x00000048100c723c */ /* 0x040ff0000004180c */
[C---:B------:R-:W-:Y:S01]  /*19dc0*/  HMMA.16816.F32.BF16 R28, R16.reuse, R74, R28 ;  /* 0x0000004a101c723c */ /* 0x040fe2000004181c */
[----:B------:R-:W-:Y:S07]  /*19dd0*/  LDSM.16.M88.4 R72, [R213+0xa800] ;  /* 0x00a80000d548783b */ /* 0x000fee0000000200 */
[C---:B------:R-:W-:Y:S08]  /*19de0*/  HMMA.16816.F32.BF16 R44, R16.reuse, R68, R44 ;  /* 0x00000044102c723c */ /* 0x040ff0000004182c */
[C---:B------:R-:W-:Y:S01]  /*19df0*/  HMMA.16816.F32.BF16 R80, R16.reuse, R70, R80 ;  /* 0x000000461050723c */ /* 0x040fe20000041850 */
[----:B------:R-:W1:Y:S07]  /*19e00*/  LDSM.16.M88.4 R68, [R211+0x9800] ;  /* 0x00980000d344783b */ /* 0x000e6e0000000200 */
[C---:B------:R-:W-:Y:S08]  /*19e10*/  HMMA.16816.F32.BF16 R64, R16.reuse, R24, R64 ;  /* 0x000000181040723c */ /* 0x040ff00000041840 */
[C---:B------:R-:W-:Y:S01]  /*19e20*/  HMMA.16816.F32.BF16 R60, R16.reuse, R26, R60 ;  /* 0x0000001a103c723c */ /* 0x040fe2000004183c */
[----:B------:R-:W3:Y:S07]  /*19e30*/  LDSM.16.M88.4 R24, [R211+0x8800] ;  /* 0x00880000d318783b */ /* 0x000eee0000000200 */
[C---:B------:R-:W-:Y:S08]  /*19e40*/  HMMA.16816.F32.BF16 R56, R16.reuse, R8, R56 ;  /* 0x000000081038723c */ /* 0x040ff00000041838 */
[----:B------:R-:W-:Y:S01]  /*19e50*/  HMMA.16816.F32.BF16 R48, R16, R10, R48 ;  /* 0x0000000a1030723c */ /* 0x000fe20000041830 */
[----:B------:R-:W4:Y:S04]  /*19e60*/  LDSM.16.M88.4 R8, [R211+0x9000] ;  /* 0x00900000d308783b */ /* 0x000f280000000200 */
[----:B------:R-:W4:Y:S03]  /*19e70*/  LDSM.16.M88.4 R16, [R207] ;  /* 0x00000000cf10783b */ /* 0x000f260000000200 */
[C---:B------:R-:W-:Y:S08]  /*19e80*/  HMMA.16816.F32.BF16 R12, R32.reuse, R4, R12 ;  /* 0x00000004200c723c */ /* 0x040ff0000004180c */
[C---:B------:R-:W-:Y:S01]  /*19e90*/  HMMA.16816.F32.BF16 R28, R32.reuse, R6, R28 ;  /* 0x00000006201c723c */ /* 0x040fe2000004181c */
[----:B------:R-:W4:Y:S07]  /*19ea0*/  LDSM.16.M88.4 R4, [R207+0x800] ;  /* 0x00080000cf04783b */ /* 0x000f2e0000000200 */
[C---:B-1----:R-:W-:Y:S08]  /*19eb0*/  HMMA.16816.F32.BF16 R44, R32.reuse, R68, R44 ;  /* 0x00000044202c723c */ /* 0x042ff0000004182c */
[C---:B------:R-:W-:Y:S01]  /*19ec0*/  HMMA.16816.F32.BF16 R80, R32.reuse, R70, R80 ;  /* 0x000000462050723c */ /* 0x040fe20000041850 */
[----:B------:R-:W-:Y:S07]  /*19ed0*/  LDSM.16.M88.4 R68, [R213+0xb000] ;  /* 0x00b00000d544783b */ /* 0x000fee0000000200 */
[C---:B---3--:R-:W-:Y:S08]  /*19ee0*/  HMMA.16816.F32.BF16 R64, R32.reuse, R24, R64 ;  /* 0x000000182040723c */ /* 0x048ff00000041840 */
[C---:B------:R-:W-:Y:S01]  /*19ef0*/  HMMA.16816.F32.BF16 R60, R32.reuse, R26, R60 ;  /* 0x0000001a203c723c */ /* 0x040fe2000004183c */
[----:B------:R-:W-:Y:S07]  /*19f00*/  LDSM.16.M88.4 R24, [R213+0xa000] ;  /* 0x00a00000d518783b */ /* 0x000fee0000000200 */
[C---:B----4-:R-:W-:Y:S08]  /*19f10*/  HMMA.16816.F32.BF16 R56, R32.reuse, R8, R56 ;  /* 0x000000082038723c */ /* 0x050ff00000041838 */
[----:B------:R-:W-:Y:S01]  /*19f20*/  HMMA.16816.F32.BF16 R48, R32, R10, R48 ;  /* 0x0000000a2030723c */ /* 0x000fe20000041830 */
[----:B------:R-:W1:Y:S04]  /*19f30*/  LDSM.16.M88.4 R8, [R214+0x2000] ;  /* 0x00200000d608783b */ /* 0x000e680000000200 */
        /* <DEDUP_REMOVED lines=9> */
[----:B------:R-:W4:Y:S07]  /*19fd0*/  LDSM.16.M88.4 R4, [R166+0x2000] ;  /* 0x00200000a604783b */ /* 0x000f2e0000000200 */
[C---:B------:R-:W-:Y:S08]  /*19fe0*/  HMMA.16816.F32.BF16 R56, R76.reuse, R88, R56 ;  /* 0x000000584c38723c */ /* 0x040ff00000041838 */
        /* <DEDUP_REMOVED lines=14> */
[----:B------:R-:W2:Y:S04]  /*1a0d0*/  LDSM.16.M88.4 R8, [R38+0x2000] ;  /* 0x002000002608783b */ /* 0x000ea80000000200 */
[----:B------:R-:W2:Y:S03]  /*1a0e0*/  LDSM.16.M88.4 R68, [R211+0xb800] ;  /* 0x00b80000d344783b */ /* 0x000ea60000000200 */
[C---:B----4-:R-:W-:Y:S08]  /*1a0f0*/  HMMA.16816.F32.BF16 R12, R4.reuse, R32, R12 ;  /* 0x00000020040c723c */ /* 0x050ff0000004180c */
        /* <DEDUP_REMOVED lines=54> */
[C---:B--2---:R-:W-:Y:S08]  /*1a460*/  HMMA.16816.F32.BF16 R64, R16.reuse, R24, R64 ;  /* 0x000000181040723c */ /* 0x044ff00000041840 */
[----:B------:R-:W-:Y:S01]  /*1a470*/  HMMA.16816.F32.BF16 R60, R16, R26, R60 ;  /* 0x0000001a103c723c */ /* 0x000fe2000004183c */
[----:B------:R-:W2:Y:S07]  /*1a480*/  LDSM.16.M88.4 R24, [R207+0x4000] ;  /* 0x00400000cf18783b */ /* 0x000eae0000000200 */
[----:B-1----:R-:W-:Y:S08]  /*1a490*/  HMMA.16816.F32.BF16 R12, R32, R8, R12 ;  /* 0x00000008200c723c */ /* 0x002ff0000004180c */
        /* <DEDUP_REMOVED lines=9> */
[----:B------:R-:W1:Y:S07]  /*1a530*/  LDSM.16.M88.4 R4, [R213+0xe000] ;  /* 0x00e00000d504783b */ /* 0x000e6e0000000200 */
        /* <DEDUP_REMOVED lines=14> */
[----:B------:R-:W-:Y:S01]  /*1a620*/  HMMA.16816.F32.BF16 R60, R84, R18, R60 ;  /* 0x00000012543c723c */ /* 0x000fe2000004183c */
[----:B------:R-:W1:Y:S07]  /*1a630*/  LDSM.16.M88.4 R16, [R211+0xe000] ;  /* 0x00e00000d310783b */ /* 0x000e6e0000000200 */
[----:B------:R-:W-:Y:S01]  /*1a640*/  HMMA.16816.F32.BF16 R28, R76, R6, R28 ;  /* 0x000000064c1c723c */ /* 0x000fe2000004181c */
[----:B------:R-:W-:Y:S07]  /*1a650*/  LDSM.16.M88.4 R4, [R207+0x6000] ;  /* 0x00600000cf04783b */ /* 0x000fee0000000200 */
[----:B--2---:R-:W-:Y:S08]  /*1a660*/  HMMA.16816.F32.BF16 R12, R32, R92, R12 ;  /* 0x0000005c200c723c */ /* 0x004ff0000004180c */
[C---:B------:R-:W-:Y:S08]  /*1a670*/  HMMA.16816.F32.BF16 R56, R84.reuse, R8, R56 ;  /* 0x000000085438723c */ /* 0x040ff00000041838 */
[----:B------:R-:W-:Y:S01]  /*1a680*/  HMMA.16816.F32.BF16 R48, R84, R10, R48 ;  /* 0x0000000a5430723c */ /* 0x000fe20000041830 */
[----:B------:R-:W2:Y:S07]  /*1a690*/  LDSM.16.M88.4 R8, [R2+0x6000] ;  /* 0x006000000208783b */ /* 0x000eae0000000200 */
[----:B------:R-:W-:Y:S08]  /*1a6a0*/  HMMA.16816.F32.BF16 R28, R32, R94, R28 ;  /* 0x0000005e201c723c */ /* 0x000ff0000004181c */
[----:B-1----:R-:W-:Y:S08]  /*1a6b0*/  HMMA.16816.F32.BF16 R12, R24, R16, R12 ;  /* 0x00000010180c723c */ /* 0x002ff0000004180c */
[C---:B------:R-:W-:Y:S08]  /*1a6c0*/  HMMA.16816.F32.BF16 R44, R84.reuse, R88, R44 ;  /* 0x00000058542c723c */ /* 0x040ff0000004182c */
[----:B------:R-:W-:Y:S01]  /*1a6d0*/  HMMA.16816.F32.BF16 R84, R84, R90, R80 ;  /* 0x0000005a5454723c */ /* 0x000fe20000041850 */
[----:B------:R-:W1:Y:S04]  /*1a6e0*/  LDSM.16.M88.4 R80, [R212+0x6800] ;  /* 0x00680000d450783b */ /* 0x000e680000000200 */
[----:B------:R-:W-:Y:S03]  /*1a6f0*/  LDSM.16.M88.4 R88, [R212+0x7000] ;  /* 0x00700000d458783b */ /* 0x000fe60000000200 */
[----:B------:R-:W-:Y:S01]  /*1a700*/  HMMA.16816.F32.BF16 R28, R24, R18, R28 ;  /* 0x00000012181c723c */ /* 0x000fe2000004181c */
[----:B------:R-:W3:Y:S07]  /*1a710*/  LDSM.16.M88.4 R16, [R213+0xf800] ;  /* 0x00f80000d510783b */ /* 0x000eee0000000200 */
[----:B--2---:R-:W-:Y:S08]  /*1a720*/  HMMA.16816.F32.BF16 R12, R8, R4, R12 ;  /* 0x00000004080c723c */ /* 0x004ff0000004180c */
[C---:B------:R-:W-:Y:S08]  /*1a730*/  HMMA.16816.F32.BF16 R64, R76.reuse, R72, R64 ;  /* 0x000000484c40723c */ /* 0x040ff00000041840 */
[C---:B------:R-:W-:Y:S08]  /*1a740*/  HMMA.16816.F32.BF16 R60, R76.reuse, R74, R60 ;  /* 0x0000004a4c3c723c */ /* 0x040ff0000004183c */
[----:B------:R-:W-:Y:S01]  /*1a750*/  HMMA.16816.F32.BF16 R72, R76, R68, R56 ;  /* 0x000000444c48723c */ /* 0x000fe20000041838 */
[----:B------:R-:W2:Y:S01]  /*1a760*/  LDSM.16.M88.4 R56, [R211+0xe800] ;  /* 0x00e80000d338783b */ /* 0x000ea20000000200 */
[----:B------:R-:W-:-:S02]  /*1a770*/  FMUL.FTZ R12, R12, R0 ;  /* 0x000000000c0c7220 */ /* 0x000fc40000410000 */
[-C--:B------:R-:W-:Y:S02]  /*1a780*/  FMUL.FTZ R13, R13, R0.reuse ;  /* 0x000000000d0d7220 */ /* 0x080fe40000410000 */
[-C--:B------:R-:W-:Y:S02]  /*1a790*/  FMUL.FTZ R14, R14, R0.reuse ;  /* 0x000000000e0e7220 */ /* 0x080fe40000410000 */
[----:B------:R-:W-:Y:S01]  /*1a7a0*/  HMMA.16816.F32.BF16 R28, R8, R6, R28 ;  /* 0x00000006081c723c */ /* 0x000fe2000004181c */
[-C--:B------:R-:W-:Y:S01]  /*1a7b0*/  FMUL.FTZ R15, R15, R0.reuse ;  /* 0x000000000f0f7220 */ /* 0x080fe20000410000 */
[----:B------:R-:W4:Y:S01]  /*1a7c0*/  MUFU.TANH R38, R12 ;  /* 0x0000000c00267308 */ /* 0x000f220000002400 */
[----:B------:R-:W-:Y:S05]  /*1a7d0*/  LDSM.16.M88.4 R4, [R211+0xf000] ;  /* 0x00f00000d304783b */ /* 0x000fea0000000200 */
[----:B-1----:R-:W-:Y:S02]  /*1a7e0*/  HMMA.16816.F32.BF16 R64, R32, R80, R64 ;  /* 0x000000502040723c */ /* 0x002fe40000041840 */
[----:B------:R-:W1:Y:S06]  /*1a7f0*/  MUFU.TANH R42, R13 ;  /* 0x0000000d002a7308 */ /* 0x000e6c0000002400 */
[C---:B---3--:R-:W-:Y:S02]  /*1a800*/  HMMA.16816.F32.BF16 R44, R76.reuse, R16, R44 ;  /* 0x000000104c2c723c */ /* 0x048fe4000004182c */
[----:B------:R-:W3:Y:S06]  /*1a810*/  MUFU.TANH R16, R14 ;  /* 0x0000000e00107308 */ /* 0x000eec0000002400 */
[----:B------:R-:W-:Y:S02]  /*1a820*/  HMMA.16816.F32.BF16 R48, R76, R70, R48 ;  /* 0x000000464c30723c */ /* 0x000fe40000041830 */
[----:B------:R1:W1:Y:S02]  /*1a830*/  MUFU.TANH R17, R15 ;  /* 0x0000000f00117308 */ /* 0x0002640000002400 */
[----:B-1----:R-:W1:Y:S01]  /*1a840*/  LDSM.16.M88.4 R12, [R212+0x7800] ;  /* 0x00780000d40c783b */ /* 0x002e620000000200 */
[----:B------:R-:W-:-:S03]  /*1a850*/  FMUL.FTZ R28, R28, R0 ;  /* 0x000000001c1c7220 */ /* 0x000fc60000410000 */
[----:B------:R-:W-:Y:S01]  /*1a860*/  HMMA.16816.F32.BF16 R84, R76, R18, R84 ;  /* 0x000000124c54723c */ /* 0x000fe20000041854 */
[-C--:B------:R-:W-:Y:S02]  /*1a870*/  FMUL.FTZ R29, R29, R0.reuse ;  /* 0x000000001d1d7220 */ /* 0x080fe40000410000 */
[-C--:B------:R-:W-:Y:S02]  /*1a880*/  FMUL.FTZ R30, R30, R0.reuse ;  /* 0x000000001e1e7220 */ /* 0x080fe40000410000 */
[----:B------:R-:W-:Y:S01]  /*1a890*/  FMUL.FTZ R31, R31, R0 ;  /* 0x000000001f1f7220 */ /* 0x000fe20000410000 */
[----:B------:R-:W1:Y:S02]  /*1a8a0*/  MUFU.TANH R43, R28 ;  /* 0x0000001c002b7308 */ /* 0x000e640000002400 */
[----:B--2---:R-:W-:Y:S06]  /*1a8b0*/  HMMA.16816.F32.BF16 R64, R24, R56, R64 ;  /* 0x000000381840723c */ /* 0x004fec0000041840 */
[----:B------:R-:W2:Y:S02]  /*1a8c0*/  MUFU.TANH R55, R29 ;  /* 0x0000001d00377308 */ /* 0x000ea40000002400 */
[C---:B------:R-:W-:Y:S06]  /*1a8d0*/  HMMA.16816.F32.BF16 R72, R32.reuse, R88, R72 ;  /* 0x000000582048723c */ /* 0x040fec0000041848 */
[----:B------:R-:W1:Y:S02]  /*1a8e0*/  MUFU.TANH R56, R30 ;  /* 0x0000001e00387308 */ /* 0x000e640000002400 */
[C---:B------:R-:W-:Y:S01]  /*1a8f0*/  HMMA.16816.F32.BF16 R88, R32.reuse, R90, R48 ;  /* 0x0000005a2058723c */ /* 0x040fe20000041830 */
[----:B------:R-:W-:Y:S05]  /*1a900*/  LDSM.16.M88.4 R48, [R207+0x7000] ;  /* 0x00700000cf30783b */ /* 0x000fea0000000200 */
[----:B------:R1:W1:Y:S02]  /*1a910*/  MUFU.TANH R57, R31 ;  /* 0x0000001f00397308 */ /* 0x0002640000002400 */
[----:B-1----:R-:W1:Y:S01]  /*1a920*/  LDSM.16.M88.4 R28, [R211+0xf800] ;  /* 0x00f80000d31c783b */ /* 0x002e620000000200 */
[C---:B------:R-:W-:Y:S08]  /*1a930*/  HMMA.16816.F32.BF16 R44, R32.reuse, R12, R44 ;  /* 0x0000000c202c723c */ /* 0x040ff0000004182c */
[C---:B------:R-:W-:Y:S01]  /*1a940*/  HMMA.16816.F32.BF16 R80, R32.reuse, R82, R60 ;  /* 0x000000522050723c */ /* 0x040fe2000004183c */
[----:B------:R-:W2:Y:S07]  /*1a950*/  LDSM.16.M88.4 R60, [R207+0x6800] ;  /* 0x00680000cf3c783b */ /* 0x000eae0000000200 */
[----:B------:R-:W-:Y:S08]  /*1a960*/  HMMA.16816.F32.BF16 R84, R32, R14, R84 ;  /* 0x0000000e2054723c */ /* 0x000ff00000041854 */
[C---:B------:R-:W-:Y:S08]  /*1a970*/  HMMA.16816.F32.BF16 R72, R24.reuse, R4, R72 ;  /* 0x000000041848723c */ /* 0x040ff00000041848 */
[----:B------:R-:W-:Y:S01]  /*1a980*/  HMMA.16816.F32.BF16 R88, R24, R6, R88 ;  /* 0x000000061858723c */ /* 0x000fe20000041858 */
[----:B------:R-:W3:Y:S01]  /*1a990*/  LDSM.16.M88.4 R4, [R207+0x7800] ;  /* 0x00780000cf04783b */ /* 0x000ee20000000200 */
[----:B------:R-:W-:Y:S01]  /*1a9a0*/  LEA R37, R53, R37, 0x4 ;  /* 0x0000002535257211 */ /* 0x000fe200078e20ff */
[----:B------:R-:W-:-:S05]  /*1a9b0*/  DEPBAR.LE SB0, 0x0 ;  /* 0x000080000000791a */ /* 0x000fca0000000000 */
[C---:B-1----:R-:W-:Y:S08]  /*1a9c0*/  HMMA.16816.F32.BF16 R44, R24.reuse, R28, R44 ;  /* 0x0000001c182c723c */ /* 0x042ff0000004182c */
[C---:B------:R-:W-:Y:S08]  /*1a9d0*/  HMMA.16816.F32.BF16 R80, R24.reuse, R58, R80 ;  /* 0x0000003a1850723c */ /* 0x040ff00000041850 */
[----:B------:R-:W-:Y:S08]  /*1a9e0*/  HMMA.16816.F32.BF16 R84, R24, R30, R84 ;  /* 0x0000001e1854723c */ /* 0x000ff00000041854 */
[C---:B--2---:R-:W-:Y:S08]  /*1a9f0*/  HMMA.16816.F32.BF16 R64, R8.reuse, R60, R64 ;  /* 0x0000003c0840723c */ /* 0x044ff00000041840 */
[C---:B---3--:R-:W-:Y:S08]  /*1aa00*/  HMMA.16816.F32.BF16 R44, R8.reuse, R4, R44 ;  /* 0x00000004082c723c */ /* 0x048ff0000004182c */
[C---:B------:R-:W-:Y:S08]  /*1aa10*/  HMMA.16816.F32.BF16 R80, R8.reuse, R62, R80 ;  /* 0x0000003e0850723c */ /* 0x040ff00000041850 */
[C---:B------:R-:W-:Y:S08]  /*1aa20*/  HMMA.16816.F32.BF16 R72, R8.reuse, R48, R72 ;  /* 0x000000300848723c */ /* 0x040ff00000041848 */
[C---:B------:R-:W-:Y:S08]  /*1aa30*/  HMMA.16816.F32.BF16 R88, R8.reuse, R50, R88 ;  /* 0x000000320858723c */ /* 0x040ff00000041858 */
[----:B------:R-:W-:Y:S01]  /*1aa40*/  HMMA.16816.F32.BF16 R84, R8, R6, R84 ;  /* 0x000000060854723c */ /* 0x000fe20000041854 */
[-C--:B------:R-:W-:Y:S01]  /*1aa50*/  FMUL.FTZ R35, R44, R0.reuse ;  /* 0x000000002c237220 */ /* 0x080fe20000410000 */
[----:B------:R-:W-:Y:S01]  /*1aa60*/  IADD3 R4, R52, 0x1, -R232 ;  /* 0x0000000134047810 */ /* 0x000fe20007ffe8e8 */
[----:B------:R-:W-:-:S02]  /*1aa70*/  FMUL.FTZ R44, R45, R0 ;  /* 0x000000002d2c7220 */ /* 0x000fc40000410000 */
[-C--:B------:R-:W-:Y:S02]  /*1aa80*/  FMUL.FTZ R30, R46, R0.reuse ;  /* 0x000000002e1e7220 */ /* 0x080fe40000410000 */
[----:B------:R-:W-:Y:S02]  /*1aa90*/  IMAD.IADD R54, R54, 0x1, R37 ;  /* 0x0000000136367824 */ /* 0x000fe400078e0225 */
        /* <DEDUP_REMOVED lines=19> */
[-C--:B------:R-:W-:Y:S01]  /*1abd0*/  FMUL.FTZ R37, R87, R0.reuse ;  /* 0x0000000057257220 */ /* 0x080fe20000410000 */
[----:B------:R-:W-:Y:S01]  /*1abe0*/  ISETP.GT.AND P6, PT, R237, R225, PT ;  /* 0x000000e1ed00720c */ /* 0x000fe20003fc4270 */
[----:B------:R-:W-:Y:S01]  /*1abf0*/  FMUL.FTZ R80, R80, R0 ;  /* 0x0000000050507220 */ /* 0x000fe20000410000 */
[----:B-----5:R-:W-:Y:S01]  /*1ac00*/  IADD3 R36, R36, R4, RZ ;  /* 0x0000000424247210 */ /* 0x020fe20007ffe0ff */
[----:B------:R-:W-:Y:S01]  /*1ac10*/  IMAD.IADD R4, R52, 0x1, -R232 ;  /* 0x0000000134047824 */ /* 0x000fe200078e0ae8 */
[C---:B------:R-:W-:Y:S01]  /*1ac20*/  IADD3 R242, R54.reuse, 0x8, RZ ;  /* 0x0000000836f27810 */ /* 0x040fe20007ffe0ff */
[----:B------:R-:W1:Y:S02]  /*1ac30*/  MUFU.TANH R58, R58 ;  /* 0x0000003a003a7308 */ /* 0x000e640000002400 */
[----:B------:R-:W-:Y:S01]  /*1ac40*/  IMAD.IADD R245, R54, 0x1, R4 ;  /* 0x0000000136f57824 */ /* 0x000fe200078e0204 */
[----:B------:R-:W-:Y:S01]  /*1ac50*/  IADD3 R240, R36, R242, RZ ;  /* 0x000000f224f07210 */ /* 0x000fe20007ffe0ff */
[----:B------:R-:W-:-:S04]  /*1ac60*/  IMAD.IADD R242, R4, 0x1, R242 ;  /* 0x0000000104f27824 */ /* 0x000fc800078e02f2 */
[----:B------:R-:W2:Y:S08]  /*1ac70*/  MUFU.TANH R18, R18 ;  /* 0x0000001200127308 */ /* 0x000eb00000002400 */
[----:B------:R-:W3:Y:S08]  /*1ac80*/  MUFU.TANH R12, R12 ;  /* 0x0000000c000c7308 */ /* 0x000ef00000002400 */
[----:B------:R-:W1:Y:S08]  /*1ac90*/  MUFU.TANH R13, R13 ;  /* 0x0000000d000d7308 */ /* 0x000e700000002400 */
        /* <DEDUP_REMOVED lines=20> */
[----:B------:R-:W-:Y:S01]  /*1ade0*/  IADD3 R243, R54, R36, RZ ;  /* 0x0000002436f37210 */ /* 0x000fe20007ffe0ff */
[----:B------:R-:W-:Y:S01]  /*1adf0*/  BSSY B1, `(.L_x_7554) ;  /* 0x00000da000017945 */ /* 0x000fe20003800000 */
[----:B------:R-:W-:-:S02]  /*1ae00*/  ISETP.NE.U32.AND P0, PT, R234, RZ, PT ;  /* 0x000000ffea00720c */ /* 0x000fc40003f05070 */
[C---:B------:R-:W-:Y:S02]  /*1ae10*/  IADD3 R244, -R23.reuse, R245, RZ ;  /* 0x000000f517f47210 */ /* 0x040fe40007ffe1ff */
[----:B------:R-:W-:Y:S02]  /*1ae20*/  IADD3 R241, -R23, R242, RZ ;  /* 0x000000f217f17210 */ /* 0x000fe40007ffe1ff */
[-C--:B------:R-:W-:Y:S02]  /*1ae30*/  IMNMX R243, R243, R52.reuse, PT ;  /* 0x00000034f3f37217 */ /* 0x080fe40003800200 */
[----:B------:R-:W-:Y:S02]  /*1ae40*/  IMNMX R240, R240, R52, PT ;  /* 0x00000034f0f07217 */ /* 0x000fe40003800200 */
[----:B------:R-:W-:Y:S02]  /*1ae50*/  ISETP.NE.AND.EX P0, PT, R235, RZ, PT, P0 ;  /* 0x000000ffeb00720c */ /* 0x000fe40003f05300 */
[----:B------:R-:W-:-:S02]  /*1ae60*/  IMNMX R244, RZ, R244, !PT ;  /* 0x000000f4fff47217 */ /* 0x000fc40007800200 */
[----:B------:R-:W-:Y:S02]  /*1ae70*/  IMNMX R241, RZ, R241, !PT ;  /* 0x000000f1fff17217 */ /* 0x000fe40007800200 */
        /* <DEDUP_REMOVED lines=80> */
.L_x_7557:
[----:B------:R-:W2:Y:S02]  /*1b380*/  LD.E R5, [R20.64+0x38] ;  /* 0x0000380614057980 */ /* 0x000ea4000c101900 */
[----:B--2---:R-:W-:-:S04]  /*1b390*/  LEA R5, -R5, RZ, 0x6 ;  /* 0x000000ff05057211 */ /* 0x004fc800078e31ff */
[----:B------:R-:W-:Y:S02]  /*1b3a0*/  SHF.R.S32.HI R0, RZ, 0x1f, R5 ;  /* 0x0000001fff007819 */ /* 0x000fe40000011405 */
.L_x_7558:
[----:B------:R-:W-:Y:S05]  /*1b3b0*/  BSYNC B0 ;  /* 0x0000000000007941 */ /* 0x000fea0003800000 */
.L_x_7556:
        /* <DEDUP_REMOVED lines=125> */
.L_x_7555:
[----:B-1234-:R-:W-:Y:S05]  /*1bb90*/  BSYNC B1 ;  /* 0x0000000000017941 */ /* 0x01efea0003800000 */
.L_x_7554:
[----:B------:R1:W2:Y:S01]  /*1bba0*/  LD.E R29, [R20.64+0xdc] ;  /* 0x0000dc06141d7980 */ /* 0x0002a2000c101900 */
[----:B------:R-:W-:-:S04]  /*1bbb0*/  IMAD.IADD R22, R3, 0x1, R22 ;  /* 0x0000000103167824 */ /* 0x000fc800078e0216 */
[C-C-:B------:R-:W-:Y:S01]  /*1bbc0*/  IMAD.IADD R9, R245.reuse, 0x1, -R22.reuse ;  /* 0x00000001f5097824 */ /* 0x140fe200078e0a16 */
[----:B------:R-:W-:Y:S01]  /*1bbd0*/  IADD3 R10, R22, 0x1, RZ ;  /* 0x00000001160a7810 */ /* 0x000fe20007ffe0ff */
[----:B------:R-:W-:Y:S01]  /*1bbe0*/  IMAD.IADD R3, R242, 0x1, -R22 ;  /* 0x00000001f2037824 */ /* 0x000fe200078e0a16 */
[----:B------:R-:W-:Y:S02]  /*1bbf0*/  IADD3 R50, R22, 0x10, RZ ;  /* 0x0000001016327810 */ /* 0x000fe40007ffe0ff */
[----:B------:R-:W-:Y:S01]  /*1bc00*/  IABS R9, R9 ;  /* 0x0000000900097213 */ /* 0x000fe20000000000 */
[C-C-:B------:R-:W-:Y:S01]  /*1bc10*/  IMAD.IADD R4, R245.reuse, 0x1, -R10.reuse ;  /* 0x00000001f5047824 */ /* 0x140fe200078e0a0a */
[----:B------:R-:W-:Y:S01]  /*1bc20*/  IABS R3, R3 ;  /* 0x0000000300037213 */ /* 0x000fe20000000000 */
[----:B------:R-:W-:Y:S01]  /*1bc30*/  IMAD.IADD R8, R242, 0x1, -R10 ;  /* 0x00000001f2087824 */ /* 0x000fe200078e0a0a */
[----:B------:R-:W-:Y:S01]  /*1bc40*/  IADD3 R5, R22, 0x8, RZ ;  /* 0x0000000816057810 */ /* 0x000fe20007ffe0ff */
[----:B------:R-:W-:Y:S01]  /*1bc50*/  IMAD.IADD R6, R245, 0x1, -R50 ;  /* 0x00000001f5067824 */ /* 0x000fe200078e0a32 */
[----:B------:R-:W3:Y:S01]  /*1bc60*/  I2F R9, R9 ;  /* 0x0000000900097306 */ /* 0x000ee20000201400 */
[----:B------:R-:W-:-:S02]  /*1bc70*/  IABS R4, R4 ;  /* 0x0000000400047213 */ /* 0x000fc40000000000 */
[----:B------:R-:W-:Y:S01]  /*1bc80*/  IABS R8, R8 ;  /* 0x0000000800087213 */ /* 0x000fe20000000000 */
[--C-:B------:R-:W-:Y:S01]  /*1bc90*/  IMAD.IADD R11, R245, 0x1, -R5.reuse ;  /* 0x00000001f50b7824 */ /* 0x100fe200078e0a05 */
[-C--:B------:R-:W-:Y:S01]  /*1bca0*/  ISETP.GE.AND P1, PT, R22, R244.reuse, PT ;  /* 0x000000f41600720c */ /* 0x080fe20003f26270 */
[----:B------:R-:W-:Y:S01]  /*1bcb0*/  IMAD.IADD R0, R242, 0x1, -R5 ;  /* 0x00000001f2007824 */ /* 0x000fe200078e0a05 */
[----:B------:R-:W-:Y:S01]  /*1bcc0*/  IADD3 R49, R22, 0x18, RZ ;  /* 0x0000001816317810 */ /* 0x000fe20007ffe0ff */
[----:B------:R-:W4:Y:S01]  /*1bcd0*/  I2F R3, R3 ;  /* 0x0000000300037306 */ /* 0x000f220000201400 */
[----:B-1----:R-:W-:Y:S01]  /*1bce0*/  IMAD.IADD R20, R242, 0x1, -R50 ;  /* 0x00000001f2147824 */ /* 0x002fe200078e0a32 */
[C---:B------:R-:W-:Y:S02]  /*1bcf0*/  ISETP.GE.AND P2, PT, R5.reuse, R244, PT ;  /* 0x000000f40500720c */ /* 0x040fe40003f46270 */
[----:B------:R-:W-:Y:S02]  /*1bd00*/  ISETP.GE.AND P4, PT, R5, R241, PT ;  /* 0x000000f10500720c */ /* 0x000fe40003f86270 */
[----:B------:R-:W-:-:S02]  /*1bd10*/  IADD3 R51, R22, 0x9, RZ ;  /* 0x0000000916337810 */ /* 0x000fc40007ffe0ff */
[----:B------:R-:W1:Y:S01]  /*1bd20*/  I2F R4, R4 ;  /* 0x0000000400047306 */ /* 0x000e620000201400 */
[----:B------:R-:W-:Y:S01]  /*1bd30*/  IABS R20, R20 ;  /* 0x0000001400147213 */ /* 0x000fe20000000000 */
[----:B---3--:R-:W-:Y:S01]  /*1bd40*/  FFMA.FTZ R38, -R239, R9, R38 ;  /* 0x00000009ef267223 */ /* 0x008fe20000010126 */
[----:B------:R-:W-:Y:S01]  /*1bd50*/  IABS R11, R11 ;  /* 0x0000000b000b7213 */ /* 0x000fe20000000000 */
[--C-:B------:R-:W-:Y:S01]  /*1bd60*/  IMAD.IADD R23, R245, 0x1, -R51.reuse ;  /* 0x00000001f5177824 */ /* 0x100fe200078e0a33 */
[CC--:B------:R-:W-:Y:S01]  /*1bd70*/  ISETP.GE.OR P2, PT, R5.reuse, R243.reuse, !P2 ;  /* 0x000000f30500720c */ /* 0x0c0fe20005746670 */
[----:B------:R-:W-:Y:S01]  /*1bd80*/  IMAD.IADD R7, R242, 0x1, -R51 ;  /* 0x00000001f2077824 */ /* 0x000fe200078e0a33 */
[----:B------:R-:W-:Y:S01]  /*1bd90*/  ISETP.GE.OR P4, PT, R5, R240, !P4 ;  /* 0x000000f00500720c */ /* 0x000fe20006786670 */
[----:B------:R-:W3:Y:S01]  /*1bda0*/  I2F R8, R8 ;  /* 0x0000000800087306 */ /* 0x000ee20000201400 */
[----:B------:R-:W-:Y:S01]  /*1bdb0*/  ISETP.GE.OR P1, PT, R22, R243, !P1 ;  /* 0x000000f31600720c */ /* 0x000fe20004f26670 */
[----:B----4-:R-:W-:Y:S01]  /*1bdc0*/  FFMA.FTZ R16, -R239, R3, R16 ;  /* 0x00000003ef107223 */ /* 0x010fe20000010110 */
[----:B------:R-:W-:-:S02]  /*1bdd0*/  IABS R0, R0 ;  /* 0x0000000000007213 */ /* 0x000fc40000000000 */
[----:B------:R-:W-:Y:S02]  /*1bde0*/  IABS R23, R23 ;  /* 0x0000001700177213 */ /* 0x000fe40000000000 */
[-C--:B------:R-:W-:Y:S01]  /*1bdf0*/  ISETP.GE.AND P5, PT, R10, R241.reuse, PT ;  /* 0x000000f10a00720c */ /* 0x080fe20003fa6270 */
[----:B------:R4:W-:Y:S01]  /*1be00*/  I2F R5, R20 ;  /* 0x0000001400057306 */ /* 0x0009e20000201400 */
[----:B------:R-:W-:Y:S01]  /*1be10*/  FSEL R3, R38, -INF , !P1 ;  /* 0xff80000026037808 */ /* 0x000fe20004800000 */
[----:B-1----:R-:W-:Y:S01]  /*1be20*/  FFMA.FTZ R38, -R239, R4, R42 ;  /* 0x00000004ef267223 */ /* 0x002fe2000001012a */
[----:B------:R-:W-:-:S05]  /*1be30*/  ISETP.GE.AND P1, PT, R22, R241, PT ;  /* 0x000000f11600720c */ /* 0x000fca0003f26270 */
[----:B------:R-:W1:Y:S01]  /*1be40*/  I2F R11, R11 ;  /* 0x0000000b000b7306 */ /* 0x000e620000201400 */
[----:B------:R-:W-:Y:S02]  /*1be50*/  ISETP.GE.AND P3, PT, R10, R244, PT ;  /* 0x000000f40a00720c */ /* 0x000fe40003f66270 */
[C---:B------:R-:W-:Y:S02]  /*1be60*/  IADD3 R21, R22.reuse, 0x11, RZ ;  /* 0x0000001116157810 */ /* 0x040fe40007ffe0ff */
[----:B------:R-:W-:Y:S01]  /*1be70*/  IABS R7, R7 ;  /* 0x0000000700077213 */ /* 0x000fe20000000000 */
[----:B----4-:R-:W-:Y:S01]  /*1be80*/  IMAD.IADD R20, R245, 0x1, -R49 ;  /* 0x00000001f5147824 */ /* 0x010fe200078e0a31 */
[----:B------:R-:W-:Y:S01]  /*1be90*/  ISETP.GE.OR P1, PT, R22, R240, !P1 ;  /* 0x000000f01600720c */ /* 0x000fe20004f26670 */
[----:B------:R-:W4:Y:S03]  /*1bea0*/  I2F R0, R0 ;  /* 0x0000000000007306 */ /* 0x000f260000201400 */
[----:B------:R-:W-:-:S02]  /*1beb0*/  IABS R4, R20 ;  /* 0x0000001400047213 */ /* 0x000fc40000000000 */
[----:B------:R-:W-:Y:S01]  /*1bec0*/  IADD3 R20, R22, 0x19, RZ ;  /* 0x0000001916147810 */ /* 0x000fe20007ffe0ff */
[----:B------:R-:W-:Y:S01]  /*1bed0*/  IMAD.IADD R42, R242, 0x1, -R49 ;  /* 0x00000001f22a7824 */ /* 0x000fe200078e0a31 */
[----:B------:R-:W-:Y:S01]  /*1bee0*/  FSEL R36, R16, -INF , !P1 ;  /* 0xff80000010247808 */ /* 0x000fe20004800000 */
[----:B------:R-:W5:Y:S02]  /*1bef0*/  I2F R23, R23 ;  /* 0x0000001700177306 */ /* 0x000f640000201400 */
[----:B------:R-:W-:Y:S01]  /*1bf00*/  IMAD.IADD R52, R245, 0x1, -R20 ;  /* 0x00000001f5347824 */ /* 0x000fe200078e0a14 */
[----:B------:R-:W-:Y:S01]  /*1bf10*/  IABS R16, R42 ;  /* 0x0000002a00107213 */ /* 0x000fe20000000000 */
[----:B---3--:R-:W-:Y:S01]  /*1bf20*/  FFMA.FTZ R42, -R239, R8, R17 ;  /* 0x00000008ef2a7223 */ /* 0x008fe20000010111 */
[----:B------:R-:W-:Y:S02]  /*1bf30*/  ISETP.GE.OR P5, PT, R10, R240, !P5 ;  /* 0x000000f00a00720c */ /* 0x000fe40006fa6670 */
[----:B------:R-:W-:-:S02]  /*1bf40*/  IABS R17, R52 ;  /* 0x0000003400117213 */ /* 0x000fc40000000000 */
[----:B------:R-:W-:Y:S01]  /*1bf50*/  IADD3 R59, R22, 0x20, RZ ;  /* 0x00000020163b7810 */ /* 0x000fe20007ffe0ff */
[----:B-1----:R-:W-:Y:S01]  /*1bf60*/  FFMA.FTZ R43, -R239, R11, R43 ;  /* 0x0000000bef2b7223 */ /* 0x002fe2000001012b */
[----:B------:R-:W-:Y:S01]  /*1bf70*/  IABS R6, R6 ;  /* 0x0000000600067213 */ /* 0x000fe20000000000 */
[----:B------:R-:W-:Y:S01]  /*1bf80*/  IMAD.MOV.U32 R11, RZ, RZ, R17 ;  /* 0x000000ffff0b7224 */ /* 0x000fe200078e0011 */
[----:B------:R-:W-:Y:S01]  /*1bf90*/  ISETP.GE.OR P3, PT, R10, R243, !P3 ;  /* 0x000000f30a00720c */ /* 0x000fe20005f66670 */
[C---:B------:R-:W-:Y:S01]  /*1bfa0*/  IMAD.IADD R10, R245.reuse, 0x1, -R21 ;  /* 0x00000001f50a7824 */ /* 0x040fe200078e0a15 */
[----:B------:R1:W-:Y:S01]  /*1bfb0*/  I2F R8, R16 ;  /* 0x0000001000087306 */ /* 0x0003e20000201400 */
[----:B------:R-:W-:Y:S01]  /*1bfc0*/  FSEL R17, R42, -INF , !P5 ;  /* 0xff8000002a117808 */ /* 0x000fe20006800000 */
[----:B------:R-:W-:Y:S01]  /*1bfd0*/  IMAD.IADD R42, R245, 0x1, -R59 ;  /* 0x00000001f52a7824 */ /* 0x000fe200078e0a3b */
[----:B------:R-:W-:Y:S01]  /*1bfe0*/  ISETP.GE.AND P1, PT, R51, R244, PT ;  /* 0x000000f43300720c */ /* 0x000fe20003f26270 */
[----:B----4-:R-:W-:Y:S01]  /*1bff0*/  FFMA.FTZ R56, -R239, R0, R56 ;  /* 0x00000000ef387223 */ /* 0x010fe20000010138 */
[----:B------:R-:W-:-:S03]  /*1c000*/  IABS R10, R10 ;  /* 0x0000000a000a7213 */ /* 0x000fc60000000000 */
[----:B------:R-:W3:Y:S01]  /*1c010*/  I2F R7, R7 ;  /* 0x0000000700077306 */ /* 0x000ee20000201400 */
[----:B------:R-:W-:Y:S01]  /*1c020*/  IABS R42, R42 ;  /* 0x0000002a002a7213 */ /* 0x000fe20000000000 */
[----:B-----5:R-:W-:Y:S02]  /*1c030*/  FFMA.FTZ R55, -R239, R23, R55 ;  /* 0x00000017ef377223 */ /* 0x020fe40000010137 */
[----:B-1----:R-:W-:-:S04]  /*1c040*/  IMAD.IADD R16, R242, 0x1, -R20 ;  /* 0x00000001f2107824 */ /* 0x002fc800078e0a14 */
[----:B------:R-:W1:Y:S01]  /*1c050*/  I2F R6, R6 ;  /* 0x0000000600067306 */ /* 0x000e620000201400 */
[----:B------:R-:W-:Y:S02]  /*1c060*/  ISETP.GE.OR P1, PT, R51, R243, !P1 ;  /* 0x000000f33300720c */ /* 0x000fe40004f26670 */
[----:B------:R-:W-:Y:S02]  /*1c070*/  IABS R16, R16 ;  /* 0x0000001000107213 */ /* 0x000fe40000000000 */
[----:B------:R-:W-:Y:S02]  /*1c080*/  FSEL R43, R43, -INF , !P2 ;  /* 0xff8000002b2b7808 */ /* 0x000fe40005000000 */
[C---:B------:R-:W-:Y:S01]  /*1c090*/  ISETP.GE.AND P5, PT, R50.reuse, R244, PT ;  /* 0x000000f43200720c */ /* 0x040fe20003fa6270 */
[----:B------:R4:W-:Y:S01]  /*1c0a0*/  I2F R0, R16 ;  /* 0x0000001000007306 */ /* 0x0009e20000201400 */
[----:B------:R-:W-:Y:S02]  /*1c0b0*/  ISETP.GE.AND P2, PT, R50, R241, PT ;  /* 0x000000f13200720c */ /* 0x000fe40003f46270 */
[----:B------:R-:W-:Y:S01]  /*1c0c0*/  IADD3 R23, R22, 0x21, RZ ;  /* 0x0000002116177810 */ /* 0x000fe20007ffe0ff */
[----:B------:R-:W-:Y:S01]  /*1c0d0*/  IMAD.IADD R9, R242, 0x1, -R21 ;  /* 0x00000001f2097824 */ /* 0x000fe200078e0a15 */
[----:B------:R-:W-:-:S03]  /*1c0e0*/  ISETP.GE.OR P5, PT, R50, R243, !P5 ;  /* 0x000000f33200720c */ /* 0x000fc60006fa6670 */
[----:B------:R5:W-:Y:S01]  /*1c0f0*/  I2F R52, R42 ;  /* 0x0000002a00347306 */ /* 0x000be20000201400 */
[----:B------:R-:W-:Y:S01]  /*1c100*/  ISETP.GE.OR P2, PT, R50, R240, !P2 ;  /* 0x000000f03200720c */ /* 0x000fe20005746670 */
[----:B------:R-:W-:Y:S01]  /*1c110*/  IMAD.IADD R50, R245, 0x1, -R23 ;  /* 0x00000001f5327824 */ /* 0x000fe200078e0a17 */
[----:B------:R-:W-:-:S05]  /*1c120*/  FSEL R38, R38, -INF , !P3 ;  /* 0xff80000026267808 */ /* 0x000fca0005800000 */
[----:B------:R-:W1:Y:S01]  /*1c130*/  I2F R10, R10 ;  /* 0x0000000a000a7306 */ /* 0x000e620000201400 */
[----:B----4-:R-:W-:Y:S02]  /*1c140*/  FSEL R16, R56, -INF , !P4 ;  /* 0xff80000038107808 */ /* 0x010fe40006000000 */
[----:B------:R-:W-:Y:S02]  /*1c150*/  ISETP.GE.AND P4, PT, R21, R244, PT ;  /* 0x000000f41500720c */ /* 0x000fe40003f86270 */
[----:B-----5:R-:W-:Y:S02]  /*1c160*/  FSEL R42, R55, -INF , !P1 ;  /* 0xff800000372a7808 */ /* 0x020fe40004800000 */
[C---:B------:R-:W-:Y:S02]  /*1c170*/  ISETP.GE.AND P1, PT, R21.reuse, R241, PT ;  /* 0x000000f11500720c */ /* 0x040fe40003f26270 */
[C---:B------:R-:W-:Y:S02]  /*1c180*/  ISETP.GE.OR P4, PT, R21.reuse, R243, !P4 ;  /* 0x000000f31500720c */ /* 0x040fe40006786670 */
[----:B------:R-:W-:Y:S01]  /*1c190*/  ISETP.GE.OR P1, PT, R21, R240, !P1 ;  /* 0x000000f01500720c */ /* 0x000fe20004f26670 */
[----:B---3--:R-:W-:Y:S01]  /*1c1a0*/  FFMA.FTZ R57, -R239, R7, R57 ;  /* 0x00000007ef397223 */ /* 0x008fe20000010139 */
[----:B------:R-:W-:-:S02]  /*1c1b0*/  ISETP.GE.AND P3, PT, R51, R241, PT ;  /* 0x000000f13300720c */ /* 0x000fc40003f66270 */
[----:B------:R-:W-:Y:S01]  /*1c1c0*/  IADD3 R21, R22, 0x28, RZ ;  /* 0x0000002816157810 */ /* 0x000fe20007ffe0ff */
[----:B-1----:R-:W-:Y:S01]  /*1c1d0*/  FFMA.FTZ R6, -R239, R6, R58 ;  /* 0x00000006ef067223 */ /* 0x002fe2000001013a */
[----:B------:R-:W-:Y:S02]  /*1c1e0*/  IABS R9, R9 ;  /* 0x0000000900097213 */ /* 0x000fe40000000000 */
[----:B------:R-:W-:Y:S01]  /*1c1f0*/  IABS R7, R50 ;  /* 0x0000003200077213 */ /* 0x000fe20000000000 */
[----:B------:R-:W-:Y:S01]  /*1c200*/  IMAD.IADD R50, R242, 0x1, -R23 ;  /* 0x00000001f2327824 */ /* 0x000fe200078e0a17 */
[----:B------:R-:W-:Y:S01]  /*1c210*/  ISETP.GE.OR P3, PT, R51, R240, !P3 ;  /* 0x000000f03300720c */ /* 0x000fe20005f66670 */
[----:B------:R-:W-:Y:S01]  /*1c220*/  IMAD.IADD R51, R245, 0x1, -R21 ;  /* 0x00000001f5337824 */ /* 0x000fe200078e0a15 */
[----:B------:R-:W1:Y:S01]  /*1c230*/  I2F R9, R9 ;  /* 0x0000000900097306 */ /* 0x000e620000201400 */
[----:B------:R-:W-:Y:S01]  /*1c240*/  IMAD.MOV.U32 R56, RZ, RZ, R7 ;  /* 0x000000ffff387224 */ /* 0x000fe200078e0007 */
[----:B------:R-:W-:Y:S01]  /*1c250*/  FSEL R7, R57, -INF , !P3 ;  /* 0xff80000039077808 */ /* 0x000fe20005800000 */
[C---:B------:R-:W-:Y:S01]  /*1c260*/  FFMA.FTZ R12, -R239.reuse, R5, R12 ;  /* 0x00000005ef0c7223 */ /* 0x040fe2000001010c */
[----:B------:R-:W-:Y:S01]  /*1c270*/  FSEL R6, R6, -INF , !P5 ;  /* 0xff80000006067808 */ /* 0x000fe20006800000 */
[----:B------:R-:W-:Y:S01]  /*1c280*/  FFMA.FTZ R18, -R239, R10, R18 ;  /* 0x0000000aef127223 */ /* 0x000fe20000010112 */
[----:B------:R-:W-:-:S02]  /*1c290*/  ISETP.GE.AND P3, PT, R49, R244, PT ;  /* 0x000000f43100720c */ /* 0x000fc40003f66270 */
[C---:B------:R-:W-:Y:S02]  /*1c2a0*/  ISETP.GE.AND P5, PT, R49.reuse, R241, PT ;  /* 0x000000f13100720c */ /* 0x040fe40003fa6270 */
[----:B------:R-:W-:Y:S02]  /*1c2b0*/  IABS R50, R50 ;  /* 0x0000003200327213 */ /* 0x000fe40000000000 */
[----:B------:R-:W-:Y:S02]  /*1c2c0*/  IABS R5, R51 ;  /* 0x0000003300057213 */ /* 0x000fe40000000000 */
[C---:B------:R-:W-:Y:S02]  /*1c2d0*/  ISETP.GE.OR P3, PT, R49.reuse, R243, !P3 ;  /* 0x000000f33100720c */ /* 0x040fe40005f66670 */
[----:B------:R-:W-:Y:S01]  /*1c2e0*/  ISETP.GE.OR P5, PT, R49, R240, !P5 ;  /* 0x000000f03100720c */ /* 0x000fe20006fa6670 */
[----:B------:R3:W-:Y:S01]  /*1c2f0*/  I2F R51, R5 ;  /* 0x0000000500337306 */ /* 0x0007e20000201400 */
[----:B------:R-:W-:-:S02]  /*1c300*/  FSEL R10, R12, -INF , !P2 ;  /* 0xff8000000c0a7808 */ /* 0x000fc40005000000 */
[----:B------:R-:W-:-:S05]  /*1c310*/  ISETP.GE.AND P2, PT, R20, R244, PT ;  /* 0x000000f41400720c */ /* 0x000fca0003f46270 */
[----:B------:R4:W-:Y:S01]  /*1c320*/  I2F R49, R50 ;  /* 0x0000003200317306 */ /* 0x0009e20000201400 */
[----:B------:R-:W-:Y:S02]  /*1c330*/  ISETP.GE.OR P2, PT, R20, R243, !P2 ;  /* 0x000000f31400720c */ /* 0x000fe40005746670 */
[----:B---3--:R-:W-:Y:S02]  /*1c340*/  FSEL R5, R18, -INF , !P4 ;  /* 0xff80000012057808 */ /* 0x008fe40006000000 */
[----:B------:R-:W-:-:S03]  /*1c350*/  ISETP.GE.AND P4, PT, R20, R241, PT ;  /* 0x000000f11400720c */ /* 0x000fc60003f86270 */
[----:B------:R-:W3:Y:S01]  /*1c360*/  I2F R11, R11 ;  /* 0x0000000b000b7306 */ /* 0x000ee20000201400 */
[----:B----4-:R-:W-:Y:S02]  /*1c370*/  IADD3 R50, R22, 0x29, RZ ;  /* 0x0000002916327810 */ /* 0x010fe40007ffe0ff */
[----:B------:R-:W-:-:S05]  /*1c380*/  ISETP.GE.OR P4, PT, R20, R240, !P4 ;  /* 0x000000f01400720c */ /* 0x000fca0006786670 */
[----:B------:R-:W4:Y:S01]  /*1c390*/  I2F R4, R4 ;  /* 0x0000000400047306 */ /* 0x000f220000201400 */
[----:B------:R-:W-:Y:S01]  /*1c3a0*/  IADD3 R20, R22, 0x30, RZ ;  /* 0x0000003016147810 */ /* 0x000fe20007ffe0ff */
[----:B------:R-:W-:Y:S02]  /*1c3b0*/  IMAD.IADD R12, R245, 0x1, -R50 ;  /* 0x00000001f50c7824 */ /* 0x000fe400078e0a32 */
[----:B-1----:R-:W-:-:S03]  /*1c3c0*/  FFMA.FTZ R13, -R239, R9, R13 ;  /* 0x00000009ef0d7223 */ /* 0x002fc6000001010d */
[----:B------:R-:W-:Y:S01]  /*1c3d0*/  IABS R9, R12 ;  /* 0x0000000c00097213 */ /* 0x000fe20000000000 */
[----:B------:R-:W-:-:S04]  /*1c3e0*/  IMAD.IADD R12, R245, 0x1, -R20 ;  /* 0x00000001f50c7824 */ /* 0x000fc800078e0a14 */
[----:B------:R-:W-:Y:S01]  /*1c3f0*/  IMAD.MOV.U32 R55, RZ, RZ, R9 ;  /* 0x000000ffff377224 */ /* 0x000fe200078e0009 */
[----:B------:R-:W-:Y:S02]  /*1c400*/  IABS R12, R12 ;  /* 0x0000000c000c7213 */ /* 0x000fe40000000000 */
[----:B------:R-:W-:Y:S01]  /*1c410*/  FSEL R9, R13, -INF , !P1 ;  /* 0xff8000000d097808 */ /* 0x000fe20004800000 */
[----:B------:R-:W-:Y:S01]  /*1c420*/  IMAD.IADD R54, R242, 0x1, -R59 ;  /* 0x00000001f2367824 */ /* 0x000fe200078e0a3b */
[C---:B------:R-:W-:Y:S01]  /*1c430*/  IADD3 R13, R22.reuse, 0x38, RZ ;  /* 0x00000038160d7810 */ /* 0x040fe20007ffe0ff */
[C---:B---3--:R-:W-:Y:S01]  /*1c440*/  FFMA.FTZ R11, -R239.reuse, R11, R19 ;  /* 0x0000000bef0b7223 */ /* 0x048fe20000010113 */
[C---:B------:R-:W-:Y:S01]  /*1c450*/  IADD3 R18, R22.reuse, 0x31, RZ ;  /* 0x0000003116127810 */ /* 0x040fe20007ffe0ff */
[----:B------:R-:W-:Y:S01]  /*1c460*/  IMAD.MOV.U32 R19, RZ, RZ, R12 ;  /* 0x000000ffff137224 */ /* 0x000fe200078e000c */
[----:B------:R-:W-:Y:S01]  /*1c470*/  IADD3 R12, R22, 0x39, RZ ;  /* 0x00000039160c7810 */ /* 0x000fe20007ffe0ff */
[----:B----4-:R-:W-:Y:S01]  /*1c480*/  FFMA.FTZ R4, -R239, R4, R48 ;  /* 0x00000004ef047223 */ /* 0x010fe20000010130 */
[----:B------:R-:W-:Y:S01]  /*1c490*/  IABS R54, R54 ;  /* 0x0000003600367213 */ /* 0x000fe20000000000 */
[----:B------:R-:W-:-:S02]  /*1c4a0*/  IMAD.IADD R48, R242, 0x1, -R50 ;  /* 0x00000001f2307824 */ /* 0x000fc400078e0a32 */
[----:B------:R-:W-:-:S03]  /*1c4b0*/  IMAD.IADD R22, R245, 0x1, -R13 ;  /* 0x00000001f5167824 */ /* 0x000fc600078e0a0d */
[----:B------:R-:W-:Y:S02]  /*1c4c0*/  IABS R48, R48 ;  /* 0x0000003000307213 */ /* 0x000fe40000000000 */
[----:B------:R-:W-:Y:S01]  /*1c4d0*/  IABS R22, R22 ;  /* 0x0000001600167213 */ /* 0x000fe20000000000 */
[----:B------:R-:W1:Y:S01]  /*1c4e0*/  I2F R54, R54 ;  /* 0x0000003600367306 */ /* 0x000e620000201400 */
[----:B------:R-:W-:Y:S02]  /*1c4f0*/  FFMA.FTZ R8, -R239, R8, R14 ;  /* 0x00000008ef087223 */ /* 0x000fe4000001010e */
[----:B------:R-:W-:Y:S01]  /*1c500*/  IMAD.IADD R53, R242, 0x1, -R21 ;  /* 0x00000001f2357824 */ /* 0x000fe200078e0a15 */
[----:B------:R-:W-:Y:S02]  /*1c510*/  FSEL R11, R11, -INF , !P2 ;  /* 0xff8000000b0b7808 */ /* 0x000fe40005000000 */
[----:B------:R-:W-:Y:S02]  /*1c520*/  FSEL R8, R8, -INF , !P5 ;  /* 0xff80000008087808 */ /* 0x000fe40006800000 */
[----:B------:R-:W3:Y:S01]  /*1c530*/  I2F R48, R48 ;  /* 0x0000003000307306 */ /* 0x000ee20000201400 */
[----:B------:R-:W-:Y:S01]  /*1c540*/  ISETP.GE.AND P5, PT, R23, R244, PT ;  /* 0x000000f41700720c */ /* 0x000fe20003fa6270 */
[----:B------:R-:W-:Y:S01]  /*1c550*/  FFMA.FTZ R0, -R239, R0, R15 ;  /* 0x00000000ef007223 */ /* 0x000fe2000001010f */
[----:B------:R-:W-:-:S02]  /*1c560*/  ISETP.GE.AND P2, PT, R23, R241, PT ;  /* 0x000000f11700720c */ /* 0x000fc40003f46270 */
[----:B------:R-:W-:-:S03]  /*1c570*/  IABS R53, R53 ;  /* 0x0000003500357213 */ /* 0x000fc60000000000 */
[----:B------:R-:W4:Y:S01]  /*1c580*/  I2F R22, R22 ;  /* 0x0000001600167306 */ /* 0x000f220000201400 */
[----:B------:R-:W-:Y:S01]  /*1c590*/  ISETP.GE.AND P1, PT, R59, R244, PT ;  /* 0x000000f43b00720c */ /* 0x000fe20003f26270 */
[----:B------:R-:W-:Y:S01]  /*1c5a0*/  FFMA.FTZ R28, -R239, R52, R28 ;  /* 0x00000034ef1c7223 */ /* 0x000fe2000001011c */
[CC--:B------:R-:W-:Y:S02]  /*1c5b0*/  ISETP.GE.OR P5, PT, R23.reuse, R243.reuse, !P5 ;  /* 0x000000f31700720c */ /* 0x0c0fe40006fa6670 */
[----:B------:R-:W-:Y:S01]  /*1c5c0*/  ISETP.GE.OR P2, PT, R23, R240, !P2 ;  /* 0x000000f01700720c */ /* 0x000fe20005746670 */
[----:B------:R-:W-:Y:S02]  /*1c5d0*/  IMAD.IADD R23, R245, 0x1, -R12 ;  /* 0x00000001f5177824 */ /* 0x000fe400078e0a0c */
[----:B------:R-:W5:Y:S01]  /*1c5e0*/  I2F R55, R55 ;  /* 0x0000003700377306 */ /* 0x000f620000201400 */
[----:B------:R-:W-:Y:S02]  /*1c5f0*/  FSEL R4, R4, -INF , !P3 ;  /* 0xff80000004047808 */ /* 0x000fe40005800000 */
[----:B------:R-:W-:-:S02]  /*1c600*/  ISETP.GE.OR P1, PT, R59, R243, !P1 ;  /* 0x000000f33b00720c */ /* 0x000fc40004f26670 */
[----:B------:R-:W-:-:S03]  /*1c610*/  FSEL R0, R0, -INF , !P4 ;  /* 0xff80000000007808 */ /* 0x000fc60006000000 */
[----:B------:R-:W2:Y:S01]  /*1c620*/  I2F R19, R19 ;  /* 0x0000001300137306 */ /* 0x000ea20000201400 */
[----:B------:R-:W-:Y:S02]  /*1c630*/  ISETP.GE.AND P3, PT, R59, R241, PT ;  /* 0x000000f13b00720c */ /* 0x000fe40003f66270 */
[----:B------:R-:W-:Y:S01]  /*1c640*/  ISETP.GE.AND P4, PT, R21, R244, PT ;  /* 0x000000f41500720c */ /* 0x000fe20003f86270 */
[----:B------:R-:W-:Y:S01]  /*1c650*/  IMAD.IADD R14, R245, 0x1, -R18 ;  /* 0x00000001f50e7824 */ /* 0x000fe200078e0a12 */
[----:B------:R-:W-:-:S03]  /*1c660*/  IABS R23, R23 ;  /* 0x0000001700177213 */ /* 0x000fc60000000000 */
[----:B------:R-:W2:Y:S01]  /*1c670*/  I2F R53, R53 ;  /* 0x0000003500357306 */ /* 0x000ea20000201400 */
[C---:B-1----:R-:W-:Y:S01]  /*1c680*/  FFMA.FTZ R33, -R239.reuse, R54, R33 ;  /* 0x00000036ef217223 */ /* 0x042fe20000010121 */
[----:B------:R-:W-:Y:S01]  /*1c690*/  FSEL R180, R28, -INF , !P1 ;  /* 0xff8000001cb47808 */ /* 0x000fe20004800000 */
[----:B------:R-:W-:Y:S01]  /*1c6a0*/  FFMA.FTZ R34, -R239, R49, R34 ;  /* 0x00000031ef227223 */ /* 0x000fe20000010122 */
[----:B------:R-:W-:Y:S01]  /*1c6b0*/  ISETP.GE.OR P3, PT, R59, R240, !P3 ;  /* 0x000000f03b00720c */ /* 0x000fe20005f66670 */
[----:B------:R-:W-:Y:S01]  /*1c6c0*/  FFMA.FTZ R24, -R239, R51, R24 ;  /* 0x00000033ef187223 */ /* 0x000fe20000010118 */
[----:B------:R-:W-:Y:S02]  /*1c6d0*/  ISETP.GE.OR P4, PT, R21, R243, !P4 ;  /* 0x000000f31500720c */ /* 0x000fe40006786670 */
[----:B------:R-:W-:Y:S01]  /*1c6e0*/  FMNMX.FTZ R28, R3, R38, !PT ;  /* 0x00000026031c7209 */ /* 0x000fe20007810000 */
[----:B------:R1:W-:Y:S01]  /*1c6f0*/  I2F R15, R23 ;  /* 0x00000017000f7306 */ /* 0x0003e20000201400 */
[----:B------:R-:W-:Y:S01]  /*1c700*/  IABS R14, R14 ;  /* 0x0000000e000e7213 */ /* 0x000fe20000000000 */
[C---:B---3--:R-:W-:Y:S01]  /*1c710*/  FFMA.FTZ R48, -R239.reuse, R48, R27 ;  /* 0x00000030ef307223 */ /* 0x048fe2000001011b */
[----:B------:R-:W-:Y:S01]  /*1c720*/  FSEL R27, R24, -INF , !P4 ;  /* 0xff800000181b7808 */ /* 0x000fe20006000000 */
[----:B----4-:R-:W-:Y:S01]  /*1c730*/  FFMA.FTZ R46, -R239, R22, R46 ;  /* 0x00000016ef2e7223 */ /* 0x010fe2000001012e */
[----:B------:R-:W-:-:S02]  /*1c740*/  FSEL R22, R34, -INF , !P2 ;  /* 0xff80000022167808 */ /* 0x000fc40005000000 */
[----:B------:R-:W-:Y:S02]  /*1c750*/  FMNMX.FTZ R28, R43, R28, !PT ;  /* 0x0000001c2b1c7209 */ /* 0x000fe40007810000 */
[CC--:B------:R-:W-:Y:S02]  /*1c760*/  ISETP.GE.AND P2, PT, R20.reuse, R244.reuse, PT ;  /* 0x000000f41400720c */ /* 0x0c0fe40003f46270 */
[-C--:B------:R-:W-:Y:S01]  /*1c770*/  ISETP.GE.AND P4, PT, R20, R241.reuse, PT ;  /* 0x000000f11400720c */ /* 0x080fe20003f86270 */
[----:B------:R-:W3:Y:S01]  /*1c780*/  I2F R56, R56 ;  /* 0x0000003800387306 */ /* 0x000ee20000201400 */
[----:B------:R-:W-:Y:S02]  /*1c790*/  ISETP.GE.AND P1, PT, R21, R241, PT ;  /* 0x000000f11500720c */ /* 0x000fe40003f26270 */
[----:B-1----:R-:W-:Y:S02]  /*1c7a0*/  FSEL R23, R33, -INF , !P3 ;  /* 0xff80000021177808 */ /* 0x002fe40005800000 */
[----:B------:R-:W-:Y:S01]  /*1c7b0*/  ISETP.GE.AND P3, PT, R50, R244, PT ;  /* 0x000000f43200720c */ /* 0x000fe20003f66270 */
[C---:B-----5:R-:W-:Y:S01]  /*1c7c0*/  FFMA.FTZ R25, -R239.reuse, R55, R25 ;  /* 0x00000037ef197223 */ /* 0x060fe20000010119 */
[----:B------:R-:W-:Y:S01]  /*1c7d0*/  FMNMX.FTZ R28, R42, R28, !PT ;  /* 0x0000001c2a1c7209 */ /* 0x000fe20007810000 */
[----:B------:R-:W1:Y:S01]  /*1c7e0*/  I2F R14, R14 ;  /* 0x0000000e000e7306 */ /* 0x000e620000201400 */
[----:B------:R-:W-:Y:S01]  /*1c7f0*/  ISETP.GE.OR P3, PT, R50, R243, !P3 ;  /* 0x000000f33200720c */ /* 0x000fe20005f66670 */
[----:B--2---:R-:W-:Y:S01]  /*1c800*/  FFMA.FTZ R19, -R239, R19, R35 ;  /* 0x00000013ef137223 */ /* 0x004fe20000010123 */
[----:B------:R-:W-:-:S02]  /*1c810*/  ISETP.GE.OR P2, PT, R20, R243, !P2 ;  /* 0x000000f31400720c */ /* 0x000fc40005746670 */
[-C--:B------:R-:W-:Y:S01]  /*1c820*/  ISETP.GE.OR P4, PT, R20, R240.reuse, !P4 ;  /* 0x000000f01400720c */ /* 0x080fe20006786670 */
[----:B------:R-:W-:Y:S01]  /*1c830*/  IMAD.IADD R20, R242, 0x1, -R20 ;  /* 0x00000001f2147824 */ /* 0x000fe200078e0a14 */
[----:B------:R-:W-:Y:S01]  /*1c840*/  ISETP.GE.OR P1, PT, R21, R240, !P1 ;  /* 0x000000f01500720c */ /* 0x000fe20004f26670 */
[----:B------:R-:W-:Y:S01]  /*1c850*/  FFMA.FTZ R21, -R239, R53, R26 ;  /* 0x00000035ef157223 */ /* 0x000fe2000001011a */
[----:B------:R-:W-:Y:S02]  /*1c860*/  FMNMX.FTZ R28, R6, R28, !PT ;  /* 0x0000001c061c7209 */ /* 0x000fe40007810000 */
[----:B------:R-:W-:Y:S02]  /*1c870*/  FSEL R26, R25, -INF , !P3 ;  /* 0xff800000191a7808 */ /* 0x000fe40005800000 */
[----:B------:R-:W-:Y:S02]  /*1c880*/  FSEL R25, R19, -INF , !P2 ;  /* 0xff80000013197808 */ /* 0x000fe40005000000 */
[----:B------:R-:W-:-:S02]  /*1c890*/  IABS R19, R20 ;  /* 0x0000001400137213 */ /* 0x000fc40000000000 */
[----:B------:R-:W-:Y:S02]  /*1c8a0*/  FMNMX.FTZ R28, R5, R28, !PT ;  /* 0x0000001c051c7209 */ /* 0x000fe40007810000 */
[----:B------:R-:W-:Y:S02]  /*1c8b0*/  FMNMX.FTZ R20, R36, R17, !PT ;  /* 0x0000001124147209 */ /* 0x000fe40007810000 */
[----:B------:R-:W-:Y:S02]  /*1c8c0*/  FMNMX.FTZ R28, R4, R28, !PT ;  /* 0x0000001c041c7209 */ /* 0x000fe40007810000 */
[----:B------:R-:W-:Y:S02]  /*1c8d0*/  FMNMX.FTZ R20, R16, R20, !PT ;  /* 0x0000001410147209 */ /* 0x000fe40007810000 */
[----:B------:R-:W-:Y:S01]  /*1c8e0*/  FSEL R21, R21, -INF , !P1 ;  /* 0xff80000015157808 */ /* 0x000fe20004800000 */
[----:B---3--:R-:W-:Y:S01]  /*1c8f0*/  FFMA.FTZ R32, -R239, R56, R32 ;  /* 0x00000038ef207223 */ /* 0x008fe20000010120 */
[----:B------:R-:W-:-:S02]  /*1c900*/  ISETP.GE.AND P1, PT, R18, R244, PT ;  /* 0x000000f41200720c */ /* 0x000fc40003f26270 */
[C---:B------:R-:W-:Y:S01]  /*1c910*/  ISETP.GE.AND P3, PT, R18.reuse, R241, PT ;  /* 0x000000f11200720c */ /* 0x040fe20003f66270 */
[----:B-1----:R-:W-:Y:S01]  /*1c920*/  FFMA.FTZ R14, -R239, R14, R44 ;  /* 0x0000000eef0e7223 */ /* 0x002fe2000001012c */
[----:B------:R-:W-:Y:S02]  /*1c930*/  FMNMX.FTZ R28, R11, R28, !PT ;  /* 0x0000001c0b1c7209 */ /* 0x000fe40007810000 */
[----:B------:R-:W-:Y:S02]  /*1c940*/  FMNMX.FTZ R20, R7, R20, !PT ;  /* 0x0000001407147209 */ /* 0x000fe40007810000 */
[C---:B------:R-:W-:Y:S02]  /*1c950*/  ISETP.GE.OR P1, PT, R18.reuse, R243, !P1 ;  /* 0x000000f31200720c */ /* 0x040fe40004f26670 */
[----:B------:R-:W-:Y:S01]  /*1c960*/  ISETP.GE.OR P3, PT, R18, R240, !P3 ;  /* 0x000000f01200720c */ /* 0x000fe20005f66670 */
[----:B------:R-:W-:Y:S01]  /*1c970*/  IMAD.IADD R18, R242, 0x1, -R18 ;  /* 0x00000001f2127824 */ /* 0x000fe200078e0a12 */
[----:B------:R-:W-:-:S02]  /*1c980*/  FSEL R179, R32, -INF , !P5 ;  /* 0xff80000020b37808 */ /* 0x000fc40006800000 */
[----:B------:R-:W-:Y:S02]  /*1c990*/  FMNMX.FTZ R28, R180, R28, !PT ;  /* 0x0000001cb41c7209 */ /* 0x000fe40007810000 */
[----:B------:R-:W-:Y:S02]  /*1c9a0*/  FMNMX.FTZ R20, R10, R20, !PT ;  /* 0x000000140a147209 */ /* 0x000fe40007810000 */
[C---:B------:R-:W-:Y:S02]  /*1c9b0*/  ISETP.GE.AND P2, PT, R13.reuse, R244, PT ;  /* 0x000000f40d00720c */ /* 0x040fe40003f46270 */
[----:B------:R-:W-:Y:S01]  /*1c9c0*/  FSEL R24, R14, -INF , !P1 ;  /* 0xff8000000e187808 */ /* 0x000fe20004800000 */
[----:B------:R-:W-:Y:S01]  /*1c9d0*/  IMAD.IADD R14, R242, 0x1, -R13 ;  /* 0x00000001f20e7824 */ /* 0x000fe200078e0a0d */
[----:B------:R-:W-:Y:S02]  /*1c9e0*/  ISETP.GE.AND P1, PT, R13, R241, PT ;  /* 0x000000f10d00720c */ /* 0x000fe40003f26270 */
[----:B------:R-:W-:-:S02]  /*1c9f0*/  FMNMX.FTZ R28, R179, R28, !PT ;  /* 0x0000001cb31c7209 */ /* 0x000fc40007810000 */
[----:B------:R-:W-:Y:S02]  /*1ca00*/  FMNMX.FTZ R20, R9, R20, !PT ;  /* 0x0000001409147209 */ /* 0x000fe40007810000 */
[----:B------:R-:W-:Y:S01]  /*1ca10*/  IABS R18, R18 ;  /* 0x0000001200127213 */ /* 0x000fe20000000000 */
[----:B------:R-:W1:Y:S01]  /*1ca20*/  I2F R19, R19 ;  /* 0x0000001300137306 */ /* 0x000e620000201400 */
[C---:B------:R-:W-:Y:S02]  /*1ca30*/  ISETP.GE.OR P2, PT, R13.reuse, R243, !P2 ;  /* 0x000000f30d00720c */ /* 0x040fe40005746670 */
[----:B------:R-:W-:Y:S01]  /*1ca40*/  ISETP.GE.OR P1, PT, R13, R240, !P1 ;  /* 0x000000f00d00720c */ /* 0x000fe20004f26670 */
[----:B------:R-:W-:Y:S01]  /*1ca50*/  IMAD.IADD R13, R242, 0x1, -R12 ;  /* 0x00000001f20d7824 */ /* 0x000fe200078e0a0c */
[----:B------:R-:W-:Y:S02]  /*1ca60*/  FMNMX.FTZ R28, R27, R28, !PT ;  /* 0x0000001c1b1c7209 */ /* 0x000fe40007810000 */
[----:B------:R-:W-:-:S02]  /*1ca70*/  FMNMX.FTZ R20, R8, R20, !PT ;  /* 0x0000001408147209 */ /* 0x000fc40007810000 */
[----:B------:R-:W-:Y:S01]  /*1ca80*/  IABS R14, R14 ;  /* 0x0000000e000e7213 */ /* 0x000fe20000000000 */
[----:B------:R-:W2:Y:S01]  /*1ca90*/  I2F R18, R18 ;  /* 0x0000001200127306 */ /* 0x000ea20000201400 */
[----:B------:R-:W-:Y:S02]  /*1caa0*/  FSEL R191, R46, -INF , !P2 ;  /* 0xff8000002ebf7808 */ /* 0x000fe40005000000 */
[----:B------:R-:W-:Y:S02]  /*1cab0*/  ISETP.GE.AND P2, PT, R12, R244, PT ;  /* 0x000000f40c00720c */ /* 0x000fe40003f46270 */
[----:B------:R-:W-:Y:S02]  /*1cac0*/  FMNMX.FTZ R28, R26, R28, !PT ;  /* 0x0000001c1a1c7209 */ /* 0x000fe40007810000 */
[----:B------:R-:W-:Y:S01]  /*1cad0*/  FMNMX.FTZ R20, R0, R20, !PT ;  /* 0x0000001400147209 */ /* 0x000fe20007810000 */
[----:B------:R-:W-:Y:S01]  /*1cae0*/  FFMA.FTZ R15, -R239, R15, R47 ;  /* 0x0000000fef0f7223 */ /* 0x000fe2000001012f */
[----:B------:R-:W-:Y:S01]  /*1caf0*/  IABS R13, R13 ;  /* 0x0000000d000d7213 */ /* 0x000fe20000000000 */
[----:B------:R-:W3:Y:S01]  /*1cb00*/  I2F R14, R14 ;  /* 0x0000000e000e7306 */ /* 0x000ee20000201400 */
[----:B------:R-:W-:-:S02]  /*1cb10*/  ISETP.GE.OR P2, PT, R12, R243, !P2 ;  /* 0x000000f30c00720c */ /* 0x000fc40005746670 */
[C---:B------:R-:W-:Y:S02]  /*1cb20*/  ISETP.GE.AND P5, PT, R50.reuse, R241, PT ;  /* 0x000000f13200720c */ /* 0x040fe40003fa6270 */
[----:B------:R-:W-:Y:S02]  /*1cb30*/  FMNMX.FTZ R28, R25, R28, !PT ;  /* 0x0000001c191c7209 */ /* 0x000fe40007810000 */
[----:B------:R-:W-:Y:S01]  /*1cb40*/  FMNMX.FTZ R20, R23, R20, !PT ;  /* 0x0000001417147209 */ /* 0x000fe20007810000 */
[----:B------:R-:W4:Y:S01]  /*1cb50*/  I2F R13, R13 ;  /* 0x0000000d000d7306 */ /* 0x000f220000201400 */
[----:B------:R-:W-:Y:S02]  /*1cb60*/  FSEL R190, R15, -INF , !P2 ;  /* 0xff8000000fbe7808 */ /* 0x000fe40005000000 */
[----:B------:R-:W-:Y:S02]  /*1cb70*/  ISETP.GE.OR P5, PT, R50, R240, !P5 ;  /* 0x000000f03200720c */ /* 0x000fe40006fa6670 */
[----:B------:R-:W-:-:S02]  /*1cb80*/  FMNMX.FTZ R28, R24, R28, !PT ;  /* 0x0000001c181c7209 */ /* 0x000fc40007810000 */
[----:B------:R-:W-:Y:S01]  /*1cb90*/  FMNMX.FTZ R15, R22, R20, !PT ;  /* 0x00000014160f7209 */ /* 0x000fe20007810000 */
[----:B-1----:R-:W-:Y:S01]  /*1cba0*/  FFMA.FTZ R19, -R239, R19, R30 ;  /* 0x00000013ef137223 */ /* 0x002fe2000001011e */
[----:B------:R-:W-:Y:S02]  /*1cbb0*/  FMNMX.FTZ R28, R191, R28, !PT ;  /* 0x0000001cbf1c7209 */ /* 0x000fe40007810000 */
[----:B------:R-:W-:Y:S02]  /*1cbc0*/  FSEL R20, R48, -INF , !P5 ;  /* 0xff80000030147808 */ /* 0x000fe40006800000 */
[----:B------:R-:W-:Y:S01]  /*1cbd0*/  FMNMX.FTZ R30, R21, R15, !PT ;  /* 0x0000000f151e7209 */ /* 0x000fe20007810000 */
[----:B--2---:R-:W-:Y:S01]  /*1cbe0*/  FFMA.FTZ R31, -R239, R18, R31 ;  /* 0x00000012ef1f7223 */ /* 0x004fe2000001011f */
[----:B------:R-:W-:Y:S02]  /*1cbf0*/  FMNMX.FTZ R15, R190, R28, !PT ;  /* 0x0000001cbe0f7209 */ /* 0x000fe40007810000 */
[----:B------:R-:W-:-:S02]  /*1cc00*/  FSEL R184, R19, -INF , !P4 ;  /* 0xff80000013b87808 */ /* 0x000fc40006000000 */
[----:B------:R-:W-:Y:S01]  /*1cc10*/  FMNMX.FTZ R30, R20, R30, !PT ;  /* 0x0000001e141e7209 */ /* 0x000fe20007810000 */
[----:B---3--:R-:W-:Y:S01]  /*1cc20*/  FFMA.FTZ R14, -R239, R14, R45 ;  /* 0x0000000eef0e7223 */ /* 0x008fe2000001012d */
[----:B------:R-:W-:Y:S01]  /*1cc30*/  ISETP.GE.AND P2, PT, R12, R241, PT ;  /* 0x000000f10c00720c */ /* 0x000fe20003f46270 */
[----:B------:R-:W1:Y:S01]  /*1cc40*/  SHFL.BFLY PT, R18, R15, 0x2, 0x1f ;  /* 0x0c401f000f127f89 */ /* 0x000e6200000e0000 */
[----:B------:R-:W-:Y:S02]  /*1cc50*/  FSEL R183, R31, -INF , !P3 ;  /* 0xff8000001fb77808 */ /* 0x000fe40005800000 */
[----:B------:R-:W-:Y:S01]  /*1cc60*/  FMNMX.FTZ R30, R184, R30, !PT ;  /* 0x0000001eb81e7209 */ /* 0x000fe20007810000 */
[----:B----4-:R-:W-:Y:S01]  /*1cc70*/  FFMA.FTZ R13, -R239, R13, R37 ;  /* 0x0000000def0d7223 */ /* 0x010fe20000010125 */
[----:B------:R-:W-:Y:S02]  /*1cc80*/  ISETP.GE.OR P2, PT, R12, R240, !P2 ;  /* 0x000000f00c00720c */ /* 0x000fe40005746670 */
[----:B------:R-:W-:-:S02]  /*1cc90*/  FSEL R31, R14, -INF , !P1 ;  /* 0xff8000000e1f7808 */ /* 0x000fc40004800000 */
        /* <DEDUP_REMOVED lines=12> */
[----:B------:R-:W-:Y:S01]  /*1cd60*/  FSEL R187, R187, RZ, P1 ;  /* 0x000000ffbbbb7208 */ /* 0x000fe20000800000 */
[----:B------:R-:W-:-:S04]  /*1cd70*/  IMAD.SHL.U32 R218, R41, 0x2, RZ ;  /* 0x0000000229da7824 */ /* 0x000fc800078e00ff */
[-CC-:B------:R-:W-:Y:S01]  /*1cd80*/  FFMA.FTZ R176, R3, R29.reuse, -R187.reuse ;  /* 0x0000001d03b07223 */ /* 0x180fe200000108bb */
[----:B------:R-:W1:Y:S01]  /*1cd90*/  LDSM.16.MT88.4 R156, [R218+0x10000] ;  /* 0x01000000da9c783b */ /* 0x000e620000004200 */
[-CC-:B------:R-:W-:Y:S02]  /*1cda0*/  FFMA.FTZ R175, R38, R29.reuse, -R187.reuse ;  /* 0x0000001d26af7223 */ /* 0x180fe400000108bb */
[----:B------:R-:W-:Y:S01]  /*1cdb0*/  FFMA.FTZ R174, R43, R29, -R187 ;  /* 0x0000001d2bae7223 */ /* 0x000fe200000108bb */
[----:B------:R-:W-:Y:S01]  /*1cdc0*/  LDSM.16.MT88.4 R72, [R218+0x14000] ;  /* 0x01400000da48783b */ /* 0x000fe20000004200 */
[----:B--2---:R-:W-:Y:S01]  /*1cdd0*/  FMNMX.FTZ R3, R13, R12, !PT ;  /* 0x0000000c0d037209 */ /* 0x004fe20007810000 */
        /* <DEDUP_REMOVED lines=35> */
[----:B------:R-:W2:Y:S06]  /*1d010*/  LDSM.16.MT88.4 R12, [R217+0x10800] ;  /* 0x01080000d90c783b */ /* 0x000eac0000004200 */
[----:B------:R-:W1:Y:S08]  /*1d020*/  MUFU.EX2 R177, R177 ;  /* 0x000000b100b17308 */ /* 0x000e700000000800 */
[----:B------:R-:W-:Y:S08]  /*1d030*/  MUFU.EX2 R178, R178 ;  /* 0x000000b200b27308 */ /* 0x000ff00000000800 */
[----:B------:R-:W3:Y:S01]  /*1d040*/  MUFU.EX2 R171, R171 ;  /* 0x000000ab00ab7308 */ /* 0x000ee20000000800 */
        /* <DEDUP_REMOVED lines=8> */
[----:B---3--:R-:W-:Y:S01]  /*1d0d0*/  F2FP.BF16.PACK_AB R131, R171, R178 ;  /* 0x000000b2ab83723e */ /* 0x008fe200000010ff */
[----:B------:R-:W-:Y:S06]  /*1d0e0*/  MUFU.EX2 R172, R172 ;  /* 0x000000ac00ac7308 */ /* 0x000fec0000000800 */
[C---:B------:R-:W-:Y:S02]  /*1d0f0*/  HMMA.16816.F32.BF16 R160, R128.reuse, R156, RZ ;  /* 0x0000009c80a0723c */ /* 0x040fe400000418ff */
[----:B------:R-:W3:Y:S06]  /*1d100*/  MUFU.EX2 R168, R168 ;  /* 0x000000a800a87308 */ /* 0x000eec0000000800 */
[C---:B------:R-:W-:Y:S02]  /*1d110*/  HMMA.16816.F32.BF16 R156, R128.reuse, R158, RZ ;  /* 0x0000009e809c723c */ /* 0x040fe400000418ff */
[----:B------:R-:W-:Y:S08]  /*1d120*/  MUFU.EX2 R35, R35 ;  /* 0x0000002300237308 */ /* 0x000ff00000000800 */
[----:B------:R-:W-:Y:S01]  /*1d130*/  MUFU.EX2 R32, R32 ;  /* 0x0000002000207308 */ /* 0x000fe20000000800 */
[C---:B--2---:R-:W-:Y:S07]  /*1d140*/  HMMA.16816.F32.BF16 R152, R128.reuse, R148, RZ ;  /* 0x000000948098723c */ /* 0x044fee00000418ff */
[----:B------:R-:W-:Y:S01]  /*1d150*/  MUFU.EX2 R170, R170 ;  /* 0x000000aa00aa7308 */ /* 0x000fe20000000800 */
[C---:B------:R-:W-:Y:S07]  /*1d160*/  HMMA.16816.F32.BF16 R144, R128.reuse, R140, RZ ;  /* 0x0000008c8090723c */ /* 0x040fee00000418ff */
[----:B------:R-:W2:Y:S01]  /*1d170*/  MUFU.EX2 R34, R34 ;  /* 0x0000002200227308 */ /* 0x000ea20000000800 */
[C---:B------:R-:W-:Y:S07]  /*1d180*/  HMMA.16816.F32.BF16 R148, R128.reuse, R150, RZ ;  /* 0x000000968094723c */ /* 0x040fee00000418ff */
[----:B------:R-:W-:Y:S01]  /*1d190*/  MUFU.EX2 R33, R33 ;  /* 0x0000002100217308 */ /* 0x000fe20000000800 */
[C---:B------:R-:W-:Y:S07]  /*1d1a0*/  HMMA.16816.F32.BF16 R140, R128.reuse, R142, RZ ;  /* 0x0000008e808c723c */ /* 0x040fee00000418ff */
[----:B------:R-:W1:Y:S01]  /*1d1b0*/  MUFU.EX2 R0, R0 ;  /* 0x0000000000007308 */ /* 0x000e620000000800 */
[C---:B----4-:R-:W-:Y:S08]  /*1d1c0*/  HMMA.16816.F32.BF16 R136, R128.reuse, R132, RZ ;  /* 0x000000848088723c */ /* 0x050ff000000418ff */
        /* <DEDUP_REMOVED lines=26> */
[----:B--2---:R-:W-:-:S06]  /*1d370*/  F2FP.BF16.PACK_AB R5, R34, R170 ;  /* 0x000000aa2205723e */ /* 0x004fcc00000010ff */
        /* <DEDUP_REMOVED lines=289> */
.L_x_7561:
[----:B------:R-:W-:Y:S02]  /*1e590*/  ULDC.64 UR4, c[0x0][0x118] ;  /* 0x0000460000047ab9 */ /* 0x000fe40000000a00 */
[----:B------:R-:W2:Y:S02]  /*1e5a0*/  LD.E R5, [R248.64+0x40] ;  /* 0x00004004f8057980 */ /* 0x000ea4000c101900 */
[----:B--2---:R-:W-:-:S04]  /*1e5b0*/  LEA R5, -R5, RZ, 0x6 ;  /* 0x000000ff05057211 */ /* 0x004fc800078e31ff */
[----:B------:R-:W-:Y:S02]  /*1e5c0*/  SHF.R.S32.HI R4, RZ, 0x1f, R5 ;  /* 0x0000001fff047819 */ /* 0x000fe40000011405 */
.L_x_7562:
[----:B------:R-:W-:Y:S05]  /*1e5d0*/  BSYNC B0 ;  /* 0x0000000000007941 */ /* 0x000fea0003800000 */
.L_x_7560:
        /* <DEDUP_REMOVED lines=19> */
[CCC-:B------:R-:W-:Y:S02]  /*1e710*/  @P4 LEA.HI.X R9, R0.reuse, R188.reuse, R4.reuse, 0x1, P2 ;  /* 0x000000bc00094211 */ /* 0x1c0fe400010f0c04 */
[C---:B------:R-:W-:Y:S02]  /*1e720*/  @P3 LEA R6, P1, R0.reuse, R189, 0x1 ;  /* 0x000000bd00063211 */ /* 0x040fe400078208ff */
        /* <DEDUP_REMOVED lines=29> */
[----:B---3--:R-:W-:-:S02]  /*1e900*/  @P4 IMAD.MOV.U32 R4, RZ, RZ, R250 ;  /* 0x000000ffff044224 */ /* 0x008fc400078e00fa */
[----:B------:R-:W-:-:S05]  /*1e910*/  @P4 IMAD.MOV.U32 R5, RZ, RZ, R251 ;  /* 0x000000ffff054224 */ /* 0x000fca00078e00fb */
[----:B------:R-:W-:Y:S01]  /*1e920*/  @!PT LDS RZ, [RZ] ;  /* 0x00000000fffff984 */ /* 0x000fe20000000800 */
[----:B------:R-:W-:Y:S01]  /*1e930*/  @!PT LDS RZ, [RZ] ;  /* 0x00000000fffff984 */ /* 0x000fe20000000800 */
[----:B------:R-:W-:Y:S01]  /*1e940*/  @!PT LDS RZ, [RZ] ;  /* 0x00000000fffff984 */ /* 0x000fe20000000800 */
[----:B------:R3:W-:Y:S04]  /*1e950*/  @P4 LDGSTS.E.BYPASS.LTC128B.128 [R236+0x14000], [R4.64+0x100] ;  /* 0x1400010004ec4fae */ /* 0x0007e8000b901d44 */
[----:B------:R-:W-:Y:S01]  /*1e960*/  @!P4 STS.128 [R236+0x14000], RZ ;  /* 0x014000ffec00c388 */ /* 0x000fe20000000c00 */
[----:B---3--:R-:W-:Y:S02]  /*1e970*/  @P3 IMAD.MOV.U32 R4, RZ, RZ, R250 ;  /* 0x000000ffff043224 */ /* 0x008fe400078e00fa */
        /* <DEDUP_REMOVED lines=68> */
[----:B------:R-:W5:Y:S04]  /*1edc0*/  LDSM.16.M88.4 R32, [R213+0x9800] ;  /* 0x00980000d520783b */ /* 0x000f680000000200 */
[----:B-1----:R-:W-:Y:S04]  /*1edd0*/  LDSM.16.M88.4 R24, [R166] ;  /* 0x00000000a618783b */ /* 0x002fe80000000200 */
[----:B---3--:R-:W-:Y:S04]  /*1ede0*/  LDSM.16.M88.4 R4, [R213+0x8800] ;  /* 0x00880000d504783b */ /* 0x008fe80000000200 */
[----:B--2---:R-:W1:Y:S04]  /*1edf0*/  LDSM.16.M88.4 R28, [R212] ;  /* 0x00000000d41c783b */ /* 0x004e680000000200 */
[----:B------:R-:W2:Y:S04]  /*1ee00*/  LDSM.16.M88.4 R176, [R213+0x9000] ;  /* 0x00900000d5b0783b */ /* 0x000ea80000000200 */
[----:B------:R-:W3:Y:S04]  /*1ee10*/  LDSM.16.M88.4 R20, [R210] ;  /* 0x00000000d214783b */ /* 0x000ee80000000200 */
[----:B------:R-:W-:Y:S04]  /*1ee20*/  LDSM.16.M88.4 R184, [R211+0x8000] ;  /* 0x00800000d3b8783b */ /* 0x000fe80000000200 */
[----:B------:R-:W-:Y:S04]  /*1ee30*/  LDSM.16.M88.4 R192, [R207] ;  /* 0x00000000cfc0783b */ /* 0x000fe80000000200 */
[----:B------:R-:W-:Y:S01]  /*1ee40*/  LDSM.16.M88.4 R188, [R207+0x800] ;  /* 0x00080000cfbc783b */ /* 0x000fe20000000200 */
[C---:B----4-:R-:W-:Y:S03]  /*1ee50*/  HMMA.16816.F32.BF16 R16, R168.reuse, R12, RZ ;  /* 0x0000000ca810723c */ /* 0x050fe600000418ff */
[----:B------:R-:W4:Y:S04]  /*1ee60*/  LD.E R219, [R248.64+0x18c] ;  /* 0x00018c04f8db7980 */ /* 0x000f28000c101900 */
[----:B------:R-:W0:Y:S01]  /*1ee70*/  LDGDEPBAR ;  /* 0x00000000000079af */ /* 0x000e220000000000 */
[C---:B-----5:R-:W-:Y:S07]  /*1ee80*/  HMMA.16816.F32.BF16 R172, R168.reuse, R32, RZ ;  /* 0x00000020a8ac723c */ /* 0x060fee00000418ff */
[----:B------:R-:W-:Y:S01]  /*1ee90*/  SHF.R.S32.HI R32, RZ, 0x1f, R0 ;  /* 0x0000001fff207819 */ /* 0x000fe20000011400 */
[----:B------:R-:W-:Y:S03]  /*1eea0*/  HMMA.16816.F32.BF16 R12, R168, R14, RZ ;  /* 0x0000000ea80c723c */ /* 0x000fe600000418ff */
[----:B------:R-:W-:-:S04]  /*1eeb0*/  LEA.HI R32, R32, R0, RZ, 0x4 ;  /* 0x0000000020207211 */ /* 0x000fc800078f20ff */
[----:B------:R-:W-:Y:S01]  /*1eec0*/  LOP3.LUT R165, R32, 0xfffffff0, RZ, 0xc0, !PT ;  /* 0xfffffff020a57812 */ /* 0x000fe200078ec0ff */
[----:B-1----:R-:W-:Y:S04]  /*1eed0*/  HMMA.16816.F32.BF16 R16, R24, R28, R16 ;  /* 0x0000001c1810723c */ /* 0x002fe80000041810 */
[----:B------:R-:W-:-:S04]  /*1eee0*/  IMAD.IADD R165, R0, 0x1, -R165 ;  /* 0x0000000100a57824 */ /* 0x000fc800078e0aa5 */
[----:B------:R-:W-:Y:S01]  /*1eef0*/  HMMA.16816.F32.BF16 R8, R168, R4, RZ ;  /* 0x00000004a808723c */ /* 0x000fe200000418ff */
[----:B------:R-:W-:-:S04]  /*1ef00*/  SHF.R.S32.HI R28, RZ, 0x1f, R165 ;  /* 0x0000001fff1c7819 */ /* 0x000fc800000114a5 */
[----:B------:R-:W-:-:S03]  /*1ef10*/  LEA.HI R28, R28, R165, RZ, 0x3 ;  /* 0x000000a51c1c7211 */ /* 0x000fc600078f18ff */
[----:B------:R-:W-:Y:S01]  /*1ef20*/  HMMA.16816.F32.BF16 R12, R24, R30, R12 ;  /* 0x0000001e180c723c */ /* 0x000fe2000004180c */
[----:B------:R-:W-:-:S05]  /*1ef30*/  LOP3.LUT R28, R28, 0xfffffff8, RZ, 0xc0, !PT ;  /* 0xfffffff81c1c7812 */ /* 0x000fca00078ec0ff */
[----:B------:R-:W-:Y:S02]  /*1ef40*/  IMAD.IADD R165, R165, 0x1, -R28 ;  /* 0x00000001a5a57824 */ /* 0x000fe400078e0a1c */
[----:B------:R-:W1:Y:S01]  /*1ef50*/  LDSM.16.M88.4 R28, [R208] ;  /* 0x00000000d01c783b */ /* 0x000e620000000200 */
[----:B--2---:R-:W-:Y:S02]  /*1ef60*/  HMMA.16816.F32.BF16 R180, R168, R176, RZ ;  /* 0x000000b0a8b4723c */ /* 0x004fe400000418ff */
[----:B------:R-:W-:-:S06]  /*1ef70*/  LOP3.LUT P1, RZ, R165, 0x4, RZ, 0xc0, !PT ;  /* 0x00000004a5ff7812 */ /* 0x000fcc000782c0ff */
[C---:B------:R-:W-:Y:S08]  /*1ef80*/  HMMA.16816.F32.BF16 R4, R168.reuse, R6, RZ ;  /* 0x00000006a804723c */ /* 0x040ff000000418ff */
[C---:B------:R-:W-:Y:S08]  /*1ef90*/  HMMA.16816.F32.BF16 R176, R168.reuse, R178, RZ ;  /* 0x000000b2a8b0723c */ /* 0x040ff000000418ff */
[----:B------:R-:W-:Y:S01]  /*1efa0*/  HMMA.16816.F32.BF16 R168, R168, R34, RZ ;  /* 0x00000022a8a8723c */ /* 0x000fe200000418ff */
[----:B------:R-:W2:Y:S07]  /*1efb0*/  LDSM.16.M88.4 R32, [R209] ;  /* 0x00000000d120783b */ /* 0x000eae0000000200 */
[C---:B---3--:R-:W-:Y:S07]  /*1efc0*/  HMMA.16816.F32.BF16 R8, R24.reuse, R20, R8 ;  /* 0x000000141808723c */ /* 0x048fee0000041808 */
[----:B------:R-:W-:Y:S01]  /*1efd0*/  IMAD.MOV.U32 R20, RZ, RZ, 0x20 ;  /* 0x00000020ff147424 */ /* 0x000fe200078e00ff */
[----:B------:R-:W-:Y:S04]  /*1efe0*/  HMMA.16816.F32.BF16 R4, R24, R22, R4 ;  /* 0x000000161804723c */ /* 0x000fe80000041804 */
[----:B------:R-:W-:-:S04]  /*1eff0*/  SEL R20, R20, 0xffffffe0, !P1 ;  /* 0xffffffe014147807 */ /* 0x000fc80004800000 */
[----:B-1----:R-:W-:Y:S01]  /*1f000*/  HMMA.16816.F32.BF16 R172, R24, R28, R172 ;  /* 0x0000001c18ac723c */ /* 0x002fe200000418ac */
[----:B------:R-:W-:-:S05]  /*1f010*/  IMAD R165, R20, 0x2, R214 ;  /* 0x0000000214a57824 */ /* 0x000fca00078e02d6 */
[----:B------:R-:W1:Y:S02]  /*1f020*/  LDSM.16.M88.4 R20, [R165] ;  /* 0x00000000a514783b */ /* 0x000e640000000200 */
[C---:B------:R-:W-:Y:S02]  /*1f030*/  HMMA.16816.F32.BF16 R168, R24.reuse, R30, R168 ;  /* 0x0000001e18a8723c */ /* 0x040fe400000418a8 */
[----:B------:R-:W3:Y:S06]  /*1f040*/  LDSM.16.M88.4 R28, [R211+0x9000] ;  /* 0x00900000d31c783b */ /* 0x000eec0000000200 */
[C---:B--2---:R-:W-:Y:S08]  /*1f050*/  HMMA.16816.F32.BF16 R180, R24.reuse, R32, R180 ;  /* 0x0000002018b4723c */ /* 0x044ff000000418b4 */
[----:B------:R-:W-:Y:S01]  /*1f060*/  HMMA.16816.F32.BF16 R176, R24, R34, R176 ;  /* 0x0000002218b0723c */ /* 0x000fe200000418b0 */
[----:B------:R-:W2:Y:S04]  /*1f070*/  LDSM.16.M88.4 R32, [R211+0x8800] ;  /* 0x00880000d320783b */ /* 0x000ea80000000200 */
[----:B------:R-:W5:Y:S03]  /*1f080*/  LDSM.16.M88.4 R24, [R211+0x9800] ;  /* 0x00980000d318783b */ /* 0x000f660000000200 */
[C---:B-1----:R-:W-:Y:S08]  /*1f090*/  HMMA.16816.F32.BF16 R16, R20.reuse, R184, R16 ;  /* 0x000000b81410723c */ /* 0x042ff00000041810 */
[C---:B---3--:R-:W-:Y:S08]  /*1f0a0*/  HMMA.16816.F32.BF16 R180, R20.reuse, R28, R180 ;  /* 0x0000001c14b4723c */ /* 0x048ff000000418b4 */
[C---:B------:R-:W-:Y:S01]  /*1f0b0*/  HMMA.16816.F32.BF16 R176, R20.reuse, R30, R176 ;  /* 0x0000001e14b0723c */ /* 0x040fe200000418b0 */
[----:B------:R-:W1:Y:S07]  /*1f0c0*/  LDSM.16.M88.4 R28, [R2] ;  /* 0x00000000021c783b */ /* 0x000e6e0000000200 */
[C---:B------:R-:W-:Y:S01]  /*1f0d0*/  HMMA.16816.F32.BF16 R12, R20.reuse, R186, R12 ;  /* 0x000000ba140c723c */ /* 0x040fe2000004180c */
[----:B------:R-:W3:Y:S07]  /*1f0e0*/  LDSM.16.M88.4 R184, [R207+0x1000] ;  /* 0x00100000cfb8783b */ /* 0x000eee0000000200 */
[C---:B--2---:R-:W-:Y:S08]  /*1f0f0*/  HMMA.16816.F32.BF16 R8, R20.reuse, R32, R8 ;  /* 0x000000201408723c */ /* 0x044ff00000041808 */
[C---:B------:R-:W-:Y:S01]  /*1f100*/  HMMA.16816.F32.BF16 R4, R20.reuse, R34, R4 ;  /* 0x000000221404723c */ /* 0x040fe20000041804 */
[----:B------:R-:W2:Y:S07]  /*1f110*/  LDSM.16.M88.4 R32, [R207+0x1800] ;  /* 0x00180000cf20783b */ /* 0x000eae0000000200 */
[C---:B-----5:R-:W-:Y:S08]  /*1f120*/  HMMA.16816.F32.BF16 R172, R20.reuse, R24, R172 ;  /* 0x0000001814ac723c */ /* 0x060ff000000418ac */
[----:B------:R-:W-:Y:S01]  /*1f130*/  HMMA.16816.F32.BF16 R168, R20, R26, R168 ;  /* 0x0000001a14a8723c */ /* 0x000fe200000418a8 */
[----:B------:R-:W-:Y:S04]  /*1f140*/  LDSM.16.M88.4 R24, [R214+0x2000] ;  /* 0x00200000d618783b */ /* 0x000fe80000000200 */
[----:B------:R-:W5:Y:S03]  /*1f150*/  LDSM.16.M88.4 R20, [R213+0xa000] ;  /* 0x00a00000d514783b */ /* 0x000f660000000200 */
[C---:B-1----:R-:W-:Y:S08]  /*1f160*/  HMMA.16816.F32.BF16 R16, R28.reuse, R192, R16 ;  /* 0x000000c01c10723c */ /* 0x042ff00000041810 */
[C---:B------:R-:W-:Y:S01]  /*1f170*/  HMMA.16816.F32.BF16 R12, R28.reuse, R194, R12 ;  /* 0x000000c21c0c723c */ /* 0x040fe2000004180c */
[----:B------:R-:W-:Y:S07]  /*1f180*/  LDSM.16.M88.4 R192, [R205] ;  /* 0x00000000cdc0783b */ /* 0x000fee0000000200 */
[C---:B------:R-:W-:Y:S08]  /*1f190*/  HMMA.16816.F32.BF16 R8, R28.reuse, R188, R8 ;  /* 0x000000bc1c08723c */ /* 0x040ff00000041808 */
[C---:B------:R-:W-:Y:S01]  /*1f1a0*/  HMMA.16816.F32.BF16 R4, R28.reuse, R190, R4 ;  /* 0x000000be1c04723c */ /* 0x040fe20000041804 */
[----:B------:R-:W1:Y:S07]  /*1f1b0*/  LDSM.16.M88.4 R188, [R213+0xa800] ;  /* 0x00a80000d5bc783b */ /* 0x000e6e0000000200 */
[C---:B---3--:R-:W-:Y:S08]  /*1f1c0*/  HMMA.16816.F32.BF16 R180, R28.reuse, R184, R180 ;  /* 0x000000b81cb4723c */ /* 0x048ff000000418b4 */
[C---:B------:R-:W-:Y:S01]  /*1f1d0*/  HMMA.16816.F32.BF16 R176, R28.reuse, R186, R176 ;  /* 0x000000ba1cb0723c */ /* 0x040fe200000418b0 */
[----:B------:R-:W3:Y:S07]  /*1f1e0*/  LDSM.16.M88.4 R184, [R213+0xb000] ;  /* 0x00b00000d5b8783b */ /* 0x000eee0000000200 */
[C---:B--2---:R-:W-:Y:S08]  /*1f1f0*/  HMMA.16816.F32.BF16 R172, R28.reuse, R32, R172 ;  /* 0x000000201cac723c */ /* 0x044ff000000418ac */
[----:B------:R-:W-:Y:S01]  /*1f200*/  HMMA.16816.F32.BF16 R168, R28, R34, R168 ;  /* 0x000000221ca8723c */ /* 0x000fe200000418a8 */
[----:B------:R-:W2:Y:S04]  /*1f210*/  LDSM.16.M88.4 R32, [R213+0xb800] ;  /* 0x00b80000d520783b */ /* 0x000ea80000000200 */
[----:B------:R-:W-:Y:S03]  /*1f220*/  LDSM.16.M88.4 R28, [R166+0x2000] ;  /* 0x00200000a61c783b */ /* 0x000fe60000000200 */
[C---:B-----5:R-:W-:Y:S08]  /*1f230*/  HMMA.16816.F32.BF16 R16, R24.reuse, R20, R16 ;  /* 0x000000141810723c */ /* 0x060ff00000041810 */
[C---:B------:R-:W-:Y:S01]  /*1f240*/  HMMA.16816.F32.BF16 R12, R24.reuse, R22, R12 ;  /* 0x00000016180c723c */ /* 0x040fe2000004180c */
[----:B------:R-:W5:Y:S07]  /*1f250*/  LDSM.16.M88.4 R20, [R206] ;  /* 0x00000000ce14783b */ /* 0x000f6e0000000200 */
[C---:B-1----:R-:W-:Y:S08]  /*1f260*/  HMMA.16816.F32.BF16 R8, R24.reuse, R188, R8 ;  /* 0x000000bc1808723c */ /* 0x042ff00000041808 */
[C---:B------:R-:W-:Y:S01]  /*1f270*/  HMMA.16816.F32.BF16 R4, R24.reuse, R190, R4 ;  /* 0x000000be1804723c */ /* 0x040fe20000041804 */
[----:B------:R-:W1:Y:S07]  /*1f280*/  LDSM.16.M88.4 R188, [R204] ;  /* 0x00000000ccbc783b */ /* 0x000e6e0000000200 */
[C---:B---3--:R-:W-:Y:S08]  /*1f290*/  HMMA.16816.F32.BF16 R180, R24.reuse, R184, R180 ;  /* 0x000000b818b4723c */ /* 0x048ff000000418b4 */
[C---:B------:R-:W-:Y:S01]  /*1f2a0*/  HMMA.16816.F32.BF16 R176, R24.reuse, R186, R176 ;  /* 0x000000ba18b0723c */ /* 0x040fe200000418b0 */
[----:B------:R-:W3:Y:S07]  /*1f2b0*/  LDSM.16.M88.4 R184, [R203] ;  /* 0x00000000cbb8783b */ /* 0x000eee0000000200 */
[C---:B--2---:R-:W-:Y:S08]  /*1f2c0*/  HMMA.16816.F32.BF16 R172, R24.reuse, R32, R172 ;  /* 0x0000002018ac723c */ /* 0x044ff000000418ac */
[----:B------:R-:W-:Y:S01]  /*1f2d0*/  HMMA.16816.F32.BF16 R168, R24, R34, R168 ;  /* 0x0000002218a8723c */ /* 0x000fe200000418a8 */
[----:B------:R-:W-:Y:S04]  /*1f2e0*/  LDSM.16.M88.4 R32, [R165+0x2000] ;  /* 0x00200000a520783b */ /* 0x000fe80000000200 */
[----:B------:R-:W2:Y:S03]  /*1f2f0*/  LDSM.16.M88.4 R24, [R211+0xa000] ;  /* 0x00a00000d318783b */ /* 0x000ea60000000200 */
[C---:B-----5:R-:W-:Y:S08]  /*1f300*/  HMMA.16816.F32.BF16 R16, R28.reuse, R20, R16 ;  /* 0x000000141c10723c */ /* 0x060ff00000041810 */
[C---:B------:R-:W-:Y:S01]  /*1f310*/  HMMA.16816.F32.BF16 R12, R28.reuse, R22, R12 ;  /* 0x000000161c0c723c */ /* 0x040fe2000004180c */
[----:B------:R-:W5:Y:S07]  /*1f320*/  LDSM.16.M88.4 R20, [R211+0xa800] ;  /* 0x00a80000d314783b */ /* 0x000f6e0000000200 */
        /* <DEDUP_REMOVED lines=13> */
[C---:B-----5:R-:W-:Y:S08]  /*1f400*/  HMMA.16816.F32.BF16 R8, R32.reuse, R20, R8 ;  /* 0x000000142008723c */ /* 0x060ff00000041808 */
[C---:B------:R-:W-:Y:S01]  /*1f410*/  HMMA.16816.F32.BF16 R4, R32.reuse, R22, R4 ;  /* 0x000000162004723c */ /* 0x040fe20000041804 */
[----:B------:R-:W5:Y:S07]  /*1f420*/  LDSM.16.M88.4 R20, [R207+0x2800] ;  /* 0x00280000cf14783b */ /* 0x000f6e0000000200 */
        /* <DEDUP_REMOVED lines=23> */
[C---:B-----5:R-:W-:Y:S08]  /*1f5a0*/  HMMA.16816.F32.BF16 R8, R184.reuse, R20, R8 ;  /* 0x00000014b808723c */ /* 0x060ff00000041808 */
[C---:B------:R-:W-:Y:S01]  /*1f5b0*/  HMMA.16816.F32.BF16 R4, R184.reuse, R22, R4 ;  /* 0x00000016b804723c */ /* 0x040fe20000041804 */
[----:B------:R-:W5:Y:S07]  /*1f5c0*/  LDSM.16.M88.4 R20, [R200] ;  /* 0x00000000c814783b */ /* 0x000f6e0000000200 */
[C---:B------:R-:W-:Y:S08]  /*1f5d0*/  HMMA.16816.F32.BF16 R180, R184.reuse, R192, R180 ;  /* 0x000000c0b8b4723c */ /* 0x040ff000000418b4 */
[C---:B------:R-:W-:Y:S01]  /*1f5e0*/  HMMA.16816.F32.BF16 R176, R184.reuse, R194, R176 ;  /* 0x000000c2b8b0723c */ /* 0x040fe200000418b0 */
[----:B------:R-:W-:Y:S07]  /*1f5f0*/  LDSM.16.M88.4 R192, [R207+0x4800] ;  /* 0x00480000cfc0783b */ /* 0x000fee0000000200 */
[C---:B-1----:R-:W-:Y:S08]  /*1f600*/  HMMA.16816.F32.BF16 R172, R184.reuse, R188, R172 ;  /* 0x000000bcb8ac723c */ /* 0x042ff000000418ac */
[----:B------:R-:W-:Y:S01]  /*1f610*/  HMMA.16816.F32.BF16 R168, R184, R190, R168 ;  /* 0x000000beb8a8723c */ /* 0x000fe200000418a8 */
[----:B------:R-:W1:Y:S04]  /*1f620*/  LDSM.16.M88.4 R184, [R199] ;  /* 0x00000000c7b8783b */ /* 0x000e680000000200 */
[----:B------:R-:W-:Y:S03]  /*1f630*/  LDSM.16.M88.4 R188, [R213+0xe800] ;  /* 0x00e80000d5bc783b */ /* 0x000fe60000000200 */
[C---:B---3--:R-:W-:Y:S08]  /*1f640*/  HMMA.16816.F32.BF16 R16, R32.reuse, R28, R16 ;  /* 0x0000001c2010723c */ /* 0x048ff00000041810 */
[C---:B------:R-:W-:Y:S01]  /*1f650*/  HMMA.16816.F32.BF16 R12, R32.reuse, R30, R12 ;  /* 0x0000001e200c723c */ /* 0x040fe2000004180c */
[----:B------:R-:W-:Y:S07]  /*1f660*/  LDSM.16.M88.4 R28, [R165+0x4000] ;  /* 0x00400000a51c783b */ /* 0x000fee0000000200 */
[C---:B--2---:R-:W-:Y:S08]  /*1f670*/  HMMA.16816.F32.BF16 R8, R32.reuse, R24, R8 ;  /* 0x000000182008723c */ /* 0x044ff00000041808 */
[C---:B------:R-:W-:Y:S01]  /*1f680*/  HMMA.16816.F32.BF16 R4, R32.reuse, R26, R4 ;  /* 0x0000001a2004723c */ /* 0x040fe20000041804 */
[----:B------:R-:W2:Y:S07]  /*1f690*/  LDSM.16.M88.4 R24, [R211+0xc000] ;  /* 0x00c00000d318783b */ /* 0x000eae0000000200 */
[C---:B-----5:R-:W-:Y:S08]  /*1f6a0*/  HMMA.16816.F32.BF16 R180, R32.reuse, R20, R180 ;  /* 0x0000001420b4723c */ /* 0x060ff000000418b4 */
[C---:B------:R-:W-:Y:S01]  /*1f6b0*/  HMMA.16816.F32.BF16 R176, R32.reuse, R22, R176 ;  /* 0x0000001620b0723c */ /* 0x040fe200000418b0 */
[----:B------:R-:W3:Y:S07]  /*1f6c0*/  LDSM.16.M88.4 R20, [R211+0xc800] ;  /* 0x00c80000d314783b */ /* 0x000eee0000000200 */
[C---:B-1----:R-:W-:Y:S08]  /*1f6d0*/  HMMA.16816.F32.BF16 R172, R32.reuse, R184, R172 ;  /* 0x000000b820ac723c */ /* 0x042ff000000418ac */
[----:B------:R-:W-:Y:S01]  /*1f6e0*/  HMMA.16816.F32.BF16 R168, R32, R186, R168 ;  /* 0x000000ba20a8723c */ /* 0x000fe200000418a8 */
[----:B------:R-:W1:Y:S04]  /*1f6f0*/  LDSM.16.M88.4 R184, [R211+0xd000] ;  /* 0x00d00000d3b8783b */ /* 0x000e680000000200 */
[----:B------:R-:W5:Y:S03]  /*1f700*/  LDSM.16.M88.4 R32, [R211+0xd800] ;  /* 0x00d80000d320783b */ /* 0x000f660000000200 */
[C---:B--2---:R-:W-:Y:S08]  /*1f710*/  HMMA.16816.F32.BF16 R16, R28.reuse, R24, R16 ;  /* 0x000000181c10723c */ /* 0x044ff00000041810 */
[C---:B------:R-:W-:Y:S01]  /*1f720*/  HMMA.16816.F32.BF16 R12, R28.reuse, R26, R12 ;  /* 0x0000001a1c0c723c */ /* 0x040fe2000004180c */
[----:B------:R-:W-:Y:S07]  /*1f730*/  LDSM.16.M88.4 R24, [R2+0x4000] ;  /* 0x004000000218783b */ /* 0x000fee0000000200 */
[C---:B---3--:R-:W-:Y:S08]  /*1f740*/  HMMA.16816.F32.BF16 R8, R28.reuse, R20, R8 ;  /* 0x000000141c08723c */ /* 0x048ff00000041808 */
[C---:B------:R-:W-:Y:S01]  /*1f750*/  HMMA.16816.F32.BF16 R4, R28.reuse, R22, R4 ;  /* 0x000000161c04723c */ /* 0x040fe20000041804 */
[----:B------:R-:W2:Y:S07]  /*1f760*/  LDSM.16.M88.4 R20, [R207+0x4000] ;  /* 0x00400000cf14783b */ /* 0x000eae0000000200 */
[C---:B-1----:R-:W-:Y:S08]  /*1f770*/  HMMA.16816.F32.BF16 R180, R28.reuse, R184, R180 ;  /* 0x000000b81cb4723c */ /* 0x042ff000000418b4 */
[C---:B------:R-:W-:Y:S01]  /*1f780*/  HMMA.16816.F32.BF16 R176, R28.reuse, R186, R176 ;  /* 0x000000ba1cb0723c */ /* 0x040fe200000418b0 */
[----:B------:R-:W1:Y:S07]  /*1f790*/  LDSM.16.M88.4 R184, [R207+0x5000] ;  /* 0x00500000cfb8783b */ /* 0x000e6e0000000200 */
[C---:B-----5:R-:W-:Y:S08]  /*1f7a0*/  HMMA.16816.F32.BF16 R172, R28.reuse, R32, R172 ;  /* 0x000000201cac723c */ /* 0x060ff000000418ac */
        /* <DEDUP_REMOVED lines=15> */
[----:B------:R-:W5:Y:S03]  /*1f8a0*/  LDSM.16.M88.4 R24, [R198] ;  /* 0x00000000c618783b */ /* 0x000f660000000200 */
[C---:B--2---:R-:W-:Y:S08]  /*1f8b0*/  HMMA.16816.F32.BF16 R16, R28.reuse, R20, R16 ;  /* 0x000000141c10723c */ /* 0x044ff00000041810 */
[C---:B------:R-:W-:Y:S01]  /*1f8c0*/  HMMA.16816.F32.BF16 R12, R28.reuse, R22, R12 ;  /* 0x000000161c0c723c */ /* 0x040fe2000004180c */
[----:B------:R-:W2:Y:S07]  /*1f8d0*/  LDSM.16.M88.4 R20, [R197] ;  /* 0x00000000c514783b */ /* 0x000eae0000000200 */
[C---:B------:R-:W-:Y:S08]  /*1f8e0*/  HMMA.16816.F32.BF16 R8, R28.reuse, R188, R8 ;  /* 0x000000bc1c08723c */ /* 0x040ff00000041808 */
[C---:B------:R-:W-:Y:S01]  /*1f8f0*/  HMMA.16816.F32.BF16 R4, R28.reuse, R190, R4 ;  /* 0x000000be1c04723c */ /* 0x040fe20000041804 */
[----:B------:R-:W-:Y:S07]  /*1f900*/  LDSM.16.M88.4 R188, [R196] ;  /* 0x00000000c4bc783b */ /* 0x000fee0000000200 */
[C---:B-1----:R-:W-:Y:S08]  /*1f910*/  HMMA.16816.F32.BF16 R180, R28.reuse, R184, R180 ;  /* 0x000000b81cb4723c */ /* 0x042ff000000418b4 */
[C---:B------:R-:W-:Y:S01]  /*1f920*/  HMMA.16816.F32.BF16 R176, R28.reuse, R186, R176 ;  /* 0x000000ba1cb0723c */ /* 0x040fe200000418b0 */
[----:B------:R-:W1:Y:S07]  /*1f930*/  LDSM.16.M88.4 R184, [R167] ;  /* 0x00000000a7b8783b */ /* 0x000e6e0000000200 */
[C---:B---3--:R-:W-:Y:S08]  /*1f940*/  HMMA.16816.F32.BF16 R172, R28.reuse, R32, R172 ;  /* 0x000000201cac723c */ /* 0x048ff000000418ac */
[----:B------:R-:W-:Y:S01]  /*1f950*/  HMMA.16816.F32.BF16 R168, R28, R34, R168 ;  /* 0x000000221ca8723c */ /* 0x000fe200000418a8 */
[----:B------:R-:W-:Y:S04]  /*1f960*/  LDSM.16.M88.4 R32, [R165+0x6000] ;  /* 0x00600000a520783b */ /* 0x000fe80000000200 */
[----:B------:R-:W3:Y:S03]  /*1f970*/  LDSM.16.M88.4 R28, [R211+0xe000] ;  /* 0x00e00000d31c783b */ /* 0x000ee60000000200 */
[C---:B-----5:R-:W-:Y:S08]  /*1f980*/  HMMA.16816.F32.BF16 R16, R192.reuse, R24, R16 ;  /* 0x00000018c010723c */ /* 0x060ff00000041810 */
[C---:B------:R-:W-:Y:S01]  /*1f990*/  HMMA.16816.F32.BF16 R12, R192.reuse, R26, R12 ;  /* 0x0000001ac00c723c */ /* 0x040fe2000004180c */
[----:B------:R-:W5:Y:S07]  /*1f9a0*/  LDSM.16.M88.4 R24, [R211+0xe800] ;  /* 0x00e80000d318783b */ /* 0x000f6e0000000200 */
[C---:B--2---:R-:W-:Y:S08]  /*1f9b0*/  HMMA.16816.F32.BF16 R8, R192.reuse, R20, R8 ;  /* 0x00000014c008723c */ /* 0x044ff00000041808 */
[C---:B------:R-:W-:Y:S01]  /*1f9c0*/  HMMA.16816.F32.BF16 R4, R192.reuse, R22, R4 ;  /* 0x00000016c004723c */ /* 0x040fe20000041804 */
[----:B------:R-:W-:Y:S07]  /*1f9d0*/  LDSM.16.M88.4 R20, [R211+0xf000] ;  /* 0x00f00000d314783b */ /* 0x000fee0000000200 */
[C---:B-1----:R-:W-:Y:S08]  /*1f9e0*/  HMMA.16816.F32.BF16 R172, R192.reuse, R184, R172 ;  /* 0x000000b8c0ac723c */ /* 0x042ff000000418ac */
[----:B------:R-:W-:Y:S01]  /*1f9f0*/  HMMA.16816.F32.BF16 R168, R192, R186, R168 ;  /* 0x000000bac0a8723c */ /* 0x000fe200000418a8 */
[----:B------:R-:W-:Y:S07]  /*1fa00*/  LDSM.16.M88.4 R184, [R2+0x6000] ;  /* 0x0060000002b8783b */ /* 0x000fee0000000200 */
[C---:B---3--:R-:W-:Y:S08]  /*1fa10*/  HMMA.16816.F32.BF16 R16, R32.reuse, R28, R16 ;  /* 0x0000001c2010723c */ /* 0x048ff00000041810 */
[C---:B------:R-:W-:Y:S01]  /*1fa20*/  HMMA.16816.F32.BF16 R12, R32.reuse, R30, R12 ;  /* 0x0000001e200c723c */ /* 0x040fe2000004180c */
[----:B------:R-:W1:Y:S07]  /*1fa30*/  LDSM.16.M88.4 R28, [R207+0x6000] ;  /* 0x00600000cf1c783b */ /* 0x000e6e0000000200 */
[C---:B-----5:R-:W-:Y:S08]  /*1fa40*/  HMMA.16816.F32.BF16 R8, R32.reuse, R24, R8 ;  /* 0x000000182008723c */ /* 0x060ff00000041808 */
[----:B------:R-:W-:Y:S01]  /*1fa50*/  HMMA.16816.F32.BF16 R4, R32, R26, R4 ;  /* 0x0000001a2004723c */ /* 0x000fe20000041804 */
[----:B------:R-:W2:Y:S07]  /*1fa60*/  LDSM.16.M88.4 R24, [R211+0xf800] ;  /* 0x00f80000d318783b */ /* 0x000eae0000000200 */
[C---:B------:R-:W-:Y:S08]  /*1fa70*/  HMMA.16816.F32.BF16 R180, R192.reuse, R188, R180 ;  /* 0x000000bcc0b4723c */ /* 0x040ff000000418b4 */
[----:B------:R-:W-:Y:S08]  /*1fa80*/  HMMA.16816.F32.BF16 R176, R192, R190, R176 ;  /* 0x000000bec0b0723c */ /* 0x000ff000000418b0 */
[----:B-1----:R-:W-:Y:S08]  /*1fa90*/  HMMA.16816.F32.BF16 R16, R184, R28, R16 ;  /* 0x0000001cb810723c */ /* 0x002ff00000041810 */
[C---:B------:R-:W-:Y:S08]  /*1faa0*/  HMMA.16816.F32.BF16 R180, R32.reuse, R20, R180 ;  /* 0x0000001420b4723c */ /* 0x040ff000000418b4 */
[C---:B------:R-:W-:Y:S01]  /*1fab0*/  HMMA.16816.F32.BF16 R176, R32.reuse, R22, R176 ;  /* 0x0000001620b0723c */ /* 0x040fe200000418b0 */
[----:B------:R-:W1:Y:S07]  /*1fac0*/  LDSM.16.M88.4 R20, [R207+0x6800] ;  /* 0x00680000cf14783b */ /* 0x000e6e0000000200 */
[C---:B--2---:R-:W-:Y:S08]  /*1fad0*/  HMMA.16816.F32.BF16 R172, R32.reuse, R24, R172 ;  /* 0x0000001820ac723c */ /* 0x044ff000000418ac */
[----:B------:R-:W-:Y:S01]  /*1fae0*/  HMMA.16816.F32.BF16 R168, R32, R26, R168 ;  /* 0x0000001a20a8723c */ /* 0x000fe200000418a8 */
[----:B------:R-:W2:Y:S07]  /*1faf0*/  LDSM.16.M88.4 R24, [R207+0x7000] ;  /* 0x00700000cf18783b */ /* 0x000eae0000000200 */
[----:B------:R-:W-:Y:S01]  /*1fb00*/  HMMA.16816.F32.BF16 R12, R184, R30, R12 ;  /* 0x0000001eb80c723c */ /* 0x000fe2000004180c */
[----:B------:R-:W3:Y:S01]  /*1fb10*/  LDSM.16.M88.4 R28, [R207+0x7800] ;  /* 0x00780000cf1c783b */ /* 0x000ee20000000200 */
[----:B------:R-:W-:Y:S01]  /*1fb20*/  IMAD.SHL.U32 R0, R0, 0x2, RZ ;  /* 0x0000000200007824 */ /* 0x000fe200078e00ff */
[----:B------:R-:W-:-:S04]  /*1fb30*/  DEPBAR.LE SB0, 0x0 ;  /* 0x000080000000791a */ /* 0x000fc80000000000 */
[----:B------:R-:W-:-:S05]  /*1fb40*/  LOP3.LUT R0, R0, 0x6, RZ, 0xc0, !PT ;  /* 0x0000000600007812 */ /* 0x000fca00078ec0ff */
[----:B------:R-:W-:-:S04]  /*1fb50*/  IMAD R0, R237, 0x40, R0 ;  /* 0x00000040ed007824 */ /* 0x000fc800078e0200 */
[----:B------:R-:W-:Y:S01]  /*1fb60*/  IMAD.IADD R2, R245, 0x1, -R0 ;  /* 0x00000001f5027824 */ /* 0x000fe200078e0a00 */
[----:B-1----:R-:W-:Y:S01]  /*1fb70*/  HMMA.16816.F32.BF16 R4, R184, R22, R4 ;  /* 0x00000016b804723c */ /* 0x002fe20000041804 */
[----:B----4-:R-:W-:-:S03]  /*1fb80*/  FMUL.FTZ R16, R16, R219 ;  /* 0x000000db10107220 */ /* 0x010fc60000410000 */
[----:B------:R-:W-:-:S03]  /*1fb90*/  IABS R2, R2 ;  /* 0x0000000200027213 */ /* 0x000fc60000000000 */
[----:B------:R-:W-:Y:S01]  /*1fba0*/  IMAD.IADD R22, R242, 0x1, -R0 ;  /* 0x00000001f2167824 */ /* 0x000fe200078e0a00 */
[C---:B------:R-:W-:Y:S07]  /*1fbb0*/  HMMA.16816.F32.BF16 R8, R184.reuse, R20, R8 ;  /* 0x00000014b808723c */ /* 0x040fee0000041808 */
[----:B------:R-:W-:Y:S01]  /*1fbc0*/  IADD3 R20, R0, 0x1, RZ ;  /* 0x0000000100147810 */ /* 0x000fe20007ffe0ff */
[----:B--2---:R-:W-:Y:S01]  /*1fbd0*/  HMMA.16816.F32.BF16 R180, R184, R24, R180 ;  /* 0x00000018b8b4723c */ /* 0x004fe200000418b4 */
[----:B------:R-:W-:Y:S01]  /*1fbe0*/  IMAD.MOV.U32 R21, RZ, RZ, R2 ;  /* 0x000000ffff157224 */ /* 0x000fe200078e0002 */
[----:B------:R-:W-:-:S02]  /*1fbf0*/  IABS R2, R22 ;  /* 0x0000001600027213 */ /* 0x000fc40000000000 */
[----:B------:R-:W-:-:S04]  /*1fc00*/  IMAD.IADD R22, R245, 0x1, -R20 ;  /* 0x00000001f5167824 */ /* 0x000fc800078e0a14 */
[C---:B------:R-:W-:Y:S08]  /*1fc10*/  HMMA.16816.F32.BF16 R176, R184.reuse, R26, R176 ;  /* 0x0000001ab8b0723c */ /* 0x040ff000000418b0 */
[C---:B---3--:R-:W-:Y:S08]  /*1fc20*/  HMMA.16816.F32.BF16 R172, R184.reuse, R28, R172 ;  /* 0x0000001cb8ac723c */ /* 0x048ff000000418ac */
[----:B------:R-:W-:Y:S01]  /*1fc30*/  HMMA.16816.F32.BF16 R168, R184, R30, R168 ;  /* 0x0000001eb8a8723c */ /* 0x000fe200000418a8 */
[----:B------:R1:W-:Y:S01]  /*1fc40*/  MUFU.TANH R184, R16 ;  /* 0x0000001000b87308 */ /* 0x0003e20000002400 */
[----:B------:R-:W-:-:S07]  /*1fc50*/  IABS R22, R22 ;  /* 0x0000001600167213 */ /* 0x000fce0000000000 */
[----:B------:R-:W-:Y:S01]  /*1fc60*/  I2F R2, R2 ;  /* 0x0000000200027306 */ /* 0x000fe20000201400 */
[-C--:B-1----:R-:W-:Y:S02]  /*1fc70*/  FMUL.FTZ R16, R17, R219.reuse ;  /* 0x000000db11107220 */ /* 0x082fe40000410000 */
[----:B------:R-:W-:-:S06]  /*1fc80*/  FMUL.FTZ R17, R18, R219 ;  /* 0x000000db12117220 */ /* 0x000fcc0000410000 */
[----:B------:R-:W1:Y:S01]  /*1fc90*/  MUFU.TANH R17, R17 ;  /* 0x0000001100117308 */ /* 0x000e620000002400 */
[----:B------:R-:W-:Y:S01]  /*1fca0*/  IMAD.MOV.U32 R23, RZ, RZ, R22 ;  /* 0x000000ffff177224 */ /* 0x000fe200078e0016 */
[----:B------:R-:W-:Y:S01]  /*1fcb0*/  IADD3 R22, R0, 0x8, RZ ;  /* 0x0000000800167810 */ /* 0x000fe20007ffe0ff */
[----:B------:R-:W-:-:S04]  /*1fcc0*/  IMAD.IADD R24, R242, 0x1, -R20 ;  /* 0x00000001f2187824 */ /* 0x000fc800078e0a14 */
[----:B------:R-:W-:Y:S01]  /*1fcd0*/  IMAD.IADD R25, R245, 0x1, -R22 ;  /* 0x00000001f5197824 */ /* 0x000fe200078e0a16 */
[----:B------:R-:W2:Y:S01]  /*1fce0*/  I2F R21, R21 ;  /* 0x0000001500157306 */ /* 0x000ea20000201400 */
[----:B------:R-:W-:-:S03]  /*1fcf0*/  IABS R24, R24 ;  /* 0x0000001800187213 */ /* 0x000fc60000000000 */
[----:B------:R-:W-:Y:S01]  /*1fd00*/  IABS R25, R25 ;  /* 0x0000001900197213 */ /* 0x000fe20000000000 */
[----:B-1----:R-:W-:Y:S02]  /*1fd10*/  FFMA.FTZ R2, -R239, R2, R17 ;  /* 0x00000002ef027223 */ /* 0x002fe40000010111 */
[-C--:B------:R-:W-:Y:S01]  /*1fd20*/  FMUL.FTZ R17, R19, R219.reuse ;  /* 0x000000db13117220 */ /* 0x080fe20000410000 */
[----:B------:R-:W-:Y:S01]  /*1fd30*/  I2F R23, R23 ;  /* 0x0000001700177306 */ /* 0x000fe20000201400 */
[----:B------:R-:W-:Y:S01]  /*1fd40*/  IMAD.MOV.U32 R34, RZ, RZ, R25 ;  /* 0x000000ffff227224 */ /* 0x000fe200078e0019 */
[----:B------:R-:W-:Y:S01]  /*1fd50*/  IADD3 R29, R0, 0x19, RZ ;  /* 0x00000019001d7810 */ /* 0x000fe20007ffe0ff */
[----:B------:R-:W-:-:S05]  /*1fd60*/  FMUL.FTZ R12, R12, R219 ;  /* 0x000000db0c0c7220 */ /* 0x000fca0000410000 */
[----:B------:R-:W1:Y:S01]  /*1fd70*/  MUFU.TANH R16, R16 ;  /* 0x0000001000107308 */ /* 0x000e620000002400 */
[----:B------:R-:W-:Y:S02]  /*1fd80*/  IMAD.IADD R26, R242, 0x1, -R22 ;  /* 0x00000001f21a7824 */ /* 0x000fe400078e0a16 */
[----:B------:R-:W-:-:S05]  /*1fd90*/  IMAD.IADD R18, R245, 0x1, -R29 ;  /* 0x00000001f5127824 */ /* 0x000fca00078e0a1d */
[----:B------:R-:W-:Y:S01]  /*1fda0*/  I2F R24, R24 ;  /* 0x0000001800187306 */ /* 0x000fe20000201400 */
[----:B------:R-:W-:-:S07]  /*1fdb0*/  IADD3 R25, R0, 0x9, RZ ;  /* 0x0000000900197810 */ /* 0x000fce0007ffe0ff */
[----:B------:R-:W3:Y:S01]  /*1fdc0*/  MUFU.TANH R17, R17 ;  /* 0x0000001100117308 */ /* 0x000ee20000002400 */
[----:B------:R-:W-:Y:S02]  /*1fdd0*/  ISETP.GE.AND P1, PT, R0, R244, PT ;  /* 0x000000f40000720c */ /* 0x000fe40003f26270 */
[----:B------:R-:W-:-:S05]  /*1fde0*/  IABS R33, R26 ;  /* 0x0000001a00217213 */ /* 0x000fca0000000000 */
[----:B------:R-:W-:Y:S01]  /*1fdf0*/  I2F R34, R34 ;  /* 0x0000002200227306 */ /* 0x000fe20000201400 */
[----:B------:R-:W-:Y:S01]  /*1fe00*/  IABS R18, R18 ;  /* 0x0000001200127213 */ /* 0x000fe20000000000 */
[----:B------:R-:W-:-:S06]  /*1fe10*/  IMAD.IADD R35, R242, 0x1, -R25 ;  /* 0x00000001f2237824 */ /* 0x000fcc00078e0a19 */
[----:B------:R-:W4:Y:S01]  /*1fe20*/  MUFU.TANH R12, R12 ;  /* 0x0000000c000c7308 */ /* 0x000f220000002400 */
[----:B--2---:R-:W-:Y:S01]  /*1fe30*/  FFMA.FTZ R21, -R239, R21, R184 ;  /* 0x00000015ef157223 */ /* 0x004fe200000101b8 */
[----:B------:R-:W-:Y:S01]  /*1fe40*/  ISETP.GE.OR P1, PT, R0, R243, !P1 ;  /* 0x000000f30000720c */ /* 0x000fe20004f26670 */
[-C--:B------:R-:W-:Y:S02]  /*1fe50*/  FMUL.FTZ R14, R14, R219.reuse ;  /* 0x000000db0e0e7220 */ /* 0x080fe40000410000 */
[----:B------:R-:W-:Y:S02]  /*1fe60*/  IMAD.IADD R26, R245, 0x1, -R25 ;  /* 0x00000001f51a7824 */ /* 0x000fe400078e0a19 */
[----:B------:R-:W-:Y:S01]  /*1fe70*/  FMUL.FTZ R13, R13, R219 ;  /* 0x000000db0d0d7220 */ /* 0x000fe20000410000 */
[----:B------:R-:W-:Y:S01]  /*1fe80*/  I2F R184, R18 ;  /* 0x0000001200b87306 */ /* 0x000fe20000201400 */
[C---:B------:R-:W-:Y:S01]  /*1fe90*/  IADD3 R28, R0.reuse, 0x11, RZ ;  /* 0x00000011001c7810 */ /* 0x040fe20007ffe0ff */
[----:B-1----:R-:W-:Y:S01]  /*1fea0*/  FFMA.FTZ R23, -R239, R23, R16 ;  /* 0x00000017ef177223 */ /* 0x002fe20000010110 */
[----:B------:R-:W-:-:S02]  /*1feb0*/  IADD3 R166, R0, 0x10, RZ ;  /* 0x0000001000a67810 */ /* 0x000fc40007ffe0ff */
[----:B------:R-:W-:Y:S02]  /*1fec0*/  IABS R35, R35 ;  /* 0x0000002300237213 */ /* 0x000fe40000000000 */
[----:B------:R-:W-:Y:S01]  /*1fed0*/  FSEL R16, R21, -INF , !P1 ;  /* 0xff80000015107808 */ /* 0x000fe20004800000 */
[----:B------:R-:W-:Y:S01]  /*1fee0*/  I2F R33, R33 ;  /* 0x0000002100217306 */ /* 0x000fe20000201400 */
[----:B------:R-:W-:Y:S02]  /*1fef0*/  IABS R26, R26 ;  /* 0x0000001a001a7213 */ /* 0x000fe40000000000 */
[----:B------:R-:W-:-:S05]  /*1ff00*/  ISETP.GE.AND P1, PT, R0, R241, PT ;  /* 0x000000f10000720c */ /* 0x000fca0003f26270 */
[----:B------:R-:W1:Y:S01]  /*1ff10*/  MUFU.TANH R18, R14 ;  /* 0x0000000e00127308 */ /* 0x000e620000002400 */
[C---:B------:R-:W-:Y:S01]  /*1ff20*/  IMAD.IADD R32, R245.reuse, 0x1, -R28 ;  /* 0x00000001f5207824 */ /* 0x040fe200078e0a1c */
[----:B------:R-:W-:Y:S01]  /*1ff30*/  ISETP.GE.OR P1, PT, R0, R240, !P1 ;  /* 0x000000f00000720c */ /* 0x000fe20004f26670 */
[----:B------:R-:W-:-:S05]  /*1ff40*/  IMAD.IADD R165, R245, 0x1, -R166 ;  /* 0x00000001f5a57824 */ /* 0x000fca00078e0aa6 */
[----:B------:R3:W-:Y:S01]  /*1ff50*/  MUFU.TANH R19, R13 ;  /* 0x0000000d00137308 */ /* 0x0007e20000002400 */
[----:B------:R-:W-:Y:S01]  /*1ff60*/  IMAD.IADD R186, R242, 0x1, -R166 ;  /* 0x00000001f2ba7824 */ /* 0x000fe200078e0aa6 */
[C---:B------:R-:W-:Y:S02]  /*1ff70*/  ISETP.GE.AND P6, PT, R20.reuse, R244, PT ;  /* 0x000000f41400720c */ /* 0x040fe40003fc6270 */
[----:B------:R-:W-:-:S04]  /*1ff80*/  ISETP.GE.AND P2, PT, R20, R241, PT ;  /* 0x000000f11400720c */ /* 0x000fc80003f46270 */
[----:B------:R2:W-:Y:S01]  /*1ff90*/  I2F R185, R26 ;  /* 0x0000001a00b97306 */ /* 0x0005e20000201400 */
[----:B---3--:R-:W-:Y:S02]  /*1ffa0*/  FFMA.FTZ R13, -R239, R24, R17 ;  /* 0x00000018ef0d7223 */ /* 0x008fe40000010111 */
[----:B------:R-:W-:-:S05]  /*1ffb0*/  FMUL.FTZ R17, R15, R219 ;  /* 0x000000db0f117220 */ /* 0x000fca0000410000 */
[----:B------:R-:W-:Y:S01]  /*1ffc0*/  I2F R35, R35 ;  /* 0x0000002300237306 */ /* 0x000fe20000201400 */
[----:B----4-:R-:W-:Y:S01]  /*1ffd0*/  FFMA.FTZ R15, -R239, R34, R12 ;  /* 0x00000022ef0f7223 */ /* 0x010fe2000001010c */
[----:B------:R-:W-:Y:S02]  /*1ffe0*/  IABS R32, R32 ;  /* 0x0000002000207213 */ /* 0x000fe40000000000 */
[----:B--2---:R-:W-:-:S04]  /*1fff0*/  IADD3 R26, R0, 0x18, RZ ;  /* 0x00000018001a7810 */ /* 0x004fc80007ffe0ff */
[----:B------:R-:W2:Y:S01]  /*20000*/  MUFU.TANH R12, R17 ;  /* 0x00000011000c7308 */ /* 0x000ea20000002400 */
[----:B------:R-:W-:Y:S01]  /*20010*/  FSEL R2, R2, -INF , !P1 ;  /* 0xff80000002027808 */ /* 0x000fe20004800000 */
[----:B------:R-:W-:Y:S01]  /*20020*/  FMUL.FTZ R9, R9, R219 ;  /* 0x000000db09097220 */ /* 0x000fe20000410000 */
[----:B------:R-:W-:Y:S01]  /*20030*/  IABS R165, R165 ;  /* 0x000000a500a57213 */ /* 0x000fe20000000000 */
[----:B------:R-:W-:Y:S01]  /*20040*/  IMAD.IADD R27, R245, 0x1, -R26 ;  /* 0x00000001f51b7824 */ /* 0x000fe200078e0a1a */
[----:B------:R-:W-:Y:S02]  /*20050*/  IABS R186, R186 ;  /* 0x000000ba00ba7213 */ /* 0x000fe40000000000 */
[----:B------:R-:W-:Y:S01]  /*20060*/  ISETP.GE.AND P1, PT, R22, R244, PT ;  /* 0x000000f41600720c */ /* 0x000fe20003f26270 */
[----:B------:R-:W-:Y:S01]  /*20070*/  FMUL.FTZ R8, R8, R219 ;  /* 0x000000db08087220 */ /* 0x000fe20000410000 */
[C---:B------:R-:W-:Y:S02]  /*20080*/  ISETP.GE.OR P6, PT, R20.reuse, R243, !P6 ;  /* 0x000000f31400720c */ /* 0x040fe400077c6670 */
[----:B------:R-:W-:Y:S01]  /*20090*/  ISETP.GE.OR P2, PT, R20, R240, !P2 ;  /* 0x000000f01400720c */ /* 0x000fe20005746670 */
[----:B------:R-:W-:Y:S01]  /*200a0*/  FMUL.FTZ R20, R10, R219 ;  /* 0x000000db0a147220 */ /* 0x000fe20000410000 */
[----:B------:R-:W-:Y:S01]  /*200b0*/  ISETP.GE.OR P1, PT, R22, R243, !P1 ;  /* 0x000000f31600720c */ /* 0x000fe20004f26670 */
[----:B------:R-:W-:Y:S01]  /*200c0*/  IMAD.IADD R30, R242, 0x1, -R28 ;  /* 0x00000001f21e7824 */ /* 0x000fe200078e0a1c */
[----:B------:R-:W-:Y:S01]  /*200d0*/  I2F R32, R32 ;  /* 0x0000002000207306 */ /* 0x000fe20000201400 */
[----:B-1----:R-:W-:Y:S01]  /*200e0*/  FFMA.FTZ R33, -R239, R33, R18 ;  /* 0x00000021ef217223 */ /* 0x002fe20000010112 */
[----:B------:R-:W-:Y:S01]  /*200f0*/  IABS R27, R27 ;  /* 0x0000001b001b7213 */ /* 0x000fe20000000000 */
[----:B------:R-:W-:Y:S01]  /*20100*/  FMUL.FTZ R11, R11, R219 ;  /* 0x000000db0b0b7220 */ /* 0x000fe20000410000 */
[----:B------:R-:W-:-:S04]  /*20110*/  FSEL R15, R15, -INF , !P1 ;  /* 0xff8000000f0f7808 */ /* 0x000fc80004800000 */
[----:B------:R-:W1:Y:S01]  /*20120*/  MUFU.TANH R9, R9 ;  /* 0x0000000900097308 */ /* 0x000e620000002400 */
[----:B------:R-:W-:Y:S01]  /*20130*/  IABS R30, R30 ;  /* 0x0000001e001e7213 */ /* 0x000fe20000000000 */
[----:B------:R-:W-:Y:S01]  /*20140*/  FMUL.FTZ R4, R4, R219 ;  /* 0x000000db04047220 */ /* 0x000fe20000410000 */
[----:B------:R-:W-:Y:S02]  /*20150*/  FSEL R14, R23, -INF , !P6 ;  /* 0xff800000170e7808 */ /* 0x000fe40007000000 */
[----:B------:R-:W-:-:S03]  /*20160*/  FSEL R13, R13, -INF , !P2 ;  /* 0xff8000000d0d7808 */ /* 0x000fc60005000000 */
[----:B------:R-:W-:Y:S01]  /*20170*/  I2F R165, R165 ;  /* 0x000000a500a57306 */ /* 0x000fe20000201400 */
[-C--:B------:R-:W-:Y:S02]  /*20180*/  ISETP.GE.AND P1, PT, R25, R241.reuse, PT ;  /* 0x000000f11900720c */ /* 0x080fe40003f26270 */
[----:B------:R-:W-:-:S05]  /*20190*/  ISETP.GE.AND P6, PT, R22, R241, PT ;  /* 0x000000f11600720c */ /* 0x000fca0003fc6270 */
[----:B------:R-:W-:Y:S01]  /*201a0*/  I2F R186, R186 ;  /* 0x000000ba00ba7306 */ /* 0x000fe20000201400 */
[----:B------:R-:W-:Y:S01]  /*201b0*/  ISETP.GE.AND P2, PT, R25, R244, PT ;  /* 0x000000f41900720c */ /* 0x000fe20003f46270 */
[----:B--2---:R-:W-:-:S06]  /*201c0*/  FFMA.FTZ R12, -R239, R35, R12 ;  /* 0x00000023ef0c7223 */ /* 0x004fcc000001010c */
[----:B------:R-:W2:Y:S01]  /*201d0*/  MUFU.TANH R18, R8 ;  /* 0x0000000800127308 */ /* 0x000ea20000002400 */
[----:B------:R-:W-:-:S07]  /*201e0*/  IMAD.IADD R187, R242, 0x1, -R29 ;  /* 0x00000001f2bb7824 */ /* 0x000fce00078e0a1d */
[----:B------:R-:W3:Y:S01]  /*201f0*/  MUFU.TANH R17, R20 ;  /* 0x0000001400117308 */ /* 0x000ee20000002400 */
[-C--:B------:R-:W-:Y:S01]  /*20200*/  ISETP.GE.OR P1, PT, R25, R240.reuse, !P1 ;  /* 0x000000f01900720c */ /* 0x080fe20004f26670 */
[----:B------:R-:W-:Y:S01]  /*20210*/  FFMA.FTZ R19, -R239, R185, R19 ;  /* 0x000000b9ef137223 */ /* 0x000fe20000010113 */
[----:B------:R-:W-:-:S05]  /*20220*/  ISETP.GE.OR P6, PT, R22, R240, !P6 ;  /* 0x000000f01600720c */ /* 0x000fca00077c6670 */
[----:B------:R4:W-:Y:S01]  /*20230*/  I2F R31, R27 ;  /* 0x0000001b001f7306 */ /* 0x0009e20000201400 */
[----:B------:R-:W-:Y:S02]  /*20240*/  ISETP.GE.OR P2, PT, R25, R243, !P2 ;  /* 0x000000f31900720c */ /* 0x000fe40005746670 */
[----:B------:R-:W-:-:S05]  /*20250*/  FSEL R12, R12, -INF , !P1 ;  /* 0xff8000000c0c7808 */ /* 0x000fca0004800000 */
[----:B------:R5:W-:Y:S01]  /*20260*/  MUFU.TANH R185, R4 ;  /* 0x0000000400b97308 */ /* 0x000be20000002400 */
[----:B------:R-:W-:Y:S01]  /*20270*/  IABS R187, R187 ;  /* 0x000000bb00bb7213 */ /* 0x000fe20000000000 */
[----:B----4-:R-:W-:-:S06]  /*20280*/  IMAD.IADD R27, R242, 0x1, -R26 ;  /* 0x00000001f21b7824 */ /* 0x010fcc00078e0a1a */
[----:B------:R-:W-:Y:S01]  /*20290*/  I2F R30, R30 ;  /* 0x0000001e001e7306 */ /* 0x000fe20000201400 */
[----:B------:R-:W-:Y:S02]  /*202a0*/  FSEL R8, R33, -INF , !P6 ;  /* 0xff80000021087808 */ /* 0x000fe40007000000 */
[----:B------:R-:W-:Y:S01]  /*202b0*/  IABS R27, R27 ;  /* 0x0000001b001b7213 */ /* 0x000fe20000000000 */
[----:B-----5:R-:W-:-:S04]  /*202c0*/  FMUL.FTZ R4, R5, R219 ;  /* 0x000000db05047220 */ /* 0x020fc80000410000 */
[----:B------:R-:W4:Y:S01]  /*202d0*/  MUFU.TANH R11, R11 ;  /* 0x0000000b000b7308 */ /* 0x000f220000002400 */
[-C--:B------:R-:W-:Y:S01]  /*202e0*/  FMUL.FTZ R5, R6, R219.reuse ;  /* 0x000000db06057220 */ /* 0x080fe20000410000 */
[----:B------:R-:W-:Y:S01]  /*202f0*/  FSEL R10, R19, -INF , !P2 ;  /* 0xff800000130a7808 */ /* 0x000fe20005000000 */
[----:B------:R-:W-:Y:S01]  /*20300*/  FMUL.FTZ R6, R7, R219 ;  /* 0x000000db07067220 */ /* 0x000fe20000410000 */
[-C--:B------:R-:W-:Y:S02]  /*20310*/  ISETP.GE.AND P1, PT, R28, R244.reuse, PT ;  /* 0x000000f41c00720c */ /* 0x080fe40003f26270 */
[----:B------:R-:W-:Y:S02]  /*20320*/  IADD3 R252, R0, 0x20, RZ ;  /* 0x0000002000fc7810 */ /* 0x000fe40007ffe0ff */
[C---:B------:R-:W-:Y:S02]  /*20330*/  ISETP.GE.AND P6, PT, R166.reuse, R244, PT ;  /* 0x000000f4a600720c */ /* 0x040fe40003fc6270 */
[----:B------:R-:W-:Y:S01]  /*20340*/  ISETP.GE.AND P2, PT, R166, R241, PT ;  /* 0x000000f1a600720c */ /* 0x000fe20003f46270 */
[C---:B-1----:R-:W-:Y:S01]  /*20350*/  FFMA.FTZ R9, -R239.reuse, R32, R9 ;  /* 0x00000020ef097223 */ /* 0x042fe20000010109 */
[----:B------:R-:W-:Y:S01]  /*20360*/  I2F R27, R27 ;  /* 0x0000001b001b7306 */ /* 0x000fe20000201400 */
[C---:B--2---:R-:W-:Y:S01]  /*20370*/  FFMA.FTZ R18, -R239.reuse, R165, R18 ;  /* 0x000000a5ef127223 */ /* 0x044fe20000010112 */
[-C--:B------:R-:W-:Y:S01]  /*20380*/  ISETP.GE.OR P1, PT, R28, R243.reuse, !P1 ;  /* 0x000000f31c00720c */ /* 0x080fe20004f26670 */
[----:B---3--:R-:W-:Y:S01]  /*20390*/  FFMA.FTZ R186, -R239, R186, R17 ;  /* 0x000000baefba7223 */ /* 0x008fe20000010111 */
[----:B------:R-:W-:Y:S01]  /*203a0*/  ISETP.GE.OR P6, PT, R166, R243, !P6 ;  /* 0x000000f3a600720c */ /* 0x000fe200077c6670 */
[----:B------:R-:W-:Y:S01]  /*203b0*/  IMAD.IADD R20, R242, 0x1, -R252 ;  /* 0x00000001f2147824 */ /* 0x000fe200078e0afc */
[----:B------:R-:W-:-:S02]  /*203c0*/  ISETP.GE.OR P2, PT, R166, R240, !P2 ;  /* 0x000000f0a600720c */ /* 0x000fc40005746670 */
[----:B------:R-:W1:Y:S01]  /*203d0*/  MUFU.TANH R5, R5 ;  /* 0x0000000500057308 */ /* 0x000e620000002400 */
[----:B------:R-:W-:Y:S01]  /*203e0*/  FSEL R191, R9, -INF , !P1 ;  /* 0xff80000009bf7808 */ /* 0x000fe20004800000 */
[----:B------:R-:W-:Y:S01]  /*203f0*/  FMUL.FTZ R9, R182, R219 ;  /* 0x000000dbb6097220 */ /* 0x000fe20000410000 */
[----:B------:R-:W-:Y:S02]  /*20400*/  IADD3 R220, R0, 0x21, RZ ;  /* 0x0000002100dc7810 */ /* 0x000fe40007ffe0ff */
[----:B------:R-:W-:-:S03]  /*20410*/  FSEL R192, R18, -INF , !P6 ;  /* 0xff80000012c07808 */ /* 0x000fc60007000000 */
[----:B------:R-:W-:Y:S01]  /*20420*/  I2F R187, R187 ;  /* 0x000000bb00bb7306 */ /* 0x000fe20000201400 */
[----:B------:R-:W-:Y:S02]  /*20430*/  FSEL R186, R186, -INF , !P2 ;  /* 0xff800000baba7808 */ /* 0x000fe40005000000 */
[----:B------:R-:W-:-:S05]  /*20440*/  ISETP.GE.AND P6, PT, R28, R241, PT ;  /* 0x000000f11c00720c */ /* 0x000fca0003fc6270 */
[----:B------:R-:W2:Y:S01]  /*20450*/  MUFU.TANH R4, R4 ;  /* 0x0000000400047308 */ /* 0x000ea20000002400 */
[----:B------:R-:W-:Y:S02]  /*20460*/  ISETP.GE.AND P2, PT, R26, R244, PT ;  /* 0x000000f41a00720c */ /* 0x000fe40003f46270 */
[----:B------:R-:W-:-:S05]  /*20470*/  IABS R20, R20 ;  /* 0x0000001400147213 */ /* 0x000fca0000000000 */
[----:B------:R-:W3:Y:S01]  /*20480*/  MUFU.TANH R6, R6 ;  /* 0x0000000600067308 */ /* 0x000ee20000002400 */
[C---:B----4-:R-:W-:Y:S01]  /*20490*/  FFMA.FTZ R11, -R239.reuse, R30, R11 ;  /* 0x0000001eef0b7223 */ /* 0x050fe2000001010b */
[----:B------:R-:W-:Y:S01]  /*204a0*/  ISETP.GE.OR P6, PT, R28, R240, !P6 ;  /* 0x000000f01c00720c */ /* 0x000fe200077c6670 */
[----:B------:R-:W-:Y:S01]  /*204b0*/  FFMA.FTZ R31, -R239, R31, R185 ;  /* 0x0000001fef1f7223 */ /* 0x000fe200000101b9 */
[----:B------:R-:W-:Y:S01]  /*204c0*/  ISETP.GE.OR P2, PT, R26, R243, !P2 ;  /* 0x000000f31a00720c */ /* 0x000fe20005746670 */
[----:B------:R-:W-:Y:S01]  /*204d0*/  IMAD.IADD R19, R245, 0x1, -R220 ;  /* 0x00000001f5137824 */ /* 0x000fe200078e0adc */
[----:B------:R-:W-:Y:S02]  /*204e0*/  IADD3 R193, R0, 0x28, RZ ;  /* 0x0000002800c17810 */ /* 0x000fe40007ffe0ff */
[----:B------:R-:W-:Y:S01]  /*204f0*/  I2F R194, R20 ;  /* 0x0000001400c27306 */ /* 0x000fe20000201400 */
[----:B------:R-:W-:Y:S01]  /*20500*/  ISETP.GE.AND P1, PT, R26, R241, PT ;  /* 0x000000f11a00720c */ /* 0x000fe20003f26270 */
[----:B------:R-:W-:Y:S01]  /*20510*/  FMUL.FTZ R7, R181, R219 ;  /* 0x000000dbb5077220 */ /* 0x000fe20000410000 */
[----:B------:R-:W-:Y:S01]  /*20520*/  FSEL R185, R11, -INF , !P6 ;  /* 0xff8000000bb97808 */ /* 0x000fe20007000000 */
[----:B------:R-:W-:Y:S01]  /*20530*/  IMAD.IADD R32, R245, 0x1, -R252 ;  /* 0x00000001f5207824 */ /* 0x000fe200078e0afc */
[----:B------:R-:W-:-:S03]  /*20540*/  FSEL R190, R31, -INF , !P2 ;  /* 0xff8000001fbe7808 */ /* 0x000fc60005000000 */
[----:B------:R-:W4:Y:S01]  /*20550*/  MUFU.TANH R9, R9 ;  /* 0x0000000900097308 */ /* 0x000f220000002400 */
[----:B------:R-:W-:Y:S01]  /*20560*/  IABS R18, R19 ;  /* 0x0000001300127213 */ /* 0x000fe20000000000 */
[----:B------:R-:W-:Y:S01]  /*20570*/  IMAD.IADD R189, R245, 0x1, -R193 ;  /* 0x00000001f5bd7824 */ /* 0x000fe200078e0ac1 */
[----:B------:R-:W-:Y:S01]  /*20580*/  ISETP.GE.AND P6, PT, R29, R244, PT ;  /* 0x000000f41d00720c */ /* 0x000fe20003fc6270 */
[----:B-1----:R-:W-:Y:S01]  /*20590*/  FFMA.FTZ R5, -R239, R27, R5 ;  /* 0x0000001bef057223 */ /* 0x002fe20000010105 */
[----:B------:R-:W-:Y:S01]  /*205a0*/  ISETP.GE.AND P2, PT, R29, R241, PT ;  /* 0x000000f11d00720c */ /* 0x000fe20003f46270 */
[----:B------:R-:W-:Y:S01]  /*205b0*/  IMAD.IADD R188, R242, 0x1, -R220 ;  /* 0x00000001f2bc7824 */ /* 0x000fe200078e0adc */
[----:B------:R-:W-:Y:S01]  /*205c0*/  ISETP.GE.OR P1, PT, R26, R240, !P1 ;  /* 0x000000f01a00720c */ /* 0x000fe20004f26670 */
[----:B------:R-:W-:Y:S01]  /*205d0*/  FMUL.FTZ R30, R180, R219 ;  /* 0x000000dbb41e7220 */ /* 0x000fe20000410000 */
[----:B------:R-:W-:Y:S01]  /*205e0*/  IABS R32, R32 ;  /* 0x0000002000207213 */ /* 0x000fe20000000000 */
[C---:B--2---:R-:W-:Y:S01]  /*205f0*/  FFMA.FTZ R184, -R239.reuse, R184, R4 ;  /* 0x000000b8efb87223 */ /* 0x044fe20000010104 */
[----:B------:R-:W-:Y:S01]  /*20600*/  I2F R195, R18 ;  /* 0x0000001200c37306 */ /* 0x000fe20000201400 */
[----:B---3--:R-:W-:Y:S01]  /*20610*/  FFMA.FTZ R11, -R239, R187, R6 ;  /* 0x000000bbef0b7223 */ /* 0x008fe20000010106 */
[C---:B------:R-:W-:Y:S01]  /*20620*/  ISETP.GE.OR P6, PT, R29.reuse, R243, !P6 ;  /* 0x000000f31d00720c */ /* 0x040fe200077c6670 */
[----:B------:R-:W-:Y:S01]  /*20630*/  IMAD.IADD R34, R242, 0x1, -R193 ;  /* 0x00000001f2227824 */ /* 0x000fe200078e0ac1 */
[----:B------:R-:W-:Y:S01]  /*20640*/  ISETP.GE.OR P2, PT, R29, R240, !P2 ;  /* 0x000000f01d00720c */ /* 0x000fe20005746670 */
[----:B------:R-:W-:Y:S01]  /*20650*/  FMUL.FTZ R6, R176, R219 ;  /* 0x000000dbb0067220 */ /* 0x000fe20000410000 */
[----:B------:R-:W-:-:S02]  /*20660*/  IADD3 R166, R0, 0x29, RZ ;  /* 0x0000002900a67810 */ /* 0x000fc40007ffe0ff */
[----:B------:R-:W1:Y:S01]  /*20670*/  MUFU.TANH R7, R7 ;  /* 0x0000000700077308 */ /* 0x000e620000002400 */
[----:B------:R-:W-:Y:S02]  /*20680*/  IABS R189, R189 ;  /* 0x000000bd00bd7213 */ /* 0x000fe40000000000 */
[----:B------:R-:W-:Y:S01]  /*20690*/  FSEL R176, R5, -INF , !P1 ;  /* 0xff80000005b07808 */ /* 0x000fe20004800000 */
[-C--:B------:R-:W-:Y:S01]  /*206a0*/  FMUL.FTZ R5, R177, R219.reuse ;  /* 0x000000dbb1057220 */ /* 0x080fe20000410000 */
[----:B------:R-:W-:Y:S01]  /*206b0*/  IABS R188, R188 ;  /* 0x000000bc00bc7213 */ /* 0x000fe20000000000 */
[-C--:B------:R-:W-:Y:S01]  /*206c0*/  FMUL.FTZ R183, R183, R219.reuse ;  /* 0x000000dbb7b77220 */ /* 0x080fe20000410000 */
[----:B------:R-:W-:Y:S01]  /*206d0*/  IADD3 R28, R0, 0x30, RZ ;  /* 0x00000030001c7810 */ /* 0x000fe20007ffe0ff */
[----:B------:R-:W-:Y:S01]  /*206e0*/  MUFU.TANH R30, R30 ;  /* 0x0000001e001e7308 */ /* 0x000fe20000002400 */
[----:B------:R-:W-:Y:S02]  /*206f0*/  FSEL R187, R184, -INF , !P6 ;  /* 0xff800000b8bb7808 */ /* 0x000fe40007000000 */
[----:B------:R-:W-:Y:S01]  /*20700*/  FSEL R177, R11, -INF , !P2 ;  /* 0xff8000000bb17808 */ /* 0x000fe20005000000 */
[----:B------:R-:W-:Y:S01]  /*20710*/  FMUL.FTZ R11, R178, R219 ;  /* 0x000000dbb20b7220 */ /* 0x000fe20000410000 */
[----:B------:R-:W-:Y:S01]  /*20720*/  IABS R34, R34 ;  /* 0x0000002200227213 */ /* 0x000fe20000000000 */
[----:B------:R-:W-:Y:S01]  /*20730*/  IMAD.IADD R33, R242, 0x1, -R166 ;  /* 0x00000001f2217824 */ /* 0x000fe200078e0aa6 */
[----:B------:R-:W-:Y:S01]  /*20740*/  ISETP.GE.AND P6, PT, R252, R241, PT ;  /* 0x000000f1fc00720c */ /* 0x000fe20003fc6270 */
[----:B------:R-:W2:Y:S01]  /*20750*/  I2F R32, R32 ;  /* 0x0000002000207306 */ /* 0x000ea20000201400 */
[----:B----4-:R-:W-:Y:S01]  /*20760*/  FFMA.FTZ R9, -R239, R194, R9 ;  /* 0x000000c2ef097223 */ /* 0x010fe20000010109 */
[----:B------:R-:W-:Y:S01]  /*20770*/  IADD3 R25, R0, 0x31, RZ ;  /* 0x0000003100197810 */ /* 0x000fe20007ffe0ff */
[----:B------:R-:W-:Y:S01]  /*20780*/  IMAD.IADD R35, R245, 0x1, -R28 ;  /* 0x00000001f5237824 */ /* 0x000fe200078e0a1c */
[----:B------:R-:W-:-:S04]  /*20790*/  ISETP.GE.OR P6, PT, R252, R240, !P6 ;  /* 0x000000f0fc00720c */ /* 0x000fc800077c6670 */
[----:B------:R-:W-:Y:S01]  /*207a0*/  I2F R189, R189 ;  /* 0x000000bd00bd7306 */ /* 0x000fe20000201400 */
[----:B------:R-:W-:Y:S01]  /*207b0*/  IABS R33, R33 ;  /* 0x0000002100217213 */ /* 0x000fe20000000000 */
[----:B------:R-:W-:Y:S01]  /*207c0*/  IMAD.IADD R165, R245, 0x1, -R166 ;  /* 0x00000001f5a57824 */ /* 0x000fe200078e0aa6 */
[----:B------:R-:W-:-:S05]  /*207d0*/  FSEL R180, R9, -INF , !P6 ;  /* 0xff80000009b47808 */ /* 0x000fca0007000000 */
[----:B------:R-:W3:Y:S01]  /*207e0*/  MUFU.TANH R6, R6 ;  /* 0x0000000600067308 */ /* 0x000ee20000002400 */
[----:B------:R-:W-:Y:S01]  /*207f0*/  FMUL.FTZ R179, R179, R219 ;  /* 0x000000dbb3b37220 */ /* 0x000fe20000410000 */
[----:B------:R-:W-:Y:S01]  /*20800*/  IABS R35, R35 ;  /* 0x0000002300237213 */ /* 0x000fe20000000000 */
[----:B------:R-:W-:-:S05]  /*20810*/  FMUL.FTZ R9, R172, R219 ;  /* 0x000000dbac097220 */ /* 0x000fca0000410000 */
[----:B------:R-:W-:Y:S01]  /*20820*/  I2F R188, R188 ;  /* 0x000000bc00bc7306 */ /* 0x000fe20000201400 */
[----:B------:R-:W-:Y:S01]  /*20830*/  IMAD.IADD R24, R245, 0x1, -R25 ;  /* 0x00000001f5187824 */ /* 0x000fe200078e0a19 */
[----:B------:R-:W-:-:S06]  /*20840*/  ISETP.GE.AND P2, PT, R220, R244, PT ;  /* 0x000000f4dc00720c */ /* 0x000fcc0003f46270 */
[----:B------:R3:W4:Y:S01]  /*20850*/  MUFU.TANH R4, R183 ;  /* 0x000000b700047308 */ /* 0x0007220000002400 */
[----:B-1----:R-:W-:Y:S01]  /*20860*/  FFMA.FTZ R184, -R239, R195, R7 ;  /* 0x000000c3efb87223 */ /* 0x002fe20000010107 */
[----:B------:R-:W-:-:S06]  /*20870*/  IABS R165, R165 ;  /* 0x000000a500a57213 */ /* 0x000fcc0000000000 */
[----:B------:R-:W-:Y:S01]  /*20880*/  I2F R34, R34 ;  /* 0x0000002200227306 */ /* 0x000fe20000201400 */
[----:B------:R-:W-:-:S07]  /*20890*/  ISETP.GE.AND P1, PT, R252, R244, PT ;  /* 0x000000f4fc00720c */ /* 0x000fce0003f26270 */
[----:B------:R-:W1:Y:S01]  /*208a0*/  MUFU.TANH R11, R11 ;  /* 0x0000000b000b7308 */ /* 0x000e620000002400 */
[----:B------:R-:W-:Y:S02]  /*208b0*/  IADD3 R17, R0, 0x38, RZ ;  /* 0x0000003800117810 */ /* 0x000fe40007ffe0ff */
[----:B------:R-:W-:Y:S01]  /*208c0*/  ISETP.GE.OR P2, PT, R220, R243, !P2 ;  /* 0x000000f3dc00720c */ /* 0x000fe20005746670 */
[----:B--2---:R-:W-:Y:S01]  /*208d0*/  FFMA.FTZ R30, -R239, R32, R30 ;  /* 0x00000020ef1e7223 */ /* 0x004fe2000001011e */
[----:B------:R-:W-:-:S03]  /*208e0*/  IABS R24, R24 ;  /* 0x0000001800187213 */ /* 0x000fc60000000000 */
[----:B------:R-:W-:Y:S01]  /*208f0*/  I2F R33, R33 ;  /* 0x0000002100217306 */ /* 0x000fe20000201400 */
[----:B------:R-:W-:Y:S01]  /*20900*/  ISETP.GE.AND P6, PT, R193, R244, PT ;  /* 0x000000f4c100720c */ /* 0x000fe20003fc6270 */
[----:B------:R-:W-:Y:S01]  /*20910*/  IMAD.IADD R21, R242, 0x1, -R28 ;  /* 0x00000001f2157824 */ /* 0x000fe200078e0a1c */
[----:B------:R-:W-:-:S05]  /*20920*/  ISETP.GE.OR P1, PT, R252, R243, !P1 ;  /* 0x000000f3fc00720c */ /* 0x000fca0004f26670 */
[----:B------:R2:W5:Y:S01]  /*20930*/  MUFU.TANH R7, R179 ;  /* 0x000000b300077308 */ /* 0x0005620000002400 */
[----:B------:R-:W-:Y:S01]  /*20940*/  FMUL.FTZ R173, R173, R219 ;  /* 0x000000dbadad7220 */ /* 0x000fe20000410000 */
[----:B------:R-:W-:Y:S01]  /*20950*/  FSEL R184, R184, -INF , !P2 ;  /* 0xff800000b8b87808 */ /* 0x000fe20005000000 */
[----:B------:R-:W-:Y:S01]  /*20960*/  IMAD.IADD R18, R242, 0x1, -R17 ;  /* 0x00000001f2127824 */ /* 0x000fe200078e0a11 */
[----:B------:R-:W-:-:S04]  /*20970*/  ISETP.GE.AND P2, PT, R193, R241, PT ;  /* 0x000000f1c100720c */ /* 0x000fc80003f46270 */
[----:B------:R-:W-:Y:S01]  /*20980*/  I2F R35, R35 ;  /* 0x0000002300237306 */ /* 0x000fe20000201400 */
[----:B---3--:R-:W-:Y:S01]  /*20990*/  FFMA.FTZ R183, -R239, R189, R6 ;  /* 0x000000bdefb77223 */ /* 0x008fe20000010106 */
[----:B------:R-:W-:Y:S01]  /*209a0*/  ISETP.GE.OR P6, PT, R193, R243, !P6 ;  /* 0x000000f3c100720c */ /* 0x000fe200077c6670 */
[----:B----4-:R-:W-:-:S05]  /*209b0*/  FFMA.FTZ R178, -R239, R188, R4 ;  /* 0x000000bcefb27223 */ /* 0x010fca0000010104 */
[----:B------:R-:W3:Y:S01]  /*209c0*/  MUFU.TANH R9, R9 ;  /* 0x0000000900097308 */ /* 0x000ee20000002400 */
[----:B------:R-:W-:Y:S01]  /*209d0*/  FSEL R182, R30, -INF , !P1 ;  /* 0xff8000001eb67808 */ /* 0x000fe20004800000 */
[----:B------:R-:W-:Y:S01]  /*209e0*/  FMUL.FTZ R6, R174, R219 ;  /* 0x000000dbae067220 */ /* 0x000fe20000410000 */
[----:B------:R-:W-:Y:S01]  /*209f0*/  IABS R21, R21 ;  /* 0x0000001500157213 */ /* 0x000fe20000000000 */
[----:B-1----:R-:W-:-:S04]  /*20a00*/  FFMA.FTZ R11, -R239, R34, R11 ;  /* 0x00000022ef0b7223 */ /* 0x002fc8000001010b */
[----:B------:R-:W-:Y:S01]  /*20a10*/  I2F R165, R165 ;  /* 0x000000a500a57306 */ /* 0x000fe20000201400 */
[----:B------:R-:W-:Y:S01]  /*20a20*/  ISETP.GE.AND P1, PT, R220, R241, PT ;  /* 0x000000f1dc00720c */ /* 0x000fe20003f26270 */
[----:B------:R-:W-:Y:S01]  /*20a30*/  FMUL.FTZ R170, R170, R219 ;  /* 0x000000dbaaaa7220 */ /* 0x000fe20000410000 */
[----:B------:R-:W-:-:S05]  /*20a40*/  ISETP.GE.OR P2, PT, R193, R240, !P2 ;  /* 0x000000f0c100720c */ /* 0x000fca0005746670 */
[----:B------:R-:W1:Y:S01]  /*20a50*/  MUFU.TANH R5, R5 ;  /* 0x0000000500057308 */ /* 0x000e620000002400 */
[----:B------:R-:W-:Y:S02]  /*20a60*/  IABS R18, R18 ;  /* 0x0000001200127213 */ /* 0x000fe40000000000 */
[----:B------:R-:W-:-:S05]  /*20a70*/  FSEL R183, R183, -INF , !P6 ;  /* 0xff800000b7b77808 */ /* 0x000fca0007000000 */
[----:B------:R-:W-:Y:S01]  /*20a80*/  I2F R24, R24 ;  /* 0x0000001800187306 */ /* 0x000fe20000201400 */
[----:B------:R-:W-:Y:S01]  /*20a90*/  ISETP.GE.AND P6, PT, R166, R241, PT ;  /* 0x000000f1a600720c */ /* 0x000fe20003fc6270 */
[----:B------:R-:W-:Y:S01]  /*20aa0*/  IMAD.IADD R20, R242, 0x1, -R25 ;  /* 0x00000001f2147824 */ /* 0x000fe200078e0a19 */
[----:B------:R-:W-:-:S05]  /*20ab0*/  ISETP.GE.OR P1, PT, R220, R240, !P1 ;  /* 0x000000f0dc00720c */ /* 0x000fca0004f26670 */
[----:B------:R-:W4:Y:S01]  /*20ac0*/  MUFU.TANH R4, R173 ;  /* 0x000000ad00047308 */ /* 0x000f220000002400 */
[----:B------:R-:W-:Y:S01]  /*20ad0*/  IMAD.IADD R23, R245, 0x1, -R17 ;  /* 0x00000001f5177824 */ /* 0x000fe200078e0a11 */
[----:B--2---:R-:W-:Y:S01]  /*20ae0*/  FSEL R179, R11, -INF , !P2 ;  /* 0xff8000000bb37808 */ /* 0x004fe20005000000 */
[----:B-----5:R-:W-:Y:S01]  /*20af0*/  FFMA.FTZ R7, -R239, R33, R7 ;  /* 0x00000021ef077223 */ /* 0x020fe20000010107 */
[----:B------:R-:W-:Y:S02]  /*20b00*/  ISETP.GE.AND P2, PT, R28, R244, PT ;  /* 0x000000f41c00720c */ /* 0x000fe40003f46270 */
[----:B------:R-:W-:Y:S02]  /*20b10*/  ISETP.GE.OR P6, PT, R166, R240, !P6 ;  /* 0x000000f0a600720c */ /* 0x000fe400077c6670 */
[----:B------:R-:W-:Y:S01]  /*20b20*/  I2F R21, R21 ;  /* 0x0000001500157306 */ /* 0x000fe20000201400 */
[----:B------:R-:W-:Y:S01]  /*20b30*/  IADD3 R22, R0, 0x39, RZ ;  /* 0x0000003900167810 */ /* 0x000fe20007ffe0ff */
[----:B------:R-:W-:Y:S01]  /*20b40*/  FMUL.FTZ R175, R175, R219 ;  /* 0x000000dbafaf7220 */ /* 0x000fe20000410000 */
[----:B------:R-:W-:Y:S01]  /*20b50*/  FSEL R178, R178, -INF , !P1 ;  /* 0xff800000b2b27808 */ /* 0x000fe20004800000 */
[----:B---3--:R-:W-:Y:S01]  /*20b60*/  FFMA.FTZ R9, -R239, R35, R9 ;  /* 0x00000023ef097223 */ /* 0x008fe20000010109 */
[----:B------:R-:W-:-:S03]  /*20b70*/  IABS R20, R20 ;  /* 0x0000001400147213 */ /* 0x000fc60000000000 */
[----:B------:R-:W2:Y:S01]  /*20b80*/  MUFU.TANH R6, R6 ;  /* 0x0000000600067308 */ /* 0x000ea20000002400 */
[----:B------:R-:W-:Y:S02]  /*20b90*/  IABS R23, R23 ;  /* 0x0000001700177213 */ /* 0x000fe40000000000 */
[----:B------:R-:W-:Y:S01]  /*20ba0*/  ISETP.GE.AND P1, PT, R166, R244, PT ;  /* 0x000000f4a600720c */ /* 0x000fe20003f26270 */
[----:B------:R-:W-:Y:S01]  /*20bb0*/  FMUL.FTZ R168, R168, R219 ;  /* 0x000000dba8a87220 */ /* 0x000fe20000410000 */
[----:B------:R-:W-:-:S03]  /*20bc0*/  ISETP.GE.OR P2, PT, R28, R243, !P2 ;  /* 0x000000f31c00720c */ /* 0x000fc60005746670 */
[----:B------:R-:W-:Y:S01]  /*20bd0*/  I2F R18, R18 ;  /* 0x0000001200127306 */ /* 0x000fe20000201400 */
[----:B------:R-:W-:Y:S01]  /*20be0*/  FSEL R27, R7, -INF , !P6 ;  /* 0xff800000071b7808 */ /* 0x000fe20007000000 */
[----:B-1----:R-:W-:Y:S01]  /*20bf0*/  FFMA.FTZ R5, -R239, R165, R5 ;  /* 0x000000a5ef057223 */ /* 0x002fe20000010105 */
[----:B------:R-:W-:-:S05]  /*20c00*/  ISETP.GE.AND P6, PT, R25, R244, PT ;  /* 0x000000f41900720c */ /* 0x000fca0003fc6270 */
[----:B------:R-:W1:Y:S01]  /*20c10*/  MUFU.TANH R170, R170 ;  /* 0x000000aa00aa7308 */ /* 0x000e620000002400 */
[--C-:B------:R-:W-:Y:S01]  /*20c20*/  IMAD.IADD R19, R245, 0x1, -R22.reuse ;  /* 0x00000001f5137824 */ /* 0x100fe200078e0a16 */
[----:B------:R-:W-:Y:S01]  /*20c30*/  ISETP.GE.OR P1, PT, R166, R243, !P1 ;  /* 0x000000f3a600720c */ /* 0x000fe20004f26670 */
[----:B------:R-:W-:Y:S01]  /*20c40*/  IMAD.IADD R0, R242, 0x1, -R22 ;  /* 0x00000001f2007824 */ /* 0x000fe200078e0a16 */
[----:B------:R-:W-:Y:S01]  /*20c50*/  FSEL R26, R9, -INF , !P2 ;  /* 0xff800000091a7808 */ /* 0x000fe20005000000 */
[----:B----4-:R-:W-:Y:S01]  /*20c60*/  FFMA.FTZ R4, -R239, R24, R4 ;  /* 0x00000018ef047223 */ /* 0x010fe20000010104 */
[C---:B------:R-:W-:Y:S02]  /*20c70*/  ISETP.GE.AND P2, PT, R25.reuse, R241, PT ;  /* 0x000000f11900720c */ /* 0x040fe40003f46270 */
[----:B------:R-:W-:Y:S01]  /*20c80*/  I2F R20, R20 ;  /* 0x0000001400147306 */ /* 0x000fe20000201400 */
[----:B------:R-:W-:Y:S01]  /*20c90*/  ISETP.GE.OR P6, PT, R25, R243, !P6 ;  /* 0x000000f31900720c */ /* 0x000fe200077c6670 */
[-C--:B------:R-:W-:Y:S01]  /*20ca0*/  FMUL.FTZ R171, R171, R219.reuse ;  /* 0x000000dbabab7220 */ /* 0x080fe20000410000 */
[----:B------:R-:W-:Y:S01]  /*20cb0*/  FSEL R181, R5, -INF , !P1 ;  /* 0xff80000005b57808 */ /* 0x000fe20004800000 */
[----:B------:R-:W-:Y:S01]  /*20cc0*/  FMUL.FTZ R5, R169, R219 ;  /* 0x000000dba9057220 */ /* 0x000fe20000410000 */
[----:B------:R-:W-:-:S03]  /*20cd0*/  IABS R19, R19 ;  /* 0x0000001300137213 */ /* 0x000fc60000000000 */
[----:B------:R-:W-:Y:S01]  /*20ce0*/  I2F R23, R23 ;  /* 0x0000001700177306 */ /* 0x000fe20000201400 */
[----:B------:R-:W-:Y:S02]  /*20cf0*/  IABS R0, R0 ;  /* 0x0000000000007213 */ /* 0x000fe40000000000 */
[----:B------:R-:W-:-:S05]  /*20d00*/  ISETP.GE.AND P1, PT, R28, R241, PT ;  /* 0x000000f11c00720c */ /* 0x000fca0003f26270 */
[----:B------:R-:W3:Y:S01]  /*20d10*/  MUFU.TANH R175, R175 ;  /* 0x000000af00af7308 */ /* 0x000ee20000002400 */
[----:B------:R-:W-:Y:S02]  /*20d20*/  ISETP.GE.OR P2, PT, R25, R240, !P2 ;  /* 0x000000f01900720c */ /* 0x000fe40005746670 */
[----:B------:R-:W-:-:S05]  /*20d30*/  FSEL R25, R4, -INF , !P6 ;  /* 0xff80000004197808 */ /* 0x000fca0007000000 */
[----:B------:R-:W4:Y:S01]  /*20d40*/  MUFU.TANH R11, R168 ;  /* 0x000000a8000b7308 */ /* 0x000f220000002400 */
[----:B------:R-:W-:Y:S01]  /*20d50*/  ISETP.GE.AND P6, PT, R17, R241, PT ;  /* 0x000000f11100720c */ /* 0x000fe20003fc6270 */
[C---:B--2---:R-:W-:Y:S01]  /*20d60*/  FFMA.FTZ R21, -R239.reuse, R21, R6 ;  /* 0x00000015ef157223 */ /* 0x044fe20000010106 */
[----:B------:R-:W-:Y:S01]  /*20d70*/  ISETP.GE.OR P1, PT, R28, R240, !P1 ;  /* 0x000000f01c00720c */ /* 0x000fe20004f26670 */
[----:B-1----:R-:W-:Y:S01]  /*20d80*/  FFMA.FTZ R18, -R239, R18, R170 ;  /* 0x00000012ef127223 */ /* 0x002fe200000101aa */
[----:B------:R-:W-:-:S03]  /*20d90*/  ISETP.GE.OR P6, PT, R17, R240, !P6 ;  /* 0x000000f01100720c */ /* 0x000fc600077c6670 */
[----:B------:R-:W-:Y:S01]  /*20da0*/  I2F R19, R19 ;  /* 0x0000001300137306 */ /* 0x000fe20000201400 */
[----:B------:R-:W-:Y:S02]  /*20db0*/  FSEL R21, R21, -INF , !P1 ;  /* 0xff80000015157808 */ /* 0x000fe40004800000 */
[----:B------:R-:W-:-:S05]  /*20dc0*/  ISETP.GE.AND P1, PT, R17, R244, PT ;  /* 0x000000f41100720c */ /* 0x000fca0003f26270 */
[----:B------:R-:W-:Y:S01]  /*20dd0*/  I2F R0, R0 ;  /* 0x0000000000007306 */ /* 0x000fe20000201400 */
[----:B------:R-:W-:-:S07]  /*20de0*/  FSEL R166, R18, -INF , !P6 ;  /* 0xff80000012a67808 */ /* 0x000fce0007000000 */
[----:B------:R-:W1:Y:S01]  /*20df0*/  MUFU.TANH R5, R5 ;  /* 0x0000000500057308 */ /* 0x000e620000002400 */
[----:B------:R-:W-:-:S07]  /*20e00*/  ISETP.GT.AND P6, PT, R237, R225, PT ;  /* 0x000000e1ed00720c */ /* 0x000fce0003fc4270 */
[----:B------:R-:W2:Y:S01]  /*20e10*/  MUFU.TANH R171, R171 ;  /* 0x000000ab00ab7308 */ /* 0x000ea20000002400 */
[----:B---3--:R-:W-:Y:S01]  /*20e20*/  FFMA.FTZ R20, -R239, R20, R175 ;  /* 0x00000014ef147223 */ /* 0x008fe200000101af */
[----:B------:R-:W-:Y:S01]  /*20e30*/  ISETP.GE.OR P1, PT, R17, R243, !P1 ;  /* 0x000000f31100720c */ /* 0x000fe20004f26670 */
[----:B----4-:R-:W-:-:S03]  /*20e40*/  FFMA.FTZ R23, -R239, R23, R11 ;  /* 0x00000017ef177223 */ /* 0x010fc6000001010b */
[----:B------:R-:W-:Y:S02]  /*20e50*/  FSEL R20, R20, -INF , !P2 ;  /* 0xff80000014147808 */ /* 0x000fe40005000000 */
[----:B------:R-:W-:Y:S01]  /*20e60*/  FSEL R23, R23, -INF , !P1 ;  /* 0xff80000017177808 */ /* 0x000fe20004800000 */
[----:B------:R-:W-:Y:S01]  /*20e70*/  BAR.SYNC.DEFER_BLOCKING 0x0 ;  /* 0x0000000000007b1d */ /* 0x000fe20000010000 */
[C---:B------:R-:W-:Y:S02]  /*20e80*/  ISETP.GE.AND P2, PT, R22.reuse, R244, PT ;  /* 0x000000f41600720c */ /* 0x040fe40003f46270 */
[C---:B------:R-:W-:Y:S01]  /*20e90*/  ISETP.GE.AND P1, PT, R22.reuse, R241, PT ;  /* 0x000000f11600720c */ /* 0x040fe20003f26270 */
[C---:B-1----:R-:W-:Y:S01]  /*20ea0*/  FFMA.FTZ R5, -R239.reuse, R19, R5 ;  /* 0x00000013ef057223 */ /* 0x042fe20000010105 */
[C---:B------:R-:W-:Y:S01]  /*20eb0*/  ISETP.GE.OR P2, PT, R22.reuse, R243, !P2 ;  /* 0x000000f31600720c */ /* 0x040fe20005746670 */
[----:B--2---:R-:W-:Y:S01]  /*20ec0*/  FFMA.FTZ R0, -R239, R0, R171 ;  /* 0x00000000ef007223 */ /* 0x004fe200000101ab */
[----:B------:R-:W-:Y:S01]  /*20ed0*/  ISETP.GE.OR P1, PT, R22, R240, !P1 ;  /* 0x000000f01600720c */ /* 0x000fe20004f26670 */
[----:B------:R-:W-:Y:S01]  /*20ee0*/  BSSY B1, `(.L_x_7563) ;  /* 0x00000c9000017945 */ /* 0x000fe20003800000 */
[----:B------:R-:W-:Y:S01]  /*20ef0*/  IMAD.MOV.U32 R189, RZ, RZ, R250 ;  /* 0x000000ffffbd7224 */ /* 0x000fe200078e00fa */
[----:B------:R-:W-:Y:S01]  /*20f00*/  FSEL R22, R5, -INF , !P2 ;  /* 0xff80000005167808 */ /* 0x000fe20005000000 */
[----:B------:R-:W-:Y:S01]  /*20f10*/  IMAD.MOV.U32 R188, RZ, RZ, R251 ;  /* 0x000000ffffbc7224 */ /* 0x000fe200078e00fb */
        /* <DEDUP_REMOVED lines=13> */
[-C--:B------:R-:W-:Y:S02]  /*20ff0*/  LOP3.LUT R4, R4, R18.reuse, RZ, 0x3c, !PT ;  /* 0x0000001204047212 */ /* 0x080fe400078e3cff */
        /* <DEDUP_REMOVED lines=35> */
[----:B------:R-:W-:Y:S01]  /*21230*/  IMAD.WIDE R30, R6, 0x4, R234 ;  /* 0x00000004061e7825 */ /* 0x000fe200078e02ea */
        /* <DEDUP_REMOVED lines=18> */
.L_x_7566:
[----:B------:R-:W-:Y:S02]  /*21360*/  ULDC.64 UR4, c[0x0][0x118] ;  /* 0x0000460000047ab9 */ /* 0x000fe40000000a00 */
[----:B------:R-:W2:Y:S02]  /*21370*/  LD.E R9, [R248.64+0x38] ;  /* 0x00003804f8097980 */ /* 0x000ea4000c101900 */
[----:B--2---:R-:W-:-:S04]  /*21380*/  LEA R9, -R9, RZ, 0x6 ;  /* 0x000000ff09097211 */ /* 0x004fc800078e31ff */
[----:B------:R-:W-:Y:S02]  /*21390*/  SHF.R.S32.HI R7, RZ, 0x1f, R9 ;  /* 0x0000001fff077819 */ /* 0x000fe40000011409 */
.L_x_7567:
[----:B------:R-:W-:Y:S05]  /*213a0*/  BSYNC B0 ;  /* 0x0000000000007941 */ /* 0x000fea0003800000 */
.L_x_7565:
[C---:B------:R-:W-:Y:S01]  /*213b0*/  @P5 IADD3 R4, P0, R9.reuse, R223, RZ ;  /* 0x000000df09045210 */ /* 0x040fe20007f1e0ff */
[----:B------:R-:W-:Y:S01]  /*213c0*/  ULDC.64 UR4, c[0x0][0x118] ;  /* 0x0000460000047ab9 */ /* 0x000fe20000000a00 */
[-C--:B------:R-:W-:Y:S02]  /*213d0*/  LEA R34, P1, R9, R227.reuse, 0x1 ;  /* 0x000000e309227211 */ /* 0x080fe400078208ff */
[----:B------:R-:W-:Y:S01]  /*213e0*/  LOP3.LUT R6, R238, 0x1, RZ, 0xc0, !PT ;  /* 0x00000001ee067812 */ /* 0x000fe200078ec0ff */
[----:B------:R-:W-:Y:S01]  /*213f0*/  @P5 IMAD.X R0, R7, 0x1, R224, P0 ;  /* 0x0000000107005824 */ /* 0x000fe200000e06e0 */
[C---:B------:R-:W-:Y:S02]  /*21400*/  LEA.HI.X R35, R9.reuse, R226, R7, 0x1, P1 ;  /* 0x000000e209237211 */ /* 0x040fe400008f0c07 */
[----:B------:R-:W-:Y:S02]  /*21410*/  @P5 LEA R30, P1, R4, R227, 0x1 ;  /* 0x000000e3041e5211 */ /* 0x000fe400078208ff */
[----:B------:R-:W-:-:S02]  /*21420*/  @P4 IADD3 R5, P0, R9, R223, RZ ;  /* 0x000000df09054210 */ /* 0x000fc40007f1e0ff */
[----:B------:R-:W-:Y:S02]  /*21430*/  ISETP.NE.U32.AND P2, PT, R6, 0x1, PT ;  /* 0x000000010600780c */ /* 0x000fe40003f45070 */
[-C--:B------:R-:W-:Y:S01]  /*21440*/  @P5 LEA.HI.X R31, R4, R226.reuse, R0, 0x1, P1 ;  /* 0x000000e2041f5211 */ /* 0x080fe200008f0c00 */
[----:B------:R-:W-:Y:S01]  /*21450*/  @P4 IMAD.X R0, R7, 0x1, R224, P0 ;  /* 0x0000000107004824 */ /* 0x000fe200000e06e0 */
[----:B------:R-:W-:Y:S02]  /*21460*/  @P4 LEA R28, P1, R5, R227, 0x1 ;  /* 0x000000e3051c4211 */ /* 0x000fe400078208ff */
        /* <DEDUP_REMOVED lines=11> */
[----:B------:R-:W-:Y:S01]  /*21520*/  @!P2 LEA R32, P1, R6, R227, 0x1 ;  /* 0x000000e30620a211 */ /* 0x000fe200078208ff */
[----:B------:R-:W-:Y:S01]  /*21530*/  @!PT LDS RZ, [RZ] ;  /* 0x00000000fffff984 */ /* 0x000fe20000000800 */
[----:B------:R-:W-:Y:S01]  /*21540*/  @!PT LDS RZ, [RZ] ;  /* 0x00000000fffff984 */ /* 0x000fe20000000800 */
[----:B------:R-:W-:Y:S01]  /*21550*/  @!PT LDS RZ, [RZ] ;  /* 0x00000000fffff984 */ /* 0x000fe20000000800 */
[----:B------:R1:W-:Y:S01]  /*21560*/  @P5 LDGSTS.E.BYPASS.LTC128B.128 [R236+0xa000], [R34.64+0x80] ;  /* 0x0a00008022ec5fae */ /* 0x0003e2000b901d44 */
[----:B------:R-:W-:-:S02]  /*21570*/  @P3 LEA.HI.X R19, R4, R226, R0, 0x1, P0 ;  /* 0x000000e204133211 */ /* 0x000fc400000f0c00 */
[CCC-:B------:R-:W-:Y:S01]  /*21580*/  @!P2 LEA.HI.X R33, R6.reuse, R226.reuse, R5.reuse, 0x1, P1 ;  /* 0x000000e20621a211 */ /* 0x1c0fe200008f0c05 */
[----:B------:R1:W-:Y:S01]  /*21590*/  @!P5 STS.128 [R236+0xa000], RZ ;  /* 0x00a000ffec00d388 */ /* 0x0003e20000000c00 */
[CC--:B------:R-:W-:Y:S02]  /*215a0*/  @P5 LEA R172, P0, R6.reuse, R227.reuse, 0x1 ;  /* 0x000000e306ac5211 */ /* 0x0c0fe400078008ff */
[CC--:B------:R-:W-:Y:S01]  /*215b0*/  @P4 LEA R170, P1, R6.reuse, R227.reuse, 0x1 ;  /* 0x000000e306aa4211 */ /* 0x0c0fe200078208ff */
[----:B------:R-:W-:Y:S01]  /*215c0*/  @!PT LDS RZ, [RZ] ;  /* 0x00000000fffff984 */ /* 0x000fe20000000800 */
[----:B------:R-:W-:Y:S01]  /*215d0*/  @!PT LDS RZ, [RZ] ;  /* 0x00000000fffff984 */ /* 0x000fe20000000800 */
[----:B------:R-:W-:Y:S01]  /*215e0*/  @!PT LDS RZ, [RZ] ;  /* 0x00000000fffff984 */ /* 0x000fe20000000800 */
[----:B------:R1:W-:Y:S01]  /*215f0*/  @P4 LDGSTS.E.BYPASS.LTC128B.128 [R236+0xc000], [R34.64+0x100] ;  /* 0x0c00010022ec4fae */ /* 0x0003e2000b901d44 */
[CCC-:B------:R-:W-:Y:S02]  /*21600*/  @P5 LEA.HI.X R173, R6.reuse, R226.reuse, R5.reuse, 0x1, P0 ;  /* 0x000000e206ad5211 */ /* 0x1c0fe400000f0c05 */
[C---:B------:R-:W-:Y:S01]  /*21610*/  @P4 LEA.HI.X R171, R6.reuse, R226, R5, 0x1, P1 ;  /* 0x000000e206ab4211 */ /* 0x040fe200008f0c05 */
[----:B------:R1:W-:Y:S01]  /*21620*/  @!P4 STS.128 [R236+0xc000], RZ ;  /* 0x00c000ffec00c388 */ /* 0x0003e20000000c00 */
[----:B------:R-:W-:-:S02]  /*21630*/  @P3 LEA R168, P0, R6, R227, 0x1 ;  /* 0x000000e306a83211 */ /* 0x000fc400078008ff */
[CC--:B------:R-:W-:Y:S01]  /*21640*/  IADD3 R0, P1, R6.reuse, R223.reuse, RZ ;  /* 0x000000df06007210 */ /* 0x0c0fe20007f3e0ff */
[----:B------:R-:W-:Y:S01]  /*21650*/  @!PT LDS RZ, [RZ] ;  /* 0x00000000fffff984 */ /* 0x000fe20000000800 */
[----:B------:R-:W-:Y:S01]  /*21660*/  @!PT LDS RZ, [RZ] ;  /* 0x00000000fffff984 */ /* 0x000fe20000000800 */
[----:B------:R-:W-:Y:S01]  /*21670*/  @!PT LDS RZ, [RZ] ;  /* 0x00000000fffff984 */ /* 0x000fe20000000800 */
[----:B------:R1:W-:Y:S01]  /*21680*/  @P3 LDGSTS.E.BYPASS.LTC128B.128 [R236+0xe000], [R34.64+0x180] ;  /* 0x0e00018022ec3fae */ /* 0x0003e2000b901d44 */
[-C--:B------:R-:W-:Y:S02]  /*21690*/  @P3 LEA.HI.X R169, R6, R226.reuse, R5, 0x1, P0 ;  /* 0x000000e206a93211 */ /* 0x080fe400000f0c05 */
[----:B------:R-:W-:Y:S01]  /*216a0*/  @!P2 IADD3 R9, P0, R9, R223, RZ ;  /* 0x000000df0909a210 */ /* 0x000fe20007f1e0ff */
[--C-:B------:R-:W-:Y:S01]  /*216b0*/  IMAD.X R5, R5, 0x1, R224.reuse, P1 ;  /* 0x0000000105057824 */ /* 0x100fe200008e06e0 */
[C---:B------:R-:W-:Y:S01]  /*216c0*/  @!P2 LEA R250, P1, R0.reuse, R227, 0x1 ;  /* 0x000000e300faa211 */ /* 0x040fe200078208ff */
[----:B------:R1:W-:Y:S02]  /*216d0*/  @!P3 STS.128 [R236+0xe000], RZ ;  /* 0x00e000ffec00b388 */ /* 0x0003e40000000c00 */
[----:B------:R-:W-:Y:S01]  /*216e0*/  @!P2 IMAD.X R7, R7, 0x1, R224, P0 ;  /* 0x000000010707a824 */ /* 0x000fe200000e06e0 */
[----:B------:R-:W-:-:S02]  /*216f0*/  @!P2 LEA.HI.X R251, R0, R226, R5, 0x1, P1 ;  /* 0x000000e200fba211 */ /* 0x000fc400008f0c05 */
[CC--:B------:R-:W-:Y:S02]  /*21700*/  @P4 LEA R174, P1, R0.reuse, R227.reuse, 0x1 ;  /* 0x000000e300ae4211 */ /* 0x0c0fe400078208ff */
[CC--:B------:R-:W-:Y:S02]  /*21710*/  @P5 LEA R194, P0, R0.reuse, R227.reuse, 0x1 ;  /* 0x000000e300c25211 */ /* 0x0c0fe400078008ff */
[CCC-:B------:R-:W-:Y:S02]  /*21720*/  @P4 LEA.HI.X R175, R0.reuse, R226.reuse, R5.reuse, 0x1, P1 ;  /* 0x000000e200af4211 */ /* 0x1c0fe400008f0c05 */
[C---:B------:R-:W-:Y:S02]  /*21730*/  @!P2 LEA R6, P1, R9.reuse, R227, 0x1 ;  /* 0x000000e30906a211 */ /* 0x040fe400078208ff */
[-C--:B------:R-:W-:Y:S02]  /*21740*/  @P5 LEA.HI.X R195, R0, R226.reuse, R5, 0x1, P0 ;  /* 0x000000e200c35211 */ /* 0x080fe400000f0c05 */
[----:B------:R-:W-:-:S02]  /*21750*/  @!P2 LEA.HI.X R7, R9, R226, R7, 0x1, P1 ;  /* 0x000000e20907a211 */ /* 0x000fc400008f0c07 */
[C---:B------:R-:W-:Y:S01]  /*21760*/  @P3 LEA R4, P0, R0.reuse, R227, 0x1 ;  /* 0x000000e300043211 */ /* 0x040fe200078008ff */
[----:B------:R-:W-:Y:S02]  /*21770*/  IMAD.MOV.U32 R227, RZ, RZ, R34 ;  /* 0x000000ffffe37224 */ /* 0x000fe400078e0022 */
[----:B------:R-:W-:Y:S01]  /*21780*/  @!PT LDS RZ, [RZ] ;  /* 0x00000000fffff984 */ /* 0x000fe20000000800 */
[----:B------:R-:W-:Y:S01]  /*21790*/  @!PT LDS RZ, [RZ] ;  /* 0x00000000fffff984 */ /* 0x000fe20000000800 */
[----:B------:R-:W-:Y:S01]  /*217a0*/  @!PT LDS RZ, [RZ] ;  /* 0x00000000fffff984 */ /* 0x000fe20000000800 */
[----:B------:R1:W-:Y:S01]  /*217b0*/  @!P2 LDGSTS.E.BYPASS.LTC128B.128 [R236+0x8800], [R6.64] ;  /* 0x0880000006ecafae */ /* 0x0003e2000b901d44 */
[----:B------:R-:W-:Y:S01]  /*217c0*/  @P3 LEA.HI.X R5, R0, R226, R5, 0x1, P0 ;  /* 0x000000e200053211 */ /* 0x000fe200000f0c05 */
[----:B------:R-:W-:Y:S02]  /*217d0*/  IMAD.MOV.U32 R226, RZ, RZ, R35 ;  /* 0x000000ffffe27224 */ /* 0x000fe400078e0023 */
        /* <DEDUP_REMOVED lines=57> */
.L_x_7564:
[----:B------:R-:W-:Y:S05]  /*21b70*/  BSYNC B1 ;  /* 0x0000000000017941 */ /* 0x000fea0003800000 */
.L_x_7563:
[----:B------:R-:W-:Y:S02]  /*21b80*/  ULDC.64 UR4, c[0x0][0x118] ;  /* 0x0000460000047ab9 */ /* 0x000fe40000000a00 */
[----:B-1----:R-:W2:Y:S01]  /*21b90*/  LD.E R169, [R248.64+0xdc] ;  /* 0x0000dc04f8a97980 */ /* 0x002ea2000c101900 */
        /* <DEDUP_REMOVED lines=52> */
[-C--:B------:R-:W-:Y:S01]  /*21ee0*/  FFMA.FTZ R29, R10, R169.reuse, -R24 ;  /* 0x000000a90a1d7223 */ /* 0x080fe20000010818 */
[----:B------:R-:W1:Y:S01]  /*21ef0*/  MUFU.EX2 R164, R4 ;  /* 0x0000000400a47308 */ /* 0x000e620000000800 */
[-C--:B------:R-:W-:Y:S02]  /*21f00*/  FFMA.FTZ R0, R8, R169.reuse, -R168 ;  /* 0x000000a908007223 */ /* 0x080fe400000108a8 */
[----:B------:R-:W2:Y:S01]  /*21f10*/  LDSM.16.MT88.4 R8, [R218+0x10000] ;  /* 0x01000000da08783b */ /* 0x000ea20000004200 */
[-C--:B------:R-:W-:Y:S02]  /*21f20*/  FFMA.FTZ R32, R16, R169.reuse, -R24 ;  /* 0x000000a910207223 */ /* 0x080fe40000010818 */
[-C--:B------:R-:W-:Y:S01]  /*21f30*/  FFMA.FTZ R28, R2, R169.reuse, -R168 ;  /* 0x000000a9021c7223 */ /* 0x080fe200000108a8 */
[----:B------:R-:W3:Y:S01]  /*21f40*/  LDSM.16.MT88.4 R16, [R217+0x10000] ;  /* 0x01000000d910783b */ /* 0x000ee20000004200 */
[-CC-:B------:R-:W-:Y:S01]  /*21f50*/  FFMA.FTZ R31, R14, R169.reuse, -R24.reuse ;  /* 0x000000a90e1f7223 */ /* 0x180fe20000010818 */
[----:B------:R-:W-:Y:S01]  /*21f60*/  MUFU.EX2 R29, R29 ;  /* 0x0000001d001d7308 */ /* 0x000fe20000000800 */
[----:B------:R-:W-:-:S02]  /*21f70*/  FFMA.FTZ R30, R15, R169, -R24 ;  /* 0x000000a90f1e7223 */ /* 0x000fc40000010818 */
[-CC-:B------:R-:W-:Y:S02]  /*21f80*/  FFMA.FTZ R2, R13, R169.reuse, -R168.reuse ;  /* 0x000000a90d027223 */ /* 0x180fe400000108a8 */
[----:B------:R-:W-:Y:S02]  /*21f90*/  FFMA.FTZ R35, R12, R169, -R168 ;  /* 0x000000a90c237223 */ /* 0x000fe400000108a8 */
[-C--:B-1----:R-:W-:Y:S01]  /*21fa0*/  FMUL.FTZ R160, R160, R164.reuse ;  /* 0x000000a4a0a07220 */ /* 0x082fe20000410000 */
[----:B------:R-:W-:Y:S01]  /*21fb0*/  MUFU.EX2 R32, R32 ;  /* 0x0000002000207308 */ /* 0x000fe20000000800 */
[-C--:B------:R-:W-:Y:S01]  /*21fc0*/  FMUL.FTZ R161, R161, R164.reuse ;  /* 0x000000a4a1a17220 */ /* 0x080fe20000410000 */
[----:B------:R-:W1:Y:S01]  /*21fd0*/  LDSM.16.MT88.4 R12, [R216+0x10000] ;  /* 0x01000000d80c783b */ /* 0x000e620000004200 */
[-C--:B------:R-:W-:Y:S02]  /*21fe0*/  FMUL.FTZ R156, R156, R164.reuse ;  /* 0x000000a49c9c7220 */ /* 0x080fe40000410000 */
[----:B------:R-:W-:-:S02]  /*21ff0*/  FMUL.FTZ R157, R157, R164 ;  /* 0x000000a49d9d7220 */ /* 0x000fc40000410000 */
[-C--:B------:R-:W-:Y:S01]  /*22000*/  FMUL.FTZ R152, R152, R164.reuse ;  /* 0x000000a498987220 */ /* 0x080fe20000410000 */
[----:B------:R-:W4:Y:S01]  /*22010*/  MUFU.EX2 R31, R31 ;  /* 0x0000001f001f7308 */ /* 0x000f220000000800 */
[-C--:B------:R-:W-:Y:S02]  /*22020*/  FMUL.FTZ R153, R153, R164.reuse ;  /* 0x000000a499997220 */ /* 0x080fe40000410000 */
[-C--:B------:R-:W-:Y:S02]  /*22030*/  FMUL.FTZ R148, R148, R164.reuse ;  /* 0x000000a494947220 */ /* 0x080fe40000410000 */
[-C--:B------:R-:W-:Y:S02]  /*22040*/  FMUL.FTZ R149, R149, R164.reuse ;  /* 0x000000a495957220 */ /* 0x080fe40000410000 */
[-C--:B------:R-:W-:Y:S01]  /*22050*/  FMUL.FTZ R144, R144, R164.reuse ;  /* 0x000000a490907220 */ /* 0x080fe20000410000 */
[----:B------:R-:W5:Y:S01]  /*22060*/  MUFU.EX2 R30, R30 ;  /* 0x0000001e001e7308 */ /* 0x000f620000000800 */
[----:B------:R-:W-:-:S02]  /*22070*/  FMUL.FTZ R145, R145, R164 ;  /* 0x000000a491917220 */ /* 0x000fc40000410000 */
[-C--:B------:R-:W-:Y:S02]  /*22080*/  FMUL.FTZ R140, R140, R164.reuse ;  /* 0x000000a48c8c7220 */ /* 0x080fe40000410000 */
[-C--:B------:R-:W-:Y:S02]  /*22090*/  FMUL.FTZ R141, R141, R164.reuse ;  /* 0x000000a48d8d7220 */ /* 0x080fe40000410000 */
[----:B------:R-:W-:Y:S01]  /*220a0*/  FMUL.FTZ R136, R136, R164 ;  /* 0x000000a488887220 */ /* 0x000fe20000410000 */
[----:B------:R-:W-:Y:S01]  /*220b0*/  MUFU.EX2 R28, R28 ;  /* 0x0000001c001c7308 */ /* 0x000fe20000000800 */
[----:B----4-:R-:W-:Y:S01]  /*220c0*/  F2FP.BF16.PACK_AB R4, R31, R32 ;  /* 0x000000201f04723e */ /* 0x010fe200000010ff */
[-C--:B------:R-:W-:Y:S02]  /*220d0*/  FMUL.FTZ R137, R137, R164.reuse ;  /* 0x000000a489897220 */ /* 0x080fe40000410000 */
[-C--:B------:R-:W-:Y:S02]  /*220e0*/  FMUL.FTZ R132, R132, R164.reuse ;  /* 0x000000a484847220 */ /* 0x080fe40000410000 */
[----:B------:R-:W-:-:S02]  /*220f0*/  FMUL.FTZ R133, R133, R164 ;  /* 0x000000a485857220 */ /* 0x000fc40000410000 */
[----:B------:R-:W4:Y:S01]  /*22100*/  MUFU.EX2 R2, R2 ;  /* 0x0000000200027308 */ /* 0x000f220000000800 */
[----:B-----5:R-:W-:Y:S01]  /*22110*/  F2FP.BF16.PACK_AB R6, R29, R30 ;  /* 0x0000001e1d06723e */ /* 0x020fe200000010ff */
[-C--:B------:R-:W-:Y:S02]  /*22120*/  FMUL.FTZ R36, R36, R164.reuse ;  /* 0x000000a424247220 */ /* 0x080fe40000410000 */
[-C--:B------:R-:W-:Y:S02]  /*22130*/  FMUL.FTZ R37, R37, R164.reuse ;  /* 0x000000a425257220 */ /* 0x080fe40000410000 */
[-C--:B------:R-:W-:Y:S02]  /*22140*/  FMUL.FTZ R40, R40, R164.reuse ;  /* 0x000000a428287220 */ /* 0x080fe40000410000 */
[----:B------:R-:W-:Y:S01]  /*22150*/  MUFU.EX2 R0, R0 ;  /* 0x0000000000007308 */ /* 0x000fe20000000800 */
[-C--:B------:R-:W-:Y:S02]  /*22160*/  FMUL.FTZ R41, R41, R164.reuse ;  /* 0x000000a429297220 */ /* 0x080fe40000410000 */
[----:B------:R-:W-:-:S02]  /*22170*/  FMUL.FTZ R44, R44, R164 ;  /* 0x000000a42c2c7220 */ /* 0x000fc40000410000 */
[-C--:B------:R-:W-:Y:S02]  /*22180*/  FMUL.FTZ R45, R45, R164.reuse ;  /* 0x000000a42d2d7220 */ /* 0x080fe40000410000 */
[----:B------:R-:W-:Y:S01]  /*22190*/  FMUL.FTZ R48, R48, R164 ;  /* 0x000000a430307220 */ /* 0x000fe20000410000 */
[----:B------:R-:W5:Y:S01]  /*221a0*/  MUFU.EX2 R35, R35 ;  /* 0x0000002300237308 */ /* 0x000f620000000800 */
[----:B----4-:R-:W-:Y:S01]  /*221b0*/  F2FP.BF16.PACK_AB R5, R2, R28 ;  /* 0x0000001c0205723e */ /* 0x010fe200000010ff */
[-C--:B------:R-:W-:Y:S02]  /*221c0*/  FMUL.FTZ R49, R49, R164.reuse ;  /* 0x000000a431317220 */ /* 0x080fe40000410000 */
[-C--:B------:R-:W-:Y:S02]  /*221d0*/  FMUL.FTZ R52, R52, R164.reuse ;  /* 0x000000a434347220 */ /* 0x080fe40000410000 */
[-C--:B------:R-:W-:Y:S02]  /*221e0*/  FMUL.FTZ R53, R53, R164.reuse ;  /* 0x000000a435357220 */ /* 0x080fe40000410000 */
[----:B------:R-:W4:Y:S01]  /*221f0*/  MUFU.EX2 R3, R3 ;  /* 0x0000000300037308 */ /* 0x000f220000000800 */
[----:B------:R-:W-:-:S02]  /*22200*/  FMUL.FTZ R56, R56, R164 ;  /* 0x000000a438387220 */ /* 0x000fc40000410000 */
[-C--:B------:R-:W-:Y:S02]  /*22210*/  FMUL.FTZ R57, R57, R164.reuse ;  /* 0x000000a439397220 */ /* 0x080fe40000410000 */
[-C--:B------:R-:W-:Y:S02]  /*22220*/  FMUL.FTZ R60, R60, R164.reuse ;  /* 0x000000a43c3c7220 */ /* 0x080fe40000410000 */
[----:B------:R-:W-:Y:S01]  /*22230*/  FMUL.FTZ R61, R61, R164 ;  /* 0x000000a43d3d7220 */ /* 0x000fe20000410000 */
[----:B-----5:R-:W-:Y:S01]  /*22240*/  F2FP.BF16.PACK_AB R7, R35, R0 ;  /* 0x000000002307723e */ /* 0x020fe200000010ff */
[-C--:B------:R-:W-:Y:S02]  /*22250*/  FMUL.FTZ R64, R64, R164.reuse ;  /* 0x000000a440407220 */ /* 0x080fe40000410000 */
[-C--:B------:R-:W-:Y:S02]  /*22260*/  FMUL.FTZ R65, R65, R164.reuse ;  /* 0x000000a441417220 */ /* 0x080fe40000410000 */
[----:B------:R-:W-:-:S02]  /*22270*/  FMUL.FTZ R68, R68, R164 ;  /* 0x000000a444447220 */ /* 0x000fc40000410000 */
[----:B------:R-:W-:Y:S02]  /*22280*/  FMUL.FTZ R69, R69, R164 ;  /* 0x000000a445457220 */ /* 0x000fe40000410000 */
[-C--:B----4-:R-:W-:Y:S02]  /*22290*/  FMUL.FTZ R162, R162, R3.reuse ;  /* 0x00000003a2a27220 */ /* 0x090fe40000410000 */
[-C--:B------:R-:W-:Y:S02]  /*222a0*/  FMUL.FTZ R163, R163, R3.reuse ;  /* 0x00000003a3a37220 */ /* 0x080fe40000410000 */
[-C--:B------:R-:W-:Y:S02]  /*222b0*/  FMUL.FTZ R158, R158, R3.reuse ;  /* 0x000000039e9e7220 */ /* 0x080fe40000410000 */
[-C--:B------:R-:W-:Y:S02]  /*222c0*/  FMUL.FTZ R159, R159, R3.reuse ;  /* 0x000000039f9f7220 */ /* 0x080fe40000410000 */
[-C--:B------:R-:W-:Y:S01]  /*222d0*/  FMUL.FTZ R154, R154, R3.reuse ;  /* 0x000000039a9a7220 */ /* 0x080fe20000410000 */
        /* <DEDUP_REMOVED lines=8> */
[-C--:B------:R-:W-:Y:S02]  /*22360*/  FMUL.FTZ R142, R142, R3.reuse ;  /* 0x000000038e8e7220 */ /* 0x080fe40000410000 */
[----:B------:R-:W-:-:S02]  /*22370*/  FMUL.FTZ R143, R143, R3 ;  /* 0x000000038f8f7220 */ /* 0x000fc40000410000 */
        /* <DEDUP_REMOVED lines=10> */
[C---:B-1----:R-:W-:Y:S01]  /*22420*/  HMMA.16816.F32.BF16 R144, R4.reuse, R12, R144 ;  /* 0x0000000c0490723c */ /* 0x042fe20000041890 */
        /* <DEDUP_REMOVED lines=9> */
[-C--:B------:R-:W-:Y:S01]  /*224c0*/  FMUL.FTZ R58, R58, R3.reuse ;  /* 0x000000033a3a7220 */ /* 0x080fe20000410000 */
[----:B--2---:R-:W-:Y:S01]  /*224d0*/  HMMA.16816.F32.BF16 R136, R4, R8, R136 ;  /* 0x000000080488723c */ /* 0x004fe20000041888 */
[-C--:B------:R-:W-:Y:S02]  /*224e0*/  FMUL.FTZ R59, R59, R3.reuse ;  /* 0x000000033b3b7220 */ /* 0x080fe40000410000 */
[-C--:B------:R-:W-:Y:S02]  /*224f0*/  FMUL.FTZ R62, R62, R3.reuse ;  /* 0x000000033e3e7220 */ /* 0x080fe40000410000 */
[----:B------:R-:W-:-:S02]  /*22500*/  FMUL.FTZ R63, R63, R3 ;  /* 0x000000033f3f7220 */ /* 0x000fc40000410000 */
[-C--:B------:R-:W-:Y:S01]  /*22510*/  FMUL.FTZ R66, R66, R3.reuse ;  /* 0x0000000342427220 */ /* 0x080fe20000410000 */
[C---:B------:R-:W-:Y:S01]  /*22520*/  HMMA.16816.F32.BF16 R132, R4.reuse, R10, R132 ;  /* 0x0000000a0484723c */ /* 0x040fe20000041884 */
[----:B------:R-:W2:Y:S01]  /*22530*/  LDSM.16.MT88.4 R8, [R216+0x12000] ;  /* 0x01200000d808783b */ /* 0x000ea20000004200 */
[-C--:B------:R-:W-:Y:S02]  /*22540*/  FMUL.FTZ R67, R67, R3.reuse ;  /* 0x0000000343437220 */ /* 0x080fe40000410000 */
[-C--:B------:R-:W-:Y:S02]  /*22550*/  FMUL.FTZ R70, R70, R3.reuse ;  /* 0x0000000346467220 */ /* 0x080fe40000410000 */
[----:B------:R-:W-:Y:S02]  /*22560*/  FMUL.FTZ R71, R71, R3 ;  /* 0x0000000347477220 */ /* 0x000fe40000410000 */
[----:B---3--:R-:W-:Y:S01]  /*22570*/  HMMA.16816.F32.BF16 R36, R4, R16, R36 ;  /* 0x000000100424723c */ /* 0x008fe20000041824 */
[----:B------:R-:W-:-:S02]  /*22580*/  FMUL.FTZ R72, R72, R164 ;  /* 0x000000a448487220 */ /* 0x000fc40000410000 */
[-C--:B------:R-:W-:Y:S02]  /*22590*/  FMUL.FTZ R73, R73, R164.reuse ;  /* 0x000000a449497220 */ /* 0x080fe40000410000 */
[-C--:B------:R-:W-:Y:S02]  /*225a0*/  FMUL.FTZ R74, R74, R3.reuse ;  /* 0x000000034a4a7220 */ /* 0x080fe40000410000 */
[-C--:B------:R-:W-:Y:S01]  /*225b0*/  FMUL.FTZ R75, R75, R3.reuse ;  /* 0x000000034b4b7220 */ /* 0x080fe20000410000 */
[----:B------:R-:W-:Y:S01]  /*225c0*/  HMMA.16816.F32.BF16 R40, R4, R18, R40 ;  /* 0x000000120428723c */ /* 0x000fe20000041828 */
[----:B------:R-:W3:Y:S01]  /*225d0*/  LDSM.16.MT88.4 R16, [R215+0x12000] ;  /* 0x01200000d710783b */ /* 0x000ee20000004200 */
        /* <DEDUP_REMOVED lines=15> */
[----:B------:R-:W-:Y:S02]  /*226d0*/  FMUL.FTZ R87, R87, R3 ;  /* 0x0000000357577220 */ /* 0x000fe40000410000 */
        /* <DEDUP_REMOVED lines=36> */
[----:B------:R-:W-:Y:S02]  /*22920*/  FMUL.FTZ R113, R113, R164 ;  /* 0x000000a471717220 */ /* 0x000fe40000410000 */
[-C--:B------:R-:W-:Y:S02]  /*22930*/  FMUL.FTZ R114, R114, R3.reuse ;  /* 0x0000000372727220 */ /* 0x080fe40000410000 */
[----:B------:R-:W-:Y:S02]  /*22940*/  FMUL.FTZ R115, R115, R3 ;  /* 0x0000000373737220 */ /* 0x000fe40000410000 */
[----:B---3--:R-:W-:Y:S01]  /*22950*/  HMMA.16816.F32.BF16 R84, R4, R16, R84 ;  /* 0x000000100454723c */ /* 0x008fe20000041854 */
[----:B------:R-:W-:-:S02]  /*22960*/  FFMA.FTZ R170, R192, R169, -R24 ;  /* 0x000000a9c0aa7223 */ /* 0x000fc40000010818 */
[-CC-:B------:R-:W-:Y:S02]  /*22970*/  FFMA.FTZ R171, R191, R169.reuse, -R24.reuse ;  /* 0x000000a9bfab7223 */ /* 0x180fe40000010818 */
[-CC-:B------:R-:W-:Y:S02]  /*22980*/  FFMA.FTZ R172, R190, R169.reuse, -R24.reuse ;  /* 0x000000a9beac7223 */ /* 0x180fe40000010818 */
[-C--:B------:R-:W-:Y:S01]  /*22990*/  FFMA.FTZ R173, R187, R169.reuse, -R24 ;  /* 0x000000a9bbad7223 */ /* 0x080fe20000010818 */
[----:B------:R-:W-:Y:S01]  /*229a0*/  HMMA.16816.F32.BF16 R88, R4, R18, R88 ;  /* 0x000000120458723c */ /* 0x000fe20000041858 */
[----:B------:R-:W3:Y:S01]  /*229b0*/  LDSM.16.MT88.4 R16, [R217+0x16000] ;  /* 0x01600000d910783b */ /* 0x000ee20000004200 */
[-CC-:B------:R-:W-:Y:S01]  /*229c0*/  FFMA.FTZ R174, R186, R169.reuse, -R168.reuse ;  /* 0x000000a9baae7223 */ /* 0x180fe200000108a8 */
[----:B------:R-:W-:Y:S01]  /*229d0*/  MUFU.EX2 R170, R170 ;  /* 0x000000aa00aa7308 */ /* 0x000fe20000000800 */
[-CC-:B------:R-:W-:Y:S02]  /*229e0*/  FFMA.FTZ R175, R176, R169.reuse, -R168.reuse ;  /* 0x000000a9b0af7223 */ /* 0x180fe400000108a8 */
[----:B------:R-:W-:-:S02]  /*229f0*/  FFMA.FTZ R177, R177, R169, -R168 ;  /* 0x000000a9b1b17223 */ /* 0x000fc400000108a8 */
[C---:B-1----:R-:W-:Y:S01]  /*22a00*/  HMMA.16816.F32.BF16 R92, R4.reuse, R12, R92 ;  /* 0x0000000c045c723c */ /* 0x042fe2000004185c */
[----:B------:R-:W-:Y:S02]  /*22a10*/  FFMA.FTZ R185, R185, R169, -R168 ;  /* 0x000000a9b9b97223 */ /* 0x000fe400000108a8 */
[----:B------:R-:W1:Y:S01]  /*22a20*/  MUFU.EX2 R171, R171 ;  /* 0x000000ab00ab7308 */ /* 0x000e620000000800 */
        /* <DEDUP_REMOVED lines=9> */
[C---:B--2---:R-:W-:Y:S01]  /*22ac0*/  HMMA.16816.F32.BF16 R100, R4.reuse, R8, R100 ;  /* 0x000000080464723c */ /* 0x044fe20000041864 */
[-C--:B------:R-:W-:Y:S01]  /*22ad0*/  FMUL.FTZ R122, R122, R3.reuse ;  /* 0x000000037a7a7220 */ /* 0x080fe20000410000 */
[----:B------:R-:W-:Y:S01]  /*22ae0*/  MUFU.EX2 R173, R173 ;  /* 0x000000ad00ad7308 */ /* 0x000fe20000000800 */
[-C--:B------:R-:W-:Y:S02]  /*22af0*/  FMUL.FTZ R123, R123, R3.reuse ;  /* 0x000000037b7b7220 */ /* 0x080fe40000410000 */
[-C--:B------:R-:W-:Y:S02]  /*22b00*/  FMUL.FTZ R124, R124, R164.reuse ;  /* 0x000000a47c7c7220 */ /* 0x080fe40000410000 */
[----:B------:R-:W-:Y:S01]  /*22b10*/  FMUL.FTZ R125, R125, R164 ;  /* 0x000000a47d7d7220 */ /* 0x000fe20000410000 */
[----:B------:R-:W-:Y:S01]  /*22b20*/  HMMA.16816.F32.BF16 R104, R4, R10, R104 ;  /* 0x0000000a0468723c */ /* 0x000fe20000041868 */
[----:B------:R-:W2:Y:S01]  /*22b30*/  LDSM.16.MT88.4 R8, [R215+0x16000] ;  /* 0x01600000d708783b */ /* 0x000ea20000004200 */
[----:B------:R-:W-:Y:S01]  /*22b40*/  MUFU.EX2 R174, R174 ;  /* 0x000000ae00ae7308 */ /* 0x000fe20000000800 */
[----:B------:R-:W-:-:S02]  /*22b50*/  FMUL.FTZ R126, R126, R3 ;  /* 0x000000037e7e7220 */ /* 0x000fc40000410000 */
[-C--:B------:R-:W-:Y:S02]  /*22b60*/  FMUL.FTZ R127, R127, R3.reuse ;  /* 0x000000037f7f7220 */ /* 0x080fe40000410000 */
[-C--:B------:R-:W-:Y:S01]  /*22b70*/  FMUL.FTZ R128, R128, R164.reuse ;  /* 0x000000a480807220 */ /* 0x080fe20000410000 */
[C---:B---3--:R-:W-:Y:S01]  /*22b80*/  HMMA.16816.F32.BF16 R108, R4.reuse, R16, R108 ;  /* 0x00000010046c723c */ /* 0x048fe2000004186c */
[----:B------:R-:W-:Y:S01]  /*22b90*/  FMUL.FTZ R129, R129, R164 ;  /* 0x000000a481817220 */ /* 0x000fe20000410000 */
[----:B------:R3:W5:Y:S01]  /*22ba0*/  MUFU.EX2 R176, R185 ;  /* 0x000000b900b07308 */ /* 0x0007620000000800 */
        /* <DEDUP_REMOVED lines=8> */
[-C--:B------:R-:W-:Y:S01]  /*22c30*/  FFMA.FTZ R181, R181, R169.reuse, -R24 ;  /* 0x000000a9b5b57223 */ /* 0x080fe20000010818 */
[C---:B----4-:R-:W-:Y:S01]  /*22c40*/  HMMA.16816.F32.BF16 R116, R4.reuse, R12, R116 ;  /* 0x0000000c0474723c */ /* 0x050fe20000041874 */
[-CC-:B------:R-:W-:Y:S01]  /*22c50*/  FFMA.FTZ R180, R180, R169.reuse, -R168.reuse ;  /* 0x000000a9b4b47223 */ /* 0x180fe200000108a8 */
[----:B------:R-:W4:Y:S01]  /*22c60*/  MUFU.EX2 R177, R177 ;  /* 0x000000b100b17308 */ /* 0x000f220000000800 */
[-CC-:B---3--:R-:W-:Y:S02]  /*22c70*/  FFMA.FTZ R185, R178, R169.reuse, -R168.reuse ;  /* 0x000000a9b2b97223 */ /* 0x188fe400000108a8 */
[-CC-:B------:R-:W-:Y:S02]  /*22c80*/  FFMA.FTZ R178, R179, R169.reuse, -R168.reuse ;  /* 0x000000a9b3b27223 */ /* 0x180fe400000108a8 */
[-C--:B------:R-:W-:Y:S01]  /*22c90*/  FFMA.FTZ R179, R27, R169.reuse, -R168 ;  /* 0x000000a91bb37223 */ /* 0x080fe200000108a8 */
[----:B------:R-:W-:Y:S01]  /*22ca0*/  HMMA.16816.F32.BF16 R120, R4, R14, R120 ;  /* 0x0000000e0478723c */ /* 0x000fe20000041878 */
[----:B------:R-:W3:Y:S01]  /*22cb0*/  LDSM.16.MT88.4 R12, [R217+0x10800] ;  /* 0x01080000d90c783b */ /* 0x000ee20000004200 */
[----:B------:R-:W1:Y:S01]  /*22cc0*/  MUFU.EX2 R182, R182 ;  /* 0x000000b600b67308 */ /* 0x000e620000000800 */
[----:B------:R-:W-:-:S02]  /*22cd0*/  FFMA.FTZ R186, R26, R169, -R24 ;  /* 0x000000a91aba7223 */ /* 0x000fc40000010818 */
[-CC-:B------:R-:W-:Y:S02]  /*22ce0*/  FFMA.FTZ R187, R25, R169.reuse, -R24.reuse ;  /* 0x000000a919bb7223 */ /* 0x180fe40000010818 */
[-CC-:B------:R-:W-:Y:S01]  /*22cf0*/  FFMA.FTZ R190, R23, R169.reuse, -R24.reuse ;  /* 0x000000a917be7223 */ /* 0x180fe20000010818 */
[C---:B--2---:R-:W-:Y:S02]  /*22d00*/  HMMA.16816.F32.BF16 R124, R4.reuse, R8, R124 ;  /* 0x00000008047c723c */ /* 0x044fe4000004187c */
[----:B------:R-:W-:Y:S01]  /*22d10*/  MUFU.EX2 R184, R184 ;  /* 0x000000b800b87308 */ /* 0x000fe20000000800 */
[-C--:B------:R-:W-:Y:S02]  /*22d20*/  FFMA.FTZ R191, R22, R169.reuse, -R24 ;  /* 0x000000a916bf7223 */ /* 0x080fe40000010818 */
[-CC-:B------:R-:W-:Y:S01]  /*22d30*/  FFMA.FTZ R192, R21, R169.reuse, -R168.reuse ;  /* 0x000000a915c07223 */ /* 0x180fe200000108a8 */
[----:B------:R-:W-:Y:S01]  /*22d40*/  LDSM.16.MT88.4 R24, [R218+0x11800] ;  /* 0x01180000da18783b */ /* 0x000fe20000004200 */
[-CC-:B------:R-:W-:Y:S01]  /*22d50*/  FFMA.FTZ R193, R20, R169.reuse, -R168.reuse ;  /* 0x000000a914c17223 */ /* 0x180fe200000108a8 */
[----:B------:R-:W-:Y:S02]  /*22d60*/  HMMA.16816.F32.BF16 R128, R4, R10, R128 ;  /* 0x0000000a0480723c */ /* 0x000fe40000041880 */
[----:B------:R-:W2:Y:S01]  /*22d70*/  LDSM.16.MT88.4 R8, [R216+0x10800] ;  /* 0x01080000d808783b */ /* 0x000ea20000004200 */
[----:B------:R-:W-:Y:S01]  /*22d80*/  MUFU.EX2 R183, R183 ;  /* 0x000000b700b77308 */ /* 0x000fe20000000800 */
[----:B------:R-:W-:-:S02]  /*22d90*/  FFMA.FTZ R166, R166, R169, -R168 ;  /* 0x000000a9a6a67223 */ /* 0x000fc400000108a8 */
[----:B------:R-:W-:Y:S01]  /*22da0*/  FFMA.FTZ R165, R165, R169, -R168 ;  /* 0x000000a9a5a57223 */ /* 0x000fe200000108a8 */
[----:B------:R-:W-:Y:S01]  /*22db0*/  LDSM.16.MT88.4 R20, [R217+0x11800] ;  /* 0x01180000d914783b */ /* 0x000fe20000004200 */
[----:B-1----:R-:W-:Y:S01]  /*22dc0*/  F2FP.BF16.PACK_AB R4, R171, R170 ;  /* 0x000000aaab04723e */ /* 0x002fe200000010ff */
[----:B------:R-:W-:Y:S01]  /*22dd0*/  FFMA.FTZ R32, R247, R164, R32 ;  /* 0x000000a4f7207223 */ /* 0x000fe20000010020 */
[----:B-----5:R-:W-:Y:S01]  /*22de0*/  F2FP.BF16.PACK_AB R5, R176, R174 ;  /* 0x000000aeb005723e */ /* 0x020fe200000010ff */
        /* <DEDUP_REMOVED lines=8> */
[----:B------:R-:W1:Y:S01]  /*22e70*/  MUFU.EX2 R180, R180 ;  /* 0x000000b400b47308 */ /* 0x000e620000000800 */
[----:B------:R-:W-:Y:S01]  /*22e80*/  FADD.FTZ R31, R30, R31 ;  /* 0x0000001f1e1f7221 */ /* 0x000fe20000010000 */
[----:B------:R-:W-:Y:S01]  /*22e90*/  HMMA.16816.F32.BF16 R160, R4, R16, R160 ;  /* 0x0000001004a0723c */ /* 0x000fe200000418a0 */
[----:B------:R-:W-:-:S02]  /*22ea0*/  FADD.FTZ R2, R0, R2 ;  /* 0x0000000200027221 */ /* 0x000fc40000010000 */
[----:B------:R-:W-:Y:S02]  /*22eb0*/  FADD.FTZ R29, R29, R31 ;  /* 0x0000001f1d1d7221 */ /* 0x000fe40000010000 */
[----:B------:R-:W-:Y:S01]  /*22ec0*/  FADD.FTZ R35, R35, R2 ;  /* 0x0000000223237221 */ /* 0x000fe20000010000 */
[----:B------:R-:W4:Y:S01]  /*22ed0*/  MUFU.EX2 R185, R185 ;  /* 0x000000b900b97308 */ /* 0x000f220000000800 */
[----:B------:R-:W-:Y:S01]  /*22ee0*/  FADD.FTZ R29, R170, R29 ;  /* 0x0000001daa1d7221 */ /* 0x000fe20000010000 */
[C---:B------:R-:W-:Y:S01]  /*22ef0*/  HMMA.16816.F32.BF16 R156, R4.reuse, R18, R156 ;  /* 0x00000012049c723c */ /* 0x040fe2000004189c */
[----:B------:R-:W5:Y:S01]  /*22f00*/  LDSM.16.MT88.4 R16, [R215+0x10800] ;  /* 0x01080000d710783b */ /* 0x000f620000004200 */
[----:B------:R-:W-:Y:S02]  /*22f10*/  FADD.FTZ R35, R174, R35 ;  /* 0x00000023ae237221 */ /* 0x000fe40000010000 */
[----:B------:R-:W-:Y:S02]  /*22f20*/  FADD.FTZ R171, R171, R29 ;  /* 0x0000001dabab7221 */ /* 0x000fe40000010000 */
[----:B------:R-:W-:Y:S01]  /*22f30*/  MUFU.EX2 R178, R178 ;  /* 0x000000b200b27308 */ /* 0x000fe20000000800 */
[----:B------:R-:W-:Y:S01]  /*22f40*/  FADD.FTZ R176, R176, R35 ;  /* 0x00000023b0b07221 */ /* 0x000fe20000010000 */
[----:B---3--:R-:W-:Y:S01]  /*22f50*/  HMMA.16816.F32.BF16 R152, R4, R12, R152 ;  /* 0x0000000c0498723c */ /* 0x008fe20000041898 */
[----:B------:R-:W-:-:S02]  /*22f60*/  FADD.FTZ R171, R172, R171 ;  /* 0x000000abacab7221 */ /* 0x000fc40000010000 */
[----:B------:R-:W-:Y:S02]  /*22f70*/  FADD.FTZ R176, R175, R176 ;  /* 0x000000b0afb07221 */ /* 0x000fe40000010000 */
[----:B------:R-:W-:Y:S01]  /*22f80*/  FADD.FTZ R173, R173, R171 ;  /* 0x000000abadad7221 */ /* 0x000fe20000010000 */
[----:B------:R-:W3:Y:S01]  /*22f90*/  MUFU.EX2 R179, R179 ;  /* 0x000000b300b37308 */ /* 0x000ee20000000800 */
[----:B------:R-:W-:Y:S01]  /*22fa0*/  FADD.FTZ R177, R177, R176 ;  /* 0x000000b0b1b17221 */ /* 0x000fe20000010000 */
[C---:B------:R-:W-:Y:S01]  /*22fb0*/  HMMA.16816.F32.BF16 R148, R4.reuse, R14, R148 ;  /* 0x0000000e0494723c */ /* 0x040fe20000041894 */
[----:B------:R-:W3:Y:S01]  /*22fc0*/  LDSM.16.MT88.4 R12, [R218+0x12800] ;  /* 0x01280000da0c783b */ /* 0x000ee20000004200 */
[----:B------:R-:W-:Y:S02]  /*22fd0*/  FADD.FTZ R173, R182, R173 ;  /* 0x000000adb6ad7221 */ /* 0x000fe40000010000 */
[----:B-1----:R-:W-:Y:S02]  /*22fe0*/  FADD.FTZ R177, R180, R177 ;  /* 0x000000b1b4b17221 */ /* 0x002fe40000010000 */
[----:B------:R-:W1:Y:S02]  /*22ff0*/  MUFU.EX2 R186, R186 ;  /* 0x000000ba00ba7308 */ /* 0x000e640000000800 */
[C---:B--2---:R-:W-:Y:S06]  /*23000*/  HMMA.16816.F32.BF16 R144, R4.reuse, R8, R144 ;  /* 0x000000080490723c */ /* 0x044fec0000041890 */
[----:B------:R-:W-:Y:S02]  /*23010*/  MUFU.EX2 R187, R187 ;  /* 0x000000bb00bb7308 */ /* 0x000fe40000000800 */
[C---:B------:R-:W-:Y:S01]  /*23020*/  HMMA.16816.F32.BF16 R140, R4.reuse, R10, R140 ;  /* 0x0000000a048c723c */ /* 0x040fe2000004188c */
[----:B------:R-:W2:Y:S05]  /*23030*/  LDSM.16.MT88.4 R8, [R217+0x12800] ;  /* 0x01280000d908783b */ /* 0x000eaa0000004200 */
[----:B------:R-:W-:Y:S02]  /*23040*/  MUFU.EX2 R190, R190 ;  /* 0x000000be00be7308 */ /* 0x000fe40000000800 */
[C---:B-----5:R-:W-:Y:S06]  /*23050*/  HMMA.16816.F32.BF16 R136, R4.reuse, R16, R136 ;  /* 0x000000100488723c */ /* 0x060fec0000041888 */
[----:B------:R-:W-:Y:S02]  /*23060*/  MUFU.EX2 R191, R191 ;  /* 0x000000bf00bf7308 */ /* 0x000fe40000000800 */
[C---:B------:R-:W-:Y:S01]  /*23070*/  HMMA.16816.F32.BF16 R132, R4.reuse, R18, R132 ;  /* 0x000000120484723c */ /* 0x040fe20000041884 */
[----:B------:R-:W5:Y:S05]  /*23080*/  LDSM.16.MT88.4 R16, [R216+0x12800] ;  /* 0x01280000d810783b */ /* 0x000f6a0000004200 */
[----:B------:R-:W1:Y:S02]  /*23090*/  MUFU.EX2 R192, R192 ;  /* 0x000000c000c07308 */ /* 0x000e640000000800 */
[C---:B---3--:R-:W-:Y:S06]  /*230a0*/  HMMA.16816.F32.BF16 R36, R4.reuse, R12, R36 ;  /* 0x0000000c0424723c */ /* 0x048fec0000041824 */
[----:B------:R-:W3:Y:S02]  /*230b0*/  MUFU.EX2 R193, R193 ;  /* 0x000000c100c17308 */ /* 0x000ee40000000800 */
[C---:B------:R-:W-:Y:S01]  /*230c0*/  HMMA.16816.F32.BF16 R40, R4.reuse, R14, R40 ;  /* 0x0000000e0428723c */ /* 0x040fe20000041828 */
[----:B------:R-:W1:Y:S05]  /*230d0*/  LDSM.16.MT88.4 R12, [R215+0x12800] ;  /* 0x01280000d70c783b */ /* 0x000e6a0000004200 */
[----:B------:R-:W1:Y:S02]  /*230e0*/  MUFU.EX2 R166, R166 ;  /* 0x000000a600a67308 */ /* 0x000e640000000800 */
[C---:B--2---:R-:W-:Y:S06]  /*230f0*/  HMMA.16816.F32.BF16 R44, R4.reuse, R8, R44 ;  /* 0x00000008042c723c */ /* 0x044fec000004182c */
[----:B------:R-:W2:Y:S02]  /*23100*/  MUFU.EX2 R165, R165 ;  /* 0x000000a500a57308 */ /* 0x000ea40000000800 */
        /* <DEDUP_REMOVED lines=30> */
[----:B------:R-:W-:Y:S01]  /*232f0*/  HMMA.16816.F32.BF16 R128, R4, R18, R128 ;  /* 0x000000120480723c */ /* 0x000fe20000041880 */
[----:B------:R-:W5:Y:S06]  /*23300*/  LDSM.16.MT88.4 R16, [R216+0x11000] ;  /* 0x01100000d810783b */ /* 0x000f6c0000004200 */
[C---:B------:R-:W-:Y:S01]  /*23310*/  F2FP.BF16.PACK_AB R4, R184.reuse, R182 ;  /* 0x000000b6b804723e */ /* 0x040fe200000010ff */
[----:B------:R-:W-:Y:S01]  /*23320*/  FADD.FTZ R184, R184, R173 ;  /* 0x000000adb8b87221 */ /* 0x000fe20000010000 */
[C---:B----4-:R-:W-:Y:S01]  /*23330*/  F2FP.BF16.PACK_AB R5, R185.reuse, R180 ;  /* 0x000000b4b905723e */ /* 0x050fe200000010ff */
        /* <DEDUP_REMOVED lines=11> */
[----:B---3--:R-:W-:Y:S01]  /*233f0*/  FADD.FTZ R179, R193, R179 ;  /* 0x000000b3c1b37221 */ /* 0x008fe20000010000 */
[----:B------:R-:W-:Y:S01]  /*23400*/  HMMA.16816.F32.BF16 R156, R4, R14, R156 ;  /* 0x0000000e049c723c */ /* 0x000fe2000004189c */
[----:B------:R-:W1:Y:S01]  /*23410*/  LDSM.16.MT88.4 R12, [R215+0x11000] ;  /* 0x01100000d70c783b */ /* 0x000e620000004200 */
[----:B------:R-:W-:-:S02]  /*23420*/  FADD.FTZ R181, R190, R181 ;  /* 0x000000b5beb57221 */ /* 0x000fc40000010000 */
[----:B------:R-:W-:Y:S02]  /*23430*/  FADD.FTZ R179, R166, R179 ;  /* 0x000000b3a6b37221 */ /* 0x000fe40000010000 */
[----:B------:R-:W-:Y:S02]  /*23440*/  FADD.FTZ R247, R191, R181 ;  /* 0x000000b5bff77221 */ /* 0x000fe40000010000 */
[----:B--2---:R-:W-:Y:S01]  /*23450*/  HMMA.16816.F32.BF16 R152, R4, R8, R152 ;  /* 0x000000080498723c */ /* 0x004fe20000041898 */
[----:B------:R-:W-:-:S07]  /*23460*/  FADD.FTZ R246, R165, R179 ;  /* 0x000000b3a5f67221 */ /* 0x000fce0000010000 */
[C---:B-----5:R-:W-:Y:S08]  /*23470*/  HMMA.16816.F32.BF16 R144, R4.reuse, R16, R144 ;  /* 0x000000100490723c */ /* 0x060ff00000041890 */
        /* <DEDUP_REMOVED lines=91> */
.L_x_7559:
[----:B------:R-:W-:Y:S05]  /*23a30*/  @!P6 BRA `(.L_x_7568) ;  /* 0x00005d200000e947 */ /* 0x000fea0003800000 */
[----:B------:R-:W-:Y:S02]  /*23a40*/  MOV R0, R3 ;  /* 0x0000000300007202 */ /* 0x000fe40000000f00 */
[----:B------:R-:W-:-:S02]  /*23a50*/  MOV R2, R164 ;  /* 0x000000a400027202 */ /* 0x000fc40000000f00 */
.L_x_7577:
        /* <DEDUP_REMOVED lines=77> */
.L_x_7570:
[----:B------:R-:W-:Y:S02]  /*23f30*/  ULDC.64 UR4, c[0x0][0x118] ;  /* 0x0000460000047ab9 */ /* 0x000fe40000000a00 */
[----:B------:R-:W2:Y:S02]  /*23f40*/  LD.E R7, [R164.64+0x40] ;  /* 0x00004004a4077980 */ /* 0x000ea4000c101900 */
[----:B--2---:R-:W-:Y:S04]  /*23f50*/  LEA R7, -R7, RZ, 0x6 ;  /* 0x000000ff07077211 */ /* 0x004fe800078e31ff */
[----:B------:R-:W-:Y:S02]  /*23f60*/  SHF.R.S32.HI R3, RZ, 0x1f, R7 ;  /* 0x0000001fff037819 */ /* 0x000fe40000011407 */
.L_x_7571:
[----:B------:R-:W-:Y:S05]  /*23f70*/  BSYNC B0 ;  /* 0x0000000000007941 */ /* 0x000fea0003800000 */
.L_x_7569:
[C---:B------:R-:W-:Y:S01]  /*23f80*/  LOP3.LUT P4, RZ, R238.reuse, 0x1, RZ, 0xc0, !PT ;  /* 0x00000001eeff7812 */ /* 0x040fe2000788c0ff */
[----:B------:R-:W-:Y:S01]  /*23f90*/  ULDC.64 UR4, c[0x0][0x118] ;  /* 0x0000460000047ab9 */ /* 0x000fe20000000a00 */
[C---:B------:R-:W-:Y:S01]  /*23fa0*/  LEA R248, P0, R7.reuse, R189, 0x1 ;  /* 0x000000bd07f87211 */ /* 0x040fe200078008ff */
[----:B------:R-:W-:Y:S01]  /*23fb0*/  IMAD.MOV.U32 R166, RZ, RZ, 0x10 ;  /* 0x00000010ffa67424 */ /* 0x000fe200078e00ff */
[C---:B------:R-:W-:Y:S01]  /*23fc0*/  LOP3.LUT P3, RZ, R238.reuse, 0x2, RZ, 0xc0, !PT ;  /* 0x00000002eeff7812 */ /* 0x040fe2000786c0ff */
[----:B------:R-:W-:Y:S01]  /*23fd0*/  IMAD.MOV.U32 R220, RZ, RZ, 0x20 ;  /* 0x00000020ffdc7424 */ /* 0x000fe200078e00ff */
[CC--:B------:R-:W-:Y:S01]  /*23fe0*/  LEA.HI.X R249, R7.reuse, R188.reuse, R3, 0x1, P0 ;  /* 0x000000bc07f97211 */ /* 0x0c0fe200000f0c03 */
[----:B------:R-:W-:Y:S01]  /*23ff0*/  BSSY B1, `(.L_x_7572) ;  /* 0x0000258000017945 */ /* 0x000fe20003800000 */
        /* <DEDUP_REMOVED lines=8> */
[--C-:B------:R-:W-:Y:S01]  /*24080*/  IMAD.X R4, R3, 0x1, R222.reuse, P5 ;  /* 0x0000000103047824 */ /* 0x100fe200028e06de */
[----:B------:R-:W-:Y:S01]  /*24090*/  @!P4 STS.128 [R236+0x10000], RZ ;  /* 0x010000ffec00c388 */ /* 0x000fe20000000c00 */
[CC--:B------:R-:W-:Y:S02]  /*240a0*/  @P4 LEA R28, P5, R6.reuse, R189.reuse, 0x1 ;  /* 0x000000bd061c4211 */ /* 0x0c0fe400078a08ff */
[-C--:B------:R-:W-:Y:S01]  /*240b0*/  @P3 LEA R24, P0, R6, R189.reuse, 0x1 ;  /* 0x000000bd06183211 */ /* 0x080fe200078008ff */
[----:B------:R-:W-:Y:S01]  /*240c0*/  IMAD.X R3, R4, 0x1, R222, P6 ;  /* 0x0000000104037824 */ /* 0x000fe200030e06de */
[----:B------:R-:W-:Y:S01]  /*240d0*/  @!PT LDS RZ, [RZ] ;  /* 0x00000000fffff984 */ /* 0x000fe20000000800 */
[----:B------:R-:W-:Y:S01]  /*240e0*/  @!PT LDS RZ, [RZ] ;  /* 0x00000000fffff984 */ /* 0x000fe20000000800 */
[----:B------:R-:W-:Y:S01]  /*240f0*/  @!PT LDS RZ, [RZ] ;  /* 0x00000000fffff984 */ /* 0x000fe20000000800 */
[----:B------:R1:W-:Y:S01]  /*24100*/  @P3 LDGSTS.E.BYPASS.LTC128B.128 [R236+0x12000], [R248.64+0x80] ;  /* 0x12000080f8ec3fae */ /* 0x0003e2000b901d44 */
[CCC-:B------:R-:W-:Y:S02]  /*24110*/  @P4 LEA.HI.X R29, R6.reuse, R188.reuse, R4.reuse, 0x1, P5 ;  /* 0x000000bc061d4211 */ /* 0x1c0fe400028f0c04 */
[CCC-:B------:R-:W-:Y:S02]  /*24120*/  @P3 LEA.HI.X R25, R6.reuse, R188.reuse, R4.reuse, 0x1, P0 ;  /* 0x000000bc06193211 */ /* 0x1c0fe400000f0c04 */
[----:B------:R-:W-:Y:S01]  /*24130*/  @!P3 STS.128 [R236+0x12000], RZ ;  /* 0x012000ffec00b388 */ /* 0x000fe20000000c00 */
[CC--:B------:R-:W-:Y:S02]  /*24140*/  @P2 LEA R22, P6, R6.reuse, R189.reuse, 0x1 ;  /* 0x000000bd06162211 */ /* 0x0c0fe400078c08ff */
[CC--:B------:R-:W-:Y:S02]  /*24150*/  @P1 LEA R20, P5, R6.reuse, R189.reuse, 0x1 ;  /* 0x000000bd06141211 */ /* 0x0c0fe400078a08ff */
[----:B------:R-:W-:Y:S01]  /*24160*/  @!PT LDS RZ, [RZ] ;  /* 0x00000000fffff984 */ /* 0x000fe20000000800 */
[----:B------:R-:W-:Y:S01]  /*24170*/  @!PT LDS RZ, [RZ] ;  /* 0x00000000fffff984 */ /* 0x000fe20000000800 */
[----:B------:R-:W-:Y:S01]  /*24180*/  @!PT LDS RZ, [RZ] ;  /* 0x00000000fffff984 */ /* 0x000fe20000000800 */
[----:B------:R1:W-:Y:S01]  /*24190*/  @P2 LDGSTS.E.BYPASS.LTC128B.128 [R236+0x14000], [R248.64+0x100] ;  /* 0x14000100f8ec2fae */ /* 0x0003e2000b901d44 */
[CCC-:B------:R-:W-:Y:S02]  /*241a0*/  @P2 LEA.HI.X R23, R6.reuse, R188.reuse, R4.reuse, 0x1, P6 ;  /* 0x000000bc06172211 */ /* 0x1c0fe400030f0c04 */
[-C--:B------:R-:W-:Y:S02]  /*241b0*/  @P1 LEA.HI.X R21, R6, R188.reuse, R4, 0x1, P5 ;  /* 0x000000bc06151211 */ /* 0x080fe400028f0c04 */
        /* <DEDUP_REMOVED lines=11> */
[C---:B------:R-:W-:Y:S02]  /*24270*/  @P1 LEA R14, P0, R5.reuse, R189, 0x1 ;  /* 0x000000bd050e1211 */ /* 0x040fe400078008ff */
[----:B------:R-:W-:Y:S01]  /*24280*/  @!PT LDS RZ, [RZ] ;  /* 0x00000000fffff984 */ /* 0x000fe20000000800 */
[----:B------:R-:W-:Y:S01]  /*24290*/  @!PT LDS RZ, [RZ] ;  /* 0x00000000fffff984 */ /* 0x000fe20000000800 */
[----:B------:R-:W-:Y:S01]  /*242a0*/  @!PT LDS RZ, [RZ] ;  /* 0x00000000fffff984 */ /* 0x000fe20000000800 */
[----:B------:R2:W-:Y:S01]  /*242b0*/  @P4 LDGSTS.E.BYPASS.LTC128B.128 [R236+0x10800], [R28.64] ;  /* 0x108000001cec4fae */ /* 0x0005e2000b901d44 */
[CCC-:B------:R-:W-:Y:S02]  /*242c0*/  @P2 LEA.HI.X R17, R5.reuse, R188.reuse, R3.reuse, 0x1, P5 ;  /* 0x000000bc05112211 */ /* 0x1c0fe400028f0c03 */
[CC--:B------:R-:W-:Y:S02]  /*242d0*/  @P1 LEA.HI.X R15, R5.reuse, R188.reuse, R3, 0x1, P0 ;  /* 0x000000bc050f1211 */ /* 0x0c0fe400000f0c03 */
[----:B------:R-:W-:Y:S01]  /*242e0*/  @!P4 STS.128 [R236+0x10800], RZ ;  /* 0x010800ffec00c388 */ /* 0x000fe20000000c00 */
[----:B------:R-:W-:Y:S04]  /*242f0*/  IADD3 R4, P6, R5, R221, RZ ;  /* 0x000000dd05047210 */ /* 0x000fe80007fde0ff */
[----:B------:R-:W-:Y:S01]  /*24300*/  @!PT LDS RZ, [RZ] ;  /* 0x00000000fffff984 */ /* 0x000fe20000000800 */
[----:B------:R-:W-:Y:S01]  /*24310*/  @!PT LDS RZ, [RZ] ;  /* 0x00000000fffff984 */ /* 0x000fe20000000800 */
[----:B------:R-:W-:Y:S01]  /*24320*/  @!PT LDS RZ, [RZ] ;  /* 0x00000000fffff984 */ /* 0x000fe20000000800 */
[----:B------:R3:W-:Y:S01]  /*24330*/  @P3 LDGSTS.E.BYPASS.LTC128B.128 [R236+0x12800], [R24.64+0x80] ;  /* 0x1280008018ec3fae */ /* 0x0007e2000b901d44 */
[----:B------:R-:W-:Y:S01]  /*24340*/  IMAD.X R3, R3, 0x1, R222, P6 ;  /* 0x0000000103037824 */ /* 0x000fe200030e06de */
[CC--:B------:R-:W-:Y:S02]  /*24350*/  @P4 LEA R12, P0, R4.reuse, R189.reuse, 0x1 ;  /* 0x000000bd040c4211 */ /* 0x0c0fe400078008ff */
[CC--:B------:R-:W-:Y:S01]  /*24360*/  @P3 LEA R10, P6, R4.reuse, R189.reuse, 0x1 ;  /* 0x000000bd040a3211 */ /* 0x0c0fe200078c08ff */
[----:B------:R-:W-:Y:S01]  /*24370*/  @!P3 STS.128 [R236+0x12800], RZ ;  /* 0x012800ffec00b388 */ /* 0x000fe20000000c00 */
[CCC-:B------:R-:W-:Y:S02]  /*24380*/  @P4 LEA.HI.X R13, R4.reuse, R188.reuse, R3.reuse, 0x1, P0 ;  /* 0x000000bc040d4211 */ /* 0x1c0fe400000f0c03 */
[CCC-:B------:R-:W-:Y:S02]  /*24390*/  @P3 LEA.HI.X R11, R4.reuse, R188.reuse, R3.reuse, 0x1, P6 ;  /* 0x000000bc040b3211 */ /* 0x1c0fe400030f0c03 */
[----:B------:R-:W-:Y:S01]  /*243a0*/  @!PT LDS RZ, [RZ] ;  /* 0x00000000fffff984 */ /* 0x000fe20000000800 */
[----:B------:R-:W-:Y:S01]  /*243b0*/  @!PT LDS RZ, [RZ] ;  /* 0x00000000fffff984 */ /* 0x000fe20000000800 */
[----:B------:R-:W-:Y:S01]  /*243c0*/  @!PT LDS RZ, [RZ] ;  /* 0x00000000fffff984 */ /* 0x000fe20000000800 */
[----:B------:R4:W-:Y:S01]  /*243d0*/  @P2 LDGSTS.E.BYPASS.LTC128B.128 [R236+0x14800], [R22.64+0x100] ;  /* 0x1480010016ec2fae */ /* 0x0009e2000b901d44 */
[CC--:B------:R-:W-:Y:S02]  /*243e0*/  @P2 LEA R6, P5, R4.reuse, R189.reuse, 0x1 ;  /* 0x000000bd04062211 */ /* 0x0c0fe400078a08ff */
[C---:B------:R-:W-:Y:S02]  /*243f0*/  @P1 LEA R8, P0, R4.reuse, R189, 0x1 ;  /* 0x000000bd04081211 */ /* 0x040fe400078008ff */
[----:B------:R-:W-:Y:S01]  /*24400*/  @!P2 STS.128 [R236+0x14800], RZ ;  /* 0x014800ffec00a388 */ /* 0x000fe20000000c00 */
[CCC-:B------:R-:W-:Y:S02]  /*24410*/  @P2 LEA.HI.X R7, R4.reuse, R188.reuse, R3.reuse, 0x1, P5 ;  /* 0x000000bc04072211 */ /* 0x1c0fe400028f0c03 */
[----:B------:R-:W-:Y:S02]  /*24420*/  @P1 LEA.HI.X R9, R4, R188, R3, 0x1, P0 ;  /* 0x000000bc04091211 */ /* 0x000fe400000f0c03 */
        /* <DEDUP_REMOVED lines=44> */
[----:B------:R-:W1:Y:S05]  /*246f0*/  S2R R3, SR_TID.X ;  /* 0x0000000000037919 */ /* 0x000e6a0000002100 */
[----:B------:R-:W-:Y:S05]  /*24700*/  @!P1 STS.128 [R236+0x17800], RZ ;  /* 0x017800ffec009388 */ /* 0x000fea0000000c00 */
[----:B------:R-:W-:Y:S05]  /*24710*/  LDSM.16.M88.4 R32, [R214] ;  /* 0x00000000d620783b */ /* 0x000fea0000000200 */
[----:B-----5:R-:W-:Y:S05]  /*24720*/  LDSM.16.M88.4 R16, [R213+0x8800] ;  /* 0x00880000d510783b */ /* 0x020fea0000000200 */
[----:B---3--:R-:W-:Y:S05]  /*24730*/  LDSM.16.M88.4 R24, [R213+0x9000] ;  /* 0x00900000d518783b */ /* 0x008fea0000000200 */
[----:B-1----:R-:W1:Y:S05]  /*24740*/  LDSM.16.M88.4 R8, [R213+0x8000] ;  /* 0x00800000d508783b */ /* 0x002e6a0000000200 */
[----:B------:R-:W2:Y:S05]  /*24750*/  LDSM.16.M88.4 R168, [R213+0x9800] ;  /* 0x00980000d5a8783b */ /* 0x000eaa0000000200 */
[----:B------:R-:W-:Y:S05]  /*24760*/  LDSM.16.M88.4 R176, [R212] ;  /* 0x00000000d4b0783b */ /* 0x000fea0000000200 */
[----:B------:R-:W-:Y:S05]  /*24770*/  LDSM.16.M88.4 R180, [R210] ;  /* 0x00000000d2b4783b */ /* 0x000fea0000000200 */
[----:B------:R-:W-:Y:S05]  /*24780*/  LDSM.16.M88.4 R188, [R211+0x8000] ;  /* 0x00800000d3bc783b */ /* 0x000fea0000000200 */
[----:B------:R-:W-:Y:S05]  /*24790*/  LDSM.16.M88.4 R192, [R211+0x8800] ;  /* 0x00880000d3c0783b */ /* 0x000fea0000000200 */
[----:B------:R-:W0:Y:S05]  /*247a0*/  LDGDEPBAR ;  /* 0x00000000000079af */ /* 0x000e2a0000000000 */
[----:B------:R-:W3:Y:S01]  /*247b0*/  LD.E R250, [R164.64+0x18c] ;  /* 0x00018c04a4fa7980 */ /* 0x000ee2000c101900 */
[----:B------:R-:W-:Y:S04]  /*247c0*/  SHF.R.S32.HI R4, RZ, 0x1f, R3 ;  /* 0x0000001fff047819 */ /* 0x000fe80000011403 */
[----:B------:R-:W-:Y:S04]  /*247d0*/  LEA.HI R4, R4, R3, RZ, 0x4 ;  /* 0x0000000304047211 */ /* 0x000fe800078f20ff */
[----:B------:R-:W-:Y:S05]  /*247e0*/  LOP3.LUT R4, R4, 0xfffffff0, RZ, 0xc0, !PT ;  /* 0xfffffff004047812 */ /* 0x000fea00078ec0ff */
[----:B------:R-:W-:Y:S05]  /*247f0*/  IMAD.IADD R4, R3, 0x1, -R4 ;  /* 0x0000000103047824 */ /* 0x000fea00078e0a04 */
[----:B------:R-:W-:Y:S04]  /*24800*/  SHF.R.S32.HI R184, RZ, 0x1f, R4 ;  /* 0x0000001fffb87819 */ /* 0x000fe80000011404 */
[----:B------:R-:W-:Y:S04]  /*24810*/  LEA.HI R184, R184, R4, RZ, 0x3 ;  /* 0x00000004b8b87211 */ /* 0x000fe800078f18ff */
[----:B------:R-:W-:Y:S05]  /*24820*/  LOP3.LUT R184, R184, 0xfffffff8, RZ, 0xc0, !PT ;  /* 0xfffffff8b8b87812 */ /* 0x000fea00078ec0ff */
[----:B------:R-:W-:Y:S02]  /*24830*/  IMAD.IADD R184, R4, 0x1, -R184 ;  /* 0x0000000104b87824 */ /* 0x000fe400078e0ab8 */
[C---:B-1----:R-:W-:Y:S03]  /*24840*/  HMMA.16816.F32.BF16 R4, R32.reuse, R8, RZ ;  /* 0x000000082004723c */ /* 0x042fe600000418ff */
[----:B------:R-:W-:Y:S04]  /*24850*/  LOP3.LUT P0, RZ, R184, 0x2, RZ, 0xc0, !PT ;  /* 0x00000002b8ff7812 */ /* 0x000fe8000780c0ff */
[----:B------:R-:W-:Y:S01]  /*24860*/  SEL R166, R166, 0xfffffff0, !P0 ;  /* 0xfffffff0a6a67807 */ /* 0x000fe20004000000 */
[C---:B------:R-:W-:Y:S01]  /*24870*/  HMMA.16816.F32.BF16 R8, R32.reuse, R10, RZ ;  /* 0x0000000a2008723c */ /* 0x040fe200000418ff */
[----:B------:R-:W-:Y:S03]  /*24880*/  LOP3.LUT P0, RZ, R184, 0x4, RZ, 0xc0, !PT ;  /* 0x00000004b8ff7812 */ /* 0x000fe6000780c0ff */
[--C-:B------:R-:W-:Y:S01]  /*24890*/  IMAD R166, R166, 0x2, R214.reuse ;  /* 0x00000002a6a67824 */ /* 0x100fe200078e02d6 */
[----:B------:R-:W-:Y:S02]  /*248a0*/  SEL R220, R220, 0xffffffe0, !P0 ;  /* 0xffffffe0dcdc7807 */ /* 0x000fe40004000000 */
[----:B------:R-:W-:Y:S01]  /*248b0*/  ISETP.GT.AND P0, PT, R237, R225, PT ;  /* 0x000000e1ed00720c */ /* 0x000fe20003f04270 */
[C---:B------:R-:W-:Y:S01]  /*248c0*/  HMMA.16816.F32.BF16 R12, R32.reuse, R16, RZ ;  /* 0x00000010200c723c */ /* 0x040fe200000418ff */
[----:B------:R-:W1:Y:S03]  /*248d0*/  LDSM.16.M88.4 R172, [R166] ;  /* 0x00000000a6ac783b */ /* 0x000e660000000200 */
[C---:B------:R-:W-:Y:S02]  /*248e0*/  IMAD R219, R220.reuse, 0x2, R214 ;  /* 0x00000002dcdb7824 */ /* 0x040fe400078e02d6 */
[----:B------:R-:W-:Y:S02]  /*248f0*/  IMAD R220, R220, 0x2, R166 ;  /* 0x00000002dcdc7824 */ /* 0x000fe400078e02a6 */
[C---:B------:R-:W-:Y:S01]  /*24900*/  HMMA.16816.F32.BF16 R16, R32.reuse, R18, RZ ;  /* 0x000000122010723c */ /* 0x040fe200000418ff */
[----:B------:R-:W-:Y:S07]  /*24910*/  LDSM.16.M88.4 R184, [R219] ;  /* 0x00000000dbb8783b */ /* 0x000fee0000000200 */
[C---:B----4-:R-:W-:Y:S08]  /*24920*/  HMMA.16816.F32.BF16 R20, R32.reuse, R24, RZ ;  /* 0x000000182014723c */ /* 0x050ff000000418ff */
[C---:B------:R-:W-:Y:S08]  /*24930*/  HMMA.16816.F32.BF16 R24, R32.reuse, R26, RZ ;  /* 0x0000001a2018723c */ /* 0x040ff000000418ff */
[C---:B--2---:R-:W-:Y:S08]  /*24940*/  HMMA.16816.F32.BF16 R28, R32.reuse, R168, RZ ;  /* 0x000000a8201c723c */ /* 0x044ff000000418ff */
[----:B------:R-:W-:Y:S01]  /*24950*/  HMMA.16816.F32.BF16 R32, R32, R170, RZ ;  /* 0x000000aa2020723c */ /* 0x000fe200000418ff */
[----:B------:R-:W2:Y:S07]  /*24960*/  LDSM.16.M88.4 R168, [R209] ;  /* 0x00000000d1a8783b */ /* 0x000eae0000000200 */
        /* <DEDUP_REMOVED lines=9> */
[C---:B-1----:R-:W-:Y:S08]  /*24a00*/  HMMA.16816.F32.BF16 R28, R172.reuse, R176, R28 ;  /* 0x000000b0ac1c723c */ /* 0x042ff0000004181c */
[----:B------:R-:W-:Y:S01]  /*24a10*/  HMMA.16816.F32.BF16 R32, R172, R178, R32 ;  /* 0x000000b2ac20723c */ /* 0x000fe20000041820 */
[----:B------:R-:W-:Y:S05]  /*24a20*/  LDSM.16.M88.4 R172, [R220] ;  /* 0x00000000dcac783b */ /* 0x000fea0000000200 */
[----:B------:R-:W1:Y:S02]  /*24a30*/  LDSM.16.M88.4 R176, [R207] ;  /* 0x00000000cfb0783b */ /* 0x000e640000000200 */
[C---:B------:R-:W-:Y:S08]  /*24a40*/  HMMA.16816.F32.BF16 R4, R184.reuse, R188, R4 ;  /* 0x000000bcb804723c */ /* 0x040ff00000041804 */
[C---:B------:R-:W-:Y:S01]  /*24a50*/  HMMA.16816.F32.BF16 R8, R184.reuse, R190, R8 ;  /* 0x000000beb808723c */ /* 0x040fe20000041808 */
[----:B------:R-:W5:Y:S07]  /*24a60*/  LDSM.16.M88.4 R188, [R207+0x800] ;  /* 0x00080000cfbc783b */ /* 0x000f6e0000000200 */
        /* <DEDUP_REMOVED lines=8> */
[----:B------:R-:W-:Y:S05]  /*24af0*/  LDSM.16.M88.4 R168, [R214+0x2000] ;  /* 0x00200000d6a8783b */ /* 0x000fea0000000200 */
[----:B------:R-:W2:Y:S02]  /*24b00*/  LDSM.16.M88.4 R184, [R213+0xa000] ;  /* 0x00a00000d5b8783b */ /* 0x000ea40000000200 */
[C---:B-1----:R-:W-:Y:S08]  /*24b10*/  HMMA.16816.F32.BF16 R4, R172.reuse, R176, R4 ;  /* 0x000000b0ac04723c */ /* 0x042ff00000041804 */
[C---:B------:R-:W-:Y:S01]  /*24b20*/  HMMA.16816.F32.BF16 R8, R172.reuse, R178, R8 ;  /* 0x000000b2ac08723c */ /* 0x040fe20000041808 */
[----:B------:R-:W1:Y:S07]  /*24b30*/  LDSM.16.M88.4 R176, [R213+0xa800] ;  /* 0x00a80000d5b0783b */ /* 0x000e6e0000000200 */
[C---:B-----5:R-:W-:Y:S08]  /*24b40*/  HMMA.16816.F32.BF16 R12, R172.reuse, R188, R12 ;  /* 0x000000bcac0c723c */ /* 0x060ff0000004180c */
[C---:B------:R-:W-:Y:S01]  /*24b50*/  HMMA.16816.F32.BF16 R16, R172.reuse, R190, R16 ;  /* 0x000000beac10723c */ /* 0x040fe20000041810 */
[----:B------:R-:W5:Y:S07]  /*24b60*/  LDSM.16.M88.4 R188, [R213+0xb000] ;  /* 0x00b00000d5bc783b */ /* 0x000f6e0000000200 */
[C---:B------:R-:W-:Y:S08]  /*24b70*/  HMMA.16816.F32.BF16 R20, R172.reuse, R192, R20 ;  /* 0x000000c0ac14723c */ /* 0x040ff00000041814 */
[C---:B------:R-:W-:Y:S01]  /*24b80*/  HMMA.16816.F32.BF16 R24, R172.reuse, R194, R24 ;  /* 0x000000c2ac18723c */ /* 0x040fe20000041818 */
[----:B------:R-:W-:Y:S07]  /*24b90*/  LDSM.16.M88.4 R192, [R206] ;  /* 0x00000000cec0783b */ /* 0x000fee0000000200 */
[C---:B----4-:R-:W-:Y:S08]  /*24ba0*/  HMMA.16816.F32.BF16 R28, R172.reuse, R180, R28 ;  /* 0x000000b4ac1c723c */ /* 0x050ff0000004181c */
[----:B------:R-:W-:Y:S01]  /*24bb0*/  HMMA.16816.F32.BF16 R32, R172, R182, R32 ;  /* 0x000000b6ac20723c */ /* 0x000fe20000041820 */
[----:B------:R-:W4:Y:S05]  /*24bc0*/  LDSM.16.M88.4 R172, [R213+0xb800] ;  /* 0x00b80000d5ac783b */ /* 0x000f2a0000000200 */
[----:B------:R-:W3:Y:S02]  /*24bd0*/  LDSM.16.M88.4 R180, [R166+0x2000] ;  /* 0x00200000a6b4783b */ /* 0x000ee40000000200 */
[C---:B--2---:R-:W-:Y:S08]  /*24be0*/  HMMA.16816.F32.BF16 R4, R168.reuse, R184, R4 ;  /* 0x000000b8a804723c */ /* 0x044ff00000041804 */
[C---:B------:R-:W-:Y:S01]  /*24bf0*/  HMMA.16816.F32.BF16 R8, R168.reuse, R186, R8 ;  /* 0x000000baa808723c */ /* 0x040fe20000041808 */
[----:B------:R-:W2:Y:S07]  /*24c00*/  LDSM.16.M88.4 R184, [R205] ;  /* 0x00000000cdb8783b */ /* 0x000eae0000000200 */
[C---:B-1----:R-:W-:Y:S08]  /*24c10*/  HMMA.16816.F32.BF16 R12, R168.reuse, R176, R12 ;  /* 0x000000b0a80c723c */ /* 0x042ff0000004180c */
[C---:B------:R-:W-:Y:S01]  /*24c20*/  HMMA.16816.F32.BF16 R16, R168.reuse, R178, R16 ;  /* 0x000000b2a810723c */ /* 0x040fe20000041810 */
[----:B------:R-:W-:Y:S07]  /*24c30*/  LDSM.16.M88.4 R176, [R219+0x2000] ;  /* 0x00200000dbb0783b */ /* 0x000fee0000000200 */
[C---:B-----5:R-:W-:Y:S08]  /*24c40*/  HMMA.16816.F32.BF16 R20, R168.reuse, R188, R20 ;  /* 0x000000bca814723c */ /* 0x060ff00000041814 */
[C---:B------:R-:W-:Y:S01]  /*24c50*/  HMMA.16816.F32.BF16 R24, R168.reuse, R190, R24 ;  /* 0x000000bea818723c */ /* 0x040fe20000041818 */
[----:B------:R-:W-:Y:S07]  /*24c60*/  LDSM.16.M88.4 R188, [R211+0xa000] ;  /* 0x00a00000d3bc783b */ /* 0x000fee0000000200 */
[C---:B----4-:R-:W-:Y:S08]  /*24c70*/  HMMA.16816.F32.BF16 R28, R168.reuse, R172, R28 ;  /* 0x000000aca81c723c */ /* 0x050ff0000004181c */
[----:B------:R-:W-:Y:S01]  /*24c80*/  HMMA.16816.F32.BF16 R32, R168, R174, R32 ;  /* 0x000000aea820723c */ /* 0x000fe20000041820 */
[----:B------:R-:W1:Y:S05]  /*24c90*/  LDSM.16.M88.4 R168, [R204] ;  /* 0x00000000cca8783b */ /* 0x000e6a0000000200 */
[----:B------:R-:W4:Y:S02]  /*24ca0*/  LDSM.16.M88.4 R172, [R203] ;  /* 0x00000000cbac783b */ /* 0x000f240000000200 */
        /* <DEDUP_REMOVED lines=9> */
[C---:B----4-:R-:W-:Y:S08]  /*24d40*/  HMMA.16816.F32.BF16 R28, R180.reuse, R172, R28 ;  /* 0x000000acb41c723c */ /* 0x050ff0000004181c */
[----:B------:R-:W-:Y:S01]  /*24d50*/  HMMA.16816.F32.BF16 R32, R180, R174, R32 ;  /* 0x000000aeb420723c */ /* 0x000fe20000041820 */
[----:B------:R-:W-:Y:S05]  /*24d60*/  LDSM.16.M88.4 R172, [R220+0x2000] ;  /* 0x00200000dcac783b */ /* 0x000fea0000000200 */
[----:B------:R-:W4:Y:S02]  /*24d70*/  LDSM.16.M88.4 R180, [R207+0x2000] ;  /* 0x00200000cfb4783b */ /* 0x000f240000000200 */
[C---:B------:R-:W-:Y:S08]  /*24d80*/  HMMA.16816.F32.BF16 R4, R176.reuse, R188, R4 ;  /* 0x000000bcb004723c */ /* 0x040ff00000041804 */
[C---:B------:R-:W-:Y:S01]  /*24d90*/  HMMA.16816.F32.BF16 R8, R176.reuse, R190, R8 ;  /* 0x000000beb008723c */ /* 0x040fe20000041808 */
[----:B------:R-:W5:Y:S07]  /*24da0*/  LDSM.16.M88.4 R188, [R207+0x2800] ;  /* 0x00280000cfbc783b */ /* 0x000f6e0000000200 */
[C---:B---3--:R-:W-:Y:S08]  /*24db0*/  HMMA.16816.F32.BF16 R12, R176.reuse, R192, R12 ;  /* 0x000000c0b00c723c */ /* 0x048ff0000004180c */
[C---:B------:R-:W-:Y:S01]  /*24dc0*/  HMMA.16816.F32.BF16 R16, R176.reuse, R194, R16 ;  /* 0x000000c2b010723c */ /* 0x040fe20000041810 */
[----:B------:R-:W3:Y:S07]  /*24dd0*/  LDSM.16.M88.4 R192, [R207+0x3000] ;  /* 0x00300000cfc0783b */ /* 0x000eee0000000200 */
[C---:B--2---:R-:W-:Y:S08]  /*24de0*/  HMMA.16816.F32.BF16 R20, R176.reuse, R184, R20 ;  /* 0x000000b8b014723c */ /* 0x044ff00000041814 */
[C---:B------:R-:W-:Y:S01]  /*24df0*/  HMMA.16816.F32.BF16 R24, R176.reuse, R186, R24 ;  /* 0x000000bab018723c */ /* 0x040fe20000041818 */
[----:B------:R-:W2:Y:S07]  /*24e00*/  LDSM.16.M88.4 R184, [R207+0x3800] ;  /* 0x00380000cfb8783b */ /* 0x000eae0000000200 */
[C---:B-1----:R-:W-:Y:S08]  /*24e10*/  HMMA.16816.F32.BF16 R28, R176.reuse, R168, R28 ;  /* 0x000000a8b01c723c */ /* 0x042ff0000004181c */
[----:B------:R-:W-:Y:S01]  /*24e20*/  HMMA.16816.F32.BF16 R32, R176, R170, R32 ;  /* 0x000000aab020723c */ /* 0x000fe20000041820 */
[----:B------:R-:W-:Y:S05]  /*24e30*/  LDSM.16.M88.4 R168, [R214+0x4000] ;  /* 0x00400000d6a8783b */ /* 0x000fea0000000200 */
[----:B------:R-:W1:Y:S02]  /*24e40*/  LDSM.16.M88.4 R176, [R213+0xc000] ;  /* 0x00c00000d5b0783b */ /* 0x000e640000000200 */
[C---:B----4-:R-:W-:Y:S08]  /*24e50*/  HMMA.16816.F32.BF16 R4, R172.reuse, R180, R4 ;  /* 0x000000b4ac04723c */ /* 0x050ff00000041804 */
[C---:B------:R-:W-:Y:S01]  /*24e60*/  HMMA.16816.F32.BF16 R8, R172.reuse, R182, R8 ;  /* 0x000000b6ac08723c */ /* 0x040fe20000041808 */
[----:B------:R-:W4:Y:S07]  /*24e70*/  LDSM.16.M88.4 R180, [R213+0xc800] ;  /* 0x00c80000d5b4783b */ /* 0x000f2e0000000200 */
[C---:B-----5:R-:W-:Y:S08]  /*24e80*/  HMMA.16816.F32.BF16 R12, R172.reuse, R188, R12 ;  /* 0x000000bcac0c723c */ /* 0x060ff0000004180c */
[C---:B------:R-:W-:Y:S01]  /*24e90*/  HMMA.16816.F32.BF16 R16, R172.reuse, R190, R16 ;  /* 0x000000beac10723c */ /* 0x040fe20000041810 */
[----:B------:R-:W5:Y:S07]  /*24ea0*/  LDSM.16.M88.4 R188, [R213+0xd000] ;  /* 0x00d00000d5bc783b */ /* 0x000f6e0000000200 */
[C---:B---3--:R-:W-:Y:S08]  /*24eb0*/  HMMA.16816.F32.BF16 R20, R172.reuse, R192, R20 ;  /* 0x000000c0ac14723c */ /* 0x048ff00000041814 */
[C---:B------:R-:W-:Y:S01]  /*24ec0*/  HMMA.16816.F32.BF16 R24, R172.reuse, R194, R24 ;  /* 0x000000c2ac18723c */ /* 0x040fe20000041818 */
[----:B------:R-:W3:Y:S07]  /*24ed0*/  LDSM.16.M88.4 R192, [R213+0xd800] ;  /* 0x00d80000d5c0783b */ /* 0x000eee0000000200 */
[C---:B--2---:R-:W-:Y:S08]  /*24ee0*/  HMMA.16816.F32.BF16 R28, R172.reuse, R184, R28 ;  /* 0x000000b8ac1c723c */ /* 0x044ff0000004181c */
[----:B------:R-:W-:Y:S01]  /*24ef0*/  HMMA.16816.F32.BF16 R32, R172, R186, R32 ;  /* 0x000000baac20723c */ /* 0x000fe20000041820 */
[----:B------:R-:W-:Y:S05]  /*24f00*/  LDSM.16.M88.4 R172, [R166+0x4000] ;  /* 0x00400000a6ac783b */ /* 0x000fea0000000200 */
[----:B------:R-:W2:Y:S02]  /*24f10*/  LDSM.16.M88.4 R184, [R202] ;  /* 0x00000000cab8783b */ /* 0x000ea40000000200 */
[C---:B-1----:R-:W-:Y:S08]  /*24f20*/  HMMA.16816.F32.BF16 R4, R168.reuse, R176, R4 ;  /* 0x000000b0a804723c */ /* 0x042ff00000041804 */
[C---:B------:R-:W-:Y:S01]  /*24f30*/  HMMA.16816.F32.BF16 R8, R168.reuse, R178, R8 ;  /* 0x000000b2a808723c */ /* 0x040fe20000041808 */
[----:B------:R-:W1:Y:S07]  /*24f40*/  LDSM.16.M88.4 R176, [R201] ;  /* 0x00000000c9b0783b */ /* 0x000e6e0000000200 */
[C---:B----4-:R-:W-:Y:S08]  /*24f50*/  HMMA.16816.F32.BF16 R12, R168.reuse, R180, R12 ;  /* 0x000000b4a80c723c */ /* 0x050ff0000004180c */
[C---:B------:R-:W-:Y:S01]  /*24f60*/  HMMA.16816.F32.BF16 R16, R168.reuse, R182, R16 ;  /* 0x000000b6a810723c */ /* 0x040fe20000041810 */
[----:B------:R-:W4:Y:S07]  /*24f70*/  LDSM.16.M88.4 R180, [R200] ;  /* 0x00000000c8b4783b */ /* 0x000f2e0000000200 */
[C---:B-----5:R-:W-:Y:S08]  /*24f80*/  HMMA.16816.F32.BF16 R20, R168.reuse, R188, R20 ;  /* 0x000000bca814723c */ /* 0x060ff00000041814 */
[C---:B------:R-:W-:Y:S01]  /*24f90*/  HMMA.16816.F32.BF16 R24, R168.reuse, R190, R24 ;  /* 0x000000bea818723c */ /* 0x040fe20000041818 */
[----:B------:R-:W-:Y:S07]  /*24fa0*/  LDSM.16.M88.4 R188, [R219+0x4000] ;  /* 0x00400000dbbc783b */ /* 0x000fee0000000200 */
[C---:B---3--:R-:W-:Y:S08]  /*24fb0*/  HMMA.16816.F32.BF16 R28, R168.reuse, R192, R28 ;  /* 0x000000c0a81c723c */ /* 0x048ff0000004181c */
[----:B------:R-:W-:Y:S01]  /*24fc0*/  HMMA.16816.F32.BF16 R32, R168, R194, R32 ;  /* 0x000000c2a820723c */ /* 0x000fe20000041820 */
[----:B------:R-:W3:Y:S05]  /*24fd0*/  LDSM.16.M88.4 R168, [R199] ;  /* 0x00000000c7a8783b */ /* 0x000eea0000000200 */
[----:B------:R-:W5:Y:S02]  /*24fe0*/  LDSM.16.M88.4 R192, [R211+0xc000] ;  /* 0x00c00000d3c0783b */ /* 0x000f640000000200 */
[C---:B--2---:R-:W-:Y:S08]  /*24ff0*/  HMMA.16816.F32.BF16 R4, R172.reuse, R184, R4 ;  /* 0x000000b8ac04723c */ /* 0x044ff00000041804 */
[C---:B------:R-:W-:Y:S01]  /*25000*/  HMMA.16816.F32.BF16 R8, R172.reuse, R186, R8 ;  /* 0x000000baac08723c */ /* 0x040fe20000041808 */
[----:B------:R-:W2:Y:S07]  /*25010*/  LDSM.16.M88.4 R184, [R211+0xc800] ;  /* 0x00c80000d3b8783b */ /* 0x000eae0000000200 */
[C---:B-1----:R-:W-:Y:S08]  /*25020*/  HMMA.16816.F32.BF16 R12, R172.reuse, R176, R12 ;  /* 0x000000b0ac0c723c */ /* 0x042ff0000004180c */
[C---:B------:R-:W-:Y:S01]  /*25030*/  HMMA.16816.F32.BF16 R16, R172.reuse, R178, R16 ;  /* 0x000000b2ac10723c */ /* 0x040fe20000041810 */
[----:B------:R-:W-:Y:S07]  /*25040*/  LDSM.16.M88.4 R176, [R220+0x4000] ;  /* 0x00400000dcb0783b */ /* 0x000fee0000000200 */
[C---:B----4-:R-:W-:Y:S08]  /*25050*/  HMMA.16816.F32.BF16 R20, R172.reuse, R180, R20 ;  /* 0x000000b4ac14723c */ /* 0x050ff00000041814 */
[C---:B------:R-:W-:Y:S01]  /*25060*/  HMMA.16816.F32.BF16 R24, R172.reuse, R182, R24 ;  /* 0x000000b6ac18723c */ /* 0x040fe20000041818 */
[----:B------:R-:W-:Y:S07]  /*25070*/  LDSM.16.M88.4 R180, [R207+0x4000] ;  /* 0x00400000cfb4783b */ /* 0x000fee0000000200 */
[C---:B---3--:R-:W-:Y:S08]  /*25080*/  HMMA.16816.F32.BF16 R28, R172.reuse, R168, R28 ;  /* 0x000000a8ac1c723c */ /* 0x048ff0000004181c */
[----:B------:R-:W-:Y:S01]  /*25090*/  HMMA.16816.F32.BF16 R32, R172, R170, R32 ;  /* 0x000000aaac20723c */ /* 0x000fe20000041820 */
[----:B------:R-:W1:Y:S05]  /*250a0*/  LDSM.16.M88.4 R168, [R211+0xd000] ;  /* 0x00d00000d3a8783b */ /* 0x000e6a0000000200 */
[----:B------:R-:W3:Y:S02]  /*250b0*/  LDSM.16.M88.4 R172, [R211+0xd800] ;  /* 0x00d80000d3ac783b */ /* 0x000ee40000000200 */
[C---:B-----5:R-:W-:Y:S08]  /*250c0*/  HMMA.16816.F32.BF16 R4, R188.reuse, R192, R4 ;  /* 0x000000c0bc04723c */ /* 0x060ff00000041804 */
[C---:B------:R-:W-:Y:S01]  /*250d0*/  HMMA.16816.F32.BF16 R8, R188.reuse, R194, R8 ;  /* 0x000000c2bc08723c */ /* 0x040fe20000041808 */
[----:B------:R-:W4:Y:S07]  /*250e0*/  LDSM.16.M88.4 R192, [R207+0x4800] ;  /* 0x00480000cfc0783b */ /* 0x000f2e0000000200 */
[C---:B--2---:R-:W-:Y:S08]  /*250f0*/  HMMA.16816.F32.BF16 R12, R188.reuse, R184, R12 ;  /* 0x000000b8bc0c723c */ /* 0x044ff0000004180c */
[C---:B------:R-:W-:Y:S01]  /*25100*/  HMMA.16816.F32.BF16 R16, R188.reuse, R186, R16 ;  /* 0x000000babc10723c */ /* 0x040fe20000041810 */
[----:B------:R-:W2:Y:S07]  /*25110*/  LDSM.16.M88.4 R184, [R207+0x5000] ;  /* 0x00500000cfb8783b */ /* 0x000eae0000000200 */
[C---:B-1----:R-:W-:Y:S08]  /*25120*/  HMMA.16816.F32.BF16 R20, R188.reuse, R168, R20 ;  /* 0x000000a8bc14723c */ /* 0x042ff00000041814 */
[C---:B------:R-:W-:Y:S01]  /*25130*/  HMMA.16816.F32.BF16 R24, R188.reuse, R170, R24 ;  /* 0x000000aabc18723c */ /* 0x040fe20000041818 */
[----:B------:R-:W1:Y:S07]  /*25140*/  LDSM.16.M88.4 R168, [R207+0x5800] ;  /* 0x00580000cfa8783b */ /* 0x000e6e0000000200 */
[C---:B---3--:R-:W-:Y:S08]  /*25150*/  HMMA.16816.F32.BF16 R28, R188.reuse, R172, R28 ;  /* 0x000000acbc1c723c */ /* 0x048ff0000004181c */
[----:B------:R-:W-:Y:S01]  /*25160*/  HMMA.16816.F32.BF16 R32, R188, R174, R32 ;  /* 0x000000aebc20723c */ /* 0x000fe20000041820 */
[----:B------:R-:W-:Y:S05]  /*25170*/  LDSM.16.M88.4 R172, [R214+0x6000] ;  /* 0x00600000d6ac783b */ /* 0x000fea0000000200 */
[----:B------:R-:W-:Y:S02]  /*25180*/  LDSM.16.M88.4 R188, [R213+0xe800] ;  /* 0x00e80000d5bc783b */ /* 0x000fe40000000200 */
[C---:B------:R-:W-:Y:S08]  /*25190*/  HMMA.16816.F32.BF16 R4, R176.reuse, R180, R4 ;  /* 0x000000b4b004723c */ /* 0x040ff00000041804 */
[C---:B------:R-:W-:Y:S01]  /*251a0*/  HMMA.16816.F32.BF16 R8, R176.reuse, R182, R8 ;  /* 0x000000b6b008723c */ /* 0x040fe20000041808 */
[----:B------:R-:W3:Y:S07]  /*251b0*/  LDSM.16.M88.4 R180, [R213+0xe000] ;  /* 0x00e00000d5b4783b */ /* 0x000eee0000000200 */
[C---:B----4-:R-:W-:Y:S08]  /*251c0*/  HMMA.16816.F32.BF16 R12, R176.reuse, R192, R12 ;  /* 0x000000c0b00c723c */ /* 0x050ff0000004180c */
[C---:B------:R-:W-:Y:S01]  /*251d0*/  HMMA.16816.F32.BF16 R16, R176.reuse, R194, R16 ;  /* 0x000000c2b010723c */ /* 0x040fe20000041810 */
[----:B------:R-:W4:Y:S07]  /*251e0*/  LDSM.16.M88.4 R192, [R213+0xf000] ;  /* 0x00f00000d5c0783b */ /* 0x000f2e0000000200 */
[C---:B--2---:R-:W-:Y:S08]  /*251f0*/  HMMA.16816.F32.BF16 R20, R176.reuse, R184, R20 ;  /* 0x000000b8b014723c */ /* 0x044ff00000041814 */
[C---:B------:R-:W-:Y:S01]  /*25200*/  HMMA.16816.F32.BF16 R24, R176.reuse, R186, R24 ;  /* 0x000000bab018723c */ /* 0x040fe20000041818 */
[----:B------:R-:W2:Y:S07]  /*25210*/  LDSM.16.M88.4 R184, [R213+0xf800] ;  /* 0x00f80000d5b8783b */ /* 0x000eae0000000200 */
[C---:B-1----:R-:W-:Y:S08]  /*25220*/  HMMA.16816.F32.BF16 R28, R176.reuse, R168, R28 ;  /* 0x000000a8b01c723c */ /* 0x042ff0000004181c */
[----:B------:R-:W-:Y:S01]  /*25230*/  HMMA.16816.F32.BF16 R32, R176, R170, R32 ;  /* 0x000000aab020723c */ /* 0x000fe20000041820 */
[----:B------:R-:W-:Y:S05]  /*25240*/  LDSM.16.M88.4 R168, [R166+0x6000] ;  /* 0x00600000a6a8783b */ /* 0x000fea0000000200 */
[----:B------:R-:W1:Y:S02]  /*25250*/  LDSM.16.M88.4 R176, [R198] ;  /* 0x00000000c6b0783b */ /* 0x000e640000000200 */
[C---:B---3--:R-:W-:Y:S08]  /*25260*/  HMMA.16816.F32.BF16 R4, R172.reuse, R180, R4 ;  /* 0x000000b4ac04723c */ /* 0x048ff00000041804 */
[C---:B------:R-:W-:Y:S01]  /*25270*/  HMMA.16816.F32.BF16 R8, R172.reuse, R182, R8 ;  /* 0x000000b6ac08723c */ /* 0x040fe20000041808 */
[----:B------:R-:W3:Y:S07]  /*25280*/  LDSM.16.M88.4 R180, [R197] ;  /* 0x00000000c5b4783b */ /* 0x000eee0000000200 */
[C---:B------:R-:W-:Y:S08]  /*25290*/  HMMA.16816.F32.BF16 R12, R172.reuse, R188, R12 ;  /* 0x000000bcac0c723c */ /* 0x040ff0000004180c */
[C---:B------:R-:W-:Y:S01]  /*252a0*/  HMMA.16816.F32.BF16 R16, R172.reuse, R190, R16 ;  /* 0x000000beac10723c */ /* 0x040fe20000041810 */
[----:B------:R-:W5:Y:S07]  /*252b0*/  LDSM.16.M88.4 R188, [R196] ;  /* 0x00000000c4bc783b */ /* 0x000f6e0000000200 */
[C---:B----4-:R-:W-:Y:S08]  /*252c0*/  HMMA.16816.F32.BF16 R20, R172.reuse, R192, R20 ;  /* 0x000000c0ac14723c */ /* 0x050ff00000041814 */
[C---:B------:R-:W-:Y:S01]  /*252d0*/  HMMA.16816.F32.BF16 R24, R172.reuse, R194, R24 ;  /* 0x000000c2ac18723c */ /* 0x040fe20000041818 */
[----:B------:R-:W4:Y:S07]  /*252e0*/  LDSM.16.M88.4 R192, [R167] ;  /* 0x00000000a7c0783b */ /* 0x000f2e0000000200 */
[C---:B--2---:R-:W-:Y:S08]  /*252f0*/  HMMA.16816.F32.BF16 R28, R172.reuse, R184, R28 ;  /* 0x000000b8ac1c723c */ /* 0x044ff0000004181c */
[----:B------:R-:W-:Y:S01]  /*25300*/  HMMA.16816.F32.BF16 R32, R172, R186, R32 ;  /* 0x000000baac20723c */ /* 0x000fe20000041820 */
[----:B------:R-:W-:Y:S05]  /*25310*/  LDSM.16.M88.4 R172, [R219+0x6000] ;  /* 0x00600000dbac783b */ /* 0x000fea0000000200 */
        /* <DEDUP_REMOVED lines=8> */
[C---:B------:R-:W-:Y:S01]  /*253a0*/  HMMA.16816.F32.BF16 R24, R168.reuse, R190, R24 ;  /* 0x000000bea818723c */ /* 0x040fe20000041818 */
[----:B------:R-:W-:Y:S07]  /*253b0*/  LDSM.16.M88.4 R188, [R220+0x6000] ;  /* 0x00600000dcbc783b */ /* 0x000fee0000000200 */
[C---:B----4-:R-:W-:Y:S08]  /*253c0*/  HMMA.16816.F32.BF16 R28, R168.reuse, R192, R28 ;  /* 0x000000c0a81c723c */ /* 0x050ff0000004181c */
[----:B------:R-:W-:Y:S01]  /*253d0*/  HMMA.16816.F32.BF16 R32, R168, R194, R32 ;  /* 0x000000c2a820723c */ /* 0x000fe20000041820 */
[----:B------:R-:W4:Y:S05]  /*253e0*/  LDSM.16.M88.4 R168, [R211+0xf800] ;  /* 0x00f80000d3a8783b */ /* 0x000f2a0000000200 */
[----:B------:R-:W5:Y:S02]  /*253f0*/  LDSM.16.M88.4 R192, [R207+0x6000] ;  /* 0x00600000cfc0783b */ /* 0x000f640000000200 */
[C---:B--2---:R-:W-:Y:S08]  /*25400*/  HMMA.16816.F32.BF16 R4, R172.reuse, R184, R4 ;  /* 0x000000b8ac04723c */ /* 0x044ff00000041804 */
[C---:B------:R-:W-:Y:S08]  /*25410*/  HMMA.16816.F32.BF16 R8, R172.reuse, R186, R8 ;  /* 0x000000baac08723c */ /* 0x040ff00000041808 */
[C---:B-1----:R-:W-:Y:S08]  /*25420*/  HMMA.16816.F32.BF16 R12, R172.reuse, R176, R12 ;  /* 0x000000b0ac0c723c */ /* 0x042ff0000004180c */
[C---:B------:R-:W-:Y:S08]  /*25430*/  HMMA.16816.F32.BF16 R16, R172.reuse, R178, R16 ;  /* 0x000000b2ac10723c */ /* 0x040ff00000041810 */
[C---:B---3--:R-:W-:Y:S08]  /*25440*/  HMMA.16816.F32.BF16 R20, R172.reuse, R180, R20 ;  /* 0x000000b4ac14723c */ /* 0x048ff00000041814 */
[C---:B------:R-:W-:Y:S08]  /*25450*/  HMMA.16816.F32.BF16 R24, R172.reuse, R182, R24 ;  /* 0x000000b6ac18723c */ /* 0x040ff00000041818 */
[C---:B----4-:R-:W-:Y:S08]  /*25460*/  HMMA.16816.F32.BF16 R28, R172.reuse, R168, R28 ;  /* 0x000000a8ac1c723c */ /* 0x050ff0000004181c */
[----:B------:R-:W-:Y:S01]  /*25470*/  HMMA.16816.F32.BF16 R32, R172, R170, R32 ;  /* 0x000000aaac20723c */ /* 0x000fe20000041820 */
[----:B------:R-:W1:Y:S07]  /*25480*/  LDSM.16.M88.4 R168, [R207+0x6800] ;  /* 0x00680000cfa8783b */ /* 0x000e6e0000000200 */
[C---:B-----5:R-:W-:Y:S08]  /*25490*/  HMMA.16816.F32.BF16 R4, R188.reuse, R192, R4 ;  /* 0x000000c0bc04723c */ /* 0x060ff00000041804 */
[C---:B------:R-:W-:Y:S11]  /*254a0*/  HMMA.16816.F32.BF16 R8, R188.reuse, R194, R8 ;  /* 0x000000c2bc08723c */ /* 0x040ff60000041808 */
[----:B------:R-:W-:Y:S05]  /*254b0*/  @!UPT UIADD3 URZ, URZ, URZ, URZ ;  /* 0x0000003f3f3ff290 */ /* 0x000fea000fffe03f */
        /* <DEDUP_REMOVED lines=15> */
[-C--:B------:R-:W-:Y:S07]  /*255b0*/  FMUL.FTZ R13, R13, R250.reuse ;  /* 0x000000fa0d0d7220 */ /* 0x080fee0000410000 */
        /* <DEDUP_REMOVED lines=8> */
[----:B------:R-:W-:Y:S04]  /*25640*/  DEPBAR.LE SB0, 0x0 ;  /* 0x000080000000791a */ /* 0x000fe80000000000 */
[----:B------:R-:W-:Y:S01]  /*25650*/  BAR.SYNC.DEFER_BLOCKING 0x0 ;  /* 0x0000000000007b1d */ /* 0x000fe20000010000 */
[C---:B----4-:R-:W-:Y:S05]  /*25660*/  HMMA.16816.F32.BF16 R20, R188.reuse, R4, R20 ;  /* 0x00000004bc14723c */ /* 0x050fea0000041814 */
[-C--:B-1----:R-:W-:Y:S02]  /*25670*/  FMUL.FTZ R12, R14, R250.reuse ;  /* 0x000000fa0e0c7220 */ /* 0x082fe40000410000 */
[-C--:B------:R-:W-:Y:S01]  /*25680*/  FMUL.FTZ R14, R16, R250.reuse ;  /* 0x000000fa100e7220 */ /* 0x080fe20000410000 */
[C---:B------:R-:W-:Y:S03]  /*25690*/  HMMA.16816.F32.BF16 R24, R188.reuse, R6, R24 ;  /* 0x00000006bc18723c */ /* 0x040fe60000041818 */
[----:B------:R-:W1:Y:S01]  /*256a0*/  MUFU.TANH R12, R12 ;  /* 0x0000000c000c7308 */ /* 0x000e620000002400 */
[-C--:B------:R-:W-:Y:S02]  /*256b0*/  FMUL.FTZ R4, R18, R250.reuse ;  /* 0x000000fa12047220 */ /* 0x080fe40000410000 */
[-C--:B--2---:R-:W-:Y:S02]  /*256c0*/  FMUL.FTZ R13, R15, R250.reuse ;  /* 0x000000fa0f0d7220 */ /* 0x084fe40000410000 */
[-C--:B------:R-:W-:Y:S04]  /*256d0*/  FMUL.FTZ R15, R17, R250.reuse ;  /* 0x000000fa110f7220 */ /* 0x080fe80000410000 */
[-C--:B------:R-:W-:Y:S01]  /*256e0*/  FMUL.FTZ R5, R19, R250.reuse ;  /* 0x000000fa13057220 */ /* 0x080fe20000410000 */
[----:B------:R-:W2:Y:S03]  /*256f0*/  MUFU.TANH R13, R13 ;  /* 0x0000000d000d7308 */ /* 0x000ea60000002400 */
[-C--:B------:R-:W-:Y:S02]  /*25700*/  FMUL.FTZ R16, R20, R250.reuse ;  /* 0x000000fa14107220 */ /* 0x080fe40000410000 */
[-C--:B------:R-:W-:Y:S02]  /*25710*/  FMUL.FTZ R18, R21, R250.reuse ;  /* 0x000000fa15127220 */ /* 0x080fe40000410000 */
[-C--:B------:R-:W-:Y:S02]  /*25720*/  FMUL.FTZ R17, R22, R250.reuse ;  /* 0x000000fa16117220 */ /* 0x080fe40000410000 */
[-C--:B------:R-:W-:Y:S01]  /*25730*/  FMUL.FTZ R6, R23, R250.reuse ;  /* 0x000000fa17067220 */ /* 0x080fe20000410000 */
[----:B------:R-:W4:Y:S01]  /*25740*/  MUFU.TANH R14, R14 ;  /* 0x0000000e000e7308 */ /* 0x000f220000002400 */
[-C--:B------:R-:W-:Y:S01]  /*25750*/  FMUL.FTZ R19, R24, R250.reuse ;  /* 0x000000fa18137220 */ /* 0x080fe20000410000 */
[C---:B-----5:R-:W-:Y:S03]  /*25760*/  HMMA.16816.F32.BF16 R28, R188.reuse, R8, R28 ;  /* 0x00000008bc1c723c */ /* 0x060fe6000004181c */
[-C--:B------:R-:W-:Y:S02]  /*25770*/  FMUL.FTZ R20, R25, R250.reuse ;  /* 0x000000fa19147220 */ /* 0x080fe40000410000 */
[-C--:B------:R-:W-:Y:S03]  /*25780*/  FMUL.FTZ R7, R27, R250.reuse ;  /* 0x000000fa1b077220 */ /* 0x080fe60000410000 */
[----:B------:R-:W1:Y:S01]  /*25790*/  MUFU.TANH R15, R15 ;  /* 0x0000000f000f7308 */ /* 0x000e620000002400 */
[----:B------:R-:W-:Y:S03]  /*257a0*/  HMMA.16816.F32.BF16 R32, R188, R10, R32 ;  /* 0x0000000abc20723c */ /* 0x000fe60000041820 */
[-C--:B------:R-:W-:Y:S04]  /*257b0*/  FMUL.FTZ R8, R26, R250.reuse ;  /* 0x000000fa1a087220 */ /* 0x080fe80000410000 */
[----:B------:R-:W-:Y:S02]  /*257c0*/  IMAD.MOV.U32 R189, RZ, RZ, R248 ;  /* 0x000000ffffbd7224 */ /* 0x000fe400078e00f8 */
[----:B------:R-:W1:Y:S03]  /*257d0*/  MUFU.TANH R4, R4 ;  /* 0x0000000400047308 */ /* 0x000e660000002400 */
[----:B------:R-:W-:Y:S03]  /*257e0*/  IMAD.MOV.U32 R188, RZ, RZ, R249 ;  /* 0x000000ffffbc7224 */ /* 0x000fe600078e00f9 */
        /* <DEDUP_REMOVED lines=9> */
[----:B------:R-:W-:Y:S09]  /*25880*/  FMUL.FTZ R26, R35, R250 ;  /* 0x000000fa231a7220 */ /* 0x000ff20000410000 */
        /* <DEDUP_REMOVED lines=29> */
[----:B------:R-:W2:Y:S01]  /*25a60*/  I2F.RP R178, R30 ;  /* 0x0000001e00b27306 */ /* 0x000ea20000209400 */
[-C--:B------:R-:W-:Y:S02]  /*25a70*/  LOP3.LUT R21, R21, R34.reuse, RZ, 0x3c, !PT ;  /* 0x0000002215157212 */ /* 0x080fe400078e3cff */
[----:B------:R-:W-:Y:S01]  /*25a80*/  IMAD.MOV R25, RZ, RZ, -R25 ;  /* 0x000000ffff197224 */ /* 0x000fe200078e0a19 */
[----:B------:R-:W-:Y:S06]  /*25a90*/  LOP3.LUT R32, R32, R34, RZ, 0x3c, !PT ;  /* 0x0000002220207212 */ /* 0x000fec00078e3cff */
[----:B--2---:R-:W2:Y:S02]  /*25aa0*/  MUFU.RCP R178, R178 ;  /* 0x000000b200b27308 */ /* 0x004ea40000001000 */
[----:B--2---:R-:W-:Y:S08]  /*25ab0*/  IADD3 R178, R178, 0xffffffe, RZ ;  /* 0x0ffffffeb2b27810 */ /* 0x004ff00007ffe0ff */
[----:B------:R-:W2:Y:S02]  /*25ac0*/  F2I.FTZ.U32.TRUNC.NTZ R179, R178 ;  /* 0x000000b200b37305 */ /* 0x000ea4000021f000 */
[--C-:B--2---:R-:W-:Y:S02]  /*25ad0*/  IMAD.MOV R33, RZ, RZ, -R179.reuse ;  /* 0x000000ffff217224 */ /* 0x104fe400078e0ab3 */
        /* <DEDUP_REMOVED lines=35> */
[----:B----4-:R-:W4:Y:S01]  /*25d10*/  LD.E.64 R178, [R164.64+0x20] ;  /* 0x00002004a4b27980 */ /* 0x010f22000c101b00 */
        /* <DEDUP_REMOVED lines=12> */
.L_x_7575:
[----:B------:R-:W-:Y:S02]  /*25de0*/  ULDC.64 UR4, c[0x0][0x118] ;  /* 0x0000460000047ab9 */ /* 0x000fe40000000a00 */
[----:B------:R-:W2:Y:S02]  /*25df0*/  LD.E R30, [R164.64+0x38] ;  /* 0x00003804a41e7980 */ /* 0x000ea4000c101900 */
[----:B--2---:R-:W-:Y:S04]  /*25e00*/  LEA R30, -R30, RZ, 0x6 ;  /* 0x000000ff1e1e7211 */ /* 0x004fe800078e31ff */
[----:B------:R-:W-:Y:S02]  /*25e10*/  SHF.R.S32.HI R9, RZ, 0x1f, R30 ;  /* 0x0000001fff097819 */ /* 0x000fe4000001141e */
.L_x_7576:
[----:B------:R-:W-:Y:S05]  /*25e20*/  BSYNC B0 ;  /* 0x0000000000007941 */ /* 0x000fea0003800000 */
.L_x_7574:
        /* <DEDUP_REMOVED lines=116> */
.L_x_7573:
[----:B--234-:R-:W-:Y:S05]  /*26570*/  BSYNC B1 ;  /* 0x0000000000017941 */ /* 0x01cfea0003800000 */
.L_x_7572:
[----:B------:R-:W-:Y:S01]  /*26580*/  ULDC.64 UR4, c[0x0][0x118] ;  /* 0x0000460000047ab9 */ /* 0x000fe20000000a00 */
[----:B------:R-:W-:Y:S01]  /*26590*/  SHF.L.U32 R3, R3, 0x1, RZ ;  /* 0x0000000103037819 */ /* 0x000fe200000006ff */
[----:B------:R2:W3:Y:S03]  /*265a0*/  LD.E R165, [R164.64+0xdc] ;  /* 0x0000dc04a4a57980 */ /* 0x0004e6000c101900 */
[----:B------:R-:W-:Y:S05]  /*265b0*/  LOP3.LUT R3, R3, 0x6, RZ, 0xc0, !PT ;  /* 0x0000000603037812 */ /* 0x000fea00078ec0ff */
[----:B------:R-:W-:Y:S04]  /*265c0*/  IMAD R3, R237, 0x40, R3 ;  /* 0x00000040ed037824 */ /* 0x000fe800078e0203 */
[----:B------:R-:W-:Y:S01]  /*265d0*/  IMAD.IADD R25, R242, 0x1, -R3 ;  /* 0x00000001f2197824 */ /* 0x000fe200078e0a03 */
[C---:B------:R-:W-:Y:S02]  /*265e0*/  IADD3 R177, R3.reuse, 0x20, RZ ;  /* 0x0000002003b17810 */ /* 0x040fe40007ffe0ff */
[C---:B------:R-:W-:Y:S02]  /*265f0*/  IADD3 R34, R3.reuse, 0x1, RZ ;  /* 0x0000000103227810 */ /* 0x040fe40007ffe0ff */
[----:B------:R-:W-:Y:S01]  /*26600*/  IADD3 R21, R3, 0x10, RZ ;  /* 0x0000001003157810 */ /* 0x000fe20007ffe0ff */
[----:B------:R-:W-:Y:S01]  /*26610*/  IMAD.IADD R35, R245, 0x1, -R177 ;  /* 0x00000001f5237824 */ /* 0x000fe200078e0ab1 */
[----:B------:R-:W-:Y:S02]  /*26620*/  IABS R25, R25 ;  /* 0x0000001900197213 */ /* 0x000fe40000000000 */
[----:B------:R-:W-:Y:S01]  /*26630*/  IADD3 R32, R3, 0x8, RZ ;  /* 0x0000000803207810 */ /* 0x000fe20007ffe0ff */
[----:B------:R-:W-:Y:S01]  /*26640*/  IMAD.IADD R191, R245, 0x1, -R21 ;  /* 0x00000001f5bf7824 */ /* 0x000fe200078e0a15 */
[----:B------:R-:W-:Y:S02]  /*26650*/  IABS R181, R35 ;  /* 0x0000002300b57213 */ /* 0x000fe40000000000 */
[----:B------:R-:W-:Y:S01]  /*26660*/  IADD3 R35, R3, 0x21, RZ ;  /* 0x0000002103237810 */ /* 0x000fe20007ffe0ff */
[----:B------:R-:W4:Y:S01]  /*26670*/  I2F R25, R25 ;  /* 0x0000001900197306 */ /* 0x000f220000201400 */
[C---:B------:R-:W-:Y:S01]  /*26680*/  IADD3 R9, R245.reuse, -R34, RZ ;  /* 0x80000022f5097210 */ /* 0x040fe20007ffe0ff */
[C---:B------:R-:W-:Y:S01]  /*26690*/  IMAD.IADD R185, R245.reuse, 0x1, -R32 ;  /* 0x00000001f5b97824 */ /* 0x040fe200078e0a20 */
[C---:B------:R-:W-:Y:S01]  /*266a0*/  ISETP.GE.AND P0, PT, R34.reuse, R241, PT ;  /* 0x000000f12200720c */ /* 0x040fe20003f06270 */
[C---:B--2---:R-:W-:Y:S01]  /*266b0*/  IMAD.IADD R164, R245.reuse, 0x1, -R35 ;  /* 0x00000001f5a47824 */ /* 0x044fe200078e0a23 */
[----:B------:R-:W-:Y:S02]  /*266c0*/  IADD3 R33, R245, -R3, RZ ;  /* 0x80000003f5217210 */ /* 0x000fe40007ffe0ff */
[----:B------:R-:W-:Y:S02]  /*266d0*/  ISETP.GE.AND P3, PT, R34, R244, PT ;  /* 0x000000f42200720c */ /* 0x000fe40003f66270 */
[----:B------:R-:W-:Y:S01]  /*266e0*/  IABS R164, R164 ;  /* 0x000000a400a47213 */ /* 0x000fe20000000000 */
[----:B------:R-:W-:Y:S01]  /*266f0*/  I2F R181, R181 ;  /* 0x000000b500b57306 */ /* 0x000fe20000201400 */
[----:B------:R-:W-:Y:S02]  /*26700*/  ISETP.GE.AND P1, PT, R32, R244, PT ;  /* 0x000000f42000720c */ /* 0x000fe40003f26270 */
[----:B------:R-:W-:Y:S02]  /*26710*/  IADD3 R178, R242, -R21, RZ ;  /* 0x80000015f2b27210 */ /* 0x000fe40007ffe0ff */
[----:B------:R-:W-:Y:S02]  /*26720*/  IABS R9, R9 ;  /* 0x0000000900097213 */ /* 0x000fe40000000000 */
[----:B------:R-:W-:Y:S02]  /*26730*/  ISETP.GE.AND P5, PT, R32, R241, PT ;  /* 0x000000f12000720c */ /* 0x000fe40003fa6270 */
[C---:B------:R-:W-:Y:S02]  /*26740*/  ISETP.GE.OR P0, PT, R34.reuse, R240, !P0 ;  /* 0x000000f02200720c */ /* 0x040fe40004706670 */
[----:B------:R-:W-:Y:S01]  /*26750*/  IADD3 R184, R3, 0x18, RZ ;  /* 0x0000001803b87810 */ /* 0x000fe20007ffe0ff */
[----:B------:R-:W2:Y:S01]  /*26760*/  I2F R9, R9 ;  /* 0x0000000900097306 */ /* 0x000ea20000201400 */
[----:B------:R-:W-:Y:S02]  /*26770*/  ISETP.GE.OR P3, PT, R34, R243, !P3 ;  /* 0x000000f32200720c */ /* 0x000fe40005f66670 */
[----:B------:R-:W-:Y:S01]  /*26780*/  IABS R33, R33 ;  /* 0x0000002100217213 */ /* 0x000fe20000000000 */
[----:B------:R-:W-:Y:S01]  /*26790*/  IMAD.IADD R187, R245, 0x1, -R184 ;  /* 0x00000001f5bb7824 */ /* 0x000fe200078e0ab8 */
[----:B------:R-:W-:Y:S02]  /*267a0*/  IADD3 R186, R242, -R34, RZ ;  /* 0x80000022f2ba7210 */ /* 0x000fe40007ffe0ff */
[----:B------:R-:W-:Y:S02]  /*267b0*/  IABS R191, R191 ;  /* 0x000000bf00bf7213 */ /* 0x000fe40000000000 */
[----:B------:R-:W-:Y:S01]  /*267c0*/  ISETP.GE.OR P1, PT, R32, R243, !P1 ;  /* 0x000000f32000720c */ /* 0x000fe20004f26670 */
[----:B------:R5:W-:Y:S01]  /*267d0*/  I2F R34, R164 ;  /* 0x000000a400227306 */ /* 0x000be20000201400 */
[----:B------:R-:W-:Y:S02]  /*267e0*/  IADD3 R30, R242, -R32, RZ ;  /* 0x80000020f21e7210 */ /* 0x000fe40007ffe0ff */
[----:B------:R-:W-:Y:S02]  /*267f0*/  ISETP.GE.OR P5, PT, R32, R240, !P5 ;  /* 0x000000f02000720c */ /* 0x000fe40006fa6670 */
[----:B------:R-:W-:Y:S02]  /*26800*/  IABS R32, R178 ;  /* 0x000000b200207213 */ /* 0x000fe40000000000 */
[----:B------:R-:W-:Y:S02]  /*26810*/  IADD3 R183, R3, 0x19, RZ ;  /* 0x0000001903b77810 */ /* 0x000fe40007ffe0ff */
[----:B------:R-:W-:Y:S01]  /*26820*/  IABS R187, R187 ;  /* 0x000000bb00bb7213 */ /* 0x000fe20000000000 */
[----:B------:R-:W1:Y:S01]  /*26830*/  I2F R33, R33 ;  /* 0x0000002100217306 */ /* 0x000e620000201400 */
[----:B------:R-:W-:Y:S01]  /*26840*/  IABS R185, R185 ;  /* 0x000000b900b97213 */ /* 0x000fe20000000000 */
[----:B------:R-:W-:Y:S01]  /*26850*/  IMAD.IADD R182, R245, 0x1, -R183 ;  /* 0x00000001f5b67824 */ /* 0x000fe200078e0ab7 */
[C---:B------:R-:W-:Y:S02]  /*26860*/  ISETP.GE.AND P6, PT, R3.reuse, R241, PT ;  /* 0x000000f10300720c */ /* 0x040fe40003fc6270 */
[C---:B------:R-:W-:Y:S02]  /*26870*/  IADD3 R192, R3.reuse, 0x11, RZ ;  /* 0x0000001103c07810 */ /* 0x040fe40007ffe0ff */
[----:B------:R-:W-:Y:S02]  /*26880*/  IABS R182, R182 ;  /* 0x000000b600b67213 */ /* 0x000fe40000000000 */
[C---:B------:R-:W-:Y:S01]  /*26890*/  IADD3 R31, R3.reuse, 0x9, RZ ;  /* 0x00000009031f7810 */ /* 0x040fe20007ffe0ff */
[----:B------:R1:W-:Y:S01]  /*268a0*/  I2F R178, R32 ;  /* 0x0000002000b27306 */ /* 0x0003e20000201400 */
[----:B------:R-:W-:Y:S02]  /*268b0*/  IABS R186, R186 ;  /* 0x000000ba00ba7213 */ /* 0x000fe40000000000 */
[C---:B------:R-:W-:Y:S02]  /*268c0*/  ISETP.GE.OR P6, PT, R3.reuse, R240, !P6 ;  /* 0x000000f00300720c */ /* 0x040fe400077c6670 */
[C---:B-----5:R-:W-:Y:S02]  /*268d0*/  IADD3 R164, R242.reuse, -R192, RZ ;  /* 0x800000c0f2a47210 */ /* 0x060fe40007ffe0ff */
[----:B------:R-:W-:Y:S02]  /*268e0*/  ISETP.GE.AND P4, PT, R3, R244, PT ;  /* 0x000000f40300720c */ /* 0x000fe40003f86270 */
[----:B------:R-:W-:Y:S01]  /*268f0*/  IADD3 R22, R245, -R31, RZ ;  /* 0x8000001ff5167210 */ /* 0x000fe20007ffe0ff */
[----:B------:R-:W5:Y:S01]  /*26900*/  I2F R191, R191 ;  /* 0x000000bf00bf7306 */ /* 0x000f620000201400 */
[----:B------:R-:W-:Y:S02]  /*26910*/  IABS R164, R164 ;  /* 0x000000a400a47213 */ /* 0x000fe40000000000 */
[----:B------:R-:W-:Y:S02]  /*26920*/  ISETP.GE.OR P4, PT, R3, R243, !P4 ;  /* 0x000000f30300720c */ /* 0x000fe40006786670 */
[----:B------:R-:W-:Y:S02]  /*26930*/  IABS R22, R22 ;  /* 0x0000001600167213 */ /* 0x000fe40000000000 */
[----:B------:R-:W-:Y:S02]  /*26940*/  IADD3 R179, R242, -R31, RZ ;  /* 0x8000001ff2b37210 */ /* 0x000fe40007ffe0ff */
[----:B------:R-:W-:Y:S01]  /*26950*/  IABS R30, R30 ;  /* 0x0000001e001e7213 */ /* 0x000fe20000000000 */
[----:B------:R-:W2:Y:S01]  /*26960*/  I2F R187, R187 ;  /* 0x000000bb00bb7306 */ /* 0x000ea20000201400 */
[----:B------:R-:W-:Y:S02]  /*26970*/  IABS R179, R179 ;  /* 0x000000b300b37213 */ /* 0x000fe40000000000 */
[----:B------:R-:W-:Y:S02]  /*26980*/  ISETP.GE.AND P2, PT, R31, R244, PT ;  /* 0x000000f41f00720c */ /* 0x000fe40003f46270 */
[----:B-1----:R-:W-:Y:S02]  /*26990*/  IADD3 R32, R3, 0x29, RZ ;  /* 0x0000002903207810 */ /* 0x002fe40007ffe0ff */
[----:B------:R-:W-:Y:S02]  /*269a0*/  ISETP.GE.OR P2, PT, R31, R243, !P2 ;  /* 0x000000f31f00720c */ /* 0x000fe40005746670 */
[----:B------:R-:W-:Y:S01]  /*269b0*/  IADD3 R190, R245, -R192, RZ ;  /* 0x800000c0f5be7210 */ /* 0x000fe20007ffe0ff */
[----:B------:R-:W1:Y:S03]  /*269c0*/  I2F R185, R185 ;  /* 0x000000b900b97306 */ /* 0x000e660000201400 */
[----:B------:R-:W-:Y:S07]  /*269d0*/  IABS R190, R190 ;  /* 0x000000be00be7213 */ /* 0x000fee0000000000 */
[----:B------:R-:W1:Y:S10]  /*269e0*/  I2F R182, R182 ;  /* 0x000000b600b67306 */ /* 0x000e740000201400 */
[----:B------:R-:W1:Y:S10]  /*269f0*/  I2F R186, R186 ;  /* 0x000000ba00ba7306 */ /* 0x000e740000201400 */
[----:B------:R-:W1:Y:S10]  /*26a00*/  I2F R22, R22 ;  /* 0x0000001600167306 */ /* 0x000e740000201400 */
[----:B------:R-:W1:Y:S10]  /*26a10*/  I2F R179, R179 ;  /* 0x000000b300b37306 */ /* 0x000e740000201400 */
[----:B------:R-:W1:Y:S10]  /*26a20*/  I2F R30, R30 ;  /* 0x0000001e001e7306 */ /* 0x000e740000201400 */
[----:B------:R-:W1:Y:S01]  /*26a30*/  I2F R190, R190 ;  /* 0x000000be00be7306 */ /* 0x000e620000201400 */
[C---:B----4-:R-:W-:Y:S02]  /*26a40*/  FFMA.FTZ R173, -R239.reuse, R25, R173 ;  /* 0x00000019efad7223 */ /* 0x050fe400000101ad */
[C---:B--2---:R-:W-:Y:S02]  /*26a50*/  FFMA.FTZ R172, -R239.reuse, R9, R172 ;  /* 0x00000009efac7223 */ /* 0x044fe400000101ac */
[----:B------:R-:W-:Y:S01]  /*26a60*/  FFMA.FTZ R166, -R239, R33, R166 ;  /* 0x00000021efa67223 */ /* 0x000fe200000101a6 */
[----:B------:R-:W-:Y:S01]  /*26a70*/  FSEL R9, R173, -INF , !P6 ;  /* 0xff800000ad097808 */ /* 0x000fe20007000000 */
[----:B-----5:R-:W-:Y:S01]  /*26a80*/  FFMA.FTZ R170, -R239, R191, R170 ;  /* 0x000000bfefaa7223 */ /* 0x020fe200000101aa */
[----:B------:R-:W-:Y:S01]  /*26a90*/  ISETP.GE.AND P6, PT, R21, R244, PT ;  /* 0x000000f41500720c */ /* 0x000fe20003fc6270 */
[----:B------:R-:W-:Y:S01]  /*26aa0*/  FFMA.FTZ R14, -R239, R187, R14 ;  /* 0x000000bbef0e7223 */ /* 0x000fe2000001010e */
[----:B------:R-:W-:Y:S01]  /*26ab0*/  FSEL R25, R166, -INF , !P4 ;  /* 0xff800000a6197808 */ /* 0x000fe20006000000 */
[----:B------:R-:W-:Y:S01]  /*26ac0*/  IMAD.MOV.U32 R166, RZ, RZ, R164 ;  /* 0x000000ffffa67224 */ /* 0x000fe200078e00a4 */
[----:B------:R-:W-:Y:S01]  /*26ad0*/  ISETP.GE.OR P6, PT, R21, R243, !P6 ;  /* 0x000000f31500720c */ /* 0x000fe200077c6670 */
[----:B-1----:R-:W-:Y:S01]  /*26ae0*/  FFMA.FTZ R175, -R239, R185, R175 ;  /* 0x000000b9efaf7223 */ /* 0x002fe200000101af */
[----:B------:R-:W-:Y:S01]  /*26af0*/  IADD3 R164, R245, -R32, RZ ;  /* 0x80000020f5a47210 */ /* 0x000fe20007ffe0ff */
[C---:B------:R-:W-:Y:S01]  /*26b00*/  FFMA.FTZ R15, -R239.reuse, R182, R15 ;  /* 0x000000b6ef0f7223 */ /* 0x040fe2000001010f */
[----:B------:R-:W-:Y:S01]  /*26b10*/  FSEL R248, R170, -INF , !P6 ;  /* 0xff800000aaf87808 */ /* 0x000fe20007000000 */
[----:B------:R-:W1:Y:S01]  /*26b20*/  I2F R166, R166 ;  /* 0x000000a600a67306 */ /* 0x000e620000201400 */
[C---:B------:R-:W-:Y:S01]  /*26b30*/  ISETP.GE.AND P6, PT, R184.reuse, R244, PT ;  /* 0x000000f4b800720c */ /* 0x040fe20003fc6270 */
[C---:B------:R-:W-:Y:S01]  /*26b40*/  FFMA.FTZ R174, -R239.reuse, R186, R174 ;  /* 0x000000baefae7223 */ /* 0x040fe200000101ae */
[----:B------:R-:W-:Y:S01]  /*26b50*/  IABS R164, R164 ;  /* 0x000000a400a47213 */ /* 0x000fe20000000000 */
[C---:B------:R-:W-:Y:S01]  /*26b60*/  FFMA.FTZ R16, -R239.reuse, R181, R16 ;  /* 0x000000b5ef107223 */ /* 0x040fe20000010110 */
[-C--:B------:R-:W-:Y:S01]  /*26b70*/  ISETP.GE.OR P6, PT, R184, R243.reuse, !P6 ;  /* 0x000000f3b800720c */ /* 0x080fe200077c6670 */
[C---:B------:R-:W-:Y:S01]  /*26b80*/  FFMA.FTZ R176, -R239.reuse, R22, R176 ;  /* 0x00000016efb07223 */ /* 0x040fe200000101b0 */
[----:B------:R-:W-:Y:S01]  /*26b90*/  FSEL R172, R172, -INF , !P3 ;  /* 0xff800000acac7808 */ /* 0x000fe20005800000 */
[----:B------:R-:W-:Y:S01]  /*26ba0*/  FFMA.FTZ R12, -R239, R178, R12 ;  /* 0x000000b2ef0c7223 */ /* 0x000fe2000001010c */
[----:B------:R-:W-:Y:S01]  /*26bb0*/  FSEL R250, R14, -INF , !P6 ;  /* 0xff8000000efa7808 */ /* 0x000fe20007000000 */
[----:B------:R-:W2:Y:S01]  /*26bc0*/  I2F R185, R164 ;  /* 0x000000a400b97306 */ /* 0x000ea20000201400 */
[----:B------:R-:W-:Y:S01]  /*26bd0*/  ISETP.GE.AND P6, PT, R183, R244, PT ;  /* 0x000000f4b700720c */ /* 0x000fe20003fc6270 */
[----:B------:R-:W-:Y:S01]  /*26be0*/  FFMA.FTZ R18, -R239, R34, R18 ;  /* 0x00000022ef127223 */ /* 0x000fe20000010112 */
[----:B------:R-:W-:Y:S01]  /*26bf0*/  FSEL R14, R174, -INF , !P0 ;  /* 0xff800000ae0e7808 */ /* 0x000fe20004000000 */
[C---:B------:R-:W-:Y:S01]  /*26c00*/  IMAD.IADD R174, R242.reuse, 0x1, -R177 ;  /* 0x00000001f2ae7824 */ /* 0x040fe200078e0ab1 */
[----:B------:R-:W-:Y:S01]  /*26c10*/  ISETP.GE.OR P6, PT, R183, R243, !P6 ;  /* 0x000000f3b700720c */ /* 0x000fe200077c6670 */
[----:B------:R-:W-:Y:S01]  /*26c20*/  FFMA.FTZ R168, -R239, R179, R168 ;  /* 0x000000b3efa87223 */ /* 0x000fe200000101a8 */
[----:B------:R-:W-:Y:S01]  /*26c30*/  ISETP.GE.AND P3, PT, R21, R241, PT ;  /* 0x000000f11500720c */ /* 0x000fe20003f66270 */
[----:B------:R-:W-:Y:S01]  /*26c40*/  FFMA.FTZ R169, -R239, R30, R169 ;  /* 0x0000001eefa97223 */ /* 0x000fe200000101a9 */
[----:B------:R-:W-:Y:S01]  /*26c50*/  FSEL R251, R15, -INF , !P6 ;  /* 0xff8000000ffb7808 */ /* 0x000fe20007000000 */
[----:B------:R-:W-:Y:S01]  /*26c60*/  FFMA.FTZ R171, -R239, R190, R171 ;  /* 0x000000beefab7223 */ /* 0x000fe200000101ab */
[----:B------:R-:W-:Y:S02]  /*26c70*/  ISETP.GE.AND P6, PT, R177, R244, PT ;  /* 0x000000f4b100720c */ /* 0x000fe40003fc6270 */
[----:B------:R-:W-:Y:S01]  /*26c80*/  ISETP.GE.OR P3, PT, R21, R240, !P3 ;  /* 0x000000f01500720c */ /* 0x000fe20005f66670 */
[----:B-1----:R-:W-:Y:S01]  /*26c90*/  FFMA.FTZ R13, -R239, R166, R13 ;  /* 0x000000a6ef0d7223 */ /* 0x002fe2000001010d */
[----:B------:R-:W-:Y:S02]  /*26ca0*/  ISETP.GE.OR P6, PT, R177, R243, !P6 ;  /* 0x000000f3b100720c */ /* 0x000fe400077c6670 */
[----:B------:R-:W-:Y:S02]  /*26cb0*/  IADD3 R21, R242, -R184, RZ ;  /* 0x800000b8f2157210 */ /* 0x000fe40007ffe0ff */
[----:B------:R-:W-:Y:S02]  /*26cc0*/  FSEL R193, R16, -INF , !P6 ;  /* 0xff80000010c17808 */ /* 0x000fe40007000000 */
[----:B------:R-:W-:Y:S02]  /*26cd0*/  ISETP.GE.AND P6, PT, R35, R244, PT ;  /* 0x000000f42300720c */ /* 0x000fe40003fc6270 */
[----:B------:R-:W-:Y:S01]  /*26ce0*/  IABS R174, R174 ;  /* 0x000000ae00ae7213 */ /* 0x000fe20000000000 */
[----:B--2---:R-:W-:Y:S01]  /*26cf0*/  FFMA.FTZ R20, -R239, R185, R20 ;  /* 0x000000b9ef147223 */ /* 0x004fe20000010114 */
[----:B------:R-:W-:Y:S02]  /*26d00*/  IADD3 R33, R3, 0x28, RZ ;  /* 0x0000002803217810 */ /* 0x000fe40007ffe0ff */
[----:B------:R-:W-:Y:S02]  /*26d10*/  ISETP.GE.OR P6, PT, R35, R243, !P6 ;  /* 0x000000f32300720c */ /* 0x000fe400077c6670 */
[----:B------:R-:W-:Y:S01]  /*26d20*/  IABS R164, R21 ;  /* 0x0000001500a47213 */ /* 0x000fe20000000000 */
[----:B------:R-:W-:Y:S01]  /*26d30*/  IMAD.IADD R180, R245, 0x1, -R33 ;  /* 0x00000001f5b47824 */ /* 0x000fe200078e0a21 */
[----:B------:R-:W-:Y:S02]  /*26d40*/  FSEL R21, R176, -INF , !P2 ;  /* 0xff800000b0157808 */ /* 0x000fe40005000000 */
[----:B------:R-:W-:Y:S01]  /*26d50*/  IADD3 R176, R242, -R183, RZ ;  /* 0x800000b7f2b07210 */ /* 0x000fe20007ffe0ff */
[----:B------:R-:W1:Y:S01]  /*26d60*/  I2F R173, R164 ;  /* 0x000000a400ad7306 */ /* 0x000e620000201400 */
[-C--:B------:R-:W-:Y:S02]  /*26d70*/  ISETP.GE.AND P4, PT, R31, R241.reuse, PT ;  /* 0x000000f11f00720c */ /* 0x080fe40003f86270 */
[----:B------:R-:W-:Y:S02]  /*26d80*/  MOV R15, R174 ;  /* 0x000000ae000f7202 */ /* 0x000fe40000000f00 */
[----:B------:R-:W-:Y:S02]  /*26d90*/  FSEL R252, R12, -INF , !P3 ;  /* 0xff8000000cfc7808 */ /* 0x000fe40005800000 */
[----:B------:R-:W-:Y:S02]  /*26da0*/  FSEL R187, R18, -INF , !P6 ;  /* 0xff80000012bb7808 */ /* 0x000fe40007000000 */
[CC--:B------:R-:W-:Y:S01]  /*26db0*/  ISETP.GE.AND P3, PT, R33.reuse, R241.reuse, PT ;  /* 0x000000f12100720c */ /* 0x0c0fe20003f66270 */
[----:B------:R-:W2:Y:S01]  /*26dc0*/  I2F R15, R15 ;  /* 0x0000000f000f7306 */ /* 0x000ea20000201400 */
[----:B------:R-:W-:Y:S02]  /*26dd0*/  ISETP.GE.AND P6, PT, R33, R244, PT ;  /* 0x000000f42100720c */ /* 0x000fe40003fc6270 */
[----:B------:R-:W-:Y:S01]  /*26de0*/  IABS R170, R176 ;  /* 0x000000b000aa7213 */ /* 0x000fe20000000000 */
[----:B------:R-:W-:Y:S01]  /*26df0*/  IMAD.IADD R176, R242, 0x1, -R35 ;  /* 0x00000001f2b07824 */ /* 0x000fe200078e0a23 */
[-C--:B------:R-:W-:Y:S02]  /*26e00*/  ISETP.GE.OR P4, PT, R31, R240.reuse, !P4 ;  /* 0x000000f01f00720c */ /* 0x080fe40006786670 */
[----:B------:R-:W-:Y:S02]  /*26e10*/  ISETP.GE.AND P2, PT, R192, R241, PT ;  /* 0x000000f1c000720c */ /* 0x000fe40003f46270 */
[CC--:B------:R-:W-:Y:S01]  /*26e20*/  ISETP.GE.OR P3, PT, R33.reuse, R240.reuse, !P3 ;  /* 0x000000f02100720c */ /* 0x0c0fe20005f66670 */
[----:B------:R-:W4:Y:S01]  /*26e30*/  I2F R170, R170 ;  /* 0x000000aa00aa7306 */ /* 0x000f220000201400 */
[----:B------:R-:W-:Y:S01]  /*26e40*/  ISETP.GE.OR P6, PT, R33, R243, !P6 ;  /* 0x000000f32100720c */ /* 0x000fe200077c6670 */
[----:B------:R-:W-:Y:S01]  /*26e50*/  IMAD.IADD R33, R242, 0x1, -R33 ;  /* 0x00000001f2217824 */ /* 0x000fe200078e0a21 */
[-C--:B------:R-:W-:Y:S01]  /*26e60*/  ISETP.GE.OR P2, PT, R192, R240.reuse, !P2 ;  /* 0x000000f0c000720c */ /* 0x080fe20005746670 */
[----:B-1----:R-:W-:Y:S01]  /*26e70*/  FFMA.FTZ R4, -R239, R173, R4 ;  /* 0x000000adef047223 */ /* 0x002fe20000010104 */
[----:B------:R-:W-:Y:S02]  /*26e80*/  FSEL R168, R168, -INF , !P4 ;  /* 0xff800000a8a87808 */ /* 0x000fe40006000000 */
[C---:B------:R-:W-:Y:S02]  /*26e90*/  ISETP.GE.AND P4, PT, R35.reuse, R241, PT ;  /* 0x000000f12300720c */ /* 0x040fe40003f86270 */
[----:B------:R-:W-:Y:S02]  /*26ea0*/  IABS R33, R33 ;  /* 0x0000002100217213 */ /* 0x000fe40000000000 */
[----:B------:R-:W-:Y:S02]  /*26eb0*/  ISETP.GE.OR P4, PT, R35, R240, !P4 ;  /* 0x000000f02300720c */ /* 0x000fe40006786670 */
[----:B------:R-:W-:Y:S01]  /*26ec0*/  FSEL R35, R13, -INF , !P2 ;  /* 0xff8000000d237808 */ /* 0x000fe20005000000 */
[----:B--2---:R-:W-:Y:S01]  /*26ed0*/  FFMA.FTZ R17, -R239, R15, R17 ;  /* 0x0000000fef117223 */ /* 0x004fe20000010111 */
[----:B------:R-:W1:Y:S01]  /*26ee0*/  I2F R13, R33 ;  /* 0x00000021000d7306 */ /* 0x000e620000201400 */
[----:B------:R-:W-:Y:S02]  /*26ef0*/  IABS R180, R180 ;  /* 0x000000b400b47213 */ /* 0x000fe40000000000 */
[C---:B------:R-:W-:Y:S02]  /*26f00*/  IADD3 R30, R3.reuse, 0x38, RZ ;  /* 0x00000038031e7810 */ /* 0x040fe40007ffe0ff */
[----:B------:R-:W-:Y:S02]  /*26f10*/  IADD3 R31, R3, 0x30, RZ ;  /* 0x00000030031f7810 */ /* 0x000fe40007ffe0ff */
[----:B------:R-:W-:Y:S02]  /*26f20*/  IADD3 R174, R245, -R30, RZ ;  /* 0x8000001ef5ae7210 */ /* 0x000fe40007ffe0ff */
[----:B------:R-:W-:Y:S01]  /*26f30*/  FSEL R22, R175, -INF , !P1 ;  /* 0xff800000af167808 */ /* 0x000fe20004800000 */
[----:B------:R-:W2:Y:S01]  /*26f40*/  I2F R180, R180 ;  /* 0x000000b400b47306 */ /* 0x000ea20000201400 */
[----:B------:R-:W-:Y:S01]  /*26f50*/  IABS R174, R174 ;  /* 0x000000ae00ae7213 */ /* 0x000fe20000000000 */
[----:B------:R-:W-:Y:S01]  /*26f60*/  IMAD.IADD R175, R245, 0x1, -R31 ;  /* 0x00000001f5af7824 */ /* 0x000fe200078e0a1f */
[C---:B------:R-:W-:Y:S01]  /*26f70*/  ISETP.GE.AND P1, PT, R192.reuse, R244, PT ;  /* 0x000000f4c000720c */ /* 0x040fe20003f26270 */
[----:B----4-:R-:W-:Y:S01]  /*26f80*/  FFMA.FTZ R5, -R239, R170, R5 ;  /* 0x000000aaef057223 */ /* 0x010fe20000010105 */
[----:B------:R-:W-:Y:S02]  /*26f90*/  FMNMX.FTZ R15, R25, R2, !PT ;  /* 0x00000002190f7209 */ /* 0x000fe40007810000 */
[----:B------:R-:W-:Y:S02]  /*26fa0*/  ISETP.GE.AND P0, PT, R183, R241, PT ;  /* 0x000000f1b700720c */ /* 0x000fe40003f06270 */
[----:B------:R-:W-:Y:S01]  /*26fb0*/  ISETP.GE.OR P1, PT, R192, R243, !P1 ;  /* 0x000000f3c000720c */ /* 0x000fe20004f26670 */
[----:B------:R-:W4:Y:S01]  /*26fc0*/  I2F R16, R174 ;  /* 0x000000ae00107306 */ /* 0x000f220000201400 */
[----:B------:R-:W-:Y:S02]  /*26fd0*/  IADD3 R164, R3, 0x31, RZ ;  /* 0x0000003103a47810 */ /* 0x000fe40007ffe0ff */
[----:B------:R-:W-:Y:S01]  /*26fe0*/  IABS R175, R175 ;  /* 0x000000af00af7213 */ /* 0x000fe20000000000 */
[----:B-1----:R-:W-:Y:S01]  /*26ff0*/  FFMA.FTZ R8, -R239, R13, R8 ;  /* 0x0000000def087223 */ /* 0x002fe20000010108 */
[----:B------:R-:W-:Y:S02]  /*27000*/  FMNMX.FTZ R15, R172, R15, !PT ;  /* 0x0000000fac0f7209 */ /* 0x000fe40007810000 */
[----:B------:R-:W-:Y:S02]  /*27010*/  ISETP.GE.OR P0, PT, R183, R240, !P0 ;  /* 0x000000f0b700720c */ /* 0x000fe40004706670 */
[----:B------:R-:W-:Y:S01]  /*27020*/  FSEL R249, R171, -INF , !P1 ;  /* 0xff800000abf97808 */ /* 0x000fe20004800000 */
[----:B------:R-:W1:Y:S01]  /*27030*/  I2F R175, R175 ;  /* 0x000000af00af7306 */ /* 0x000e620000201400 */
[----:B------:R-:W-:Y:S02]  /*27040*/  IADD3 R171, R245, -R164, RZ ;  /* 0x800000a4f5ab7210 */ /* 0x000fe40007ffe0ff */
[----:B------:R-:W-:Y:S01]  /*27050*/  FSEL R33, R5, -INF , !P0 ;  /* 0xff80000005217808 */ /* 0x000fe20004000000 */
[----:B--2---:R-:W-:Y:S01]  /*27060*/  FFMA.FTZ R19, -R239, R180, R19 ;  /* 0x000000b4ef137223 */ /* 0x004fe20000010113 */
[----:B------:R-:W-:Y:S01]  /*27070*/  FMNMX.FTZ R5, R22, R15, !PT ;  /* 0x0000000f16057209 */ /* 0x000fe20007810000 */
[----:B------:R-:W-:Y:S01]  /*27080*/  IMAD.IADD R15, R242, 0x1, -R164 ;  /* 0x00000001f20f7824 */ /* 0x000fe200078e0aa4 */
[----:B------:R-:W-:Y:S02]  /*27090*/  IABS R171, R171 ;  /* 0x000000ab00ab7213 */ /* 0x000fe40000000000 */
[----:B------:R-:W-:Y:S02]  /*270a0*/  FMNMX.FTZ R5, R21, R5, !PT ;  /* 0x0000000515057209 */ /* 0x000fe40007810000 */
[----:B------:R-:W-:Y:S02]  /*270b0*/  IADD3 R3, R3, 0x39, RZ ;  /* 0x0000003903037810 */ /* 0x000fe40007ffe0ff */
[----:B------:R-:W2:Y:S01]  /*270c0*/  I2F R171, R171 ;  /* 0x000000ab00ab7306 */ /* 0x000ea20000201400 */
[----:B------:R-:W-:Y:S01]  /*270d0*/  FMNMX.FTZ R5, R248, R5, !PT ;  /* 0x00000005f8057209 */ /* 0x000fe20007810000 */
[----:B----4-:R-:W-:Y:S01]  /*270e0*/  FFMA.FTZ R29, -R239, R16, R29 ;  /* 0x00000010ef1d7223 */ /* 0x010fe2000001011d */
[----:B------:R-:W-:Y:S02]  /*270f0*/  IADD3 R34, R245, -R3, RZ ;  /* 0x80000003f5227210 */ /* 0x000fe40007ffe0ff */
[----:B------:R-:W-:Y:S02]  /*27100*/  FSEL R186, R19, -INF , !P6 ;  /* 0xff80000013ba7808 */ /* 0x000fe40007000000 */
[----:B------:R-:W-:Y:S02]  /*27110*/  ISETP.GE.AND P6, PT, R32, R244, PT ;  /* 0x000000f42000720c */ /* 0x000fe40003fc6270 */
[----:B------:R-:W-:Y:S02]  /*27120*/  FMNMX.FTZ R5, R249, R5, !PT ;  /* 0x00000005f9057209 */ /* 0x000fe40007810000 */
[----:B------:R-:W-:Y:S01]  /*27130*/  IABS R34, R34 ;  /* 0x0000002200227213 */ /* 0x000fe20000000000 */
[----:B-1----:R-:W-:Y:S01]  /*27140*/  FFMA.FTZ R24, -R239, R175, R24 ;  /* 0x000000afef187223 */ /* 0x002fe20000010118 */
[-C--:B------:R-:W-:Y:S02]  /*27150*/  ISETP.GE.AND P1, PT, R184, R241.reuse, PT ;  /* 0x000000f1b800720c */ /* 0x080fe40003f26270 */
[C---:B------:R-:W-:Y:S02]  /*27160*/  ISETP.GE.AND P2, PT, R32.reuse, R241, PT ;  /* 0x000000f12000720c */ /* 0x040fe40003f46270 */
[----:B------:R-:W-:Y:S01]  /*27170*/  IABS R174, R176 ;  /* 0x000000b000ae7213 */ /* 0x000fe20000000000 */
[----:B------:R-:W1:Y:S01]  /*27180*/  I2F R34, R34 ;  /* 0x0000002200227306 */ /* 0x000e620000201400 */
[----:B------:R-:W-:Y:S02]  /*27190*/  ISETP.GE.OR P6, PT, R32, R243, !P6 ;  /* 0x000000f32000720c */ /* 0x000fe400077c6670 */
[----:B------:R-:W-:Y:S02]  /*271a0*/  FSEL R169, R169, -INF , !P5 ;  /* 0xff800000a9a97808 */ /* 0x000fe40006800000 */
[----:B------:R-:W-:Y:S01]  /*271b0*/  ISETP.GE.AND P5, PT, R177, R241, PT ;  /* 0x000000f1b100720c */ /* 0x000fe20003fa6270 */
[----:B--2---:R-:W-:Y:S01]  /*271c0*/  FFMA.FTZ R28, -R239, R171, R28 ;  /* 0x000000abef1c7223 */ /* 0x004fe2000001011c */
[----:B------:R-:W-:Y:S02]  /*271d0*/  FMNMX.FTZ R5, R250, R5, !PT ;  /* 0x00000005fa057209 */ /* 0x000fe40007810000 */
[----:B------:R-:W-:Y:S01]  /*271e0*/  ISETP.GE.OR P1, PT, R184, R240, !P1 ;  /* 0x000000f0b800720c */ /* 0x000fe20004f26670 */
[----:B------:R-:W2:Y:S01]  /*271f0*/  I2F R174, R174 ;  /* 0x000000ae00ae7306 */ /* 0x000ea20000201400 */
[----:B------:R-:W-:Y:S02]  /*27200*/  FMNMX.FTZ R16, R9, R0, !PT ;  /* 0x0000000009107209 */ /* 0x000fe40007810000 */
[----:B------:R-:W-:Y:S02]  /*27210*/  ISETP.GE.OR P2, PT, R32, R240, !P2 ;  /* 0x000000f02000720c */ /* 0x000fe40005746670 */
[----:B------:R-:W-:Y:S02]  /*27220*/  IADD3 R32, R242, -R32, RZ ;  /* 0x80000020f2207210 */ /* 0x000fe40007ffe0ff */
[----:B------:R-:W-:Y:S02]  /*27230*/  FSEL R185, R20, -INF , !P6 ;  /* 0xff80000014b97808 */ /* 0x000fe40007000000 */
[----:B------:R-:W-:Y:S02]  /*27240*/  ISETP.GE.AND P6, PT, R31, R244, PT ;  /* 0x000000f41f00720c */ /* 0x000fe40003fc6270 */
[----:B------:R-:W-:Y:S02]  /*27250*/  MOV R18, R193 ;  /* 0x000000c100127202 */ /* 0x000fe40000000f00 */
[----:B------:R-:W-:Y:S01]  /*27260*/  ISETP.GE.OR P5, PT, R177, R240, !P5 ;  /* 0x000000f0b100720c */ /* 0x000fe20006fa6670 */
[----:B-1----:R-:W-:Y:S01]  /*27270*/  FFMA.FTZ R27, -R239, R34, R27 ;  /* 0x00000022ef1b7223 */ /* 0x002fe2000001011b */
[----:B------:R-:W-:Y:S02]  /*27280*/  FMNMX.FTZ R5, R251, R5, !PT ;  /* 0x00000005fb057209 */ /* 0x000fe40007810000 */
[----:B------:R-:W-:Y:S02]  /*27290*/  FMNMX.FTZ R16, R14, R16, !PT ;  /* 0x000000100e107209 */ /* 0x000fe40007810000 */
[----:B------:R-:W-:Y:S02]  /*272a0*/  FSEL R19, R4, -INF , !P1 ;  /* 0xff80000004137808 */ /* 0x000fe40004800000 */
[----:B------:R-:W-:Y:S02]  /*272b0*/  IABS R4, R32 ;  /* 0x0000002000047213 */ /* 0x000fe40000000000 */
[----:B------:R-:W-:Y:S01]  /*272c0*/  IADD3 R12, R242, -R31, RZ ;  /* 0x8000001ff20c7210 */ /* 0x000fe20007ffe0ff */
[----:B--2---:R-:W-:Y:S01]  /*272d0*/  FFMA.FTZ R6, -R239, R174, R6 ;  /* 0x000000aeef067223 */ /* 0x004fe20000010106 */
[----:B------:R-:W-:Y:S02]  /*272e0*/  ISETP.GE.OR P6, PT, R31, R243, !P6 ;  /* 0x000000f31f00720c */ /* 0x000fe400077c6670 */
[----:B------:R-:W-:Y:S01]  /*272f0*/  FSEL R184, R17, -INF , !P5 ;  /* 0xff80000011b87808 */ /* 0x000fe20006800000 */
[----:B------:R-:W1:Y:S01]  /*27300*/  I2F R4, R4 ;  /* 0x0000000400047306 */ /* 0x000e620000201400 */
[----:B------:R-:W-:Y:S02]  /*27310*/  FMNMX.FTZ R17, R18, R5, !PT ;  /* 0x0000000512117209 */ /* 0x000fe40007810000 */
[----:B------:R-:W-:Y:S02]  /*27320*/  FMNMX.FTZ R16, R169, R16, !PT ;  /* 0x00000010a9107209 */ /* 0x000fe40007810000 */
[----:B------:R-:W-:Y:S02]  /*27330*/  IABS R12, R12 ;  /* 0x0000000c000c7213 */ /* 0x000fe40000000000 */
[----:B------:R-:W-:Y:S02]  /*27340*/  FSEL R180, R24, -INF , !P6 ;  /* 0xff80000018b47808 */ /* 0x000fe40007000000 */
[----:B------:R-:W-:Y:S02]  /*27350*/  ISETP.GE.AND P6, PT, R164, R244, PT ;  /* 0x000000f4a400720c */ /* 0x000fe40003fc6270 */
[----:B------:R-:W-:Y:S01]  /*27360*/  FMNMX.FTZ R17, R187, R17, !PT ;  /* 0x00000011bb117209 */ /* 0x000fe20007810000 */
[----:B------:R-:W2:Y:S01]  /*27370*/  I2F R12, R12 ;  /* 0x0000000c000c7306 */ /* 0x000ea20000201400 */
[----:B------:R-:W-:Y:S02]  /*27380*/  FMNMX.FTZ R16, R168, R16, !PT ;  /* 0x00000010a8107209 */ /* 0x000fe40007810000 */
[----:B------:R-:W-:Y:S02]  /*27390*/  IADD3 R13, R242, -R30, RZ ;  /* 0x8000001ef20d7210 */ /* 0x000fe40007ffe0ff */
[----:B------:R-:W-:Y:S02]  /*273a0*/  IABS R15, R15 ;  /* 0x0000000f000f7213 */ /* 0x000fe40000000000 */
[----:B------:R-:W-:Y:S02]  /*273b0*/  ISETP.GE.OR P6, PT, R164, R243, !P6 ;  /* 0x000000f3a400720c */ /* 0x000fe400077c6670 */
[----:B------:R-:W-:Y:S02]  /*273c0*/  FMNMX.FTZ R17, R186, R17, !PT ;  /* 0x00000011ba117209 */ /* 0x000fe40007810000 */
[----:B------:R-:W-:Y:S01]  /*273d0*/  FMNMX.FTZ R16, R252, R16, !PT ;  /* 0x00000010fc107209 */ /* 0x000fe20007810000 */
[----:B------:R-:W4:Y:S01]  /*273e0*/  I2F R15, R15 ;  /* 0x0000000f000f7306 */ /* 0x000f220000201400 */
[----:B------:R-:W-:Y:S01]  /*273f0*/  IABS R13, R13 ;  /* 0x0000000d000d7213 */ /* 0x000fe20000000000 */
[----:B-1----:R-:W-:Y:S01]  /*27400*/  FFMA.FTZ R7, -R239, R4, R7 ;  /* 0x00000004ef077223 */ /* 0x002fe20000010107 */
[----:B------:R-:W-:Y:S02]  /*27410*/  IADD3 R5, R242, -R3, RZ ;  /* 0x80000003f2057210 */ /* 0x000fe40007ffe0ff */
[----:B------:R-:W-:Y:S02]  /*27420*/  FSEL R179, R28, -INF , !P6 ;  /* 0xff8000001cb37808 */ /* 0x000fe40007000000 */
[C---:B------:R-:W-:Y:S02]  /*27430*/  ISETP.GE.AND P6, PT, R30.reuse, R244, PT ;  /* 0x000000f41e00720c */ /* 0x040fe40003fc6270 */
[----:B------:R-:W-:Y:S01]  /*27440*/  FMNMX.FTZ R17, R185, R17, !PT ;  /* 0x00000011b9117209 */ /* 0x000fe20007810000 */
[----:B------:R-:W1:Y:S01]  /*27450*/  I2F R13, R13 ;  /* 0x0000000d000d7306 */ /* 0x000e620000201400 */
[----:B------:R-:W-:Y:S01]  /*27460*/  FMNMX.FTZ R16, R35, R16, !PT ;  /* 0x0000001023107209 */ /* 0x000fe20007810000 */
[----:B--2---:R-:W-:Y:S01]  /*27470*/  FFMA.FTZ R11, -R239, R12, R11 ;  /* 0x0000000cef0b7223 */ /* 0x004fe2000001010b */
[----:B------:R-:W-:Y:S02]  /*27480*/  IABS R5, R5 ;  /* 0x0000000500057213 */ /* 0x000fe40000000000 */
[----:B------:R-:W-:Y:S02]  /*27490*/  ISETP.GE.OR P6, PT, R30, R243, !P6 ;  /* 0x000000f31e00720c */ /* 0x000fe400077c6670 */
[----:B------:R-:W-:Y:S02]  /*274a0*/  FMNMX.FTZ R17, R180, R17, !PT ;  /* 0x00000011b4117209 */ /* 0x000fe40007810000 */
[----:B------:R-:W-:Y:S01]  /*274b0*/  ISETP.GE.AND P5, PT, R3, R244, PT ;  /* 0x000000f40300720c */ /* 0x000fe20003fa6270 */
[----:B------:R-:W2:Y:S01]  /*274c0*/  I2F R5, R5 ;  /* 0x0000000500057306 */ /* 0x000ea20000201400 */
[----:B------:R-:W-:Y:S02]  /*274d0*/  FMNMX.FTZ R16, R19, R16, !PT ;  /* 0x0000001013107209 */ /* 0x000fe40007810000 */
[----:B------:R-:W-:Y:S01]  /*274e0*/  FSEL R178, R29, -INF , !P6 ;  /* 0xff8000001db27808 */ /* 0x000fe20007000000 */
[----:B----4-:R-:W-:Y:S01]  /*274f0*/  FFMA.FTZ R10, -R239, R15, R10 ;  /* 0x0000000fef0a7223 */ /* 0x010fe2000001010a */
[----:B------:R-:W-:Y:S02]  /*27500*/  ISETP.GE.OR P5, PT, R3, R243, !P5 ;  /* 0x000000f30300720c */ /* 0x000fe40006fa6670 */
[----:B------:R-:W-:Y:S02]  /*27510*/  FMNMX.FTZ R17, R179, R17, !PT ;  /* 0x00000011b3117209 */ /* 0x000fe40007810000 */
[----:B------:R-:W-:Y:S02]  /*27520*/  FMNMX.FTZ R16, R33, R16, !PT ;  /* 0x0000001021107209 */ /* 0x000fe40007810000 */
[----:B------:R-:W-:Y:S02]  /*27530*/  FSEL R176, R27, -INF , !P5 ;  /* 0xff8000001bb07808 */ /* 0x000fe40006800000 */
[----:B------:R-:W-:Y:S01]  /*27540*/  FMNMX.FTZ R17, R178, R17, !PT ;  /* 0x00000011b2117209 */ /* 0x000fe20007810000 */
[----:B-1----:R-:W-:Y:S01]  /*27550*/  FFMA.FTZ R23, -R239, R13, R23 ;  /* 0x0000000def177223 */ /* 0x002fe20000010117 */
[----:B------:R-:W-:Y:S02]  /*27560*/  FSEL R183, R6, -INF , !P4 ;  /* 0xff80000006b77808 */ /* 0x000fe40006000000 */
[----:B------:R-:W-:Y:S02]  /*27570*/  FMNMX.FTZ R16, R184, R16, !PT ;  /* 0x00000010b8107209 */ /* 0x000fe40007810000 */
[----:B------:R-:W-:Y:S02]  /*27580*/  FMNMX.FTZ R4, R176, R17, !PT ;  /* 0x00000011b0047209 */ /* 0x000fe40007810000 */
[----:B------:R-:W-:Y:S02]  /*27590*/  ISETP.GE.AND P1, PT, R31, R241, PT ;  /* 0x000000f11f00720c */ /* 0x000fe40003f26270 */
[----:B------:R-:W-:Y:S01]  /*275a0*/  FSEL R182, R8, -INF , !P3 ;  /* 0xff80000008b67808 */ /* 0x000fe20005800000 */
[----:B------:R-:W1:Y:S01]  /*275b0*/  SHFL.BFLY PT, R6, R4, 0x2, 0x1f ;  /* 0x0c401f0004067f89 */ /* 0x000e6200000e0000 */
[----:B------:R-:W-:Y:S01]  /*275c0*/  FMNMX.FTZ R16, R183, R16, !PT ;  /* 0x00000010b7107209 */ /* 0x000fe20007810000 */
[----:B--2---:R-:W-:Y:S01]  /*275d0*/  FFMA.FTZ R26, -R239, R5, R26 ;  /* 0x00000005ef1a7223 */ /* 0x004fe2000001011a */
[----:B------:R-:W-:Y:S02]  /*275e0*/  ISETP.GE.OR P1, PT, R31, R240, !P1 ;  /* 0x000000f01f00720c */ /* 0x000fe40004f26670 */
[----:B------:R-:W-:Y:S02]  /*275f0*/  FSEL R181, R7, -INF , !P2 ;  /* 0xff80000007b57808 */ /* 0x000fe40005000000 */
[----:B------:R-:W-:Y:S02]  /*27600*/  FMNMX.FTZ R16, R182, R16, !PT ;  /* 0x00000010b6107209 */ /* 0x000fe40007810000 */
[-C--:B------:R-:W-:Y:S02]  /*27610*/  ISETP.GE.AND P0, PT, R164, R241.reuse, PT ;  /* 0x000000f1a400720c */ /* 0x080fe40003f06270 */
[-C--:B------:R-:W-:Y:S02]  /*27620*/  ISETP.GE.AND P3, PT, R30, R241.reuse, PT ;  /* 0x000000f11e00720c */ /* 0x080fe40003f66270 */
        /* <DEDUP_REMOVED lines=28> */
[----:B------:R-:W-:Y:S01]  /*277f0*/  LDSM.16.MT88.4 R20, [R217+0x10000] ;  /* 0x01000000d914783b */ /* 0x000fe20000004200 */
[-CC-:B------:R-:W-:Y:S02]  /*27800*/  FFMA.FTZ R180, R180, R165.reuse, -R177.reuse ;  /* 0x000000a5b4b47223 */ /* 0x180fe400000108b1 */
[-CC-:B------:R-:W-:Y:S02]  /*27810*/  FFMA.FTZ R179, R179, R165.reuse, -R177.reuse ;  /* 0x000000a5b3b37223 */ /* 0x180fe400000108b1 */
[-CC-:B------:R-:W-:Y:S02]  /*27820*/  FFMA.FTZ R178, R178, R165.reuse, -R177.reuse ;  /* 0x000000a5b2b27223 */ /* 0x180fe400000108b1 */
[-CC-:B------:R-:W-:Y:S02]  /*27830*/  FFMA.FTZ R248, R248, R165.reuse, -R177.reuse ;  /* 0x000000a5f8f87223 */ /* 0x180fe400000108b1 */
        /* <DEDUP_REMOVED lines=12> */
[--C-:B------:R-:W-:Y:S01]  /*27900*/  FFMA.FTZ R186, R186, R165, -R177.reuse ;  /* 0x000000a5baba7223 */ /* 0x100fe200000108b1 */
        /* <DEDUP_REMOVED lines=19> */
[-C--:B------:R-:W-:Y:S02]  /*27a40*/  FFMA.FTZ R185, R185, R165.reuse, -R177 ;  /* 0x000000a5b9b97223 */ /* 0x080fe400000108b1 */
[-CC-:B------:R-:W-:Y:S01]  /*27a50*/  FFMA.FTZ R183, R183, R165.reuse, -R172.reuse ;  /* 0x000000a5b7b77223 */ /* 0x180fe200000108ac */
[----:B-1----:R-:W-:Y:S01]  /*27a60*/  F2FP.BF16.PACK_AB R170, R219, R220 ;  /* 0x000000dcdbaa723e */ /* 0x002fe200000010ff */
[-CC-:B------:R-:W-:Y:S02]  /*27a70*/  FFMA.FTZ R182, R182, R165.reuse, -R172.reuse ;  /* 0x000000a5b6b67223 */ /* 0x180fe400000108ac */
[--C-:B------:R-:W-:Y:S03]  /*27a80*/  FFMA.FTZ R181, R181, R165, -R172.reuse ;  /* 0x000000a5b5b57223 */ /* 0x100fe600000108ac */
[----:B------:R-:W-:Y:S01]  /*27a90*/  MUFU.EX2 R195, R195 ;  /* 0x000000c300c37308 */ /* 0x000fe20000000800 */
[C---:B--2---:R-:W-:Y:S01]  /*27aa0*/  FMUL.FTZ R4, R2.reuse, R160 ;  /* 0x000000a002047220 */ /* 0x044fe20000410000 */
[----:B------:R-:W-:Y:S01]  /*27ab0*/  MOV R160, R18 ;  /* 0x0000001200a07202 */ /* 0x000fe20000000f00 */
[C---:B------:R-:W-:Y:S02]  /*27ac0*/  FMUL.FTZ R5, R2.reuse, R161 ;  /* 0x000000a102057220 */ /* 0x040fe40000410000 */
[C---:B------:R-:W-:Y:S05]  /*27ad0*/  FMUL.FTZ R8, R2.reuse, R156 ;  /* 0x0000009c02087220 */ /* 0x040fea0000410000 */
[----:B------:R-:W1:Y:S01]  /*27ae0*/  MUFU.EX2 R194, R194 ;  /* 0x000000c200c27308 */ /* 0x000e620000000800 */
        /* <DEDUP_REMOVED lines=8> */
[----:B------:R-:W-:Y:S01]  /*27b70*/  FMUL.FTZ R19, R0, R151 ;  /* 0x0000009700137220 */ /* 0x000fe20000410000 */
[----:B------:R-:W-:Y:S01]  /*27b80*/  LDSM.16.MT88.4 R156, [R217+0x12800] ;  /* 0x01280000d99c783b */ /* 0x000fe20000004200 */
[----:B------:R-:W-:Y:S02]  /*27b90*/  FMUL.FTZ R17, R2, R149 ;  /* 0x0000009502117220 */ /* 0x000fe40000410000 */
[----:B------:R-:W-:Y:S02]  /*27ba0*/  FMUL.FTZ R18, R0, R150 ;  /* 0x0000009600127220 */ /* 0x000fe40000410000 */
[C---:B------:R-:W-:Y:S01]  /*27bb0*/  FMUL.FTZ R24, R2.reuse, R140 ;  /* 0x0000008c02187220 */ /* 0x040fe20000410000 */
[----:B------:R-:W2:Y:S01]  /*27bc0*/  MUFU.EX2 R192, R192 ;  /* 0x000000c000c07308 */ /* 0x000ea20000000800 */
[----:B------:R-:W-:Y:S02]  /*27bd0*/  FMUL.FTZ R25, R2, R141 ;  /* 0x0000008d02197220 */ /* 0x000fe40000410000 */
[----:B------:R-:W-:Y:S01]  /*27be0*/  FMUL.FTZ R26, R0, R142 ;  /* 0x0000008e001a7220 */ /* 0x000fe20000410000 */
[----:B-1----:R-:W-:Y:S01]  /*27bf0*/  F2FP.BF16.PACK_AB R169, R194, R195 ;  /* 0x000000c3c2a9723e */ /* 0x002fe200000010ff */
[----:B------:R-:W-:Y:S02]  /*27c00*/  FMUL.FTZ R27, R0, R143 ;  /* 0x0000008f001b7220 */ /* 0x000fe40000410000 */
[----:B------:R-:W-:Y:S01]  /*27c10*/  IMAD.MOV.U32 R161, RZ, RZ, R33 ;  /* 0x000000ffffa17224 */ /* 0x000fe200078e0021 */
[----:B------:R-:W-:Y:S01]  /*27c20*/  LDSM.16.MT88.4 R140, [R215+0x12000] ;  /* 0x01200000d78c783b */ /* 0x000fe20000004200 */
[----:B------:R-:W-:Y:S01]  /*27c30*/  IMAD.MOV.U32 R163, RZ, RZ, R35 ;  /* 0x000000ffffa37224 */ /* 0x000fe200078e0023 */
[----:B------:R-:W-:Y:S01]  /*27c40*/  MUFU.EX2 R182, R182 ;  /* 0x000000b600b67308 */ /* 0x000fe20000000800 */
[C---:B------:R-:W-:Y:S02]  /*27c50*/  FMUL.FTZ R32, R2.reuse, R132 ;  /* 0x0000008402207220 */ /* 0x040fe40000410000 */
[----:B------:R-:W-:Y:S02]  /*27c60*/  FMUL.FTZ R33, R2, R133 ;  /* 0x0000008502217220 */ /* 0x000fe40000410000 */
[C---:B------:R-:W-:Y:S02]  /*27c70*/  FMUL.FTZ R34, R0.reuse, R134 ;  /* 0x0000008600227220 */ /* 0x040fe40000410000 */
[----:B------:R-:W-:Y:S02]  /*27c80*/  FMUL.FTZ R35, R0, R135 ;  /* 0x0000008700237220 */ /* 0x000fe40000410000 */
[----:B------:R-:W-:Y:S01]  /*27c90*/  LDSM.16.MT88.4 R132, [R216+0x12000] ;  /* 0x01200000d884783b */ /* 0x000fe20000004200 */
[C---:B------:R-:W-:Y:S01]  /*27ca0*/  FMUL.FTZ R36, R2.reuse, R36 ;  /* 0x0000002402247220 */ /* 0x040fe20000410000 */
[----:B------:R-:W-:Y:S01]  /*27cb0*/  MUFU.EX2 R248, R248 ;  /* 0x000000f800f87308 */ /* 0x000fe20000000800 */
[----:B------:R-:W-:Y:S01]  /*27cc0*/  FMUL.FTZ R37, R2, R37 ;  /* 0x0000002502257220 */ /* 0x000fe20000410000 */
[----:B--2---:R-:W-:Y:S01]  /*27cd0*/  F2FP.BF16.PACK_AB R171, R192, R193 ;  /* 0x000000c1c0ab723e */ /* 0x004fe200000010ff */
[C---:B------:R-:W-:Y:S02]  /*27ce0*/  FMUL.FTZ R38, R0.reuse, R38 ;  /* 0x0000002600267220 */ /* 0x040fe40000410000 */
[----:B------:R-:W-:Y:S02]  /*27cf0*/  FMUL.FTZ R39, R0, R39 ;  /* 0x0000002700277220 */ /* 0x000fe40000410000 */
[C---:B------:R-:W-:Y:S02]  /*27d00*/  FMUL.FTZ R40, R2.reuse, R40 ;  /* 0x0000002802287220 */ /* 0x040fe40000410000 */
[C---:B---3--:R-:W-:Y:S01]  /*27d10*/  HMMA.16816.F32.BF16 R4, R168.reuse, R12, R4 ;  /* 0x0000000ca804723c */ /* 0x048fe20000041804 */
[----:B------:R-:W1:Y:S04]  /*27d20*/  MUFU.EX2 R249, R249 ;  /* 0x000000f900f97308 */ /* 0x000e680000000800 */
[C---:B------:R-:W-:Y:S02]  /*27d30*/  FMUL.FTZ R41, R2.reuse, R41 ;  /* 0x0000002902297220 */ /* 0x040fe40000410000 */
[C---:B------:R-:W-:Y:S01]  /*27d40*/  FMUL.FTZ R12, R2.reuse, R152 ;  /* 0x00000098020c7220 */ /* 0x040fe20000410000 */
[C---:B------:R-:W-:Y:S03]  /*27d50*/  HMMA.16816.F32.BF16 R8, R168.reuse, R14, R8 ;  /* 0x0000000ea808723c */ /* 0x040fe60000041808 */
[----:B------:R-:W-:Y:S01]  /*27d60*/  MUFU.EX2 R250, R250 ;  /* 0x000000fa00fa7308 */ /* 0x000fe20000000800 */
[----:B------:R-:W-:Y:S02]  /*27d70*/  FMUL.FTZ R13, R2, R153 ;  /* 0x00000099020d7220 */ /* 0x000fe40000410000 */
[C---:B------:R-:W-:Y:S02]  /*27d80*/  FMUL.FTZ R42, R0.reuse, R42 ;  /* 0x0000002a002a7220 */ /* 0x040fe40000410000 */
[C---:B------:R-:W-:Y:S04]  /*27d90*/  FMUL.FTZ R14, R0.reuse, R154 ;  /* 0x0000009a000e7220 */ /* 0x040fe80000410000 */
[C---:B------:R-:W-:Y:S01]  /*27da0*/  FMUL.FTZ R15, R0.reuse, R155 ;  /* 0x0000009b000f7220 */ /* 0x040fe20000410000 */
[----:B------:R-:W-:Y:S01]  /*27db0*/  MUFU.EX2 R251, R251 ;  /* 0x000000fb00fb7308 */ /* 0x000fe20000000800 */
[----:B------:R-:W2:Y:S01]  /*27dc0*/  LDSM.16.MT88.4 R152, [R215+0x10000] ;  /* 0x01000000d798783b */ /* 0x000ea20000004200 */
[----:B------:R-:W-:Y:S02]  /*27dd0*/  FMUL.FTZ R43, R0, R43 ;  /* 0x0000002b002b7220 */ /* 0x000fe40000410000 */
[C---:B------:R-:W-:Y:S02]  /*27de0*/  FMUL.FTZ R44, R2.reuse, R44 ;  /* 0x0000002c022c7220 */ /* 0x040fe40000410000 */
[C---:B------:R-:W-:Y:S03]  /*27df0*/  HMMA.16816.F32.BF16 R12, R168.reuse, R20, R12 ;  /* 0x00000014a80c723c */ /* 0x040fe6000004180c */
[----:B------:R-:W-:Y:S01]  /*27e00*/  FMUL.FTZ R45, R2, R45 ;  /* 0x0000002d022d7220 */ /* 0x000fe20000410000 */
[----:B------:R-:W-:Y:S01]  /*27e10*/  MUFU.EX2 R252, R252 ;  /* 0x000000fc00fc7308 */ /* 0x000fe20000000800 */
        /* <DEDUP_REMOVED lines=76> */
[C---:B------:R-:W-:Y:S04]  /*282e0*/  FMUL.FTZ R88, R2.reuse, R88 ;  /* 0x0000005802587220 */ /* 0x040fe80000410000 */
[----:B------:R-:W-:Y:S01]  /*282f0*/  FMUL.FTZ R89, R2, R89 ;  /* 0x0000005902597220 */ /* 0x000fe20000410000 */
        /* <DEDUP_REMOVED lines=271> */
[----:B------:R-:W-:Y:S01]  /*293f0*/  MOV R35, R12 ;  /* 0x0000000c00237202 */ /* 0x000fe20000000f00 */
[----:B------:R-:W-:Y:S01]  /*29400*/  IMAD.MOV.U32 R180, RZ, RZ, R15 ;  /* 0x000000ffffb47224 */ /* 0x000fe200078e000f */
[----:B------:R-:W-:Y:S02]  /*29410*/  MOV R181, R14 ;  /* 0x0000000e00b57202 */ /* 0x000fe40000000f00 */
[C---:B--2---:R-:W-:Y:S01]  /*29420*/  HMMA.16816.F32.BF16 R44, R168.reuse, R184, R44 ;  /* 0x000000b8a82c723c */ /* 0x044fe2000004182c */
[----:B------:R-:W2:Y:S03]  /*29430*/  LDSM.16.MT88.4 R12, [R218+0x15800] ;  /* 0x01580000da0c783b */ /* 0x000ea60000004200 */
        /* <DEDUP_REMOVED lines=50> */
.L_x_7568:
        /* <DEDUP_REMOVED lines=11> */
.L_x_7591:
[----:B--23--:R-:W-:Y:S01]  /*29810*/  FADD.FTZ R247, R6, R247 ;  /* 0x000000f706f77221 */ /* 0x00cfe20000010000 */
[----:B------:R-:W-:Y:S05]  /*29820*/  BRA.DIV ~URZ, `(.L_x_7579) ;  /* 0x000020e27f007947 */ /* 0x000fea000b800000 */
[----:B------:R-:W2:Y:S04]  /*29830*/  SHFL.BFLY PT, R4, R246, 0x2, 0x1f ;  /* 0x0c401f00f6047f89 */ /* 0x000ea800000e0000 */
[----:B------:R-:W3:Y:S01]  /*29840*/  SHFL.BFLY PT, R0, R247, 0x1, 0x1f ;  /* 0x0c201f00f7007f89 */ /* 0x000ee200000e0000 */
[----:B--2---:R-:W-:Y:S02]  /*29850*/  FADD.FTZ R246, R4, R246 ;  /* 0x000000f604f67221 */ /* 0x004fe40000010000 */
[----:B---3--:R-:W-:-:S03]  /*29860*/  FADD.FTZ R247, R247, R0 ;  /* 0x00000000f7f77221 */ /* 0x008fc60000010000 */
[----:B------:R2:W3:Y:S04]  /*29870*/  SHFL.BFLY PT, R6, R246, 0x1, 0x1f ;  /* 0x0c201f00f6067f89 */ /* 0x0004e800000e0000 */
.L_x_7592:
        /* <DEDUP_REMOVED lines=330> */
.L_x_7581:
[----:B------:R-:W-:Y:S02]  /*2ad20*/  ULDC.64 UR4, c[0x0][0x118] ;  /* 0x0000460000047ab9 */ /* 0x000fe40000000a00 */
[----:B------:R-:W2:Y:S04]  /*2ad30*/  LD.E R2, [R8.64+0x60] ;  /* 0x0000600408027980 */ /* 0x000ea8000c101900 */
[----:B------:R-:W3:Y:S01]  /*2ad40*/  LD.E R233, [R8.64+0xb4] ;  /* 0x0000b40408e97980 */ /* 0x000ee2000c101900 */
[----:B--2---:R-:W-:-:S04]  /*2ad50*/  IMAD R2, R2, R230, R229 ;  /* 0x000000e602027224 */ /* 0x004fc800078e02e5 */
[----:B---3--:R-:W-:Y:S02]  /*2ad60*/  IMAD R233, R233, R2, RZ ;  /* 0x00000002e9e97224 */ /* 0x008fe400078e02ff */
.L_x_7582:
[----:B------:R-:W-:Y:S05]  /*2ad70*/  BSYNC B0 ;  /* 0x0000000000007941 */ /* 0x000fea0003800000 */
.L_x_7580:
        /* <DEDUP_REMOVED lines=52> */
.L_x_7584:
[----:B--234-:R-:W-:Y:S05]  /*2b0c0*/  BSYNC B0 ;  /* 0x0000000000007941 */ /* 0x01cfea0003800000 */
.L_x_7583:
        /* <DEDUP_REMOVED lines=48> */
.L_x_7586:
[----:B-1----:R-:W-:Y:S05]  /*2b3d0*/  BSYNC B0 ;  /* 0x0000000000007941 */ /* 0x002fea0003800000 */
.L_x_7585:
        /* <DEDUP_REMOVED lines=23> */
.L_x_7588:
[----:B------:R-:W-:Y:S05]  /*2b550*/  BSYNC B0 ;  /* 0x0000000000007941 */ /* 0x000fea0003800000 */
.L_x_7587:
        /* <DEDUP_REMOVED lines=23> */
.L_x_7590:
[----:B------:R-:W-:Y:S05]  /*2b6d0*/  BSYNC B0 ;  /* 0x0000000000007941 */ /* 0x000fea0003800000 */
.L_x_7589:
[----:B------:R-:W-:Y:S01]  /*2b6e0*/  IADD3 R2, R15, 0x30, RZ ;  /* 0x000000300f027810 */ /* 0x000fe20007ffe0ff */
[----:B-1----:R-:W-:-:S02]  /*2b6f0*/  IMAD.MOV.U32 R6, RZ, RZ, R228 ;  /* 0x000000ffff067224 */ /* 0x002fc400078e00e4 */
[----:B------:R-:W-:Y:S01]  /*2b700*/  IMAD.MOV.U32 R7, RZ, RZ, 0x0 ;  /* 0x00000000ff077424 */ /* 0x000fe200078e00ff */
[----:B------:R-:W-:-:S13]  /*2b710*/  ISETP.GE.AND P0, PT, R2, R231, PT ;  /* 0x000000e70200720c */ /* 0x000fda0003f06270 */
[----:B------:R-:W-:Y:S05]  /*2b720*/  @P0 RET.REL.NODEC R6 `(_ZN5flash24flash_fwd_splitkv_kernelI23Flash_fwd_kernel_traitsILi256ELi64ELi64ELi4ELb0ELb0EN7cutlass10bfloat16_tE19Flash_kernel_traitsILi256ELi64ELi64ELi4ES3_EELb0ELb1ELb1ELb0ELb0ELb1ELb0ELb1EEEvNS_16Flash_fwd_paramsE) ;  /* 0xfffd48d006000950 */ /* 0x000fea0003c3ffff */
        /* <DEDUP_REMOVED lines=14> */
[----:B------:R-:W-:Y:S02]  /*2b810*/  LEA.HI.X R3, R6, R85, R5, 0x1, P3 ;  /* 0x0000005506037211 */ /* 0x000fe400018f0c05 */
[----:B------:R-:W-:-:S03]  /*2b820*/  MOV R5, 0x0 ;  /* 0x0000000000057802 */ /* 0x000fc60000000f00 */
[----:B------:R1:W-:Y:S01]  /*2b830*/  @!P0 ST.E.128 [R2.64+0x100], R28 ;  /* 0x0001001c02008985 */ /* 0x0003e2000c101d04 */
[----:B------:R-:W-:-:S03]  /*2b840*/  ISETP.GE.AND P0, PT, R0, R8, PT ;  /* 0x000000080000720c */ /* 0x000fc60003f06270 */
[----:B------:R1:W-:Y:S04]  /*2b850*/  @!P2 ST.E.128 [R2.64], R60 ;  /* 0x0000003c0200a985 */ /* 0x0003e8000c101d04 */
[----:B------:R1:W-:Y:S06]  /*2b860*/  @!P1 ST.E.128 [R2.64+0x80], R44 ;  /* 0x0000802c02009985 */ /* 0x0003ec000c101d04 */
[----:B------:R-:W-:Y:S05]  /*2b870*/  @P0 RET.REL.NODEC R4 `(_ZN5flash24flash_fwd_splitkv_kernelI23Flash_fwd_kernel_traitsILi256ELi64ELi64ELi4ELb0ELb0EN7cutlass10bfloat16_tE19Flash_kernel_traitsILi256ELi64ELi64ELi4ES3_EELb0ELb1ELb1ELb0ELb0ELb1ELb0ELb1EEEvNS_16Flash_fwd_paramsE) ;  /* 0xfffd478004000950 */ /* 0x000fea0003c3ffff */
[----:B------:R-:W-:Y:S01]  /*2b880*/  MOV R229, 0x0 ;  /* 0x0000000000e57802 */ /* 0x000fe20000000f00 */
[----:B------:R-:W-:-:S02]  /*2b890*/  ULDC.64 UR4, c[0x0][0x118] ;  /* 0x0000460000047ab9 */ /* 0x000fc40000000a00 */
[----:B------:R2:W-:Y:S01]  /*2b8a0*/  ST.E.128 [R2.64+0x180], R76 ;  /* 0x0001804c02007985 */ /* 0x0005e2000c101d04 */
[----:B------:R-:W-:Y:S05]  /*2b8b0*/  RET.REL.NODEC R228 `(_ZN5flash24flash_fwd_splitkv_kernelI23Flash_fwd_kernel_traitsILi256ELi64ELi64ELi4ELb0ELb0EN7cutlass10bfloat16_tE19Flash_kernel_traitsILi256ELi64ELi64ELi4ES3_EELb0ELb1ELb1ELb0ELb0ELb1ELb0ELb1EEEvNS_16Flash_fwd_paramsE) ;  /* 0xfffd4740e4007950 */ /* 0x000fea0003c3ffff */
.L_x_7578:
[----:B------:R-:W-:Y:S01]  /*2b8c0*/  IMAD.MOV.U32 R7, RZ, RZ, R247 ;  /* 0x000000ffff077224 */ /* 0x000fe200078e00f7 */
[----:B------:R-:W-:Y:S02]  /*2b8d0*/  MOV R6, 0x2 ;  /* 0x0000000200067802 */ /* 0x000fe40000000f00 */
[----:B------:R-:W-:Y:S02]  /*2b8e0*/  MOV R4, 0x2b900 ;  /* 0x0002b90000047802 */ /* 0x000fe40000000f00 */
[----:B-1---5:R-:W-:Y:S05]  /*2b8f0*/  CALL.REL.NOINC `($__internal_33_$__cuda_sm70_shflsync_bfly_p) ;  /* 0x0000010000007944 */ /* 0x022fea0003c00000 */
[----:B-12---:R-:W-:Y:S05]  /*2b900*/  BRA `(.L_x_7591) ;  /* 0xffffdf0000007947 */ /* 0x006fea000383ffff */
.L_x_7579:
[----:B------:R-:W-:Y:S01]  /*2b910*/  IMAD.MOV.U32 R7, RZ, RZ, R247 ;  /* 0x000000ffff077224 */ /* 0x000fe200078e00f7 */
[----:B------:R-:W-:Y:S02]  /*2b920*/  MOV R6, 0x1 ;  /* 0x0000000100067802 */ /* 0x000fe40000000f00 */
[----:B------:R-:W-:Y:S02]  /*2b930*/  MOV R4, 0x2b950 ;  /* 0x0002b95000047802 */ /* 0x000fe40000000f00 */
[----:B-1---5:R-:W-:Y:S05]  /*2b940*/  CALL.REL.NOINC `($__internal_33_$__cuda_sm70_shflsync_bfly_p) ;  /* 0x000000b000007944 */ /* 0x022fea0003c00000 */
[----:B--2---:R-:W-:Y:S01]  /*2b950*/  FADD.FTZ R247, R247, R6 ;  /* 0x00000006f7f77221 */ /* 0x004fe20000010000 */
[----:B-1----:R-:W-:Y:S02]  /*2b960*/  MOV R7, R246 ;  /* 0x000000f600077202 */ /* 0x002fe40000000f00 */
[----:B------:R-:W-:-:S02]  /*2b970*/  MOV R6, 0x2 ;  /* 0x0000000200067802 */ /* 0x000fc40000000f00 */
[----:B------:R-:W-:Y:S02]  /*2b980*/  MOV R4, 0x2b9a0 ;  /* 0x0002b9a000047802 */ /* 0x000fe40000000f00 */
[----:B------:R-:W-:Y:S05]  /*2b990*/  CALL.REL.NOINC `($__internal_33_$__cuda_sm70_shflsync_bfly_p) ;  /* 0x0000006000007944 */ /* 0x000fea0003c00000 */
[----:B--2---:R-:W-:Y:S01]  /*2b9a0*/  FADD.FTZ R246, R246, R6 ;  /* 0x00000006f6f67221 */ /* 0x004fe20000010000 */
[----:B------:R-:W-:Y:S02]  /*2b9b0*/  MOV R6, 0x1 ;  /* 0x0000000100067802 */ /* 0x000fe40000000f00 */
[----:B------:R-:W-:Y:S02]  /*2b9c0*/  MOV R4, 0x2b9f0 ;  /* 0x0002b9f000047802 */ /* 0x000fe40000000f00 */
[----:B-1----:R-:W-:Y:S02]  /*2b9d0*/  MOV R7, R246 ;  /* 0x000000f600077202 */ /* 0x002fe40000000f00 */
[----:B------:R-:W-:Y:S05]  /*2b9e0*/  CALL.REL.NOINC `($__internal_33_$__cuda_sm70_shflsync_bfly_p) ;  /* 0x0000001000007944 */ /* 0x000fea0003c00000 */
[----:B-12---:R-:W-:Y:S05]  /*2b9f0*/  BRA `(.L_x_7592) ;  /* 0xffffde8000007947 */ /* 0x006fea000383ffff */
        .weak           $__internal_33_$__cuda_sm70_shflsync_bfly_p
        .type           $__internal_33_$__cuda_sm70_shflsync_bfly_p,@function
        .size           $__internal_33_$__cuda_sm70_shflsync_bfly_p,(.L_x_8911 - $__internal_33_$__cuda_sm70_shflsync_bfly_p)
$__internal_33_$__cuda_sm70_shflsync_bfly_p:
[----:B------:R-:W-:Y:S01]  /*2ba00*/  MOV R10, R4 ;  /* 0x00000004000a7202 */ /* 0x000fe20000000f00 */
[----:B------:R-:W-:Y:S04]  /*2ba10*/  WARPSYNC R0 ;  /* 0x0000000000007348 */ /* 0x000fe80003800000 */
[----:B------:R-:W-:Y:S01]  /*2ba20*/  MOV R11, 0x0 ;  /* 0x00000000000b7802 */ /* 0x000fe20000000f00 */
[----:B------:R1:W2:Y:S03]  /*2ba30*/  SHFL.BFLY PT, R6, R7, R6, R5 ;  /* 0x0c00000607067389 */ /* 0x0002a600000e0005 */
[----:B------:R-:W-:Y:S05]  /*2ba40*/  RET.REL.NODEC R10 `(_ZN5flash24flash_fwd_splitkv_kernelI23Flash_fwd_kernel_traitsILi256ELi64ELi64ELi4ELb0ELb0EN7cutlass10bfloat16_tE19Flash_kernel_traitsILi256ELi64ELi64ELi4ES3_EELb0ELb1ELb1ELb0ELb0ELb1ELb0ELb1EEEvNS_16Flash_fwd_paramsE) ;  /* 0xfffd45b00a007950 */ /* 0x000fea0003c3ffff */
.L_x_7593:
        /* <DEDUP_REMOVED lines=11> */
.L_x_8911:


//--------------------- .text._ZN5flash24flash_fwd_splitkv_kernelI23Flash_fwd_kernel_traitsILi256ELi64ELi64ELi4ELb0ELb0EN7cutlass10bfloat16_tE19Flash_kernel_traitsILi256ELi64ELi64ELi4ES3_EELb0ELb1ELb0ELb0ELb1ELb0ELb1ELb0EEEvNS_16Flash_fwd_paramsE --------------------------
	.section	.text._ZN5flash24flash_fwd_splitkv_kernelI23Flash_fwd_kernel_traitsILi256ELi64ELi64ELi4ELb0ELb0EN7cutlass10bfloat16_tE19Flash_kernel_traitsILi256ELi64ELi64ELi4ES3_EELb0ELb1ELb0ELb0ELb1ELb0ELb1ELb0EEEvNS_16Flash_fwd_paramsE,"ax",@progbits
	.sectioninfo	@"SHI_REGISTERS=255"
	.align	128
        .global         _ZN5flash24flash_fwd_splitkv_kernelI23Flash_fwd_kernel_traitsILi256ELi64ELi64ELi4ELb0ELb0EN7cutlass10bfloat16_tE19Flash_kernel_traitsILi256ELi64ELi64ELi4ES3_EELb0ELb1ELb0ELb0ELb1ELb0ELb1ELb0EEEvNS_16Flash_fwd_paramsE
        .type           _ZN5flash24flash_fwd_splitkv_kernelI23Flash_fwd_kernel_traitsILi256ELi64ELi64ELi4ELb0ELb0EN7cutlass10bfloat16_tE19Flash_kernel_traitsILi256ELi64ELi64ELi4ES3_EELb0ELb1ELb0ELb0ELb1ELb0ELb1ELb0EEEvNS_16Flash_fwd_paramsE,@function
        .size           _ZN5flash24flash_fwd_splitkv_kernelI23Flash_fwd_kernel_traitsILi256ELi64ELi64ELi4ELb0ELb0EN7cutlass10bfloat16_tE19Flash_kernel_traitsILi256ELi64ELi64ELi4ES3_EELb0ELb1ELb0ELb0ELb1ELb0ELb1ELb0EEEvNS_16Flash_fwd_paramsE,(.L_x_8974 - _ZN5flash24flash_fwd_splitkv_kernelI23Flash_fwd_kernel_traitsILi256ELi64ELi64ELi4ELb0ELb0EN7cutlass10bfloat16_tE19Flash_kernel_traitsILi256ELi64ELi64ELi4ES3_EELb0ELb1ELb0ELb0ELb1ELb0ELb1ELb0EEEvNS_16Flash_fwd_paramsE)
        .other          _ZN5flash24flash_fwd_splitkv_kernelI23Flash_fwd_kernel_traitsILi256ELi64ELi64ELi4ELb0ELb0EN7cutlass10bfloat16_tE19Flash_kernel_traitsILi256ELi64ELi64ELi4ES3_EELb0ELb1ELb0ELb0ELb1ELb0ELb1ELb0EEEvNS_16Flash_fwd_paramsE,@"STO_CUDA_ENTRY STV_DEFAULT"
_ZN5flash24flash_fwd_splitkv_kernelI23Flash_fwd_kernel_traitsILi256ELi64ELi64ELi4ELb0ELb0EN7cutlass10bfloat16_tE19Flash_kernel_traitsILi256ELi64ELi64ELi4ES3_EELb0ELb1ELb0ELb0ELb1ELb0ELb1ELb0EEEvNS_16Flash_fwd_paramsE:
.text._ZN5flash24flash_fwd_splitkv_kernelI23Flash_fwd_kernel_traitsILi256ELi64ELi64ELi4ELb0ELb0EN7cutlass10bfloat16_tE19Flash_kernel_traitsILi256ELi64ELi64ELi4ES3_EELb0ELb1ELb0ELb0ELb1ELb0ELb1ELb0EEEvNS_16Flash_fwd_paramsE:
        /* <DEDUP_REMOVED lines=54> */
.L_x_7594:
[----:B-1-34-:R-:W-:Y:S02]  /*0360*/  MOV R0, c[0x0][0x218] ;  /* 0x0000860000007a02 */ /* 0x01afe40000000f00 */
.L_x_7595:
[----:B------:R-:W-:-:S04]  /*0370*/  ISETP.NE.U32.AND P2, PT, RZ, c[0x0][0x258], PT ;  /* 0x00009600ff007a0c */ /* 0x000fc80003f45070 */
[----:B------:R-:W-:-:S13]  /*0380*/  ISETP.NE.AND.EX P2, PT, RZ, c[0x0][0x25c], PT, P2 ;  /* 0x00009700ff007a0c */ /* 0x000fda0003f45320 */
[----:B------:R-:W-:-:S06]  /*0390*/  @P2 IMAD.WIDE R10, R236, R5, c[0x0][0x258] ;  /* 0x00009600ec0a2625 */ /* 0x000fcc00078e0205 */
        /* <DEDUP_REMOVED lines=21> */
[----:B------:R-:W-:Y:S02]  /*04f0*/  IADD3 R9, -R92, 0x7f, R93 ;  /* 0x0000007f5c097810 */ /* 0x000fe40007ffe15d */
[----:B-1----:R-:W-:Y:S02]  /*0500*/  IADD3 R10, R10, 0xffffffe, RZ ;  /* 0x0ffffffe0a0a7810 */ /* 0x002fe40007ffe0ff */
[----:B------:R-:W-:Y:S02]  /*0510*/  IADD3 R9, R9, c[0x0][0x2e8], R6 ;  /* 0x0000ba0009097a10 */ /* 0x000fe40007ffe006 */
[----:B------:R-:W1:Y:S02]  /*0520*/  F2I.FTZ.U32.TRUNC.NTZ R11, R10 ;  /* 0x0000000a000b7305 */ /* 0x000e64000021f000 */
[----:B-1----:R-:W-:-:S02]  /*0530*/  IMAD.MOV R13, RZ, RZ, -R11 ;  /* 0x000000ffff0d7224 */ /* 0x002fc400078e0a0b */
[----:B------:R-:W-:Y:S02]  /*0540*/  IMAD.MOV.U32 R10, RZ, RZ, RZ ;  /* 0x000000ffff0a7224 */ /* 0x000fe400078e00ff */
[----:B------:R-:W-:Y:S01]  /*0550*/  IMAD R2, R13, R8, RZ ;  /* 0x000000080d027224 */ /* 0x000fe200078e02ff */
[----:B------:R-:W-:-:S03]  /*0560*/  IADD3 R13, R6, 0x3f, RZ ;  /* 0x0000003f060d7810 */ /* 0x000fc60007ffe0ff */
[----:B------:R-:W-:Y:S01]  /*0570*/  IMAD.HI.U32 R11, R11, R2, R10 ;  /* 0x000000020b0b7227 */ /* 0x000fe200078e000a */
[----:B------:R-:W-:-:S04]  /*0580*/  SHF.R.S32.HI R2, RZ, 0x1f, R13 ;  /* 0x0000001fff027819 */ /* 0x000fc8000001140d */
[----:B------:R-:W-:Y:S01]  /*0590*/  LEA.HI R2, R2, R13, RZ, 0x6 ;  /* 0x0000000d02027211 */ /* 0x000fe200078f30ff */
[----:B------:R-:W-:-:S03]  /*05a0*/  IMAD.HI.U32 R10, R11, R0, RZ ;  /* 0x000000000b0a7227 */ /* 0x000fc600078e00ff */
[----:B------:R-:W-:Y:S01]  /*05b0*/  SHF.R.S32.HI R2, RZ, 0x6, R2 ;  /* 0x00000006ff027819 */ /* 0x000fe20000011402 */
        /* <DEDUP_REMOVED lines=9> */
[----:B------:R-:W-:Y:S02]  /*0650*/  ISETP.GE.U32.AND P2, PT, R11, R8, PT ;  /* 0x000000080b00720c */ /* 0x000fe40003f46070 */
[----:B------:R-:W-:-:S04]  /*0660*/  IADD3 R11, R6, R93, -R92 ;  /* 0x0000005d060b7210 */ /* 0x000fc80007ffe85c */
[----:B------:R-:W-:-:S04]  /*0670*/  IADD3 R11, R11, -c[0x0][0x2e4], RZ ;  /* 0x8000b9000b0b7a10 */ /* 0x000fc80007ffe0ff */
[----:B------:R-:W-:-:S03]  /*0680*/  SHF.R.S32.HI R8, RZ, 0x1f, R11 ;  /* 0x0000001fff087819 */ /* 0x000fc6000001140b */
[----:B------:R-:W-:Y:S02]  /*0690*/  @P2 IADD3 R10, R10, 0x1, RZ ;  /* 0x000000010a0a2810 */ /* 0x000fe40007ffe0ff */
[----:B------:R-:W-:-:S03]  /*06a0*/  LEA.HI R8, R8, R11, RZ, 0x6 ;  /* 0x0000000b08087211 */ /* 0x000fc600078f30ff */
[----:B------:R-:W-:Y:S01]  /*06b0*/  @!P0 IMAD.MOV R10, RZ, RZ, -R10 ;  /* 0x000000ffff0a8224 */ /* 0x000fe200078e0a0a */
[----:B------:R-:W-:Y:S02]  /*06c0*/  @!P1 LOP3.LUT R10, RZ, c[0x0][0x10], RZ, 0x33, !PT ;  /* 0x00000400ff0a9a12 */ /* 0x000fe400078e33ff */
[----:B------:R-:W-:-:S03]  /*06d0*/  SHF.R.S32.HI R11, RZ, 0x6, R8 ;  /* 0x00000006ff0b7819 */ /* 0x000fc60000011408 */
[----:B------:R-:W-:-:S04]  /*06e0*/  IMAD R232, R10, R7, RZ ;  /* 0x000000070ae87224 */ /* 0x000fc800078e02ff */
[----:B------:R-:W-:Y:S01]  /*06f0*/  IMAD.IADD R9, R10, 0x1, R232 ;  /* 0x000000010a097824 */ /* 0x000fe200078e02e8 */
[----:B------:R-:W-:-:S04]  /*0700*/  IMNMX R232, R232, R11, !PT ;  /* 0x0000000be8e87217 */ /* 0x000fc80007800200 */
[----:B------:R-:W-:-:S04]  /*0710*/  IMNMX R9, R2, R9, PT ;  /* 0x0000000902097217 */ /* 0x000fc80003800200 */
        /* <DEDUP_REMOVED lines=19> */
[----:B------:R-:W-:-:S02]  /*0850*/  SHF.R.S32.HI R5, RZ, 0x1f, R3 ;  /* 0x0000001fff057819 */ /* 0x000fc40000011403 */
[C---:B------:R-:W-:Y:S01]  /*0860*/  ISETP.GE.AND P3, PT, R0.reuse, R93, PT ;  /* 0x0000005d0000720c */ /* 0x040fe20003f66270 */
[----:B------:R-:W-:-:S05]  /*0870*/  IMAD.WIDE R6, R0, 0x100, R6 ;  /* 0x0000010000067825 */ /* 0x000fca00078e0206 */
[----:B------:R-:W-:Y:S02]  /*0880*/  IADD3 R2, P0, R4, R6, RZ ;  /* 0x0000000604027210 */ /* 0x000fe40007f1e0ff */
[----:B------:R-:W-:Y:S02]  /*0890*/  IADD3 R6, R0, 0x8, RZ ;  /* 0x0000000800067810 */ /* 0x000fe40007ffe0ff */
[----:B------:R-:W-:Y:S02]  /*08a0*/  LEA.HI.X.SX32 R7, R4, R7, 0x1, P0 ;  /* 0x0000000704077211 */ /* 0x000fe400000f0eff */
[----:B------:R-:W-:Y:S02]  /*08b0*/  ISETP.GE.AND P2, PT, R6, R93, PT ;  /* 0x0000005d0600720c */ /* 0x000fe40003f46270 */
[----:B------:R-:W-:Y:S02]  /*08c0*/  LEA R14, P0, R2, c[0x0][0x1d8], 0x2 ;  /* 0x00007600020e7a11 */ /* 0x000fe400078010ff */
[----:B------:R-:W-:-:S02]  /*08d0*/  IADD3 R4, R0, 0x10, RZ ;  /* 0x0000001000047810 */ /* 0x000fc40007ffe0ff */
[----:B------:R-:W-:Y:S02]  /*08e0*/  LEA.HI.X R15, R2, c[0x0][0x1dc], R7, 0x2, P0 ;  /* 0x00007700020f7a11 */ /* 0x000fe400000f1407 */
[-C--:B------:R-:W-:Y:S02]  /*08f0*/  ISETP.GE.AND P1, PT, R4, R93.reuse, PT ;  /* 0x0000005d0400720c */ /* 0x080fe40003f26270 */
[-C--:B------:R-:W-:Y:S01]  /*0900*/  ISETP.GE.OR P5, PT, R6, R93.reuse, P6 ;  /* 0x0000005d0600720c */ /* 0x080fe200037a6670 */
[----:B------:R1:W-:Y:S01]  /*0910*/  @!P3 STG.E.128 [R14.64], RZ ;  /* 0x000000ff0e00b986 */ /* 0x0003e2000c101d0a */
[----:B------:R-:W-:Y:S02]  /*0920*/  ISETP.GE.OR P4, PT, R4, R93, P6 ;  /* 0x0000005d0400720c */ /* 0x000fe40003786670 */
[C---:B------:R-:W-:Y:S01]  /*0930*/  IADD3 R6, R0.reuse, 0x30, RZ ;  /* 0x0000003000067810 */ /* 0x040fe20007ffe0ff */
[----:B------:R1:W-:Y:S01]  /*0940*/  @!P3 STG.E.128 [R14.64+0x100], RZ ;  /* 0x000100ff0e00b986 */ /* 0x0003e2000c101d0a */
[----:B------:R-:W-:-:S02]  /*0950*/  IADD3 R4, R0, 0x38, RZ ;  /* 0x0000003800047810 */ /* 0x000fc40007ffe0ff */
[----:B------:R-:W-:Y:S01]  /*0960*/  IADD3 R3, P0, R3, R0, RZ ;  /* 0x0000000003037210 */ /* 0x000fe20007f1e0ff */
[----:B------:R1:W-:Y:S03]  /*0970*/  @!P3 STG.E.128 [R14.64+0x200], RZ ;  /* 0x000200ff0e00b986 */ /* 0x0003e6000c101d0a */
[----:B------:R-:W-:Y:S01]  /*0980*/  LEA.HI.X.SX32 R2, R0, R5, 0x1, P0 ;  /* 0x0000000500027211 */ /* 0x000fe200000f0eff */
[----:B------:R1:W-:Y:S01]  /*0990*/  @!P3 STG.E.128 [R14.64+0x300], RZ ;  /* 0x000300ff0e00b986 */ /* 0x0003e2000c101d0a */
[-C--:B------:R-:W-:Y:S01]  /*09a0*/  ISETP.GE.AND P3, PT, R12, R93.reuse, PT ;  /* 0x0000005d0c00720c */ /* 0x080fe20003f66270 */
[----:B------:R-:W-:Y:S01]  /*09b0*/  @!P4 IMAD.MOV.U32 R19, RZ, RZ, -0x800000 ;  /* 0xff800000ff13c424 */ /* 0x000fe200078e00ff */
[C---:B------:R-:W-:Y:S01]  /*09c0*/  LEA R16, P0, R3.reuse, c[0x0][0x208], 0x2 ;  /* 0x0000820003107a11 */ /* 0x040fe200078010ff */
[----:B------:R1:W-:Y:S03]  /*09d0*/  @!P2 STG.E.128 [R14.64+0x2000], RZ ;  /* 0x002000ff0e00a986 */ /* 0x0003e6000c101d0a */
[----:B------:R-:W-:Y:S01]  /*09e0*/  LEA.HI.X R17, R3, c[0x0][0x20c], R2, 0x2, P0 ;  /* 0x0000830003117a11 */ /* 0x000fe200000f1402 */
[----:B------:R1:W-:Y:S01]  /*09f0*/  @!P2 STG.E.128 [R14.64+0x2100], RZ ;  /* 0x002100ff0e00a986 */ /* 0x0003e2000c101d0a */
[----:B------:R-:W-:Y:S01]  /*0a00*/  @!P5 IMAD.MOV.U32 R3, RZ, RZ, -0x800000 ;  /* 0xff800000ff03d424 */ /* 0x000fe200078e00ff */
[----:B------:R-:W-:-:S02]  /*0a10*/  ISETP.GE.OR P0, PT, R6, R93, P6 ;  /* 0x0000005d0600720c */ /* 0x000fc40003706670 */
[----:B------:R1:W-:Y:S04]  /*0a20*/  @!P2 STG.E.128 [R14.64+0x2200], RZ ;  /* 0x002200ff0e00a986 */ /* 0x0003e8000c101d0a */
[----:B------:R1:W-:Y:S01]  /*0a30*/  @!P2 STG.E.128 [R14.64+0x2300], RZ ;  /* 0x002300ff0e00a986 */ /* 0x0003e2000c101d0a */
[----:B------:R-:W-:-:S03]  /*0a40*/  ISETP.GE.AND P2, PT, R10, R93, PT ;  /* 0x0000005d0a00720c */ /* 0x000fc60003f46270 */
[----:B------:R1:W-:Y:S03]  /*0a50*/  @!P1 STG.E.128 [R14.64+0x4000], RZ ;  /* 0x004000ff0e009986 */ /* 0x0003e6000c101d0a */
[----:B------:R-:W-:Y:S01]  /*0a60*/  @!P0 IMAD.MOV.U32 R5, RZ, RZ, -0x800000 ;  /* 0xff800000ff058424 */ /* 0x000fe200078e00ff */
        /* <DEDUP_REMOVED lines=46> */
.L_x_7596:
        /* <DEDUP_REMOVED lines=14> */
[----:B------:R-:W-:-:S03]  /*0e30*/  @P1 IMAD R5, R236, c[0x0][0x2cc], R5 ;  /* 0x0000b300ec051a24 */ /* 0x000fc600078e0205 */
[----:B------:R1:W2:Y:S01]  /*0e40*/  R2UR UR6, R2 ;  /* 0x00000000020673c2 */ /* 0x0002a200000e0000 */
[----:B------:R-:W-:-:S05]  /*0e50*/  @P1 IMAD.IADD R5, R9, 0x1, R5 ;  /* 0x0000000109051824 */ /* 0x000fca00078e0205 */
[----:B------:R-:W-:-:S04]  /*0e60*/  @P1 SHF.L.U64.HI R5, R8, 0x2, R5 ;  /* 0x0000000208051819 */ /* 0x000fc80000010205 */
[----:B------:R-:W-:Y:S02]  /*0e70*/  @P1 IADD3.X R241, R5, c[0x0][0x2c4], RZ, P0, !PT ;  /* 0x0000b10005f11a10 */ /* 0x000fe400007fe4ff */
[----:B------:R-:W-:-:S04]  /*0e80*/  @P1 ISETP.NE.U32.AND P0, PT, R240, RZ, PT ;  /* 0x000000fff000120c */ /* 0x000fc80003f05070 */
[----:B------:R-:W-:-:S13]  /*0e90*/  @P1 ISETP.NE.AND.EX P3, PT, R241, RZ, PT, P0 ;  /* 0x000000fff100120c */ /* 0x000fda0003f65300 */
[----:B-12---:R-:W-:Y:S05]  /*0ea0*/  @!P3 BRA `(.L_x_7597) ;  /* 0x000004900000b947 */ /* 0x006fea0003800000 */
[----:B------:R-:W1:Y:S01]  /*0eb0*/  I2F.RP R7, UR6 ;  /* 0x0000000600077d06 */ /* 0x000e620008209400 */
[----:B------:R-:W-:-:S04]  /*0ec0*/  LEA R25, R33, 0xffffffc0, 0x6 ;  /* 0xffffffc021197811 */ /* 0x000fc800078e30ff */
[----:B-----5:R-:W-:-:S04]  /*0ed0*/  IABS R0, R25 ;  /* 0x0000001900007213 */ /* 0x020fc80000000000 */
[----:B------:R-:W-:Y:S01]  /*0ee0*/  MOV R3, R0 ;  /* 0x0000000000037202 */ /* 0x000fe20000000f00 */
        /* <DEDUP_REMOVED lines=8> */
[----:B------:R-:W-:-:S04]  /*0f70*/  IMAD.MOV R0, RZ, RZ, -R2 ;  /* 0x000000ffff007224 */ /* 0x000fc800078e0a02 */
[----:B------:R-:W-:-:S05]  /*0f80*/  IMAD R0, R0, UR6, R3 ;  /* 0x0000000600007c24 */ /* 0x000fca000f8e0203 */
[----:B------:R-:W-:-:S13]  /*0f90*/  ISETP.LT.U32.AND P1, PT, R0, UR6, PT ;  /* 0x0000000600007c0c */ /* 0x000fda000bf21070 */
[----:B------:R-:W-:Y:S02]  /*0fa0*/  @!P1 IADD3 R0, R0, -UR6, RZ ;  /* 0x8000000600009c10 */ /* 0x000fe4000fffe0ff */
[----:B------:R-:W-:Y:S02]  /*0fb0*/  @!P1 IADD3 R2, R2, 0x1, RZ ;  /* 0x0000000102029810 */ /* 0x000fe40007ffe0ff */
[----:B------:R-:W-:Y:S02]  /*0fc0*/  ISETP.GE.U32.AND P2, PT, R0, UR6, PT ;  /* 0x0000000600007c0c */ /* 0x000fe4000bf46070 */
[----:B------:R-:W-:Y:S02]  /*0fd0*/  LOP3.LUT R0, R25, c[0x0][0x2d0], RZ, 0x3c, !PT ;  /* 0x0000b40019007a12 */ /* 0x000fe400078e3cff */
[----:B------:R-:W-:Y:S02]  /*0fe0*/  ISETP.NE.AND P1, PT, RZ, c[0x0][0x2d0], PT ;  /* 0x0000b400ff007a0c */ /* 0x000fe40003f25270 */
[----:B------:R-:W-:-:S07]  /*0ff0*/  ISETP.GE.AND P0, PT, R0, RZ, PT ;  /* 0x000000ff0000720c */ /* 0x000fce0003f06270 */
        /* <DEDUP_REMOVED lines=36> */
[----:B------:R-:W-:Y:S02]  /*1240*/  IMAD.MOV.U32 R18, RZ, RZ, R4 ;  /* 0x000000ffff127224 */ /* 0x000fe400078e0004 */
[----:B------:R-:W-:Y:S01]  /*1250*/  IMAD R2, R22, c[0x0][0x184], R7 ;  /* 0x0000610016027a24 */ /* 0x000fe200078e0207 */
[----:B------:R-:W-:Y:S01]  /*1260*/  SHF.R.S32.HI R7, RZ, 0x1f, R9 ;  /* 0x0000001fff077819 */ /* 0x000fe20000011409 */
[----:B------:R-:W-:-:S03]  /*1270*/  IMAD R3, R3, c[0x0][0x188], RZ ;  /* 0x0000620003037a24 */ /* 0x000fc600078e02ff */
[----:B------:R-:W-:Y:S01]  /*1280*/  IADD3 R19, R5, R2, RZ ;  /* 0x0000000205137210 */ /* 0x000fe20007ffe0ff */
[----:B------:R-:W-:Y:S02]  /*1290*/  IMAD R5, R25, c[0x0][0x19c], R0 ;  /* 0x0000670019057a24 */ /* 0x000fe400078e0200 */
[----:B------:R-:W-:Y:S02]  /*12a0*/  IMAD R2, R7, c[0x0][0x1b0], RZ ;  /* 0x00006c0007027a24 */ /* 0x000fe400078e02ff */
[----:B------:R-:W-:-:S04]  /*12b0*/  IMAD.WIDE.U32 R18, R25, c[0x0][0x198], R18 ;  /* 0x0000660019127a25 */ /* 0x000fc800078e0012 */
[C---:B------:R-:W-:Y:S01]  /*12c0*/  IMAD R3, R22.reuse, c[0x0][0x18c], R3 ;  /* 0x0000630016037a24 */ /* 0x040fe200078e0203 */
[----:B------:R-:W-:Y:S01]  /*12d0*/  IADD3 R19, R19, R5, RZ ;  /* 0x0000000513137210 */ /* 0x000fe20007ffe0ff */
[----:B------:R-:W-:Y:S02]  /*12e0*/  IMAD R2, R9, c[0x0][0x1b4], R2 ;  /* 0x00006d0009027a24 */ /* 0x000fe400078e0202 */
[----:B------:R-:W-:-:S04]  /*12f0*/  IMAD.WIDE.U32 R22, R22, c[0x0][0x188], RZ ;  /* 0x0000620016167a25 */ /* 0x000fc800078e00ff */
[----:B------:R-:W-:-:S04]  /*1300*/  IMAD.WIDE.U32 R18, R9, c[0x0][0x1b0], R18 ;  /* 0x00006c0009127a25 */ /* 0x000fc800078e0012 */
[----:B------:R-:W-:Y:S01]  /*1310*/  IMAD.IADD R3, R23, 0x1, R3 ;  /* 0x0000000117037824 */ /* 0x000fe200078e0203 */
[----:B------:R-:W-:Y:S01]  /*1320*/  IADD3 R2, R19, R2, RZ ;  /* 0x0000000213027210 */ /* 0x000fe20007ffe0ff */
[----:B------:R-:W-:Y:S05]  /*1330*/  BRA `(.L_x_7598) ;  /* 0x0000043000007947 */ /* 0x000fea0003800000 */
.L_x_7597:
        /* <DEDUP_REMOVED lines=15> */
.L_x_7599:
[----:B------:R-:W-:Y:S01]  /*1430*/  IABS R9, c[0x0][0x1c8] ;  /* 0x0000720000097a13 */ /* 0x000fe20000000000 */
[----:B------:R-:W-:Y:S01]  /*1440*/  IMAD.MOV.U32 R10, RZ, RZ, RZ ;  /* 0x000000ffff0a7224 */ /* 0x000fe200078e00ff */
[----:B------:R-:W-:Y:S01]  /*1450*/  LEA R25, R33, 0xffffffc0, 0x6 ;  /* 0xffffffc021197811 */ /* 0x000fe200078e30ff */
[----:B------:R-:W-:Y:S01]  /*1460*/  @P4 IMAD.IADD R3, R4, 0x1, R3 ;  /* 0x0000000104034824 */ /* 0x000fe200078e0203 */
[----:B------:R-:W1:Y:S02]  /*1470*/  I2F.RP R12, R9 ;  /* 0x00000009000c7306 */ /* 0x000e640000209400 */
[----:B------:R-:W-:Y:S01]  /*1480*/  SHF.R.S32.HI R17, RZ, 0x1f, R25 ;  /* 0x0000001fff117819 */ /* 0x000fe20000011419 */
[----:B------:R-:W-:-:S04]  /*1490*/  @P4 IMAD.WIDE.U32 R22, R3, c[0x0][0x1a0], RZ ;  /* 0x0000680003164a25 */ /* 0x000fc800078e00ff */
[----:B------:R-:W-:Y:S01]  /*14a0*/  @P4 IMAD R3, R3, c[0x0][0x1a4], R23 ;  /* 0x0000690003034a24 */ /* 0x000fe200078e0217 */
[----:B-1----:R-:W1:Y:S02]  /*14b0*/  MUFU.RCP R11, R12 ;  /* 0x0000000c000b7308 */ /* 0x002e640000001000 */
[----:B-1----:R-:W-:-:S06]  /*14c0*/  IADD3 R11, R11, 0xffffffe, RZ ;  /* 0x0ffffffe0b0b7810 */ /* 0x002fcc0007ffe0ff */
[----:B------:R-:W1:Y:S02]  /*14d0*/  F2I.FTZ.U32.TRUNC.NTZ R11, R11 ;  /* 0x0000000b000b7305 */ /* 0x000e64000021f000 */
[----:B-1----:R-:W-:-:S04]  /*14e0*/  IMAD.MOV R2, RZ, RZ, -R11 ;  /* 0x000000ffff027224 */ /* 0x002fc800078e0a0b */
[----:B------:R-:W-:Y:S01]  /*14f0*/  IMAD R7, R2, R9, RZ ;  /* 0x0000000902077224 */ /* 0x000fe200078e02ff */
[----:B------:R-:W-:-:S03]  /*1500*/  IABS R2, R36 ;  /* 0x0000002400027213 */ /* 0x000fc60000000000 */
[----:B------:R-:W-:Y:S01]  /*1510*/  IMAD.HI.U32 R10, R11, R7, R10 ;  /* 0x000000070b0a7227 */ /* 0x000fe200078e000a */
[----:B------:R-:W-:Y:S02]  /*1520*/  MOV R7, R2 ;  /* 0x0000000200077202 */ /* 0x000fe40000000f00 */
[----:B------:R-:W-:-:S03]  /*1530*/  MOV R11, R5 ;  /* 0x00000005000b7202 */ /* 0x000fc60000000f00 */
        /* <DEDUP_REMOVED lines=8> */
[----:B------:R-:W-:Y:S01]  /*15c0*/  ISETP.GE.U32.AND P2, PT, R10, R9, PT ;  /* 0x000000090a00720c */ /* 0x000fe20003f46070 */
[----:B------:R-:W-:Y:S01]  /*15d0*/  IMAD.MOV.U32 R10, RZ, RZ, R8 ;  /* 0x000000ffff0a7224 */ /* 0x000fe200078e0008 */
[----:B------:R-:W-:-:S03]  /*15e0*/  ISETP.NE.AND P0, PT, RZ, c[0x0][0x1c8], PT ;  /* 0x00007200ff007a0c */ /* 0x000fc60003f05270 */
[----:B------:R-:W-:-:S08]  /*15f0*/  IMAD.WIDE.U32 R10, R25, c[0x0][0x198], R10 ;  /* 0x00006600190a7a25 */ /* 0x000fd000078e000a */
[----:B------:R-:W-:-:S05]  /*1600*/  @P2 IADD3 R2, R2, 0x1, RZ ;  /* 0x0000000102022810 */ /* 0x000fca0007ffe0ff */
[----:B------:R-:W-:Y:S02]  /*1610*/  IMAD.MOV.U32 R9, RZ, RZ, R2 ;  /* 0x000000ffff097224 */ /* 0x000fe400078e0002 */
[----:B------:R-:W-:-:S03]  /*1620*/  IMAD R2, R17, c[0x0][0x198], RZ ;  /* 0x0000660011027a24 */ /* 0x000fc600078e02ff */
[----:B------:R-:W-:Y:S01]  /*1630*/  @!P1 IADD3 R9, -R9, RZ, RZ ;  /* 0x000000ff09099210 */ /* 0x000fe20007ffe1ff */
[----:B------:R-:W-:Y:S01]  /*1640*/  IMAD R5, R25, c[0x0][0x19c], R2 ;  /* 0x0000670019057a24 */ /* 0x000fe200078e0202 */
[----:B------:R-:W-:-:S04]  /*1650*/  @!P0 LOP3.LUT R9, RZ, c[0x0][0x1c8], RZ, 0x33, !PT ;  /* 0x00007200ff098a12 */ /* 0x000fc800078e33ff */
[----:B------:R-:W-:Y:S02]  /*1660*/  SHF.R.S32.HI R7, RZ, 0x1f, R9 ;  /* 0x0000001fff077819 */ /* 0x000fe40000011409 */
[----:B------:R-:W-:-:S03]  /*1670*/  IADD3 R11, R11, R5, RZ ;  /* 0x000000050b0b7210 */ /* 0x000fc60007ffe0ff */
        /* <DEDUP_REMOVED lines=15> */
.L_x_7598:
[----:B------:R-:W-:Y:S01]  /*1770*/  ISETP.NE.AND P0, PT, R15, -0x1, PT ;  /* 0xffffffff0f00780c */ /* 0x000fe20003f05270 */
[----:B------:R-:W-:Y:S01]  /*1780*/  IMAD.IADD R231, R92, 0x1, -R93 ;  /* 0x000000015ce77824 */ /* 0x000fe200078e0a5d */
[----:B------:R-:W-:Y:S01]  /*1790*/  SHF.R.S32.HI R91, RZ, 0x1f, R88 ;  /* 0x0000001fff5b7819 */ /* 0x000fe20000011458 */
[----:B------:R-:W-:Y:S01]  /*17a0*/  ULDC UR8, c[0x0][0x198] ;  /* 0x0000660000087ab9 */ /* 0x000fe20000000800 */
[----:B------:R-:W-:Y:S01]  /*17b0*/  IADD3 R237, R33, -0x1, RZ ;  /* 0xffffffff21ed7810 */ /* 0x000fe20007ffe0ff */
[----:B------:R-:W-:Y:S01]  /*17c0*/  UIMAD.WIDE.U32 UR4, UR8, 0x20, URZ ;  /* 0x00000020080478a5 */ /* 0x000fe2000f8e003f */
[----:B------:R-:W-:Y:S01]  /*17d0*/  LEA.HI R13, R91, R88, RZ, 0x3 ;  /* 0x000000585b0d7211 */ /* 0x000fe200078f18ff */
[----:B------:R-:W-:-:S03]  /*17e0*/  IMAD.SHL.U32 R246, R88, 0x2, RZ ;  /* 0x0000000258f67824 */ /* 0x000fc600078e00ff */
[----:B------:R-:W-:Y:S02]  /*17f0*/  SHF.R.S32.HI R20, RZ, 0x3, R13 ;  /* 0x00000003ff147819 */ /* 0x000fe4000001140d */
[----:B------:R-:W-:Y:S01]  /*1800*/  LOP3.LUT R13, R13, 0xfffffff8, RZ, 0xc0, !PT ;  /* 0xfffffff80d0d7812 */ /* 0x000fe200078ec0ff */
[C---:B------:R-:W-:Y:S01]  /*1810*/  @P0 IMAD.WIDE.U32 R10, R15.reuse, c[0x0][0x190], RZ ;  /* 0x000064000f0a0a25 */ /* 0x040fe200078e00ff */
[----:B------:R-:W-:Y:S02]  /*1820*/  @!P0 SHF.R.S32.HI R5, RZ, 0x1f, R236 ;  /* 0x0000001fff058819 */ /* 0x000fe400000114ec */
[C---:B------:R-:W-:Y:S01]  /*1830*/  IADD3 R16, R20.reuse, 0x10, RZ ;  /* 0x0000001014107810 */ /* 0x040fe20007ffe0ff */
[----:B------:R-:W-:Y:S01]  /*1840*/  @P0 IMAD R11, R15, c[0x0][0x194], R11 ;  /* 0x000065000f0b0a24 */ /* 0x000fe200078e020b */
[----:B------:R-:W-:Y:S01]  /*1850*/  IADD3 R12, R20, 0x30, RZ ;  /* 0x00000030140c7810 */ /* 0x000fe20007ffe0ff */
[----:B------:R-:W-:Y:S01]  /*1860*/  @!P0 IMAD R5, R5, c[0x0][0x178], RZ ;  /* 0x00005e0005058a24 */ /* 0x000fe200078e02ff */
[----:B------:R-:W-:Y:S01]  /*1870*/  ISETP.GE.AND P5, PT, R16, R231, PT ;  /* 0x000000e71000720c */ /* 0x000fe20003fa6270 */
[----:B------:R-:W-:Y:S01]  /*1880*/  @!P0 IMAD.WIDE.U32 R14, R236, c[0x0][0x178], RZ ;  /* 0x00005e00ec0e8a25 */ /* 0x000fe200078e00ff */
[----:B------:R-:W-:-:S02]  /*1890*/  SHF.R.S32.HI R21, RZ, 0x1f, R20 ;  /* 0x0000001fff157819 */ /* 0x000fc40000011414 */
[-C--:B------:R-:W-:Y:S01]  /*18a0*/  ISETP.GE.AND P1, PT, R12, R231.reuse, PT ;  /* 0x000000e70c00720c */ /* 0x080fe20003f26270 */
[----:B-----5:R-:W-:Y:S01]  /*18b0*/  @!P0 IMAD R0, R236, c[0x0][0x17c], R5 ;  /* 0x00005f00ec008a24 */ /* 0x020fe200078e0205 */
[----:B------:R-:W-:Y:S01]  /*18c0*/  SHF.R.S32.HI R5, RZ, 0x1f, R36 ;  /* 0x0000001fff057819 */ /* 0x000fe20000011424 */
[----:B------:R-:W-:Y:S01]  /*18d0*/  @!P0 IMAD.MOV.U32 R10, RZ, RZ, R14 ;  /* 0x000000ffff0a8224 */ /* 0x000fe200078e000e */
[C---:B------:R-:W-:Y:S01]  /*18e0*/  IADD3 R14, R20.reuse, 0x20, RZ ;  /* 0x00000020140e7810 */ /* 0x040fe20007ffe0ff */
[----:B------:R-:W-:Y:S01]  /*18f0*/  @!P0 IMAD.IADD R11, R15, 0x1, R0 ;  /* 0x000000010f0b8824 */ /* 0x000fe200078e0200 */
[-C--:B------:R-:W-:Y:S01]  /*1900*/  ISETP.GE.AND P6, PT, R20, R231.reuse, PT ;  /* 0x000000e71400720c */ /* 0x080fe20003fc6270 */
[----:B------:R-:W-:Y:S01]  /*1910*/  IMAD.IADD R0, R88, 0x1, -R13 ;  /* 0x0000000158007824 */ /* 0x000fe200078e0a0d */
[----:B------:R-:W-:Y:S01]  /*1920*/  ISETP.GE.AND P4, PT, R14, R231, PT ;  /* 0x000000e70e00720c */ /* 0x000fe20003f86270 */
[----:B------:R-:W-:Y:S01]  /*1930*/  IMAD.WIDE R34, R35, 0x40, R20 ;  /* 0x0000004023227825 */ /* 0x000fe200078e0214 */
[----:B------:R-:W-:-:S03]  /*1940*/  LOP3.LUT R246, R246, 0x6, RZ, 0xc0, !PT ;  /* 0x00000006f6f67812 */ /* 0x000fc600078ec0ff */
[----:B------:R-:W-:Y:S02]  /*1950*/  IMAD.SHL.U32 R8, R0, 0x8, RZ ;  /* 0x0000000800087824 */ /* 0x000fe400078e00ff */
[----:B------:R-:W-:Y:S02]  /*1960*/  IMAD.SHL.U32 R13, R20, 0x40, RZ ;  /* 0x00000040140d7824 */ /* 0x000fe400078e00ff */
[----:B------:R-:W-:Y:S01]  /*1970*/  IMAD R5, R5, c[0x0][0x1a8], RZ ;  /* 0x00006a0005057a24 */ /* 0x000fe200078e02ff */
[----:B------:R-:W-:Y:S01]  /*1980*/  IADD3 R10, P0, R8, R10, RZ ;  /* 0x0000000a080a7210 */ /* 0x000fe20007f1e0ff */
[----:B------:R-:W-:Y:S01]  /*1990*/  IMAD R165, R21, c[0x0][0x198], RZ ;  /* 0x0000660015a57a24 */ /* 0x000fe200078e02ff */
[--C-:B------:R-:W-:Y:S01]  /*19a0*/  SHF.R.S32.HI R4, RZ, 0x1f, R8.reuse ;  /* 0x0000001fff047819 */ /* 0x100fe20000011408 */
[----:B------:R-:W-:Y:S01]  /*19b0*/  IMAD R26, R36, c[0x0][0x1ac], R5 ;  /* 0x00006b00241a7a24 */ /* 0x000fe200078e0205 */
[----:B------:R-:W-:Y:S01]  /*19c0*/  IADD3 R22, P2, R8, R22, RZ ;  /* 0x0000001608167210 */ /* 0x000fe20007f5e0ff */
[----:B------:R-:W-:Y:S01]  /*19d0*/  @!P6 IMAD R5, R35, c[0x0][0x190], RZ ;  /* 0x000064002305ea24 */ /* 0x000fe200078e02ff */
[----:B------:R-:W-:Y:S01]  /*19e0*/  LOP3.LUT R13, R13, 0x1c0, RZ, 0xc0, !PT ;  /* 0x000001c00d0d7812 */ /* 0x000fe200078ec0ff */
[----:B------:R-:W-:Y:S01]  /*19f0*/  IMAD.X R11, R4, 0x1, R11, P0 ;  /* 0x00000001040b7824 */ /* 0x000fe200000e060b */
[----:B------:R-:W-:Y:S01]  /*1a00*/  IADD3 R18, P0, R8, R18, RZ ;  /* 0x0000001208127210 */ /* 0x000fe20007f1e0ff */
[----:B------:R-:W-:Y:S01]  /*1a10*/  IMAD.X R23, R4, 0x1, R3, P2 ;  /* 0x0000000104177824 */ /* 0x000fe200010e0603 */
[----:B------:R-:W-:Y:S01]  /*1a20*/  LOP3.LUT R8, R13, 0x38, R8, 0xf8, !PT ;  /* 0x000000380d087812 */ /* 0x000fe200078ef808 */
[----:B------:R-:W-:Y:S01]  /*1a30*/  IMAD.WIDE.U32 R36, R36, c[0x0][0x1a8], R10 ;  /* 0x00006a0024247a25 */ /* 0x000fe200078e000a */
[----:B------:R-:W-:-:S02]  /*1a40*/  SHF.R.U32.HI R13, RZ, 0x3, R13 ;  /* 0x00000003ff0d7819 */ /* 0x000fc4000001160d */
[----:B------:R-:W-:Y:S01]  /*1a50*/  @!P4 IADD3 R24, P2, R34, 0x20, RZ ;  /* 0x000000202218c810 */ /* 0x000fe20007f5e0ff */
[----:B------:R-:W-:Y:S01]  /*1a60*/  IMAD.X R19, R4, 0x1, R2, P0 ;  /* 0x0000000104137824 */ /* 0x000fe200000e0602 */
[----:B------:R-:W-:Y:S01]  /*1a70*/  @!P5 IADD3 R38, P0, R34, 0x10, RZ ;  /* 0x000000102226d810 */ /* 0x000fe20007f1e0ff */
[----:B------:R-:W-:Y:S01]  /*1a80*/  IMAD.IADD R27, R37, 0x1, R26 ;  /* 0x00000001251b7824 */ /* 0x000fe200078e021a */
[----:B------:R-:W-:Y:S01]  /*1a90*/  LOP3.LUT R13, R8, R13, RZ, 0x3c, !PT ;  /* 0x0000000d080d7212 */ /* 0x000fe200078e3cff */
[----:B------:R-:W-:Y:S02]  /*1aa0*/  @!P6 IMAD.MOV.U32 R26, RZ, RZ, R36 ;  /* 0x000000ffff1ae224 */ /* 0x000fe400078e0024 */
[----:B------:R-:W-:Y:S01]  /*1ab0*/  @!P5 IMAD.X R3, RZ, RZ, R35, P0 ;  /* 0x000000ffff03d224 */ /* 0x000fe200000e0623 */
[----:B------:R-:W-:Y:S01]  /*1ac0*/  @!P1 IADD3 R11, P0, R34, 0x30, RZ ;  /* 0x00000030220b9810 */ /* 0x000fe20007f1e0ff */
[--C-:B------:R-:W-:Y:S02]  /*1ad0*/  @!P5 IMAD.MOV.U32 R31, RZ, RZ, R27.reuse ;  /* 0x000000ffff1fd224 */ /* 0x100fe400078e001b */
[----:B------:R-:W-:-:S02]  /*1ae0*/  @!P4 IMAD.MOV.U32 R29, RZ, RZ, R27 ;  /* 0x000000ffff1dc224 */ /* 0x000fc400078e001b */
[----:B------:R-:W-:Y:S02]  /*1af0*/  @!P1 IMAD.MOV.U32 R37, RZ, RZ, R27 ;  /* 0x000000ffff259224 */ /* 0x000fe400078e001b */
[C---:B------:R-:W-:Y:S02]  /*1b00*/  @!P6 IMAD R5, R34.reuse, c[0x0][0x194], R5 ;  /* 0x000065002205ea24 */ /* 0x040fe400078e0205 */
[----:B------:R-:W-:Y:S02]  /*1b10*/  @!P1 IMAD.X R8, RZ, RZ, R35, P0 ;  /* 0x000000ffff089224 */ /* 0x000fe400000e0623 */
[----:B------:R-:W-:Y:S01]  /*1b20*/  @!P6 IMAD.WIDE.U32 R26, R34, c[0x0][0x190], R26 ;  /* 0x00006400221aea25 */ /* 0x000fe200078e001a */
[----:B------:R-:W-:-:S03]  /*1b30*/  IADD3 R34, P0, R20, R25, RZ ;  /* 0x0000001914227210 */ /* 0x000fc60007f1e0ff */
[----:B------:R-:W-:Y:S02]  /*1b40*/  @!P5 IMAD R3, R3, c[0x0][0x190], RZ ;  /* 0x000064000303da24 */ /* 0x000fe400078e02ff */
[----:B------:R-:W-:Y:S02]  /*1b50*/  @!P5 IMAD.MOV.U32 R30, RZ, RZ, R36 ;  /* 0x000000ffff1ed224 */ /* 0x000fe400078e0024 */
[----:B------:R-:W-:Y:S02]  /*1b60*/  @!P4 IMAD.X R15, RZ, RZ, R35, P2 ;  /* 0x000000ffff0fc224 */ /* 0x000fe400010e0623 */
[C---:B------:R-:W-:Y:S02]  /*1b70*/  @!P5 IMAD R2, R38.reuse, c[0x0][0x194], R3 ;  /* 0x000065002602da24 */ /* 0x040fe400078e0203 */
[----:B------:R-:W-:-:S04]  /*1b80*/  @!P5 IMAD.WIDE.U32 R38, R38, c[0x0][0x190], R30 ;  /* 0x000064002626da25 */ /* 0x000fc800078e001e */
[----:B------:R-:W-:Y:S02]  /*1b90*/  @!P4 IMAD R15, R15, c[0x0][0x190], RZ ;  /* 0x000064000f0fca24 */ /* 0x000fe400078e02ff */
[----:B------:R-:W-:Y:S01]  /*1ba0*/  IMAD.X R4, R21, 0x1, R17, P0 ;  /* 0x0000000115047824 */ /* 0x000fe200000e0611 */
[C---:B------:R-:W-:Y:S01]  /*1bb0*/  @!P6 LEA R30, P0, R26.reuse, c[0x0][0x160], 0x1 ;  /* 0x000058001a1eea11 */ /* 0x040fe200078008ff */
[----:B------:R-:W-:Y:S02]  /*1bc0*/  @!P6 IMAD.IADD R5, R27, 0x1, R5 ;  /* 0x000000011b05e824 */ /* 0x000fe400078e0205 */
[----:B------:R-:W-:Y:S02]  /*1bd0*/  @!P4 IMAD.MOV.U32 R28, RZ, RZ, R36 ;  /* 0x000000ffff1cc224 */ /* 0x000fe400078e0024 */
[----:B------:R-:W-:Y:S01]  /*1be0*/  IMAD.SHL.U32 R3, R237, 0x40, RZ ;  /* 0x00000040ed037824 */ /* 0x000fe200078e00ff */
[----:B------:R-:W-:Y:S01]  /*1bf0*/  @!P6 LEA.HI.X R31, R26, c[0x0][0x164], R5, 0x1, P0 ;  /* 0x000059001a1fea11 */ /* 0x000fe200000f0c05 */
[----:B------:R-:W-:-:S02]  /*1c00*/  @!P4 IMAD R10, R24, c[0x0][0x194], R15 ;  /* 0x00006500180aca24 */ /* 0x000fc400078e020f */
[----:B------:R-:W-:Y:S01]  /*1c10*/  @!P4 IMAD.WIDE.U32 R24, R24, c[0x0][0x190], R28 ;  /* 0x000064001818ca25 */ /* 0x000fe200078e001c */
[----:B------:R-:W-:-:S03]  /*1c20*/  @!P5 LEA R28, P2, R38, c[0x0][0x160], 0x1 ;  /* 0x00005800261cda11 */ /* 0x000fc600078408ff */
[----:B------:R-:W-:Y:S01]  /*1c30*/  @!P5 IMAD.IADD R2, R39, 0x1, R2 ;  /* 0x000000012702d824 */ /* 0x000fe200078e0202 */
[----:B------:R-:W-:Y:S01]  /*1c40*/  @!P4 LEA R26, P0, R24, c[0x0][0x160], 0x1 ;  /* 0x00005800181aca11 */ /* 0x000fe200078008ff */
[----:B------:R-:W-:Y:S02]  /*1c50*/  IMAD.IADD R5, R6, 0x1, -R3 ;  /* 0x0000000106057824 */ /* 0x000fe400078e0a03 */
[----:B------:R-:W-:Y:S01]  /*1c60*/  @!P1 IMAD R8, R8, c[0x0][0x190], RZ ;  /* 0x0000640008089a24 */ /* 0x000fe200078e02ff */
[----:B------:R-:W-:Y:S01]  /*1c70*/  @!P5 LEA.HI.X R29, R38, c[0x0][0x164], R2, 0x1, P2 ;  /* 0x00005900261dda11 */ /* 0x000fe200010f0c02 */
[----:B------:R-:W-:Y:S01]  /*1c80*/  IMAD.WIDE.U32 R18, R20, c[0x0][0x198], R18 ;  /* 0x0000660014127a25 */ /* 0x000fe200078e0012 */
[----:B------:R-:W-:-:S03]  /*1c90*/  ISETP.GE.AND P2, PT, R16, R5, PT ;  /* 0x000000051000720c */ /* 0x000fc60003f46270 */
[----:B------:R-:W-:Y:S02]  /*1ca0*/  @!P4 IMAD.IADD R10, R25, 0x1, R10 ;  /* 0x00000001190ac824 */ /* 0x000fe400078e020a */
[C---:B------:R-:W-:Y:S02]  /*1cb0*/  @!P1 IMAD R8, R11.reuse, c[0x0][0x194], R8 ;  /* 0x000065000b089a24 */ /* 0x040fe400078e0208 */
[----:B------:R-:W-:Y:S01]  /*1cc0*/  @!P1 IMAD.WIDE.U32 R36, R11, c[0x0][0x190], R36 ;  /* 0x000064000b249a25 */ /* 0x000fe200078e0024 */
[----:B------:R-:W-:-:S03]  /*1cd0*/  @!P4 LEA.HI.X R27, R24, c[0x0][0x164], R10, 0x1, P0 ;  /* 0x00005900181bca11 */ /* 0x000fc600000f0c0a */
[----:B------:R-:W-:Y:S01]  /*1ce0*/  IMAD.MOV.U32 R2, RZ, RZ, R18 ;  /* 0x000000ffff027224 */ /* 0x000fe200078e0012 */
[----:B------:R-:W-:Y:S01]  /*1cf0*/  LEA.HI R18, R91, R88, RZ, 0x6 ;  /* 0x000000585b127211 */ /* 0x000fe200078f30ff */
[----:B------:R-:W-:Y:S01]  /*1d00*/  @!P1 IMAD.IADD R8, R37, 0x1, R8 ;  /* 0x0000000125089824 */ /* 0x000fe200078e0208 */
[----:B------:R-:W-:Y:S01]  /*1d10*/  @!P1 LEA R24, P0, R36, c[0x0][0x160], 0x1 ;  /* 0x0000580024189a11 */ /* 0x000fe200078008ff */
[----:B------:R-:W-:Y:S02]  /*1d20*/  IMAD R165, R20, c[0x0][0x19c], R165 ;  /* 0x0000670014a57a24 */ /* 0x000fe400078e02a5 */
[----:B------:R-:W-:Y:S01]  /*1d30*/  IMAD.U32 R15, RZ, RZ, UR8 ;  /* 0x00000008ff0f7e24 */ /* 0x000fe2000f8e00ff */
[----:B------:R-:W-:Y:S01]  /*1d40*/  @!P1 LEA.HI.X R25, R36, c[0x0][0x164], R8, 0x1, P0 ;  /* 0x0000590024199a11 */ /* 0x000fe200000f0c08 */
[----:B------:R-:W-:Y:S02]  /*1d50*/  IMAD.SHL.U32 R18, R18, 0x8, RZ ;  /* 0x0000000812127824 */ /* 0x000fe400078e00ff */
[----:B------:R-:W-:Y:S01]  /*1d60*/  IMAD.IADD R165, R19, 0x1, R165 ;  /* 0x0000000113a57824 */ /* 0x000fe200078e02a5 */
[----:B------:R-:W-:Y:S01]  /*1d70*/  @!P2 LEA R10, P0, R15, R2, 0x4 ;  /* 0x000000020f0aa211 */ /* 0x000fe200078020ff */
[----:B------:R-:W-:Y:S01]  /*1d80*/  IMAD.MOV.U32 R8, RZ, RZ, c[0x0][0x19c] ;  /* 0x00006700ff087624 */ /* 0x000fe200078e00ff */
[----:B------:R-:W-:Y:S01]  /*1d90*/  LOP3.LUT R13, R13, 0xfffffe00, R18, 0xf8, !PT ;  /* 0xfffffe000d0d7812 */ /* 0x000fe200078ef812 */
[----:B------:R-:W-:-:S02]  /*1da0*/  IMAD.U32 R11, RZ, RZ, UR8 ;  /* 0x00000008ff0b7e24 */ /* 0x000fc4000f8e00ff */
[----:B------:R-:W-:-:S03]  /*1db0*/  IMAD.WIDE.U32 R22, R9, c[0x0][0x1b8], R22 ;  /* 0x00006e0009167a25 */ /* 0x000fc600078e0016 */
[----:B------:R-:W-:Y:S01]  /*1dc0*/  @!P2 LEA.HI.X R11, R11, R165, R8, 0x4, P0 ;  /* 0x000000a50b0ba211 */ /* 0x000fe200000f2408 */
[----:B------:R-:W-:Y:S01]  /*1dd0*/  IMAD.SHL.U32 R239, R13, 0x2, RZ ;  /* 0x000000020def7824 */ /* 0x000fe200078e00ff */
[C---:B------:R-:W-:Y:S02]  /*1de0*/  @!P2 LEA R18, P0, R10.reuse, c[0x0][0x168], 0x1 ;  /* 0x00005a000a12aa11 */ /* 0x040fe400078008ff */
[CC--:B------:R-:W-:Y:S02]  /*1df0*/  LEA.HI R13, R91.reuse, R88.reuse, RZ, 0x4 ;  /* 0x000000585b0d7211 */ /* 0x0c0fe400078f20ff */
[----:B------:R-:W-:Y:S01]  /*1e00*/  @!P2 LEA.HI.X R19, R10, c[0x0][0x16c], R11, 0x1, P0 ;  /* 0x00005b000a13aa11 */ /* 0x000fe200000f0c0b */
[----:B------:R-:W-:Y:S01]  /*1e10*/  @!PT LDS RZ, [RZ] ;  /* 0x00000000fffff984 */ /* 0x000fe20000000800 */
[----:B------:R-:W-:Y:S01]  /*1e20*/  @!PT LDS RZ, [RZ] ;  /* 0x00000000fffff984 */ /* 0x000fe20000000800 */
[----:B------:R-:W-:Y:S01]  /*1e30*/  @!PT LDS RZ, [RZ] ;  /* 0x00000000fffff984 */ /* 0x000fe20000000800 */
[----:B------:R1:W-:Y:S01]  /*1e40*/  @!P6 LDGSTS.E.BYPASS.LTC128B.128 [R239], [R30.64] ;  /* 0x000000001eefefae */ /* 0x0003e2000b901d4a */
[----:B------:R-:W-:Y:S01]  /*1e50*/  ISETP.GE.AND P0, PT, R14, R5, PT ;  /* 0x000000050e00720c */ /* 0x000fe20003f06270 */
[----:B------:R-:W-:Y:S01]  /*1e60*/  IMAD.SHL.U32 R10, R8, 0x20, RZ ;  /* 0x00000020080a7824 */ /* 0x000fe200078e00ff */
[----:B------:R-:W-:Y:S01]  /*1e70*/  LEA.HI R91, R91, R88, RZ, 0x5 ;  /* 0x000000585b5b7211 */ /* 0x000fe200078f28ff */
[----:B------:R1:W-:Y:S03]  /*1e80*/  @!P6 LDGSTS.E.BYPASS.LTC128B.128 [R239+0x2000], [R30.64+0x80] ;  /* 0x020000801eefefae */ /* 0x0003e6000b901d4a */
[----:B------:R-:W-:Y:S01]  /*1e90*/  SHF.R.S32.HI R90, RZ, 0x5, R91 ;  /* 0x00000005ff5a7819 */ /* 0x000fe2000001145b */
[----:B------:R1:W-:Y:S01]  /*1ea0*/  @!P6 LDGSTS.E.BYPASS.LTC128B.128 [R239+0x4000], [R30.64+0x100] ;  /* 0x040001001eefefae */ /* 0x0003e2000b901d4a */
[----:B------:R-:W-:-:S03]  /*1eb0*/  LOP3.LUT R91, R91, 0xffffffe0, RZ, 0xc0, !PT ;  /* 0xffffffe05b5b7812 */ /* 0x000fc600078ec0ff */
        /* <DEDUP_REMOVED lines=8> */
[----:B-1----:R-:W-:-:S03]  /*1f40*/  @!P6 LEA R30, P5, R2, c[0x0][0x168], 0x1 ;  /* 0x00005a00021eea11 */ /* 0x002fc600078a08ff */
[----:B------:R3:W-:Y:S01]  /*1f50*/  @!P4 LDGSTS.E.BYPASS.LTC128B.128 [R239+0x5000], [R26.64+0x100] ;  /* 0x050001001aefcfae */ /* 0x0007e2000b901d4a */
[----:B------:R-:W-:-:S03]  /*1f60*/  @!P6 LEA.HI.X R31, R2, c[0x0][0x16c], R165, 0x1, P5 ;  /* 0x00005b00021fea11 */ /* 0x000fc600028f0ca5 */
[----:B------:R3:W-:Y:S01]  /*1f70*/  @!P4 LDGSTS.E.BYPASS.LTC128B.128 [R239+0x7000], [R26.64+0x180] ;  /* 0x070001801aefcfae */ /* 0x0007e2000b901d4a */
[----:B------:R-:W-:Y:S02]  /*1f80*/  @!P0 IADD3 R11, P4, R2, UR4, RZ ;  /* 0x00000004020b8c10 */ /* 0x000fe4000ff9e0ff */
[-C--:B------:R-:W-:Y:S01]  /*1f90*/  ISETP.GE.AND P5, PT, R16, R5.reuse, PT ;  /* 0x000000051000720c */ /* 0x080fe20003fa6270 */
[----:B------:R3:W-:Y:S01]  /*1fa0*/  @!P1 LDGSTS.E.BYPASS.LTC128B.128 [R239+0x1800], [R24.64] ;  /* 0x0180000018ef9fae */ /* 0x0007e2000b901d4a */
[----:B------:R-:W-:Y:S02]  /*1fb0*/  @!P0 IADD3.X R10, R165, UR5, R10, P4, !PT ;  /* 0x00000005a50a8c10 */ /* 0x000fe4000a7fe40a */
[----:B------:R-:W-:Y:S01]  /*1fc0*/  ISETP.GE.AND P4, PT, R14, R5, PT ;  /* 0x000000050e00720c */ /* 0x000fe20003f86270 */
[----:B------:R3:W-:Y:S01]  /*1fd0*/  @!P1 LDGSTS.E.BYPASS.LTC128B.128 [R239+0x3800], [R24.64+0x80] ;  /* 0x0380008018ef9fae */ /* 0x0007e2000b901d4a */
[----:B------:R-:W-:Y:S02]  /*1fe0*/  IMAD R14, R7, c[0x0][0x1b8], RZ ;  /* 0x00006e00070e7a24 */ /* 0x000fe400078e02ff */
[----:B------:R-:W-:Y:S01]  /*1ff0*/  IMAD.SHL.U32 R7, R0, 0x40, RZ ;  /* 0x0000004000077824 */ /* 0x000fe200078e00ff */
[----:B------:R3:W-:Y:S01]  /*2000*/  @!P1 LDGSTS.E.BYPASS.LTC128B.128 [R239+0x5800], [R24.64+0x100] ;  /* 0x0580010018ef9fae */ /* 0x0007e2000b901d4a */
[----:B------:R-:W-:-:S03]  /*2010*/  IMAD R14, R9, c[0x0][0x1bc], R14 ;  /* 0x00006f00090e7a24 */ /* 0x000fc600078e020e */
[----:B------:R3:W-:Y:S01]  /*2020*/  @!P1 LDGSTS.E.BYPASS.LTC128B.128 [R239+0x7800], [R24.64+0x180] ;  /* 0x0780018018ef9fae */ /* 0x0007e2000b901d4a */
[----:B--2---:R-:W-:Y:S01]  /*2030*/  @!P0 LEA R28, P1, R11, c[0x0][0x168], 0x1 ;  /* 0x00005a000b1c8a11 */ /* 0x004fe200078208ff */
[----:B------:R-:W-:Y:S01]  /*2040*/  IMAD.IADD R23, R23, 0x1, R14 ;  /* 0x0000000117177824 */ /* 0x000fe200078e020e */
[----:B------:R-:W-:Y:S01]  /*2050*/  LOP3.LUT R7, R7, 0x1c0, RZ, 0xc0, !PT ;  /* 0x000001c007077812 */ /* 0x000fe200078ec0ff */
[----:B------:R1:W-:Y:S01]  /*2060*/  @!P6 LDGSTS.E.BYPASS.LTC128B.128 [R239+0x8000], [R30.64] ;  /* 0x080000001eefefae */ /* 0x0003e2000b901d4a */
[----:B------:R-:W-:Y:S02]  /*2070*/  @!P0 LEA.HI.X R29, R11, c[0x0][0x16c], R10, 0x1, P1 ;  /* 0x00005b000b1d8a11 */ /* 0x000fe400008f0c0a */
[----:B------:R-:W-:Y:S01]  /*2080*/  ISETP.GE.AND P1, PT, R12, R5, PT ;  /* 0x000000050c00720c */ /* 0x000fe20003f26270 */
[----:B------:R1:W-:Y:S01]  /*2090*/  @!P6 LDGSTS.E.BYPASS.LTC128B.128 [R239+0xa000], [R30.64+0x80] ;  /* 0x0a0000801eefefae */ /* 0x0003e2000b901d4a */
[----:B------:R-:W-:Y:S02]  /*20a0*/  SHF.R.S32.HI R10, RZ, 0x4, R13 ;  /* 0x00000004ff0a7819 */ /* 0x000fe4000001140d */
[----:B------:R-:W-:Y:S01]  /*20b0*/  LOP3.LUT R13, R13, 0xfffffff0, RZ, 0xc0, !PT ;  /* 0xfffffff00d0d7812 */ /* 0x000fe200078ec0ff */
[----:B------:R1:W-:Y:S01]  /*20c0*/  @!P6 LDGSTS.E.BYPASS.LTC128B.128 [R239+0xc000], [R30.64+0x100] ;  /* 0x0c0001001eefefae */ /* 0x0003e2000b901d4a */
[----:B------:R-:W-:-:S03]  /*20d0*/  LEA.HI R11, R10, R10, RZ, 0x1 ;  /* 0x0000000a0a0b7211 */ /* 0x000fc600078f08ff */
[----:B------:R1:W-:Y:S01]  /*20e0*/  @!P6 LDGSTS.E.BYPASS.LTC128B.128 [R239+0xe000], [R30.64+0x180] ;  /* 0x0e0001801eefefae */ /* 0x0003e2000b901d4a */
[----:B------:R-:W-:Y:S01]  /*20f0*/  ISETP.GE.AND P6, PT, R20, R5, PT ;  /* 0x000000051400720c */ /* 0x000fe20003fc6270 */
[----:B------:R-:W-:Y:S01]  /*2100*/  IMAD.IADD R13, R88, 0x1, -R13 ;  /* 0x00000001580d7824 */ /* 0x000fe200078e0a0d */
[----:B------:R-:W-:Y:S01]  /*2110*/  LOP3.LUT R11, R11, 0xfffffffe, RZ, 0xc0, !PT ;  /* 0xfffffffe0b0b7812 */ /* 0x000fe200078ec0ff */
[----:B------:R2:W-:Y:S01]  /*2120*/  @!P2 LDGSTS.E.BYPASS.LTC128B.128 [R239+0x8800], [R18.64] ;  /* 0x0880000012efafae */ /* 0x0005e2000b901d4a */
[----:B------:R-:W-:Y:S02]  /*2130*/  @!P1 IMAD.MOV.U32 R164, RZ, RZ, R2 ;  /* 0x000000ffffa49224 */ /* 0x000fe400078e0002 */
[----:B------:R-:W-:Y:S01]  /*2140*/  IMAD.SHL.U32 R20, R20, 0x8, RZ ;  /* 0x0000000814147824 */ /* 0x000fe200078e00ff */
[----:B------:R2:W-:Y:S01]  /*2150*/  @!P2 LDGSTS.E.BYPASS.LTC128B.128 [R239+0xa800], [R18.64+0x80] ;  /* 0x0a80008012efafae */ /* 0x0005e2000b901d4a */
[----:B------:R-:W-:Y:S01]  /*2160*/  IMAD.IADD R10, R10, 0x1, -R11 ;  /* 0x000000010a0a7824 */ /* 0x000fe200078e0a0b */
[----:B------:R-:W-:-:S02]  /*2170*/  SHF.R.U32.HI R11, RZ, 0x3, R7 ;  /* 0x00000003ff0b7819 */ /* 0x000fc40000011607 */
[----:B------:R2:W-:Y:S01]  /*2180*/  @!P2 LDGSTS.E.BYPASS.LTC128B.128 [R239+0xc800], [R18.64+0x100] ;  /* 0x0c80010012efafae */ /* 0x0005e2000b901d4a */
[----:B------:R-:W-:-:S03]  /*2190*/  LOP3.LUT R20, R7, 0x8, R20, 0xf8, !PT ;  /* 0x0000000807147812 */ /* 0x000fc600078ef814 */
[----:B------:R2:W-:Y:S01]  /*21a0*/  @!P2 LDGSTS.E.BYPASS.LTC128B.128 [R239+0xe800], [R18.64+0x180] ;  /* 0x0e80018012efafae */ /* 0x0005e2000b901d4a */
[----:B------:R-:W-:Y:S01]  /*21b0*/  ISETP.GE.AND P2, PT, R12, R5, PT ;  /* 0x000000050c00720c */ /* 0x000fe20003f46270 */
[----:B------:R-:W-:Y:S01]  /*21c0*/  IMAD.U32 R5, RZ, RZ, UR8 ;  /* 0x00000008ff057e24 */ /* 0x000fe2000f8e00ff */
[----:B------:R-:W-:Y:S01]  /*21d0*/  SHF.R.S32.HI R12, RZ, 0x1f, R13 ;  /* 0x0000001fff0c7819 */ /* 0x000fe2000001140d */
[----:B------:R1:W-:Y:S01]  /*21e0*/  @!P0 LDGSTS.E.BYPASS.LTC128B.128 [R239+0x9000], [R28.64] ;  /* 0x090000001cef8fae */ /* 0x0003e2000b901d4a */
[----:B------:R-:W-:Y:S01]  /*21f0*/  LOP3.LUT R11, R20, R11, RZ, 0x3c, !PT ;  /* 0x0000000b140b7212 */ /* 0x000fe200078e3cff */
[----:B------:R-:W-:Y:S01]  /*2200*/  @!P1 IMAD.WIDE.U32 R16, R5, 0x30, R164 ;  /* 0x0000003005109825 */ /* 0x000fe200078e00a4 */
[----:B------:R-:W-:Y:S01]  /*2210*/  LEA.HI R9, R12, R13, RZ, 0x3 ;  /* 0x0000000d0c097211 */ /* 0x000fe200078f18ff */
[----:B------:R1:W-:Y:S02]  /*2220*/  @!P0 LDGSTS.E.BYPASS.LTC128B.128 [R239+0xb000], [R28.64+0x80] ;  /* 0x0b0000801cef8fae */ /* 0x0003e4000b901d4a */
[----:B------:R-:W-:Y:S01]  /*2230*/  @!P1 IMAD R5, R8, 0x30, RZ ;  /* 0x0000003008059824 */ /* 0x000fe200078e02ff */
[----:B------:R-:W-:Y:S01]  /*2240*/  LOP3.LUT R8, R9, 0xfffffff8, RZ, 0xc0, !PT ;  /* 0xfffffff809087812 */ /* 0x000fe200078ec0ff */
[----:B------:R1:W-:Y:S01]  /*2250*/  @!P0 LDGSTS.E.BYPASS.LTC128B.128 [R239+0xd000], [R28.64+0x100] ;  /* 0x0d0001001cef8fae */ /* 0x0003e2000b901d4a */
[----:B------:R-:W-:-:S02]  /*2260*/  IMAD R229, R10, 0x200, R11 ;  /* 0x000002000ae57824 */ /* 0x000fc400078e020b */
[----:B------:R-:W-:Y:S01]  /*2270*/  @!P1 IMAD.IADD R5, R17, 0x1, R5 ;  /* 0x0000000111059824 */ /* 0x000fe200078e0205 */
[----:B------:R1:W-:Y:S01]  /*2280*/  @!P0 LDGSTS.E.BYPASS.LTC128B.128 [R239+0xf000], [R28.64+0x180] ;  /* 0x0f0001801cef8fae */ /* 0x0003e2000b901d4a */
[----:B------:R-:W-:Y:S01]  /*2290*/  @!P1 LEA R14, P0, R16, c[0x0][0x168], 0x1 ;  /* 0x00005a00100e9a11 */ /* 0x000fe200078008ff */
[----:B------:R-:W-:Y:S02]  /*22a0*/  IMAD.IADD R7, R13, 0x1, -R8 ;  /* 0x000000010d077824 */ /* 0x000fe400078e0a08 */
[----:B------:R-:W-:Y:S01]  /*22b0*/  IMAD R13, R4, c[0x0][0x1a0], RZ ;  /* 0x00006800040d7a24 */ /* 0x000fe200078e02ff */
[----:B------:R-:W-:Y:S01]  /*22c0*/  @!P1 LEA.HI.X R15, R16, c[0x0][0x16c], R5, 0x1, P0 ;  /* 0x00005b00100f9a11 */ /* 0x000fe200000f0c05 */
[----:B------:R-:W-:Y:S02]  /*22d0*/  IMAD.SHL.U32 R4, R7, 0x40, RZ ;  /* 0x0000004007047824 */ /* 0x000fe400078e00ff */
[C---:B------:R-:W-:Y:S02]  /*22e0*/  IMAD R13, R34.reuse, c[0x0][0x1a4], R13 ;  /* 0x00006900220d7a24 */ /* 0x040fe400078e020d */
[----:B------:R4:W-:Y:S01]  /*22f0*/  @!P1 LDGSTS.E.BYPASS.LTC128B.128 [R239+0x9800], [R14.64] ;  /* 0x098000000eef9fae */ /* 0x0009e2000b901d4a */
[----:B------:R-:W-:Y:S01]  /*2300*/  IMAD.WIDE.U32 R34, R34, c[0x0][0x1a0], R22 ;  /* 0x0000680022227a25 */ /* 0x000fe200078e0016 */
[----:B------:R-:W-:-:S02]  /*2310*/  LOP3.LUT R4, R4, 0x1c0, RZ, 0xc0, !PT ;  /* 0x000001c004047812 */ /* 0x000fc400078ec0ff */
[----:B------:R4:W-:Y:S01]  /*2320*/  @!P1 LDGSTS.E.BYPASS.LTC128B.128 [R239+0xb800], [R14.64+0x80] ;  /* 0x0b8000800eef9fae */ /* 0x0009e2000b901d4a */
[----:B------:R-:W-:Y:S01]  /*2330*/  IMAD.IADD R32, R35, 0x1, R13 ;  /* 0x0000000123207824 */ /* 0x000fe200078e020d */
[C---:B------:R-:W-:Y:S01]  /*2340*/  LEA R234, P0, R34.reuse, c[0x0][0x170], 0x1 ;  /* 0x00005c0022ea7a11 */ /* 0x040fe200078008ff */
[----:B------:R-:W-:Y:S01]  /*2350*/  IMAD.MOV.U32 R5, RZ, RZ, 0x20 ;  /* 0x00000020ff057424 */ /* 0x000fe200078e00ff */
[----:B------:R4:W-:Y:S01]  /*2360*/  @!P1 LDGSTS.E.BYPASS.LTC128B.128 [R239+0xd800], [R14.64+0x100] ;  /* 0x0d8001000eef9fae */ /* 0x0009e2000b901d4a */
[----:B------:R-:W-:Y:S01]  /*2370*/  @!P2 IMAD.MOV.U32 R16, RZ, RZ, c[0x0][0x1a0] ;  /* 0x00006800ff10a624 */ /* 0x000fe200078e00ff */
[----:B------:R-:W-:Y:S01]  /*2380*/  LEA.HI.X R233, R34, c[0x0][0x174], R32, 0x1, P0 ;  /* 0x00005d0022e97a11 */ /* 0x000fe200000f0c20 */
[----:B------:R-:W-:Y:S01]  /*2390*/  IMAD.SHL.U32 R11, R10, 0x8, RZ ;  /* 0x000000080a0b7824 */ /* 0x000fe200078e00ff */
[----:B------:R4:W-:Y:S01]  /*23a0*/  @!P1 LDGSTS.E.BYPASS.LTC128B.128 [R239+0xf800], [R14.64+0x180] ;  /* 0x0f8001800eef9fae */ /* 0x0009e2000b901d4a */
[----:B------:R-:W-:Y:S02]  /*23b0*/  IMAD R10, R5, c[0x0][0x1a4], RZ ;  /* 0x00006900050a7a24 */ /* 0x000fe400078e02ff */
[----:B------:R-:W-:Y:S01]  /*23c0*/  @!P2 IMAD.MOV.U32 R235, RZ, RZ, R233 ;  /* 0x000000ffffeba224 */ /* 0x000fe200078e00e9 */
[----:B------:R-:W0:Y:S01]  /*23d0*/  LDGDEPBAR ;  /* 0x00000000000079af */ /* 0x000e220000000000 */
[----:B------:R-:W-:Y:S01]  /*23e0*/  LOP3.LUT R11, R4, 0x8, R11, 0xf8, !PT ;  /* 0x00000008040b7812 */ /* 0x000fe200078ef80b */
[----:B------:R-:W-:Y:S01]  /*23f0*/  @!P4 IMAD.MOV.U32 R13, RZ, RZ, c[0x0][0x1a0] ;  /* 0x00006800ff0dc624 */ /* 0x000fe200078e00ff */
[----:B------:R-:W-:Y:S01]  /*2400*/  SHF.R.U32.HI R4, RZ, 0x3, R4 ;  /* 0x00000003ff047819 */ /* 0x000fe20000011604 */
[----:B------:R-:W-:-:S03]  /*2410*/  @!P2 IMAD.WIDE.U32 R16, R16, 0x60, R234 ;  /* 0x000000601010a825 */ /* 0x000fc600078e00ea */
[----:B------:R-:W-:Y:S01]  /*2420*/  LOP3.LUT R4, R11, R4, RZ, 0x3c, !PT ;  /* 0x000000040b047212 */ /* 0x000fe200078e3cff */
[----:B------:R-:W-:Y:S01]  /*2430*/  @!P6 IMAD.MOV.U32 R235, RZ, RZ, R233 ;  /* 0x000000ffffebe224 */ /* 0x000fe200078e00e9 */
[----:B------:R-:W-:Y:S01]  /*2440*/  @!P4 LEA R12, P0, R13, R234, 0x6 ;  /* 0x000000ea0d0cc211 */ /* 0x000fe200078030ff */
[----:B------:R-:W-:Y:S02]  /*2450*/  IMAD.SHL.U32 R89, R9, 0x40, RZ ;  /* 0x0000004009597824 */ /* 0x000fe400078e00ff */
[----:B------:R-:W-:Y:S02]  /*2460*/  @!P4 IMAD.MOV.U32 R8, RZ, RZ, c[0x0][0x1a4] ;  /* 0x00006900ff08c624 */ /* 0x000fe400078e00ff */
[----:B------:R-:W-:Y:S01]  /*2470*/  @!P2 IMAD.MOV.U32 R11, RZ, RZ, c[0x0][0x1a4] ;  /* 0x00006900ff0ba624 */ /* 0x000fe200078e00ff */
[----:B------:R-:W-:Y:S01]  /*2480*/  LOP3.LUT R89, R89, 0xfffffe00, RZ, 0xc0, !PT ;  /* 0xfffffe0059597812 */ /* 0x000fe200078ec0ff */
[----:B------:R-:W-:Y:S01]  /*2490*/  IMAD.SHL.U32 R229, R229, 0x2, RZ ;  /* 0x00000002e5e57824 */ /* 0x000fe200078e00ff */
[----:B------:R-:W-:Y:S01]  /*24a0*/  @!P4 LEA.HI.X R13, R13, R233, R8, 0x6, P0 ;  /* 0x000000e90d0dc211 */ /* 0x000fe200000f3408 */
[----:B------:R-:W-:-:S02]  /*24b0*/  @!P2 IMAD R11, R11, 0x60, RZ ;  /* 0x000000600b0ba824 */ /* 0x000fc400078e02ff */
[----:B------:R-:W-:Y:S01]  /*24c0*/  IMAD R9, R90, 0x400, R89 ;  /* 0x000004005a097824 */ /* 0x000fe200078e0259 */
[----:B------:R-:W-:Y:S01]  /*24d0*/  IADD3 R227, R229, 0x8020, RZ ;  /* 0x00008020e5e37810 */ /* 0x000fe20007ffe0ff */
[----:B------:R-:W-:Y:S01]  /*24e0*/  @!P2 IMAD.IADD R11, R17, 0x1, R11 ;  /* 0x00000001110ba824 */ /* 0x000fe200078e020b */
[----:B------:R-:W-:-:S04]  /*24f0*/  DEPBAR.LE SB0, 0x0 ;  /* 0x000080000000791a */ /* 0x000fc80000000000 */
[----:B------:R-:W-:Y:S01]  /*2500*/  BAR.SYNC.DEFER_BLOCKING 0x0 ;  /* 0x0000000000007b1d */ /* 0x000fe20000010000 */
[----:B----4-:R-:W-:-:S04]  /*2510*/  IMAD.WIDE.U32 R14, R5, c[0x0][0x1a0], RZ ;  /* 0x00006800050e7a25 */ /* 0x010fc800078e00ff */
[----:B------:R-:W-:Y:S01]  /*2520*/  IMAD.IADD R230, R4, 0x1, R9 ;  /* 0x0000000104e67824 */ /* 0x000fe200078e0209 */
[----:B------:R-:W-:Y:S01]  /*2530*/  @!P5 IADD3 R14, P1, R234, R14, RZ ;  /* 0x0000000eea0ed210 */ /* 0x000fe20007f3e0ff */
[----:B------:R-:W-:Y:S02]  /*2540*/  IMAD R90, R90, 0x10, R93 ;  /* 0x000000105a5a7824 */ /* 0x000fe400078e025d */
[----:B------:R-:W-:Y:S01]  /*2550*/  IMAD.SHL.U32 R230, R230, 0x2, RZ ;  /* 0x00000002e6e67824 */ /* 0x000fe200078e00ff */
[----:B------:R-:W-:Y:S01]  /*2560*/  @!P5 IADD3.X R15, R233, R15, R10, P1, !PT ;  /* 0x0000000fe90fd210 */ /* 0x000fe20000ffe40a */
[----:B------:R-:W-:Y:S01]  /*2570*/  @!P2 IMAD.MOV.U32 R10, RZ, RZ, R16 ;  /* 0x000000ffff0aa224 */ /* 0x000fe200078e0010 */
        /* <DEDUP_REMOVED lines=48> */
[----:B------:R-:W3:Y:S01]  /*2880*/  LDSM.16.M88.4 R20, [R229+0x8000] ;  /* 0x00800000e514783b */ /* 0x000ee20000000200 */
[----:B------:R-:W-:Y:S02]  /*2890*/  SEL R7, R7, 0xfffffff0, !P1 ;  /* 0xfffffff007077807 */ /* 0x000fe40004800000 */
[----:B------:R-:W-:Y:S01]  /*28a0*/  R2P PR, R0, 0x6 ;  /* 0x0000000600007804 */ /* 0x000fe20000000000 */
[----:B------:R-:W2:Y:S01]  /*28b0*/  LDSM.16.M88.4 R80, [R229+0x9000] ;  /* 0x00900000e550783b */ /* 0x000ea20000000200 */
[----:B------:R-:W-:Y:S01]  /*28c0*/  IADD3 R0, R229, 0x8000, RZ ;  /* 0x00008000e5007810 */ /* 0x000fe20007ffe0ff */
[----:B------:R-:W-:-:S02]  /*28d0*/  IMAD R228, R7, 0x2, R230 ;  /* 0x0000000207e47824 */ /* 0x000fc400078e02e6 */
[----:B-1----:R-:W1:Y:S01]  /*28e0*/  LDSM.16.M88.4 R12, [R229+0x8800] ;  /* 0x00880000e50c783b */ /* 0x002e620000000200 */
[C---:B------:R-:W-:Y:S02]  /*28f0*/  IMAD R226, R5.reuse, 0x2, R230 ;  /* 0x0000000205e27824 */ /* 0x040fe400078e02e6 */
[----:B------:R-:W-:Y:S01]  /*2900*/  IMAD R225, R5, 0x2, R228 ;  /* 0x0000000205e17824 */ /* 0x000fe200078e02e4 */
[----:B------:R-:W-:Y:S04]  /*2910*/  LDSM.16.M88.4 R60, [R228] ;  /* 0x00000000e43c783b */ /* 0x000fe80000000200 */
[----:B------:R-:W-:Y:S01]  /*2920*/  @P1 IADD3 R227, R0, -0x20, RZ ;  /* 0xffffffe000e31810 */ /* 0x000fe20007ffe0ff */
[----:B------:R-:W-:Y:S01]  /*2930*/  LDSM.16.M88.4 R76, [R229+0x9800] ;  /* 0x00980000e54c783b */ /* 0x000fe20000000200 */
[----:B------:R-:W-:-:S02]  /*2940*/  IMAD.MOV.U32 R0, RZ, RZ, 0x40 ;  /* 0x00000040ff007424 */ /* 0x000fc400078e00ff */
[C---:B------:R-:W-:Y:S01]  /*2950*/  IADD3 R219, R227.reuse, 0x800, RZ ;  /* 0x00000800e3db7810 */ /* 0x040fe20007ffe0ff */
[----:B------:R-:W1:Y:S01]  /*2960*/  LDSM.16.M88.4 R72, [R227] ;  /* 0x00000000e348783b */ /* 0x000e620000000200 */
[C---:B------:R-:W-:Y:S02]  /*2970*/  IADD3 R218, R227.reuse, 0x1000, RZ ;  /* 0x00001000e3da7810 */ /* 0x040fe40007ffe0ff */
[----:B------:R-:W-:Y:S01]  /*2980*/  SEL R0, R0, 0xffffffc0, !P2 ;  /* 0xffffffc000007807 */ /* 0x000fe20005000000 */
[----:B------:R-:W4:Y:S01]  /*2990*/  LDSM.16.M88.4 R68, [R227+0x800] ;  /* 0x00080000e344783b */ /* 0x000f220000000200 */
[C---:B------:R-:W-:Y:S02]  /*29a0*/  IADD3 R217, R227.reuse, 0x1800, RZ ;  /* 0x00001800e3d97810 */ /* 0x040fe40007ffe0ff */
[----:B------:R-:W-:Y:S01]  /*29b0*/  IADD3 R215, R227, 0x2000, RZ ;  /* 0x00002000e3d77810 */ /* 0x000fe20007ffe0ff */
[----:B------:R-:W4:Y:S01]  /*29c0*/  LDSM.16.M88.4 R64, [R227+0x1000] ;  /* 0x00100000e340783b */ /* 0x000f220000000200 */
[----:B------:R-:W-:Y:S01]  /*29d0*/  IMAD.IADD R223, R229, 0x1, R0 ;  /* 0x00000001e5df7824 */ /* 0x000fe200078e0200 */
[C---:B------:R-:W-:Y:S01]  /*29e0*/  IADD3 R214, R227.reuse, 0x2800, RZ ;  /* 0x00002800e3d67810 */ /* 0x040fe20007ffe0ff */
[----:B------:R-:W-:Y:S01]  /*29f0*/  IMAD.IADD R216, R0, 0x1, R227 ;  /* 0x0000000100d87824 */ /* 0x000fe200078e02e3 */
[----:B------:R-:W-:Y:S01]  /*2a00*/  LDSM.16.M88.4 R44, [R226] ;  /* 0x00000000e22c783b */ /* 0x000fe20000000200 */
[----:B------:R-:W-:Y:S01]  /*2a10*/  IMAD.IADD R0, R88, 0x1, -R91 ;  /* 0x0000000158007824 */ /* 0x000fe200078e0a5b */
[----:B------:R-:W-:-:S02]  /*2a20*/  IADD3 R213, R227, 0x3000, RZ ;  /* 0x00003000e3d57810 */ /* 0x000fc40007ffe0ff */
[----:B------:R-:W4:Y:S01]  /*2a30*/  LDSM.16.M88.4 R40, [R223+0x8000] ;  /* 0x00800000df28783b */ /* 0x000f220000000200 */
[C---:B------:R-:W-:Y:S01]  /*2a40*/  IADD3 R212, R227.reuse, 0x3800, RZ ;  /* 0x00003800e3d47810 */ /* 0x040fe20007ffe0ff */
[C---:B---3--:R-:W-:Y:S02]  /*2a50*/  HMMA.16816.F32.BF16 R24, R48.reuse, R20, RZ ;  /* 0x000000143018723c */ /* 0x048fe400000418ff */
[----:B------:R-:W3:Y:S01]  /*2a60*/  LDSM.16.M88.4 R56, [R227+0x1800] ;  /* 0x00180000e338783b */ /* 0x000ee20000000200 */
[C---:B------:R-:W-:Y:S02]  /*2a70*/  IADD3 R211, R227.reuse, 0x4000, RZ ;  /* 0x00004000e3d37810 */ /* 0x040fe40007ffe0ff */
[C---:B------:R-:W-:Y:S01]  /*2a80*/  IADD3 R210, R227.reuse, 0x4800, RZ ;  /* 0x00004800e3d27810 */ /* 0x040fe20007ffe0ff */
[----:B------:R-:W3:Y:S01]  /*2a90*/  LDSM.16.M88.4 R36, [R223+0x8800] ;  /* 0x00880000df24783b */ /* 0x000ee20000000200 */
[C---:B------:R-:W-:Y:S01]  /*2aa0*/  IADD3 R209, R227.reuse, 0x5000, RZ ;  /* 0x00005000e3d17810 */ /* 0x040fe20007ffe0ff */
[----:B------:R-:W-:Y:S02]  /*2ab0*/  HMMA.16816.F32.BF16 R20, R48, R22, RZ ;  /* 0x000000163014723c */ /* 0x000fe400000418ff */
[----:B------:R-:W3:Y:S01]  /*2ac0*/  LDSM.16.M88.4 R28, [R223+0x9000] ;  /* 0x00900000df1c783b */ /* 0x000ee20000000200 */
[----:B------:R-:W-:-:S02]  /*2ad0*/  IADD3 R208, R227, 0x5800, RZ ;  /* 0x00005800e3d07810 */ /* 0x000fc40007ffe0ff */
[C---:B------:R-:W-:Y:S01]  /*2ae0*/  IADD3 R207, R227.reuse, 0x6000, RZ ;  /* 0x00006000e3cf7810 */ /* 0x040fe20007ffe0ff */
[----:B------:R-:W-:Y:S01]  /*2af0*/  LDSM.16.M88.4 R84, [R223+0x9800] ;  /* 0x00980000df54783b */ /* 0x000fe20000000200 */
[C---:B------:R-:W-:Y:S01]  /*2b00*/  IADD3 R206, R227.reuse, 0x6800, RZ ;  /* 0x00006800e3ce7810 */ /* 0x040fe20007ffe0ff */
[----:B--2---:R-:W-:Y:S02]  /*2b10*/  HMMA.16816.F32.BF16 R8, R48, R80, RZ ;  /* 0x000000503008723c */ /* 0x004fe400000418ff */
[----:B------:R-:W0:Y:S01]  /*2b20*/  LDGDEPBAR ;  /* 0x00000000000079af */ /* 0x000e220000000000 */
[C---:B------:R-:W-:Y:S02]  /*2b30*/  IADD3 R205, R227.reuse, 0x7000, RZ ;  /* 0x00007000e3cd7810 */ /* 0x040fe40007ffe0ff */
[----:B------:R-:W-:-:S03]  /*2b40*/  IADD3 R204, R227, 0x7800, RZ ;  /* 0x00007800e3cc7810 */ /* 0x000fc60007ffe0ff */
[C---:B-1----:R-:W-:Y:S08]  /*2b50*/  HMMA.16816.F32.BF16 R16, R48.reuse, R12, RZ ;  /* 0x0000000c3010723c */ /* 0x042ff000000418ff */
[C---:B------:R-:W-:Y:S08]  /*2b60*/  HMMA.16816.F32.BF16 R80, R48.reuse, R82, RZ ;  /* 0x000000523050723c */ /* 0x040ff000000418ff */
[----:B------:R-:W-:Y:S08]  /*2b70*/  HMMA.16816.F32.BF16 R12, R48, R14, RZ ;  /* 0x0000000e300c723c */ /* 0x000ff000000418ff */
[----:B------:R-:W-:Y:S08]  /*2b80*/  HMMA.16816.F32.BF16 R24, R60, R72, R24 ;  /* 0x000000483c18723c */ /* 0x000ff00000041818 */
[C---:B------:R-:W-:Y:S08]  /*2b90*/  HMMA.16816.F32.BF16 R52, R48.reuse, R76, RZ ;  /* 0x0000004c3034723c */ /* 0x040ff000000418ff */
[----:B------:R-:W-:Y:S01]  /*2ba0*/  HMMA.16816.F32.BF16 R48, R48, R78, RZ ;  /* 0x0000004e3030723c */ /* 0x000fe200000418ff */
[----:B------:R-:W-:Y:S07]  /*2bb0*/  LDSM.16.M88.4 R76, [R225] ;  /* 0x00000000e14c783b */ /* 0x000fee0000000200 */
[C---:B------:R-:W-:Y:S01]  /*2bc0*/  HMMA.16816.F32.BF16 R20, R60.reuse, R74, R20 ;  /* 0x0000004a3c14723c */ /* 0x040fe20000041814 */
[----:B------:R-:W1:Y:S07]  /*2bd0*/  LDSM.16.M88.4 R72, [R216] ;  /* 0x00000000d848783b */ /* 0x000e6e0000000200 */
[C---:B----4-:R-:W-:Y:S08]  /*2be0*/  HMMA.16816.F32.BF16 R16, R60.reuse, R68, R16 ;  /* 0x000000443c10723c */ /* 0x050ff00000041810 */
[C---:B------:R-:W-:Y:S08]  /*2bf0*/  HMMA.16816.F32.BF16 R8, R60.reuse, R64, R8 ;  /* 0x000000403c08723c */ /* 0x040ff00000041808 */
[C---:B------:R-:W-:Y:S01]  /*2c00*/  HMMA.16816.F32.BF16 R80, R60.reuse, R66, R80 ;  /* 0x000000423c50723c */ /* 0x040fe20000041850 */
[----:B------:R-:W-:Y:S07]  /*2c10*/  LDSM.16.M88.4 R64, [R216+0x1000] ;  /* 0x00100000d840783b */ /* 0x000fee0000000200 */
[----:B------:R-:W-:Y:S01]  /*2c20*/  HMMA.16816.F32.BF16 R12, R60, R70, R12 ;  /* 0x000000463c0c723c */ /* 0x000fe2000004180c */
[----:B------:R-:W2:Y:S07]  /*2c30*/  LDSM.16.M88.4 R68, [R216+0x800] ;  /* 0x00080000d844783b */ /* 0x000eae0000000200 */
[----:B------:R-:W-:Y:S08]  /*2c40*/  HMMA.16816.F32.BF16 R24, R44, R40, R24 ;  /* 0x000000282c18723c */ /* 0x000ff00000041818 */
[C---:B---3--:R-:W-:Y:S08]  /*2c50*/  HMMA.16816.F32.BF16 R52, R60.reuse, R56, R52 ;  /* 0x000000383c34723c */ /* 0x048ff00000041834 */
[----:B------:R-:W-:Y:S01]  /*2c60*/  HMMA.16816.F32.BF16 R48, R60, R58, R48 ;  /* 0x0000003a3c30723c */ /* 0x000fe20000041830 */
[----:B------:R-:W-:Y:S07]  /*2c70*/  LDSM.16.M88.4 R60, [R216+0x1800] ;  /* 0x00180000d83c783b */ /* 0x000fee0000000200 */
[C---:B------:R-:W-:Y:S01]  /*2c80*/  HMMA.16816.F32.BF16 R20, R44.reuse, R42, R20 ;  /* 0x0000002a2c14723c */ /* 0x040fe20000041814 */
[----:B------:R-:W-:Y:S07]  /*2c90*/  LDSM.16.M88.4 R40, [R230+0x2000] ;  /* 0x00200000e628783b */ /* 0x000fee0000000200 */
[C---:B------:R-:W-:Y:S08]  /*2ca0*/  HMMA.16816.F32.BF16 R16, R44.reuse, R36, R16 ;  /* 0x000000242c10723c */ /* 0x040ff00000041810 */
[C---:B------:R-:W-:Y:S01]  /*2cb0*/  HMMA.16816.F32.BF16 R56, R44.reuse, R28, R8 ;  /* 0x0000001c2c38723c */ /* 0x040fe20000041808 */
[----:B------:R-:W-:Y:S07]  /*2cc0*/  LDSM.16.M88.4 R8, [R229+0xa800] ;  /* 0x00a80000e508783b */ /* 0x000fee0000000200 */
[C---:B------:R-:W-:Y:S01]  /*2cd0*/  HMMA.16816.F32.BF16 R80, R44.reuse, R30, R80 ;  /* 0x0000001e2c50723c */ /* 0x040fe20000041850 */
[----:B------:R-:W-:Y:S07]  /*2ce0*/  LDSM.16.M88.4 R28, [R229+0xb000] ;  /* 0x00b00000e51c783b */ /* 0x000fee0000000200 */
[----:B------:R-:W-:Y:S01]  /*2cf0*/  HMMA.16816.F32.BF16 R12, R44, R38, R12 ;  /* 0x000000262c0c723c */ /* 0x000fe2000004180c */
[----:B------:R-:W3:Y:S07]  /*2d00*/  LDSM.16.M88.4 R36, [R229+0xa000] ;  /* 0x00a00000e524783b */ /* 0x000eee0000000200 */
[C---:B-1----:R-:W-:Y:S08]  /*2d10*/  HMMA.16816.F32.BF16 R24, R76.reuse, R72, R24 ;  /* 0x000000484c18723c */ /* 0x042ff00000041818 */
[C---:B------:R-:W-:Y:S08]  /*2d20*/  HMMA.16816.F32.BF16 R20, R76.reuse, R74, R20 ;  /* 0x0000004a4c14723c */ /* 0x040ff00000041814 */
[C---:B--2---:R-:W-:Y:S08]  /*2d30*/  HMMA.16816.F32.BF16 R16, R76.reuse, R68, R16 ;  /* 0x000000444c10723c */ /* 0x044ff00000041810 */
[C---:B------:R-:W-:Y:S01]  /*2d40*/  HMMA.16816.F32.BF16 R72, R76.reuse, R64, R56 ;  /* 0x000000404c48723c */ /* 0x040fe20000041838 */
[----:B------:R-:W-:Y:S07]  /*2d50*/  LDSM.16.M88.4 R56, [R227+0x2000] ;  /* 0x00200000e338783b */ /* 0x000fee0000000200 */
[----:B------:R-:W-:Y:S01]  /*2d60*/  HMMA.16816.F32.BF16 R80, R76, R66, R80 ;  /* 0x000000424c50723c */ /* 0x000fe20000041850 */
[----:B------:R-:W-:Y:S07]  /*2d70*/  LDSM.16.M88.4 R64, [R227+0x3000] ;  /* 0x00300000e340783b */ /* 0x000fee0000000200 */
[C---:B------:R-:W-:Y:S08]  /*2d80*/  HMMA.16816.F32.BF16 R52, R44.reuse, R84, R52 ;  /* 0x000000542c34723c */ /* 0x040ff00000041834 */
[----:B------:R-:W-:Y:S01]  /*2d90*/  HMMA.16816.F32.BF16 R48, R44, R86, R48 ;  /* 0x000000562c30723c */ /* 0x000fe20000041830 */
[----:B------:R-:W-:Y:S04]  /*2da0*/  LDSM.16.M88.4 R44, [R227+0x2800] ;  /* 0x00280000e32c783b */ /* 0x000fe80000000200 */
[----:B------:R-:W-:Y:S03]  /*2db0*/  LDSM.16.M88.4 R84, [R229+0xb800] ;  /* 0x00b80000e554783b */ /* 0x000fe60000000200 */
[----:B------:R-:W-:Y:S01]  /*2dc0*/  HMMA.16816.F32.BF16 R12, R76, R70, R12 ;  /* 0x000000464c0c723c */ /* 0x000fe2000004180c */
[----:B------:R-:W1:Y:S07]  /*2dd0*/  LDSM.16.M88.4 R68, [R228+0x2000] ;  /* 0x00200000e444783b */ /* 0x000e6e0000000200 */
[C---:B---3--:R-:W-:Y:S08]  /*2de0*/  HMMA.16816.F32.BF16 R24, R40.reuse, R36, R24 ;  /* 0x000000242818723c */ /* 0x048ff00000041818 */
[C---:B------:R-:W-:Y:S08]  /*2df0*/  HMMA.16816.F32.BF16 R16, R40.reuse, R8, R16 ;  /* 0x000000082810723c */ /* 0x040ff00000041810 */
[C---:B------:R-:W-:Y:S08]  /*2e00*/  HMMA.16816.F32.BF16 R72, R40.reuse, R28, R72 ;  /* 0x0000001c2848723c */ /* 0x040ff00000041848 */
[----:B------:R-:W-:Y:S01]  /*2e10*/  HMMA.16816.F32.BF16 R80, R40, R30, R80 ;  /* 0x0000001e2850723c */ /* 0x000fe20000041850 */
[----:B------:R-:W-:Y:S07]  /*2e20*/  LDSM.16.M88.4 R28, [R223+0xb000] ;  /* 0x00b00000df1c783b */ /* 0x000fee0000000200 */
[C---:B------:R-:W-:Y:S08]  /*2e30*/  HMMA.16816.F32.BF16 R52, R76.reuse, R60, R52 ;  /* 0x0000003c4c34723c */ /* 0x040ff00000041834 */
[----:B------:R-:W-:Y:S01]  /*2e40*/  HMMA.16816.F32.BF16 R48, R76, R62, R48 ;  /* 0x0000003e4c30723c */ /* 0x000fe20000041830 */
[----:B------:R-:W-:Y:S04]  /*2e50*/  LDSM.16.M88.4 R60, [R226+0x2000] ;  /* 0x00200000e23c783b */ /* 0x000fe80000000200 */
[----:B------:R-:W-:Y:S03]  /*2e60*/  LDSM.16.M88.4 R76, [R227+0x3800] ;  /* 0x00380000e34c783b */ /* 0x000fe60000000200 */
[C---:B------:R-:W-:Y:S01]  /*2e70*/  HMMA.16816.F32.BF16 R20, R40.reuse, R38, R20 ;  /* 0x000000262814723c */ /* 0x040fe20000041814 */
[----:B------:R-:W2:Y:S07]  /*2e80*/  LDSM.16.M88.4 R36, [R223+0xa000] ;  /* 0x00a00000df24783b */ /* 0x000eae0000000200 */
[----:B------:R-:W-:Y:S01]  /*2e90*/  HMMA.16816.F32.BF16 R12, R40, R10, R12 ;  /* 0x0000000a280c723c */ /* 0x000fe2000004180c */
[----:B------:R-:W3:Y:S07]  /*2ea0*/  LDSM.16.M88.4 R8, [R223+0xa800] ;  /* 0x00a80000df08783b */ /* 0x000eee0000000200 */
[C---:B-1----:R-:W-:Y:S08]  /*2eb0*/  HMMA.16816.F32.BF16 R24, R68.reuse, R56, R24 ;  /* 0x000000384418723c */ /* 0x042ff00000041818 */
        /* <DEDUP_REMOVED lines=9> */
[----:B------:R-:W-:Y:S07]  /*2f50*/  LDSM.16.M88.4 R56, [R225+0x2000] ;  /* 0x00200000e138783b */ /* 0x000fee0000000200 */
[----:B------:R-:W-:Y:S01]  /*2f60*/  HMMA.16816.F32.BF16 R12, R68, R46, R12 ;  /* 0x0000002e440c723c */ /* 0x000fe2000004180c */
[----:B------:R-:W1:Y:S07]  /*2f70*/  LDSM.16.M88.4 R44, [R216+0x2000] ;  /* 0x00200000d82c783b */ /* 0x000e6e0000000200 */
[C---:B--2---:R-:W-:Y:S08]  /*2f80*/  HMMA.16816.F32.BF16 R24, R60.reuse, R36, R24 ;  /* 0x000000243c18723c */ /* 0x044ff00000041818 */
[C---:B---3--:R-:W-:Y:S08]  /*2f90*/  HMMA.16816.F32.BF16 R16, R60.reuse, R8, R16 ;  /* 0x000000083c10723c */ /* 0x048ff00000041810 */
        /* <DEDUP_REMOVED lines=21> */
[----:B------:R-:W1:Y:S07]  /*30f0*/  LDSM.16.M88.4 R44, [R227+0x4000] ;  /* 0x00400000e32c783b */ /* 0x000e6e0000000200 */
[----:B------:R-:W-:Y:S01]  /*3100*/  HMMA.16816.F32.BF16 R12, R56, R42, R12 ;  /* 0x0000002a380c723c */ /* 0x000fe2000004180c */
[----:B------:R-:W4:Y:S07]  /*3110*/  LDSM.16.M88.4 R40, [R227+0x4800] ;  /* 0x00480000e328783b */ /* 0x000f2e0000000200 */
        /* <DEDUP_REMOVED lines=14> */
[C---:B----4-:R-:W-:Y:S08]  /*3200*/  HMMA.16816.F32.BF16 R16, R60.reuse, R40, R16 ;  /* 0x000000283c10723c */ /* 0x050ff00000041810 */
        /* <DEDUP_REMOVED lines=49> */
[----:B------:R-:W2:Y:S07]  /*3520*/  LDSM.16.M88.4 R8, [R226+0x6000] ;  /* 0x00600000e208783b */ /* 0x000eae0000000200 */
[C---:B-1----:R-:W-:Y:S08]  /*3530*/  HMMA.16816.F32.BF16 R24, R56.reuse, R44, R24 ;  /* 0x0000002c3818723c */ /* 0x042ff00000041818 */
[C---:B----4-:R-:W-:Y:S08]  /*3540*/  HMMA.16816.F32.BF16 R16, R56.reuse, R40, R16 ;  /* 0x000000283810723c */ /* 0x050ff00000041810 */
[C---:B------:R-:W-:Y:S08]  /*3550*/  HMMA.16816.F32.BF16 R72, R56.reuse, R64, R72 ;  /* 0x000000403848723c */ /* 0x040ff00000041848 */
[----:B------:R-:W-:Y:S08]  /*3560*/  HMMA.16816.F32.BF16 R80, R56, R66, R80 ;  /* 0x000000423850723c */ /* 0x000ff00000041850 */
[C---:B------:R-:W-:Y:S08]  /*3570*/  HMMA.16816.F32.BF16 R52, R60.reuse, R84, R52 ;  /* 0x000000543c34723c */ /* 0x040ff00000041834 */
[----:B------:R-:W-:Y:S01]  /*3580*/  HMMA.16816.F32.BF16 R48, R60, R86, R48 ;  /* 0x000000563c30723c */ /* 0x000fe20000041830 */
[----:B------:R-:W-:Y:S07]  /*3590*/  LDSM.16.M88.4 R60, [R216+0x6000] ;  /* 0x00600000d83c783b */ /* 0x000fee0000000200 */
[C---:B------:R-:W-:Y:S01]  /*35a0*/  HMMA.16816.F32.BF16 R40, R56.reuse, R42, R12 ;  /* 0x0000002a3828723c */ /* 0x040fe2000004180c */
[----:B------:R-:W1:Y:S07]  /*35b0*/  LDSM.16.M88.4 R12, [R225+0x6000] ;  /* 0x00600000e10c783b */ /* 0x000e6e0000000200 */
[----:B------:R-:W-:Y:S01]  /*35c0*/  HMMA.16816.F32.BF16 R20, R56, R46, R20 ;  /* 0x0000002e3814723c */ /* 0x000fe20000041814 */
[----:B------:R-:W3:Y:S07]  /*35d0*/  LDSM.16.M88.4 R44, [R223+0xf800] ;  /* 0x00f80000df2c783b */ /* 0x000eee0000000200 */
[C---:B--2---:R-:W-:Y:S07]  /*35e0*/  HMMA.16816.F32.BF16 R24, R8.reuse, R36, R24 ;  /* 0x000000240818723c */ /* 0x044fee0000041818 */
[----:B------:R-:W-:Y:S01]  /*35f0*/  SHF.R.S32.HI R37, RZ, 0x1f, R0 ;  /* 0x0000001fff257819 */ /* 0x000fe20000011400 */
[----:B------:R-:W-:Y:S01]  /*3600*/  HMMA.16816.F32.BF16 R72, R8, R28, R72 ;  /* 0x0000001c0848723c */ /* 0x000fe20000041848 */
[----:B------:R-:W-:-:S02]  /*3610*/  IADD3 R36, R6, 0x1, -R92 ;  /* 0x0000000106247810 */ /* 0x000fc40007ffe85c */
[----:B------:R-:W-:-:S04]  /*3620*/  LEA.HI R0, R37, R0, RZ, 0x2 ;  /* 0x0000000025007211 */ /* 0x000fc800078f10ff */
[----:B------:R-:W-:Y:S01]  /*3630*/  SHF.R.S32.HI R37, RZ, 0x2, R0 ;  /* 0x00000002ff257819 */ /* 0x000fe20000011400 */
[----:B------:R-:W-:Y:S01]  /*3640*/  HMMA.16816.F32.BF16 R80, R8, R30, R80 ;  /* 0x0000001e0850723c */ /* 0x000fe20000041850 */
[----:B------:R-:W2:Y:S03]  /*3650*/  LDSM.16.M88.4 R28, [R216+0x6800] ;  /* 0x00680000d81c783b */ /* 0x000ea60000000200 */
[----:B------:R-:W-:Y:S01]  /*3660*/  IMAD.IADD R0, R37, 0x1, R90 ;  /* 0x0000000125007824 */ /* 0x000fe200078e025a */
[----:B------:R-:W-:-:S03]  /*3670*/  IADD3 R37, R36, c[0x0][0x2e8], RZ ;  /* 0x0000ba0024257a10 */ /* 0x000fc60007ffe0ff */
[----:B------:R-:W-:Y:S01]  /*3680*/  HMMA.16816.F32.BF16 R52, R56, R68, R52 ;  /* 0x000000443834723c */ /* 0x000fe20000041834 */
[C---:B------:R-:W-:Y:S01]  /*3690*/  IADD3 R242, R0.reuse, 0x8, RZ ;  /* 0x0000000800f27810 */ /* 0x040fe20007ffe0ff */
[----:B------:R-:W-:-:S04]  /*36a0*/  IMAD.IADD R243, R0, 0x1, R37 ;  /* 0x0000000100f37824 */ /* 0x000fc800078e0225 */
[----:B------:R-:W-:Y:S01]  /*36b0*/  IMAD.IADD R37, R37, 0x1, R242 ;  /* 0x0000000125257824 */ /* 0x000fe200078e02f2 */
[-C--:B------:R-:W-:Y:S01]  /*36c0*/  IMNMX R243, R243, R6.reuse, PT ;  /* 0x00000006f3f37217 */ /* 0x080fe20003800200 */
[----:B------:R-:W-:Y:S03]  /*36d0*/  HMMA.16816.F32.BF16 R20, R8, R38, R20 ;  /* 0x000000260814723c */ /* 0x000fe60000041814 */
[----:B------:R-:W-:-:S04]  /*36e0*/  IMNMX R238, R37, R6, PT ;  /* 0x0000000625ee7217 */ /* 0x000fc80003800200 */
[----:B------:R-:W-:Y:S01]  /*36f0*/  IADD3 R39, R6, -c[0x0][0x2e4], -R92 ;  /* 0x8000b90006277a10 */ /* 0x000fe20007ffe85c */
[----:B------:R-:W-:Y:S04]  /*3700*/  HMMA.16816.F32.BF16 R40, R8, R78, R40 ;  /* 0x0000004e0828723c */ /* 0x000fe80000041828 */
[----:B------:R-:W-:Y:S01]  /*3710*/  IMAD.IADD R244, R0, 0x1, R39 ;  /* 0x0000000100f47824 */ /* 0x000fe200078e0227 */
[----:B------:R-:W-:Y:S01]  /*3720*/  LOP3.LUT R0, R4, R89, RZ, 0xfc, !PT ;  /* 0x0000005904007212 */ /* 0x000fe200078efcff */
[----:B------:R-:W-:Y:S02]  /*3730*/  IMAD.IADD R242, R39, 0x1, R242 ;  /* 0x0000000127f27824 */ /* 0x000fe400078e02f2 */
[----:B-1----:R-:W-:Y:S01]  /*3740*/  HMMA.16816.F32.BF16 R24, R12, R60, R24 ;  /* 0x0000003c0c18723c */ /* 0x002fe20000041818 */
[----:B------:R-:W1:Y:S01]  /*3750*/  LDSM.16.M88.4 R36, [R216+0x7000] ;  /* 0x00700000d824783b */ /* 0x000e620000000200 */
[----:B------:R-:W-:-:S02]  /*3760*/  IMNMX R244, RZ, R244, !PT ;  /* 0x000000f4fff47217 */ /* 0x000fc40007800200 */
[----:B------:R-:W-:-:S04]  /*3770*/  IMNMX R242, RZ, R242, !PT ;  /* 0x000000f2fff27217 */ /* 0x000fc80007800200 */
[----:B------:R-:W-:Y:S08]  /*3780*/  HMMA.16816.F32.BF16 R16, R8, R76, R16 ;  /* 0x0000004c0810723c */ /* 0x000ff00000041810 */
[----:B------:R-:W-:Y:S07]  /*3790*/  HMMA.16816.F32.BF16 R48, R56, R70, R48 ;  /* 0x000000463830723c */ /* 0x000fee0000041830 */
[----:B------:R-:W-:Y:S01]  /*37a0*/  IMAD.IADD R59, R3, 0x1, R246 ;  /* 0x00000001033b7824 */ /* 0x000fe200078e02f6 */
[----:B---3--:R-:W-:Y:S04]  /*37b0*/  HMMA.16816.F32.BF16 R52, R8, R44, R52 ;  /* 0x0000002c0834723c */ /* 0x008fe80000041834 */
[----:B------:R-:W-:-:S02]  /*37c0*/  ISETP.GE.AND P0, PT, R59, R243, PT ;  /* 0x000000f33b00720c */ /* 0x000fc40003f06270 */
[C---:B------:R-:W-:Y:S02]  /*37d0*/  ISETP.GE.AND P1, PT, R59.reuse, R238, PT ;  /* 0x000000ee3b00720c */ /* 0x040fe40003f26270 */
[C---:B------:R-:W-:Y:S01]  /*37e0*/  IADD3 R45, R59.reuse, 0x1, RZ ;  /* 0x000000013b2d7810 */ /* 0x040fe20007ffe0ff */
[C---:B------:R-:W-:Y:S01]  /*37f0*/  HMMA.16816.F32.BF16 R20, R12.reuse, R62, R20 ;  /* 0x0000003e0c14723c */ /* 0x040fe20000041814 */
[----:B------:R-:W-:Y:S02]  /*3800*/  ISETP.LT.OR P0, PT, R59, R244, P0 ;  /* 0x000000f43b00720c */ /* 0x000fe40000701670 */
[C---:B------:R-:W-:Y:S02]  /*3810*/  ISETP.GE.AND P5, PT, R45.reuse, R243, PT ;  /* 0x000000f32d00720c */ /* 0x040fe40003fa6270 */
[C---:B------:R-:W-:Y:S02]  /*3820*/  ISETP.GE.AND P2, PT, R45.reuse, R238, PT ;  /* 0x000000ee2d00720c */ /* 0x040fe40003f46270 */
[C---:B------:R-:W-:Y:S01]  /*3830*/  ISETP.LT.OR P5, PT, R45.reuse, R244, P5 ;  /* 0x000000f42d00720c */ /* 0x040fe20002fa1670 */
[----:B--2---:R-:W-:Y:S01]  /*3840*/  HMMA.16816.F32.BF16 R40, R12, R30, R40 ;  /* 0x0000001e0c28723c */ /* 0x004fe20000041828 */
[----:B------:R-:W-:-:S02]  /*3850*/  ISETP.LT.OR P2, PT, R45, R242, P2 ;  /* 0x000000f22d00720c */ /* 0x000fc40001741670 */
[----:B------:R-:W-:Y:S02]  /*3860*/  ISETP.LT.OR P1, PT, R59, R242, P1 ;  /* 0x000000f23b00720c */ /* 0x000fe40000f21670 */
[----:B------:R-:W-:Y:S02]  /*3870*/  FSEL R44, R24, -INF , !P0 ;  /* 0xff800000182c7808 */ /* 0x000fe40004000000 */
[----:B------:R-:W-:Y:S01]  /*3880*/  FSEL R45, R26, -INF , !P1 ;  /* 0xff8000001a2d7808 */ /* 0x000fe20004800000 */
[----:B------:R-:W-:Y:S01]  /*3890*/  HMMA.16816.F32.BF16 R16, R12, R28, R16 ;  /* 0x0000001c0c10723c */ /* 0x000fe20000041810 */
[----:B------:R-:W-:Y:S02]  /*38a0*/  FSEL R30, R25, -INF , !P5 ;  /* 0xff800000191e7808 */ /* 0x000fe40006800000 */
[----:B------:R-:W-:Y:S02]  /*38b0*/  FSEL R56, R27, -INF , !P2 ;  /* 0xff8000001b387808 */ /* 0x000fe40005000000 */
[----:B------:R-:W2:Y:S01]  /*38c0*/  LDSM.16.M88.4 R24, [R216+0x7800] ;  /* 0x00780000d818783b */ /* 0x000ea20000000200 */
[----:B------:R-:W-:Y:S01]  /*38d0*/  IADD3 R57, R59, 0x8, RZ ;  /* 0x000000083b397810 */ /* 0x000fe20007ffe0ff */
[----:B------:R-:W-:-:S04]  /*38e0*/  DEPBAR.LE SB0, 0x0 ;  /* 0x000080000000791a */ /* 0x000fc80000000000 */
[----:B------:R-:W-:Y:S01]  /*38f0*/  IADD3 R29, R59, 0x9, RZ ;  /* 0x000000093b1d7810 */ /* 0x000fe20007ffe0ff */
[----:B-1----:R-:W-:Y:S01]  /*3900*/  HMMA.16816.F32.BF16 R72, R12, R36, R72 ;  /* 0x000000240c48723c */ /* 0x002fe20000041848 */
[-C--:B------:R-:W-:Y:S02]  /*3910*/  ISETP.GE.AND P4, PT, R57, R243.reuse, PT ;  /* 0x000000f33900720c */ /* 0x080fe40003f86270 */
[----:B------:R-:W-:Y:S02]  /*3920*/  ISETP.GE.AND P6, PT, R29, R243, PT ;  /* 0x000000f31d00720c */ /* 0x000fe40003fc6270 */
[-C--:B------:R-:W-:Y:S02]  /*3930*/  ISETP.GE.AND P0, PT, R57, R238.reuse, PT ;  /* 0x000000ee3900720c */ /* 0x080fe40003f06270 */
[----:B------:R-:W-:Y:S01]  /*3940*/  ISETP.GE.AND P1, PT, R29, R238, PT ;  /* 0x000000ee1d00720c */ /* 0x000fe20003f26270 */
[----:B------:R-:W-:Y:S01]  /*3950*/  HMMA.16816.F32.BF16 R48, R8, R46, R48 ;  /* 0x0000002e0830723c */ /* 0x000fe20000041830 */
[----:B------:R-:W-:-:S02]  /*3960*/  ISETP.LT.OR P4, PT, R57, R244, P4 ;  /* 0x000000f43900720c */ /* 0x000fc40002781670 */
[----:B------:R-:W-:Y:S02]  /*3970*/  ISETP.LT.OR P0, PT, R57, R242, P0 ;  /* 0x000000f23900720c */ /* 0x000fe40000701670 */
[C---:B------:R-:W-:Y:S02]  /*3980*/  ISETP.LT.OR P6, PT, R29.reuse, R244, P6 ;  /* 0x000000f41d00720c */ /* 0x040fe400037c1670 */
[----:B------:R-:W-:Y:S01]  /*3990*/  ISETP.LT.OR P1, PT, R29, R242, P1 ;  /* 0x000000f21d00720c */ /* 0x000fe20000f21670 */
[----:B------:R-:W-:Y:S01]  /*39a0*/  HMMA.16816.F32.BF16 R80, R12, R38, R80 ;  /* 0x000000260c50723c */ /* 0x000fe20000041850 */
[C---:B------:R-:W-:Y:S02]  /*39b0*/  IADD3 R31, R59.reuse, 0x10, RZ ;  /* 0x000000103b1f7810 */ /* 0x040fe40007ffe0ff */
[----:B------:R-:W-:Y:S02]  /*39c0*/  IADD3 R29, R59, 0x11, RZ ;  /* 0x000000113b1d7810 */ /* 0x000fe40007ffe0ff */
[----:B------:R-:W-:-:S02]  /*39d0*/  FSEL R20, R20, -INF , !P4 ;  /* 0xff80000014147808 */ /* 0x000fc40006000000 */
[----:B------:R-:W-:Y:S02]  /*39e0*/  FSEL R57, R22, -INF , !P0 ;  /* 0xff80000016397808 */ /* 0x000fe40004000000 */
[-C--:B------:R-:W-:Y:S02]  /*39f0*/  ISETP.GE.AND P2, PT, R31, R243.reuse, PT ;  /* 0x000000f31f00720c */ /* 0x080fe40003f46270 */
[----:B------:R-:W-:Y:S02]  /*3a00*/  ISETP.GE.AND P5, PT, R29, R243, PT ;  /* 0x000000f31d00720c */ /* 0x000fe40003fa6270 */
[-C--:B------:R-:W-:Y:S02]  /*3a10*/  ISETP.GE.AND P4, PT, R31, R238.reuse, PT ;  /* 0x000000ee1f00720c */ /* 0x080fe40003f86270 */
[----:B------:R-:W-:Y:S02]  /*3a20*/  ISETP.GE.AND P0, PT, R29, R238, PT ;  /* 0x000000ee1d00720c */ /* 0x000fe40003f06270 */
[C---:B------:R-:W-:Y:S01]  /*3a30*/  ISETP.LT.OR P2, PT, R31.reuse, R244, P2 ;  /* 0x000000f41f00720c */ /* 0x040fe20001741670 */
[----:B--2---:R-:W-:Y:S01]  /*3a40*/  HMMA.16816.F32.BF16 R52, R12, R24, R52 ;  /* 0x000000180c34723c */ /* 0x004fe20000041834 */
[----:B------:R-:W-:-:S02]  /*3a50*/  ISETP.LT.OR P4, PT, R31, R242, P4 ;  /* 0x000000f21f00720c */ /* 0x000fc40002781670 */
[C---:B------:R-:W-:Y:S02]  /*3a60*/  ISETP.LT.OR P5, PT, R29.reuse, R244, P5 ;  /* 0x000000f41d00720c */ /* 0x040fe40002fa1670 */
[----:B------:R-:W-:Y:S02]  /*3a70*/  ISETP.LT.OR P0, PT, R29, R242, P0 ;  /* 0x000000f21d00720c */ /* 0x000fe40000701670 */
[C---:B------:R-:W-:Y:S01]  /*3a80*/  IADD3 R31, R59.reuse, 0x18, RZ ;  /* 0x000000183b1f7810 */ /* 0x040fe20007ffe0ff */
[----:B------:R-:W-:Y:S01]  /*3a90*/  HMMA.16816.F32.BF16 R48, R12, R26, R48 ;  /* 0x0000001a0c30723c */ /* 0x000fe20000041830 */
[----:B------:R-:W-:Y:S02]  /*3aa0*/  IADD3 R29, R59, 0x19, RZ ;  /* 0x000000193b1d7810 */ /* 0x000fe40007ffe0ff */
[----:B------:R-:W-:Y:S02]  /*3ab0*/  FSEL R37, R23, -INF , !P1 ;  /* 0xff80000017257808 */ /* 0x000fe40004800000 */
[----:B------:R-:W-:-:S02]  /*3ac0*/  FSEL R22, R21, -INF , !P6 ;  /* 0xff80000015167808 */ /* 0x000fc40007000000 */
[----:B------:R-:W-:Y:S02]  /*3ad0*/  FSEL R23, R18, -INF , !P4 ;  /* 0xff80000012177808 */ /* 0x000fe40006000000 */
[-C--:B------:R-:W-:Y:S02]  /*3ae0*/  ISETP.GE.AND P1, PT, R31, R243.reuse, PT ;  /* 0x000000f31f00720c */ /* 0x080fe40003f26270 */
[C---:B------:R-:W-:Y:S02]  /*3af0*/  ISETP.GE.AND P6, PT, R29.reuse, R243, PT ;  /* 0x000000f31d00720c */ /* 0x040fe40003fc6270 */
[-C--:B------:R-:W-:Y:S02]  /*3b00*/  ISETP.GE.AND P4, PT, R29, R238.reuse, PT ;  /* 0x000000ee1d00720c */ /* 0x080fe40003f86270 */
[----:B------:R-:W-:Y:S02]  /*3b10*/  FSEL R6, R16, -INF , !P2 ;  /* 0xff80000010067808 */ /* 0x000fe40005000000 */
[----:B------:R-:W-:-:S02]  /*3b20*/  ISETP.GE.AND P2, PT, R31, R238, PT ;  /* 0x000000ee1f00720c */ /* 0x000fc40003f46270 */
[-C--:B------:R-:W-:Y:S02]  /*3b30*/  ISETP.LT.OR P1, PT, R31, R244.reuse, P1 ;  /* 0x000000f41f00720c */ /* 0x080fe40000f21670 */
[C---:B------:R-:W-:Y:S02]  /*3b40*/  ISETP.LT.OR P6, PT, R29.reuse, R244, P6 ;  /* 0x000000f41d00720c */ /* 0x040fe400037c1670 */
[-C--:B------:R-:W-:Y:S02]  /*3b50*/  ISETP.LT.OR P4, PT, R29, R242.reuse, P4 ;  /* 0x000000f21d00720c */ /* 0x080fe40002781670 */
[----:B------:R-:W-:Y:S02]  /*3b60*/  IADD3 R29, R59, 0x20, RZ ;  /* 0x000000203b1d7810 */ /* 0x000fe40007ffe0ff */
[----:B------:R-:W-:Y:S02]  /*3b70*/  ISETP.LT.OR P2, PT, R31, R242, P2 ;  /* 0x000000f21f00720c */ /* 0x000fe40001741670 */
[----:B------:R-:W-:-:S02]  /*3b80*/  FSEL R19, R19, -INF , !P0 ;  /* 0xff80000013137808 */ /* 0x000fc40004000000 */
[----:B------:R-:W-:Y:S02]  /*3b90*/  FSEL R16, R40, -INF , !P1 ;  /* 0xff80000028107808 */ /* 0x000fe40004800000 */
[----:B------:R-:W-:Y:S01]  /*3ba0*/  IADD3 R21, R59, 0x21, RZ ;  /* 0x000000213b157810 */ /* 0x000fe20007ffe0ff */
[----:B------:R-:W-:Y:S01]  /*3bb0*/  BAR.SYNC.DEFER_BLOCKING 0x0 ;  /* 0x0000000000007b1d */ /* 0x000fe20000010000 */
[C---:B------:R-:W-:Y:S02]  /*3bc0*/  ISETP.GE.AND P0, PT, R29.reuse, R243, PT ;  /* 0x000000f31d00720c */ /* 0x040fe40003f06270 */
[----:B------:R-:W-:Y:S02]  /*3bd0*/  ISETP.GE.AND P1, PT, R29, R238, PT ;  /* 0x000000ee1d00720c */ /* 0x000fe40003f26270 */
[----:B------:R-:W-:Y:S02]  /*3be0*/  FSEL R4, R17, -INF , !P5 ;  /* 0xff80000011047808 */ /* 0x000fe40006800000 */
[----:B------:R-:W-:-:S02]  /*3bf0*/  FSEL R17, R42, -INF , !P2 ;  /* 0xff8000002a117808 */ /* 0x000fc40005000000 */
[C---:B------:R-:W-:Y:S02]  /*3c00*/  ISETP.GE.AND P5, PT, R21.reuse, R243, PT ;  /* 0x000000f31500720c */ /* 0x040fe40003fa6270 */
[----:B------:R-:W-:Y:S02]  /*3c10*/  ISETP.GE.AND P2, PT, R21, R238, PT ;  /* 0x000000ee1500720c */ /* 0x000fe40003f46270 */
[C---:B------:R-:W-:Y:S02]  /*3c20*/  ISETP.LT.OR P0, PT, R29.reuse, R244, P0 ;  /* 0x000000f41d00720c */ /* 0x040fe40000701670 */
[----:B------:R-:W-:Y:S02]  /*3c30*/  ISETP.LT.OR P1, PT, R29, R242, P1 ;  /* 0x000000f21d00720c */ /* 0x000fe40000f21670 */
[C---:B------:R-:W-:Y:S02]  /*3c40*/  IADD3 R11, R59.reuse, 0x28, RZ ;  /* 0x000000283b0b7810 */ /* 0x040fe40007ffe0ff */
[----:B------:R-:W-:-:S02]  /*3c50*/  IADD3 R9, R59, 0x29, RZ ;  /* 0x000000293b097810 */ /* 0x000fc40007ffe0ff */
[C---:B------:R-:W-:Y:S02]  /*3c60*/  ISETP.LT.OR P5, PT, R21.reuse, R244, P5 ;  /* 0x000000f41500720c */ /* 0x040fe40002fa1670 */
[----:B------:R-:W-:Y:S02]  /*3c70*/  ISETP.LT.OR P2, PT, R21, R242, P2 ;  /* 0x000000f21500720c */ /* 0x000fe40001741670 */
[----:B------:R-:W-:Y:S02]  /*3c80*/  FSEL R8, R41, -INF , !P6 ;  /* 0xff80000029087808 */ /* 0x000fe40007000000 */
[----:B------:R-:W-:Y:S02]  /*3c90*/  FSEL R180, R72, -INF , !P0 ;  /* 0xff80000048b47808 */ /* 0x000fe40004000000 */
[----:B------:R-:W-:Y:S02]  /*3ca0*/  FSEL R197, R74, -INF , !P1 ;  /* 0xff8000004ac57808 */ /* 0x000fe40004800000 */
[----:B------:R-:W-:-:S02]  /*3cb0*/  FSEL R21, R43, -INF , !P4 ;  /* 0xff8000002b157808 */ /* 0x000fc40006000000 */
[-C--:B------:R-:W-:Y:S02]  /*3cc0*/  ISETP.GE.AND P6, PT, R9, R243.reuse, PT ;  /* 0x000000f30900720c */ /* 0x080fe40003fc6270 */
[-C--:B------:R-:W-:Y:S02]  /*3cd0*/  ISETP.GE.AND P0, PT, R11, R238.reuse, PT ;  /* 0x000000ee0b00720c */ /* 0x080fe40003f06270 */
[----:B------:R-:W-:Y:S02]  /*3ce0*/  ISETP.GE.AND P1, PT, R9, R238, PT ;  /* 0x000000ee0900720c */ /* 0x000fe40003f26270 */
[C---:B------:R-:W-:Y:S02]  /*3cf0*/  ISETP.GE.AND P4, PT, R11.reuse, R243, PT ;  /* 0x000000f30b00720c */ /* 0x040fe40003f86270 */
[----:B------:R-:W-:Y:S02]  /*3d00*/  ISETP.LT.OR P0, PT, R11, R242, P0 ;  /* 0x000000f20b00720c */ /* 0x000fe40000701670 */
[----:B------:R-:W-:-:S02]  /*3d10*/  ISETP.LT.OR P6, PT, R9, R244, P6 ;  /* 0x000000f40900720c */ /* 0x000fc400037c1670 */
[----:B------:R-:W-:Y:S02]  /*3d20*/  ISETP.LT.OR P1, PT, R9, R242, P1 ;  /* 0x000000f20900720c */ /* 0x000fe40000f21670 */
[----:B------:R-:W-:Y:S02]  /*3d30*/  ISETP.LT.OR P4, PT, R11, R244, P4 ;  /* 0x000000f40b00720c */ /* 0x000fe40002781670 */
[C---:B------:R-:W-:Y:S02]  /*3d40*/  IADD3 R9, R59.reuse, 0x31, RZ ;  /* 0x000000313b097810 */ /* 0x040fe40007ffe0ff */
[----:B------:R-:W-:Y:S02]  /*3d50*/  IADD3 R11, R59, 0x30, RZ ;  /* 0x000000303b0b7810 */ /* 0x000fe40007ffe0ff */
[----:B------:R-:W-:Y:S02]  /*3d60*/  FSEL R187, R75, -INF , !P2 ;  /* 0xff8000004bbb7808 */ /* 0x000fe40005000000 */
[----:B------:R-:W-:-:S02]  /*3d70*/  FSEL R195, R82, -INF , !P0 ;  /* 0xff80000052c37808 */ /* 0x000fc40004000000 */
[----:B------:R-:W-:Y:S02]  /*3d80*/  FSEL R186, R73, -INF , !P5 ;  /* 0xff80000049ba7808 */ /* 0x000fe40006800000 */
[CC--:B------:R-:W-:Y:S02]  /*3d90*/  ISETP.GE.AND P2, PT, R9.reuse, R243.reuse, PT ;  /* 0x000000f30900720c */ /* 0x0c0fe40003f46270 */
[----:B------:R-:W-:Y:S02]  /*3da0*/  FSEL R182, R80, -INF , !P4 ;  /* 0xff80000050b67808 */ /* 0x000fe40006000000 */
[----:B------:R-:W-:Y:S02]  /*3db0*/  ISETP.GE.AND P0, PT, R9, R238, PT ;  /* 0x000000ee0900720c */ /* 0x000fe40003f06270 */
[----:B------:R-:W-:Y:S02]  /*3dc0*/  FSEL R189, R83, -INF , !P1 ;  /* 0xff80000053bd7808 */ /* 0x000fe40004800000 */
[----:B------:R-:W-:-:S02]  /*3dd0*/  ISETP.GE.AND P5, PT, R11, R243, PT ;  /* 0x000000f30b00720c */ /* 0x000fc40003fa6270 */
[----:B------:R-:W-:Y:S02]  /*3de0*/  ISETP.GE.AND P4, PT, R11, R238, PT ;  /* 0x000000ee0b00720c */ /* 0x000fe40003f86270 */
[----:B------:R-:W-:Y:S02]  /*3df0*/  ISETP.GT.AND P1, PT, R237, R232, PT ;  /* 0x000000e8ed00720c */ /* 0x000fe40003f24270 */
[C---:B------:R-:W-:Y:S02]  /*3e00*/  ISETP.LT.OR P2, PT, R9.reuse, R244, P2 ;  /* 0x000000f40900720c */ /* 0x040fe40001741670 */
        /* <DEDUP_REMOVED lines=8> */
[----:B------:R-:W-:-:S02]  /*3e90*/  FSEL R192, R53, -INF , !P2 ;  /* 0xff80000035c07808 */ /* 0x000fc40005000000 */
[-C--:B------:R-:W-:Y:S02]  /*3ea0*/  ISETP.GE.AND P6, PT, R9, R243.reuse, PT ;  /* 0x000000f30900720c */ /* 0x080fe40003fc6270 */
[----:B------:R-:W-:Y:S02]  /*3eb0*/  ISETP.GE.AND P5, PT, R59, R243, PT ;  /* 0x000000f33b00720c */ /* 0x000fe40003fa6270 */
[-C--:B------:R-:W-:Y:S02]  /*3ec0*/  ISETP.GE.AND P4, PT, R9, R238.reuse, PT ;  /* 0x000000ee0900720c */ /* 0x080fe40003f86270 */
[----:B------:R-:W-:Y:S02]  /*3ed0*/  ISETP.GE.AND P2, PT, R59, R238, PT ;  /* 0x000000ee3b00720c */ /* 0x000fe40003f46270 */
[----:B------:R-:W-:Y:S02]  /*3ee0*/  FSEL R31, R55, -INF , !P0 ;  /* 0xff800000371f7808 */ /* 0x000fe40004000000 */
[----:B------:R-:W-:-:S02]  /*3ef0*/  ISETP.LT.OR P6, PT, R9, R244, P6 ;  /* 0x000000f40900720c */ /* 0x000fc400037c1670 */
[----:B------:R-:W-:Y:S02]  /*3f00*/  ISETP.LT.OR P4, PT, R9, R242, P4 ;  /* 0x000000f20900720c */ /* 0x000fe40002781670 */
[C---:B------:R-:W-:Y:S02]  /*3f10*/  ISETP.LT.OR P5, PT, R59.reuse, R244, P5 ;  /* 0x000000f43b00720c */ /* 0x040fe40002fa1670 */
[----:B------:R-:W-:Y:S02]  /*3f20*/  ISETP.LT.OR P2, PT, R59, R242, P2 ;  /* 0x000000f23b00720c */ /* 0x000fe40001741670 */
[----:B------:R-:W-:Y:S02]  /*3f30*/  @!P1 LEA R248, P0, R2, c[0x0][0x168], 0x1 ;  /* 0x00005a0002f89a11 */ /* 0x000fe400078008ff */
[----:B------:R-:W-:Y:S02]  /*3f40*/  FSEL R190, R48, -INF , !P6 ;  /* 0xff80000030be7808 */ /* 0x000fe40007000000 */
[----:B------:R-:W-:-:S02]  /*3f50*/  FSEL R29, R50, -INF , !P4 ;  /* 0xff800000321d7808 */ /* 0x000fc40006000000 */
[----:B------:R-:W-:Y:S02]  /*3f60*/  FSEL R188, R49, -INF , !P5 ;  /* 0xff80000031bc7808 */ /* 0x000fe40006800000 */
[----:B------:R-:W-:Y:S02]  /*3f70*/  FSEL R28, R51, -INF , !P2 ;  /* 0xff800000331c7808 */ /* 0x000fe40005000000 */
[----:B------:R-:W-:Y:S01]  /*3f80*/  @!P1 LEA.HI.X R249, R2, c[0x0][0x16c], R165, 0x1, P0 ;  /* 0x00005b0002f99a11 */ /* 0x000fe200000f0ca5 */
[----:B------:R-:W-:Y:S05]  /*3f90*/  @!P1 BRA `(.L_x_7600) ;  /* 0x0000060000009947 */ /* 0x000fea0003800000 */
[----:B------:R-:W-:Y:S05]  /*3fa0*/  @!P3 BRA `(.L_x_7601) ;  /* 0x000003900000b947 */ /* 0x000fea0003800000 */
[----:B------:R-:W1:Y:S01]  /*3fb0*/  I2F.RP R9, UR6 ;  /* 0x0000000600097d06 */ /* 0x000e620008209400 */
[----:B------:R-:W-:Y:S02]  /*3fc0*/  IADD3 R14, R3, -0x40, RZ ;  /* 0xffffffc0030e7810 */ /* 0x000fe40007ffe0ff */
[----:B------:R-:W-:Y:S02]  /*3fd0*/  IABS R12, R3 ;  /* 0x00000003000c7213 */ /* 0x000fe40000000000 */
[----:B------:R-:W-:-:S02]  /*3fe0*/  IABS R10, R14 ;  /* 0x0000000e000a7213 */ /* 0x000fc40000000000 */
        /* <DEDUP_REMOVED lines=13> */
[----:B------:R-:W-:Y:S02]  /*40c0*/  IMAD.MOV R9, RZ, RZ, -R13 ;  /* 0x000000ffff097224 */ /* 0x000fe400078e0a0d */
[----:B------:R-:W-:Y:S02]  /*40d0*/  IMAD.MOV R11, RZ, RZ, -R15 ;  /* 0x000000ffff0b7224 */ /* 0x000fe400078e0a0f */
        /* <DEDUP_REMOVED lines=10> */
[----:B------:R-:W-:Y:S02]  /*4180*/  ISETP.NE.AND P1, PT, RZ, c[0x0][0x2d0], PT ;  /* 0x0000b400ff007a0c */ /* 0x000fe40003f25270 */
[----:B------:R-:W-:-:S03]  /*4190*/  LOP3.LUT R9, RZ, c[0x0][0x2d0], RZ, 0x33, !PT ;  /* 0x0000b400ff097a12 */ /* 0x000fc600078e33ff */
[----:B------:R-:W-:Y:S02]  /*41a0*/  @P5 IADD3 R13, R13, 0x1, RZ ;  /* 0x000000010d0d5810 */ /* 0x000fe40007ffe0ff */
[----:B------:R-:W-:-:S03]  /*41b0*/  @P6 IADD3 R15, R15, 0x1, RZ ;  /* 0x000000010f0f6810 */ /* 0x000fc60007ffe0ff */
[----:B------:R-:W-:Y:S01]  /*41c0*/  @!P0 IMAD.MOV R13, RZ, RZ, -R13 ;  /* 0x000000ffff0d8224 */ /* 0x000fe200078e0a0d */
[----:B------:R-:W-:-:S04]  /*41d0*/  @!P2 IADD3 R15, -R15, RZ, RZ ;  /* 0x000000ff0f0fa210 */ /* 0x000fc80007ffe1ff */
[C---:B------:R-:W-:Y:S02]  /*41e0*/  SEL R3, R9.reuse, R15, !P1 ;  /* 0x0000000f09037207 */ /* 0x040fe40004800000 */
[----:B------:R-:W-:-:S03]  /*41f0*/  SEL R9, R9, R13, !P1 ;  /* 0x0000000d09097207 */ /* 0x000fc60004800000 */
[----:B------:R-:W-:-:S04]  /*4200*/  IMAD.WIDE R24, R3, 0x4, R240 ;  /* 0x0000000403187825 */ /* 0x000fc800078e02f0 */
[----:B------:R-:W-:Y:S01]  /*4210*/  IMAD.WIDE R14, R9, 0x4, R240 ;  /* 0x00000004090e7825 */ /* 0x000fe200078e02f0 */
[----:B------:R-:W2:Y:S04]  /*4220*/  LDG.E R12, [R24.64] ;  /* 0x0000000a180c7981 */ /* 0x000ea8000c1e1900 */
[----:B------:R-:W2:Y:S01]  /*4230*/  LDG.E R11, [R14.64] ;  /* 0x0000000a0e0b7981 */ /* 0x000ea2000c1e1900 */
[----:B------:R-:W-:Y:S01]  /*4240*/  MOV R10, 0x40 ;  /* 0x00000040000a7802 */ /* 0x000fe20000000f00 */
[----:B------:R-:W-:-:S04]  /*4250*/  IMAD.IADD R3, R3, 0x1, -R9 ;  /* 0x0000000103037824 */ /* 0x000fc800078e0a09 */
[----:B------:R-:W-:-:S05]  /*4260*/  IMAD R10, R3, c[0x0][0x2d0], -R10 ;  /* 0x0000b400030a7a24 */ /* 0x000fca00078e0a0a */
[----:B------:R-:W-:-:S05]  /*4270*/  SHF.R.S32.HI R3, RZ, 0x1f, R10 ;  /* 0x0000001fff037819 */ /* 0x000fca000001140a */
[----:B------:R-:W-:-:S04]  /*4280*/  IMAD R3, R3, c[0x0][0x198], RZ ;  /* 0x0000660003037a24 */ /* 0x000fc800078e02ff */
[C---:B------:R-:W-:Y:S02]  /*4290*/  IMAD R3, R10.reuse, c[0x0][0x19c], R3 ;  /* 0x000067000a037a24 */ /* 0x040fe400078e0203 */
[----:B--2---:R-:W-:Y:S02]  /*42a0*/  IMAD.IADD R11, R11, 0x1, -R12 ;  /* 0x000000010b0b7824 */ /* 0x004fe400078e0a0c */
[----:B------:R-:W-:-:S03]  /*42b0*/  IMAD.WIDE.U32 R12, R10, c[0x0][0x198], RZ ;  /* 0x000066000a0c7a25 */ /* 0x000fc600078e00ff */
[----:B------:R-:W-:Y:S01]  /*42c0*/  SHF.R.S32.HI R9, RZ, 0x1f, R11 ;  /* 0x0000001fff097819 */ /* 0x000fe2000001140b */
[----:B------:R-:W-:-:S04]  /*42d0*/  IMAD.IADD R13, R13, 0x1, R3 ;  /* 0x000000010d0d7824 */ /* 0x000fc800078e0203 */
[----:B------:R-:W-:Y:S02]  /*42e0*/  IMAD R10, R9, c[0x0][0x180], RZ ;  /* 0x00006000090a7a24 */ /* 0x000fe400078e02ff */
[----:B------:R-:W-:-:S04]  /*42f0*/  IMAD.WIDE.U32 R12, R11, c[0x0][0x180], R12 ;  /* 0x000060000b0c7a25 */ /* 0x000fc800078e000c */
[----:B------:R-:W-:Y:S02]  /*4300*/  IMAD R10, R11, c[0x0][0x184], R10 ;  /* 0x000061000b0a7a24 */ /* 0x000fe400078e020a */
[----:B------:R-:W-:-:S03]  /*4310*/  IMAD.MOV.U32 R3, RZ, RZ, R12 ;  /* 0x000000ffff037224 */ /* 0x000fc600078e000c */
[----:B------:R-:W-:Y:S01]  /*4320*/  IADD3 R10, R13, R10, RZ ;  /* 0x0000000a0d0a7210 */ /* 0x000fe20007ffe0ff */
[----:B------:R-:W-:Y:S05]  /*4330*/  BRA `(.L_x_7602) ;  /* 0x0000004000007947 */ /* 0x000fea0003800000 */
.L_x_7601:
[----:B------:R-:W-:-:S04]  /*4340*/  ULEA UR4, -UR8, URZ, 0x6 ;  /* 0x0000003f08047291 */ /* 0x000fc8000f8e313f */
[----:B------:R-:W-:Y:S02]  /*4350*/  USHF.R.S32.HI UR5, URZ, 0x1f, UR4 ;  /* 0x0000001f3f057899 */ /* 0x000fe40008011404 */
[----:B------:R-:W-:-:S04]  /*4360*/  MOV R3, UR4 ;  /* 0x0000000400037c02 */ /* 0x000fc80008000f00 */
[----:B------:R-:W-:Y:S02]  /*4370*/  MOV R10, UR5 ;  /* 0x00000005000a7c02 */ /* 0x000fe40008000f00 */
.L_x_7602:
        /* <DEDUP_REMOVED lines=34> */
.L_x_7600:
        /* <DEDUP_REMOVED lines=32> */
[----:B------:R-:W-:-:S02]  /*47a0*/  ISETP.GT.AND P4, PT, R237, R232, PT ;  /* 0x000000e8ed00720c */ /* 0x000fc40003f84270 */
        /* <DEDUP_REMOVED lines=20> */
[----:B------:R-:W-:Y:S01]  /*48f0*/  FMUL.FTZ R193, R164, c[0x0][0x23c] ;  /* 0x00008f00a4c17a20 */ /* 0x000fe20000410000 */
[----:B--2---:R-:W-:Y:S01]  /*4900*/  FMNMX.FTZ R3, R10, R3, !PT ;  /* 0x000000030a037209 */ /* 0x004fe20007810000 */
[----:B------:R-:W-:Y:S03]  /*4910*/  LDSM.16.MT88.4 R96, [R220+0x14000] ;  /* 0x01400000dc60783b */ /* 0x000fe60000004200 */
[----:B------:R-:W-:Y:S01]  /*4920*/  FSEL R193, R193, RZ, P0 ;  /* 0x000000ffc1c17208 */ /* 0x000fe20000000000 */
[----:B------:R-:W-:Y:S01]  /*4930*/  LDSM.16.MT88.4 R104, [R224+0x16000] ;  /* 0x01600000e068783b */ /* 0x000fe20000004200 */
[----:B------:R-:W-:-:S03]  /*4940*/  FSETP.NEU.FTZ.AND P0, PT, R3, -INF , PT ;  /* 0xff8000000300780b */ /* 0x000fc60003f1d000 */
[--C-:B------:R-:W-:Y:S01]  /*4950*/  FFMA.FTZ R176, R30, c[0x0][0x23c], -R193.reuse ;  /* 0x00008f001eb07a23 */ /* 0x100fe200000108c1 */
[----:B------:R-:W-:Y:S01]  /*4960*/  LDSM.16.MT88.4 R112, [R222+0x16000] ;  /* 0x01600000de70783b */ /* 0x000fe20000004200 */
[----:B------:R-:W-:Y:S02]  /*4970*/  FMUL.FTZ R30, R3, c[0x0][0x23c] ;  /* 0x00008f00031e7a20 */ /* 0x000fe40000410000 */
[--C-:B------:R-:W-:Y:S01]  /*4980*/  FFMA.FTZ R177, R44, c[0x0][0x23c], -R193.reuse ;  /* 0x00008f002cb17a23 */ /* 0x100fe200000108c1 */
[----:B------:R-:W-:Y:S01]  /*4990*/  LDSM.16.MT88.4 R120, [R221+0x16000] ;  /* 0x01600000dd78783b */ /* 0x000fe20000004200 */
[--C-:B------:R-:W-:Y:S01]  /*49a0*/  FFMA.FTZ R174, R20, c[0x0][0x23c], -R193.reuse ;  /* 0x00008f0014ae7a23 */ /* 0x100fe200000108c1 */
[----:B------:R-:W-:Y:S01]  /*49b0*/  FSEL R30, R30, RZ, P0 ;  /* 0x000000ff1e1e7208 */ /* 0x000fe20000000000 */
        /* <DEDUP_REMOVED lines=8> */
[----:B------:R-:W1:Y:S01]  /*4a40*/  MUFU.EX2 R177, R177 ;  /* 0x000000b100b17308 */ /* 0x000e620000000800 */
[--C-:B------:R-:W-:Y:S01]  /*4a50*/  FFMA.FTZ R172, R37, c[0x0][0x23c], -R30.reuse ;  /* 0x00008f0025ac7a23 */ /* 0x100fe2000001081e */
[----:B------:R-:W2:Y:S01]  /*4a60*/  LDSM.16.MT88.4 R56, [R221+0x12000] ;  /* 0x01200000dd38783b */ /* 0x000ea20000004200 */
[--C-:B------:R-:W-:Y:S02]  /*4a70*/  FFMA.FTZ R170, R4, c[0x0][0x23c], -R193.reuse ;  /* 0x00008f0004aa7a23 */ /* 0x100fe400000108c1 */
[--C-:B------:R-:W-:Y:S01]  /*4a80*/  FFMA.FTZ R166, R8, c[0x0][0x23c], -R193.reuse ;  /* 0x00008f0008a67a23 */ /* 0x100fe200000108c1 */
[----:B------:R-:W4:Y:S01]  /*4a90*/  LDSM.16.MT88.4 R4, [R220+0x16000] ;  /* 0x01600000dc04783b */ /* 0x000f220000004200 */
[----:B------:R-:W-:Y:S01]  /*4aa0*/  FFMA.FTZ R169, R16, c[0x0][0x23c], -R193 ;  /* 0x00008f0010a97a23 */ /* 0x000fe200000108c1 */
[----:B------:R-:W-:Y:S01]  /*4ab0*/  MUFU.EX2 R174, R174 ;  /* 0x000000ae00ae7308 */ /* 0x000fe20000000800 */
[--C-:B------:R-:W-:Y:S01]  /*4ac0*/  FFMA.FTZ R173, R23, c[0x0][0x23c], -R30.reuse ;  /* 0x00008f0017ad7a23 */ /* 0x100fe2000001081e */
[----:B------:R-:W5:Y:S01]  /*4ad0*/  LDSM.16.MT88.4 R8, [R224+0x10800] ;  /* 0x01080000e008783b */ /* 0x000f620000004200 */
[----:B------:R-:W-:-:S02]  /*4ae0*/  FFMA.FTZ R168, R19, c[0x0][0x23c], -R30 ;  /* 0x00008f0013a87a23 */ /* 0x000fc4000001081e */
[--C-:B------:R-:W-:Y:S02]  /*4af0*/  FFMA.FTZ R167, R17, c[0x0][0x23c], -R30.reuse ;  /* 0x00008f0011a77a23 */ /* 0x100fe4000001081e */
[----:B------:R-:W-:Y:S01]  /*4b00*/  FFMA.FTZ R0, R21, c[0x0][0x23c], -R30 ;  /* 0x00008f0015007a23 */ /* 0x000fe2000001081e */
[----:B------:R-:W3:Y:S01]  /*4b10*/  MUFU.EX2 R171, R171 ;  /* 0x000000ab00ab7308 */ /* 0x000ee20000000800 */
[----:B-1----:R-:W-:Y:S01]  /*4b20*/  F2FP.BF16.PACK_AB R128, R176, R177 ;  /* 0x000000b1b080723e */ /* 0x002fe200000010ff */
[----:B------:R-:W1:Y:S01]  /*4b30*/  LDSM.16.MT88.4 R16, [R222+0x10800] ;  /* 0x01080000de10783b */ /* 0x000e620000004200 */
[--C-:B------:R-:W-:Y:S02]  /*4b40*/  FFMA.FTZ R183, R186, c[0x0][0x23c], -R193.reuse ;  /* 0x00008f00bab77a23 */ /* 0x100fe400000108c1 */
[--C-:B------:R-:W-:Y:S01]  /*4b50*/  FFMA.FTZ R185, R184, c[0x0][0x23c], -R193.reuse ;  /* 0x00008f00b8b97a23 */ /* 0x100fe200000108c1 */
[----:B------:R-:W1:Y:S01]  /*4b60*/  LDSM.16.MT88.4 R20, [R222+0x12800] ;  /* 0x01280000de14783b */ /* 0x000e620000004200 */
[--C-:B------:R-:W-:Y:S01]  /*4b70*/  FFMA.FTZ R180, R180, c[0x0][0x23c], -R193.reuse ;  /* 0x00008f00b4b47a23 */ /* 0x100fe200000108c1 */
[----:B------:R-:W-:Y:S01]  /*4b80*/  MUFU.EX2 R179, R179 ;  /* 0x000000b300b37308 */ /* 0x000fe20000000800 */
[----:B------:R-:W-:-:S02]  /*4b90*/  FFMA.FTZ R182, R182, c[0x0][0x23c], -R193 ;  /* 0x00008f00b6b67a23 */ /* 0x000fc400000108c1 */
[--C-:B------:R-:W-:Y:S02]  /*4ba0*/  FFMA.FTZ R184, R197, c[0x0][0x23c], -R30.reuse ;  /* 0x00008f00c5b87a23 */ /* 0x100fe4000001081e */
[--C-:B------:R-:W-:Y:S02]  /*4bb0*/  FFMA.FTZ R187, R187, c[0x0][0x23c], -R30.reuse ;  /* 0x00008f00bbbb7a23 */ /* 0x100fe4000001081e */
[--C-:B------:R-:W-:Y:S01]  /*4bc0*/  FFMA.FTZ R186, R195, c[0x0][0x23c], -R30.reuse ;  /* 0x00008f00c3ba7a23 */ /* 0x100fe2000001081e */
[----:B------:R-:W2:Y:S01]  /*4bd0*/  MUFU.EX2 R178, R178 ;  /* 0x000000b200b27308 */ /* 0x000ea20000000800 */
        /* <DEDUP_REMOVED lines=10> */
[----:B--2---:R-:W-:Y:S01]  /*4c80*/  F2FP.BF16.PACK_AB R129, R178, R179 ;  /* 0x000000b3b281723e */ /* 0x004fe200000010ff */
[----:B------:R-:W-:-:S02]  /*4c90*/  FFMA.FTZ R192, R29, c[0x0][0x23c], -R30 ;  /* 0x00008f001dc07a23 */ /* 0x000fc4000001081e */
[----:B------:R-:W-:Y:S02]  /*4ca0*/  FFMA.FTZ R251, R28, c[0x0][0x23c], -R30 ;  /* 0x00008f001cfb7a23 */ /* 0x000fe4000001081e */
[----:B------:R-:W-:Y:S01]  /*4cb0*/  FADD.FTZ R177, R177, R176 ;  /* 0x000000b0b1b17221 */ /* 0x000fe20000010000 */
[----:B------:R-:W-:Y:S01]  /*4cc0*/  LDSM.16.MT88.4 R28, [R220+0x11800] ;  /* 0x01180000dc1c783b */ /* 0x000fe20000004200 */
[----:B------:R-:W-:Y:S01]  /*4cd0*/  MUFU.EX2 R175, R175 ;  /* 0x000000af00af7308 */ /* 0x000fe20000000800 */
[----:B------:R-:W-:Y:S02]  /*4ce0*/  FADD.FTZ R178, R179, R178 ;  /* 0x000000b2b3b27221 */ /* 0x000fe40000010000 */
[----:B------:R-:W-:-:S04]  /*4cf0*/  FADD.FTZ R174, R174, R177 ;  /* 0x000000b1aeae7221 */ /* 0x000fc80000010000 */
[----:B------:R-:W-:Y:S01]  /*4d00*/  FADD.FTZ R174, R171, R174 ;  /* 0x000000aeabae7221 */ /* 0x000fe20000010000 */
[----:B---3--:R-:W-:Y:S01]  /*4d10*/  F2FP.BF16.PACK_AB R131, R172, R181 ;  /* 0x000000b5ac83723e */ /* 0x008fe200000010ff */
        /* <DEDUP_REMOVED lines=55> */
[C---:B----4-:R-:W-:Y:S07]  /*5090*/  HMMA.16816.F32.BF16 R124, R128.reuse, R4, RZ ;  /* 0x00000004807c723c */ /* 0x050fee00000418ff */
        /* <DEDUP_REMOVED lines=12> */
[----:B-----5:R-:W-:Y:S01]  /*5160*/  HMMA.16816.F32.BF16 R160, R4, R8, R160 ;  /* 0x0000000804a0723c */ /* 0x020fe200000418a0 */
        /* <DEDUP_REMOVED lines=165> */
[----:B------:R-:W-:Y:S01]  /*5bc0*/  IADD3 R237, R33, -0x2, RZ ;  /* 0xfffffffe21ed7810 */ /* 0x000fe20007ffe0ff */
        /* <DEDUP_REMOVED lines=73> */
.L_x_7604:
[----:B------:R-:W-:Y:S02]  /*6060*/  ULDC UR14, c[0x0][0x1a0] ;  /* 0x00006800000e7ab9 */ /* 0x000fe40000000800 */
[----:B------:R-:W-:-:S04]  /*6070*/  ULEA UR14, -UR14, URZ, 0x6 ;  /* 0x0000003f0e0e7291 */ /* 0x000fc8000f8e313f */
[----:B------:R-:W-:Y:S02]  /*6080*/  USHF.R.S32.HI UR12, URZ, 0x1f, UR14 ;  /* 0x0000001f3f0c7899 */ /* 0x000fe4000801140e */
.L_x_7605:
        /* <DEDUP_REMOVED lines=9> */
[----:B------:R-:W-:Y:S01]  /*6120*/  LEA.HI.X R233, R5, R233, R0, 0x1, P1 ;  /* 0x000000e905e97211 */ /* 0x000fe200008f0c00 */
[----:B------:R-:W-:Y:S01]  /*6130*/  IMAD R167, R237, 0x40, R246 ;  /* 0x00000040eda77824 */ /* 0x000fe200078e02f6 */
        /* <DEDUP_REMOVED lines=27> */
[----:B------:R3:W-:Y:S01]  /*62f0*/  LDGSTS.E.BYPASS.LTC128B.128 [R239+0x12800], [R8.64+0x80] ;  /* 0x1280008008ef7fae */ /* 0x0007e2000b901d4a */
[----:B------:R-:W-:-:S02]  /*6300*/  ISETP.GE.AND P5, PT, R167, R243, PT ;  /* 0x000000f3a700720c */ /* 0x000fc40003fa6270 */
[C---:B------:R-:W-:Y:S01]  /*6310*/  ISETP.GE.AND P0, PT, R167.reuse, R238, PT ;  /* 0x000000eea700720c */ /* 0x040fe20003f06270 */
[----:B------:R3:W-:Y:S01]  /*6320*/  LDGSTS.E.BYPASS.LTC128B.128 [R239+0x14800], [R8.64+0x100] ;  /* 0x1480010008ef7fae */ /* 0x0007e2000b901d4a */
[C---:B------:R-:W-:Y:S02]  /*6330*/  ISETP.LT.OR P5, PT, R167.reuse, R244, P5 ;  /* 0x000000f4a700720c */ /* 0x040fe40002fa1670 */
[C---:B------:R-:W-:Y:S01]  /*6340*/  ISETP.LT.OR P0, PT, R167.reuse, R242, P0 ;  /* 0x000000f2a700720c */ /* 0x040fe20000701670 */
        /* <DEDUP_REMOVED lines=10> */
[----:B--2---:R-:W3:Y:S04]  /*63f0*/  LDSM.16.M88.4 R4, [R229+0x8000] ;  /* 0x00800000e504783b */ /* 0x004ee80000000200 */
[----:B------:R-:W2:Y:S04]  /*6400*/  LDSM.16.M88.4 R172, [R229+0x8800] ;  /* 0x00880000e5ac783b */ /* 0x000ea80000000200 */
[----:B------:R-:W1:Y:S04]  /*6410*/  LDSM.16.M88.4 R32, [R229+0x9000] ;  /* 0x00900000e520783b */ /* 0x000e680000000200 */
[----:B------:R-:W5:Y:S04]  /*6420*/  LDSM.16.M88.4 R12, [R229+0x9800] ;  /* 0x00980000e50c783b */ /* 0x000f680000000200 */
[----:B------:R-:W-:Y:S04]  /*6430*/  LDSM.16.M88.4 R20, [R228] ;  /* 0x00000000e414783b */ /* 0x000fe80000000200 */
[----:B------:R-:W1:Y:S04]  /*6440*/  LDSM.16.M88.4 R192, [R227] ;  /* 0x00000000e3c0783b */ /* 0x000e680000000200 */
[----:B------:R-:W1:Y:S04]  /*6450*/  LDSM.16.M88.4 R184, [R219] ;  /* 0x00000000dbb8783b */ /* 0x000e680000000200 */
[----:B----4-:R-:W4:Y:S04]  /*6460*/  LDSM.16.M88.4 R16, [R218] ;  /* 0x00000000da10783b */ /* 0x010f280000000200 */
[----:B------:R-:W4:Y:S04]  /*6470*/  LDSM.16.M88.4 R180, [R217] ;  /* 0x00000000d9b4783b */ /* 0x000f280000000200 */
[----:B------:R-:W-:Y:S01]  /*6480*/  LDSM.16.M88.4 R188, [R226] ;  /* 0x00000000e2bc783b */ /* 0x000fe20000000200 */
[C---:B---3--:R-:W-:Y:S03]  /*6490*/  HMMA.16816.F32.BF16 R8, R24.reuse, R4, RZ ;  /* 0x000000041808723c */ /* 0x048fe600000418ff */
[----:B------:R-:W0:Y:S05]  /*64a0*/  LDGDEPBAR ;  /* 0x00000000000079af */ /* 0x000e2a0000000000 */
[C---:B------:R-:W-:Y:S08]  /*64b0*/  HMMA.16816.F32.BF16 R4, R24.reuse, R6, RZ ;  /* 0x000000061804723c */ /* 0x040ff000000418ff */
[C---:B--2---:R-:W-:Y:S08]  /*64c0*/  HMMA.16816.F32.BF16 R176, R24.reuse, R172, RZ ;  /* 0x000000ac18b0723c */ /* 0x044ff000000418ff */
[C---:B-1----:R-:W-:Y:S08]  /*64d0*/  HMMA.16816.F32.BF16 R168, R24.reuse, R32, RZ ;  /* 0x0000002018a8723c */ /* 0x042ff000000418ff */
[C---:B------:R-:W-:Y:S08]  /*64e0*/  HMMA.16816.F32.BF16 R172, R24.reuse, R174, RZ ;  /* 0x000000ae18ac723c */ /* 0x040ff000000418ff */
[C---:B------:R-:W-:Y:S08]  /*64f0*/  HMMA.16816.F32.BF16 R32, R24.reuse, R34, RZ ;  /* 0x000000221820723c */ /* 0x040ff000000418ff */
[C---:B-----5:R-:W-:Y:S08]  /*6500*/  HMMA.16816.F32.BF16 R28, R24.reuse, R12, RZ ;  /* 0x0000000c181c723c */ /* 0x060ff000000418ff */
        /* <DEDUP_REMOVED lines=8> */
[C---:B----4-:R-:W-:Y:S08]  /*6590*/  HMMA.16816.F32.BF16 R168, R20.reuse, R16, R168 ;  /* 0x0000001014a8723c */ /* 0x050ff000000418a8 */
        /* <DEDUP_REMOVED lines=77> */
[C---:B-----5:R-:W-:Y:S08]  /*6a70*/  HMMA.16816.F32.BF16 R168, R20.reuse, R180, R168 ;  /* 0x000000b414a8723c */ /* 0x060ff000000418a8 */
        /* <DEDUP_REMOVED lines=37> */
[----:B------:R-:W1:Y:S07]  /*6cd0*/  LDSM.16.M88.4 R20, [R216+0x5000] ;  /* 0x00500000d814783b */ /* 0x000e6e0000000200 */
[C---:B-----5:R-:W-:Y:S08]  /*6ce0*/  HMMA.16816.F32.BF16 R168, R16.reuse, R192, R168 ;  /* 0x000000c010a8723c */ /* 0x060ff000000418a8 */
[C---:B------:R-:W-:Y:S01]  /*6cf0*/  HMMA.16816.F32.BF16 R32, R16.reuse, R194, R32 ;  /* 0x000000c21020723c */ /* 0x040fe20000041820 */
[----:B------:R-:W-:Y:S07]  /*6d00*/  LDSM.16.M88.4 R192, [R229+0xf800] ;  /* 0x00f80000e5c0783b */ /* 0x000fee0000000200 */
        /* <DEDUP_REMOVED lines=15> */
[----:B------:R-:W-:Y:S04]  /*6e00*/  LDSM.16.M88.4 R188, [R207] ;  /* 0x00000000cfbc783b */ /* 0x000fe80000000200 */
[----:B------:R-:W-:Y:S03]  /*6e10*/  LDSM.16.M88.4 R184, [R206] ;  /* 0x00000000ceb8783b */ /* 0x000fe60000000200 */
[C---:B--2---:R-:W-:Y:S08]  /*6e20*/  HMMA.16816.F32.BF16 R8, R12.reuse, R16, R8 ;  /* 0x000000100c08723c */ /* 0x044ff00000041808 */
[C---:B------:R-:W-:Y:S01]  /*6e30*/  HMMA.16816.F32.BF16 R4, R12.reuse, R18, R4 ;  /* 0x000000120c04723c */ /* 0x040fe20000041804 */
[----:B------:R-:W2:Y:S07]  /*6e40*/  LDSM.16.M88.4 R16, [R228+0x6000] ;  /* 0x00600000e410783b */ /* 0x000eae0000000200 */
[C---:B----4-:R-:W-:Y:S08]  /*6e50*/  HMMA.16816.F32.BF16 R176, R12.reuse, R180, R176 ;  /* 0x000000b40cb0723c */ /* 0x050ff000000418b0 */
[C---:B------:R-:W-:Y:S01]  /*6e60*/  HMMA.16816.F32.BF16 R172, R12.reuse, R182, R172 ;  /* 0x000000b60cac723c */ /* 0x040fe200000418ac */
[----:B------:R-:W3:Y:S07]  /*6e70*/  LDSM.16.M88.4 R180, [R205] ;  /* 0x00000000cdb4783b */ /* 0x000eee0000000200 */
[C---:B-1----:R-:W-:Y:S08]  /*6e80*/  HMMA.16816.F32.BF16 R168, R12.reuse, R20, R168 ;  /* 0x000000140ca8723c */ /* 0x042ff000000418a8 */
[C---:B------:R-:W-:Y:S01]  /*6e90*/  HMMA.16816.F32.BF16 R32, R12.reuse, R22, R32 ;  /* 0x000000160c20723c */ /* 0x040fe20000041820 */
[----:B------:R-:W1:Y:S07]  /*6ea0*/  LDSM.16.M88.4 R20, [R204] ;  /* 0x00000000cc14783b */ /* 0x000e6e0000000200 */
        /* <DEDUP_REMOVED lines=21> */
[C---:B------:R-:W-:Y:S08]  /*7000*/  HMMA.16816.F32.BF16 R172, R192.reuse, R190, R172 ;  /* 0x000000bec0ac723c */ /* 0x040ff000000418ac */
[----:B---3--:R-:W-:Y:S07]  /*7010*/  HMMA.16816.F32.BF16 R28, R192, R180, R28 ;  /* 0x000000b4c01c723c */ /* 0x008fee000004181c */
[----:B------:R-:W-:Y:S01]  /*7020*/  IADD3 R181, R167, 0x1, RZ ;  /* 0x00000001a7b57810 */ /* 0x000fe20007ffe0ff */
[----:B-1----:R-:W-:Y:S03]  /*7030*/  HMMA.16816.F32.BF16 R8, R20, R16, R8 ;  /* 0x000000101408723c */ /* 0x002fe60000041808 */
[----:B------:R-:W-:-:S02]  /*7040*/  ISETP.GE.AND P4, PT, R181, R243, PT ;  /* 0x000000f3b500720c */ /* 0x000fc40003f86270 */
[C---:B------:R-:W-:Y:S02]  /*7050*/  ISETP.GE.AND P2, PT, R181.reuse, R238, PT ;  /* 0x000000eeb500720c */ /* 0x040fe40003f46270 */
[C---:B------:R-:W-:Y:S01]  /*7060*/  ISETP.LT.OR P4, PT, R181.reuse, R244, P4 ;  /* 0x000000f4b500720c */ /* 0x040fe20002781670 */
[----:B------:R-:W-:Y:S01]  /*7070*/  HMMA.16816.F32.BF16 R4, R20, R18, R4 ;  /* 0x000000121404723c */ /* 0x000fe20000041804 */
[----:B------:R-:W1:Y:S01]  /*7080*/  LDSM.16.M88.4 R16, [R216+0x7000] ;  /* 0x00700000d810783b */ /* 0x000e620000000200 */
[----:B------:R-:W-:Y:S02]  /*7090*/  ISETP.LT.OR P2, PT, R181, R242, P2 ;  /* 0x000000f2b500720c */ /* 0x000fe40001741670 */
[----:B------:R-:W-:-:S04]  /*70a0*/  IADD3 R181, R167, 0x9, RZ ;  /* 0x00000009a7b57810 */ /* 0x000fc80007ffe0ff */
[----:B------:R-:W-:Y:S07]  /*70b0*/  HMMA.16816.F32.BF16 R168, R192, R184, R168 ;  /* 0x000000b8c0a8723c */ /* 0x000fee00000418a8 */
[----:B------:R-:W-:Y:S01]  /*70c0*/  IADD3 R185, R167, 0x8, RZ ;  /* 0x00000008a7b97810 */ /* 0x000fe20007ffe0ff */
[----:B----4-:R-:W-:Y:S01]  /*70d0*/  HMMA.16816.F32.BF16 R176, R20, R12, R176 ;  /* 0x0000000c14b0723c */ /* 0x010fe200000418b0 */
[----:B------:R-:W-:Y:S02]  /*70e0*/  FSEL R10, R10, -INF , !P0 ;  /* 0xff8000000a0a7808 */ /* 0x000fe40004000000 */
[----:B------:R-:W-:-:S02]  /*70f0*/  ISETP.GE.AND P6, PT, R185, R243, PT ;  /* 0x000000f3b900720c */ /* 0x000fc40003fc6270 */
[-C--:B------:R-:W-:Y:S02]  /*7100*/  ISETP.GE.AND P1, PT, R185, R238.reuse, PT ;  /* 0x000000eeb900720c */ /* 0x080fe40003f26270 */
[----:B------:R-:W-:Y:S01]  /*7110*/  FSEL R13, R8, -INF , !P5 ;  /* 0xff800000080d7808 */ /* 0x000fe20006800000 */
[----:B------:R-:W-:Y:S01]  /*7120*/  HMMA.16816.F32.BF16 R172, R20, R14, R172 ;  /* 0x0000000e14ac723c */ /* 0x000fe200000418ac */
[C---:B------:R-:W-:Y:S02]  /*7130*/  ISETP.GE.AND P5, PT, R181.reuse, R243, PT ;  /* 0x000000f3b500720c */ /* 0x040fe40003fa6270 */
[----:B------:R-:W-:Y:S02]  /*7140*/  ISETP.GE.AND P0, PT, R181, R238, PT ;  /* 0x000000eeb500720c */ /* 0x000fe40003f06270 */
[----:B------:R-:W-:Y:S02]  /*7150*/  FSEL R9, R9, -INF , !P4 ;  /* 0xff80000009097808 */ /* 0x000fe40006000000 */
[----:B------:R-:W-:Y:S01]  /*7160*/  IADD3 R15, R167, 0x10, RZ ;  /* 0x00000010a70f7810 */ /* 0x000fe20007ffe0ff */
[----:B------:R-:W-:Y:S01]  /*7170*/  HMMA.16816.F32.BF16 R32, R192, R186, R32 ;  /* 0x000000bac020723c */ /* 0x000fe20000041820 */
[----:B------:R-:W-:-:S02]  /*7180*/  FSEL R0, R11, -INF , !P2 ;  /* 0xff8000000b007808 */ /* 0x000fc40005000000 */
[C---:B------:R-:W-:Y:S02]  /*7190*/  ISETP.GE.AND P4, PT, R15.reuse, R243, PT ;  /* 0x000000f30f00720c */ /* 0x040fe40003f86270 */
[----:B------:R-:W-:Y:S02]  /*71a0*/  ISETP.GE.AND P2, PT, R15, R238, PT ;  /* 0x000000ee0f00720c */ /* 0x000fe40003f46270 */
[C---:B------:R-:W-:Y:S01]  /*71b0*/  ISETP.LT.OR P6, PT, R185.reuse, R244, P6 ;  /* 0x000000f4b900720c */ /* 0x040fe200037c1670 */
[----:B------:R-:W-:Y:S01]  /*71c0*/  HMMA.16816.F32.BF16 R24, R192, R182, R24 ;  /* 0x000000b6c018723c */ /* 0x000fe20000041818 */
[----:B------:R-:W-:Y:S02]  /*71d0*/  ISETP.LT.OR P1, PT, R185, R242, P1 ;  /* 0x000000f2b900720c */ /* 0x000fe40000f21670 */
[C---:B------:R-:W-:Y:S02]  /*71e0*/  ISETP.LT.OR P5, PT, R181.reuse, R244, P5 ;  /* 0x000000f4b500720c */ /* 0x040fe40002fa1670 */
[----:B------:R-:W-:-:S02]  /*71f0*/  ISETP.LT.OR P0, PT, R181, R242, P0 ;  /* 0x000000f2b500720c */ /* 0x000fc40000701670 */
[C---:B------:R-:W-:Y:S01]  /*7200*/  ISETP.LT.OR P4, PT, R15.reuse, R244, P4 ;  /* 0x000000f40f00720c */ /* 0x040fe20002781670 */
[C---:B-1----:R-:W-:Y:S01]  /*7210*/  HMMA.16816.F32.BF16 R168, R20.reuse, R16, R168 ;  /* 0x0000001014a8723c */ /* 0x042fe200000418a8 */
[----:B------:R-:W-:Y:S02]  /*7220*/  ISETP.LT.OR P2, PT, R15, R242, P2 ;  /* 0x000000f20f00720c */ /* 0x000fe40001741670 */
[----:B------:R-:W-:Y:S02]  /*7230*/  FSEL R11, R4, -INF , !P6 ;  /* 0xff800000040b7808 */ /* 0x000fe40007000000 */
[----:B------:R-:W-:Y:S02]  /*7240*/  FSEL R8, R6, -INF , !P1 ;  /* 0xff80000006087808 */ /* 0x000fe40004800000 */
[----:B------:R-:W-:Y:S01]  /*7250*/  FSEL R15, R5, -INF , !P5 ;  /* 0xff800000050f7808 */ /* 0x000fe20006800000 */
[----:B------:R-:W-:Y:S01]  /*7260*/  HMMA.16816.F32.BF16 R32, R20, R18, R32 ;  /* 0x000000121420723c */ /* 0x000fe20000041820 */
[----:B------:R-:W-:-:S02]  /*7270*/  FSEL R12, R7, -INF , !P0 ;  /* 0xff800000070c7808 */ /* 0x000fc40004000000 */
[----:B------:R-:W1:Y:S01]  /*7280*/  LDSM.16.M88.4 R4, [R216+0x7800] ;  /* 0x00780000d804783b */ /* 0x000e620000000200 */
[----:B------:R-:W-:Y:S01]  /*7290*/  IADD3 R181, R167, 0x11, RZ ;  /* 0x00000011a7b57810 */ /* 0x000fe20007ffe0ff */
[----:B------:R-:W-:-:S04]  /*72a0*/  DEPBAR.LE SB0, 0x0 ;  /* 0x000080000000791a */ /* 0x000fc80000000000 */
[----:B------:R-:W-:Y:S02]  /*72b0*/  IADD3 R17, R167, 0x18, RZ ;  /* 0x00000018a7117810 */ /* 0x000fe40007ffe0ff */
        /* <DEDUP_REMOVED lines=13> */
[----:B------:R-:W-:Y:S02]  /*7390*/  FSEL R186, R179, -INF , !P1 ;  /* 0xff800000b3ba7808 */ /* 0x000fe40004800000 */
[CC--:B------:R-:W-:Y:S02]  /*73a0*/  ISETP.GE.AND P4, PT, R181.reuse, R243.reuse, PT ;  /* 0x000000f3b500720c */ /* 0x0c0fe40003f86270 */
[-C--:B------:R-:W-:Y:S02]  /*73b0*/  ISETP.GE.AND P2, PT, R181, R238.reuse, PT ;  /* 0x000000eeb500720c */ /* 0x080fe40003f46270 */
[C---:B------:R-:W-:Y:S01]  /*73c0*/  ISETP.GE.AND P6, PT, R17.reuse, R243, PT ;  /* 0x000000f31100720c */ /* 0x040fe20003fc6270 */
[----:B-1----:R-:W-:Y:S01]  /*73d0*/  HMMA.16816.F32.BF16 R28, R20, R4, R28 ;  /* 0x00000004141c723c */ /* 0x002fe2000004181c */
[----:B------:R-:W-:-:S02]  /*73e0*/  ISETP.GE.AND P1, PT, R17, R238, PT ;  /* 0x000000ee1100720c */ /* 0x000fc40003f26270 */
[C---:B------:R-:W-:Y:S02]  /*73f0*/  ISETP.LT.OR P4, PT, R181.reuse, R244, P4 ;  /* 0x000000f4b500720c */ /* 0x040fe40002781670 */
[----:B------:R-:W-:Y:S02]  /*7400*/  ISETP.LT.OR P2, PT, R181, R242, P2 ;  /* 0x000000f2b500720c */ /* 0x000fe40001741670 */
[----:B------:R-:W-:Y:S01]  /*7410*/  IADD3 R19, R167, 0x21, RZ ;  /* 0x00000021a7137810 */ /* 0x000fe20007ffe0ff */
[----:B------:R-:W-:Y:S01]  /*7420*/  HMMA.16816.F32.BF16 R24, R20, R6, R24 ;  /* 0x000000061418723c */ /* 0x000fe20000041818 */
[----:B------:R-:W-:Y:S01]  /*7430*/  BAR.SYNC.DEFER_BLOCKING 0x0 ;  /* 0x0000000000007b1d */ /* 0x000fe20000010000 */
[C---:B------:R-:W-:Y:S02]  /*7440*/  ISETP.LT.OR P6, PT, R17.reuse, R244, P6 ;  /* 0x000000f41100720c */ /* 0x040fe400037c1670 */
[----:B------:R-:W-:Y:S02]  /*7450*/  ISETP.LT.OR P1, PT, R17, R242, P1 ;  /* 0x000000f21100720c */ /* 0x000fe40000f21670 */
[----:B------:R-:W-:-:S02]  /*7460*/  IADD3 R17, R167, 0x28, RZ ;  /* 0x00000028a7117810 */ /* 0x000fc40007ffe0ff */
[----:B------:R-:W-:Y:S02]  /*7470*/  FSEL R185, R172, -INF , !P5 ;  /* 0xff800000acb97808 */ /* 0x000fe40006800000 */
[----:B------:R-:W-:Y:S02]  /*7480*/  FSEL R196, R174, -INF , !P0 ;  /* 0xff800000aec47808 */ /* 0x000fe40004000000 */
        /* <DEDUP_REMOVED lines=8> */
[----:B------:R-:W-:Y:S02]  /*7510*/  IADD3 R19, R167, 0x29, RZ ;  /* 0x00000029a7137810 */ /* 0x000fe40007ffe0ff */
[----:B------:R-:W-:-:S02]  /*7520*/  ISETP.LT.OR P4, PT, R17, R244, P4 ;  /* 0x000000f41100720c */ /* 0x000fc40002781670 */
[----:B------:R-:W-:Y:S02]  /*7530*/  ISETP.LT.OR P2, PT, R17, R242, P2 ;  /* 0x000000f21100720c */ /* 0x000fe40001741670 */
[----:B------:R-:W-:Y:S02]  /*7540*/  IADD3 R17, R167, 0x31, RZ ;  /* 0x00000031a7117810 */ /* 0x000fe40007ffe0ff */
[----:B------:R-:W-:Y:S02]  /*7550*/  FSEL R192, R170, -INF , !P1 ;  /* 0xff800000aac07808 */ /* 0x000fe40004800000 */
[----:B------:R-:W-:Y:S02]  /*7560*/  ISETP.GE.AND P1, PT, R19, R238, PT ;  /* 0x000000ee1300720c */ /* 0x000fe40003f26270 */
[----:B------:R-:W-:Y:S02]  /*7570*/  FSEL R191, R32, -INF , !P4 ;  /* 0xff80000020bf7808 */ /* 0x000fe40006000000 */
[----:B------:R-:W-:-:S02]  /*7580*/  ISETP.GE.AND P4, PT, R17, R243, PT ;  /* 0x000000f31100720c */ /* 0x000fc40003f86270 */
[----:B------:R-:W-:Y:S02]  /*7590*/  IADD3 R5, R167, 0x30, RZ ;  /* 0x00000030a7057810 */ /* 0x000fe40007ffe0ff */
[----:B------:R-:W-:Y:S02]  /*75a0*/  ISETP.LT.OR P1, PT, R19, R242, P1 ;  /* 0x000000f21300720c */ /* 0x000fe40000f21670 */
[----:B------:R-:W-:Y:S02]  /*75b0*/  ISETP.LT.OR P4, PT, R17, R244, P4 ;  /* 0x000000f41100720c */ /* 0x000fe40002781670 */
[----:B------:R-:W-:Y:S02]  /*75c0*/  FSEL R193, R169, -INF , !P5 ;  /* 0xff800000a9c17808 */ /* 0x000fe40006800000 */
[----:B------:R-:W-:Y:S02]  /*75d0*/  FSEL R190, R171, -INF , !P0 ;  /* 0xff800000abbe7808 */ /* 0x000fe40004000000 */
[----:B------:R-:W-:-:S02]  /*75e0*/  FSEL R189, R168, -INF , !P6 ;  /* 0xff800000a8bd7808 */ /* 0x000fc40007000000 */
[CC--:B------:R-:W-:Y:S02]  /*75f0*/  ISETP.GE.AND P5, PT, R5.reuse, R243.reuse, PT ;  /* 0x000000f30500720c */ /* 0x0c0fe40003fa6270 */
[----:B------:R-:W-:Y:S02]  /*7600*/  ISETP.GE.AND P0, PT, R5, R238, PT ;  /* 0x000000ee0500720c */ /* 0x000fe40003f06270 */
[----:B------:R-:W-:Y:S02]  /*7610*/  ISETP.GE.AND P6, PT, R19, R243, PT ;  /* 0x000000f31300720c */ /* 0x000fe40003fc6270 */
[----:B------:R-:W-:Y:S02]  /*7620*/  FSEL R32, R35, -INF , !P1 ;  /* 0xff80000023207808 */ /* 0x000fe40004800000 */
[----:B------:R-:W-:Y:S02]  /*7630*/  FSEL R35, R29, -INF , !P4 ;  /* 0xff8000001d237808 */ /* 0x000fe40006000000 */
[----:B------:R-:W-:-:S02]  /*7640*/  ISETP.GT.AND P4, PT, R237, R232, PT ;  /* 0x000000e8ed00720c */ /* 0x000fc40003f84270 */
[C---:B------:R-:W-:Y:S02]  /*7650*/  ISETP.LT.OR P5, PT, R5.reuse, R244, P5 ;  /* 0x000000f40500720c */ /* 0x040fe40002fa1670 */
[----:B------:R-:W-:Y:S02]  /*7660*/  ISETP.LT.OR P0, PT, R5, R242, P0 ;  /* 0x000000f20500720c */ /* 0x000fe40000701670 */
[----:B------:R-:W-:Y:S02]  /*7670*/  ISETP.LT.OR P6, PT, R19, R244, P6 ;  /* 0x000000f41300720c */ /* 0x000fe400037c1670 */
[C---:B------:R-:W-:Y:S02]  /*7680*/  IADD3 R5, R167.reuse, 0x38, RZ ;  /* 0x00000038a7057810 */ /* 0x040fe40007ffe0ff */
[----:B------:R-:W-:Y:S02]  /*7690*/  IADD3 R167, R167, 0x39, RZ ;  /* 0x00000039a7a77810 */ /* 0x000fe40007ffe0ff */
[----:B------:R-:W-:-:S02]  /*76a0*/  FSEL R34, R34, -INF , !P2 ;  /* 0xff80000022227808 */ /* 0x000fc40005000000 */
[----:B------:R-:W-:Y:S02]  /*76b0*/  FSEL R195, R33, -INF , !P6 ;  /* 0xff80000021c37808 */ /* 0x000fe40007000000 */
[----:B------:R-:W-:Y:S02]  /*76c0*/  FSEL R181, R28, -INF , !P5 ;  /* 0xff8000001cb57808 */ /* 0x000fe40006800000 */
[----:B------:R-:W-:Y:S02]  /*76d0*/  FSEL R178, R30, -INF , !P0 ;  /* 0xff8000001eb27808 */ /* 0x000fe40004000000 */
[-C--:B------:R-:W-:Y:S02]  /*76e0*/  ISETP.GE.AND P2, PT, R17, R238.reuse, PT ;  /* 0x000000ee1100720c */ /* 0x080fe40003f46270 */
[C---:B------:R-:W-:Y:S02]  /*76f0*/  ISETP.GE.AND P6, PT, R5.reuse, R243, PT ;  /* 0x000000f30500720c */ /* 0x040fe40003fc6270 */
[----:B------:R-:W-:-:S02]  /*7700*/  ISETP.GE.AND P1, PT, R5, R238, PT ;  /* 0x000000ee0500720c */ /* 0x000fc40003f26270 */
[C---:B------:R-:W-:Y:S02]  /*7710*/  ISETP.GE.AND P5, PT, R167.reuse, R243, PT ;  /* 0x000000f3a700720c */ /* 0x040fe40003fa6270 */
[----:B------:R-:W-:Y:S02]  /*7720*/  ISETP.GE.AND P0, PT, R167, R238, PT ;  /* 0x000000eea700720c */ /* 0x000fe40003f06270 */
[----:B------:R-:W-:Y:S02]  /*7730*/  ISETP.LT.OR P2, PT, R17, R242, P2 ;  /* 0x000000f21100720c */ /* 0x000fe40001741670 */
[C---:B------:R-:W-:Y:S02]  /*7740*/  ISETP.LT.OR P6, PT, R5.reuse, R244, P6 ;  /* 0x000000f40500720c */ /* 0x040fe400037c1670 */
[----:B------:R-:W-:Y:S02]  /*7750*/  ISETP.LT.OR P1, PT, R5, R242, P1 ;  /* 0x000000f20500720c */ /* 0x000fe40000f21670 */
[----:B------:R-:W-:-:S02]  /*7760*/  ISETP.LT.OR P5, PT, R167, R244, P5 ;  /* 0x000000f4a700720c */ /* 0x000fc40002fa1670 */
[----:B------:R-:W-:Y:S02]  /*7770*/  ISETP.LT.OR P0, PT, R167, R242, P0 ;  /* 0x000000f2a700720c */ /* 0x000fe40000701670 */
[----:B------:R-:W-:Y:S02]  /*7780*/  FSEL R176, R31, -INF , !P2 ;  /* 0xff8000001fb07808 */ /* 0x000fe40005000000 */
[----:B------:R-:W-:Y:S02]  /*7790*/  FSEL R33, R24, -INF , !P6 ;  /* 0xff80000018217808 */ /* 0x000fe40007000000 */
[----:B------:R-:W-:Y:S02]  /*77a0*/  FSEL R174, R26, -INF , !P1 ;  /* 0xff8000001aae7808 */ /* 0x000fe40004800000 */
[----:B------:R-:W-:Y:S02]  /*77b0*/  FSEL R179, R25, -INF , !P5 ;  /* 0xff80000019b37808 */ /* 0x000fe40006800000 */
[----:B------:R-:W-:Y:S01]  /*77c0*/  FSEL R172, R27, -INF , !P0 ;  /* 0xff8000001bac7808 */ /* 0x000fe20004000000 */
[----:B------:R-:W-:Y:S05]  /*77d0*/  @!P4 BRA `(.L_x_7606) ;  /* 0x000005f00000c947 */ /* 0x000fea0003800000 */
        /* <DEDUP_REMOVED lines=18> */
[----:B------:R-:W-:Y:S01]  /*7900*/  IMAD.HI.U32 R18, R5, R14, RZ ;  /* 0x0000000e05127227 */ /* 0x000fe200078e00ff */
[----:B------:R-:W-:-:S03]  /*7910*/  IADD3 R5, -R16, RZ, RZ ;  /* 0x000000ff10057210 */ /* 0x000fc60007ffe1ff */
        /* <DEDUP_REMOVED lines=10> */
[----:B------:R-:W-:-:S02]  /*79c0*/  ISETP.GE.AND P0, PT, R17, RZ, PT ;  /* 0x000000ff1100720c */ /* 0x000fc40003f06270 */
[----:B------:R-:W-:Y:S02]  /*79d0*/  @!P1 IADD3 R16, R16, 0x1, RZ ;  /* 0x0000000110109810 */ /* 0x000fe40007ffe0ff */
[----:B------:R-:W-:-:S03]  /*79e0*/  ISETP.NE.AND P1, PT, RZ, c[0x0][0x2d0], PT ;  /* 0x0000b400ff007a0c */ /* 0x000fc60003f25270 */
[----:B------:R-:W-:Y:S02]  /*79f0*/  @P5 IADD3 R16, R16, 0x1, RZ ;  /* 0x0000000110105810 */ /* 0x000fe40007ffe0ff */
[----:B------:R-:W-:-:S04]  /*7a00*/  @P6 IADD3 R18, R18, 0x1, RZ ;  /* 0x0000000112126810 */ /* 0x000fc80007ffe0ff */
[----:B------:R-:W-:Y:S02]  /*7a10*/  @!P0 IMAD.MOV R16, RZ, RZ, -R16 ;  /* 0x000000ffff108224 */ /* 0x000fe400078e0a10 */
[----:B------:R-:W-:-:S05]  /*7a20*/  @!P2 IMAD.MOV R18, RZ, RZ, -R18 ;  /* 0x000000ffff12a224 */ /* 0x000fca00078e0a12 */
        /* <DEDUP_REMOVED lines=21> */
.L_x_7607:
[----:B------:R-:W-:-:S04]  /*7b80*/  ULEA UR5, -UR8, URZ, 0x6 ;  /* 0x0000003f08057291 */ /* 0x000fc8000f8e313f */
[----:B------:R-:W-:Y:S02]  /*7b90*/  USHF.R.S32.HI UR4, URZ, 0x1f, UR5 ;  /* 0x0000001f3f047899 */ /* 0x000fe40008011405 */
[----:B------:R-:W-:-:S04]  /*7ba0*/  MOV R6, UR5 ;  /* 0x0000000500067c02 */ /* 0x000fc80008000f00 */
[----:B------:R-:W-:Y:S02]  /*7bb0*/  MOV R4, UR4 ;  /* 0x0000000400047c02 */ /* 0x000fe40008000f00 */
.L_x_7608:
        /* <DEDUP_REMOVED lines=33> */
.L_x_7606:
[----:B-1----:R-:W-:Y:S01]  /*7dd0*/  FMNMX.FTZ R5, R3, R10, !PT ;  /* 0x0000000a03057209 */ /* 0x002fe20007810000 */
        /* <DEDUP_REMOVED lines=62> */
[----:B------:R-:W-:Y:S01]  /*81c0*/  MUFU.EX2 R169, R169 ;  /* 0x000000a900a97308 */ /* 0x000fe20000000800 */
[----:B------:R-:W-:Y:S01]  /*81d0*/  FMUL.FTZ R164, R6, c[0x0][0x23c] ;  /* 0x00008f0006a47a20 */ /* 0x000fe20000410000 */
[----:B------:R-:W1:Y:S01]  /*81e0*/  LDSM.16.MT88.4 R12, [R222+0x10000] ;  /* 0x01000000de0c783b */ /* 0x000e620000004200 */
[----:B------:R-:W-:Y:S02]  /*81f0*/  FMUL.FTZ R8, R4, c[0x0][0x23c] ;  /* 0x00008f0004087a20 */ /* 0x000fe40000410000 */
[--C-:B------:R-:W-:Y:S02]  /*8200*/  FFMA.FTZ R183, R185, c[0x0][0x23c], -R180.reuse ;  /* 0x00008f00b9b77a23 */ /* 0x100fe400000108b4 */
[--C-:B------:R-:W-:Y:S01]  /*8210*/  FFMA.FTZ R184, R187, c[0x0][0x23c], -R180.reuse ;  /* 0x00008f00bbb87a23 */ /* 0x100fe200000108b4 */
[----:B------:R-:W2:Y:S01]  /*8220*/  MUFU.EX2 R168, R168 ;  /* 0x000000a800a87308 */ /* 0x000ea20000000800 */
[----:B------:R-:W-:-:S02]  /*8230*/  FFMA.FTZ R177, R199, c[0x0][0x23c], -R180 ;  /* 0x00008f00c7b17a23 */ /* 0x000fc400000108b4 */
[--C-:B------:R-:W-:Y:S02]  /*8240*/  FFMA.FTZ R182, R197, c[0x0][0x23c], -R180.reuse ;  /* 0x00008f00c5b67a23 */ /* 0x100fe400000108b4 */
[--C-:B------:R-:W-:Y:S02]  /*8250*/  FFMA.FTZ R185, R198, c[0x0][0x23c], -R175.reuse ;  /* 0x00008f00c6b97a23 */ /* 0x100fe400000108af */
[--C-:B------:R-:W-:Y:S01]  /*8260*/  FFMA.FTZ R186, R186, c[0x0][0x23c], -R175.reuse ;  /* 0x00008f00baba7a23 */ /* 0x100fe200000108af */
[----:B------:R-:W-:Y:S01]  /*8270*/  MUFU.EX2 R167, R167 ;  /* 0x000000a700a77308 */ /* 0x000fe20000000800 */
[--C-:B------:R-:W-:Y:S02]  /*8280*/  FFMA.FTZ R187, R196, c[0x0][0x23c], -R175.reuse ;  /* 0x00008f00c4bb7a23 */ /* 0x100fe400000108af */
[----:B------:R-:W-:Y:S02]  /*8290*/  FFMA.FTZ R188, R188, c[0x0][0x23c], -R175 ;  /* 0x00008f00bcbc7a23 */ /* 0x000fe400000108af */
[----:B------:R-:W-:-:S02]  /*82a0*/  FFMA.FTZ R194, R193, c[0x0][0x23c], -R180 ;  /* 0x00008f00c1c27a23 */ /* 0x000fc400000108b4 */
[--C-:B------:R-:W-:Y:S01]  /*82b0*/  FFMA.FTZ R196, R195, c[0x0][0x23c], -R180.reuse ;  /* 0x00008f00c3c47a23 */ /* 0x100fe200000108b4 */
[----:B------:R-:W3:Y:S01]  /*82c0*/  MUFU.EX2 R166, R166 ;  /* 0x000000a600a67308 */ /* 0x000ee20000000800 */
[----:B--2---:R-:W-:Y:S01]  /*82d0*/  F2FP.BF16.PACK_AB R4, R168, R169 ;  /* 0x000000a9a804723e */ /* 0x004fe200000010ff */
[--C-:B------:R-:W-:Y:S02]  /*82e0*/  FFMA.FTZ R193, R190, c[0x0][0x23c], -R175.reuse ;  /* 0x00008f00bec17a23 */ /* 0x100fe400000108af */
[--C-:B------:R-:W-:Y:S02]  /*82f0*/  FFMA.FTZ R189, R189, c[0x0][0x23c], -R180.reuse ;  /* 0x00008f00bdbd7a23 */ /* 0x100fe400000108b4 */
[----:B------:R-:W-:Y:S02]  /*8300*/  FFMA.FTZ R191, R191, c[0x0][0x23c], -R180 ;  /* 0x00008f00bfbf7a23 */ /* 0x000fe400000108b4 */
[----:B------:R-:W2:Y:S01]  /*8310*/  MUFU.EX2 R165, R165 ;  /* 0x000000a500a57308 */ /* 0x000ea20000000800 */
[----:B------:R-:W-:-:S02]  /*8320*/  FFMA.FTZ R192, R192, c[0x0][0x23c], -R175 ;  /* 0x00008f00c0c07a23 */ /* 0x000fc400000108af */
[--C-:B------:R-:W-:Y:S02]  /*8330*/  FFMA.FTZ R190, R34, c[0x0][0x23c], -R175.reuse ;  /* 0x00008f0022be7a23 */ /* 0x100fe400000108af */
[----:B------:R-:W-:Y:S02]  /*8340*/  FFMA.FTZ R195, R32, c[0x0][0x23c], -R175 ;  /* 0x00008f0020c37a23 */ /* 0x000fe400000108af */
[--C-:B------:R-:W-:Y:S01]  /*8350*/  FFMA.FTZ R198, R35, c[0x0][0x23c], -R180.reuse ;  /* 0x00008f0023c67a23 */ /* 0x100fe200000108b4 */
[----:B------:R-:W-:Y:S01]  /*8360*/  MUFU.EX2 R0, R0 ;  /* 0x0000000000007308 */ /* 0x000fe20000000800 */
[----:B---3--:R-:W-:Y:S01]  /*8370*/  F2FP.BF16.PACK_AB R6, R166, R167 ;  /* 0x000000a7a606723e */ /* 0x008fe200000010ff */
[--C-:B------:R-:W-:Y:S02]  /*8380*/  FFMA.FTZ R197, R33, c[0x0][0x23c], -R180.reuse ;  /* 0x00008f0021c57a23 */ /* 0x100fe400000108b4 */
[----:B------:R-:W-:Y:S01]  /*8390*/  LDSM.16.MT88.4 R32, [R221+0x17000] ;  /* 0x01700000dd20783b */ /* 0x000fe20000004200 */
[----:B------:R-:W-:-:S02]  /*83a0*/  FFMA.FTZ R181, R181, c[0x0][0x23c], -R180 ;  /* 0x00008f00b5b57a23 */ /* 0x000fc400000108b4 */
[----:B------:R-:W-:Y:S01]  /*83b0*/  FFMA.FTZ R180, R179, c[0x0][0x23c], -R180 ;  /* 0x00008f00b3b47a23 */ /* 0x000fe200000108b4 */
[----:B------:R-:W3:Y:S01]  /*83c0*/  MUFU.EX2 R173, R173 ;  /* 0x000000ad00ad7308 */ /* 0x000ee20000000800 */
[----:B--2---:R-:W-:Y:S01]  /*83d0*/  F2FP.BF16.PACK_AB R5, R2, R165 ;  /* 0x000000a50205723e */ /* 0x004fe200000010ff */
[--C-:B------:R-:W-:Y:S02]  /*83e0*/  FFMA.FTZ R178, R178, c[0x0][0x23c], -R175.reuse ;  /* 0x00008f00b2b27a23 */ /* 0x100fe400000108af */
[--C-:B------:R-:W-:Y:S02]  /*83f0*/  FFMA.FTZ R179, R176, c[0x0][0x23c], -R175.reuse ;  /* 0x00008f00b0b37a23 */ /* 0x100fe400000108af */
[--C-:B------:R-:W-:Y:S02]  /*8400*/  FFMA.FTZ R174, R174, c[0x0][0x23c], -R175.reuse ;  /* 0x00008f00aeae7a23 */ /* 0x100fe400000108af */
[----:B------:R-:W2:Y:S01]  /*8410*/  MUFU.EX2 R3, R8 ;  /* 0x0000000800037308 */ /* 0x000ea20000000800 */
[----:B------:R-:W-:-:S07]  /*8420*/  FFMA.FTZ R175, R172, c[0x0][0x23c], -R175 ;  /* 0x00008f00acaf7a23 */ /* 0x000fce00000108af */
[----:B------:R-:W4:Y:S01]  /*8430*/  MUFU.EX2 R164, R164 ;  /* 0x000000a400a47308 */ /* 0x000f220000000800 */
[----:B---3--:R-:W-:Y:S01]  /*8440*/  F2FP.BF16.PACK_AB R7, R173, R0 ;  /* 0x00000000ad07723e */ /* 0x008fe200000010ff */
[-C--:B--2---:R-:W-:Y:S01]  /*8450*/  FMUL.FTZ R160, R160, R3.reuse ;  /* 0x00000003a0a07220 */ /* 0x084fe20000410000 */
[----:B------:R-:W2:Y:S01]  /*8460*/  LDSM.16.MT88.4 R8, [R221+0x10000] ;  /* 0x01000000dd08783b */ /* 0x000ea20000004200 */
[----:B------:R-:W-:-:S04]  /*8470*/  FMUL.FTZ R161, R161, R3 ;  /* 0x00000003a1a17220 */ /* 0x000fc80000410000 */
[----:B------:R-:W-:Y:S01]  /*8480*/  MUFU.EX2 R177, R177 ;  /* 0x000000b100b17308 */ /* 0x000fe20000000800 */
[-C--:B------:R-:W-:Y:S02]  /*8490*/  FMUL.FTZ R156, R156, R3.reuse ;  /* 0x000000039c9c7220 */ /* 0x080fe40000410000 */
[----:B------:R-:W-:Y:S02]  /*84a0*/  FMUL.FTZ R157, R157, R3 ;  /* 0x000000039d9d7220 */ /* 0x000fe40000410000 */
[-C--:B----4-:R-:W-:Y:S02]  /*84b0*/  FMUL.FTZ R162, R162, R164.reuse ;  /* 0x000000a4a2a27220 */ /* 0x090fe40000410000 */
[-C--:B------:R-:W-:Y:S01]  /*84c0*/  FMUL.FTZ R163, R163, R164.reuse ;  /* 0x000000a4a3a37220 */ /* 0x080fe20000410000 */
[----:B------:R-:W3:Y:S01]  /*84d0*/  MUFU.EX2 R182, R182 ;  /* 0x000000b600b67308 */ /* 0x000ee20000000800 */
[-C--:B------:R-:W-:Y:S02]  /*84e0*/  FMUL.FTZ R158, R158, R164.reuse ;  /* 0x000000a49e9e7220 */ /* 0x080fe40000410000 */
[----:B------:R-:W-:-:S02]  /*84f0*/  FMUL.FTZ R159, R159, R164 ;  /* 0x000000a49f9f7220 */ /* 0x000fc40000410000 */
        /* <DEDUP_REMOVED lines=185> */
[----:B------:R-:W2:Y:S01]  /*9090*/  LDSM.16.MT88.4 R8, [R222+0x10800] ;  /* 0x01080000de08783b */ /* 0x000ea20000004200 */
[-C--:B------:R-:W-:Y:S02]  /*90a0*/  FMUL.FTZ R131, R131, R164.reuse ;  /* 0x000000a483837220 */ /* 0x080fe40000410000 */
[----:B------:R-:W-:Y:S02]  /*90b0*/  FFMA.FTZ R3, R250, R3, R169 ;  /* 0x00000003fa037223 */ /* 0x000fe400000100a9 */
[----:B------:R-:W-:Y:S01]  /*90c0*/  FFMA.FTZ R165, R251, R164, R165 ;  /* 0x000000a4fba57223 */ /* 0x000fe200000100a5 */
[----:B------:R-:W-:Y:S01]  /*90d0*/  MOV R164, R171 ;  /* 0x000000ab00a47202 */ /* 0x000fe20000000f00 */
[----:B----4-:R-:W-:Y:S01]  /*90e0*/  HMMA.16816.F32.BF16 R124, R4, R16, R124 ;  /* 0x00000010047c723c */ /* 0x010fe2000004187c */
[----:B------:R-:W-:-:S02]  /*90f0*/  FADD.FTZ R168, R168, R3 ;  /* 0x00000003a8a87221 */ /* 0x000fc40000010000 */
[----:B------:R-:W-:Y:S02]  /*9100*/  FADD.FTZ R3, R2, R165 ;  /* 0x000000a502037221 */ /* 0x000fe40000010000 */
[----:B------:R-:W-:Y:S02]  /*9110*/  FADD.FTZ R167, R167, R168 ;  /* 0x000000a8a7a77221 */ /* 0x000fe40000010000 */
[----:B------:R-:W-:Y:S01]  /*9120*/  FADD.FTZ R0, R0, R3 ;  /* 0x0000000300007221 */ /* 0x000fe20000010000 */
[----:B------:R-:W-:Y:S01]  /*9130*/  HMMA.16816.F32.BF16 R128, R4, R18, R128 ;  /* 0x000000120480723c */ /* 0x000fe20000041880 */
[----:B------:R-:W4:Y:S01]  /*9140*/  LDSM.16.MT88.4 R16, [R224+0x12800] ;  /* 0x01280000e010783b */ /* 0x000f220000004200 */
[----:B------:R-:W-:Y:S02]  /*9150*/  FADD.FTZ R166, R166, R167 ;  /* 0x000000a7a6a67221 */ /* 0x000fe40000010000 */
[----:B------:R-:W-:-:S03]  /*9160*/  FADD.FTZ R0, R173, R0 ;  /* 0x00000000ad007221 */ /* 0x000fc60000010000 */
        /* <DEDUP_REMOVED lines=173> */
[----:B------:R-:W-:Y:S11]  /*9c40*/  HMMA.16816.F32.BF16 R128, R4, R18, R128 ;  /* 0x000000120480723c */ /* 0x000ff60000041880 */
[----:B------:R-:W-:Y:S08]  /*9c50*/  @!UPT UIADD3 URZ, URZ, URZ, URZ ;  /* 0x0000003f3f3ff290 */ /* 0x000ff0000fffe03f */
.L_x_7603:
        /* <DEDUP_REMOVED lines=16> */
.L_x_7613:
[----:B------:R-:W-:Y:S01]  /*9d60*/  IADD3 R237, R237, -0x1, RZ ;  /* 0xffffffffeded7810 */ /* 0x000fe20007ffe0ff */
[----:B------:R-:W-:Y:S04]  /*9d70*/  DEPBAR.LE SB0, 0x0 ;  /* 0x000080000000791a */ /* 0x000fe80000000000 */
[----:B------:R-:W-:Y:S01]  /*9d80*/  BAR.SYNC.DEFER_BLOCKING 0x0 ;  /* 0x0000000000007b1d */ /* 0x000fe20000010000 */
[----:B------:R-:W-:Y:S01]  /*9d90*/  MOV R3, R245 ;  /* 0x000000f500037202 */ /* 0x000fe20000000f00 */
[----:B------:R-:W-:Y:S04]  /*9da0*/  IMAD.MOV.U32 R8, RZ, RZ, R247 ;  /* 0x000000ffff087224 */ /* 0x000fe800078e00f7 */
        /* <DEDUP_REMOVED lines=60> */
.L_x_7610:
        /* <DEDUP_REMOVED lines=15> */
[----:B------:R-:W-:Y:S01]  /*a260*/  ISETP.GT.AND P0, PT, R237, R232, PT ;  /* 0x000000e8ed00720c */ /* 0x000fe20003f04270 */
        /* <DEDUP_REMOVED lines=15> */
[----:B------:R-:W1:Y:S04]  /*a360*/  LDSM.16.M88.4 R172, [R229+0x8800] ;  /* 0x00880000e5ac783b */ /* 0x000e680000000200 */
[----:B------:R-:W3:Y:S04]  /*a370*/  LDSM.16.M88.4 R176, [R229+0x9000] ;  /* 0x00900000e5b0783b */ /* 0x000ee80000000200 */
[----:B------:R-:W0:Y:S04]  /*a380*/  LDGDEPBAR ;  /* 0x00000000000079af */ /* 0x000e280000000000 */
[----:B------:R-:W1:Y:S04]  /*a390*/  LDSM.16.M88.4 R180, [R229+0x9800] ;  /* 0x00980000e5b4783b */ /* 0x000e680000000200 */
[----:B------:R-:W-:Y:S04]  /*a3a0*/  LDSM.16.M88.4 R184, [R228] ;  /* 0x00000000e4b8783b */ /* 0x000fe80000000200 */
[----:B------:R-:W2:Y:S04]  /*a3b0*/  LDSM.16.M88.4 R188, [R227] ;  /* 0x00000000e3bc783b */ /* 0x000ea80000000200 */
[----:B------:R-:W2:Y:S04]  /*a3c0*/  LDSM.16.M88.4 R192, [R219] ;  /* 0x00000000dbc0783b */ /* 0x000ea80000000200 */
[----:B------:R-:W2:Y:S04]  /*a3d0*/  LDSM.16.M88.4 R196, [R218] ;  /* 0x00000000dac4783b */ /* 0x000ea80000000200 */
[----:B------:R-:W2:Y:S01]  /*a3e0*/  LDSM.16.M88.4 R200, [R217] ;  /* 0x00000000d9c8783b */ /* 0x000ea20000000200 */
[C---:B-----5:R-:W-:Y:S08]  /*a3f0*/  HMMA.16816.F32.BF16 R4, R164.reuse, R168, RZ ;  /* 0x000000a8a404723c */ /* 0x060ff000000418ff */
[C---:B------:R-:W-:Y:S01]  /*a400*/  HMMA.16816.F32.BF16 R8, R164.reuse, R170, RZ ;  /* 0x000000aaa408723c */ /* 0x040fe200000418ff */
[----:B------:R-:W-:Y:S07]  /*a410*/  LDSM.16.M88.4 R168, [R226] ;  /* 0x00000000e2a8783b */ /* 0x000fee0000000200 */
[C---:B-1----:R-:W-:Y:S08]  /*a420*/  HMMA.16816.F32.BF16 R12, R164.reuse, R172, RZ ;  /* 0x000000aca40c723c */ /* 0x042ff000000418ff */
[C---:B----4-:R-:W-:Y:S01]  /*a430*/  HMMA.16816.F32.BF16 R16, R164.reuse, R174, RZ ;  /* 0x000000aea410723c */ /* 0x050fe200000418ff */
[----:B------:R-:W1:Y:S07]  /*a440*/  LDSM.16.M88.4 R172, [R223+0x8000] ;  /* 0x00800000dfac783b */ /* 0x000e6e0000000200 */
[C---:B---3--:R-:W-:Y:S08]  /*a450*/  HMMA.16816.F32.BF16 R20, R164.reuse, R176, RZ ;  /* 0x000000b0a414723c */ /* 0x048ff000000418ff */
[C---:B--2---:R-:W-:Y:S01]  /*a460*/  HMMA.16816.F32.BF16 R24, R164.reuse, R178, RZ ;  /* 0x000000b2a418723c */ /* 0x044fe200000418ff */
[----:B------:R-:W2:Y:S07]  /*a470*/  LDSM.16.M88.4 R176, [R223+0x8800] ;  /* 0x00880000dfb0783b */ /* 0x000eae0000000200 */
[C---:B------:R-:W-:Y:S08]  /*a480*/  HMMA.16816.F32.BF16 R28, R164.reuse, R180, RZ ;  /* 0x000000b4a41c723c */ /* 0x040ff000000418ff */
[----:B------:R-:W-:Y:S01]  /*a490*/  HMMA.16816.F32.BF16 R32, R164, R182, RZ ;  /* 0x000000b6a420723c */ /* 0x000fe200000418ff */
[----:B------:R-:W3:Y:S04]  /*a4a0*/  LDSM.16.M88.4 R164, [R223+0x9000] ;  /* 0x00900000dfa4783b */ /* 0x000ee80000000200 */
[----:B------:R-:W4:Y:S03]  /*a4b0*/  LDSM.16.M88.4 R180, [R223+0x9800] ;  /* 0x00980000dfb4783b */ /* 0x000f260000000200 */
        /* <DEDUP_REMOVED lines=8> */
[----:B------:R-:W3:Y:S07]  /*a540*/  LDSM.16.M88.4 R196, [R216+0x800] ;  /* 0x00080000d8c4783b */ /* 0x000eee0000000200 */
[C---:B------:R-:W-:Y:S08]  /*a550*/  HMMA.16816.F32.BF16 R28, R184.reuse, R200, R28 ;  /* 0x000000c8b81c723c */ /* 0x040ff0000004181c */
[----:B------:R-:W-:Y:S01]  /*a560*/  HMMA.16816.F32.BF16 R32, R184, R202, R32 ;  /* 0x000000cab820723c */ /* 0x000fe20000041820 */
[----:B------:R-:W4:Y:S04]  /*a570*/  LDSM.16.M88.4 R184, [R216+0x1000] ;  /* 0x00100000d8b8783b */ /* 0x000f280000000200 */
[----:B------:R-:W4:Y:S03]  /*a580*/  LDSM.16.M88.4 R200, [R216+0x1800] ;  /* 0x00180000d8c8783b */ /* 0x000f260000000200 */
[C---:B-1----:R-:W-:Y:S08]  /*a590*/  HMMA.16816.F32.BF16 R4, R168.reuse, R172, R4 ;  /* 0x000000aca804723c */ /* 0x042ff00000041804 */
[C---:B------:R-:W-:Y:S01]  /*a5a0*/  HMMA.16816.F32.BF16 R8, R168.reuse, R174, R8 ;  /* 0x000000aea808723c */ /* 0x040fe20000041808 */
[----:B------:R-:W-:Y:S07]  /*a5b0*/  LDSM.16.M88.4 R172, [R229+0xa000] ;  /* 0x00a00000e5ac783b */ /* 0x000fee0000000200 */
[C---:B--2---:R-:W-:Y:S08]  /*a5c0*/  HMMA.16816.F32.BF16 R12, R168.reuse, R176, R12 ;  /* 0x000000b0a80c723c */ /* 0x044ff0000004180c */
[C---:B------:R-:W-:Y:S01]  /*a5d0*/  HMMA.16816.F32.BF16 R16, R168.reuse, R178, R16 ;  /* 0x000000b2a810723c */ /* 0x040fe20000041810 */
[----:B------:R-:W-:Y:S07]  /*a5e0*/  LDSM.16.M88.4 R176, [R229+0xa800] ;  /* 0x00a80000e5b0783b */ /* 0x000fee0000000200 */
[C---:B---3--:R-:W-:Y:S08]  /*a5f0*/  HMMA.16816.F32.BF16 R20, R168.reuse, R164, R20 ;  /* 0x000000a4a814723c */ /* 0x048ff00000041814 */
[C---:B------:R-:W-:Y:S01]  /*a600*/  HMMA.16816.F32.BF16 R24, R168.reuse, R166, R24 ;  /* 0x000000a6a818723c */ /* 0x040fe20000041818 */
[----:B------:R-:W1:Y:S07]  /*a610*/  LDSM.16.M88.4 R164, [R230+0x2000] ;  /* 0x00200000e6a4783b */ /* 0x000e6e0000000200 */
[C---:B----4-:R-:W-:Y:S08]  /*a620*/  HMMA.16816.F32.BF16 R28, R168.reuse, R180, R28 ;  /* 0x000000b4a81c723c */ /* 0x050ff0000004181c */
        /* <DEDUP_REMOVED lines=164> */
[----:B------:R-:W-:Y:S03]  /*b070*/  @!UPT UIADD3 URZ, URZ, URZ, URZ ;  /* 0x0000003f3f3ff290 */ /* 0x000fe6000fffe03f */
[----:B------:R-:W-:-:S11]  /*b080*/  @!P0 BRA `(.L_x_7611) ;  /* 0x000005a000008947 */ /* 0x000fd60003800000 */
[----:B------:R-:W-:Y:S02]  /*b090*/  MOV R168, UR14 ;  /* 0x0000000e00a87c02 */ /* 0x000fe40008000f00 */
[----:B------:R-:W-:Y:S01]  /*b0a0*/  MOV R3, UR13 ;  /* 0x0000000d00037c02 */ /* 0x000fe20008000f00 */
[----:B------:R-:W-:-:S06]  /*b0b0*/  @!P3 BRA `(.L_x_7612) ;  /* 0x000003b00000b947 */ /* 0x000fcc0003800000 */
        /* <DEDUP_REMOVED lines=59> */
.L_x_7612:
        /* <DEDUP_REMOVED lines=28> */
.L_x_7611:
        /* <DEDUP_REMOVED lines=8> */
[CC--:B------:R-:W-:Y:S02]  /*b6b0*/  ISETP.GE.OR P2, PT, R3.reuse, R243.reuse, !P2 ;  /* 0x000000f30300720c */ /* 0x0c0fe40005746670 */
[----:B------:R-:W-:Y:S02]  /*b6c0*/  ISETP.GE.AND P0, PT, R3, R242, PT ;  /* 0x000000f20300720c */ /* 0x000fe40003f06270 */
[----:B------:R-:W-:Y:S02]  /*b6d0*/  FSEL R166, R4, -INF , !P2 ;  /* 0xff80000004a67808 */ /* 0x000fe40005000000 */
[----:B------:R-:W-:Y:S02]  /*b6e0*/  ISETP.GE.AND P2, PT, R165, R244, PT ;  /* 0x000000f4a500720c */ /* 0x000fe40003f46270 */
[----:B------:R-:W-:Y:S02]  /*b6f0*/  ISETP.GE.OR P0, PT, R3, R238, !P0 ;  /* 0x000000ee0300720c */ /* 0x000fe40004706670 */
[-C--:B------:R-:W-:Y:S02]  /*b700*/  ISETP.GE.OR P2, PT, R165, R243.reuse, !P2 ;  /* 0x000000f3a500720c */ /* 0x080fe40005746670 */
[----:B------:R-:W-:Y:S02]  /*b710*/  FSEL R172, R5, -INF , !P6 ;  /* 0xff80000005ac7808 */ /* 0x000fe40007000000 */
[C---:B------:R-:W-:Y:S02]  /*b720*/  IADD3 R5, R3.reuse, 0x11, RZ ;  /* 0x0000001103057810 */ /* 0x040fe40007ffe0ff */
[----:B------:R-:W-:Y:S02]  /*b730*/  FSEL R169, R6, -INF , !P0 ;  /* 0xff80000006a97808 */ /* 0x000fe40004000000 */
[----:B------:R-:W-:Y:S02]  /*b740*/  IADD3 R167, R3, 0x8, RZ ;  /* 0x0000000803a77810 */ /* 0x000fe40007ffe0ff */
[-C--:B------:R-:W-:Y:S02]  /*b750*/  ISETP.GE.AND P0, PT, R165, R242.reuse, PT ;  /* 0x000000f2a500720c */ /* 0x080fe40003f06270 */
[----:B------:R-:W-:Y:S02]  /*b760*/  FSEL R168, R9, -INF , !P2 ;  /* 0xff80000009a87808 */ /* 0x000fe40005000000 */
[----:B------:R-:W-:Y:S02]  /*b770*/  ISETP.GE.AND P2, PT, R5, R242, PT ;  /* 0x000000f20500720c */ /* 0x000fe40003f46270 */
[----:B------:R-:W-:Y:S02]  /*b780*/  ISETP.GE.AND P1, PT, R167, R244, PT ;  /* 0x000000f4a700720c */ /* 0x000fe40003f26270 */
[-C--:B------:R-:W-:Y:S02]  /*b790*/  ISETP.GE.OR P0, PT, R165, R238.reuse, !P0 ;  /* 0x000000eea500720c */ /* 0x080fe40004706670 */
[----:B------:R-:W-:Y:S02]  /*b7a0*/  IADD3 R165, R3, 0x10, RZ ;  /* 0x0000001003a57810 */ /* 0x000fe40007ffe0ff */
[----:B------:R-:W-:Y:S02]  /*b7b0*/  ISETP.GE.OR P2, PT, R5, R238, !P2 ;  /* 0x000000ee0500720c */ /* 0x000fe40005746670 */
[----:B------:R-:W-:Y:S02]  /*b7c0*/  FSEL R7, R7, -INF , !P5 ;  /* 0xff80000007077808 */ /* 0x000fe40006800000 */
[C---:B------:R-:W-:Y:S02]  /*b7d0*/  ISETP.GE.AND P4, PT, R167.reuse, R242, PT ;  /* 0x000000f2a700720c */ /* 0x040fe40003f86270 */
[-C--:B------:R-:W-:Y:S02]  /*b7e0*/  ISETP.GE.OR P1, PT, R167, R243.reuse, !P1 ;  /* 0x000000f3a700720c */ /* 0x080fe40004f26670 */
[C---:B------:R-:W-:Y:S02]  /*b7f0*/  ISETP.GE.AND P5, PT, R165.reuse, R244, PT ;  /* 0x000000f4a500720c */ /* 0x040fe40003fa6270 */
[----:B------:R-:W-:Y:S02]  /*b800*/  ISETP.GE.AND P6, PT, R165, R242, PT ;  /* 0x000000f2a500720c */ /* 0x000fe40003fc6270 */
[----:B------:R-:W-:Y:S02]  /*b810*/  FSEL R235, R15, -INF , !P2 ;  /* 0xff8000000feb7808 */ /* 0x000fe40005000000 */
[----:B------:R-:W-:Y:S02]  /*b820*/  FMNMX.FTZ R15, R166, R2, !PT ;  /* 0x00000002a60f7209 */ /* 0x000fe40007810000 */
[----:B------:R-:W-:Y:S02]  /*b830*/  FSEL R170, R8, -INF , !P1 ;  /* 0xff80000008aa7808 */ /* 0x000fe40004800000 */
[C---:B------:R-:W-:Y:S02]  /*b840*/  ISETP.GE.OR P5, PT, R165.reuse, R243, !P5 ;  /* 0x000000f3a500720c */ /* 0x040fe40006fa6670 */
[-C--:B------:R-:W-:Y:S02]  /*b850*/  ISETP.GE.OR P6, PT, R165, R238.reuse, !P6 ;  /* 0x000000eea500720c */ /* 0x080fe400077c6670 */
[----:B------:R-:W-:Y:S02]  /*b860*/  ISETP.GE.OR P4, PT, R167, R238, !P4 ;  /* 0x000000eea700720c */ /* 0x000fe40006786670 */
[-C--:B------:R-:W-:Y:S02]  /*b870*/  ISETP.GE.AND P1, PT, R5, R244.reuse, PT ;  /* 0x000000f40500720c */ /* 0x080fe40003f26270 */
[C---:B------:R-:W-:Y:S02]  /*b880*/  IADD3 R165, R3.reuse, 0x19, RZ ;  /* 0x0000001903a57810 */ /* 0x040fe40007ffe0ff */
[----:B------:R-:W-:Y:S02]  /*b890*/  IADD3 R9, R3, 0x18, RZ ;  /* 0x0000001803097810 */ /* 0x000fe40007ffe0ff */
[----:B------:R-:W-:Y:S02]  /*b8a0*/  FMNMX.FTZ R15, R172, R15, !PT ;  /* 0x0000000fac0f7209 */ /* 0x000fe40007810000 */
[----:B------:R-:W-:Y:S02]  /*b8b0*/  FSEL R194, R12, -INF , !P5 ;  /* 0xff8000000cc27808 */ /* 0x000fe40006800000 */
[----:B------:R-:W-:Y:S02]  /*b8c0*/  FSEL R11, R11, -INF , !P0 ;  /* 0xff8000000b0b7808 */ /* 0x000fe40004000000 */
[----:B------:R-:W-:Y:S02]  /*b8d0*/  ISETP.GE.OR P1, PT, R5, R243, !P1 ;  /* 0x000000f30500720c */ /* 0x000fe40004f26670 */
[----:B------:R-:W-:Y:S02]  /*b8e0*/  FSEL R5, R10, -INF , !P4 ;  /* 0xff8000000a057808 */ /* 0x000fe40006000000 */
[-C--:B------:R-:W-:Y:S02]  /*b8f0*/  ISETP.GE.AND P5, PT, R165, R244.reuse, PT ;  /* 0x000000f4a500720c */ /* 0x080fe40003fa6270 */
[C---:B------:R-:W-:Y:S02]  /*b900*/  ISETP.GE.AND P0, PT, R9.reuse, R244, PT ;  /* 0x000000f40900720c */ /* 0x040fe40003f06270 */
[----:B------:R-:W-:Y:S02]  /*b910*/  ISETP.GE.AND P4, PT, R9, R242, PT ;  /* 0x000000f20900720c */ /* 0x000fe40003f86270 */
[----:B------:R-:W-:Y:S02]  /*b920*/  FMNMX.FTZ R15, R170, R15, !PT ;  /* 0x0000000faa0f7209 */ /* 0x000fe40007810000 */
[----:B------:R-:W-:Y:S02]  /*b930*/  FMNMX.FTZ R4, R169, R0, !PT ;  /* 0x00000000a9047209 */ /* 0x000fe40007810000 */
[----:B------:R-:W-:Y:S02]  /*b940*/  FSEL R188, R13, -INF , !P1 ;  /* 0xff8000000dbc7808 */ /* 0x000fe40004800000 */
[CC--:B------:R-:W-:Y:S02]  /*b950*/  ISETP.GE.OR P0, PT, R9.reuse, R243.reuse, !P0 ;  /* 0x000000f30900720c */ /* 0x0c0fe40004706670 */
[----:B------:R-:W-:Y:S02]  /*b960*/  ISETP.GE.OR P4, PT, R9, R238, !P4 ;  /* 0x000000ee0900720c */ /* 0x000fe40006786670 */
[----:B------:R-:W-:Y:S02]  /*b970*/  ISETP.GE.OR P5, PT, R165, R243, !P5 ;  /* 0x000000f3a500720c */ /* 0x000fe40006fa6670 */
[C---:B------:R-:W-:Y:S02]  /*b980*/  IADD3 R9, R3.reuse, 0x20, RZ ;  /* 0x0000002003097810 */ /* 0x040fe40007ffe0ff */
[----:B------:R-:W-:Y:S02]  /*b990*/  IADD3 R13, R3, 0x21, RZ ;  /* 0x00000021030d7810 */ /* 0x000fe40007ffe0ff */
[----:B------:R-:W-:Y:S02]  /*b9a0*/  FMNMX.FTZ R15, R168, R15, !PT ;  /* 0x0000000fa80f7209 */ /* 0x000fe40007810000 */
[----:B------:R-:W-:Y:S02]  /*b9b0*/  FSEL R192, R16, -INF , !P0 ;  /* 0xff80000010c07808 */ /* 0x000fe40004000000 */
[----:B------:R-:W-:Y:S02]  /*b9c0*/  FMNMX.FTZ R4, R7, R4, !PT ;  /* 0x0000000407047209 */ /* 0x000fe40007810000 */
[-C--:B------:R-:W-:Y:S02]  /*b9d0*/  ISETP.GE.AND P2, PT, R9, R244.reuse, PT ;  /* 0x000000f40900720c */ /* 0x080fe40003f46270 */
[----:B------:R-:W-:Y:S02]  /*b9e0*/  ISETP.GE.AND P0, PT, R13, R244, PT ;  /* 0x000000f40d00720c */ /* 0x000fe40003f06270 */
[----:B------:R-:W-:Y:S02]  /*b9f0*/  FSEL R190, R17, -INF , !P5 ;  /* 0xff80000011be7808 */ /* 0x000fe40006800000 */
[----:B------:R-:W-:Y:S02]  /*ba00*/  ISETP.GE.AND P5, PT, R13, R242, PT ;  /* 0x000000f20d00720c */ /* 0x000fe40003fa6270 */
[----:B------:R-:W-:Y:S02]  /*ba10*/  FMNMX.FTZ R17, R194, R15, !PT ;  /* 0x0000000fc2117209 */ /* 0x000fe40007810000 */
[-C--:B------:R-:W-:Y:S02]  /*ba20*/  ISETP.GE.OR P2, PT, R9, R243.reuse, !P2 ;  /* 0x000000f30900720c */ /* 0x080fe40005746670 */
[C---:B------:R-:W-:Y:S02]  /*ba30*/  ISETP.GE.OR P0, PT, R13.reuse, R243, !P0 ;  /* 0x000000f30d00720c */ /* 0x040fe40004706670 */
[----:B------:R-:W-:Y:S02]  /*ba40*/  ISETP.GE.OR P5, PT, R13, R238, !P5 ;  /* 0x000000ee0d00720c */ /* 0x000fe40006fa6670 */
[----:B------:R-:W-:Y:S02]  /*ba50*/  IADD3 R13, R3, 0x29, RZ ;  /* 0x00000029030d7810 */ /* 0x000fe40007ffe0ff */
[----:B------:R-:W-:Y:S02]  /*ba60*/  FMNMX.FTZ R4, R5, R4, !PT ;  /* 0x0000000405047209 */ /* 0x000fe40007810000 */
[----:B------:R-:W-:Y:S02]  /*ba70*/  FSEL R191, R14, -INF , !P6 ;  /* 0xff8000000ebf7808 */ /* 0x000fe40007000000 */
[----:B------:R-:W-:Y:S02]  /*ba80*/  ISETP.GE.AND P6, PT, R9, R242, PT ;  /* 0x000000f20900720c */ /* 0x000fe40003fc6270 */
[----:B------:R-:W-:Y:S02]  /*ba90*/  FMNMX.FTZ R17, R188, R17, !PT ;  /* 0x00000011bc117209 */ /* 0x000fe40007810000 */
[----:B------:R-:W-:Y:S02]  /*baa0*/  FSEL R202, R20, -INF , !P2 ;  /* 0xff80000014ca7808 */ /* 0x000fe40005000000 */
[----:B------:R-:W-:Y:S02]  /*bab0*/  FSEL R200, R21, -INF , !P0 ;  /* 0xff80000015c87808 */ /* 0x000fe40004000000 */
[C---:B------:R-:W-:Y:S02]  /*bac0*/  ISETP.GE.AND P2, PT, R13.reuse, R244, PT ;  /* 0x000000f40d00720c */ /* 0x040fe40003f46270 */
[----:B------:R-:W-:Y:S02]  /*bad0*/  ISETP.GE.AND P0, PT, R13, R242, PT ;  /* 0x000000f20d00720c */ /* 0x000fe40003f06270 */
[----:B------:R-:W-:Y:S02]  /*bae0*/  FMNMX.FTZ R4, R11, R4, !PT ;  /* 0x000000040b047209 */ /* 0x000fe40007810000 */
[----:B------:R-:W-:Y:S02]  /*baf0*/  ISETP.GE.AND P1, PT, R165, R242, PT ;  /* 0x000000f2a500720c */ /* 0x000fe40003f26270 */
[-C--:B------:R-:W-:Y:S02]  /*bb00*/  ISETP.GE.OR P6, PT, R9, R238.reuse, !P6 ;  /* 0x000000ee0900720c */ /* 0x080fe400077c6670 */
[----:B------:R-:W-:Y:S02]  /*bb10*/  IADD3 R9, R3, 0x28, RZ ;  /* 0x0000002803097810 */ /* 0x000fe40007ffe0ff */
[----:B------:R-:W-:Y:S02]  /*bb20*/  FMNMX.FTZ R17, R192, R17, !PT ;  /* 0x00000011c0117209 */ /* 0x000fe40007810000 */
[C---:B------:R-:W-:Y:S02]  /*bb30*/  ISETP.GE.OR P2, PT, R13.reuse, R243, !P2 ;  /* 0x000000f30d00720c */ /* 0x040fe40005746670 */
[-C--:B------:R-:W-:Y:S02]  /*bb40*/  ISETP.GE.OR P0, PT, R13, R238.reuse, !P0 ;  /* 0x000000ee0d00720c */ /* 0x080fe40004706670 */
[----:B------:R-:W-:Y:S02]  /*bb50*/  IADD3 R13, R3, 0x31, RZ ;  /* 0x00000031030d7810 */ /* 0x000fe40007ffe0ff */
[----:B------:R-:W-:Y:S02]  /*bb60*/  ISETP.GE.OR P1, PT, R165, R238, !P1 ;  /* 0x000000eea500720c */ /* 0x000fe40004f26670 */
[----:B------:R-:W-:Y:S02]  /*bb70*/  FMNMX.FTZ R4, R191, R4, !PT ;  /* 0x00000004bf047209 */ /* 0x000fe40007810000 */
[----:B------:R-:W-:Y:S02]  /*bb80*/  FSEL R193, R18, -INF , !P4 ;  /* 0xff80000012c17808 */ /* 0x000fe40006000000 */
[-C--:B------:R-:W-:Y:S02]  /*bb90*/  ISETP.GE.AND P4, PT, R9, R244.reuse, PT ;  /* 0x000000f40900720c */ /* 0x080fe40003f86270 */
[----:B------:R-:W-:Y:S02]  /*bba0*/  FMNMX.FTZ R17, R190, R17, !PT ;  /* 0x00000011be117209 */ /* 0x000fe40007810000 */
[----:B------:R-:W-:Y:S02]  /*bbb0*/  FSEL R203, R19, -INF , !P1 ;  /* 0xff80000013cb7808 */ /* 0x000fe40004800000 */
[----:B------:R-:W-:Y:S02]  /*bbc0*/  FSEL R196, R25, -INF , !P2 ;  /* 0xff80000019c47808 */ /* 0x000fe40005000000 */
[----:B------:R-:W-:Y:S02]  /*bbd0*/  ISETP.GE.AND P2, PT, R13, R244, PT ;  /* 0x000000f40d00720c */ /* 0x000fe40003f46270 */
[----:B------:R-:W-:Y:S02]  /*bbe0*/  ISETP.GE.AND P1, PT, R9, R242, PT ;  /* 0x000000f20900720c */ /* 0x000fe40003f26270 */
[----:B------:R-:W-:Y:S02]  /*bbf0*/  FMNMX.FTZ R4, R235, R4, !PT ;  /* 0x00000004eb047209 */ /* 0x000fe40007810000 */
[----:B------:R-:W-:Y:S02]  /*bc00*/  ISETP.GE.OR P4, PT, R9, R243, !P4 ;  /* 0x000000f30900720c */ /* 0x000fe40006786670 */
[----:B------:R-:W-:Y:S02]  /*bc10*/  IADD3 R15, R3, 0x30, RZ ;  /* 0x00000030030f7810 */ /* 0x000fe40007ffe0ff */
[----:B------:R-:W-:Y:S02]  /*bc20*/  FMNMX.FTZ R17, R202, R17, !PT ;  /* 0x00000011ca117209 */ /* 0x000fe40007810000 */
[----:B------:R-:W-:Y:S02]  /*bc30*/  ISETP.GE.OR P2, PT, R13, R243, !P2 ;  /* 0x000000f30d00720c */ /* 0x000fe40005746670 */
[----:B------:R-:W-:Y:S02]  /*bc40*/  ISETP.GE.OR P1, PT, R9, R238, !P1 ;  /* 0x000000ee0900720c */ /* 0x000fe40004f26670 */
[C---:B------:R-:W-:Y:S02]  /*bc50*/  IADD3 R9, R3.reuse, 0x38, RZ ;  /* 0x0000003803097810 */ /* 0x040fe40007ffe0ff */
[----:B------:R-:W-:Y:S02]  /*bc60*/  IADD3 R3, R3, 0x39, RZ ;  /* 0x0000003903037810 */ /* 0x000fe40007ffe0ff */
[----:B------:R-:W-:Y:S02]  /*bc70*/  FMNMX.FTZ R4, R193, R4, !PT ;  /* 0x00000004c1047209 */ /* 0x000fe40007810000 */
[----:B------:R-:W-:Y:S02]  /*bc80*/  FSEL R198, R24, -INF , !P4 ;  /* 0xff80000018c67808 */ /* 0x000fe40006000000 */
[----:B------:R-:W-:Y:S02]  /*bc90*/  ISETP.GE.AND P4, PT, R15, R244, PT ;  /* 0x000000f40f00720c */ /* 0x000fe40003f86270 */
[----:B------:R-:W-:Y:S02]  /*bca0*/  FMNMX.FTZ R17, R200, R17, !PT ;  /* 0x00000011c8117209 */ /* 0x000fe40007810000 */
[----:B------:R-:W-:Y:S02]  /*bcb0*/  FSEL R178, R29, -INF , !P2 ;  /* 0xff8000001db27808 */ /* 0x000fe40005000000 */
[----:B------:R-:W-:Y:S02]  /*bcc0*/  FSEL R201, R22, -INF , !P6 ;  /* 0xff80000016c97808 */ /* 0x000fe40007000000 */
[----:B------:R-:W-:Y:S02]  /*bcd0*/  FMNMX.FTZ R4, R203, R4, !PT ;  /* 0x00000004cb047209 */ /* 0x000fe40007810000 */
[----:B------:R-:W-:Y:S02]  /*bce0*/  ISETP.GE.AND P2, PT, R3, R244, PT ;  /* 0x000000f40300720c */ /* 0x000fe40003f46270 */
[----:B------:R-:W-:Y:S02]  /*bcf0*/  ISETP.GE.OR P4, PT, R15, R243, !P4 ;  /* 0x000000f30f00720c */ /* 0x000fe40006786670 */
[----:B------:R-:W-:Y:S02]  /*bd00*/  FMNMX.FTZ R17, R198, R17, !PT ;  /* 0x00000011c6117209 */ /* 0x000fe40007810000 */
[----:B------:R-:W-:Y:S02]  /*bd10*/  FSEL R199, R23, -INF , !P5 ;  /* 0xff80000017c77808 */ /* 0x000fe40006800000 */
[----:B------:R-:W-:Y:S01]  /*bd20*/  ISETP.GE.OR P2, PT, R3, R243, !P2 ;  /* 0x000000f30300720c */ /* 0x000fe20005746670 */
[----:B------:R-:W-:Y:S01]  /*bd30*/  LDSM.16.MT88.4 R20, [R222+0x10000] ;  /* 0x01000000de14783b */ /* 0x000fe20000004200 */
[----:B------:R-:W-:Y:S02]  /*bd40*/  FMNMX.FTZ R6, R201, R4, !PT ;  /* 0x00000004c9067209 */ /* 0x000fe40007810000 */
[----:B------:R-:W-:Y:S02]  /*bd50*/  FSEL R186, R28, -INF , !P4 ;  /* 0xff8000001cba7808 */ /* 0x000fe40006000000 */
[----:B------:R-:W-:Y:S02]  /*bd60*/  ISETP.GE.AND P4, PT, R9, R244, PT ;  /* 0x000000f40900720c */ /* 0x000fe40003f86270 */
[----:B------:R-:W-:Y:S02]  /*bd70*/  FMNMX.FTZ R17, R196, R17, !PT ;  /* 0x00000011c4117209 */ /* 0x000fe40007810000 */
[----:B------:R-:W-:Y:S02]  /*bd80*/  FSEL R174, R33, -INF , !P2 ;  /* 0xff80000021ae7808 */ /* 0x000fe40005000000 */
[----:B------:R-:W-:Y:S02]  /*bd90*/  ISETP.GE.AND P2, PT, R15, R242, PT ;  /* 0x000000f20f00720c */ /* 0x000fe40003f46270 */
[----:B------:R-:W-:Y:S02]  /*bda0*/  FSEL R197, R26, -INF , !P1 ;  /* 0xff8000001ac57808 */ /* 0x000fe40004800000 */
[----:B------:R-:W-:Y:S02]  /*bdb0*/  FMNMX.FTZ R6, R199, R6, !PT ;  /* 0x00000006c7067209 */ /* 0x000fe40007810000 */
[----:B------:R-:W-:Y:S02]  /*bdc0*/  ISETP.GE.OR P4, PT, R9, R243, !P4 ;  /* 0x000000f30900720c */ /* 0x000fe40006786670 */
[----:B------:R-:W-:Y:S02]  /*bdd0*/  FMNMX.FTZ R17, R186, R17, !PT ;  /* 0x00000011ba117209 */ /* 0x000fe40007810000 */
[----:B------:R-:W-:Y:S02]  /*bde0*/  ISETP.GE.OR P1, PT, R15, R238, !P2 ;  /* 0x000000ee0f00720c */ /* 0x000fe40005726670 */
[----:B------:R-:W-:Y:S02]  /*bdf0*/  ISETP.GE.AND P2, PT, R13, R242, PT ;  /* 0x000000f20d00720c */ /* 0x000fe40003f46270 */
[----:B------:R-:W-:Y:S02]  /*be00*/  FSEL R195, R27, -INF , !P0 ;  /* 0xff8000001bc37808 */ /* 0x000fe40004000000 */
[----:B------:R-:W-:Y:S02]  /*be10*/  FMNMX.FTZ R6, R197, R6, !PT ;  /* 0x00000006c5067209 */ /* 0x000fe40007810000 */
[----:B------:R-:W-:Y:S02]  /*be20*/  FSEL R176, R32, -INF , !P4 ;  /* 0xff80000020b07808 */ /* 0x000fe40006000000 */
[----:B------:R-:W-:Y:S02]  /*be30*/  FMNMX.FTZ R17, R178, R17, !PT ;  /* 0x00000011b2117209 */ /* 0x000fe40007810000 */
[----:B------:R-:W-:Y:S02]  /*be40*/  ISETP.GE.OR P2, PT, R13, R238, !P2 ;  /* 0x000000ee0d00720c */ /* 0x000fe40005746670 */
[----:B------:R-:W-:Y:S02]  /*be50*/  FSEL R177, R30, -INF , !P1 ;  /* 0xff8000001eb17808 */ /* 0x000fe40004800000 */
[----:B------:R-:W-:Y:S02]  /*be60*/  ISETP.GE.AND P0, PT, R9, R242, PT ;  /* 0x000000f20900720c */ /* 0x000fe40003f06270 */
[----:B------:R-:W-:Y:S02]  /*be70*/  FMNMX.FTZ R6, R195, R6, !PT ;  /* 0x00000006c3067209 */ /* 0x000fe40007810000 */
[----:B------:R-:W-:Y:S02]  /*be80*/  FMNMX.FTZ R17, R176, R17, !PT ;  /* 0x00000011b0117209 */ /* 0x000fe40007810000 */
[----:B------:R-:W-:Y:S02]  /*be90*/  FSEL R175, R31, -INF , !P2 ;  /* 0xff8000001faf7808 */ /* 0x000fe40005000000 */
[----:B------:R-:W-:Y:S01]  /*bea0*/  ISETP.GE.OR P1, PT, R9, R238, !P0 ;  /* 0x000000ee0900720c */ /* 0x000fe20004726670 */
[----:B------:R-:W-:Y:S01]  /*beb0*/  LDSM.16.MT88.4 R28, [R221+0x10000] ;  /* 0x01000000dd1c783b */ /* 0x000fe20000004200 */
[----:B------:R-:W-:Y:S02]  /*bec0*/  FMNMX.FTZ R8, R177, R6, !PT ;  /* 0x00000006b1087209 */ /* 0x000fe40007810000 */
        /* <DEDUP_REMOVED lines=38> */
[----:B------:R-:W-:Y:S01]  /*c130*/  ISETP.GT.AND P0, PT, R237, R232, PT ;  /* 0x000000e8ed00720c */ /* 0x000fe20003f04270 */
        /* <DEDUP_REMOVED lines=55> */
[----:B------:R-:W1:Y:S03]  /*c4b0*/  MUFU.EX2 R188, R188 ;  /* 0x000000bc00bc7308 */ /* 0x000e660000000800 */
        /* <DEDUP_REMOVED lines=19> */
[----:B------:R-:W3:Y:S01]  /*c5f0*/  LDSM.16.MT88.4 R144, [R224+0x12000] ;  /* 0x01200000e090783b */ /* 0x000ee20000004200 */
[----:B------:R-:W-:Y:S01]  /*c600*/  FMUL.FTZ R27, R0, R143 ;  /* 0x0000008f001b7220 */ /* 0x000fe20000410000 */
[----:B------:R-:W4:Y:S01]  /*c610*/  MUFU.EX2 R192, R192 ;  /* 0x000000c000c07308 */ /* 0x000f220000000800 */
        /* <DEDUP_REMOVED lines=10> */
[----:B------:R-:W5:Y:S03]  /*c6c0*/  MUFU.EX2 R194, R194 ;  /* 0x000000c200c27308 */ /* 0x000f660000000800 */
        /* <DEDUP_REMOVED lines=12> */
[----:B------:R-:W1:Y:S01]  /*c790*/  MUFU.EX2 R203, R203 ;  /* 0x000000cb00cb7308 */ /* 0x000e620000000800 */
[C---:B------:R-:W-:Y:S02]  /*c7a0*/  FMUL.FTZ R40, R2.reuse, R40 ;  /* 0x0000002802287220 */ /* 0x040fe40000410000 */
[----:B------:R-:W-:Y:S03]  /*c7b0*/  FMUL.FTZ R41, R2, R41 ;  /* 0x0000002902297220 */ /* 0x000fe60000410000 */
[C---:B---3--:R-:W-:Y:S03]  /*c7c0*/  HMMA.16816.F32.BF16 R36, R168.reuse, R144, R36 ;  /* 0x00000090a824723c */ /* 0x048fe60000041824 */
[C---:B------:R-:W-:Y:S01]  /*c7d0*/  FMUL.FTZ R42, R0.reuse, R42 ;  /* 0x0000002a002a7220 */ /* 0x040fe20000410000 */
[----:B------:R-:W-:Y:S01]  /*c7e0*/  MUFU.EX2 R198, R198 ;  /* 0x000000c600c67308 */ /* 0x000fe20000000800 */
[----:B------:R-:W-:Y:S02]  /*c7f0*/  FMUL.FTZ R43, R0, R43 ;  /* 0x0000002b002b7220 */ /* 0x000fe40000410000 */
[C---:B------:R-:W-:Y:S02]  /*c800*/  FMUL.FTZ R44, R2.reuse, R44 ;  /* 0x0000002c022c7220 */ /* 0x040fe40000410000 */
[----:B------:R-:W-:Y:S03]  /*c810*/  FMUL.FTZ R45, R2, R45 ;  /* 0x0000002d022d7220 */ /* 0x000fe60000410000 */
[C---:B------:R-:W-:Y:S01]  /*c820*/  HMMA.16816.F32.BF16 R40, R168.reuse, R146, R40 ;  /* 0x00000092a828723c */ /* 0x040fe20000041828 */
[----:B------:R-:W-:Y:S01]  /*c830*/  LDSM.16.MT88.4 R144, [R222+0x10800] ;  /* 0x01080000de90783b */ /* 0x000fe20000004200 */
[----:B------:R-:W3:Y:S01]  /*c840*/  MUFU.EX2 R235, R235 ;  /* 0x000000eb00eb7308 */ /* 0x000ee20000000800 */
        /* <DEDUP_REMOVED lines=22> */
[----:B------:R-:W2:Y:S01]  /*c9b0*/  MUFU.EX2 R200, R200 ;  /* 0x000000c800c87308 */ /* 0x000ea20000000800 */
        /* <DEDUP_REMOVED lines=10> */
[----:B------:R-:W2:Y:S01]  /*ca60*/  MUFU.EX2 R195, R195 ;  /* 0x000000c300c37308 */ /* 0x000ea20000000800 */
[----:B------:R-:W-:Y:S02]  /*ca70*/  FMUL.FTZ R67, R0, R67 ;  /* 0x0000004300437220 */ /* 0x000fe40000410000 */
[C---:B------:R-:W-:Y:S02]  /*ca80*/  FMUL.FTZ R68, R2.reuse, R68 ;  /* 0x0000004402447220 */ /* 0x040fe40000410000 */
[----:B------:R-:W-:Y:S03]  /*ca90*/  FMUL.FTZ R69, R2, R69 ;  /* 0x0000004502457220 */ /* 0x000fe60000410000 */
[C---:B------:R-:W-:Y:S01]  /*caa0*/  HMMA.16816.F32.BF16 R64, R168.reuse, R142, R64 ;  /* 0x0000008ea840723c */ /* 0x040fe20000041840 */
[----:B------:R-:W3:Y:S01]  /*cab0*/  LDSM.16.MT88.4 R140, [R221+0x14000] ;  /* 0x01400000dd8c783b */ /* 0x000ee20000004200 */
[----:B------:R-:W2:Y:S01]  /*cac0*/  MUFU.EX2 R201, R201 ;  /* 0x000000c900c97308 */ /* 0x000ea20000000800 */
        /* <DEDUP_REMOVED lines=86> */
[----:B----4-:R-:W-:Y:S03]  /*d030*/  F2FP.BF16.PACK_AB R133, R192, R191 ;  /* 0x000000bfc085723e */ /* 0x010fe600000010ff */
[----:B------:R-:W-:Y:S01]  /*d040*/  HMMA.16816.F32.BF16 R128, R168, R134, R128 ;  /* 0x00000086a880723c */ /* 0x000fe20000041880 */
[----:B------:R-:W-:Y:S02]  /*d050*/  LDSM.16.MT88.4 R168, [R222+0x14800] ;  /* 0x01480000dea8783b */ /* 0x000fe40000004200 */
[----:B------:R-:W-:Y:S01]  /*d060*/  MOV R2, R164 ;  /* 0x000000a400027202 */ /* 0x000fe20000000f00 */
[----:B------:R-:W-:Y:S02]  /*d070*/  FFMA.FTZ R183, R0, R251, R183 ;  /* 0x000000fb00b77223 */ /* 0x000fe400000100b7 */
        /* <DEDUP_REMOVED lines=58> */
[----:B------:R-:W-:Y:S01]  /*d420*/  HMMA.16816.F32.BF16 R128, R132, R150, R128 ;  /* 0x000000968480723c */ /* 0x000fe20000041880 */
[----:B------:R-:W4:Y:S06]  /*d430*/  LDSM.16.MT88.4 R148, [R224+0x13000] ;  /* 0x01300000e094783b */ /* 0x000f2c0000004200 */
[----:B------:R-:W-:Y:S02]  /*d440*/  F2FP.BF16.PACK_AB R132, R203, R202 ;  /* 0x000000cacb84723e */ /* 0x000fe400000010ff */
[----:B------:R-:W-:Y:S03]  /*d450*/  F2FP.BF16.PACK_AB R134, R235, R198 ;  /* 0x000000c6eb86723e */ /* 0x000fe600000010ff */
[----:B------:R-:W-:Y:S02]  /*d460*/  F2FP.BF16.PACK_AB R133, R199, R196 ;  /* 0x000000c4c785723e */ /* 0x000fe400000010ff */
[----:B------:R-:W-:Y:S07]  /*d470*/  F2FP.BF16.PACK_AB R135, R200, R197 ;  /* 0x000000c5c887723e */ /* 0x000fee00000010ff */
        /* <DEDUP_REMOVED lines=18> */
[C---:B------:R-:W-:Y:S01]  /*d5a0*/  HMMA.16816.F32.BF16 R52, R132.reuse, R160, R52 ;  /* 0x000000a08434723c */ /* 0x040fe20000041834 */
[----:B------:R5:W-:Y:S07]  /*d5b0*/  MUFU.EX2 R161, R177 ;  /* 0x000000b100a17308 */ /* 0x000bee0000000800 */
[C---:B------:R-:W-:Y:S03]  /*d5c0*/  HMMA.16816.F32.BF16 R56, R132.reuse, R162, R56 ;  /* 0x000000a28438723c */ /* 0x040fe60000041838 */
[----:B------:R-:W-:Y:S05]  /*d5d0*/  MUFU.EX2 R160, R175 ;  /* 0x000000af00a07308 */ /* 0x000fea0000000800 */
[C---:B------:R-:W-:Y:S05]  /*d5e0*/  HMMA.16816.F32.BF16 R60, R132.reuse, R168, R60 ;  /* 0x000000a8843c723c */ /* 0x040fea000004183c */
[----:B------:R1:W1:Y:S02]  /*d5f0*/  MUFU.EX2 R163, R173 ;  /* 0x000000ad00a37308 */ /* 0x0002640000000800 */
[----:B------:R-:W-:Y:S01]  /*d600*/  F2FP.BF16.PACK_AB R168, R195, R186 ;  /* 0x000000bac3a8723e */ /* 0x000fe200000010ff */
[C---:B------:R-:W-:Y:S01]  /*d610*/  HMMA.16816.F32.BF16 R64, R132.reuse, R170, R64 ;  /* 0x000000aa8440723c */ /* 0x040fe20000041840 */
[----:B-----5:R-:W-:Y:S06]  /*d620*/  LDSM.16.MT88.4 R176, [R224+0x13800] ;  /* 0x01380000e0b0783b */ /* 0x020fec0000004200 */
[----:B------:R-:W-:Y:S01]  /*d630*/  F2FP.BF16.PACK_AB R170, R252, R201 ;  /* 0x000000c9fcaa723e */ /* 0x000fe200000010ff */
[C---:B--2---:R-:W-:Y:S08]  /*d640*/  HMMA.16816.F32.BF16 R68, R132.reuse, R140, R68 ;  /* 0x0000008c8444723c */ /* 0x044ff00000041844 */
[C---:B------:R-:W-:Y:S01]  /*d650*/  HMMA.16816.F32.BF16 R72, R132.reuse, R142, R72 ;  /* 0x0000008e8448723c */ /* 0x040fe20000041848 */
[----:B------:R-:W2:Y:S07]  /*d660*/  LDSM.16.MT88.4 R140, [R224+0x17000] ;  /* 0x01700000e08c783b */ /* 0x000eae0000004200 */
[C---:B---3--:R-:W-:Y:S01]  /*d670*/  HMMA.16816.F32.BF16 R76, R132.reuse, R144, R76 ;  /* 0x00000090844c723c */ /* 0x048fe2000004184c */
[----:B-1----:R-:W-:Y:S07]  /*d680*/  LDSM.16.MT88.4 R172, [R220+0x11800] ;  /* 0x01180000dcac783b */ /* 0x002fee0000004200 */
        /* <DEDUP_REMOVED lines=12> */
[C---:B------:R-:W-:Y:S08]  /*d750*/  HMMA.16816.F32.BF16 R112, R132.reuse, R146, R112 ;  /* 0x000000928470723c */ /* 0x040ff00000041870 */
[C---:B------:R-:W-:Y:S08]  /*d760*/  HMMA.16816.F32.BF16 R116, R132.reuse, R152, R116 ;  /* 0x000000988474723c */ /* 0x040ff00000041874 */
[C---:B------:R-:W-:Y:S08]  /*d770*/  HMMA.16816.F32.BF16 R120, R132.reuse, R154, R120 ;  /* 0x0000009a8478723c */ /* 0x040ff00000041878 */
[C---:B------:R-:W-:Y:S08]  /*d780*/  HMMA.16816.F32.BF16 R124, R132.reuse, R156, R124 ;  /* 0x0000009c847c723c */ /* 0x040ff0000004187c */
[----:B------:R-:W-:Y:S07]  /*d790*/  HMMA.16816.F32.BF16 R128, R132, R158, R128 ;  /* 0x0000009e8480723c */ /* 0x000fee0000041880 */
[----:B------:R-:W-:Y:S02]  /*d7a0*/  MOV R133, R163 ;  /* 0x000000a300857202 */ /* 0x000fe40000000f00 */
[----:B------:R-:W-:Y:S03]  /*d7b0*/  MOV R134, R160 ;  /* 0x000000a000867202 */ /* 0x000fe60000000f00 */
[----:B------:R-:W-:Y:S02]  /*d7c0*/  MOV R135, R161 ;  /* 0x000000a100877202 */ /* 0x000fe40000000f00 */
[----:B------:R-:W-:Y:S02]  /*d7d0*/  F2FP.BF16.PACK_AB R171, R165, R133 ;  /* 0x00000085a5ab723e */ /* 0x000fe400000010ff */
[----:B------:R-:W-:Y:S07]  /*d7e0*/  F2FP.BF16.PACK_AB R169, R134, R135 ;  /* 0x0000008786a9723e */ /* 0x000fee00000010ff */
[C---:B---3--:R-:W-:Y:S01]  /*d7f0*/  HMMA.16816.F32.BF16 R160, R168.reuse, R136, R4 ;  /* 0x00000088a8a0723c */ /* 0x048fe20000041804 */
[----:B------:R-:W1:Y:S07]  /*d800*/  LDSM.16.MT88.4 R4, [R222+0x13800] ;  /* 0x01380000de04783b */ /* 0x000e6e0000004200 */
[C---:B------:R-:W-:Y:S01]  /*d810*/  HMMA.16816.F32.BF16 R156, R168.reuse, R138, R8 ;  /* 0x0000008aa89c723c */ /* 0x040fe20000041808 */
[----:B------:R-:W3:Y:S07]  /*d820*/  LDSM.16.MT88.4 R8, [R221+0x13800] ;  /* 0x01380000dd08783b */ /* 0x000eee0000004200 */
[C---:B----4-:R-:W-:Y:S01]  /*d830*/  HMMA.16816.F32.BF16 R152, R168.reuse, R148, R12 ;  /* 0x00000094a898723c */ /* 0x050fe2000004180c */
[----:B------:R-:W4:Y:S07]  /*d840*/  LDSM.16.MT88.4 R12, [R220+0x13800] ;  /* 0x01380000dc0c783b */ /* 0x000f2e0000004200 */
[C---:B------:R-:W-:Y:S01]  /*d850*/  HMMA.16816.F32.BF16 R148, R168.reuse, R150, R16 ;  /* 0x00000096a894723c */ /* 0x040fe20000041810 */
[----:B------:R-:W5:Y:S07]  /*d860*/  LDSM.16.MT88.4 R16, [R224+0x15800] ;  /* 0x01580000e010783b */ /* 0x000f6e0000004200 */
[C---:B--2---:R-:W-:Y:S07]  /*d870*/  HMMA.16816.F32.BF16 R144, R168.reuse, R140, R20 ;  /* 0x0000008ca890723c */ /* 0x044fee0000041814 */
[----:B------:R-:W-:Y:S01]  /*d880*/  MOV R23, R133 ;  /* 0x0000008500177202 */ /* 0x000fe20000000f00 */
[C---:B------:R-:W-:Y:S01]  /*d890*/  HMMA.16816.F32.BF16 R140, R168.reuse, R142, R24 ;  /* 0x0000008ea88c723c */ /* 0x040fe20000041818 */
[----:B------:R-:W-:Y:S07]  /*d8a0*/  LDSM.16.MT88.4 R24, [R221+0x15800] ;  /* 0x01580000dd18783b */ /* 0x000fee0000004200 */
[C---:B------:R-:W-:Y:S01]  /*d8b0*/  HMMA.16816.F32.BF16 R136, R168.reuse, R172, R28 ;  /* 0x000000aca888723c */ /* 0x040fe2000004181c */
[----:B------:R-:W-:Y:S06]  /*d8c0*/  LDSM.16.MT88.4 R28, [R220+0x15800] ;  /* 0x01580000dc1c783b */ /* 0x000fec0000004200 */
[----:B------:R-:W-:Y:S02]  /*d8d0*/  MOV R172, R134 ;  /* 0x0000008600ac7202 */ /* 0x000fe40000000f00 */
[----:B------:R-:W-:Y:S02]  /*d8e0*/  MOV R173, R135 ;  /* 0x0000008700ad7202 */ /* 0x000fe40000000f00 */
[C---:B------:R-:W-:Y:S07]  /*d8f0*/  HMMA.16816.F32.BF16 R132, R168.reuse, R174, R32 ;  /* 0x000000aea884723c */ /* 0x040fee0000041820 */
[----:B------:R-:W-:Y:S01]  /*d900*/  MOV R35, R23 ;  /* 0x0000001700237202 */ /* 0x000fe20000000f00 */
[C---:B------:R-:W-:Y:S01]  /*d910*/  HMMA.16816.F32.BF16 R36, R168.reuse, R176, R36 ;  /* 0x000000b0a824723c */ /* 0x040fe20000041824 */
[----:B------:R-:W2:Y:S06]  /*d920*/  LDSM.16.MT88.4 R20, [R222+0x15800] ;  /* 0x01580000de14783b */ /* 0x000eac0000004200 */
[----:B------:R-:W-:Y:S01]  /*d930*/  MOV R177, R35 ;  /* 0x0000002300b17202 */ /* 0x000fe20000000f00 */
[C---:B------:R-:W-:Y:S01]  /*d940*/  HMMA.16816.F32.BF16 R40, R168.reuse, R178, R40 ;  /* 0x000000b2a828723c */ /* 0x040fe20000041828 */
[----:B------:R-:W2:Y:S03]  /*d950*/  LDSM.16.MT88.4 R32, [R224+0x17800] ;  /* 0x01780000e020783b */ /* 0x000ea60000004200 */
[----:B------:R-:W-:Y:S03]  /*d960*/  MOV R176, R172 ;  /* 0x000000ac00b07202 */ /* 0x000fe60000000f00 */
[----:B------:R-:W-:Y:S01]  /*d970*/  MOV R179, R173 ;  /* 0x000000ad00b37202 */ /* 0x000fe20000000f00 */
[C---:B-1----:R-:W-:Y:S01]  /*d980*/  HMMA.16816.F32.BF16 R44, R168.reuse, R4, R44 ;  /* 0x00000004a82c723c */ /* 0x042fe2000004182c */
[----:B------:R-:W1:Y:S07]  /*d990*/  LDSM.16.MT88.4 R172, [R222+0x17800] ;  /* 0x01780000deac783b */ /* 0x000e6e0000004200 */
[C---:B------:R-:W-:Y:S01]  /*d9a0*/  HMMA.16816.F32.BF16 R48, R168.reuse, R6, R48 ;  /* 0x00000006a830723c */ /* 0x040fe20000041830 */
[----:B------:R-:W1:Y:S07]  /*d9b0*/  LDSM.16.MT88.4 R4, [R221+0x17800] ;  /* 0x01780000dd04783b */ /* 0x000e6e0000004200 */
[C---:B---3--:R-:W-:Y:S08]  /*d9c0*/  HMMA.16816.F32.BF16 R52, R168.reuse, R8, R52 ;  /* 0x00000008a834723c */ /* 0x048ff00000041834 */
[C---:B------:R-:W-:Y:S01]  /*d9d0*/  HMMA.16816.F32.BF16 R56, R168.reuse, R10, R56 ;  /* 0x0000000aa838723c */ /* 0x040fe20000041838 */
[----:B------:R-:W3:Y:S07]  /*d9e0*/  LDSM.16.MT88.4 R8, [R220+0x17800] ;  /* 0x01780000dc08783b */ /* 0x000eee0000004200 */
[C---:B----4-:R-:W-:Y:S07]  /*d9f0*/  HMMA.16816.F32.BF16 R60, R168.reuse, R12, R60 ;  /* 0x0000000ca83c723c */ /* 0x050fee000004183c */
[----:B------:R-:W-:Y:S01]  /*da00*/  FADD.FTZ R13, R193, R192 ;  /* 0x000000c0c10d7221 */ /* 0x000fe20000010000 */
[C---:B------:R-:W-:Y:S04]  /*da10*/  HMMA.16816.F32.BF16 R64, R168.reuse, R14, R64 ;  /* 0x0000000ea840723c */ /* 0x040fe80000041840 */
[----:B------:R-:W-:Y:S04]  /*da20*/  FADD.FTZ R13, R194, R13 ;  /* 0x0000000dc20d7221 */ /* 0x000fe80000010000 */
[C---:B-----5:R-:W-:Y:S04]  /*da30*/  HMMA.16816.F32.BF16 R68, R168.reuse, R16, R68 ;  /* 0x00000010a844723c */ /* 0x060fe80000041844 */
[----:B------:R-:W-:Y:S04]  /*da40*/  FADD.FTZ R0, R196, R13 ;  /* 0x0000000dc4007221 */ /* 0x000fe80000010000 */
[C---:B------:R-:W-:Y:S04]  /*da50*/  HMMA.16816.F32.BF16 R72, R168.reuse, R18, R72 ;  /* 0x00000012a848723c */ /* 0x040fe80000041848 */
[----:B------:R-:W-:Y:S04]  /*da60*/  FADD.FTZ R0, R199, R0 ;  /* 0x00000000c7007221 */ /* 0x000fe80000010000 */
[C---:B--2---:R-:W-:Y:S04]  /*da70*/  HMMA.16816.F32.BF16 R76, R168.reuse, R20, R76 ;  /* 0x00000014a84c723c */ /* 0x044fe8000004184c */
[----:B------:R-:W-:Y:S01]  /*da80*/  FADD.FTZ R197, R197, R0 ;  /* 0x00000000c5c57221 */ /* 0x000fe20000010000 */
[----:B------:R-:W-:Y:S03]  /*da90*/  MOV R0, R3 ;  /* 0x0000000300007202 */ /* 0x000fe60000000f00 */
[C---:B------:R-:W-:Y:S04]  /*daa0*/  HMMA.16816.F32.BF16 R80, R168.reuse, R22, R80 ;  /* 0x00000016a850723c */ /* 0x040fe80000041850 */
[----:B------:R-:W-:Y:S04]  /*dab0*/  FADD.FTZ R200, R200, R197 ;  /* 0x000000c5c8c87221 */ /* 0x000fe80000010000 */
        /* <DEDUP_REMOVED lines=8> */
[C---:B------:R-:W-:Y:S08]  /*db40*/  HMMA.16816.F32.BF16 R100, R168.reuse, R32, R100 ;  /* 0x00000020a864723c */ /* 0x040ff00000041864 */
[C---:B------:R-:W-:Y:S08]  /*db50*/  HMMA.16816.F32.BF16 R104, R168.reuse, R34, R104 ;  /* 0x00000022a868723c */ /* 0x040ff00000041868 */
[C---:B-1----:R-:W-:Y:S08]  /*db60*/  HMMA.16816.F32.BF16 R108, R168.reuse, R172, R108 ;  /* 0x000000aca86c723c */ /* 0x042ff0000004186c */
[C---:B------:R-:W-:Y:S08]  /*db70*/  HMMA.16816.F32.BF16 R112, R168.reuse, R174, R112 ;  /* 0x000000aea870723c */ /* 0x040ff00000041870 */
[C---:B------:R-:W-:Y:S07]  /*db80*/  HMMA.16816.F32.BF16 R116, R168.reuse, R4, R116 ;  /* 0x00000004a874723c */ /* 0x040fee0000041874 */
        /* <DEDUP_REMOVED lines=14> */
.L_x_7609:
[----:B------:R-:W1:Y:S01]  /*dc70*/  SHFL.BFLY PT, R0, R251, 0x2, 0x1f ;  /* 0x0c401f00fb007f89 */ /* 0x000e6200000e0000 */
[----:B------:R-:W-:Y:S01]  /*dc80*/  MOV R7, 0x3f800000 ;  /* 0x3f80000000077802 */ /* 0x000fe20000000f00 */
[----:B------:R-:W-:Y:S01]  /*dc90*/  BSSY B0, `(.L_x_7614) ;  /* 0x000014a000007945 */ /* 0x000fe20003800000 */
[----:B------:R-:W-:Y:S01]  /*dca0*/  MOV R6, 0x3f800000 ;  /* 0x3f80000000067802 */ /* 0x000fe20000000f00 */
[----:B------:R-:W2:Y:S04]  /*dcb0*/  SHFL.BFLY PT, R11, R250, 0x2, 0x1f ;  /* 0x0c401f00fa0b7f89 */ /* 0x000ea800000e0000 */
[----:B------:R-:W-:Y:S01]  /*dcc0*/  BAR.SYNC.DEFER_BLOCKING 0x0 ;  /* 0x0000000000007b1d */ /* 0x000fe20000010000 */
[----:B-1----:R-:W-:-:S05]  /*dcd0*/  FADD.FTZ R5, R0, R251 ;  /* 0x000000fb00057221 */ /* 0x002fca0000010000 */
[----:B------:R-:W1:Y:S01]  /*dce0*/  S2R R0, SR_TID.X ;  /* 0x0000000000007919 */ /* 0x000e620000002100 */
[----:B--2---:R-:W-:-:S03]  /*dcf0*/  FADD.FTZ R11, R11, R250 ;  /* 0x000000fa0b0b7221 */ /* 0x004fc60000010000 */
[----:B------:R-:W2:Y:S04]  /*dd00*/  SHFL.BFLY PT, R2, R5, 0x1, 0x1f ;  /* 0x0c201f0005027f89 */ /* 0x000ea800000e0000 */
[----:B------:R-:W3:Y:S01]  /*dd10*/  SHFL.BFLY PT, R4, R11, 0x1, 0x1f ;  /* 0x0c201f000b047f89 */ /* 0x000ee200000e0000 */
[----:B-1----:R-:W-:-:S04]  /*dd20*/  SHF.R.S32.HI R9, RZ, 0x1f, R0 ;  /* 0x0000001fff097819 */ /* 0x002fc80000011400 */
        /* <DEDUP_REMOVED lines=13> */
[----:B------:R-:W-:Y:S01]  /*de00*/  IADD3 R14, -R17, R0, RZ ;  /* 0x00000000110e7210 */ /* 0x000fe20007ffe1ff */
[----:B------:R-:W2:Y:S01]  /*de10*/  @P3 MUFU.RCP R6, R2 ;  /* 0x0000000200063308 */ /* 0x000ea20000001000 */
[----:B------:R-:W-:-:S02]  /*de20*/  LOP3.LUT R16, R5, 0x1, RZ, 0xc0, !PT ;  /* 0x0000000105107812 */ /* 0x000fc400078ec0ff */
[----:B------:R-:W-:Y:S02]  /*de30*/  SHF.L.U32 R19, R5, 0x6, RZ ;  /* 0x0000000605137819 */ /* 0x000fe400000006ff */
[----:B------:R-:W-:Y:S02]  /*de40*/  ISETP.NE.U32.AND P0, PT, R16, 0x1, PT ;  /* 0x000000011000780c */ /* 0x000fe40003f05070 */
[----:B------:R-:W-:Y:S01]  /*de50*/  LOP3.LUT R19, R19, 0x1c0, RZ, 0xc0, !PT ;  /* 0x000001c013137812 */ /* 0x000fe200078ec0ff */
[----:B------:R-:W3:Y:S01]  /*de60*/  @P4 MUFU.RCP R7, R4 ;  /* 0x0000000400074308 */ /* 0x000ee20000001000 */
[----:B------:R-:W-:Y:S02]  /*de70*/  R2P PR, R5, 0x6 ;  /* 0x0000000605007804 */ /* 0x000fe40000000000 */
[----:B------:R-:W-:Y:S01]  /*de80*/  LEA.HI R19, R19, R19, RZ, 0x1d ;  /* 0x0000001313137211 */ /* 0x000fe200078fe8ff */
[----:B--2---:R-:W-:-:S04]  /*de90*/  FMUL.FTZ R163, R6, R163 ;  /* 0x000000a306a37220 */ /* 0x004fc80000410000 */
[----:B------:R-:W2:Y:S01]  /*dea0*/  @P4 MUFU.LG2 R4, R4 ;  /* 0x0000000400044308 */ /* 0x000ea20000000c00 */
[C---:B------:R-:W-:Y:S02]  /*deb0*/  FMUL.FTZ R162, R6.reuse, R162 ;  /* 0x000000a206a27220 */ /* 0x040fe40000410000 */
[C---:B------:R-:W-:Y:S01]  /*dec0*/  FMUL.FTZ R159, R6.reuse, R159 ;  /* 0x0000009f069f7220 */ /* 0x040fe20000410000 */
[----:B-1----:R-:W-:Y:S01]  /*ded0*/  SHF.R.S32.HI R11, RZ, 0x1f, R10 ;  /* 0x0000001fff0b7819 */ /* 0x002fe2000001140a */
[----:B------:R-:W-:Y:S02]  /*dee0*/  FMUL.FTZ R158, R6, R158 ;  /* 0x0000009e069e7220 */ /* 0x000fe40000410000 */
[----:B---3--:R-:W-:Y:S01]  /*def0*/  FMUL.FTZ R160, R7, R160 ;  /* 0x000000a007a07220 */ /* 0x008fe20000410000 */
[-C--:B------:R-:W-:Y:S01]  /*df00*/  LEA.HI R13, R11, R10.reuse, RZ, 0x4 ;  /* 0x0000000a0b0d7211 */ /* 0x080fe200078f20ff */
[----:B------:R-:W-:Y:S01]  /*df10*/  FMUL.FTZ R161, R7, R161 ;  /* 0x000000a107a17220 */ /* 0x000fe20000410000 */
[----:B------:R-:W-:Y:S01]  /*df20*/  LEA.HI R11, R11, R10, RZ, 0x5 ;  /* 0x0000000a0b0b7211 */ /* 0x000fe200078f28ff */
[----:B------:R-:W-:Y:S01]  /*df30*/  FMUL.FTZ R156, R7, R156 ;  /* 0x0000009c079c7220 */ /* 0x000fe20000410000 */
[----:B------:R-:W-:Y:S01]  /*df40*/  LOP3.LUT R15, R13, 0xfffffff0, RZ, 0xc0, !PT ;  /* 0xfffffff00d0f7812 */ /* 0x000fe200078ec0ff */
[C---:B------:R-:W-:Y:S01]  /*df50*/  FMUL.FTZ R157, R7.reuse, R157 ;  /* 0x0000009d079d7220 */ /* 0x040fe20000410000 */
[----:B------:R-:W-:Y:S01]  /*df60*/  SHF.R.S32.HI R12, RZ, 0x4, R13 ;  /* 0x00000004ff0c7819 */ /* 0x000fe2000001140d */
[----:B------:R-:W-:Y:S01]  /*df70*/  FMUL.FTZ R152, R7, R152 ;  /* 0x0000009807987220 */ /* 0x000fe20000410000 */
[----:B------:R-:W-:Y:S01]  /*df80*/  IADD3 R8, -R15, R10, RZ ;  /* 0x0000000a0f087210 */ /* 0x000fe20007ffe1ff */
[----:B------:R-:W-:Y:S01]  /*df90*/  FMUL.FTZ R153, R7, R153 ;  /* 0x0000009907997220 */ /* 0x000fe20000410000 */
[----:B------:R-:W-:Y:S01]  /*dfa0*/  SHF.L.U32 R15, R12, 0x6, RZ ;  /* 0x000000060c0f7819 */ /* 0x000fe200000006ff */
[----:B------:R-:W-:Y:S01]  /*dfb0*/  FMUL.FTZ R155, R6, R155 ;  /* 0x0000009b069b7220 */ /* 0x000fe20000410000 */
[----:B------:R-:W-:Y:S01]  /*dfc0*/  LEA.HI R17, R8, R8, RZ, 0x1 ;  /* 0x0000000808117211 */ /* 0x000fe200078f08ff */
[C---:B------:R-:W-:Y:S01]  /*dfd0*/  FMUL.FTZ R154, R6.reuse, R154 ;  /* 0x0000009a069a7220 */ /* 0x040fe20000410000 */
[----:B------:R-:W-:Y:S01]  /*dfe0*/  LOP3.LUT R15, R15, 0x1c0, RZ, 0xc0, !PT ;  /* 0x000001c00f0f7812 */ /* 0x000fe200078ec0ff */
[----:B------:R-:W-:Y:S01]  /*dff0*/  FMUL.FTZ R148, R7, R148 ;  /* 0x0000009407947220 */ /* 0x000fe20000410000 */
[----:B------:R-:W-:Y:S01]  /*e000*/  SHF.L.U32 R16, R17, 0x2, RZ ;  /* 0x0000000211107819 */ /* 0x000fe200000006ff */
[----:B------:R-:W-:Y:S01]  /*e010*/  FMUL.FTZ R149, R7, R149 ;  /* 0x0000009507957220 */ /* 0x000fe20000410000 */
[----:B------:R-:W-:Y:S01]  /*e020*/  SHF.R.S32.HI R13, RZ, 0x5, R9 ;  /* 0x00000005ff0d7819 */ /* 0x000fe20000011409 */
[C---:B------:R-:W-:Y:S01]  /*e030*/  FMUL.FTZ R151, R6.reuse, R151 ;  /* 0x0000009706977220 */ /* 0x040fe20000410000 */
[----:B------:R-:W-:Y:S01]  /*e040*/  LOP3.LUT R16, R15, 0x38, R16, 0xf8, !PT ;  /* 0x000000380f107812 */ /* 0x000fe200078ef810 */
[C---:B------:R-:W-:Y:S01]  /*e050*/  FMUL.FTZ R150, R6.reuse, R150 ;  /* 0x0000009606967220 */ /* 0x040fe20000410000 */
[----:B------:R-:W-:Y:S01]  /*e060*/  LEA R14, R13, R14, 0x9 ;  /* 0x0000000e0d0e7211 */ /* 0x000fe200078e48ff */
[C---:B------:R-:W-:Y:S01]  /*e070*/  FMUL.FTZ R144, R7.reuse, R144 ;  /* 0x0000009007907220 */ /* 0x040fe20000410000 */
[----:B------:R-:W-:Y:S01]  /*e080*/  SHF.R.U32.HI R15, RZ, 0x3, R15 ;  /* 0x00000003ff0f7819 */ /* 0x000fe2000001160f */
[----:B------:R-:W-:Y:S01]  /*e090*/  FMUL.FTZ R145, R7, R145 ;  /* 0x0000009107917220 */ /* 0x000fe20000410000 */
[----:B------:R-:W-:Y:S01]  /*e0a0*/  LOP3.LUT R17, R17, 0xffffffe, RZ, 0xc0, !PT ;  /* 0x0ffffffe11117812 */ /* 0x000fe200078ec0ff */
[----:B------:R-:W-:Y:S01]  /*e0b0*/  FMUL.FTZ R147, R6, R147 ;  /* 0x0000009306937220 */ /* 0x000fe20000410000 */
[----:B------:R-:W-:Y:S01]  /*e0c0*/  LEA R14, R14, R19, 0x1 ;  /* 0x000000130e0e7211 */ /* 0x000fe200078e08ff */
[----:B------:R-:W-:Y:S01]  /*e0d0*/  FMUL.FTZ R146, R6, R146 ;  /* 0x0000009206927220 */ /* 0x000fe20000410000 */
[----:B------:R-:W-:Y:S01]  /*e0e0*/  LOP3.LUT R15, R16, R15, RZ, 0x3c, !PT ;  /* 0x0000000f100f7212 */ /* 0x000fe200078e3cff */
[C---:B------:R-:W-:Y:S01]  /*e0f0*/  FMUL.FTZ R140, R7.reuse, R140 ;  /* 0x0000008c078c7220 */ /* 0x040fe20000410000 */
[----:B------:R-:W-:Y:S01]  /*e100*/  IADD3 R16, R8, -R17, RZ ;  /* 0x8000001108107210 */ /* 0x000fe20007ffe0ff */
[C---:B------:R-:W-:Y:S01]  /*e110*/  FMUL.FTZ R141, R7.reuse, R141 ;  /* 0x0000008d078d7220 */ /* 0x040fe20000410000 */
[----:B------:R-:W-:Y:S01]  /*e120*/  STS.64 [R14.X4], R160 ;  /* 0x000000a00e007388 */ /* 0x000fe20000004a00 */
[----:B------:R-:W-:Y:S01]  /*e130*/  FMUL.FTZ R143, R6, R143 ;  /* 0x0000008f068f7220 */ /* 0x000fe20000410000 */
[----:B------:R-:W-:Y:S01]  /*e140*/  LEA R5, R16, R15, 0x2 ;  /* 0x0000000f10057211 */ /* 0x000fe200078e10ff */
[C---:B------:R-:W-:Y:S01]  /*e150*/  FMUL.FTZ R142, R6.reuse, R142 ;  /* 0x0000008e068e7220 */ /* 0x040fe20000410000 */
[----:B------:R-:W-:Y:S01]  /*e160*/  MOV R15, 0x80 ;  /* 0x00000080000f7802 */ /* 0x000fe20000000f00 */
[C---:B------:R-:W-:Y:S01]  /*e170*/  FMUL.FTZ R136, R7.reuse, R136 ;  /* 0x0000008807887220 */ /* 0x040fe20000410000 */
[----:B------:R-:W-:Y:S01]  /*e180*/  STS.64 [R14.X4+0x800], R162 ;  /* 0x000800a20e007388 */ /* 0x000fe20000004a00 */
[----:B------:R-:W-:Y:S01]  /*e190*/  FMUL.FTZ R137, R7, R137 ;  /* 0x0000008907897220 */ /* 0x000fe20000410000 */
[----:B------:R-:W-:Y:S01]  /*e1a0*/  SEL R15, R15, 0xffffff80, !P2 ;  /* 0xffffff800f0f7807 */ /* 0x000fe20005000000 */
[C---:B------:R-:W-:Y:S01]  /*e1b0*/  FMUL.FTZ R139, R6.reuse, R139 ;  /* 0x0000008b068b7220 */ /* 0x040fe20000410000 */
[----:B------:R-:W-:Y:S01]  /*e1c0*/  LOP3.LUT R9, R9, 0xffffffe0, RZ, 0xc0, !PT ;  /* 0xffffffe009097812 */ /* 0x000fe200078ec0ff */
        /* <DEDUP_REMOVED lines=8> */
[----:B------:R-:W-:-:S02]  /*e250*/  FMUL.FTZ R134, R6, R134 ;  /* 0x0000008606867220 */ /* 0x000fc40000410000 */
[C---:B------:R-:W-:Y:S01]  /*e260*/  FMUL.FTZ R36, R7.reuse, R36 ;  /* 0x0000002407247220 */ /* 0x040fe20000410000 */
[----:B------:R-:W-:Y:S01]  /*e270*/  SHF.R.S32.HI R0, RZ, 0x1f, R11 ;  /* 0x0000001fff007819 */ /* 0x000fe2000001140b */
[C---:B------:R-:W-:Y:S02]  /*e280*/  FMUL.FTZ R37, R7.reuse, R37 ;  /* 0x0000002507257220 */ /* 0x040fe40000410000 */
[----:B------:R-:W-:Y:S01]  /*e290*/  FMUL.FTZ R39, R6, R39 ;  /* 0x0000002706277220 */ /* 0x000fe20000410000 */
[----:B------:R-:W-:Y:S01]  /*e2a0*/  LEA.HI R0, R0, R11, RZ, 0x2 ;  /* 0x0000000b00007211 */ /* 0x000fe200078f10ff */
        /* <DEDUP_REMOVED lines=90> */
[----:B------:R-:W-:Y:S01]  /*e850*/  FMUL.FTZ R129, R7, R129 ;  /* 0x0000008107817220 */ /* 0x000fe20000410000 */
[----:B------:R-:W-:Y:S01]  /*e860*/  MOV R7, 0x40 ;  /* 0x0000004000077802 */ /* 0x000fe20000000f00 */
[C---:B------:R-:W-:Y:S02]  /*e870*/  FMUL.FTZ R131, R6.reuse, R131 ;  /* 0x0000008306837220 */ /* 0x040fe40000410000 */
[----:B------:R-:W-:Y:S01]  /*e880*/  FMUL.FTZ R130, R6, R130 ;  /* 0x0000008206827220 */ /* 0x000fe20000410000 */
[----:B------:R-:W-:Y:S01]  /*e890*/  SHF.L.U32 R6, R14, 0x2, RZ ;  /* 0x000000020e067819 */ /* 0x000fe200000006ff */
[----:B--2---:R-:W-:Y:S01]  /*e8a0*/  @P4 FMUL.FTZ R11, R4, 0.69314718246459960938 ;  /* 0x3f317218040b4820 */ /* 0x004fe20000410000 */
[----:B------:R-:W-:Y:S01]  /*e8b0*/  SEL R7, R7, 0xffffffc0, !P1 ;  /* 0xffffffc007077807 */ /* 0x000fe20004800000 */
[----:B-1----:R-:W-:Y:S01]  /*e8c0*/  @P3 FMUL.FTZ R2, R2, 0.69314718246459960938 ;  /* 0x3f31721802023820 */ /* 0x002fe20000410000 */
[----:B------:R-:W-:-:S02]  /*e8d0*/  IADD3 R17, R6, -0x20, RZ ;  /* 0xffffffe006117810 */ /* 0x000fc40007ffe0ff */
[C---:B------:R-:W-:Y:S02]  /*e8e0*/  @P0 IADD3 R17, R6.reuse, 0x20, RZ ;  /* 0x0000002006110810 */ /* 0x040fe40007ffe0ff */
[C---:B------:R-:W-:Y:S02]  /*e8f0*/  IADD3 R16, R6.reuse, R7, RZ ;  /* 0x0000000706107210 */ /* 0x040fe40007ffe0ff */
[----:B------:R-:W-:Y:S01]  /*e900*/  IADD3 R18, R7, R17, RZ ;  /* 0x0000001107127210 */ /* 0x000fe20007ffe0ff */
[----:B------:R-:W-:Y:S01]  /*e910*/  STS.64 [R17], R156 ;  /* 0x0000009c11007388 */ /* 0x000fe20000000a00 */
[----:B------:R-:W-:Y:S02]  /*e920*/  IADD3 R19, R6, R15, RZ ;  /* 0x0000000f06137210 */ /* 0x000fe40007ffe0ff */
[----:B------:R-:W-:Y:S01]  /*e930*/  IADD3 R20, R15, R17, RZ ;  /* 0x000000110f147210 */ /* 0x000fe20007ffe0ff */
[----:B------:R-:W-:Y:S01]  /*e940*/  STS.64 [R17+0x800], R158 ;  /* 0x0008009e11007388 */ /* 0x000fe20000000a00 */
[----:B------:R-:W-:-:S02]  /*e950*/  IADD3 R21, R16, R15, RZ ;  /* 0x0000000f10157210 */ /* 0x000fc40007ffe0ff */
[----:B------:R-:W-:Y:S01]  /*e960*/  IADD3 R15, R18, R15, RZ ;  /* 0x0000000f120f7210 */ /* 0x000fe20007ffe0ff */
[----:B------:R-:W-:Y:S01]  /*e970*/  STS.64 [R16], R152 ;  /* 0x0000009810007388 */ /* 0x000fe20000000a00 */
[----:B------:R-:W-:Y:S02]  /*e980*/  LOP3.LUT P0, RZ, R9, 0x3, RZ, 0xc0, !PT ;  /* 0x0000000309ff7812 */ /* 0x000fe4000780c0ff */
[----:B------:R-:W-:Y:S01]  /*e990*/  MOV R9, 0xff800000 ;  /* 0xff80000000097802 */ /* 0x000fe20000000f00 */
[----:B------:R-:W-:Y:S01]  /*e9a0*/  STS.64 [R16+0x800], R154 ;  /* 0x0008009a10007388 */ /* 0x000fe20000000a00 */
[----:B------:R-:W-:-:S03]  /*e9b0*/  @P3 FFMA.FTZ R9, R3, c[0x0][0x238], R2 ;  /* 0x00008e0003093a23 */ /* 0x000fc60000010002 */
        /* <DEDUP_REMOVED lines=44> */
[----:B------:R-:W2:Y:S04]  /*ec80*/  S2R R6, SR_CTAID.Z ;  /* 0x0000000000067919 */ /* 0x000ea80000002700 */
[----:B------:R-:W3:Y:S04]  /*ec90*/  S2R R7, SR_CTAID.Y ;  /* 0x0000000000077919 */ /* 0x000ee80000002600 */
[----:B------:R-:W-:Y:S04]  /*eca0*/  STS.64 [R17+0xc000], R104 ;  /* 0x00c0006811007388 */ /* 0x000fe80000000a00 */
[----:B------:R-:W-:Y:S04]  /*ecb0*/  STS.64 [R17+0xc800], R106 ;  /* 0x00c8006a11007388 */ /* 0x000fe80000000a00 */
[----:B------:R-:W-:Y:S04]  /*ecc0*/  STS.64 [R16+0xc000], R108 ;  /* 0x00c0006c10007388 */ /* 0x000fe80000000a00 */
[----:B------:R-:W-:Y:S04]  /*ecd0*/  STS.64 [R16+0xc800], R110 ;  /* 0x00c8006e10007388 */ /* 0x000fe80000000a00 */
[----:B------:R-:W-:Y:S04]  /*ece0*/  STS.64 [R18+0xc000], R112 ;  /* 0x00c0007012007388 */ /* 0x000fe80000000a00 */
[----:B------:R-:W-:Y:S01]  /*ecf0*/  STS.64 [R18+0xc800], R114 ;  /* 0x00c8007212007388 */ /* 0x000fe20000000a00 */
[----:B---3--:R-:W-:-:S03]  /*ed00*/  IMAD R7, R7, c[0x0][0x210], R236 ;  /* 0x0000840007077a24 */ /* 0x008fc600078e02ec */
[----:B------:R-:W-:Y:S04]  /*ed10*/  STS.64 [R19+0xc000], R116 ;  /* 0x00c0007413007388 */ /* 0x000fe80000000a00 */
[----:B------:R-:W-:Y:S04]  /*ed20*/  STS.64 [R19+0xc800], R118 ;  /* 0x00c8007613007388 */ /* 0x000fe80000000a00 */
[----:B------:R-:W-:Y:S04]  /*ed30*/  STS.64 [R20+0xc000], R120 ;  /* 0x00c0007814007388 */ /* 0x000fe80000000a00 */
[----:B------:R-:W-:Y:S04]  /*ed40*/  STS.64 [R20+0xc800], R122 ;  /* 0x00c8007a14007388 */ /* 0x000fe80000000a00 */
[----:B-1----:R-:W1:Y:S04]  /*ed50*/  S2R R14, SR_CTAID.X ;  /* 0x00000000000e7919 */ /* 0x002e680000002500 */
[----:B------:R-:W-:Y:S04]  /*ed60*/  STS.64 [R21+0xc000], R124 ;  /* 0x00c0007c15007388 */ /* 0x000fe80000000a00 */
[----:B------:R-:W-:Y:S04]  /*ed70*/  STS.64 [R21+0xc800], R126 ;  /* 0x00c8007e15007388 */ /* 0x000fe80000000a00 */
[----:B------:R3:W-:Y:S04]  /*ed80*/  STS.64 [R15+0xc000], R128 ;  /* 0x00c000800f007388 */ /* 0x0007e80000000a00 */
[----:B------:R4:W-:Y:S04]  /*ed90*/  STS.64 [R15+0xc800], R130 ;  /* 0x00c800820f007388 */ /* 0x0009e80000000a00 */
[----:B------:R-:W-:Y:S01]  /*eda0*/  BAR.SYNC.DEFER_BLOCKING 0x0 ;  /* 0x0000000000007b1d */ /* 0x000fe20000010000 */
[----:B---3--:R-:W-:-:S02]  /*edb0*/  SHF.R.S32.HI R128, RZ, 0x1f, R13 ;  /* 0x0000001fff807819 */ /* 0x008fc4000001140d */
[----:B----4-:R-:W-:-:S03]  /*edc0*/  IADD3 R15, -R236, RZ, RZ ;  /* 0x000000ffec0f7210 */ /* 0x010fc60007ffe1ff */
[----:B------:R-:W3:Y:S01]  /*edd0*/  LDS.128 R144, [R5.X4] ;  /* 0x0000000005907984 */ /* 0x000ee20000004c00 */
[----:B------:R-:W-:Y:S01]  /*ede0*/  LEA.HI R128, R128, R13, RZ, 0x2 ;  /* 0x0000000d80807211 */ /* 0x000fe200078f10ff */
[----:B--2---:R-:W-:-:S03]  /*edf0*/  IMAD R6, R15, c[0x0][0x1c0], R6 ;  /* 0x000070000f067a24 */ /* 0x004fc600078e0206 */
[----:B------:R-:W-:Y:S01]  /*ee00*/  LOP3.LUT R128, R128, 0xffffffc, RZ, 0xc0, !PT ;  /* 0x0ffffffc80807812 */ /* 0x000fe200078ec0ff */
[----:B------:R-:W2:Y:S01]  /*ee10*/  LDS.128 R140, [R5.X4+0x800] ;  /* 0x00080000058c7984 */ /* 0x000ea20000004c00 */
[----:B------:R-:W-:Y:S02]  /*ee20*/  IMAD R6, R7, c[0x0][0x1c0], R6 ;  /* 0x0000700007067a24 */ /* 0x000fe400078e0206 */
[----:B------:R-:W-:Y:S01]  /*ee30*/  IADD3 R128, R13, -R128, RZ ;  /* 0x800000800d807210 */ /* 0x000fe20007ffe0ff */
[----:B------:R-:W4:Y:S01]  /*ee40*/  LDS.128 R136, [R5.X4+0x1000] ;  /* 0x0010000005887984 */ /* 0x000f220000004c00 */
[----:B-1----:R-:W-:Y:S02]  /*ee50*/  SHF.L.U32 R7, R14, 0x6, RZ ;  /* 0x000000060e077819 */ /* 0x002fe400000006ff */
[----:B------:R-:W-:Y:S01]  /*ee60*/  SHF.R.S32.HI R13, RZ, 0x2, R0 ;  /* 0x00000002ff0d7819 */ /* 0x000fe20000011400 */
[----:B------:R-:W1:Y:S02]  /*ee70*/  LDS.128 R132, [R5.X4+0x1800] ;  /* 0x0018000005847984 */ /* 0x000e640000004c00 */
[----:B------:R-:W-:Y:S01]  /*ee80*/  IMAD R6, R6, c[0x0][0x214], R7 ;  /* 0x0000850006067a24 */ /* 0x000fe200078e0207 */
[----:B------:R-:W-:Y:S01]  /*ee90*/  LEA R13, R128, R13, 0x4 ;  /* 0x0000000d800d7211 */ /* 0x000fe200078e20ff */
        /* <DEDUP_REMOVED lines=33> */
[----:B------:R-:W-:Y:S02]  /*f0b0*/  IADD3 R0, P0, R6, R13, RZ ;  /* 0x0000000d06007210 */ /* 0x000fe40007f1e0ff */
[-C--:B------:R-:W-:Y:S02]  /*f0c0*/  ISETP.GE.AND P2, PT, R13, R231.reuse, PT ;  /* 0x000000e70d00720c */ /* 0x080fe40003f46270 */
[----:B------:R-:W-:Y:S02]  /*f0d0*/  ISETP.GE.AND P1, PT, R2, R231, PT ;  /* 0x000000e70200720c */ /* 0x000fe40003f26270 */
[----:B------:R-:W-:Y:S02]  /*f0e0*/  LEA.HI.X.SX32 R3, R6, R3, 0x1, P0 ;  /* 0x0000000306037211 */ /* 0x000fe400000f0eff */
[----:B------:R-:W-:-:S04]  /*f0f0*/  LEA R2, P0, R0, c[0x0][0x208], 0x2 ;  /* 0x0000820000027a11 */ /* 0x000fc800078010ff */
[----:B------:R-:W-:-:S05]  /*f100*/  LEA.HI.X R3, R0, c[0x0][0x20c], R3, 0x2, P0 ;  /* 0x0000830000037a11 */ /* 0x000fca00000f1403 */
[----:B------:R2:W-:Y:S04]  /*f110*/  @!P2 STG.E [R2.64], R5 ;  /* 0x000000050200a986 */ /* 0x0005e8000c10190a */
[----:B------:R2:W-:Y:S02]  /*f120*/  @!P1 STG.E [R2.64+0x20], R9 ;  /* 0x0000200902009986 */ /* 0x0005e4000c10190a */
.L_x_7615:
[----:B--234-:R-:W-:Y:S05]  /*f130*/  BSYNC B0 ;  /* 0x0000000000007941 */ /* 0x01cfea0003800000 */
.L_x_7614:
[----:B------:R-:W-:Y:S01]  /*f140*/  IMAD.SHL.U32 R4, R8, 0x4, RZ ;  /* 0x0000000408047824 */ /* 0x000fe200078e00ff */
[----:B------:R-:W-:Y:S01]  /*f150*/  IADD3 R0, R12, 0x10, RZ ;  /* 0x000000100c007810 */ /* 0x000fe20007ffe0ff */
[----:B------:R-:W-:Y:S01]  /*f160*/  IMAD R6, R6, c[0x0][0x22c], RZ ;  /* 0x00008b0006067a24 */ /* 0x000fe200078e02ff */
[----:B------:R-:W-:Y:S02]  /*f170*/  IADD3 R2, R12, 0x8, RZ ;  /* 0x000000080c027810 */ /* 0x000fe40007ffe0ff */
[----:B------:R-:W-:Y:S02]  /*f180*/  SHF.R.S32.HI R5, RZ, 0x1f, R4 ;  /* 0x0000001fff057819 */ /* 0x000fe40000011404 */
[----:B------:R-:W-:-:S02]  /*f190*/  ISETP.GE.AND P4, PT, R0, R231, PT ;  /* 0x000000e70000720c */ /* 0x000fc40003f86270 */
[C---:B------:R-:W-:Y:S01]  /*f1a0*/  IADD3 R0, R12.reuse, 0x30, RZ ;  /* 0x000000300c007810 */ /* 0x040fe20007ffe0ff */
[----:B------:R-:W-:Y:S01]  /*f1b0*/  IMAD.WIDE R4, R12, 0x100, R4 ;  /* 0x000001000c047825 */ /* 0x000fe200078e0204 */
[-C--:B------:R-:W-:Y:S02]  /*f1c0*/  ISETP.GE.AND P5, PT, R2, R231.reuse, PT ;  /* 0x000000e70200720c */ /* 0x080fe40003fa6270 */
[----:B------:R-:W-:Y:S02]  /*f1d0*/  ISETP.GE.AND P6, PT, R12, R231, PT ;  /* 0x000000e70c00720c */ /* 0x000fe40003fc6270 */
[----:B------:R-:W-:Y:S02]  /*f1e0*/  IADD3 R3, P0, R6, R4, RZ ;  /* 0x0000000406037210 */ /* 0x000fe40007f1e0ff */
        /* <DEDUP_REMOVED lines=47> */
.L_x_7616:
        /* <DEDUP_REMOVED lines=10> */
.L_x_8974:


//--------------------- .text._ZN5flash24flash_fwd_splitkv_kernelI23Flash_fwd_kernel_traitsILi256ELi64ELi64ELi4ELb0ELb0EN7cutlass10bfloat16_tE19Flash_kernel_traitsILi256ELi64ELi64ELi4ES3_EELb0ELb1ELb0ELb0ELb1ELb1ELb1ELb0EEEvNS_16Flash_fwd_paramsE --------------------------
	.section	.text._ZN5flash24flash_fwd_splitkv_kernelI23Flash_fwd_kernel_traitsILi256ELi64ELi64ELi4ELb0ELb0EN7cutlass10bfloat16_tE19Flash_kernel_traitsILi256ELi64ELi64ELi4ES3_EELb0ELb1ELb0ELb0ELb1ELb1ELb1ELb0EEEvNS_16Flash_fwd_paramsE,"ax",@progbits
	.sectioninfo	@"SHI_REGISTERS=255"
	.align	128
        .global         _ZN5flash24flash_fwd_splitkv_kernelI23Flash_fwd_kernel_traitsILi256ELi64ELi64ELi4ELb0ELb0EN7cutlass10bfloat16_tE19Flash_kernel_traitsILi256ELi64ELi64ELi4ES3_EELb0ELb1ELb0ELb0ELb1ELb1ELb1ELb0EEEvNS_16Flash_fwd_paramsE
        .type           _ZN5flash24flash_fwd_splitkv_kernelI23Flash_fwd_kernel_traitsILi256ELi64ELi64ELi4ELb0ELb0EN7cutlass10bfloat16_tE19Flash_kernel_traitsILi256ELi64ELi64ELi4ES3_EELb0ELb1ELb0ELb0ELb1ELb1ELb1ELb0EEEvNS_16Flash_fwd_paramsE,@function
        .size           _ZN5flash24flash_fwd_splitkv_kernelI23Flash_fwd_kernel_traitsILi256ELi64ELi64ELi4ELb0ELb0EN7cutlass10bfloat16_tE19Flash_kernel_traitsILi256ELi64ELi64ELi4ES3_EELb0ELb1ELb0ELb0ELb1ELb1ELb1ELb0EEEvNS_16Flash_fwd_paramsE,(.L_x_8975 - _ZN5flash24flash_fwd_splitkv_kernelI23Flash_fwd_kernel_traitsILi256ELi64ELi64ELi4ELb0ELb0EN7cutlass10bfloat16_tE19Flash_kernel_traitsILi256ELi64ELi64ELi4ES3_EELb0ELb1ELb0ELb0ELb1ELb1ELb1ELb0EEEvNS_16Flash_fwd_paramsE)
        .other          _ZN5flash24flash_fwd_splitkv_kernelI23Flash_fwd_kernel_traitsILi256ELi64ELi64ELi4ELb0ELb0EN7cutlass10bfloat16_tE19Flash_kernel_traitsILi256ELi64ELi64ELi4ES3_EELb0ELb1ELb0ELb0ELb1ELb1ELb1ELb0EEEvNS_16Flash_fwd_paramsE,@"STO_CUDA_ENTRY STV_DEFAULT"
_ZN5flash24flash_fwd_splitkv_kernelI23Flash_fwd_kernel_traitsILi256ELi64ELi64ELi4ELb0ELb0EN7cutlass10bfloat16_tE19Flash_kernel_traitsILi256ELi64ELi64ELi4ES3_EELb0ELb1ELb0ELb0ELb1ELb1ELb1ELb0EEEvNS_16Flash_fwd_paramsE:
.text._ZN5flash24flash_fwd_splitkv_kernelI23Flash_fwd_kernel_traitsILi256ELi64ELi64ELi4ELb0ELb0EN7cutlass10bfloat16_tE19Flash_kernel_traitsILi256ELi64ELi64ELi4ES3_EELb0ELb1ELb0ELb0ELb1ELb1ELb1ELb0EEEvNS_16Flash_fwd_paramsE:
[----:B------:R-:W-:Y:S02]  /*0000*/  MOV R1, c[0x0][0x28] ;  /* 0x00000a0000017a02 */ /* 0x000fe40000000f00 */
[----:B------:R-:W1:Y:S01]  /*0010*/  I2F.U32.RP R6, c[0x0][0x1c0] ;  /* 0x0000700000067b06 */ /* 0x000e620000209000 */
[----:B------:R-:W2:Y:S01]  /*0020*/  S2R R0, SR_CTAID.Z ;  /* 0x0000000000007919 */ /* 0x000ea20000002700 */
[----:B------:R-:W-:Y:S01]  /*0030*/  ISETP.NE.U32.AND P1, PT, RZ, c[0x0][0x1c0], PT ;  /* 0x00007000ff007a0c */ /* 0x000fe20003f25070 */
[----:B------:R-:W-:Y:S01]  /*0040*/  IMAD.MOV.U32 R13, RZ, RZ, -0x1 ;  /* 0xffffffffff0d7424 */ /* 0x000fe200078e00ff */
[----:B------:R-:W-:-:S04]  /*0050*/  ULDC.64 UR10, c[0x0][0x118] ;  /* 0x00004600000a7ab9 */ /* 0x000fc80000000a00 */
[----:B-1----:R-:W1:Y:S02]  /*0060*/  MUFU.RCP R4, R6 ;  /* 0x0000000600047308 */ /* 0x002e640000001000 */
[----:B-1----:R-:W-:-:S06]  /*0070*/  IADD3 R4, R4, 0xffffffe, RZ ;  /* 0x0ffffffe04047810 */ /* 0x002fcc0007ffe0ff */
[----:B------:R-:W1:Y:S02]  /*0080*/  F2I.FTZ.U32.TRUNC.NTZ R3, R4 ;  /* 0x0000000400037305 */ /* 0x000e64000021f000 */
[----:B-1----:R-:W-:-:S04]  /*0090*/  IMAD.MOV R2, RZ, RZ, -R3 ;  /* 0x000000ffff027224 */ /* 0x002fc800078e0a03 */
[----:B------:R-:W-:Y:S02]  /*00a0*/  IMAD R5, R2, c[0x0][0x1c0], RZ ;  /* 0x0000700002057a24 */ /* 0x000fe400078e02ff */
[----:B------:R-:W-:-:S04]  /*00b0*/  IMAD.MOV.U32 R2, RZ, RZ, RZ ;  /* 0x000000ffff027224 */ /* 0x000fc800078e00ff */
[----:B------:R-:W-:Y:S02]  /*00c0*/  IMAD.HI.U32 R5, R3, R5, R2 ;  /* 0x0000000503057227 */ /* 0x000fe400078e0002 */
[----:B------:R-:W1:Y:S04]  /*00d0*/  LDC.U8 R2, c[0x0][0x312] ;  /* 0x0000c480ff027b82 */ /* 0x000e680000000000 */
[----:B--2---:R-:W-:-:S04]  /*00e0*/  IMAD.HI.U32 R236, R5, R0, RZ ;  /* 0x0000000005ec7227 */ /* 0x004fc800078e00ff */
[----:B------:R-:W-:-:S04]  /*00f0*/  IMAD.MOV R3, RZ, RZ, -R236 ;  /* 0x000000ffff037224 */ /* 0x000fc800078e0aec */
[----:B------:R-:W-:-:S05]  /*0100*/  IMAD R3, R3, c[0x0][0x1c0], R0 ;  /* 0x0000700003037a24 */ /* 0x000fca00078e0200 */
[----:B------:R-:W-:Y:S02]  /*0110*/  ISETP.GE.U32.AND P2, PT, R3, c[0x0][0x1c0], PT ;  /* 0x0000700003007a0c */ /* 0x000fe40003f46070 */
[----:B-1----:R-:W-:-:S11]  /*0120*/  ISETP.NE.AND P3, PT, R2, RZ, PT ;  /* 0x000000ff0200720c */ /* 0x002fd60003f65270 */
        /* <DEDUP_REMOVED lines=35> */
.L_x_7617:
[----:B-1-34-:R-:W-:Y:S02]  /*0360*/  MOV R0, c[0x0][0x218] ;  /* 0x0000860000007a02 */ /* 0x01afe40000000f00 */
.L_x_7618:
        /* <DEDUP_REMOVED lines=17> */
[----:B------:R-:W-:Y:S02]  /*0480*/  LEA.HI R8, R8, R15, RZ, 0x6 ;  /* 0x0000000f08087211 */ /* 0x000fe400078f30ff */
[----:B------:R-:W-:Y:S02]  /*0490*/  IADD3 R15, R6, 0x3f, RZ ;  /* 0x0000003f060f7810 */ /* 0x000fe40007ffe0ff */
[----:B------:R-:W-:Y:S01]  /*04a0*/  LEA.HI.SX32 R8, R8, c[0x0][0x10], 0x1a ;  /* 0x0000040008087a11 */ /* 0x000fe200078fd2ff */
[----:B-1----:R-:W1:Y:S03]  /*04b0*/  MUFU.RCP R10, R0 ;  /* 0x00000000000a7308 */ /* 0x002e660000001000 */
[----:B------:R-:W-:Y:S02]  /*04c0*/  IADD3 R8, R8, -0x1, RZ ;  /* 0xffffffff08087810 */ /* 0x000fe40007ffe0ff */
[----:B-1----:R-:W-:-:S02]  /*04d0*/  IADD3 R10, R10, 0xffffffe, RZ ;  /* 0x0ffffffe0a0a7810 */ /* 0x002fc40007ffe0ff */
[----:B------:R-:W-:Y:S02]  /*04e0*/  IABS R0, R8 ;  /* 0x0000000800007213 */ /* 0x000fe40000000000 */
[----:B------:R-:W1:Y:S01]  /*04f0*/  F2I.FTZ.U32.TRUNC.NTZ R11, R10 ;  /* 0x0000000a000b7305 */ /* 0x000e62000021f000 */
[----:B------:R-:W-:-:S04]  /*0500*/  LOP3.LUT R8, R8, c[0x0][0x10], RZ, 0x3c, !PT ;  /* 0x0000040008087a12 */ /* 0x000fc800078e3cff */
[----:B------:R-:W-:Y:S01]  /*0510*/  ISETP.GE.AND P0, PT, R8, RZ, PT ;  /* 0x000000ff0800720c */ /* 0x000fe20003f06270 */
[----:B-1----:R-:W-:Y:S02]  /*0520*/  IMAD.MOV R4, RZ, RZ, -R11 ;  /* 0x000000ffff047224 */ /* 0x002fe400078e0a0b */
[----:B------:R-:W-:Y:S02]  /*0530*/  IMAD.MOV.U32 R10, RZ, RZ, RZ ;  /* 0x000000ffff0a7224 */ /* 0x000fe400078e00ff */
[----:B------:R-:W-:-:S04]  /*0540*/  IMAD R4, R4, R7, RZ ;  /* 0x0000000704047224 */ /* 0x000fc800078e02ff */
[----:B------:R-:W-:-:S04]  /*0550*/  IMAD.HI.U32 R11, R11, R4, R10 ;  /* 0x000000040b0b7227 */ /* 0x000fc800078e000a */
[----:B------:R-:W-:-:S04]  /*0560*/  IMAD.MOV.U32 R4, RZ, RZ, R0 ;  /* 0x000000ffff047224 */ /* 0x000fc800078e0000 */
[----:B------:R-:W-:Y:S01]  /*0570*/  IMAD.HI.U32 R10, R11, R4, RZ ;  /* 0x000000040b0a7227 */ /* 0x000fe200078e00ff */
[----:B------:R-:W-:-:S03]  /*0580*/  IADD3 R11, R6, R105, -R104 ;  /* 0x00000069060b7210 */ /* 0x000fc60007ffe868 */
[----:B------:R-:W-:Y:S01]  /*0590*/  IMAD.MOV R0, RZ, RZ, -R10 ;  /* 0x000000ffff007224 */ /* 0x000fe200078e0a0a */
[----:B------:R-:W-:-:S03]  /*05a0*/  IADD3 R11, R11, -c[0x0][0x2e4], RZ ;  /* 0x8000b9000b0b7a10 */ /* 0x000fc60007ffe0ff */
[C---:B------:R-:W-:Y:S01]  /*05b0*/  IMAD R0, R7.reuse, R0, R4 ;  /* 0x0000000007007224 */ /* 0x040fe200078e0204 */
[----:B------:R-:W-:Y:S02]  /*05c0*/  SHF.R.S32.HI R4, RZ, 0x1f, R15 ;  /* 0x0000001fff047819 */ /* 0x000fe4000001140f */
[----:B------:R-:W-:Y:S02]  /*05d0*/  SHF.R.S32.HI R8, RZ, 0x1f, R11 ;  /* 0x0000001fff087819 */ /* 0x000fe4000001140b */
[----:B------:R-:W-:Y:S02]  /*05e0*/  ISETP.GT.U32.AND P1, PT, R7, R0, PT ;  /* 0x000000000700720c */ /* 0x000fe40003f24070 */
[----:B------:R-:W-:Y:S02]  /*05f0*/  LEA.HI R4, R4, R15, RZ, 0x6 ;  /* 0x0000000f04047211 */ /* 0x000fe400078f30ff */
[----:B------:R-:W-:Y:S02]  /*0600*/  LEA.HI R8, R8, R11, RZ, 0x6 ;  /* 0x0000000b08087211 */ /* 0x000fe400078f30ff */
[----:B------:R-:W-:-:S02]  /*0610*/  SHF.R.S32.HI R4, RZ, 0x6, R4 ;  /* 0x00000006ff047819 */ /* 0x000fc40000011404 */
[----:B------:R-:W-:-:S05]  /*0620*/  SHF.R.S32.HI R11, RZ, 0x6, R8 ;  /* 0x00000006ff0b7819 */ /* 0x000fca0000011408 */
[----:B------:R-:W-:Y:S01]  /*0630*/  @!P1 IMAD.IADD R0, R0, 0x1, -R7 ;  /* 0x0000000100009824 */ /* 0x000fe200078e0a07 */
[----:B------:R-:W-:Y:S02]  /*0640*/  @!P1 IADD3 R10, R10, 0x1, RZ ;  /* 0x000000010a0a9810 */ /* 0x000fe40007ffe0ff */
[----:B------:R-:W-:Y:S02]  /*0650*/  ISETP.NE.AND P1, PT, RZ, c[0x0][0x10], PT ;  /* 0x00000400ff007a0c */ /* 0x000fe40003f25270 */
[----:B------:R-:W-:Y:S02]  /*0660*/  ISETP.GE.U32.AND P2, PT, R0, R7, PT ;  /* 0x000000070000720c */ /* 0x000fe40003f46070 */
[----:B------:R-:W-:-:S04]  /*0670*/  IADD3 R7, -R104, 0x7f, R105 ;  /* 0x0000007f68077810 */ /* 0x000fc80007ffe169 */
[----:B------:R-:W-:-:S04]  /*0680*/  IADD3 R7, R7, c[0x0][0x2e8], R6 ;  /* 0x0000ba0007077a10 */ /* 0x000fc80007ffe006 */
        /* <DEDUP_REMOVED lines=109> */
.L_x_7619:
[----:B------:R-:W-:Y:S01]  /*0d60*/  ISETP.NE.U32.AND P1, PT, RZ, c[0x0][0x2c0], PT ;  /* 0x0000b000ff007a0c */ /* 0x000fe20003f25070 */
[----:B------:R-:W-:Y:S01]  /*0d70*/  IMAD.MOV.U32 R0, RZ, RZ, R236 ;  /* 0x000000ffff007224 */ /* 0x000fe200078e00ec */
[----:B------:R-:W-:Y:S02]  /*0d80*/  ISETP.NE.U32.AND P0, PT, RZ, c[0x0][0x2b8], PT ;  /* 0x0000ae00ff007a0c */ /* 0x000fe40003f05070 */
[----:B------:R-:W-:Y:S02]  /*0d90*/  ISETP.NE.AND.EX P1, PT, RZ, c[0x0][0x2c4], PT, P1 ;  /* 0x0000b100ff007a0c */ /* 0x000fe40003f25310 */
[----:B------:R-:W-:-:S11]  /*0da0*/  ISETP.NE.AND.EX P0, PT, RZ, c[0x0][0x2bc], PT, P0 ;  /* 0x0000af00ff007a0c */ /* 0x000fd60003f05300 */
[----:B------:R-:W-:Y:S01]  /*0db0*/  @P1 SHF.R.S32.HI R5, RZ, 0x1f, R236 ;  /* 0x0000001fff051819 */ /* 0x000fe200000114ec */
[----:B------:R-:W-:-:S04]  /*0dc0*/  @P1 IMAD.WIDE.U32 R10, R236, c[0x0][0x2c8], RZ ;  /* 0x0000b200ec0a1a25 */ /* 0x000fc800078e00ff */
[----:B------:R-:W-:Y:S02]  /*0dd0*/  @P1 IMAD R5, R5, c[0x0][0x2c8], RZ ;  /* 0x0000b20005051a24 */ /* 0x000fe400078e02ff */
[----:B------:R-:W-:-:S04]  /*0de0*/  @P0 IMAD.WIDE R14, R236, R3, c[0x0][0x2b8] ;  /* 0x0000ae00ec0e0625 */ /* 0x000fc800078e0203 */
[----:B------:R-:W-:Y:S01]  /*0df0*/  @P1 IMAD R4, R236, c[0x0][0x2cc], R5 ;  /* 0x0000b300ec041a24 */ /* 0x000fe200078e0205 */
[----:B------:R-:W-:Y:S01]  /*0e00*/  CS2R R240, SRZ ;  /* 0x0000000000f07805 */ /* 0x000fe2000001ff00 */
[----:B------:R1:W5:Y:S01]  /*0e10*/  @P0 LDG.E R0, [R14.64] ;  /* 0x0000000a0e000981 */ /* 0x000362000c1e1900 */
[C---:B------:R-:W-:Y:S01]  /*0e20*/  @P1 LEA R240, P0, R10.reuse, c[0x0][0x2c0], 0x2 ;  /* 0x0000b0000af01a11 */ /* 0x040fe200078010ff */
[----:B------:R-:W-:Y:S01]  /*0e30*/  @P1 IMAD.IADD R5, R11, 0x1, R4 ;  /* 0x000000010b051824 */ /* 0x000fe200078e0204 */
[----:B------:R-:W-:Y:S02]  /*0e40*/  PLOP3.LUT P3, PT, PT, PT, PT, 0x8, 0x0 ;  /* 0x000000000000781c */ /* 0x000fe40003f6e170 */
[----:B------:R-:W-:Y:S02]  /*0e50*/  IABS R3, c[0x0][0x2d0] ;  /* 0x0000b40000037a13 */ /* 0x000fe40000000000 */
[----:B------:R-:W-:Y:S02]  /*0e60*/  @P1 SHF.L.U64.HI R5, R10, 0x2, R5 ;  /* 0x000000020a051819 */ /* 0x000fe40000010205 */
[----:B------:R1:W2:Y:S02]  /*0e70*/  R2UR UR6, R3 ;  /* 0x00000000030673c2 */ /* 0x0002a400000e0000 */
[----:B------:R-:W-:-:S02]  /*0e80*/  @P1 IADD3.X R241, R5, c[0x0][0x2c4], RZ, P0, !PT ;  /* 0x0000b10005f11a10 */ /* 0x000fc400007fe4ff */
        /* <DEDUP_REMOVED lines=44> */
[----:B------:R-:W-:-:S13]  /*1150*/  ISETP.GT.U32.AND P0, PT, R0, R5, PT ;  /* 0x000000050000720c */ /* 0x000fda0003f04070 */
[-C--:B------:R-:W-:Y:S02]  /*1160*/  @!P0 IADD3 R5, R5, -R0.reuse, RZ ;  /* 0x8000000005058210 */ /* 0x080fe40007ffe0ff */
[----:B------:R-:W-:Y:S02]  /*1170*/  @!P0 IADD3 R7, R7, 0x1, RZ ;  /* 0x0000000107078810 */ /* 0x000fe40007ffe0ff */
[----:B------:R-:W-:Y:S01]  /*1180*/  ISETP.GE.U32.AND P1, PT, R5, R0, PT ;  /* 0x000000000500720c */ /* 0x000fe20003f26070 */
[----:B------:R-:W-:Y:S01]  /*1190*/  IMAD.MOV R0, RZ, RZ, -R3 ;  /* 0x000000ffff007224 */ /* 0x000fe200078e0a03 */
[----:B------:R-:W-:-:S03]  /*11a0*/  ISETP.GE.AND P0, PT, R2, RZ, PT ;  /* 0x000000ff0200720c */ /* 0x000fc60003f06270 */
[----:B------:R-:W-:-:S05]  /*11b0*/  IMAD R25, R0, c[0x0][0x2d0], R25 ;  /* 0x0000b40000197a24 */ /* 0x000fca00078e0219 */
[----:B------:R-:W-:-:S03]  /*11c0*/  SHF.R.S32.HI R21, RZ, 0x1f, R25 ;  /* 0x0000001fff157819 */ /* 0x000fc60000011419 */
[----:B------:R-:W-:Y:S02]  /*11d0*/  @P1 IADD3 R7, R7, 0x1, RZ ;  /* 0x0000000107071810 */ /* 0x000fe40007ffe0ff */
[----:B------:R-:W-:Y:S01]  /*11e0*/  ISETP.NE.AND P1, PT, RZ, c[0x0][0x1c8], PT ;  /* 0x00007200ff007a0c */ /* 0x000fe20003f25270 */
[----:B------:R-:W-:Y:S01]  /*11f0*/  IMAD R0, R21, c[0x0][0x198], RZ ;  /* 0x0000660015007a24 */ /* 0x000fe200078e02ff */
[----:B------:R-:W-:-:S11]  /*1200*/  @!P0 IADD3 R7, -R7, RZ, RZ ;  /* 0x000000ff07078210 */ /* 0x000fd60007ffe1ff */
[----:B------:R-:W-:Y:S02]  /*1210*/  @!P1 LOP3.LUT R7, RZ, c[0x0][0x1c8], RZ, 0x33, !PT ;  /* 0x00007200ff079a12 */ /* 0x000fe400078e33ff */
[----:B--2---:R-:W-:Y:S01]  /*1220*/  SHF.R.S32.HI R3, RZ, 0x1f, R16 ;  /* 0x0000001fff037819 */ /* 0x004fe20000011410 */
[----:B------:R-:W-:-:S04]  /*1230*/  IMAD.WIDE.U32 R4, R16, c[0x0][0x180], RZ ;  /* 0x0000600010047a25 */ /* 0x000fc800078e00ff */
[C---:B------:R-:W-:Y:S02]  /*1240*/  IMAD R9, R3.reuse, c[0x0][0x180], RZ ;  /* 0x0000600003097a24 */ /* 0x040fe400078e02ff */
[----:B------:R-:W-:Y:S02]  /*1250*/  IMAD R3, R3, c[0x0][0x188], RZ ;  /* 0x0000620003037a24 */ /* 0x000fe400078e02ff */
[----:B------:R-:W-:Y:S02]  /*1260*/  IMAD R2, R16, c[0x0][0x184], R9 ;  /* 0x0000610010027a24 */ /* 0x000fe400078e0209 */
[----:B------:R-:W-:Y:S02]  /*1270*/  IMAD R9, R25, c[0x0][0x19c], R0 ;  /* 0x0000670019097a24 */ /* 0x000fe400078e0200 */
[----:B------:R-:W-:-:S04]  /*1280*/  IMAD.IADD R5, R5, 0x1, R2 ;  /* 0x0000000105057824 */ /* 0x000fc800078e0202 */
[----:B------:R-:W-:Y:S01]  /*1290*/  IMAD.WIDE.U32 R28, R25, c[0x0][0x198], R4 ;  /* 0x00006600191c7a25 */ /* 0x000fe200078e0004 */
[----:B------:R-:W-:-:S03]  /*12a0*/  SHF.R.S32.HI R5, RZ, 0x1f, R7 ;  /* 0x0000001fff057819 */ /* 0x000fc60000011407 */
[C---:B------:R-:W-:Y:S01]  /*12b0*/  IMAD R4, R16.reuse, c[0x0][0x18c], R3 ;  /* 0x0000630010047a24 */ /* 0x040fe200078e0203 */
[----:B------:R-:W-:Y:S01]  /*12c0*/  IADD3 R29, R29, R9, RZ ;  /* 0x000000091d1d7210 */ /* 0x000fe20007ffe0ff */
[----:B------:R-:W-:Y:S02]  /*12d0*/  IMAD R0, R5, c[0x0][0x1b0], RZ ;  /* 0x00006c0005007a24 */ /* 0x000fe400078e02ff */
[----:B------:R-:W-:-:S04]  /*12e0*/  IMAD.WIDE.U32 R16, R16, c[0x0][0x188], RZ ;  /* 0x0000620010107a25 */ /* 0x000fc800078e00ff */
[C---:B------:R-:W-:Y:S02]  /*12f0*/  IMAD R3, R7.reuse, c[0x0][0x1b4], R0 ;  /* 0x00006d0007037a24 */ /* 0x040fe400078e0200 */
[----:B------:R-:W-:-:S04]  /*1300*/  IMAD.WIDE.U32 R28, R7, c[0x0][0x1b0], R28 ;  /* 0x00006c00071c7a25 */ /* 0x000fc800078e001c */
[----:B------:R-:W-:Y:S01]  /*1310*/  IMAD.IADD R4, R17, 0x1, R4 ;  /* 0x0000000111047824 */ /* 0x000fe200078e0204 */
[----:B------:R-:W-:Y:S01]  /*1320*/  IADD3 R3, R29, R3, RZ ;  /* 0x000000031d037210 */ /* 0x000fe20007ffe0ff */
[----:B------:R-:W-:Y:S05]  /*1330*/  BRA `(.L_x_7621) ;  /* 0x0000045000007947 */ /* 0x000fea0003800000 */
.L_x_7620:
        /* <DEDUP_REMOVED lines=17> */
.L_x_7622:
[----:B------:R-:W-:Y:S01]  /*1450*/  IABS R7, c[0x0][0x1c8] ;  /* 0x0000720000077a13 */ /* 0x000fe20000000000 */
[----:B------:R-:W-:Y:S01]  /*1460*/  IMAD.MOV.U32 R10, RZ, RZ, RZ ;  /* 0x000000ffff0a7224 */ /* 0x000fe200078e00ff */
[----:B------:R-:W-:Y:S02]  /*1470*/  LEA R25, R33, 0xffffffc0, 0x6 ;  /* 0xffffffc021197811 */ /* 0x000fe400078e30ff */
[----:B------:R-:W1:Y:S02]  /*1480*/  I2F.RP R12, R7 ;  /* 0x00000007000c7306 */ /* 0x000e640000209400 */
[----:B------:R-:W-:-:S06]  /*1490*/  SHF.R.S32.HI R21, RZ, 0x1f, R25 ;  /* 0x0000001fff157819 */ /* 0x000fcc0000011419 */
        /* <DEDUP_REMOVED lines=26> */
[----:B------:R-:W-:Y:S01]  /*1640*/  @!P0 LOP3.LUT R7, RZ, c[0x0][0x1c8], RZ, 0x33, !PT ;  /* 0x00007200ff078a12 */ /* 0x000fe200078e33ff */
[----:B------:R-:W-:-:S03]  /*1650*/  @P4 IMAD.IADD R4, R2, 0x1, R9 ;  /* 0x0000000102044824 */ /* 0x000fc600078e0209 */
[----:B------:R-:W-:Y:S01]  /*1660*/  SHF.R.S32.HI R5, RZ, 0x1f, R7 ;  /* 0x0000001fff057819 */ /* 0x000fe20000011407 */
[----:B------:R-:W-:Y:S01]  /*1670*/  @P4 IMAD.WIDE.U32 R16, R4, c[0x0][0x1a0], RZ ;  /* 0x0000680004104a25 */ /* 0x000fe200078e00ff */
[----:B------:R-:W-:-:S03]  /*1680*/  IADD3 R11, R11, R3, RZ ;  /* 0x000000030b0b7210 */ /* 0x000fc60007ffe0ff */
[----:B------:R-:W-:Y:S02]  /*1690*/  IMAD R8, R5, c[0x0][0x1b0], RZ ;  /* 0x00006c0005087a24 */ /* 0x000fe400078e02ff */
[----:B------:R-:W-:-:S04]  /*16a0*/  IMAD.WIDE.U32 R28, R7, c[0x0][0x1b0], R10 ;  /* 0x00006c00071c7a25 */ /* 0x000fc800078e000a */
[----:B------:R-:W-:Y:S02]  /*16b0*/  IMAD R3, R7, c[0x0][0x1b4], R8 ;  /* 0x00006d0007037a24 */ /* 0x000fe400078e0208 */
[----:B------:R-:W-:Y:S02]  /*16c0*/  @P4 IMAD R4, R4, c[0x0][0x1a4], R17 ;  /* 0x0000690004044a24 */ /* 0x000fe400078e0211 */
        /* <DEDUP_REMOVED lines=12> */
.L_x_7621:
[----:B------:R-:W-:Y:S01]  /*1790*/  ISETP.NE.AND P0, PT, R13, -0x1, PT ;  /* 0xffffffff0d00780c */ /* 0x000fe20003f05270 */
[----:B------:R-:W-:Y:S01]  /*17a0*/  IMAD.IADD R231, R104, 0x1, -R105 ;  /* 0x0000000168e77824 */ /* 0x000fe200078e0a69 */
[----:B------:R-:W-:Y:S01]  /*17b0*/  SHF.R.S32.HI R103, RZ, 0x1f, R100 ;  /* 0x0000001fff677819 */ /* 0x000fe20000011464 */
[----:B------:R-:W-:Y:S01]  /*17c0*/  ULDC UR8, c[0x0][0x198] ;  /* 0x0000660000087ab9 */ /* 0x000fe20000000800 */
[----:B------:R-:W-:Y:S01]  /*17d0*/  SHF.R.S32.HI R2, RZ, 0x1f, R23 ;  /* 0x0000001fff027819 */ /* 0x000fe20000011417 */
[----:B------:R-:W-:Y:S01]  /*17e0*/  UIMAD.WIDE.U32 UR4, UR8, 0x20, URZ ;  /* 0x00000020080478a5 */ /* 0x000fe2000f8e003f */
[CC--:B------:R-:W-:Y:S01]  /*17f0*/  LEA.HI R11, R103.reuse, R100.reuse, RZ, 0x3 ;  /* 0x00000064670b7211 */ /* 0x0c0fe200078f18ff */
[----:B------:R-:W-:Y:S01]  /*1800*/  IMAD.SHL.U32 R246, R100, 0x2, RZ ;  /* 0x0000000264f67824 */ /* 0x000fe200078e00ff */
[----:B------:R-:W-:Y:S01]  /*1810*/  LEA.HI R14, R103, R100, RZ, 0x6 ;  /* 0x00000064670e7211 */ /* 0x000fe200078f30ff */
[----:B------:R-:W-:Y:S01]  /*1820*/  IMAD R2, R2, c[0x0][0x1a8], RZ ;  /* 0x00006a0002027a24 */ /* 0x000fe200078e02ff */
[----:B------:R-:W-:-:S02]  /*1830*/  SHF.R.S32.HI R8, RZ, 0x3, R11 ;  /* 0x00000003ff087819 */ /* 0x000fc4000001140b */
[----:B------:R-:W-:Y:S01]  /*1840*/  LOP3.LUT R11, R11, 0xfffffff8, RZ, 0xc0, !PT ;  /* 0xfffffff80b0b7812 */ /* 0x000fe200078ec0ff */
[C---:B------:R-:W-:Y:S01]  /*1850*/  @P0 IMAD.WIDE.U32 R26, R13.reuse, c[0x0][0x190], RZ ;  /* 0x000064000d1a0a25 */ /* 0x040fe200078e00ff */
[----:B------:R-:W-:Y:S02]  /*1860*/  @!P0 SHF.R.S32.HI R9, RZ, 0x1f, R236 ;  /* 0x0000001fff098819 */ /* 0x000fe400000114ec */
[C---:B------:R-:W-:Y:S01]  /*1870*/  IADD3 R15, R8.reuse, 0x10, RZ ;  /* 0x00000010080f7810 */ /* 0x040fe20007ffe0ff */
[----:B------:R-:W-:Y:S01]  /*1880*/  @P0 IMAD R10, R13, c[0x0][0x194], R27 ;  /* 0x000065000d0a0a24 */ /* 0x000fe200078e021b */
[----:B------:R-:W-:Y:S01]  /*1890*/  ISETP.GE.AND P4, PT, R8, R231, PT ;  /* 0x000000e70800720c */ /* 0x000fe20003f86270 */
[----:B------:R-:W-:Y:S01]  /*18a0*/  @!P0 IMAD R9, R9, c[0x0][0x178], RZ ;  /* 0x00005e0009098a24 */ /* 0x000fe200078e02ff */
[----:B------:R-:W-:Y:S01]  /*18b0*/  IADD3 R237, R33, -0x1, RZ ;  /* 0xffffffff21ed7810 */ /* 0x000fe20007ffe0ff */
[----:B------:R-:W-:Y:S01]  /*18c0*/  @!P0 IMAD.WIDE.U32 R12, R236, c[0x0][0x178], RZ ;  /* 0x00005e00ec0c8a25 */ /* 0x000fe200078e00ff */
[----:B------:R-:W-:-:S03]  /*18d0*/  LOP3.LUT R246, R246, 0x6, RZ, 0xc0, !PT ;  /* 0x00000006f6f67812 */ /* 0x000fc600078ec0ff */
[----:B-----5:R-:W-:Y:S01]  /*18e0*/  @!P0 IMAD R0, R236, c[0x0][0x17c], R9 ;  /* 0x00005f00ec008a24 */ /* 0x020fe200078e0209 */
[----:B------:R-:W-:Y:S01]  /*18f0*/  SHF.R.S32.HI R9, RZ, 0x1f, R8 ;  /* 0x0000001fff097819 */ /* 0x000fe20000011408 */
[----:B------:R-:W-:Y:S02]  /*1900*/  @!P0 IMAD.MOV.U32 R26, RZ, RZ, R12 ;  /* 0x000000ffff1a8224 */ /* 0x000fe400078e000c */
[----:B------:R-:W-:Y:S01]  /*1910*/  @!P0 IMAD.IADD R10, R13, 0x1, R0 ;  /* 0x000000010d0a8824 */ /* 0x000fe200078e0200 */
[-C--:B------:R-:W-:Y:S01]  /*1920*/  ISETP.GE.AND P0, PT, R15, R231.reuse, PT ;  /* 0x000000e70f00720c */ /* 0x080fe20003f06270 */
[----:B------:R-:W-:Y:S01]  /*1930*/  IMAD.IADD R0, R100, 0x1, -R11 ;  /* 0x0000000164007824 */ /* 0x000fe200078e0a0b */
[C---:B------:R-:W-:Y:S01]  /*1940*/  IADD3 R13, R8.reuse, 0x20, RZ ;  /* 0x00000020080d7810 */ /* 0x040fe20007ffe0ff */
[C---:B------:R-:W-:Y:S01]  /*1950*/  IMAD.SHL.U32 R12, R8.reuse, 0x40, RZ ;  /* 0x00000040080c7824 */ /* 0x040fe200078e00ff */
[----:B------:R-:W-:Y:S01]  /*1960*/  IADD3 R11, R8, 0x30, RZ ;  /* 0x00000030080b7810 */ /* 0x000fe20007ffe0ff */
[----:B------:R-:W-:Y:S01]  /*1970*/  IMAD.SHL.U32 R17, R0, 0x8, RZ ;  /* 0x0000000800117824 */ /* 0x000fe200078e00ff */
[----:B------:R-:W-:Y:S01]  /*1980*/  ISETP.GE.AND P6, PT, R13, R231, PT ;  /* 0x000000e70d00720c */ /* 0x000fe20003fc6270 */
[----:B------:R-:W-:Y:S01]  /*1990*/  IMAD.WIDE R30, R31, 0x40, R8 ;  /* 0x000000401f1e7825 */ /* 0x000fe200078e0208 */
[----:B------:R-:W-:-:S02]  /*19a0*/  LOP3.LUT R12, R12, 0x1c0, RZ, 0xc0, !PT ;  /* 0x000001c00c0c7812 */ /* 0x000fc400078ec0ff */
[----:B------:R-:W-:Y:S01]  /*19b0*/  IADD3 R26, P5, R17, R26, RZ ;  /* 0x0000001a111a7210 */ /* 0x000fe20007fbe0ff */
[----:B------:R-:W-:Y:S01]  /*19c0*/  IMAD R2, R23, c[0x0][0x1ac], R2 ;  /* 0x00006b0017027a24 */ /* 0x000fe200078e0202 */
[--C-:B------:R-:W-:Y:S01]  /*19d0*/  SHF.R.S32.HI R19, RZ, 0x1f, R17.reuse ;  /* 0x0000001fff137819 */ /* 0x100fe20000011411 */
[----:B------:R-:W-:Y:S01]  /*19e0*/  IMAD.SHL.U32 R239, R14, 0x8, RZ ;  /* 0x000000080eef7824 */ /* 0x000fe200078e00ff */
[C---:B------:R-:W-:Y:S02]  /*19f0*/  IADD3 R16, P1, R17.reuse, R16, RZ ;  /* 0x0000001011107210 */ /* 0x040fe40007f3e0ff */
[----:B------:R-:W-:Y:S01]  /*1a00*/  IADD3 R28, P2, R17, R28, RZ ;  /* 0x0000001c111c7210 */ /* 0x000fe20007f5e0ff */
[----:B------:R-:W-:Y:S01]  /*1a10*/  IMAD.X R27, R19, 0x1, R10, P5 ;  /* 0x00000001131b7824 */ /* 0x000fe200028e060a */
[----:B------:R-:W-:Y:S02]  /*1a20*/  LOP3.LUT R17, R12, 0x38, R17, 0xf8, !PT ;  /* 0x000000380c117812 */ /* 0x000fe400078ef811 */
[----:B------:R-:W-:Y:S01]  /*1a30*/  ISETP.GE.AND P5, PT, R11, R231, PT ;  /* 0x000000e70b00720c */ /* 0x000fe20003fa6270 */
[----:B------:R-:W-:Y:S01]  /*1a40*/  IMAD.WIDE.U32 R34, R23, c[0x0][0x1a8], R26 ;  /* 0x00006a0017227a25 */ /* 0x000fe200078e001a */
[----:B------:R-:W-:-:S03]  /*1a50*/  SHF.R.U32.HI R12, RZ, 0x3, R12 ;  /* 0x00000003ff0c7819 */ /* 0x000fc6000001160c */
[----:B------:R-:W-:Y:S01]  /*1a60*/  IMAD.X R29, R19, 0x1, R3, P2 ;  /* 0x00000001131d7824 */ /* 0x000fe200010e0603 */
[----:B------:R-:W-:Y:S01]  /*1a70*/  LOP3.LUT R12, R17, R12, RZ, 0x3c, !PT ;  /* 0x0000000c110c7212 */ /* 0x000fe200078e3cff */
[----:B------:R-:W-:Y:S01]  /*1a80*/  IMAD.X R17, R19, 0x1, R4, P1 ;  /* 0x0000000113117824 */ /* 0x000fe200008e0604 */
[C---:B------:R-:W-:Y:S01]  /*1a90*/  @!P0 IADD3 R24, P1, R30.reuse, 0x10, RZ ;  /* 0x000000101e188810 */ /* 0x040fe20007f3e0ff */
[----:B------:R-:W-:Y:S01]  /*1aa0*/  @!P4 IMAD R4, R31, c[0x0][0x190], RZ ;  /* 0x000064001f04ca24 */ /* 0x000fe200078e02ff */
[----:B------:R-:W-:Y:S01]  /*1ab0*/  @!P6 IADD3 R19, P2, R30, 0x20, RZ ;  /* 0x000000201e13e810 */ /* 0x000fe20007f5e0ff */
[----:B------:R-:W-:Y:S01]  /*1ac0*/  IMAD.IADD R35, R35, 0x1, R2 ;  /* 0x0000000123237824 */ /* 0x000fe200078e0202 */
[----:B------:R-:W-:Y:S01]  /*1ad0*/  LOP3.LUT R239, R12, 0xfffffe00, R239, 0xf8, !PT ;  /* 0xfffffe000cef7812 */ /* 0x000fe200078ef8ef */
[----:B------:R-:W-:Y:S01]  /*1ae0*/  @!P0 IMAD.X R3, RZ, RZ, R31, P1 ;  /* 0x000000ffff038224 */ /* 0x000fe200008e061f */
[C---:B------:R-:W-:Y:S01]  /*1af0*/  @!P5 IADD3 R18, P1, R30.reuse, 0x30, RZ ;  /* 0x000000301e12d810 */ /* 0x040fe20007f3e0ff */
[----:B------:R-:W-:-:S02]  /*1b00*/  @!P4 IMAD R4, R30, c[0x0][0x194], R4 ;  /* 0x000065001e04ca24 */ /* 0x000fc400078e0204 */
[--C-:B------:R-:W-:Y:S02]  /*1b10*/  @!P6 IMAD.X R2, RZ, RZ, R31.reuse, P2 ;  /* 0x000000ffff02e224 */ /* 0x100fe400010e061f */
[----:B------:R-:W-:Y:S02]  /*1b20*/  @!P5 IMAD.X R14, RZ, RZ, R31, P1 ;  /* 0x000000ffff0ed224 */ /* 0x000fe400008e061f */
[--C-:B------:R-:W-:Y:S02]  /*1b30*/  @!P0 IMAD.MOV.U32 R36, RZ, RZ, R34.reuse ;  /* 0x000000ffff248224 */ /* 0x100fe400078e0022 */
[--C-:B------:R-:W-:Y:S02]  /*1b40*/  @!P6 IMAD.MOV.U32 R26, RZ, RZ, R34.reuse ;  /* 0x000000ffff1ae224 */ /* 0x100fe400078e0022 */
[--C-:B------:R-:W-:Y:S02]  /*1b50*/  @!P5 IMAD.MOV.U32 R22, RZ, RZ, R34.reuse ;  /* 0x000000ffff16d224 */ /* 0x100fe400078e0022 */
[----:B------:R-:W-:Y:S01]  /*1b60*/  @!P4 IMAD.WIDE.U32 R30, R30, c[0x0][0x190], R34 ;  /* 0x000064001e1eca25 */ /* 0x000fe200078e0022 */
[----:B------:R-:W-:-:S03]  /*1b70*/  IADD3 R34, P1, R8, R25, RZ ;  /* 0x0000001908227210 */ /* 0x000fc60007f3e0ff */
[--C-:B------:R-:W-:Y:S02]  /*1b80*/  @!P6 IMAD.MOV.U32 R27, RZ, RZ, R35.reuse ;  /* 0x000000ffff1be224 */ /* 0x100fe400078e0023 */
[----:B------:R-:W-:Y:S02]  /*1b90*/  @!P0 IMAD R3, R3, c[0x0][0x190], RZ ;  /* 0x0000640003038a24 */ /* 0x000fe400078e02ff */
[----:B------:R-:W-:Y:S02]  /*1ba0*/  @!P6 IMAD R2, R2, c[0x0][0x190], RZ ;  /* 0x000064000202ea24 */ /* 0x000fe400078e02ff */
[----:B------:R-:W-:Y:S02]  /*1bb0*/  @!P0 IMAD.MOV.U32 R37, RZ, RZ, R35 ;  /* 0x000000ffff258224 */ /* 0x000fe400078e0023 */
[----:B------:R-:W-:Y:S01]  /*1bc0*/  IMAD.X R10, R9, 0x1, R21, P1 ;  /* 0x00000001090a7824 */ /* 0x000fe200008e0615 */
[----:B------:R-:W-:Y:S01]  /*1bd0*/  @!P4 LEA R20, P1, R30, c[0x0][0x160], 0x1 ;  /* 0x000058001e14ca11 */ /* 0x000fe200078208ff */
[----:B------:R-:W-:-:S02]  /*1be0*/  @!P4 IMAD.IADD R4, R31, 0x1, R4 ;  /* 0x000000011f04c824 */ /* 0x000fc400078e0204 */
[----:B------:R-:W-:Y:S02]  /*1bf0*/  @!P0 IMAD R12, R24, c[0x0][0x194], R3 ;  /* 0x00006500180c8a24 */ /* 0x000fe400078e0203 */
[C---:B------:R-:W-:Y:S01]  /*1c00*/  @!P6 IMAD R2, R19.reuse, c[0x0][0x194], R2 ;  /* 0x000065001302ea24 */ /* 0x040fe200078e0202 */
[----:B------:R-:W-:Y:S01]  /*1c10*/  @!P4 LEA.HI.X R21, R30, c[0x0][0x164], R4, 0x1, P1 ;  /* 0x000059001e15ca11 */ /* 0x000fe200008f0c04 */
[----:B------:R-:W-:-:S04]  /*1c20*/  @!P6 IMAD.WIDE.U32 R26, R19, c[0x0][0x190], R26 ;  /* 0x00006400131aea25 */ /* 0x000fc800078e001a */
[----:B------:R-:W-:Y:S01]  /*1c30*/  IMAD.SHL.U32 R3, R237, 0x40, RZ ;  /* 0x00000040ed037824 */ /* 0x000fe200078e00ff */
[----:B------:R-:W-:Y:S01]  /*1c40*/  @!P6 LEA R30, P1, R26, c[0x0][0x160], 0x1 ;  /* 0x000058001a1eea11 */ /* 0x000fe200078208ff */
[----:B------:R-:W-:-:S04]  /*1c50*/  @!P0 IMAD.WIDE.U32 R24, R24, c[0x0][0x190], R36 ;  /* 0x0000640018188a25 */ /* 0x000fc800078e0024 */
[----:B------:R-:W-:Y:S01]  /*1c60*/  @!P6 IMAD.IADD R2, R27, 0x1, R2 ;  /* 0x000000011b02e824 */ /* 0x000fe200078e0202 */
[----:B------:R-:W-:Y:S01]  /*1c70*/  @!P0 LEA R36, P2, R24, c[0x0][0x160], 0x1 ;  /* 0x0000580018248a11 */ /* 0x000fe200078408ff */
[----:B------:R-:W-:Y:S02]  /*1c80*/  IMAD.IADD R4, R6, 0x1, -R3 ;  /* 0x0000000106047824 */ /* 0x000fe400078e0a03 */
[----:B------:R-:W-:Y:S01]  /*1c90*/  @!P0 IMAD.IADD R25, R25, 0x1, R12 ;  /* 0x0000000119198824 */ /* 0x000fe200078e020c */
[----:B------:R-:W-:Y:S01]  /*1ca0*/  @!P6 LEA.HI.X R31, R26, c[0x0][0x164], R2, 0x1, P1 ;  /* 0x000059001a1fea11 */ /* 0x000fe200008f0c02 */
[----:B------:R-:W-:Y:S01]  /*1cb0*/  IMAD.SHL.U32 R239, R239, 0x2, RZ ;  /* 0x00000002efef7824 */ /* 0x000fe200078e00ff */
[----:B------:R-:W-:Y:S01]  /*1cc0*/  ISETP.GE.AND P1, PT, R15, R4, PT ;  /* 0x000000040f00720c */ /* 0x000fe20003f26270 */
[----:B------:R-:W-:Y:S01]  /*1cd0*/  @!P5 IMAD.MOV.U32 R23, RZ, RZ, R35 ;  /* 0x000000ffff17d224 */ /* 0x000fe200078e0023 */
[----:B------:R-:W-:Y:S01]  /*1ce0*/  @!P0 LEA.HI.X R37, R24, c[0x0][0x164], R25, 0x1, P2 ;  /* 0x0000590018258a11 */ /* 0x000fe200010f0c19 */
[----:B------:R-:W-:Y:S01]  /*1cf0*/  IMAD R9, R9, c[0x0][0x198], RZ ;  /* 0x0000660009097a24 */ /* 0x000fe200078e02ff */
[----:B------:R-:W-:Y:S01]  /*1d00*/  @!PT LDS RZ, [RZ] ;  /* 0x00000000fffff984 */ /* 0x000fe20000000800 */
[----:B------:R-:W-:Y:S01]  /*1d10*/  @!PT LDS RZ, [RZ] ;  /* 0x00000000fffff984 */ /* 0x000fe20000000800 */
[----:B------:R-:W-:Y:S01]  /*1d20*/  @!PT LDS RZ, [RZ] ;  /* 0x00000000fffff984 */ /* 0x000fe20000000800 */
[----:B------:R1:W-:Y:S01]  /*1d30*/  @!P4 LDGSTS.E.BYPASS.LTC128B.128 [R239], [R20.64] ;  /* 0x0000000014efcfae */ /* 0x0003e2000b901d4a */
[----:B------:R-:W-:-:S02]  /*1d40*/  @!P5 IMAD R19, R14, c[0x0][0x190], RZ ;  /* 0x000064000e13da24 */ /* 0x000fc400078e02ff */
[C---:B------:R-:W-:Y:S01]  /*1d50*/  IMAD R9, R8.reuse, c[0x0][0x19c], R9 ;  /* 0x0000670008097a24 */ /* 0x040fe200078e0209 */
[----:B------:R1:W-:Y:S01]  /*1d60*/  @!P4 LDGSTS.E.BYPASS.LTC128B.128 [R239+0x2000], [R20.64+0x80] ;  /* 0x0200008014efcfae */ /* 0x0003e2000b901d4a */
[----:B------:R-:W-:-:S03]  /*1d70*/  IMAD.WIDE.U32 R28, R8, c[0x0][0x198], R28 ;  /* 0x00006600081c7a25 */ /* 0x000fc600078e001c */
[----:B------:R1:W-:Y:S01]  /*1d80*/  @!P4 LDGSTS.E.BYPASS.LTC128B.128 [R239+0x4000], [R20.64+0x100] ;  /* 0x0400010014efcfae */ /* 0x0003e2000b901d4a */
[C---:B------:R-:W-:Y:S02]  /*1d90*/  @!P5 IMAD R19, R18.reuse, c[0x0][0x194], R19 ;  /* 0x000065001213da24 */ /* 0x040fe400078e0213 */
[----:B------:R-:W-:Y:S01]  /*1da0*/  @!P5 IMAD.WIDE.U32 R22, R18, c[0x0][0x190], R22 ;  /* 0x000064001216da25 */ /* 0x000fe200078e0016 */
[----:B------:R1:W-:Y:S01]  /*1db0*/  @!P4 LDGSTS.E.BYPASS.LTC128B.128 [R239+0x6000], [R20.64+0x180] ;  /* 0x0600018014efcfae */ /* 0x0003e2000b901d4a */
[----:B------:R-:W-:Y:S02]  /*1dc0*/  ISETP.GE.AND P4, PT, R8, R4, PT ;  /* 0x000000040800720c */ /* 0x000fe40003f86270 */
[----:B------:R-:W-:Y:S01]  /*1dd0*/  IMAD.IADD R165, R29, 0x1, R9 ;  /* 0x000000011da57824 */ /* 0x000fe200078e0209 */
[----:B------:R2:W-:Y:S01]  /*1de0*/  @!P0 LDGSTS.E.BYPASS.LTC128B.128 [R239+0x800], [R36.64] ;  /* 0x0080000024ef8fae */ /* 0x0005e2000b901d4a */
[----:B------:R-:W-:Y:S01]  /*1df0*/  @!P5 IMAD.IADD R19, R23, 0x1, R19 ;  /* 0x000000011713d824 */ /* 0x000fe200078e0213 */
[C---:B------:R-:W-:Y:S01]  /*1e00*/  @!P5 LEA R18, P2, R22.reuse, c[0x0][0x160], 0x1 ;  /* 0x000058001612da11 */ /* 0x040fe200078408ff */
[----:B------:R-:W-:Y:S01]  /*1e10*/  IMAD.MOV.U32 R2, RZ, RZ, R28 ;  /* 0x000000ffff027224 */ /* 0x000fe200078e001c */
[----:B------:R2:W-:Y:S01]  /*1e20*/  @!P0 LDGSTS.E.BYPASS.LTC128B.128 [R239+0x2800], [R36.64+0x80] ;  /* 0x0280008024ef8fae */ /* 0x0005e2000b901d4a */
[----:B------:R-:W-:Y:S01]  /*1e30*/  IMAD.U32 R9, RZ, RZ, UR8 ;  /* 0x00000008ff097e24 */ /* 0x000fe2000f8e00ff */
[----:B------:R-:W-:Y:S01]  /*1e40*/  @!P5 LEA.HI.X R19, R22, c[0x0][0x164], R19, 0x1, P2 ;  /* 0x000059001613da11 */ /* 0x000fe200010f0c13 */
[----:B------:R-:W-:Y:S01]  /*1e50*/  IMAD.MOV.U32 R14, RZ, RZ, c[0x0][0x19c] ;  /* 0x00006700ff0e7624 */ /* 0x000fe200078e00ff */
[----:B------:R2:W-:Y:S01]  /*1e60*/  @!P0 LDGSTS.E.BYPASS.LTC128B.128 [R239+0x4800], [R36.64+0x100] ;  /* 0x0480010024ef8fae */ /* 0x0005e2000b901d4a */
[----:B------:R-:W-:Y:S01]  /*1e70*/  IMAD.U32 R12, RZ, RZ, UR8 ;  /* 0x00000008ff0c7e24 */ /* 0x000fe2000f8e00ff */
[----:B------:R-:W-:Y:S01]  /*1e80*/  @!P1 LEA R9, P2, R9, R2, 0x4 ;  /* 0x0000000209099211 */ /* 0x000fe200078420ff */
[----:B------:R-:W-:Y:S01]  /*1e90*/  IMAD.WIDE.U32 R16, R7, c[0x0][0x1b8], R16 ;  /* 0x00006e0007107a25 */ /* 0x000fe200078e0010 */
[----:B------:R2:W-:Y:S01]  /*1ea0*/  @!P0 LDGSTS.E.BYPASS.LTC128B.128 [R239+0x6800], [R36.64+0x180] ;  /* 0x0680018024ef8fae */ /* 0x0005e2000b901d4a */
[----:B------:R-:W-:-:S02]  /*1eb0*/  ISETP.GE.AND P0, PT, R13, R4, PT ;  /* 0x000000040d00720c */ /* 0x000fc40003f06270 */
[----:B------:R-:W-:Y:S01]  /*1ec0*/  @!P1 LEA.HI.X R12, R12, R165, R14, 0x4, P2 ;  /* 0x000000a50c0c9211 */ /* 0x000fe200010f240e */
[----:B------:R3:W-:Y:S04]  /*1ed0*/  @!P6 LDGSTS.E.BYPASS.LTC128B.128 [R239+0x1000], [R30.64] ;  /* 0x010000001eefefae */ /* 0x0007e8000b901d4a */
[----:B------:R3:W-:Y:S01]  /*1ee0*/  @!P6 LDGSTS.E.BYPASS.LTC128B.128 [R239+0x3000], [R30.64+0x80] ;  /* 0x030000801eefefae */ /* 0x0007e2000b901d4a */
[----:B-1----:R-:W-:-:S03]  /*1ef0*/  @!P1 LEA R20, P2, R9, c[0x0][0x168], 0x1 ;  /* 0x00005a0009149a11 */ /* 0x002fc600078408ff */
[----:B------:R3:W-:Y:S01]  /*1f00*/  @!P6 LDGSTS.E.BYPASS.LTC128B.128 [R239+0x5000], [R30.64+0x100] ;  /* 0x050001001eefefae */ /* 0x0007e2000b901d4a */
[----:B------:R-:W-:Y:S01]  /*1f10*/  @!P1 LEA.HI.X R21, R9, c[0x0][0x16c], R12, 0x1, P2 ;  /* 0x00005b0009159a11 */ /* 0x000fe200010f0c0c */
[----:B------:R-:W-:Y:S01]  /*1f20*/  IMAD.SHL.U32 R12, R14, 0x20, RZ ;  /* 0x000000200e0c7824 */ /* 0x000fe200078e00ff */
[C---:B------:R-:W-:Y:S01]  /*1f30*/  @!P0 IADD3 R9, P2, R2.reuse, UR4, RZ ;  /* 0x0000000402098c10 */ /* 0x040fe2000ff5e0ff */
[----:B------:R3:W-:Y:S01]  /*1f40*/  @!P6 LDGSTS.E.BYPASS.LTC128B.128 [R239+0x7000], [R30.64+0x180] ;  /* 0x070001801eefefae */ /* 0x0007e2000b901d4a */
[C---:B------:R-:W-:Y:S02]  /*1f50*/  @!P4 LEA R24, P6, R2.reuse, c[0x0][0x168], 0x1 ;  /* 0x00005a000218ca11 */ /* 0x040fe400078c08ff */
[----:B------:R-:W-:Y:S01]  /*1f60*/  @!P0 IADD3.X R12, R165, UR5, R12, P2, !PT ;  /* 0x00000005a50c8c10 */ /* 0x000fe200097fe40c */
[----:B------:R1:W-:Y:S01]  /*1f70*/  @!P5 LDGSTS.E.BYPASS.LTC128B.128 [R239+0x1800], [R18.64] ;  /* 0x0180000012efdfae */ /* 0x0003e2000b901d4a */
[C---:B------:R-:W-:Y:S02]  /*1f80*/  @!P0 LEA R22, P2, R9.reuse, c[0x0][0x168], 0x1 ;  /* 0x00005a0009168a11 */ /* 0x040fe400078408ff */
[----:B------:R-:W-:Y:S01]  /*1f90*/  @!P4 LEA.HI.X R25, R2, c[0x0][0x16c], R165, 0x1, P6 ;  /* 0x00005b000219ca11 */ /* 0x000fe200030f0ca5 */
[----:B------:R1:W-:Y:S01]  /*1fa0*/  @!P5 LDGSTS.E.BYPASS.LTC128B.128 [R239+0x3800], [R18.64+0x80] ;  /* 0x0380008012efdfae */ /* 0x0003e2000b901d4a */
[----:B------:R-:W-:Y:S01]  /*1fb0*/  @!P0 LEA.HI.X R23, R9, c[0x0][0x16c], R12, 0x1, P2 ;  /* 0x00005b0009178a11 */ /* 0x000fe200010f0c0c */
[----:B------:R-:W-:Y:S01]  /*1fc0*/  IMAD R12, R5, c[0x0][0x1b8], RZ ;  /* 0x00006e00050c7a24 */ /* 0x000fe200078e02ff */
[-C--:B------:R-:W-:Y:S01]  /*1fd0*/  ISETP.GE.AND P2, PT, R11, R4.reuse, PT ;  /* 0x000000040b00720c */ /* 0x080fe20003f46270 */
[----:B------:R1:W-:Y:S01]  /*1fe0*/  @!P5 LDGSTS.E.BYPASS.LTC128B.128 [R239+0x5800], [R18.64+0x100] ;  /* 0x0580010012efdfae */ /* 0x0003e2000b901d4a */
[----:B------:R-:W-:Y:S01]  /*1ff0*/  ISETP.GE.AND P6, PT, R15, R4, PT ;  /* 0x000000040f00720c */ /* 0x000fe20003fc6270 */
[----:B------:R-:W-:Y:S01]  /*2000*/  IMAD R5, R7, c[0x0][0x1bc], R12 ;  /* 0x00006f0007057a24 */ /* 0x000fe200078e020c */
[----:B------:R-:W-:Y:S01]  /*2010*/  LEA.HI R9, R103, R100, RZ, 0x4 ;  /* 0x0000006467097211 */ /* 0x000fe200078f20ff */
[----:B------:R1:W-:Y:S01]  /*2020*/  @!P5 LDGSTS.E.BYPASS.LTC128B.128 [R239+0x7800], [R18.64+0x180] ;  /* 0x0780018012efdfae */ /* 0x0003e2000b901d4a */
[----:B------:R-:W-:Y:S01]  /*2030*/  ISETP.GE.AND P5, PT, R13, R4, PT ;  /* 0x000000040d00720c */ /* 0x000fe20003fa6270 */
[----:B------:R-:W-:Y:S01]  /*2040*/  IMAD.IADD R17, R17, 0x1, R5 ;  /* 0x0000000111117824 */ /* 0x000fe200078e0205 */
[----:B------:R-:W-:Y:S01]  /*2050*/  LEA.HI R103, R103, R100, RZ, 0x5 ;  /* 0x0000006467677211 */ /* 0x000fe200078f28ff */
[----:B------:R4:W-:Y:S01]  /*2060*/  @!P4 LDGSTS.E.BYPASS.LTC128B.128 [R239+0x8000], [R24.64] ;  /* 0x0800000018efcfae */ /* 0x0009e2000b901d4a */
[----:B------:R-:W-:-:S02]  /*2070*/  IMAD R7, R10, c[0x0][0x1a0], RZ ;  /* 0x000068000a077a24 */ /* 0x000fc400078e02ff */
[----:B------:R-:W-:Y:S01]  /*2080*/  SHF.R.S32.HI R102, RZ, 0x5, R103 ;  /* 0x00000005ff667819 */ /* 0x000fe20000011467 */
[----:B------:R4:W-:Y:S01]  /*2090*/  @!P4 LDGSTS.E.BYPASS.LTC128B.128 [R239+0xa000], [R24.64+0x80] ;  /* 0x0a00008018efcfae */ /* 0x0009e2000b901d4a */
[----:B------:R-:W-:Y:S01]  /*20a0*/  @!P2 IMAD.MOV.U32 R164, RZ, RZ, R2 ;  /* 0x000000ffffa4a224 */ /* 0x000fe200078e0002 */
[----:B------:R-:W-:Y:S01]  /*20b0*/  LOP3.LUT R103, R103, 0xffffffe0, RZ, 0xc0, !PT ;  /* 0xffffffe067677812 */ /* 0x000fe200078ec0ff */
[----:B------:R-:W-:Y:S01]  /*20c0*/  @!P2 IMAD R14, R14, 0x30, RZ ;  /* 0x000000300e0ea824 */ /* 0x000fe200078e02ff */
[----:B------:R4:W-:Y:S01]  /*20d0*/  @!P4 LDGSTS.E.BYPASS.LTC128B.128 [R239+0xc000], [R24.64+0x100] ;  /* 0x0c00010018efcfae */ /* 0x0009e2000b901d4a */
[C---:B------:R-:W-:Y:S02]  /*20e0*/  IMAD R7, R34.reuse, c[0x0][0x1a4], R7 ;  /* 0x0000690022077a24 */ /* 0x040fe400078e0207 */
[----:B------:R-:W-:Y:S01]  /*20f0*/  IMAD.WIDE.U32 R34, R34, c[0x0][0x1a0], R16 ;  /* 0x0000680022227a25 */ /* 0x000fe200078e0010 */
[----:B------:R4:W-:Y:S01]  /*2100*/  @!P4 LDGSTS.E.BYPASS.LTC128B.128 [R239+0xe000], [R24.64+0x180] ;  /* 0x0e00018018efcfae */ /* 0x0009e2000b901d4a */
[----:B------:R-:W-:-:S02]  /*2110*/  ISETP.GE.AND P4, PT, R11, R4, PT ;  /* 0x000000040b00720c */ /* 0x000fc40003f86270 */
[----:B------:R-:W-:Y:S01]  /*2120*/  SHF.R.S32.HI R11, RZ, 0x4, R9 ;  /* 0x00000004ff0b7819 */ /* 0x000fe20000011409 */
[----:B------:R1:W-:Y:S01]  /*2130*/  @!P1 LDGSTS.E.BYPASS.LTC128B.128 [R239+0x8800], [R20.64] ;  /* 0x0880000014ef9fae */ /* 0x0003e2000b901d4a */
[----:B------:R-:W-:Y:S01]  /*2140*/  LOP3.LUT R9, R9, 0xfffffff0, RZ, 0xc0, !PT ;  /* 0xfffffff009097812 */ /* 0x000fe200078ec0ff */
[----:B------:R-:W-:Y:S02]  /*2150*/  IMAD.IADD R32, R35, 0x1, R7 ;  /* 0x0000000123207824 */ /* 0x000fe400078e0207 */
[----:B------:R2:W-:Y:S04]  /*2160*/  @!P1 LDGSTS.E.BYPASS.LTC128B.128 [R239+0xa800], [R20.64+0x80] ;  /* 0x0a80008014ef9fae */ /* 0x0005e8000b901d4a */
[----:B------:R2:W-:Y:S04]  /*2170*/  @!P1 LDGSTS.E.BYPASS.LTC128B.128 [R239+0xc800], [R20.64+0x100] ;  /* 0x0c80010014ef9fae */ /* 0x0005e8000b901d4a */
[----:B------:R2:W-:Y:S01]  /*2180*/  @!P1 LDGSTS.E.BYPASS.LTC128B.128 [R239+0xe800], [R20.64+0x180] ;  /* 0x0e80018014ef9fae */ /* 0x0005e2000b901d4a */
[----:B------:R-:W-:Y:S01]  /*2190*/  ISETP.GE.AND P1, PT, R8, R4, PT ;  /* 0x000000040800720c */ /* 0x000fe20003f26270 */
[----:B------:R-:W-:-:S02]  /*21a0*/  IMAD.U32 R4, RZ, RZ, UR8 ;  /* 0x00000008ff047e24 */ /* 0x000fc4000f8e00ff */
[----:B------:R2:W-:Y:S02]  /*21b0*/  @!P0 LDGSTS.E.BYPASS.LTC128B.128 [R239+0x9000], [R22.64] ;  /* 0x0900000016ef8fae */ /* 0x0005e4000b901d4a */
[----:B------:R-:W-:Y:S01]  /*21c0*/  @!P2 IMAD.WIDE.U32 R12, R4, 0x30, R164 ;  /* 0x00000030040ca825 */ /* 0x000fe200078e00a4 */
[----:B------:R-:W-:Y:S01]  /*21d0*/  LEA.HI R4, R11, R11, RZ, 0x1 ;  /* 0x0000000b0b047211 */ /* 0x000fe200078f08ff */
[----:B------:R2:W-:Y:S02]  /*21e0*/  @!P0 LDGSTS.E.BYPASS.LTC128B.128 [R239+0xb000], [R22.64+0x80] ;  /* 0x0b00008016ef8fae */ /* 0x0005e4000b901d4a */
[----:B------:R-:W-:Y:S01]  /*21f0*/  @!P2 IMAD.IADD R5, R13, 0x1, R14 ;  /* 0x000000010d05a824 */ /* 0x000fe200078e020e */
[----:B------:R-:W-:Y:S01]  /*2200*/  LOP3.LUT R4, R4, 0xfffffffe, RZ, 0xc0, !PT ;  /* 0xfffffffe04047812 */ /* 0x000fe200078ec0ff */
[----:B------:R2:W-:Y:S01]  /*2210*/  @!P0 LDGSTS.E.BYPASS.LTC128B.128 [R239+0xd000], [R22.64+0x100] ;  /* 0x0d00010016ef8fae */ /* 0x0005e2000b901d4a */
[----:B------:R-:W-:-:S03]  /*2220*/  IMAD.SHL.U32 R14, R0, 0x40, RZ ;  /* 0x00000040000e7824 */ /* 0x000fc600078e00ff */
[----:B------:R2:W-:Y:S01]  /*2230*/  @!P0 LDGSTS.E.BYPASS.LTC128B.128 [R239+0xf000], [R22.64+0x180] ;  /* 0x0f00018016ef8fae */ /* 0x0005e2000b901d4a */
[----:B-1----:R-:W-:Y:S01]  /*2240*/  @!P2 LEA R18, P0, R12, c[0x0][0x168], 0x1 ;  /* 0x00005a000c12aa11 */ /* 0x002fe200078008ff */
[----:B------:R-:W-:Y:S02]  /*2250*/  IMAD.IADD R11, R11, 0x1, -R4 ;  /* 0x000000010b0b7824 */ /* 0x000fe400078e0a04 */
[----:B------:R-:W-:Y:S01]  /*2260*/  IMAD.IADD R4, R100, 0x1, -R9 ;  /* 0x0000000164047824 */ /* 0x000fe200078e0a09 */
[----:B------:R-:W-:Y:S01]  /*2270*/  @!P2 LEA.HI.X R19, R12, c[0x0][0x16c], R5, 0x1, P0 ;  /* 0x00005b000c13aa11 */ /* 0x000fe200000f0c05 */
[----:B------:R-:W-:Y:S01]  /*2280*/  IMAD.MOV.U32 R5, RZ, RZ, 0x20 ;  /* 0x00000020ff057424 */ /* 0x000fe200078e00ff */
[----:B------:R-:W-:Y:S01]  /*2290*/  LEA R234, P0, R34, c[0x0][0x170], 0x1 ;  /* 0x00005c0022ea7a11 */ /* 0x000fe200078008ff */
[----:B------:R-:W-:Y:S01]  /*22a0*/  IMAD.SHL.U32 R9, R8, 0x8, RZ ;  /* 0x0000000808097824 */ /* 0x000fe200078e00ff */
[----:B------:R-:W-:Y:S01]  /*22b0*/  SHF.R.S32.HI R101, RZ, 0x1f, R4 ;  /* 0x0000001fff657819 */ /* 0x000fe20000011404 */
[----:B------:R1:W-:Y:S01]  /*22c0*/  @!P2 LDGSTS.E.BYPASS.LTC128B.128 [R239+0x9800], [R18.64] ;  /* 0x0980000012efafae */ /* 0x0003e2000b901d4a */
[----:B------:R-:W-:Y:S01]  /*22d0*/  LEA.HI.X R233, R34, c[0x0][0x174], R32, 0x1, P0 ;  /* 0x00005d0022e97a11 */ /* 0x000fe200000f0c20 */
[----:B------:R-:W-:Y:S01]  /*22e0*/  IMAD.WIDE.U32 R12, R5, c[0x0][0x1a0], RZ ;  /* 0x00006800050c7a25 */ /* 0x000fe200078e00ff */
[----:B------:R-:W-:Y:S01]  /*22f0*/  LOP3.LUT R8, R14, 0x1c0, RZ, 0xc0, !PT ;  /* 0x000001c00e087812 */ /* 0x000fe200078ec0ff */
[----:B------:R1:W-:Y:S01]  /*2300*/  @!P2 LDGSTS.E.BYPASS.LTC128B.128 [R239+0xb800], [R18.64+0x80] ;  /* 0x0b80008012efafae */ /* 0x0003e2000b901d4a */
[----:B------:R-:W-:Y:S01]  /*2310*/  LEA.HI R101, R101, R4, RZ, 0x3 ;  /* 0x0000000465657211 */ /* 0x000fe200078f18ff */
[----:B------:R-:W-:Y:S01]  /*2320*/  @!P4 IMAD.MOV.U32 R14, RZ, RZ, c[0x0][0x1a0] ;  /* 0x00006800ff0ec624 */ /* 0x000fe200078e00ff */
[----:B------:R-:W-:Y:S01]  /*2330*/  @!P6 IADD3 R12, P0, R234, R12, RZ ;  /* 0x0000000cea0ce210 */ /* 0x000fe20007f1e0ff */
[----:B------:R1:W-:Y:S01]  /*2340*/  @!P2 LDGSTS.E.BYPASS.LTC128B.128 [R239+0xd800], [R18.64+0x100] ;  /* 0x0d80010012efafae */ /* 0x0003e2000b901d4a */
[----:B------:R-:W-:Y:S01]  /*2350*/  @!P4 IMAD.MOV.U32 R235, RZ, RZ, R233 ;  /* 0x000000ffffebc224 */ /* 0x000fe200078e00e9 */
[----:B------:R-:W-:Y:S01]  /*2360*/  LOP3.LUT R7, R8, 0x8, R9, 0xf8, !PT ;  /* 0x0000000808077812 */ /* 0x000fe200078ef809 */
[----:B------:R-:W-:Y:S01]  /*2370*/  IMAD R10, R5, c[0x0][0x1a4], RZ ;  /* 0x00006900050a7a24 */ /* 0x000fe200078e02ff */
[----:B------:R1:W-:Y:S01]  /*2380*/  @!P2 LDGSTS.E.BYPASS.LTC128B.128 [R239+0xf800], [R18.64+0x180] ;  /* 0x0f80018012efafae */ /* 0x0003e2000b901d4a */
[----:B------:R-:W-:Y:S01]  /*2390*/  LOP3.LUT R9, R101, 0xfffffff8, RZ, 0xc0, !PT ;  /* 0xfffffff865097812 */ /* 0x000fe200078ec0ff */
[----:B------:R-:W-:Y:S01]  /*23a0*/  @!P4 IMAD.WIDE.U32 R14, R14, 0x60, R234 ;  /* 0x000000600e0ec825 */ /* 0x000fe200078e00ea */
[----:B------:R-:W-:Y:S01]  /*23b0*/  SHF.R.U32.HI R8, RZ, 0x3, R8 ;  /* 0x00000003ff087819 */ /* 0x000fe20000011608 */
[----:B------:R-:W0:Y:S01]  /*23c0*/  LDGDEPBAR ;  /* 0x00000000000079af */ /* 0x000e220000000000 */
[----:B------:R-:W-:Y:S01]  /*23d0*/  @!P6 IADD3.X R13, R233, R13, R10, P0, !PT ;  /* 0x0000000de90de210 */ /* 0x000fe200007fe40a */
[----:B------:R-:W-:Y:S01]  /*23e0*/  @!P1 IMAD.MOV.U32 R235, RZ, RZ, R233 ;  /* 0x000000ffffeb9224 */ /* 0x000fe200078e00e9 */
[----:B------:R-:W-:Y:S01]  /*23f0*/  LOP3.LUT R8, R7, R8, RZ, 0x3c, !PT ;  /* 0x0000000807087212 */ /* 0x000fe200078e3cff */
[----:B------:R-:W-:-:S02]  /*2400*/  IMAD.IADD R4, R4, 0x1, -R9 ;  /* 0x0000000104047824 */ /* 0x000fc400078e0a09 */
[----:B------:R-:W-:Y:S02]  /*2410*/  @!P5 IMAD.MOV.U32 R7, RZ, RZ, c[0x0][0x1a0] ;  /* 0x00006800ff07d624 */ /* 0x000fe400078e00ff */
[C---:B------:R-:W-:Y:S02]  /*2420*/  IMAD R229, R11.reuse, 0x200, R8 ;  /* 0x000002000be57824 */ /* 0x040fe400078e0208 */
[----:B------:R-:W-:Y:S02]  /*2430*/  IMAD.SHL.U32 R11, R11, 0x8, RZ ;  /* 0x000000080b0b7824 */ /* 0x000fe400078e00ff */
[----:B------:R-:W-:Y:S02]  /*2440*/  IMAD.SHL.U32 R101, R101, 0x40, RZ ;  /* 0x0000004065657824 */ /* 0x000fe400078e00ff */
[----:B------:R-:W-:Y:S02]  /*2450*/  @!P5 IMAD.MOV.U32 R8, RZ, RZ, c[0x0][0x1a4] ;  /* 0x00006900ff08d624 */ /* 0x000fe400078e00ff */
[----:B------:R-:W-:Y:S01]  /*2460*/  @!P4 IMAD.MOV.U32 R9, RZ, RZ, c[0x0][0x1a4] ;  /* 0x00006900ff09c624 */ /* 0x000fe200078e00ff */
[----:B------:R-:W-:Y:S01]  /*2470*/  LOP3.LUT R101, R101, 0xfffffe00, RZ, 0xc0, !PT ;  /* 0xfffffe0065657812 */ /* 0x000fe200078ec0ff */
[----:B------:R-:W-:-:S02]  /*2480*/  IMAD.SHL.U32 R229, R229, 0x2, RZ ;  /* 0x00000002e5e57824 */ /* 0x000fc400078e00ff */
[----:B------:R-:W-:-:S03]  /*2490*/  @!P4 IMAD R9, R9, 0x60, RZ ;  /* 0x000000600909c824 */ /* 0x000fc600078e02ff */
[----:B------:R-:W-:Y:S01]  /*24a0*/  IADD3 R227, R229, 0x8020, RZ ;  /* 0x00008020e5e37810 */ /* 0x000fe20007ffe0ff */
[----:B------:R-:W-:-:S04]  /*24b0*/  DEPBAR.LE SB0, 0x0 ;  /* 0x000080000000791a */ /* 0x000fc80000000000 */
[----:B------:R-:W-:Y:S01]  /*24c0*/  BAR.SYNC.DEFER_BLOCKING 0x0 ;  /* 0x0000000000007b1d */ /* 0x000fe20000010000 */
[----:B------:R-:W-:-:S05]  /*24d0*/  @!P4 IMAD.IADD R9, R15, 0x1, R9 ;  /* 0x000000010f09c824 */ /* 0x000fca00078e0209 */
        /* <DEDUP_REMOVED lines=11> */
[C---:B------:R-:W-:Y:S01]  /*2590*/  R2P PR, R4.reuse, 0x6 ;  /* 0x0000000604007804 */ /* 0x040fe20000000000 */
[----:B------:R-:W-:Y:S01]  /*25a0*/  IMAD.SHL.U32 R4, R4, 0x40, RZ ;  /* 0x0000004004047824 */ /* 0x000fe200078e00ff */
[----:B------:R-:W-:Y:S01]  /*25b0*/  @!P5 LEA R10, P0, R7, R234, 0x6 ;  /* 0x000000ea070ad211 */ /* 0x000fe200078030ff */
[----:B------:R-:W-:Y:S02]  /*25c0*/  @P6 STS.128 [R239+0x10800], RZ ;  /* 0x010800ffef006388 */ /* 0x000fe40000000c00 */
[----:B------:R-:W-:-:S02]  /*25d0*/  SEL R5, R5, 0xffffffe0, !P2 ;  /* 0xffffffe005057807 */ /* 0x000fc40005000000 */
[----:B------:R-:W-:Y:S01]  /*25e0*/  LOP3.LUT R4, R4, 0x1c0, RZ, 0xc0, !PT ;  /* 0x000001c004047812 */ /* 0x000fe200078ec0ff */
[----:B------:R-:W-:Y:S03]  /*25f0*/  @P6 STS.128 [R239+0x12800], RZ ;  /* 0x012800ffef006388 */ /* 0x000fe60000000c00 */
[----:B------:R-:W-:Y:S01]  /*2600*/  LOP3.LUT R11, R4, 0x8, R11, 0xf8, !PT ;  /* 0x00000008040b7812 */ /* 0x000fe200078ef80b */
[----:B------:R-:W-:Y:S01]  /*2610*/  @P6 STS.128 [R239+0x14800], RZ ;  /* 0x014800ffef006388 */ /* 0x000fe20000000c00 */
[----:B------:R-:W-:-:S03]  /*2620*/  SHF.R.U32.HI R4, RZ, 0x3, R4 ;  /* 0x00000003ff047819 */ /* 0x000fc60000011604 */
[----:B------:R-:W-:Y:S01]  /*2630*/  @P6 STS.128 [R239+0x16800], RZ ;  /* 0x016800ffef006388 */ /* 0x000fe20000000c00 */
[----:B------:R-:W-:Y:S02]  /*2640*/  LOP3.LUT R4, R11, R4, RZ, 0x3c, !PT ;  /* 0x000000040b047212 */ /* 0x000fe400078e3cff */
[----:B------:R-:W-:Y:S01]  /*2650*/  @!P5 LEA.HI.X R11, R7, R233, R8, 0x6, P0 ;  /* 0x000000e9070bd211 */ /* 0x000fe200000f3408 */
[----:B------:R-:W-:Y:S01]  /*2660*/  @!PT LDS RZ, [RZ] ;  /* 0x00000000fffff984 */ /* 0x000fe20000000800 */
[----:B------:R-:W-:Y:S01]  /*2670*/  @!PT LDS RZ, [RZ] ;  /* 0x00000000fffff984 */ /* 0x000fe20000000800 */
[----:B------:R-:W-:Y:S01]  /*2680*/  @!PT LDS RZ, [RZ] ;  /* 0x00000000fffff984 */ /* 0x000fe20000000800 */
[----:B------:R1:W-:Y:S01]  /*2690*/  @!P6 LDGSTS.E.BYPASS.LTC128B.128 [R239+0x10800], [R12.64] ;  /* 0x108000000cefefae */ /* 0x0003e2000b901d4a */
[----:B------:R-:W-:Y:S02]  /*26a0*/  IMAD R7, R102, 0x400, R101 ;  /* 0x0000040066077824 */ /* 0x000fe400078e0265 */
[----:B------:R-:W-:Y:S01]  /*26b0*/  @!P4 IMAD.MOV.U32 R8, RZ, RZ, R14 ;  /* 0x000000ffff08c224 */ /* 0x000fe200078e000e */
[----:B------:R1:W-:Y:S01]  /*26c0*/  @!P6 LDGSTS.E.BYPASS.LTC128B.128 [R239+0x12800], [R12.64+0x80] ;  /* 0x128000800cefefae */ /* 0x0003e2000b901d4a */
[----:B------:R-:W-:Y:S02]  /*26d0*/  IMAD.IADD R230, R4, 0x1, R7 ;  /* 0x0000000104e67824 */ /* 0x000fe400078e0207 */
[----:B------:R-:W-:Y:S01]  /*26e0*/  IMAD.MOV.U32 R7, RZ, RZ, 0x10 ;  /* 0x00000010ff077424 */ /* 0x000fe200078e00ff */
[----:B------:R1:W-:Y:S01]  /*26f0*/  @!P6 LDGSTS.E.BYPASS.LTC128B.128 [R239+0x14800], [R12.64+0x100] ;  /* 0x148001000cefefae */ /* 0x0003e2000b901d4a */
[----:B------:R-:W-:-:S02]  /*2700*/  IMAD.SHL.U32 R230, R230, 0x2, RZ ;  /* 0x00000002e6e67824 */ /* 0x000fc400078e00ff */
[----:B------:R-:W-:Y:S01]  /*2710*/  IMAD R102, R102, 0x10, R105 ;  /* 0x0000001066667824 */ /* 0x000fe200078e0269 */
[----:B------:R1:W-:Y:S01]  /*2720*/  @!P6 LDGSTS.E.BYPASS.LTC128B.128 [R239+0x16800], [R12.64+0x180] ;  /* 0x168001800cefefae */ /* 0x0003e2000b901d4a */
[----:B------:R-:W-:Y:S01]  /*2730*/  SEL R7, R7, 0xfffffff0, !P1 ;  /* 0xfffffff007077807 */ /* 0x000fe20004800000 */
[--C-:B------:R-:W-:Y:S01]  /*2740*/  IMAD R226, R5, 0x2, R230.reuse ;  /* 0x0000000205e27824 */ /* 0x100fe200078e02e6 */
[----:B------:R-:W-:Y:S01]  /*2750*/  R2P PR, R0, 0x6 ;  /* 0x0000000600007804 */ /* 0x000fe20000000000 */
[----:B------:R-:W-:Y:S01]  /*2760*/  @P5 STS.128 [R239+0x11000], RZ ;  /* 0x011000ffef005388 */ /* 0x000fe20000000c00 */
[----:B------:R-:W-:Y:S01]  /*2770*/  IADD3 R0, R229, 0x8000, RZ ;  /* 0x00008000e5007810 */ /* 0x000fe20007ffe0ff */
[----:B------:R-:W-:Y:S02]  /*2780*/  IMAD R228, R7, 0x2, R230 ;  /* 0x0000000207e47824 */ /* 0x000fe400078e02e6 */
[----:B------:R-:W-:Y:S02]  /*2790*/  @P5 STS.128 [R239+0x13000], RZ ;  /* 0x013000ffef005388 */ /* 0x000fe40000000c00 */
[----:B------:R-:W-:-:S02]  /*27a0*/  IMAD R225, R5, 0x2, R228 ;  /* 0x0000000205e17824 */ /* 0x000fc400078e02e4 */
[----:B------:R-:W-:Y:S04]  /*27b0*/  @P5 STS.128 [R239+0x15000], RZ ;  /* 0x015000ffef005388 */ /* 0x000fe80000000c00 */
[----:B------:R-:W-:Y:S01]  /*27c0*/  @P5 STS.128 [R239+0x17000], RZ ;  /* 0x017000ffef005388 */ /* 0x000fe20000000c00 */
[----:B------:R-:W-:Y:S01]  /*27d0*/  @P1 IADD3 R227, R0, -0x20, RZ ;  /* 0xffffffe000e31810 */ /* 0x000fe20007ffe0ff */
[----:B------:R-:W-:Y:S02]  /*27e0*/  IMAD.MOV.U32 R0, RZ, RZ, 0x40 ;  /* 0x00000040ff007424 */ /* 0x000fe400078e00ff */
[----:B------:R-:W-:Y:S01]  /*27f0*/  @!PT LDS RZ, [RZ] ;  /* 0x00000000fffff984 */ /* 0x000fe20000000800 */
[----:B------:R-:W-:Y:S01]  /*2800*/  @!PT LDS RZ, [RZ] ;  /* 0x00000000fffff984 */ /* 0x000fe20000000800 */
[----:B------:R-:W-:Y:S01]  /*2810*/  @!PT LDS RZ, [RZ] ;  /* 0x00000000fffff984 */ /* 0x000fe20000000800 */
[----:B------:R1:W-:Y:S01]  /*2820*/  @!P5 LDGSTS.E.BYPASS.LTC128B.128 [R239+0x11000], [R10.64] ;  /* 0x110000000aefdfae */ /* 0x0003e2000b901d4a */
[C---:B------:R-:W-:Y:S02]  /*2830*/  IADD3 R219, R227.reuse, 0x800, RZ ;  /* 0x00000800e3db7810 */ /* 0x040fe40007ffe0ff */
[----:B------:R-:W-:Y:S01]  /*2840*/  SEL R0, R0, 0xffffffc0, !P2 ;  /* 0xffffffc000007807 */ /* 0x000fe20005000000 */
[----:B------:R1:W-:Y:S01]  /*2850*/  @!P5 LDGSTS.E.BYPASS.LTC128B.128 [R239+0x13000], [R10.64+0x80] ;  /* 0x130000800aefdfae */ /* 0x0003e2000b901d4a */
[----:B------:R-:W-:-:S02]  /*2860*/  IADD3 R218, R227, 0x1000, RZ ;  /* 0x00001000e3da7810 */ /* 0x000fc40007ffe0ff */
[----:B------:R-:W-:Y:S01]  /*2870*/  IADD3 R217, R227, 0x1800, RZ ;  /* 0x00001800e3d97810 */ /* 0x000fe20007ffe0ff */
[----:B------:R1:W-:Y:S01]  /*2880*/  @!P5 LDGSTS.E.BYPASS.LTC128B.128 [R239+0x15000], [R10.64+0x100] ;  /* 0x150001000aefdfae */ /* 0x0003e2000b901d4a */
[----:B------:R-:W-:Y:S01]  /*2890*/  IMAD.IADD R223, R229, 0x1, R0 ;  /* 0x00000001e5df7824 */ /* 0x000fe200078e0200 */
[C---:B------:R-:W-:Y:S01]  /*28a0*/  IADD3 R215, R227.reuse, 0x2000, RZ ;  /* 0x00002000e3d77810 */ /* 0x040fe20007ffe0ff */
[----:B------:R-:W-:Y:S01]  /*28b0*/  IMAD.IADD R216, R0, 0x1, R227 ;  /* 0x0000000100d87824 */ /* 0x000fe200078e02e3 */
[----:B------:R1:W-:Y:S01]  /*28c0*/  @!P5 LDGSTS.E.BYPASS.LTC128B.128 [R239+0x17000], [R10.64+0x180] ;  /* 0x170001800aefdfae */ /* 0x0003e2000b901d4a */
[----:B------:R-:W-:Y:S01]  /*28d0*/  IMAD.IADD R0, R100, 0x1, -R103 ;  /* 0x0000000164007824 */ /* 0x000fe200078e0a67 */
[C---:B------:R-:W-:Y:S02]  /*28e0*/  IADD3 R214, R227.reuse, 0x2800, RZ ;  /* 0x00002800e3d67810 */ /* 0x040fe40007ffe0ff */
        /* <DEDUP_REMOVED lines=10> */
[----:B------:R-:W-:-:S02]  /*2990*/  IADD3 R207, R227, 0x6000, RZ ;  /* 0x00006000e3cf7810 */ /* 0x000fc40007ffe0ff */
[C---:B------:R-:W-:Y:S01]  /*29a0*/  IADD3 R206, R227.reuse, 0x6800, RZ ;  /* 0x00006800e3ce7810 */ /* 0x040fe20007ffe0ff */
[----:B------:R-:W-:Y:S01]  /*29b0*/  @!PT LDS RZ, [RZ] ;  /* 0x00000000fffff984 */ /* 0x000fe20000000800 */
[----:B------:R-:W-:Y:S01]  /*29c0*/  @!PT LDS RZ, [RZ] ;  /* 0x00000000fffff984 */ /* 0x000fe20000000800 */
[----:B------:R-:W-:Y:S01]  /*29d0*/  @!PT LDS RZ, [RZ] ;  /* 0x00000000fffff984 */ /* 0x000fe20000000800 */
[----:B------:R1:W-:Y:S01]  /*29e0*/  @!P4 LDGSTS.E.BYPASS.LTC128B.128 [R239+0x11800], [R8.64] ;  /* 0x1180000008efcfae */ /* 0x0003e2000b901d4a */
[C---:B------:R-:W-:Y:S02]  /*29f0*/  IADD3 R205, R227.reuse, 0x7000, RZ ;  /* 0x00007000e3cd7810 */ /* 0x040fe40007ffe0ff */
[----:B------:R-:W-:Y:S01]  /*2a00*/  IADD3 R204, R227, 0x7800, RZ ;  /* 0x00007800e3cc7810 */ /* 0x000fe20007ffe0ff */
[----:B------:R1:W-:Y:S04]  /*2a10*/  @!P4 LDGSTS.E.BYPASS.LTC128B.128 [R239+0x13800], [R8.64+0x80] ;  /* 0x1380008008efcfae */ /* 0x0003e8000b901d4a */
[----:B------:R1:W-:Y:S04]  /*2a20*/  @!P4 LDGSTS.E.BYPASS.LTC128B.128 [R239+0x15800], [R8.64+0x100] ;  /* 0x1580010008efcfae */ /* 0x0003e8000b901d4a */
[----:B------:R1:W-:Y:S04]  /*2a30*/  @!P4 LDGSTS.E.BYPASS.LTC128B.128 [R239+0x17800], [R8.64+0x180] ;  /* 0x1780018008efcfae */ /* 0x0003e8000b901d4a */
[----:B------:R-:W-:Y:S04]  /*2a40*/  LDSM.16.M88.4 R40, [R230] ;  /* 0x00000000e628783b */ /* 0x000fe80000000200 */
[----:B----4-:R-:W4:Y:S04]  /*2a50*/  LDSM.16.M88.4 R24, [R229+0x8000] ;  /* 0x00800000e518783b */ /* 0x010f280000000200 */
[----:B--2---:R-:W-:Y:S04]  /*2a60*/  LDSM.16.M88.4 R20, [R228] ;  /* 0x00000000e414783b */ /* 0x004fe80000000200 */
[----:B------:R-:W-:Y:S04]  /*2a70*/  LDSM.16.M88.4 R48, [R227] ;  /* 0x00000000e330783b */ /* 0x000fe80000000200 */
[----:B------:R-:W2:Y:S04]  /*2a80*/  LDSM.16.M88.4 R60, [R229+0x8800] ;  /* 0x00880000e53c783b */ /* 0x000ea80000000200 */
[----:B------:R-:W-:Y:S04]  /*2a90*/  LDSM.16.M88.4 R76, [R226] ;  /* 0x00000000e24c783b */ /* 0x000fe80000000200 */
[----:B------:R-:W2:Y:S04]  /*2aa0*/  LDSM.16.M88.4 R88, [R223+0x8000] ;  /* 0x00800000df58783b */ /* 0x000ea80000000200 */
[----:B------:R-:W2:Y:S04]  /*2ab0*/  LDSM.16.M88.4 R52, [R229+0x9000] ;  /* 0x00900000e534783b */ /* 0x000ea80000000200 */
[----:B------:R-:W2:Y:S04]  /*2ac0*/  LDSM.16.M88.4 R44, [R229+0x9800] ;  /* 0x00980000e52c783b */ /* 0x000ea80000000200 */
[----:B-1----:R-:W1:Y:S04]  /*2ad0*/  LDSM.16.M88.4 R12, [R227+0x800] ;  /* 0x00080000e30c783b */ /* 0x002e680000000200 */
[----:B---3--:R-:W-:Y:S01]  /*2ae0*/  LDSM.16.M88.4 R28, [R225] ;  /* 0x00000000e11c783b */ /* 0x008fe20000000200 */
[C---:B----4-:R-:W-:Y:S03]  /*2af0*/  HMMA.16816.F32.BF16 R16, R40.reuse, R24, RZ ;  /* 0x000000182810723c */ /* 0x050fe600000418ff */
[----:B------:R-:W3:Y:S04]  /*2b00*/  LDSM.16.M88.4 R84, [R216] ;  /* 0x00000000d854783b */ /* 0x000ee80000000200 */
[----:B------:R-:W4:Y:S01]  /*2b10*/  LDSM.16.M88.4 R72, [R227+0x1000] ;  /* 0x00100000e348783b */ /* 0x000f220000000200 */
[C---:B------:R-:W-:Y:S03]  /*2b20*/  HMMA.16816.F32.BF16 R24, R40.reuse, R26, RZ ;  /* 0x0000001a2818723c */ /* 0x040fe600000418ff */
[----:B------:R-:W1:Y:S04]  /*2b30*/  LDSM.16.M88.4 R68, [R227+0x1800] ;  /* 0x00180000e344783b */ /* 0x000e680000000200 */
[----:B------:R-:W1:Y:S01]  /*2b40*/  LDSM.16.M88.4 R8, [R223+0x8800] ;  /* 0x00880000df08783b */ /* 0x000e620000000200 */
[----:B--2---:R-:W-:Y:S03]  /*2b50*/  HMMA.16816.F32.BF16 R36, R40, R60, RZ ;  /* 0x0000003c2824723c */ /* 0x004fe600000418ff */
[----:B------:R-:W-:Y:S04]  /*2b60*/  LDSM.16.M88.4 R92, [R229+0xa000] ;  /* 0x00a00000e55c783b */ /* 0x000fe80000000200 */
[----:B------:R-:W-:Y:S01]  /*2b70*/  LDSM.16.M88.4 R64, [R223+0x9000] ;  /* 0x00900000df40783b */ /* 0x000fe20000000200 */
[C---:B------:R-:W-:Y:S03]  /*2b80*/  HMMA.16816.F32.BF16 R16, R20.reuse, R48, R16 ;  /* 0x000000301410723c */ /* 0x040fe60000041810 */
[----:B------:R-:W-:Y:S04]  /*2b90*/  LDSM.16.M88.4 R96, [R229+0xe800] ;  /* 0x00e80000e560783b */ /* 0x000fe80000000200 */
[----:B------:R-:W0:Y:S01]  /*2ba0*/  LDGDEPBAR ;  /* 0x00000000000079af */ /* 0x000e220000000000 */
[----:B------:R-:W-:Y:S03]  /*2bb0*/  HMMA.16816.F32.BF16 R24, R20, R50, R24 ;  /* 0x000000321418723c */ /* 0x000fe60000041818 */
[----:B------:R-:W-:Y:S05]  /*2bc0*/  LDSM.16.M88.4 R48, [R223+0x9800] ;  /* 0x00980000df30783b */ /* 0x000fea0000000200 */
[----:B------:R-:W-:Y:S08]  /*2bd0*/  HMMA.16816.F32.BF16 R60, R40, R62, RZ ;  /* 0x0000003e283c723c */ /* 0x000ff000000418ff */
[C---:B------:R-:W-:Y:S08]  /*2be0*/  HMMA.16816.F32.BF16 R16, R76.reuse, R88, R16 ;  /* 0x000000584c10723c */ /* 0x040ff00000041810 */
[----:B------:R-:W-:Y:S01]  /*2bf0*/  HMMA.16816.F32.BF16 R24, R76, R90, R24 ;  /* 0x0000005a4c18723c */ /* 0x000fe20000041818 */
[----:B------:R-:W-:Y:S07]  /*2c00*/  LDSM.16.M88.4 R88, [R227+0x2000] ;  /* 0x00200000e358783b */ /* 0x000fee0000000200 */
[C---:B------:R-:W-:Y:S08]  /*2c10*/  HMMA.16816.F32.BF16 R56, R40.reuse, R52, RZ ;  /* 0x000000342838723c */ /* 0x040ff000000418ff */
[C---:B------:R-:W-:Y:S08]  /*2c20*/  HMMA.16816.F32.BF16 R52, R40.reuse, R54, RZ ;  /* 0x000000362834723c */ /* 0x040ff000000418ff */
[C---:B------:R-:W-:Y:S08]  /*2c30*/  HMMA.16816.F32.BF16 R80, R40.reuse, R44, RZ ;  /* 0x0000002c2850723c */ /* 0x040ff000000418ff */
[----:B------:R-:W-:Y:S01]  /*2c40*/  HMMA.16816.F32.BF16 R40, R40, R46, RZ ;  /* 0x0000002e2828723c */ /* 0x000fe200000418ff */
[----:B------:R-:W2:Y:S07]  /*2c50*/  LDSM.16.M88.4 R44, [R230+0x2000] ;  /* 0x00200000e62c783b */ /* 0x000eae0000000200 */
[C---:B-1----:R-:W-:Y:S08]  /*2c60*/  HMMA.16816.F32.BF16 R36, R20.reuse, R12, R36 ;  /* 0x0000000c1424723c */ /* 0x042ff00000041824 */
[----:B------:R-:W-:Y:S01]  /*2c70*/  HMMA.16816.F32.BF16 R60, R20, R14, R60 ;  /* 0x0000000e143c723c */ /* 0x000fe2000004183c */
[----:B------:R-:W1:Y:S07]  /*2c80*/  LDSM.16.M88.4 R12, [R216+0x800] ;  /* 0x00080000d80c783b */ /* 0x000e6e0000000200 */
[C---:B---3--:R-:W-:Y:S08]  /*2c90*/  HMMA.16816.F32.BF16 R16, R28.reuse, R84, R16 ;  /* 0x000000541c10723c */ /* 0x048ff00000041810 */
[----:B------:R-:W-:Y:S01]  /*2ca0*/  HMMA.16816.F32.BF16 R24, R28, R86, R24 ;  /* 0x000000561c18723c */ /* 0x000fe20000041818 */
[----:B------:R-:W-:Y:S07]  /*2cb0*/  LDSM.16.M88.4 R84, [R223+0xa000] ;  /* 0x00a00000df54783b */ /* 0x000fee0000000200 */
[C---:B----4-:R-:W-:Y:S08]  /*2cc0*/  HMMA.16816.F32.BF16 R56, R20.reuse, R72, R56 ;  /* 0x000000481438723c */ /* 0x050ff00000041838 */
[C---:B------:R-:W-:Y:S01]  /*2cd0*/  HMMA.16816.F32.BF16 R52, R20.reuse, R74, R52 ;  /* 0x0000004a1434723c */ /* 0x040fe20000041834 */
[----:B------:R-:W-:Y:S07]  /*2ce0*/  LDSM.16.M88.4 R72, [R216+0x1000] ;  /* 0x00100000d848783b */ /* 0x000fee0000000200 */
[C---:B------:R-:W-:Y:S08]  /*2cf0*/  HMMA.16816.F32.BF16 R80, R20.reuse, R68, R80 ;  /* 0x000000441450723c */ /* 0x040ff00000041850 */
[----:B------:R-:W-:Y:S01]  /*2d00*/  HMMA.16816.F32.BF16 R20, R20, R70, R40 ;  /* 0x000000461414723c */ /* 0x000fe20000041828 */
[----:B------:R-:W3:Y:S04]  /*2d10*/  LDSM.16.M88.4 R40, [R228+0x2000] ;  /* 0x00200000e428783b */ /* 0x000ee80000000200 */
        /* <DEDUP_REMOVED lines=15> */
[----:B------:R-:W-:Y:S01]  /*2e10*/  HMMA.16816.F32.BF16 R60, R28, R14, R60 ;  /* 0x0000000e1c3c723c */ /* 0x000fe2000004183c */
[----:B------:R-:W1:Y:S07]  /*2e20*/  LDSM.16.M88.4 R12, [R226+0x2000] ;  /* 0x00200000e20c783b */ /* 0x000e6e0000000200 */
[C---:B---3--:R-:W-:Y:S08]  /*2e30*/  HMMA.16816.F32.BF16 R16, R40.reuse, R88, R16 ;  /* 0x000000582810723c */ /* 0x048ff00000041810 */
[----:B------:R-:W-:Y:S01]  /*2e40*/  HMMA.16816.F32.BF16 R24, R40, R90, R24 ;  /* 0x0000005a2818723c */ /* 0x000fe20000041818 */
[----:B------:R-:W-:Y:S07]  /*2e50*/  LDSM.16.M88.4 R88, [R229+0xc000] ;  /* 0x00c00000e558783b */ /* 0x000fee0000000200 */
[C---:B----4-:R-:W-:Y:S08]  /*2e60*/  HMMA.16816.F32.BF16 R80, R28.reuse, R68, R80 ;  /* 0x000000441c50723c */ /* 0x050ff00000041850 */
[----:B------:R-:W-:Y:S01]  /*2e70*/  HMMA.16816.F32.BF16 R76, R28, R70, R76 ;  /* 0x000000461c4c723c */ /* 0x000fe2000004184c */
[----:B------:R-:W-:Y:S07]  /*2e80*/  LDSM.16.M88.4 R68, [R227+0x3800] ;  /* 0x00380000e344783b */ /* 0x000fee0000000200 */
[C---:B------:R-:W-:Y:S08]  /*2e90*/  HMMA.16816.F32.BF16 R36, R44.reuse, R8, R36 ;  /* 0x000000082c24723c */ /* 0x040ff00000041824 */
        /* <DEDUP_REMOVED lines=17> */
[----:B------:R-:W1:Y:S04]  /*2fb0*/  LDSM.16.M88.4 R44, [R223+0xb800] ;  /* 0x00b80000df2c783b */ /* 0x000e680000000200 */
[----:B------:R-:W1:Y:S03]  /*2fc0*/  LDSM.16.M88.4 R64, [R223+0xb000] ;  /* 0x00b00000df40783b */ /* 0x000e660000000200 */
        /* <DEDUP_REMOVED lines=9> */
[C---:B----4-:R-:W-:Y:S08]  /*3060*/  HMMA.16816.F32.BF16 R56, R40.reuse, R72, R56 ;  /* 0x000000482838723c */ /* 0x050ff00000041838 */
        /* <DEDUP_REMOVED lines=8> */
[----:B------:R-:W-:Y:S07]  /*30f0*/  LDSM.16.M88.4 R44, [R223+0xc000] ;  /* 0x00c00000df2c783b */ /* 0x000fee0000000200 */
[C---:B------:R-:W-:Y:S08]  /*3100*/  HMMA.16816.F32.BF16 R36, R8.reuse, R20, R36 ;  /* 0x000000140824723c */ /* 0x040ff00000041824 */
[----:B------:R-:W-:Y:S01]  /*3110*/  HMMA.16816.F32.BF16 R60, R8, R22, R60 ;  /* 0x00000016083c723c */ /* 0x000fe2000004183c */
[----:B------:R-:W1:Y:S07]  /*3120*/  LDSM.16.M88.4 R20, [R226+0x4000] ;  /* 0x00400000e214783b */ /* 0x000e6e0000000200 */
[C---:B------:R-:W-:Y:S08]  /*3130*/  HMMA.16816.F32.BF16 R56, R12.reuse, R64, R56 ;  /* 0x000000400c38723c */ /* 0x040ff00000041838 */
[----:B------:R-:W-:Y:S01]  /*3140*/  HMMA.16816.F32.BF16 R52, R12, R66, R52 ;  /* 0x000000420c34723c */ /* 0x000fe20000041834 */
[----:B------:R-:W4:Y:S04]  /*3150*/  LDSM.16.M88.4 R12, [R229+0xd000] ;  /* 0x00d00000e50c783b */ /* 0x000f280000000200 */
[----:B------:R-:W1:Y:S03]  /*3160*/  LDSM.16.M88.4 R64, [R229+0xd800] ;  /* 0x00d80000e540783b */ /* 0x000e660000000200 */
[C---:B--2---:R-:W-:Y:S08]  /*3170*/  HMMA.16816.F32.BF16 R16, R28.reuse, R68, R16 ;  /* 0x000000441c10723c */ /* 0x044ff00000041810 */
[----:B------:R-:W-:Y:S01]  /*3180*/  HMMA.16816.F32.BF16 R24, R28, R70, R24 ;  /* 0x000000461c18723c */ /* 0x000fe20000041818 */
        /* <DEDUP_REMOVED lines=8> */
[C---:B-1----:R-:W-:Y:S08]  /*3210*/  HMMA.16816.F32.BF16 R16, R20.reuse, R44, R16 ;  /* 0x0000002c1410723c */ /* 0x042ff00000041810 */
[----:B------:R-:W-:Y:S01]  /*3220*/  HMMA.16816.F32.BF16 R24, R20, R46, R24 ;  /* 0x0000002e1418723c */ /* 0x000fe20000041818 */
[----:B------:R-:W-:Y:S07]  /*3230*/  LDSM.16.M88.4 R44, [R223+0xd800] ;  /* 0x00d80000df2c783b */ /* 0x000fee0000000200 */
[C---:B------:R-:W-:Y:S08]  /*3240*/  HMMA.16816.F32.BF16 R36, R48.reuse, R72, R36 ;  /* 0x000000483024723c */ /* 0x040ff00000041824 */
[C---:B------:R-:W-:Y:S01]  /*3250*/  HMMA.16816.F32.BF16 R60, R48.reuse, R74, R60 ;  /* 0x0000004a303c723c */ /* 0x040fe2000004183c */
[----:B------:R-:W1:Y:S07]  /*3260*/  LDSM.16.M88.4 R72, [R230+0x6000] ;  /* 0x00600000e648783b */ /* 0x000e6e0000000200 */
[C---:B----4-:R-:W-:Y:S08]  /*3270*/  HMMA.16816.F32.BF16 R56, R48.reuse, R12, R56 ;  /* 0x0000000c3038723c */ /* 0x050ff00000041838 */
[C---:B------:R-:W-:Y:S01]  /*3280*/  HMMA.16816.F32.BF16 R52, R48.reuse, R14, R52 ;  /* 0x0000000e3034723c */ /* 0x040fe20000041834 */
[----:B------:R-:W4:Y:S07]  /*3290*/  LDSM.16.M88.4 R12, [R223+0xc800] ;  /* 0x00c80000df0c783b */ /* 0x000f2e0000000200 */
[C---:B------:R-:W-:Y:S08]  /*32a0*/  HMMA.16816.F32.BF16 R80, R48.reuse, R64, R80 ;  /* 0x000000403050723c */ /* 0x040ff00000041850 */
[----:B------:R-:W-:Y:S01]  /*32b0*/  HMMA.16816.F32.BF16 R76, R48, R66, R76 ;  /* 0x00000042304c723c */ /* 0x000fe2000004184c */
[----:B------:R-:W1:Y:S04]  /*32c0*/  LDSM.16.M88.4 R64, [R223+0xd000] ;  /* 0x00d00000df40783b */ /* 0x000e680000000200 */
[----:B------:R-:W-:Y:S03]  /*32d0*/  LDSM.16.M88.4 R48, [R228+0x6000] ;  /* 0x00600000e430783b */ /* 0x000fe60000000200 */
[C---:B------:R-:W-:Y:S08]  /*32e0*/  HMMA.16816.F32.BF16 R16, R88.reuse, R92, R16 ;  /* 0x0000005c5810723c */ /* 0x040ff00000041810 */
[----:B------:R-:W-:Y:S01]  /*32f0*/  HMMA.16816.F32.BF16 R24, R88, R94, R24 ;  /* 0x0000005e5818723c */ /* 0x000fe20000041818 */
        /* <DEDUP_REMOVED lines=12> */
[----:B------:R-:W-:Y:S01]  /*33c0*/  HMMA.16816.F32.BF16 R24, R72, R70, R24 ;  /* 0x000000464818723c */ /* 0x000fe20000041818 */
[----:B------:R-:W-:Y:S07]  /*33d0*/  LDSM.16.M88.4 R68, [R229+0xf000] ;  /* 0x00f00000e544783b */ /* 0x000fee0000000200 */
[C---:B----4-:R-:W-:Y:S08]  /*33e0*/  HMMA.16816.F32.BF16 R36, R20.reuse, R12, R36 ;  /* 0x0000000c1424723c */ /* 0x050ff00000041824 */
[C---:B------:R-:W-:Y:S01]  /*33f0*/  HMMA.16816.F32.BF16 R60, R20.reuse, R14, R60 ;  /* 0x0000000e143c723c */ /* 0x040fe2000004183c */
[----:B------:R-:W1:Y:S07]  /*3400*/  LDSM.16.M88.4 R12, [R226+0x6000] ;  /* 0x00600000e20c783b */ /* 0x000e6e0000000200 */
[----:B------:R-:W-:Y:S08]  /*3410*/  HMMA.16816.F32.BF16 R56, R20, R64, R56 ;  /* 0x000000401438723c */ /* 0x000ff00000041838 */
[C---:B--2---:R-:W-:Y:S08]  /*3420*/  HMMA.16816.F32.BF16 R16, R48.reuse, R40, R16 ;  /* 0x000000283010723c */ /* 0x044ff00000041810 */
[----:B------:R-:W-:Y:S01]  /*3430*/  HMMA.16816.F32.BF16 R24, R48, R42, R24 ;  /* 0x0000002a3018723c */ /* 0x000fe20000041818 */
[----:B------:R-:W-:Y:S07]  /*3440*/  LDSM.16.M88.4 R40, [R227+0x7000] ;  /* 0x00700000e328783b */ /* 0x000fee0000000200 */
        /* <DEDUP_REMOVED lines=9> */
[----:B------:R-:W-:Y:S08]  /*34e0*/  HMMA.16816.F32.BF16 R56, R88, R28, R56 ;  /* 0x0000001c5838723c */ /* 0x000ff00000041838 */
[C---:B-1----:R-:W-:Y:S08]  /*34f0*/  HMMA.16816.F32.BF16 R16, R12.reuse, R92, R16 ;  /* 0x0000005c0c10723c */ /* 0x042ff00000041810 */
[----:B------:R-:W-:Y:S08]  /*3500*/  HMMA.16816.F32.BF16 R24, R12, R94, R24 ;  /* 0x0000005e0c18723c */ /* 0x000ff00000041818 */
[----:B------:R-:W-:Y:S08]  /*3510*/  HMMA.16816.F32.BF16 R36, R72, R96, R36 ;  /* 0x000000604824723c */ /* 0x000ff00000041824 */
[----:B------:R-:W-:Y:S01]  /*3520*/  HMMA.16816.F32.BF16 R52, R88, R30, R52 ;  /* 0x0000001e5834723c */ /* 0x000fe20000041834 */
[----:B------:R-:W1:Y:S07]  /*3530*/  LDSM.16.M88.4 R28, [R223+0xe800] ;  /* 0x00e80000df1c783b */ /* 0x000e6e0000000200 */
[----:B------:R-:W-:Y:S08]  /*3540*/  HMMA.16816.F32.BF16 R56, R72, R68, R56 ;  /* 0x000000444838723c */ /* 0x000ff00000041838 */
[C---:B--2---:R-:W-:Y:S08]  /*3550*/  HMMA.16816.F32.BF16 R16, R8.reuse, R20, R16 ;  /* 0x000000140810723c */ /* 0x044ff00000041810 */
[----:B------:R-:W-:Y:S01]  /*3560*/  HMMA.16816.F32.BF16 R24, R8, R22, R24 ;  /* 0x000000160818723c */ /* 0x000fe20000041818 */
[----:B------:R-:W2:Y:S07]  /*3570*/  LDSM.16.M88.4 R20, [R223+0xf000] ;  /* 0x00f00000df14783b */ /* 0x000eae0000000200 */
[----:B------:R-:W-:Y:S08]  /*3580*/  HMMA.16816.F32.BF16 R80, R88, R84, R80 ;  /* 0x000000545850723c */ /* 0x000ff00000041850 */
[----:B------:R-:W-:Y:S01]  /*3590*/  HMMA.16816.F32.BF16 R36, R48, R44, R36 ;  /* 0x0000002c3024723c */ /* 0x000fe20000041824 */
[----:B------:R-:W-:-:S02]  /*35a0*/  FMUL.FTZ R16, R16, c[0x0][0x2ec] ;  /* 0x0000bb0010107a20 */ /* 0x000fc40000410000 */
[----:B------:R-:W-:Y:S02]  /*35b0*/  FMUL.FTZ R17, R17, c[0x0][0x2ec] ;  /* 0x0000bb0011117a20 */ /* 0x000fe40000410000 */
[----:B------:R-:W-:-:S03]  /*35c0*/  FMUL.FTZ R18, R18, c[0x0][0x2ec] ;  /* 0x0000bb0012127a20 */ /* 0x000fc60000410000 */
[----:B------:R-:W-:Y:S01]  /*35d0*/  HMMA.16816.F32.BF16 R68, R72, R70, R52 ;  /* 0x000000464844723c */ /* 0x000fe20000041834 */
[----:B------:R-:W-:Y:S01]  /*35e0*/  FMUL.FTZ R24, R24, c[0x0][0x2ec] ;  /* 0x0000bb0018187a20 */ /* 0x000fe20000410000 */
[----:B------:R-:W-:Y:S01]  /*35f0*/  LDSM.16.M88.4 R52, [R216+0x6800] ;  /* 0x00680000d834783b */ /* 0x000fe20000000200 */
[----:B------:R-:W-:Y:S02]  /*3600*/  FMUL.FTZ R45, R25, c[0x0][0x2ec] ;  /* 0x0000bb00192d7a20 */ /* 0x000fe40000410000 */
[----:B------:R-:W-:-:S03]  /*3610*/  FMUL.FTZ R44, R27, c[0x0][0x2ec] ;  /* 0x0000bb001b2c7a20 */ /* 0x000fc60000410000 */
[----:B------:R-:W-:Y:S01]  /*3620*/  HMMA.16816.F32.BF16 R56, R48, R40, R56 ;  /* 0x000000283038723c */ /* 0x000fe20000041838 */
[----:B------:R-:W-:Y:S06]  /*3630*/  MUFU.TANH R40, R18 ;  /* 0x0000001200287308 */ /* 0x000fec0000002400 */
[----:B------:R-:W-:Y:S01]  /*3640*/  FMUL.FTZ R41, R19, c[0x0][0x2ec] ;  /* 0x0000bb0013297a20 */ /* 0x000fe20000410000 */
[----:B------:R-:W-:Y:S01]  /*3650*/  HMMA.16816.F32.BF16 R76, R88, R86, R76 ;  /* 0x00000056584c723c */ /* 0x000fe2000004184c */
[----:B------:R-:W3:Y:S01]  /*3660*/  LDSM.16.M88.4 R84, [R227+0x7800] ;  /* 0x00780000e354783b */ /* 0x000ee20000000200 */
[----:B------:R-:W-:Y:S06]  /*3670*/  MUFU.TANH R44, R44 ;  /* 0x0000002c002c7308 */ /* 0x000fec0000002400 */
[C---:B------:R-:W-:Y:S02]  /*3680*/  HMMA.16816.F32.BF16 R60, R72.reuse, R98, R60 ;  /* 0x00000062483c723c */ /* 0x040fe4000004183c */
[----:B------:R-:W-:Y:S06]  /*3690*/  MUFU.TANH R41, R41 ;  /* 0x0000002900297308 */ /* 0x000fec0000002400 */
[----:B------:R-:W-:Y:S08]  /*36a0*/  HMMA.16816.F32.BF16 R80, R72, R64, R80 ;  /* 0x000000404850723c */ /* 0x000ff00000041850 */
[----:B-1----:R-:W-:Y:S01]  /*36b0*/  HMMA.16816.F32.BF16 R36, R12, R28, R36 ;  /* 0x0000001c0c24723c */ /* 0x002fe20000041824 */
[----:B------:R-:W1:Y:S07]  /*36c0*/  MUFU.TANH R29, R16 ;  /* 0x00000010001d7308 */ /* 0x000e6e0000002400 */
[----:B------:R-:W-:Y:S01]  /*36d0*/  HMMA.16816.F32.BF16 R68, R48, R42, R68 ;  /* 0x0000002a3044723c */ /* 0x000fe20000041844 */
[----:B------:R4:W1:Y:S06]  /*36e0*/  MUFU.TANH R28, R17 ;  /* 0x00000011001c7308 */ /* 0x00086c0000002400 */
[----:B------:R-:W-:Y:S01]  /*36f0*/  FMUL.FTZ R43, R26, c[0x0][0x2ec] ;  /* 0x0000bb001a2b7a20 */ /* 0x000fe20000410000 */
[----:B--2---:R-:W-:Y:S01]  /*3700*/  HMMA.16816.F32.BF16 R56, R12, R20, R56 ;  /* 0x000000140c38723c */ /* 0x004fe20000041838 */
[----:B------:R2:W1:Y:S06]  /*3710*/  MUFU.TANH R42, R24 ;  /* 0x00000018002a7308 */ /* 0x00046c0000002400 */
[----:B------:R-:W-:Y:S01]  /*3720*/  SHF.R.S32.HI R21, RZ, 0x1f, R0 ;  /* 0x0000001fff157819 */ /* 0x000fe20000011400 */
[----:B------:R-:W-:Y:S01]  /*3730*/  HMMA.16816.F32.BF16 R60, R48, R46, R60 ;  /* 0x0000002e303c723c */ /* 0x000fe2000004183c */
[----:B----4-:R-:W4:Y:S01]  /*3740*/  LDSM.16.M88.4 R16, [R223+0xf800] ;  /* 0x00f80000df10783b */ /* 0x010f220000000200 */
[----:B------:R-:W-:Y:S01]  /*3750*/  IADD3 R20, R6, 0x1, -R104 ;  /* 0x0000000106147810 */ /* 0x000fe20007ffe868 */
[----:B------:R-:W1:Y:S01]  /*3760*/  MUFU.TANH R43, R43 ;  /* 0x0000002b002b7308 */ /* 0x000e620000002400 */
[----:B------:R-:W-:-:S02]  /*3770*/  LEA.HI R0, R21, R0, RZ, 0x2 ;  /* 0x0000000015007211 */ /* 0x000fc400078f10ff */
[----:B------:R-:W-:Y:S02]  /*3780*/  IADD3 R104, R6, -c[0x0][0x2e4], -R104 ;  /* 0x8000b90006687a10 */ /* 0x000fe40007ffe868 */
[----:B------:R-:W-:Y:S01]  /*3790*/  SHF.R.S32.HI R21, RZ, 0x2, R0 ;  /* 0x00000002ff157819 */ /* 0x000fe20000011400 */
[----:B--2---:R-:W2:Y:S01]  /*37a0*/  LDSM.16.M88.4 R24, [R216+0x7000] ;  /* 0x00700000d818783b */ /* 0x004ea20000000200 */
[----:B---3--:R-:W-:Y:S01]  /*37b0*/  HMMA.16816.F32.BF16 R80, R48, R84, R80 ;  /* 0x000000543050723c */ /* 0x008fe20000041850 */
[----:B------:R-:W-:Y:S02]  /*37c0*/  IADD3 R20, R20, c[0x0][0x2e8], RZ ;  /* 0x0000ba0014147a10 */ /* 0x000fe40007ffe0ff */
[----:B------:R-:W-:-:S04]  /*37d0*/  IMAD.IADD R0, R21, 0x1, R102 ;  /* 0x0000000115007824 */ /* 0x000fc800078e0266 */
[C---:B------:R-:W-:Y:S01]  /*37e0*/  IMAD.IADD R243, R0.reuse, 0x1, R20 ;  /* 0x0000000100f37824 */ /* 0x040fe200078e0214 */
[C---:B------:R-:W-:Y:S01]  /*37f0*/  IADD3 R21, R0.reuse, 0x8, RZ ;  /* 0x0000000800157810 */ /* 0x040fe20007ffe0ff */
[----:B------:R-:W-:Y:S01]  /*3800*/  HMMA.16816.F32.BF16 R76, R72, R66, R76 ;  /* 0x00000042484c723c */ /* 0x000fe2000004184c */
[----:B------:R-:W-:Y:S01]  /*3810*/  IMAD.IADD R244, R0, 0x1, R104 ;  /* 0x0000000100f47824 */ /* 0x000fe200078e0268 */
[----:B------:R-:W-:Y:S02]  /*3820*/  LOP3.LUT R0, R4, R101, RZ, 0xfc, !PT ;  /* 0x0000006504007212 */ /* 0x000fe400078efcff */
[--C-:B------:R-:W-:Y:S01]  /*3830*/  IMAD.IADD R242, R104, 0x1, R21.reuse ;  /* 0x0000000168f27824 */ /* 0x100fe200078e0215 */
[----:B------:R-:W-:Y:S01]  /*3840*/  IMNMX R243, R243, R6, PT ;  /* 0x00000006f3f37217 */ /* 0x000fe20003800200 */
[----:B------:R-:W-:Y:S01]  /*3850*/  IMAD.IADD R21, R20, 0x1, R21 ;  /* 0x0000000114157824 */ /* 0x000fe200078e0215 */
[----:B------:R-:W-:Y:S01]  /*3860*/  IMNMX R244, RZ, R244, !PT ;  /* 0x000000f4fff47217 */ /* 0x000fe20007800200 */
[----:B------:R-:W-:Y:S01]  /*3870*/  HMMA.16816.F32.BF16 R60, R12, R30, R60 ;  /* 0x0000001e0c3c723c */ /* 0x000fe2000004183c */
[----:B------:R-:W-:Y:S01]  /*3880*/  IMNMX R242, RZ, R242, !PT ;  /* 0x000000f2fff27217 */ /* 0x000fe20007800200 */
[----:B------:R3:W1:Y:S01]  /*3890*/  MUFU.TANH R30, R45 ;  /* 0x0000002d001e7308 */ /* 0x0006620000002400 */
[----:B------:R-:W-:-:S04]  /*38a0*/  IMNMX R238, R21, R6, PT ;  /* 0x0000000615ee7217 */ /* 0x000fc80003800200 */
[----:B------:R-:W-:Y:S01]  /*38b0*/  IMAD.IADD R31, R3, 0x1, R246 ;  /* 0x00000001031f7824 */ /* 0x000fe200078e02f6 */
[C---:B------:R-:W-:Y:S04]  /*38c0*/  HMMA.16816.F32.BF16 R68, R12.reuse, R22, R68 ;  /* 0x000000160c44723c */ /* 0x040fe80000041844 */
[C---:B------:R-:W-:Y:S02]  /*38d0*/  IADD3 R21, R31.reuse, 0x1, RZ ;  /* 0x000000011f157810 */ /* 0x040fe40007ffe0ff */
[-C--:B------:R-:W-:Y:S02]  /*38e0*/  ISETP.GE.AND P4, PT, R31, R243.reuse, PT ;  /* 0x000000f31f00720c */ /* 0x080fe40003f86270 */
[C---:B------:R-:W-:Y:S01]  /*38f0*/  ISETP.GE.AND P2, PT, R21.reuse, R243, PT ;  /* 0x000000f31500720c */ /* 0x040fe20003f46270 */
[----:B----4-:R-:W-:Y:S01]  /*3900*/  HMMA.16816.F32.BF16 R80, R12, R16, R80 ;  /* 0x000000100c50723c */ /* 0x010fe20000041850 */
[----:B------:R-:W-:-:S02]  /*3910*/  ISETP.GE.AND P0, PT, R21, R238, PT ;  /* 0x000000ee1500720c */ /* 0x000fc40003f06270 */
[----:B------:R-:W-:Y:S02]  /*3920*/  ISETP.GE.AND P5, PT, R31, R238, PT ;  /* 0x000000ee1f00720c */ /* 0x000fe40003fa6270 */
[C---:B------:R-:W-:Y:S02]  /*3930*/  ISETP.LT.OR P2, PT, R21.reuse, R244, P2 ;  /* 0x000000f41500720c */ /* 0x040fe40001741670 */
[----:B------:R-:W-:Y:S01]  /*3940*/  ISETP.LT.OR P0, PT, R21, R242, P0 ;  /* 0x000000f21500720c */ /* 0x000fe20000701670 */
[----:B--2---:R-:W-:Y:S01]  /*3950*/  HMMA.16816.F32.BF16 R56, R8, R24, R56 ;  /* 0x000000180838723c */ /* 0x004fe20000041838 */
[C---:B------:R-:W-:Y:S02]  /*3960*/  ISETP.LT.OR P4, PT, R31.reuse, R244, P4 ;  /* 0x000000f41f00720c */ /* 0x040fe40002781670 */
[C---:B------:R-:W-:Y:S02]  /*3970*/  ISETP.LT.OR P5, PT, R31.reuse, R242, P5 ;  /* 0x000000f21f00720c */ /* 0x040fe40002fa1670 */
[----:B------:R-:W-:-:S02]  /*3980*/  IADD3 R21, R31, 0x8, RZ ;  /* 0x000000081f157810 */ /* 0x000fc40007ffe0ff */
[----:B------:R-:W-:Y:S01]  /*3990*/  IADD3 R23, R31, 0x9, RZ ;  /* 0x000000091f177810 */ /* 0x000fe20007ffe0ff */
[----:B------:R-:W-:Y:S01]  /*39a0*/  HMMA.16816.F32.BF16 R76, R48, R86, R76 ;  /* 0x00000056304c723c */ /* 0x000fe2000004184c */
[----:B-1----:R-:W-:Y:S02]  /*39b0*/  FSEL R16, R29, -INF , !P4 ;  /* 0xff8000001d107808 */ /* 0x002fe40006000000 */
[----:B------:R-:W-:Y:S02]  /*39c0*/  FSEL R25, R40, -INF , !P5 ;  /* 0xff80000028197808 */ /* 0x000fe40006800000 */
[-C--:B------:R-:W-:Y:S02]  /*39d0*/  ISETP.GE.AND P1, PT, R21, R243.reuse, PT ;  /* 0x000000f31500720c */ /* 0x080fe40003f26270 */
[----:B------:R-:W-:Y:S01]  /*39e0*/  ISETP.GE.AND P6, PT, R23, R243, PT ;  /* 0x000000f31700720c */ /* 0x000fe20003fc6270 */
[----:B------:R-:W-:Y:S01]  /*39f0*/  HMMA.16816.F32.BF16 R36, R8, R52, R36 ;  /* 0x000000340824723c */ /* 0x000fe20000041824 */
[----:B------:R-:W-:-:S02]  /*3a00*/  ISETP.GE.AND P4, PT, R21, R238, PT ;  /* 0x000000ee1500720c */ /* 0x000fc40003f86270 */
[----:B------:R-:W-:Y:S02]  /*3a10*/  ISETP.GE.AND P5, PT, R23, R238, PT ;  /* 0x000000ee1700720c */ /* 0x000fe40003fa6270 */
[C---:B------:R-:W-:Y:S02]  /*3a20*/  ISETP.LT.OR P1, PT, R21.reuse, R244, P1 ;  /* 0x000000f41500720c */ /* 0x040fe40000f21670 */
[----:B------:R-:W-:Y:S01]  /*3a30*/  ISETP.LT.OR P4, PT, R21, R242, P4 ;  /* 0x000000f21500720c */ /* 0x000fe20002781670 */
[----:B------:R-:W-:Y:S01]  /*3a40*/  HMMA.16816.F32.BF16 R60, R8, R54, R60 ;  /* 0x00000036083c723c */ /* 0x000fe2000004183c */
[C---:B------:R-:W-:Y:S01]  /*3a50*/  ISETP.LT.OR P6, PT, R23.reuse, R244, P6 ;  /* 0x000000f41700720c */ /* 0x040fe200037c1670 */
[----:B------:R-:W-:Y:S01]  /*3a60*/  FMUL.FTZ R56, R56, c[0x0][0x2ec] ;  /* 0x0000bb0038387a20 */ /* 0x000fe20000410000 */
[----:B------:R-:W-:Y:S01]  /*3a70*/  ISETP.LT.OR P5, PT, R23, R242, P5 ;  /* 0x000000f21700720c */ /* 0x000fe20002fa1670 */
[----:B------:R-:W-:Y:S01]  /*3a80*/  FMUL.FTZ R57, R57, c[0x0][0x2ec] ;  /* 0x0000bb0039397a20 */ /* 0x000fe20000410000 */
[----:B------:R-:W1:Y:S01]  /*3a90*/  LDSM.16.M88.4 R20, [R216+0x7800] ;  /* 0x00780000d814783b */ /* 0x000e620000000200 */
[----:B------:R-:W-:Y:S01]  /*3aa0*/  IADD3 R47, R31, 0x10, RZ ;  /* 0x000000101f2f7810 */ /* 0x000fe20007ffe0ff */
[----:B------:R-:W-:Y:S01]  /*3ab0*/  MUFU.TANH R180, R56 ;  /* 0x0000003800b47308 */ /* 0x000fe20000002400 */
[----:B------:R-:W-:Y:S01]  /*3ac0*/  HMMA.16816.F32.BF16 R76, R12, R18, R76 ;  /* 0x000000120c4c723c */ /* 0x000fe2000004184c */
[----:B------:R-:W-:Y:S01]  /*3ad0*/  FSEL R24, R28, -INF , !P2 ;  /* 0xff8000001c187808 */ /* 0x000fe20005000000 */
[----:B------:R-:W-:Y:S01]  /*3ae0*/  FMUL.FTZ R58, R58, c[0x0][0x2ec] ;  /* 0x0000bb003a3a7a20 */ /* 0x000fe20000410000 */
[----:B------:R-:W-:Y:S01]  /*3af0*/  ISETP.GE.AND P2, PT, R47, R243, PT ;  /* 0x000000f32f00720c */ /* 0x000fe20003f46270 */
[----:B------:R-:W-:Y:S01]  /*3b00*/  FMUL.FTZ R59, R59, c[0x0][0x2ec] ;  /* 0x0000bb003b3b7a20 */ /* 0x000fe20000410000 */
[----:B------:R-:W-:Y:S01]  /*3b10*/  FSEL R42, R42, -INF , !P1 ;  /* 0xff8000002a2a7808 */ /* 0x000fe20004800000 */
[----:B------:R-:W-:-:S04]  /*3b20*/  DEPBAR.LE SB0, 0x0 ;  /* 0x000080000000791a */ /* 0x000fc80000000000 */
[----:B---3--:R-:W-:Y:S01]  /*3b30*/  FMUL.FTZ R45, R36, c[0x0][0x2ec] ;  /* 0x0000bb00242d7a20 */ /* 0x008fe20000410000 */
[----:B------:R-:W-:Y:S01]  /*3b40*/  HMMA.16816.F32.BF16 R68, R8, R26, R68 ;  /* 0x0000001a0844723c */ /* 0x000fe20000041844 */
[----:B------:R-:W-:Y:S01]  /*3b50*/  FMUL.FTZ R38, R38, c[0x0][0x2ec] ;  /* 0x0000bb0026267a20 */ /* 0x000fe20000410000 */
[----:B------:R-:W-:Y:S01]  /*3b60*/  IADD3 R13, R31, 0x18, RZ ;  /* 0x000000181f0d7810 */ /* 0x000fe20007ffe0ff */
[----:B------:R-:W-:Y:S01]  /*3b70*/  FMUL.FTZ R36, R37, c[0x0][0x2ec] ;  /* 0x0000bb0025247a20 */ /* 0x000fe20000410000 */
[----:B------:R-:W-:Y:S01]  /*3b80*/  IADD3 R37, R31, 0x11, RZ ;  /* 0x000000111f257810 */ /* 0x000fe20007ffe0ff */
[----:B------:R-:W2:Y:S01]  /*3b90*/  MUFU.TANH R45, R45 ;  /* 0x0000002d002d7308 */ /* 0x000ea20000002400 */
[----:B------:R-:W-:Y:S01]  /*3ba0*/  FMUL.FTZ R46, R60, c[0x0][0x2ec] ;  /* 0x0000bb003c2e7a20 */ /* 0x000fe20000410000 */
[----:B------:R-:W-:Y:S01]  /*3bb0*/  ISETP.GE.AND P1, PT, R47, R238, PT ;  /* 0x000000ee2f00720c */ /* 0x000fe20003f26270 */
[----:B------:R-:W-:Y:S01]  /*3bc0*/  FMUL.FTZ R17, R39, c[0x0][0x2ec] ;  /* 0x0000bb0027117a20 */ /* 0x000fe20000410000 */
[----:B------:R-:W-:Y:S01]  /*3bd0*/  FSEL R41, R41, -INF , !P0 ;  /* 0xff80000029297808 */ /* 0x000fe20004000000 */
[----:B------:R-:W-:Y:S01]  /*3be0*/  FMUL.FTZ R62, R62, c[0x0][0x2ec] ;  /* 0x0000bb003e3e7a20 */ /* 0x000fe20000410000 */
[----:B------:R-:W-:Y:S01]  /*3bf0*/  ISETP.LT.OR P2, PT, R47, R244, P2 ;  /* 0x000000f42f00720c */ /* 0x000fe20001741670 */
[----:B------:R-:W-:Y:S01]  /*3c00*/  FMUL.FTZ R39, R61, c[0x0][0x2ec] ;  /* 0x0000bb003d277a20 */ /* 0x000fe20000410000 */
[----:B------:R-:W3:Y:S01]  /*3c10*/  MUFU.TANH R38, R38 ;  /* 0x0000002600267308 */ /* 0x000ee20000002400 */
[----:B------:R-:W-:Y:S01]  /*3c20*/  FMUL.FTZ R63, R63, c[0x0][0x2ec] ;  /* 0x0000bb003f3f7a20 */ /* 0x000fe20000410000 */
[----:B------:R-:W-:-:S02]  /*3c30*/  ISETP.GE.AND P0, PT, R37, R243, PT ;  /* 0x000000f32500720c */ /* 0x000fc40003f06270 */
[----:B------:R-:W-:Y:S02]  /*3c40*/  FSEL R27, R43, -INF , !P4 ;  /* 0xff8000002b1b7808 */ /* 0x000fe40006000000 */
[----:B------:R-:W-:Y:S02]  /*3c50*/  FSEL R18, R30, -INF , !P6 ;  /* 0xff8000001e127808 */ /* 0x000fe40007000000 */
[----:B------:R-:W4:Y:S01]  /*3c60*/  MUFU.TANH R36, R36 ;  /* 0x0000002400247308 */ /* 0x000f220000002400 */
[----:B------:R-:W-:Y:S02]  /*3c70*/  ISETP.GE.AND P4, PT, R37, R238, PT ;  /* 0x000000ee2500720c */ /* 0x000fe40003f86270 */
[----:B------:R-:W-:Y:S01]  /*3c80*/  ISETP.GE.AND P6, PT, R13, R243, PT ;  /* 0x000000f30d00720c */ /* 0x000fe20003fc6270 */
[----:B------:R-:W-:Y:S01]  /*3c90*/  FMUL.FTZ R68, R68, c[0x0][0x2ec] ;  /* 0x0000bb0044447a20 */ /* 0x000fe20000410000 */
[C---:B-1----:R-:W-:Y:S01]  /*3ca0*/  HMMA.16816.F32.BF16 R80, R8.reuse, R20, R80 ;  /* 0x000000140850723c */ /* 0x042fe20000041850 */
[----:B------:R-:W-:Y:S01]  /*3cb0*/  ISETP.LT.OR P1, PT, R47, R242, P1 ;  /* 0x000000f22f00720c */ /* 0x000fe20000f21670 */
[----:B------:R-:W-:Y:S01]  /*3cc0*/  FMUL.FTZ R69, R69, c[0x0][0x2ec] ;  /* 0x0000bb0045457a20 */ /* 0x000fe20000410000 */
[----:B------:R-:W1:Y:S01]  /*3cd0*/  MUFU.TANH R46, R46 ;  /* 0x0000002e002e7308 */ /* 0x000e620000002400 */
[----:B------:R-:W-:Y:S01]  /*3ce0*/  IADD3 R15, R31, 0x19, RZ ;  /* 0x000000191f0f7810 */ /* 0x000fe20007ffe0ff */
[----:B------:R-:W-:Y:S01]  /*3cf0*/  FMUL.FTZ R70, R70, c[0x0][0x2ec] ;  /* 0x0000bb0046467a20 */ /* 0x000fe20000410000 */
[----:B--2---:R-:W-:Y:S01]  /*3d00*/  FSEL R6, R45, -INF , !P2 ;  /* 0xff8000002d067808 */ /* 0x004fe20005000000 */
[----:B------:R-:W-:Y:S01]  /*3d10*/  FMUL.FTZ R71, R71, c[0x0][0x2ec] ;  /* 0x0000bb0047477a20 */ /* 0x000fe20000410000 */
[----:B------:R-:W-:Y:S01]  /*3d20*/  HMMA.16816.F32.BF16 R76, R8, R22, R76 ;  /* 0x00000016084c723c */ /* 0x000fe2000004184c */
[----:B------:R-:W-:-:S02]  /*3d30*/  ISETP.LT.OR P0, PT, R37, R244, P0 ;  /* 0x000000f42500720c */ /* 0x000fc40000701670 */
[----:B------:R-:W2:Y:S01]  /*3d40*/  MUFU.TANH R17, R17 ;  /* 0x0000001100117308 */ /* 0x000ea20000002400 */
[----:B------:R-:W-:Y:S02]  /*3d50*/  ISETP.GE.AND P2, PT, R13, R238, PT ;  /* 0x000000ee0d00720c */ /* 0x000fe40003f46270 */
[----:B------:R-:W-:Y:S02]  /*3d60*/  ISETP.LT.OR P4, PT, R37, R242, P4 ;  /* 0x000000f22500720c */ /* 0x000fe40002781670 */
[----:B------:R-:W-:Y:S02]  /*3d70*/  ISETP.LT.OR P6, PT, R13, R244, P6 ;  /* 0x000000f40d00720c */ /* 0x000fe400037c1670 */
[----:B------:R-:W-:Y:S01]  /*3d80*/  IADD3 R21, R31, 0x20, RZ ;  /* 0x000000201f157810 */ /* 0x000fe20007ffe0ff */
[----:B------:R-:W1:Y:S01]  /*3d90*/  MUFU.TANH R29, R62 ;  /* 0x0000003e001d7308 */ /* 0x000e620000002400 */
[----:B------:R-:W-:Y:S02]  /*3da0*/  FSEL R37, R44, -INF , !P5 ;  /* 0xff8000002c257808 */ /* 0x000fe40006800000 */
[----:B---3--:R-:W-:-:S02]  /*3db0*/  FSEL R19, R38, -INF , !P1 ;  /* 0xff80000026137808 */ /* 0x008fc40004800000 */
[CC--:B------:R-:W-:Y:S01]  /*3dc0*/  ISETP.GE.AND P5, PT, R15.reuse, R243.reuse, PT ;  /* 0x000000f30f00720c */ /* 0x0c0fe20003fa6270 */
[----:B------:R-:W-:Y:S01]  /*3dd0*/  FMUL.FTZ R80, R80, c[0x0][0x2ec] ;  /* 0x0000bb0050507a20 */ /* 0x000fe20000410000 */
[----:B------:R-:W-:Y:S01]  /*3de0*/  ISETP.GE.AND P1, PT, R15, R238, PT ;  /* 0x000000ee0f00720c */ /* 0x000fe20003f26270 */
[----:B------:R-:W3:Y:S01]  /*3df0*/  MUFU.TANH R39, R39 ;  /* 0x0000002700277308 */ /* 0x000ee20000002400 */
[----:B------:R-:W-:Y:S01]  /*3e00*/  ISETP.LT.OR P2, PT, R13, R242, P2 ;  /* 0x000000f20d00720c */ /* 0x000fe20001741670 */
[----:B------:R-:W-:Y:S01]  /*3e10*/  FMUL.FTZ R81, R81, c[0x0][0x2ec] ;  /* 0x0000bb0051517a20 */ /* 0x000fe20000410000 */
[----:B----4-:R-:W-:Y:S01]  /*3e20*/  FSEL R4, R36, -INF , !P0 ;  /* 0xff80000024047808 */ /* 0x010fe20004000000 */
[----:B------:R-:W-:Y:S01]  /*3e30*/  FMUL.FTZ R82, R82, c[0x0][0x2ec] ;  /* 0x0000bb0052527a20 */ /* 0x000fe20000410000 */
[----:B------:R-:W-:Y:S01]  /*3e40*/  IADD3 R13, R31, 0x21, RZ ;  /* 0x000000211f0d7810 */ /* 0x000fe20007ffe0ff */
[----:B------:R-:W-:Y:S01]  /*3e50*/  FMUL.FTZ R8, R83, c[0x0][0x2ec] ;  /* 0x0000bb0053087a20 */ /* 0x000fe20000410000 */
[----:B------:R-:W-:Y:S01]  /*3e60*/  ISETP.GE.AND P0, PT, R21, R243, PT ;  /* 0x000000f31500720c */ /* 0x000fe20003f06270 */
[----:B------:R-:W4:Y:S01]  /*3e70*/  MUFU.TANH R26, R63 ;  /* 0x0000003f001a7308 */ /* 0x000f220000002400 */
[----:B-1----:R-:W-:Y:S01]  /*3e80*/  FSEL R14, R46, -INF , !P6 ;  /* 0xff8000002e0e7808 */ /* 0x002fe20007000000 */
[----:B------:R-:W-:Y:S01]  /*3e90*/  FMUL.FTZ R28, R79, c[0x0][0x2ec] ;  /* 0x0000bb004f1c7a20 */ /* 0x000fe20000410000 */
[----:B------:R-:W-:Y:S01]  /*3ea0*/  ISETP.GE.AND P6, PT, R21, R238, PT ;  /* 0x000000ee1500720c */ /* 0x000fe20003fc6270 */
[----:B------:R-:W-:Y:S01]  /*3eb0*/  FMUL.FTZ R76, R76, c[0x0][0x2ec] ;  /* 0x0000bb004c4c7a20 */ /* 0x000fe20000410000 */
[----:B------:R-:W-:Y:S01]  /*3ec0*/  ISETP.LT.OR P5, PT, R15, R244, P5 ;  /* 0x000000f40f00720c */ /* 0x000fe20002fa1670 */
[----:B------:R-:W-:Y:S01]  /*3ed0*/  FMUL.FTZ R77, R77, c[0x0][0x2ec] ;  /* 0x0000bb004d4d7a20 */ /* 0x000fe20000410000 */
[----:B------:R-:W-:Y:S01]  /*3ee0*/  ISETP.LT.OR P1, PT, R15, R242, P1 ;  /* 0x000000f20f00720c */ /* 0x000fe20000f21670 */
[----:B------:R-:W-:Y:S01]  /*3ef0*/  MUFU.TANH R186, R57 ;  /* 0x0000003900ba7308 */ /* 0x000fe20000002400 */
[----:B--2---:R-:W-:-:S02]  /*3f00*/  FSEL R17, R17, -INF , !P4 ;  /* 0xff80000011117808 */ /* 0x004fc40006000000 */
[----:B------:R-:W-:Y:S02]  /*3f10*/  FSEL R15, R29, -INF , !P2 ;  /* 0xff8000001d0f7808 */ /* 0x000fe40005000000 */
[----:B------:R-:W-:Y:S02]  /*3f20*/  ISETP.GE.AND P4, PT, R13, R243, PT ;  /* 0x000000f30d00720c */ /* 0x000fe40003f86270 */
[----:B------:R-:W-:Y:S01]  /*3f30*/  ISETP.LT.OR P0, PT, R21, R244, P0 ;  /* 0x000000f41500720c */ /* 0x000fe20000701670 */
[----:B------:R-:W1:Y:S01]  /*3f40*/  MUFU.TANH R197, R58 ;  /* 0x0000003a00c57308 */ /* 0x000e620000002400 */
[----:B------:R-:W-:Y:S02]  /*3f50*/  ISETP.GE.AND P2, PT, R13, R238, PT ;  /* 0x000000ee0d00720c */ /* 0x000fe40003f46270 */
[----:B------:R-:W-:Y:S02]  /*3f60*/  ISETP.LT.OR P6, PT, R21, R242, P6 ;  /* 0x000000f21500720c */ /* 0x000fe400037c1670 */
[----:B------:R-:W-:-:S02]  /*3f70*/  IADD3 R29, R31, 0x28, RZ ;  /* 0x000000281f1d7810 */ /* 0x000fc40007ffe0ff */
[----:B------:R-:W-:Y:S01]  /*3f80*/  IADD3 R21, R31, 0x29, RZ ;  /* 0x000000291f157810 */ /* 0x000fe20007ffe0ff */
[----:B------:R-:W2:Y:S01]  /*3f90*/  MUFU.TANH R187, R59 ;  /* 0x0000003b00bb7308 */ /* 0x000ea20000002400 */
[C---:B------:R-:W-:Y:S02]  /*3fa0*/  ISETP.LT.OR P4, PT, R13.reuse, R244, P4 ;  /* 0x000000f40d00720c */ /* 0x040fe40002781670 */
[----:B------:R-:W-:Y:S02]  /*3fb0*/  ISETP.LT.OR P2, PT, R13, R242, P2 ;  /* 0x000000f20d00720c */ /* 0x000fe40001741670 */
[----:B---3--:R-:W-:Y:S02]  /*3fc0*/  FSEL R12, R39, -INF , !P5 ;  /* 0xff800000270c7808 */ /* 0x008fe40006800000 */
[----:B------:R-:W-:Y:S01]  /*3fd0*/  FSEL R180, R180, -INF , !P0 ;  /* 0xff800000b4b47808 */ /* 0x000fe20004000000 */
[----:B------:R-:W3:Y:S01]  /*3fe0*/  MUFU.TANH R182, R68 ;  /* 0x0000004400b67308 */ /* 0x000ee20000002400 */
[----:B------:R-:W-:-:S02]  /*3ff0*/  ISETP.GE.AND P5, PT, R29, R243, PT ;  /* 0x000000f31d00720c */ /* 0x000fc40003fa6270 */
[----:B----4-:R-:W-:Y:S02]  /*4000*/  FSEL R13, R26, -INF , !P1 ;  /* 0xff8000001a0d7808 */ /* 0x010fe40004800000 */
[----:B------:R-:W-:Y:S02]  /*4010*/  ISETP.GE.AND P0, PT, R29, R238, PT ;  /* 0x000000ee1d00720c */ /* 0x000fe40003f06270 */
[----:B------:R-:W-:Y:S01]  /*4020*/  ISETP.GE.AND P1, PT, R21, R243, PT ;  /* 0x000000f31500720c */ /* 0x000fe20003f26270 */
[----:B------:R-:W4:Y:S01]  /*4030*/  MUFU.TANH R184, R69 ;  /* 0x0000004500b87308 */ /* 0x000f220000002400 */
[C---:B------:R-:W-:Y:S02]  /*4040*/  ISETP.LT.OR P5, PT, R29.reuse, R244, P5 ;  /* 0x000000f41d00720c */ /* 0x040fe40002fa1670 */
[----:B------:R-:W-:Y:S01]  /*4050*/  ISETP.LT.OR P0, PT, R29, R242, P0 ;  /* 0x000000f21d00720c */ /* 0x000fe20000701670 */
[----:B------:R-:W-:Y:S01]  /*4060*/  FMUL.FTZ R29, R78, c[0x0][0x2ec] ;  /* 0x0000bb004e1d7a20 */ /* 0x000fe20000410000 */
[----:B------:R-:W-:-:S02]  /*4070*/  ISETP.LT.OR P1, PT, R21, R244, P1 ;  /* 0x000000f41500720c */ /* 0x000fc40000f21670 */
[C---:B------:R-:W-:Y:S01]  /*4080*/  IADD3 R9, R31.reuse, 0x30, RZ ;  /* 0x000000301f097810 */ /* 0x040fe20007ffe0ff */
[----:B------:R-:W4:Y:S01]  /*4090*/  MUFU.TANH R195, R70 ;  /* 0x0000004600c37308 */ /* 0x000f220000002400 */
[----:B------:R-:W-:Y:S02]  /*40a0*/  IADD3 R11, R31, 0x31, RZ ;  /* 0x000000311f0b7810 */ /* 0x000fe40007ffe0ff */
[----:B-1----:R-:W-:Y:S02]  /*40b0*/  FSEL R197, R197, -INF , !P6 ;  /* 0xff800000c5c57808 */ /* 0x002fe40007000000 */
[----:B------:R-:W-:Y:S02]  /*40c0*/  FSEL R186, R186, -INF , !P4 ;  /* 0xff800000baba7808 */ /* 0x000fe40006000000 */
[----:B--2---:R-:W-:Y:S01]  /*40d0*/  FSEL R187, R187, -INF , !P2 ;  /* 0xff800000bbbb7808 */ /* 0x004fe20005000000 */
[----:B------:R-:W1:Y:S01]  /*40e0*/  MUFU.TANH R189, R71 ;  /* 0x0000004700bd7308 */ /* 0x000e620000002400 */
[----:B---3--:R-:W-:-:S02]  /*40f0*/  FSEL R182, R182, -INF , !P5 ;  /* 0xff800000b6b67808 */ /* 0x008fc40006800000 */
[----:B----4-:R-:W-:Y:S02]  /*4100*/  FSEL R184, R184, -INF , !P1 ;  /* 0xff800000b8b87808 */ /* 0x010fe40004800000 */
[-C--:B------:R-:W-:Y:S02]  /*4110*/  ISETP.GE.AND P6, PT, R21, R238.reuse, PT ;  /* 0x000000ee1500720c */ /* 0x080fe40003fc6270 */
[-C--:B------:R-:W-:Y:S01]  /*4120*/  ISETP.GE.AND P4, PT, R9, R243.reuse, PT ;  /* 0x000000f30900720c */ /* 0x080fe20003f86270 */
[----:B------:R-:W2:Y:S01]  /*4130*/  MUFU.TANH R194, R80 ;  /* 0x0000005000c27308 */ /* 0x000ea20000002400 */
[----:B------:R-:W-:Y:S02]  /*4140*/  FSEL R195, R195, -INF , !P0 ;  /* 0xff800000c3c37808 */ /* 0x000fe40004000000 */
[----:B------:R-:W-:Y:S02]  /*4150*/  ISETP.GE.AND P2, PT, R11, R243, PT ;  /* 0x000000f30b00720c */ /* 0x000fe40003f46270 */
[----:B------:R-:W-:-:S02]  /*4160*/  ISETP.GE.AND P5, PT, R9, R238, PT ;  /* 0x000000ee0900720c */ /* 0x000fc40003fa6270 */
[----:B------:R-:W-:Y:S01]  /*4170*/  ISETP.GE.AND P0, PT, R11, R238, PT ;  /* 0x000000ee0b00720c */ /* 0x000fe20003f06270 */
[----:B------:R-:W3:Y:S01]  /*4180*/  MUFU.TANH R192, R81 ;  /* 0x0000005100c07308 */ /* 0x000ee20000002400 */
[----:B------:R-:W-:Y:S02]  /*4190*/  ISETP.GT.AND P1, PT, R237, R232, PT ;  /* 0x000000e8ed00720c */ /* 0x000fe40003f24270 */
[----:B------:R-:W-:Y:S02]  /*41a0*/  ISETP.LT.OR P6, PT, R21, R242, P6 ;  /* 0x000000f21500720c */ /* 0x000fe400037c1670 */
[C---:B------:R-:W-:Y:S02]  /*41b0*/  ISETP.LT.OR P4, PT, R9.reuse, R244, P4 ;  /* 0x000000f40900720c */ /* 0x040fe40002781670 */
[----:B------:R-:W-:Y:S01]  /*41c0*/  ISETP.LT.OR P5, PT, R9, R242, P5 ;  /* 0x000000f20900720c */ /* 0x000fe20002fa1670 */
[----:B------:R-:W4:Y:S01]  /*41d0*/  MUFU.TANH R191, R82 ;  /* 0x0000005200bf7308 */ /* 0x000f220000002400 */
[----:B------:R-:W-:-:S02]  /*41e0*/  ISETP.LT.OR P2, PT, R11, R244, P2 ;  /* 0x000000f40b00720c */ /* 0x000fc40001741670 */
[----:B------:R-:W-:Y:S02]  /*41f0*/  ISETP.LT.OR P0, PT, R11, R242, P0 ;  /* 0x000000f20b00720c */ /* 0x000fe40000701670 */
[C---:B------:R-:W-:Y:S02]  /*4200*/  IADD3 R11, R31.reuse, 0x38, RZ ;  /* 0x000000381f0b7810 */ /* 0x040fe40007ffe0ff */
[----:B------:R-:W-:Y:S01]  /*4210*/  IADD3 R9, R31, 0x39, RZ ;  /* 0x000000391f097810 */ /* 0x000fe20007ffe0ff */
[----:B------:R-:W4:Y:S01]  /*4220*/  MUFU.TANH R8, R8 ;  /* 0x0000000800087308 */ /* 0x000f220000002400 */
[----:B-1----:R-:W-:Y:S02]  /*4230*/  FSEL R189, R189, -INF , !P6 ;  /* 0xff800000bdbd7808 */ /* 0x002fe40007000000 */
[----:B--2---:R-:W-:Y:S02]  /*4240*/  FSEL R194, R194, -INF , !P4 ;  /* 0xff800000c2c27808 */ /* 0x004fe40006000000 */
[----:B---3--:R-:W-:-:S02]  /*4250*/  FSEL R192, R192, -INF , !P2 ;  /* 0xff800000c0c07808 */ /* 0x008fc40005000000 */
[-C--:B------:R-:W-:Y:S01]  /*4260*/  ISETP.GE.AND P6, PT, R11, R243.reuse, PT ;  /* 0x000000f30b00720c */ /* 0x080fe20003fc6270 */
[----:B------:R-:W1:Y:S01]  /*4270*/  MUFU.TANH R190, R76 ;  /* 0x0000004c00be7308 */ /* 0x000e620000002400 */
[----:B----4-:R-:W-:Y:S02]  /*4280*/  FSEL R191, R191, -INF , !P5 ;  /* 0xff800000bfbf7808 */ /* 0x010fe40006800000 */
[-C--:B------:R-:W-:Y:S02]  /*4290*/  ISETP.GE.AND P4, PT, R11, R238.reuse, PT ;  /* 0x000000ee0b00720c */ /* 0x080fe40003f86270 */
[C---:B------:R-:W-:Y:S02]  /*42a0*/  ISETP.GE.AND P5, PT, R9.reuse, R243, PT ;  /* 0x000000f30900720c */ /* 0x040fe40003fa6270 */
[----:B------:R-:W-:Y:S01]  /*42b0*/  ISETP.GE.AND P2, PT, R9, R238, PT ;  /* 0x000000ee0900720c */ /* 0x000fe20003f46270 */
[----:B------:R-:W2:Y:S01]  /*42c0*/  MUFU.TANH R188, R77 ;  /* 0x0000004d00bc7308 */ /* 0x000ea20000002400 */
[----:B------:R-:W-:Y:S01]  /*42d0*/  FSEL R31, R8, -INF , !P0 ;  /* 0xff800000081f7808 */ /* 0x000fe20004000000 */
[----:B------:R-:W-:Y:S01]  /*42e0*/  BAR.SYNC.DEFER_BLOCKING 0x0 ;  /* 0x0000000000007b1d */ /* 0x000fe20000010000 */
[----:B------:R-:W-:-:S02]  /*42f0*/  ISETP.LT.OR P6, PT, R11, R244, P6 ;  /* 0x000000f40b00720c */ /* 0x000fc400037c1670 */
[----:B------:R-:W-:Y:S02]  /*4300*/  ISETP.LT.OR P4, PT, R11, R242, P4 ;  /* 0x000000f20b00720c */ /* 0x000fe40002781670 */
[C---:B------:R-:W-:Y:S01]  /*4310*/  @!P1 LEA R248, P0, R2.reuse, c[0x0][0x168], 0x1 ;  /* 0x00005a0002f89a11 */ /* 0x040fe200078008ff */
[----:B------:R-:W3:Y:S01]  /*4320*/  MUFU.TANH R29, R29 ;  /* 0x0000001d001d7308 */ /* 0x000ee20000002400 */
[C---:B------:R-:W-:Y:S02]  /*4330*/  ISETP.LT.OR P5, PT, R9.reuse, R244, P5 ;  /* 0x000000f40900720c */ /* 0x040fe40002fa1670 */
[----:B------:R-:W-:Y:S02]  /*4340*/  ISETP.LT.OR P2, PT, R9, R242, P2 ;  /* 0x000000f20900720c */ /* 0x000fe40001741670 */
[----:B------:R-:W-:Y:S02]  /*4350*/  @!P1 LEA.HI.X R249, R2, c[0x0][0x16c], R165, 0x1, P0 ;  /* 0x00005b0002f99a11 */ /* 0x000fe400000f0ca5 */
[----:B-1----:R-:W-:Y:S01]  /*4360*/  FSEL R190, R190, -INF , !P6 ;  /* 0xff800000bebe7808 */ /* 0x002fe20007000000 */
[----:B------:R-:W1:Y:S01]  /*4370*/  MUFU.TANH R28, R28 ;  /* 0x0000001c001c7308 */ /* 0x000e620000002400 */
[----:B--2---:R-:W-:-:S02]  /*4380*/  FSEL R188, R188, -INF , !P5 ;  /* 0xff800000bcbc7808 */ /* 0x004fc40006800000 */
[----:B---3--:R-:W-:Y:S02]  /*4390*/  FSEL R29, R29, -INF , !P4 ;  /* 0xff8000001d1d7808 */ /* 0x008fe40006000000 */
[----:B-1----:R-:W-:Y:S01]  /*43a0*/  FSEL R28, R28, -INF , !P2 ;  /* 0xff8000001c1c7808 */ /* 0x002fe20005000000 */
[----:B------:R-:W-:Y:S05]  /*43b0*/  @!P1 BRA `(.L_x_7623) ;  /* 0x0000060000009947 */ /* 0x000fea0003800000 */
[----:B------:R-:W-:Y:S05]  /*43c0*/  @!P3 BRA `(.L_x_7624) ;  /* 0x000003900000b947 */ /* 0x000fea0003800000 */
[----:B------:R-:W1:Y:S01]  /*43d0*/  I2F.RP R8, UR6 ;  /* 0x0000000600087d06 */ /* 0x000e620008209400 */
[C---:B------:R-:W-:Y:S02]  /*43e0*/  IADD3 R21, R3.reuse, -0x40, RZ ;  /* 0xffffffc003157810 */ /* 0x040fe40007ffe0ff */
[----:B------:R-:W-:Y:S02]  /*43f0*/  IABS R11, R3 ;  /* 0x00000003000b7213 */ /* 0x000fe40000000000 */
[----:B------:R-:W-:Y:S02]  /*4400*/  IABS R9, R21 ;  /* 0x0000001500097213 */ /* 0x000fe40000000000 */
[----:B------:R-:W-:-:S02]  /*4410*/  LOP3.LUT R3, R3, c[0x0][0x2d0], RZ, 0x3c, !PT ;  /* 0x0000b40003037a12 */ /* 0x000fc400078e3cff */
        /* <DEDUP_REMOVED lines=36> */
[----:B------:R-:W-:Y:S01]  /*4660*/  IMAD.IADD R3, R3, 0x1, -R10 ;  /* 0x0000000103037824 */ /* 0x000fe200078e0a0a */
[----:B------:R-:W-:-:S05]  /*4670*/  MOV R10, 0x40 ;  /* 0x00000040000a7802 */ /* 0x000fca0000000f00 */
[----:B------:R-:W-:-:S04]  /*4680*/  IMAD R10, R3, c[0x0][0x2d0], -R10 ;  /* 0x0000b400030a7a24 */ /* 0x000fc800078e0a0a */
[----:B------:R-:W-:Y:S01]  /*4690*/  IMAD.WIDE.U32 R20, R10, c[0x0][0x198], RZ ;  /* 0x000066000a147a25 */ /* 0x000fe200078e00ff */
[----:B------:R-:W-:-:S05]  /*46a0*/  SHF.R.S32.HI R3, RZ, 0x1f, R10 ;  /* 0x0000001fff037819 */ /* 0x000fca000001140a */
[----:B------:R-:W-:-:S04]  /*46b0*/  IMAD R3, R3, c[0x0][0x198], RZ ;  /* 0x0000660003037a24 */ /* 0x000fc800078e02ff */
[----:B------:R-:W-:-:S04]  /*46c0*/  IMAD R3, R10, c[0x0][0x19c], R3 ;  /* 0x000067000a037a24 */ /* 0x000fc800078e0203 */
[----:B------:R-:W-:Y:S02]  /*46d0*/  IMAD.IADD R21, R21, 0x1, R3 ;  /* 0x0000000115157824 */ /* 0x000fe400078e0203 */
[----:B--2---:R-:W-:-:S04]  /*46e0*/  IMAD.IADD R9, R9, 0x1, -R8 ;  /* 0x0000000109097824 */ /* 0x004fc800078e0a08 */
[----:B------:R-:W-:Y:S01]  /*46f0*/  IMAD.WIDE.U32 R20, R9, c[0x0][0x180], R20 ;  /* 0x0000600009147a25 */ /* 0x000fe200078e0014 */
[----:B------:R-:W-:-:S03]  /*4700*/  SHF.R.S32.HI R8, RZ, 0x1f, R9 ;  /* 0x0000001fff087819 */ /* 0x000fc60000011409 */
[----:B------:R-:W-:Y:S02]  /*4710*/  IMAD.MOV.U32 R3, RZ, RZ, R20 ;  /* 0x000000ffff037224 */ /* 0x000fe400078e0014 */
[----:B------:R-:W-:-:S04]  /*4720*/  IMAD R8, R8, c[0x0][0x180], RZ ;  /* 0x0000600008087a24 */ /* 0x000fc800078e02ff */
[----:B------:R-:W-:-:S05]  /*4730*/  IMAD R8, R9, c[0x0][0x184], R8 ;  /* 0x0000610009087a24 */ /* 0x000fca00078e0208 */
[----:B------:R-:W-:Y:S01]  /*4740*/  IADD3 R8, R21, R8, RZ ;  /* 0x0000000815087210 */ /* 0x000fe20007ffe0ff */
[----:B------:R-:W-:Y:S05]  /*4750*/  BRA `(.L_x_7625) ;  /* 0x0000004000007947 */ /* 0x000fea0003800000 */
.L_x_7624:
[----:B------:R-:W-:-:S04]  /*4760*/  ULEA UR4, -UR8, URZ, 0x6 ;  /* 0x0000003f08047291 */ /* 0x000fc8000f8e313f */
[----:B------:R-:W-:Y:S02]  /*4770*/  USHF.R.S32.HI UR5, URZ, 0x1f, UR4 ;  /* 0x0000001f3f057899 */ /* 0x000fe40008011404 */
[----:B------:R-:W-:-:S04]  /*4780*/  MOV R3, UR4 ;  /* 0x0000000400037c02 */ /* 0x000fc80008000f00 */
[----:B------:R-:W-:Y:S02]  /*4790*/  MOV R8, UR5 ;  /* 0x0000000500087c02 */ /* 0x000fe40008000f00 */
.L_x_7625:
        /* <DEDUP_REMOVED lines=34> */
.L_x_7623:
        /* <DEDUP_REMOVED lines=56> */
[----:B------:R-:W-:Y:S01]  /*4d40*/  FMUL.FTZ R30, R3, c[0x0][0x23c] ;  /* 0x00008f00031e7a20 */ /* 0x000fe20000410000 */
[----:B------:R-:W-:Y:S01]  /*4d50*/  FSEL R193, R193, RZ, P0 ;  /* 0x000000ffc1c17208 */ /* 0x000fe20000000000 */
[----:B------:R-:W-:Y:S01]  /*4d60*/  LDSM.16.MT88.4 R104, [R224+0x16000] ;  /* 0x01600000e068783b */ /* 0x000fe20000004200 */
[----:B------:R-:W-:-:S03]  /*4d70*/  FSETP.NEU.FTZ.AND P0, PT, R3, -INF , PT ;  /* 0xff8000000300780b */ /* 0x000fc60003f1d000 */
[--C-:B------:R-:W-:Y:S01]  /*4d80*/  FFMA.FTZ R177, R16, c[0x0][0x23c], -R193.reuse ;  /* 0x00008f0010b17a23 */ /* 0x100fe200000108c1 */
[----:B------:R-:W-:Y:S01]  /*4d90*/  FSEL R30, R30, RZ, P0 ;  /* 0x000000ff1e1e7208 */ /* 0x000fe20000000000 */
        /* <DEDUP_REMOVED lines=8> */
[----:B------:R-:W-:Y:S01]  /*4e20*/  LDSM.16.MT88.4 R8, [R224+0x10800] ;  /* 0x01080000e008783b */ /* 0x000fe20000004200 */
        /* <DEDUP_REMOVED lines=9> */
[----:B------:R-:W3:Y:S01]  /*4ec0*/  LDSM.16.MT88.4 R4, [R220+0x16000] ;  /* 0x01600000dc04783b */ /* 0x000ee20000004200 */
        /* <DEDUP_REMOVED lines=9> */
[----:B--2---:R-:W-:Y:S01]  /*4f60*/  F2FP.BF16.PACK_AB R128, R176, R177 ;  /* 0x000000b1b080723e */ /* 0x004fe200000010ff */
[----:B------:R-:W2:Y:S01]  /*4f70*/  LDSM.16.MT88.4 R12, [R221+0x10800] ;  /* 0x01080000dd0c783b */ /* 0x000ea20000004200 */
[--C-:B------:R-:W-:Y:S02]  /*4f80*/  FFMA.FTZ R185, R184, c[0x0][0x23c], -R193.reuse ;  /* 0x00008f00b8b97a23 */ /* 0x100fe400000108c1 */
[--C-:B------:R-:W-:Y:S02]  /*4f90*/  FFMA.FTZ R180, R180, c[0x0][0x23c], -R193.reuse ;  /* 0x00008f00b4b47a23 */ /* 0x100fe400000108c1 */
[----:B------:R-:W-:Y:S01]  /*4fa0*/  FFMA.FTZ R182, R182, c[0x0][0x23c], -R193 ;  /* 0x00008f00b6b67a23 */ /* 0x000fe200000108c1 */
[----:B------:R-:W-:Y:S01]  /*4fb0*/  MUFU.EX2 R179, R179 ;  /* 0x000000b300b37308 */ /* 0x000fe20000000800 */
[----:B------:R-:W-:-:S02]  /*4fc0*/  FFMA.FTZ R184, R197, c[0x0][0x23c], -R30 ;  /* 0x00008f00c5b87a23 */ /* 0x000fc4000001081e */
[--C-:B------:R-:W-:Y:S02]  /*4fd0*/  FFMA.FTZ R187, R187, c[0x0][0x23c], -R30.reuse ;  /* 0x00008f00bbbb7a23 */ /* 0x100fe4000001081e */
[--C-:B------:R-:W-:Y:S02]  /*4fe0*/  FFMA.FTZ R186, R195, c[0x0][0x23c], -R30.reuse ;  /* 0x00008f00c3ba7a23 */ /* 0x100fe4000001081e */
[----:B------:R-:W-:Y:S01]  /*4ff0*/  FFMA.FTZ R189, R189, c[0x0][0x23c], -R30 ;  /* 0x00008f00bdbd7a23 */ /* 0x000fe2000001081e */
[----:B------:R-:W5:Y:S01]  /*5000*/  MUFU.EX2 R178, R178 ;  /* 0x000000b200b27308 */ /* 0x000f620000000800 */
[----:B----4-:R-:W-:Y:S01]  /*5010*/  F2FP.BF16.PACK_AB R130, R171, R174 ;  /* 0x000000aeab82723e */ /* 0x010fe200000010ff */
        /* <DEDUP_REMOVED lines=8> */
[----:B------:R-:W4:Y:S01]  /*50a0*/  MUFU.EX2 R172, R172 ;  /* 0x000000ac00ac7308 */ /* 0x000f220000000800 */
[----:B-----5:R-:W-:Y:S01]  /*50b0*/  F2FP.BF16.PACK_AB R129, R178, R179 ;  /* 0x000000b3b281723e */ /* 0x020fe200000010ff */
[----:B------:R-:W-:-:S02]  /*50c0*/  FFMA.FTZ R251, R28, c[0x0][0x23c], -R30 ;  /* 0x00008f001cfb7a23 */ /* 0x000fc4000001081e */
[----:B------:R-:W-:Y:S01]  /*50d0*/  FADD.FTZ R177, R177, R176 ;  /* 0x000000b0b1b17221 */ /* 0x000fe20000010000 */
[----:B------:R-:W-:Y:S01]  /*50e0*/  LDSM.16.MT88.4 R28, [R220+0x11800] ;  /* 0x01180000dc1c783b */ /* 0x000fe20000004200 */
[----:B------:R-:W-:Y:S02]  /*50f0*/  FADD.FTZ R178, R179, R178 ;  /* 0x000000b2b3b27221 */ /* 0x000fe40000010000 */
[----:B------:R-:W-:Y:S01]  /*5100*/  MUFU.EX2 R175, R175 ;  /* 0x000000af00af7308 */ /* 0x000fe20000000800 */
[----:B------:R-:W-:-:S04]  /*5110*/  FADD.FTZ R174, R174, R177 ;  /* 0x000000b1aeae7221 */ /* 0x000fc80000010000 */
[----:B------:R-:W-:Y:S01]  /*5120*/  FADD.FTZ R174, R171, R174 ;  /* 0x000000aeabae7221 */ /* 0x000fe20000010000 */
[----:B----4-:R-:W-:Y:S02]  /*5130*/  F2FP.BF16.PACK_AB R131, R172, R181 ;  /* 0x000000b5ac83723e */ /* 0x010fe400000010ff */
[----:B------:R-:W4:Y:S01]  /*5140*/  MUFU.EX2 R170, R170 ;  /* 0x000000aa00aa7308 */ /* 0x000f220000000800 */
        /* <DEDUP_REMOVED lines=307> */
.L_x_7627:
[----:B------:R-:W-:Y:S02]  /*6480*/  ULDC UR14, c[0x0][0x1a0] ;  /* 0x00006800000e7ab9 */ /* 0x000fe40000000800 */
[----:B------:R-:W-:-:S04]  /*6490*/  ULEA UR14, -UR14, URZ, 0x6 ;  /* 0x0000003f0e0e7291 */ /* 0x000fc8000f8e313f */
[----:B------:R-:W-:Y:S02]  /*64a0*/  USHF.R.S32.HI UR12, URZ, 0x1f, UR14 ;  /* 0x0000001f3f0c7899 */ /* 0x000fe4000801140e */
.L_x_7628:
        /* <DEDUP_REMOVED lines=50> */
[----:B------:R-:W1:Y:S04]  /*67d0*/  LDSM.16.M88.4 R168, [R229+0x9000] ;  /* 0x00900000e5a8783b */ /* 0x000e680000000200 */
[----:B------:R-:W1:Y:S04]  /*67e0*/  LDSM.16.M88.4 R176, [R229+0x8800] ;  /* 0x00880000e5b0783b */ /* 0x000e680000000200 */
[----:B------:R-:W1:Y:S04]  /*67f0*/  LDSM.16.M88.4 R12, [R229+0x9800] ;  /* 0x00980000e50c783b */ /* 0x000e680000000200 */
[----:B------:R-:W-:Y:S04]  /*6800*/  LDSM.16.M88.4 R184, [R228] ;  /* 0x00000000e4b8783b */ /* 0x000fe80000000200 */
[----:B---3--:R-:W3:Y:S04]  /*6810*/  LDSM.16.M88.4 R8, [R227] ;  /* 0x00000000e308783b */ /* 0x008ee80000000200 */
[----:B-----5:R-:W5:Y:S04]  /*6820*/  LDSM.16.M88.4 R20, [R218] ;  /* 0x00000000da14783b */ /* 0x020f680000000200 */
[----:B------:R-:W3:Y:S04]  /*6830*/  LDSM.16.M88.4 R192, [R219] ;  /* 0x00000000dbc0783b */ /* 0x000ee80000000200 */
[----:B------:R-:W3:Y:S04]  /*6840*/  LDSM.16.M88.4 R188, [R217] ;  /* 0x00000000d9bc783b */ /* 0x000ee80000000200 */
[----:B----4-:R-:W-:Y:S01]  /*6850*/  LDSM.16.M88.4 R24, [R223+0x8800] ;  /* 0x00880000df18783b */ /* 0x010fe20000000200 */
[C---:B--2---:R-:W-:Y:S03]  /*6860*/  HMMA.16816.F32.BF16 R4, R28.reuse, R16, RZ ;  /* 0x000000101c04723c */ /* 0x044fe600000418ff */
[----:B------:R-:W-:Y:S04]  /*6870*/  LDSM.16.M88.4 R196, [R223+0xe000] ;  /* 0x00e00000dfc4783b */ /* 0x000fe80000000200 */
[----:B------:R-:W0:Y:S01]  /*6880*/  LDGDEPBAR ;  /* 0x00000000000079af */ /* 0x000e220000000000 */
[C---:B-1----:R-:W-:Y:S08]  /*6890*/  HMMA.16816.F32.BF16 R172, R28.reuse, R168, RZ ;  /* 0x000000a81cac723c */ /* 0x042ff000000418ff */
[C---:B------:R-:W-:Y:S08]  /*68a0*/  HMMA.16816.F32.BF16 R16, R28.reuse, R18, RZ ;  /* 0x000000121c10723c */ /* 0x040ff000000418ff */
        /* <DEDUP_REMOVED lines=8> */
[----:B------:R-:W1:Y:S07]  /*6930*/  LDSM.16.M88.4 R8, [R223+0x8000] ;  /* 0x00800000df08783b */ /* 0x000e6e0000000200 */
[C---:B-----5:R-:W-:Y:S08]  /*6940*/  HMMA.16816.F32.BF16 R172, R184.reuse, R20, R172 ;  /* 0x00000014b8ac723c */ /* 0x060ff000000418ac */
[C---:B------:R-:W-:Y:S01]  /*6950*/  HMMA.16816.F32.BF16 R168, R184.reuse, R22, R168 ;  /* 0x00000016b8a8723c */ /* 0x040fe200000418a8 */
[----:B------:R-:W2:Y:S07]  /*6960*/  LDSM.16.M88.4 R20, [R223+0x9000] ;  /* 0x00900000df14783b */ /* 0x000eae0000000200 */
[C---:B------:R-:W-:Y:S08]  /*6970*/  HMMA.16816.F32.BF16 R180, R184.reuse, R192, R180 ;  /* 0x000000c0b8b4723c */ /* 0x040ff000000418b4 */
[C---:B------:R-:W-:Y:S01]  /*6980*/  HMMA.16816.F32.BF16 R176, R184.reuse, R194, R176 ;  /* 0x000000c2b8b0723c */ /* 0x040fe200000418b0 */
[----:B------:R-:W3:Y:S07]  /*6990*/  LDSM.16.M88.4 R192, [R223+0x9800] ;  /* 0x00980000dfc0783b */ /* 0x000eee0000000200 */
[C---:B------:R-:W-:Y:S08]  /*69a0*/  HMMA.16816.F32.BF16 R32, R184.reuse, R188, R32 ;  /* 0x000000bcb820723c */ /* 0x040ff00000041820 */
[----:B------:R-:W-:Y:S01]  /*69b0*/  HMMA.16816.F32.BF16 R28, R184, R190, R28 ;  /* 0x000000beb81c723c */ /* 0x000fe2000004181c */
[----:B------:R-:W-:Y:S04]  /*69c0*/  LDSM.16.M88.4 R184, [R216+0x800] ;  /* 0x00080000d8b8783b */ /* 0x000fe80000000200 */
[----:B------:R-:W-:Y:S03]  /*69d0*/  LDSM.16.M88.4 R188, [R216] ;  /* 0x00000000d8bc783b */ /* 0x000fe60000000200 */
        /* <DEDUP_REMOVED lines=27> */
[C---:B------:R-:W-:Y:S08]  /*6b90*/  HMMA.16816.F32.BF16 R4, R12.reuse, R192, R4 ;  /* 0x000000c00c04723c */ /* 0x040ff00000041804 */
[C---:B------:R-:W-:Y:S01]  /*6ba0*/  HMMA.16816.F32.BF16 R16, R12.reuse, R194, R16 ;  /* 0x000000c20c10723c */ /* 0x040fe20000041810 */
[----:B------:R-:W-:Y:S07]  /*6bb0*/  LDSM.16.M88.4 R192, [R223+0xa000] ;  /* 0x00a00000dfc0783b */ /* 0x000fee0000000200 */
[C---:B------:R-:W-:Y:S01]  /*6bc0*/  HMMA.16816.F32.BF16 R176, R12.reuse, R186, R176 ;  /* 0x000000ba0cb0723c */ /* 0x040fe200000418b0 */
[----:B------:R-:W1:Y:S07]  /*6bd0*/  LDSM.16.M88.4 R184, [R214] ;  /* 0x00000000d6b8783b */ /* 0x000e6e0000000200 */
[C---:B---3--:R-:W-:Y:S08]  /*6be0*/  HMMA.16816.F32.BF16 R172, R12.reuse, R24, R172 ;  /* 0x000000180cac723c */ /* 0x048ff000000418ac */
[C---:B------:R-:W-:Y:S01]  /*6bf0*/  HMMA.16816.F32.BF16 R168, R12.reuse, R26, R168 ;  /* 0x0000001a0ca8723c */ /* 0x040fe200000418a8 */
[----:B------:R-:W3:Y:S07]  /*6c00*/  LDSM.16.M88.4 R24, [R213] ;  /* 0x00000000d518783b */ /* 0x000eee0000000200 */
[C---:B--2---:R-:W-:Y:S08]  /*6c10*/  HMMA.16816.F32.BF16 R32, R12.reuse, R20, R32 ;  /* 0x000000140c20723c */ /* 0x044ff00000041820 */
[----:B------:R-:W-:Y:S01]  /*6c20*/  HMMA.16816.F32.BF16 R28, R12, R22, R28 ;  /* 0x000000160c1c723c */ /* 0x000fe2000004181c */
[----:B------:R-:W2:Y:S04]  /*6c30*/  LDSM.16.M88.4 R12, [R212] ;  /* 0x00000000d40c783b */ /* 0x000ea80000000200 */
[----:B------:R-:W5:Y:S03]  /*6c40*/  LDSM.16.M88.4 R20, [R226+0x2000] ;  /* 0x00200000e214783b */ /* 0x000f660000000200 */
        /* <DEDUP_REMOVED lines=13> */
[C---:B-----5:R-:W-:Y:S08]  /*6d20*/  HMMA.16816.F32.BF16 R4, R20.reuse, R192, R4 ;  /* 0x000000c01404723c */ /* 0x060ff00000041804 */
        /* <DEDUP_REMOVED lines=28> */
[C---:B------:R-:W-:Y:S08]  /*6ef0*/  HMMA.16816.F32.BF16 R180, R20.reuse, R188, R180 ;  /* 0x000000bc14b4723c */ /* 0x040ff000000418b4 */
[C---:B------:R-:W-:Y:S01]  /*6f00*/  HMMA.16816.F32.BF16 R176, R20.reuse, R190, R176 ;  /* 0x000000be14b0723c */ /* 0x040fe200000418b0 */
[----:B------:R-:W-:Y:S07]  /*6f10*/  LDSM.16.M88.4 R188, [R209] ;  /* 0x00000000d1bc783b */ /* 0x000fee0000000200 */
[C---:B-1----:R-:W-:Y:S08]  /*6f20*/  HMMA.16816.F32.BF16 R32, R20.reuse, R184, R32 ;  /* 0x000000b81420723c */ /* 0x042ff00000041820 */
[----:B------:R-:W-:Y:S01]  /*6f30*/  HMMA.16816.F32.BF16 R28, R20, R186, R28 ;  /* 0x000000ba141c723c */ /* 0x000fe2000004181c */
[----:B------:R-:W-:Y:S07]  /*6f40*/  LDSM.16.M88.4 R184, [R226+0x4000] ;  /* 0x00400000e2b8783b */ /* 0x000fee0000000200 */
[C---:B---3--:R-:W-:Y:S08]  /*6f50*/  HMMA.16816.F32.BF16 R4, R24.reuse, R12, R4 ;  /* 0x0000000c1804723c */ /* 0x048ff00000041804 */
[C---:B------:R-:W-:Y:S01]  /*6f60*/  HMMA.16816.F32.BF16 R16, R24.reuse, R14, R16 ;  /* 0x0000000e1810723c */ /* 0x040fe20000041810 */
[----:B------:R-:W1:Y:S07]  /*6f70*/  LDSM.16.M88.4 R12, [R223+0xc000] ;  /* 0x00c00000df0c783b */ /* 0x000e6e0000000200 */
[C---:B--2---:R-:W-:Y:S08]  /*6f80*/  HMMA.16816.F32.BF16 R180, R24.reuse, R8, R180 ;  /* 0x0000000818b4723c */ /* 0x044ff000000418b4 */
[----:B------:R-:W-:Y:S01]  /*6f90*/  HMMA.16816.F32.BF16 R176, R24, R10, R176 ;  /* 0x0000000a18b0723c */ /* 0x000fe200000418b0 */
[----:B------:R-:W2:Y:S07]  /*6fa0*/  LDSM.16.M88.4 R8, [R223+0xc800] ;  /* 0x00c80000df08783b */ /* 0x000eae0000000200 */
[C---:B------:R-:W-:Y:S08]  /*6fb0*/  HMMA.16816.F32.BF16 R172, R20.reuse, R192, R172 ;  /* 0x000000c014ac723c */ /* 0x040ff000000418ac */
[----:B------:R-:W-:Y:S01]  /*6fc0*/  HMMA.16816.F32.BF16 R168, R20, R194, R168 ;  /* 0x000000c214a8723c */ /* 0x000fe200000418a8 */
[----:B------:R-:W3:Y:S04]  /*6fd0*/  LDSM.16.M88.4 R192, [R208] ;  /* 0x00000000d0c0783b */ /* 0x000ee80000000200 */
[----:B------:R-:W4:Y:S03]  /*6fe0*/  LDSM.16.M88.4 R20, [R223+0xd000] ;  /* 0x00d00000df14783b */ /* 0x000f260000000200 */
[----:B-1----:R-:W-:Y:S08]  /*6ff0*/  HMMA.16816.F32.BF16 R4, R184, R12, R4 ;  /* 0x0000000cb804723c */ /* 0x002ff00000041804 */
[C---:B------:R-:W-:Y:S08]  /*7000*/  HMMA.16816.F32.BF16 R172, R24.reuse, R188, R172 ;  /* 0x000000bc18ac723c */ /* 0x040ff000000418ac */
[----:B------:R-:W-:Y:S01]  /*7010*/  HMMA.16816.F32.BF16 R168, R24, R190, R168 ;  /* 0x000000be18a8723c */ /* 0x000fe200000418a8 */
[----:B------:R-:W1:Y:S07]  /*7020*/  LDSM.16.M88.4 R188, [R223+0xd800] ;  /* 0x00d80000dfbc783b */ /* 0x000e6e0000000200 */
[C---:B------:R-:W-:Y:S01]  /*7030*/  HMMA.16816.F32.BF16 R16, R184.reuse, R14, R16 ;  /* 0x0000000eb810723c */ /* 0x040fe20000041810 */
[----:B------:R-:W-:Y:S07]  /*7040*/  LDSM.16.M88.4 R12, [R225+0x4000] ;  /* 0x00400000e10c783b */ /* 0x000fee0000000200 */
[C---:B--2---:R-:W-:Y:S08]  /*7050*/  HMMA.16816.F32.BF16 R180, R184.reuse, R8, R180 ;  /* 0x00000008b8b4723c */ /* 0x044ff000000418b4 */
[----:B------:R-:W-:Y:S01]  /*7060*/  HMMA.16816.F32.BF16 R176, R184, R10, R176 ;  /* 0x0000000ab8b0723c */ /* 0x000fe200000418b0 */
[----:B------:R-:W2:Y:S07]  /*7070*/  LDSM.16.M88.4 R8, [R216+0x4800] ;  /* 0x00480000d808783b */ /* 0x000eae0000000200 */
[C---:B---3--:R-:W-:Y:S08]  /*7080*/  HMMA.16816.F32.BF16 R32, R24.reuse, R192, R32 ;  /* 0x000000c01820723c */ /* 0x048ff00000041820 */
[----:B------:R-:W-:Y:S01]  /*7090*/  HMMA.16816.F32.BF16 R28, R24, R194, R28 ;  /* 0x000000c2181c723c */ /* 0x000fe2000004181c */
[----:B------:R-:W3:Y:S04]  /*70a0*/  LDSM.16.M88.4 R24, [R216+0x4000] ;  /* 0x00400000d818783b */ /* 0x000ee80000000200 */
[----:B------:R-:W5:Y:S03]  /*70b0*/  LDSM.16.M88.4 R192, [R216+0x5000] ;  /* 0x00500000d8c0783b */ /* 0x000f660000000200 */
        /* <DEDUP_REMOVED lines=15> */
[----:B------:R-:W-:Y:S07]  /*71b0*/  LDSM.16.M88.4 R192, [R228+0x6000] ;  /* 0x00600000e4c0783b */ /* 0x000fee0000000200 */
[C---:B----4-:R-:W-:Y:S08]  /*71c0*/  HMMA.16816.F32.BF16 R32, R12.reuse, R20, R32 ;  /* 0x000000140c20723c */ /* 0x050ff00000041820 */
[----:B------:R-:W-:Y:S01]  /*71d0*/  HMMA.16816.F32.BF16 R28, R12, R22, R28 ;  /* 0x000000160c1c723c */ /* 0x000fe2000004181c */
[----:B------:R-:W3:Y:S04]  /*71e0*/  LDSM.16.M88.4 R20, [R207] ;  /* 0x00000000cf14783b */ /* 0x000ee80000000200 */
[----:B------:R-:W4:Y:S03]  /*71f0*/  LDSM.16.M88.4 R12, [R229+0xf800] ;  /* 0x00f80000e50c783b */ /* 0x000f260000000200 */
[C---:B-1----:R-:W-:Y:S08]  /*7200*/  HMMA.16816.F32.BF16 R4, R8.reuse, R188, R4 ;  /* 0x000000bc0804723c */ /* 0x042ff00000041804 */
[C---:B--2---:R-:W-:Y:S08]  /*7210*/  HMMA.16816.F32.BF16 R180, R8.reuse, R24, R180 ;  /* 0x0000001808b4723c */ /* 0x044ff000000418b4 */
[C---:B------:R-:W-:Y:S01]  /*7220*/  HMMA.16816.F32.BF16 R176, R8.reuse, R26, R176 ;  /* 0x0000001a08b0723c */ /* 0x040fe200000418b0 */
[----:B------:R-:W1:Y:S07]  /*7230*/  LDSM.16.M88.4 R24, [R226+0x6000] ;  /* 0x00600000e218783b */ /* 0x000e6e0000000200 */
[C---:B------:R-:W-:Y:S01]  /*7240*/  HMMA.16816.F32.BF16 R16, R8.reuse, R190, R16 ;  /* 0x000000be0810723c */ /* 0x040fe20000041810 */
[----:B------:R-:W2:Y:S07]  /*7250*/  LDSM.16.M88.4 R188, [R206] ;  /* 0x00000000cebc783b */ /* 0x000eae0000000200 */
[----:B------:R-:W-:Y:S08]  /*7260*/  HMMA.16816.F32.BF16 R172, R8, R184, R172 ;  /* 0x000000b808ac723c */ /* 0x000ff000000418ac */
[----:B---3--:R-:W-:Y:S08]  /*7270*/  HMMA.16816.F32.BF16 R4, R192, R20, R4 ;  /* 0x00000014c004723c */ /* 0x008ff00000041804 */
[C---:B------:R-:W-:Y:S01]  /*7280*/  HMMA.16816.F32.BF16 R168, R8.reuse, R186, R168 ;  /* 0x000000ba08a8723c */ /* 0x040fe200000418a8 */
[----:B------:R-:W-:Y:S07]  /*7290*/  LDSM.16.M88.4 R184, [R205] ;  /* 0x00000000cdb8783b */ /* 0x000fee0000000200 */
[C---:B----4-:R-:W-:Y:S08]  /*72a0*/  HMMA.16816.F32.BF16 R32, R8.reuse, R12, R32 ;  /* 0x0000000c0820723c */ /* 0x050ff00000041820 */
[----:B------:R-:W-:Y:S01]  /*72b0*/  HMMA.16816.F32.BF16 R28, R8, R14, R28 ;  /* 0x0000000e081c723c */ /* 0x000fe2000004181c */
[----:B------:R-:W-:Y:S04]  /*72c0*/  LDSM.16.M88.4 R12, [R225+0x6000] ;  /* 0x00600000e10c783b */ /* 0x000fe80000000200 */
[----:B------:R-:W3:Y:S03]  /*72d0*/  LDSM.16.M88.4 R8, [R216+0x6000] ;  /* 0x00600000d808783b */ /* 0x000ee60000000200 */
[----:B------:R-:W-:Y:S01]  /*72e0*/  HMMA.16816.F32.BF16 R16, R192, R22, R16 ;  /* 0x00000016c010723c */ /* 0x000fe20000041810 */
[----:B------:R-:W4:Y:S07]  /*72f0*/  LDSM.16.M88.4 R20, [R223+0xe800] ;  /* 0x00e80000df14783b */ /* 0x000f2e0000000200 */
[----:B-1----:R-:W-:Y:S08]  /*7300*/  HMMA.16816.F32.BF16 R4, R24, R196, R4 ;  /* 0x000000c41804723c */ /* 0x002ff00000041804 */
[C---:B--2---:R-:W-:Y:S08]  /*7310*/  HMMA.16816.F32.BF16 R180, R192.reuse, R188, R180 ;  /* 0x000000bcc0b4723c */ /* 0x044ff000000418b4 */
[----:B------:R-:W-:Y:S01]  /*7320*/  HMMA.16816.F32.BF16 R176, R192, R190, R176 ;  /* 0x000000bec0b0723c */ /* 0x000fe200000418b0 */
[----:B------:R-:W1:Y:S07]  /*7330*/  LDSM.16.M88.4 R188, [R216+0x6800] ;  /* 0x00680000d8bc783b */ /* 0x000e6e0000000200 */
[----:B------:R-:W-:Y:S08]  /*7340*/  HMMA.16816.F32.BF16 R16, R24, R198, R16 ;  /* 0x000000c61810723c */ /* 0x000ff00000041810 */
[----:B---3--:R-:W-:Y:S08]  /*7350*/  HMMA.16816.F32.BF16 R4, R12, R8, R4 ;  /* 0x000000080c04723c */ /* 0x008ff00000041804 */
[C---:B----4-:R-:W-:Y:S08]  /*7360*/  HMMA.16816.F32.BF16 R180, R24.reuse, R20, R180 ;  /* 0x0000001418b4723c */ /* 0x050ff000000418b4 */
[----:B------:R-:W-:Y:S01]  /*7370*/  HMMA.16816.F32.BF16 R176, R24, R22, R176 ;  /* 0x0000001618b0723c */ /* 0x000fe200000418b0 */
[----:B------:R-:W2:Y:S07]  /*7380*/  LDSM.16.M88.4 R20, [R223+0xf000] ;  /* 0x00f00000df14783b */ /* 0x000eae0000000200 */
[----:B------:R-:W-:Y:S01]  /*7390*/  HMMA.16816.F32.BF16 R16, R12, R10, R16 ;  /* 0x0000000a0c10723c */ /* 0x000fe20000041810 */
[----:B------:R-:W3:Y:S01]  /*73a0*/  LDSM.16.M88.4 R8, [R204] ;  /* 0x00000000cc08783b */ /* 0x000ee20000000200 */
[----:B------:R-:W-:-:S02]  /*73b0*/  FMUL.FTZ R5, R5, c[0x0][0x2ec] ;  /* 0x0000bb0005057a20 */ /* 0x000fc40000410000 */
[----:B------:R-:W-:Y:S02]  /*73c0*/  FMUL.FTZ R6, R6, c[0x0][0x2ec] ;  /* 0x0000bb0006067a20 */ /* 0x000fe40000410000 */
[----:B------:R-:W-:Y:S01]  /*73d0*/  FMUL.FTZ R0, R4, c[0x0][0x2ec] ;  /* 0x0000bb0004007a20 */ /* 0x000fe20000410000 */
[----:B------:R-:W-:Y:S01]  /*73e0*/  MUFU.TANH R166, R5 ;  /* 0x0000000500a67308 */ /* 0x000fe20000002400 */
[----:B------:R-:W-:Y:S01]  /*73f0*/  HMMA.16816.F32.BF16 R172, R192, R184, R172 ;  /* 0x000000b8c0ac723c */ /* 0x000fe200000418ac */
[----:B------:R-:W-:-:S06]  /*7400*/  FMUL.FTZ R167, R7, c[0x0][0x2ec] ;  /* 0x0000bb0007a77a20 */ /* 0x000fcc0000410000 */
[----:B------:R4:W-:Y:S01]  /*7410*/  MUFU.TANH R185, R6 ;  /* 0x0000000600b97308 */ /* 0x0009e20000002400 */
[----:B------:R-:W-:Y:S07]  /*7420*/  HMMA.16816.F32.BF16 R168, R192, R186, R168 ;  /* 0x000000bac0a8723c */ /* 0x000fee00000418a8 */
[----:B------:R-:W-:Y:S01]  /*7430*/  MUFU.TANH R167, R167 ;  /* 0x000000a700a77308 */ /* 0x000fe20000002400 */
[----:B------:R-:W-:Y:S01]  /*7440*/  FMUL.FTZ R16, R16, c[0x0][0x2ec] ;  /* 0x0000bb0010107a20 */ /* 0x000fe20000410000 */
[----:B-1----:R-:W-:Y:S01]  /*7450*/  HMMA.16816.F32.BF16 R180, R12, R188, R180 ;  /* 0x000000bc0cb4723c */ /* 0x002fe200000418b4 */
[----:B------:R-:W-:-:S02]  /*7460*/  FMUL.FTZ R186, R17, c[0x0][0x2ec] ;  /* 0x0000bb0011ba7a20 */ /* 0x000fc40000410000 */
[----:B------:R-:W-:Y:S01]  /*7470*/  FMUL.FTZ R187, R18, c[0x0][0x2ec] ;  /* 0x0000bb0012bb7a20 */ /* 0x000fe20000410000 */
[----:B----4-:R-:W1:Y:S02]  /*7480*/  LDSM.16.M88.4 R4, [R216+0x7000] ;  /* 0x00700000d804783b */ /* 0x010e640000000200 */
[----:B------:R4:W-:Y:S02]  /*7490*/  MUFU.TANH R184, R16 ;  /* 0x0000001000b87308 */ /* 0x0009e40000002400 */
[----:B--2---:R-:W-:Y:S06]  /*74a0*/  HMMA.16816.F32.BF16 R172, R24, R20, R172 ;  /* 0x0000001418ac723c */ /* 0x004fec00000418ac */
[----:B------:R-:W-:Y:S02]  /*74b0*/  MUFU.TANH R0, R0 ;  /* 0x0000000000007308 */ /* 0x000fe40000002400 */
[----:B---3--:R-:W-:Y:S07]  /*74c0*/  HMMA.16816.F32.BF16 R32, R192, R8, R32 ;  /* 0x00000008c020723c */ /* 0x008fee0000041820 */
[----:B------:R-:W-:Y:S01]  /*74d0*/  FMUL.FTZ R9, R19, c[0x0][0x2ec] ;  /* 0x0000bb0013097a20 */ /* 0x000fe20000410000 */
[----:B------:R-:W-:Y:S01]  /*74e0*/  HMMA.16816.F32.BF16 R168, R24, R22, R168 ;  /* 0x0000001618a8723c */ /* 0x000fe200000418a8 */
[----:B----4-:R-:W2:Y:S01]  /*74f0*/  LDSM.16.M88.4 R16, [R223+0xf800] ;  /* 0x00f80000df10783b */ /* 0x010ea20000000200 */
[----:B------:R-:W3:Y:S01]  /*7500*/  MUFU.TANH R8, R187 ;  /* 0x000000bb00087308 */ /* 0x000ee20000002400 */
[----:B------:R-:W-:-:S02]  /*7510*/  FMUL.FTZ R180, R180, c[0x0][0x2ec] ;  /* 0x0000bb00b4b47a20 */ /* 0x000fc40000410000 */
[----:B------:R-:W-:Y:S02]  /*7520*/  FMUL.FTZ R21, R182, c[0x0][0x2ec] ;  /* 0x0000bb00b6157a20 */ /* 0x000fe40000410000 */
[----:B------:R-:W-:Y:S01]  /*7530*/  FMUL.FTZ R20, R181, c[0x0][0x2ec] ;  /* 0x0000bb00b5147a20 */ /* 0x000fe20000410000 */
[----:B------:R-:W-:Y:S02]  /*7540*/  HMMA.16816.F32.BF16 R28, R192, R10, R28 ;  /* 0x0000000ac01c723c */ /* 0x000fe4000004181c */
[----:B------:R-:W4:Y:S05]  /*7550*/  MUFU.TANH R180, R180 ;  /* 0x000000b400b47308 */ /* 0x000f2a0000002400 */
[----:B------:R-:W-:Y:S01]  /*7560*/  IMAD R11, R237, 0x40, R246 ;  /* 0x00000040ed0b7824 */ /* 0x000fe200078e02f6 */
[----:B------:R-:W-:Y:S01]  /*7570*/  HMMA.16816.F32.BF16 R176, R12, R190, R176 ;  /* 0x000000be0cb0723c */ /* 0x000fe200000418b0 */
[----:B------:R-:W-:Y:S01]  /*7580*/  FMUL.FTZ R10, R183, c[0x0][0x2ec] ;  /* 0x0000bb00b70a7a20 */ /* 0x000fe20000410000 */
[----:B------:R-:W5:Y:S02]  /*7590*/  MUFU.TANH R21, R21 ;  /* 0x0000001500157308 */ /* 0x000f640000002400 */
[----:B------:R-:W-:-:S02]  /*75a0*/  IADD3 R181, R11, 0x8, RZ ;  /* 0x000000080bb57810 */ /* 0x000fc40007ffe0ff */
[-C--:B------:R-:W-:Y:S02]  /*75b0*/  ISETP.GE.AND P5, PT, R11, R243.reuse, PT ;  /* 0x000000f30b00720c */ /* 0x080fe40003fa6270 */
[C---:B-1----:R-:W-:Y:S01]  /*75c0*/  HMMA.16816.F32.BF16 R172, R12.reuse, R4, R172 ;  /* 0x000000040cac723c */ /* 0x042fe200000418ac */
[CC--:B------:R-:W-:Y:S01]  /*75d0*/  ISETP.GE.AND P6, PT, R181.reuse, R243.reuse, PT ;  /* 0x000000f3b500720c */ /* 0x0c0fe20003fc6270 */
[----:B------:R-:W1:Y:S01]  /*75e0*/  MUFU.TANH R20, R20 ;  /* 0x0000001400147308 */ /* 0x000e620000002400 */
[C---:B------:R-:W-:Y:S02]  /*75f0*/  ISETP.GE.AND P1, PT, R181.reuse, R238, PT ;  /* 0x000000eeb500720c */ /* 0x040fe40003f26270 */
[----:B------:R-:W-:Y:S02]  /*7600*/  ISETP.LT.OR P6, PT, R181, R244, P6 ;  /* 0x000000f4b500720c */ /* 0x000fe400037c1670 */
[----:B------:R-:W-:Y:S01]  /*7610*/  IADD3 R5, R11, 0x1, RZ ;  /* 0x000000010b057810 */ /* 0x000fe20007ffe0ff */
[----:B------:R-:W-:Y:S01]  /*7620*/  HMMA.16816.F32.BF16 R168, R12, R6, R168 ;  /* 0x000000060ca8723c */ /* 0x000fe200000418a8 */
[----:B------:R-:W-:Y:S01]  /*7630*/  ISETP.LT.OR P1, PT, R181, R242, P1 ;  /* 0x000000f2b500720c */ /* 0x000fe20000f21670 */
[----:B------:R-:W1:Y:S01]  /*7640*/  MUFU.TANH R10, R10 ;  /* 0x0000000a000a7308 */ /* 0x000e620000002400 */
[----:B------:R-:W-:-:S02]  /*7650*/  ISETP.GE.AND P4, PT, R5, R243, PT ;  /* 0x000000f30500720c */ /* 0x000fc40003f86270 */
[C---:B------:R-:W-:Y:S02]  /*7660*/  ISETP.GE.AND P2, PT, R5.reuse, R238, PT ;  /* 0x000000ee0500720c */ /* 0x040fe40003f46270 */
[----:B------:R-:W-:Y:S01]  /*7670*/  ISETP.LT.OR P4, PT, R5, R244, P4 ;  /* 0x000000f40500720c */ /* 0x000fe20002781670 */
[----:B------:R-:W-:Y:S01]  /*7680*/  FMUL.FTZ R23, R177, c[0x0][0x2ec] ;  /* 0x0000bb00b1177a20 */ /* 0x000fe20000410000 */
[----:B------:R-:W-:Y:S01]  /*7690*/  ISETP.LT.OR P2, PT, R5, R242, P2 ;  /* 0x000000f20500720c */ /* 0x000fe20001741670 */
[C---:B--2---:R-:W-:Y:S01]  /*76a0*/  HMMA.16816.F32.BF16 R32, R24.reuse, R16, R32 ;  /* 0x000000101820723c */ /* 0x044fe20000041820 */
[----:B------:R-:W2:Y:S01]  /*76b0*/  LDSM.16.M88.4 R4, [R216+0x7800] ;  /* 0x00780000d804783b */ /* 0x000ea20000000200 */
[----:B---3--:R-:W-:Y:S01]  /*76c0*/  FSEL R8, R8, -INF , !P1 ;  /* 0xff80000008087808 */ /* 0x008fe20004800000 */
[----:B------:R-:W3:Y:S01]  /*76d0*/  MUFU.TANH R186, R186 ;  /* 0x000000ba00ba7308 */ /* 0x000ee20000002400 */
[C---:B------:R-:W-:Y:S01]  /*76e0*/  ISETP.GE.AND P0, PT, R11.reuse, R238, PT ;  /* 0x000000ee0b00720c */ /* 0x040fe20003f06270 */
[----:B------:R-:W-:Y:S01]  /*76f0*/  FMUL.FTZ R22, R176, c[0x0][0x2ec] ;  /* 0x0000bb00b0167a20 */ /* 0x000fe20000410000 */
[----:B------:R-:W-:Y:S01]  /*7700*/  ISETP.LT.OR P5, PT, R11, R244, P5 ;  /* 0x000000f40b00720c */ /* 0x000fe20002fa1670 */
[----:B------:R-:W-:Y:S01]  /*7710*/  FMUL.FTZ R172, R172, c[0x0][0x2ec] ;  /* 0x0000bb00acac7a20 */ /* 0x000fe20000410000 */
[----:B------:R-:W-:Y:S01]  /*7720*/  HMMA.16816.F32.BF16 R28, R24, R18, R28 ;  /* 0x00000012181c723c */ /* 0x000fe2000004181c */
[----:B------:R-:W-:Y:S01]  /*7730*/  FSEL R16, R167, -INF , !P2 ;  /* 0xff800000a7107808 */ /* 0x000fe20005000000 */
[----:B------:R-:W-:Y:S01]  /*7740*/  FMUL.FTZ R174, R174, c[0x0][0x2ec] ;  /* 0x0000bb00aeae7a20 */ /* 0x000fe20000410000 */
[----:B------:R-:W-:Y:S01]  /*7750*/  FSEL R167, R184, -INF , !P6 ;  /* 0xff800000b8a77808 */ /* 0x000fe20007000000 */
[----:B------:R-:W1:Y:S01]  /*7760*/  MUFU.TANH R9, R9 ;  /* 0x0000000900097308 */ /* 0x000e620000002400 */
[----:B------:R-:W-:Y:S01]  /*7770*/  FMUL.FTZ R177, R179, c[0x0][0x2ec] ;  /* 0x0000bb00b3b17a20 */ /* 0x000fe20000410000 */
[----:B------:R-:W-:Y:S01]  /*7780*/  IADD3 R179, R11, 0x9, RZ ;  /* 0x000000090bb37810 */ /* 0x000fe20007ffe0ff */
[----:B------:R-:W-:Y:S01]  /*7790*/  FMUL.FTZ R169, R169, c[0x0][0x2ec] ;  /* 0x0000bb00a9a97a20 */ /* 0x000fe20000410000 */
[C---:B------:R-:W-:Y:S01]  /*77a0*/  IADD3 R25, R11.reuse, 0x10, RZ ;  /* 0x000000100b197810 */ /* 0x040fe20007ffe0ff */
[----:B------:R-:W-:Y:S01]  /*77b0*/  FMUL.FTZ R176, R178, c[0x0][0x2ec] ;  /* 0x0000bb00b2b07a20 */ /* 0x000fe20000410000 */
[----:B------:R-:W-:Y:S01]  /*77c0*/  IADD3 R27, R11, 0x11, RZ ;  /* 0x000000110b1b7810 */ /* 0x000fe20007ffe0ff */
[----:B------:R-:W-:Y:S01]  /*77d0*/  FMUL.FTZ R173, R173, c[0x0][0x2ec] ;  /* 0x0000bb00adad7a20 */ /* 0x000fe20000410000 */
[----:B------:R-:W-:Y:S01]  /*77e0*/  FSEL R19, R166, -INF , !P4 ;  /* 0xff800000a6137808 */ /* 0x000fe20006000000 */
[----:B------:R-:W1:Y:S01]  /*77f0*/  MUFU.TANH R23, R23 ;  /* 0x0000001700177308 */ /* 0x000e620000002400 */
[CC--:B------:R-:W-:Y:S01]  /*7800*/  ISETP.GE.AND P4, PT, R25.reuse, R243.reuse, PT ;  /* 0x000000f31900720c */ /* 0x0c0fe20003f86270 */
[----:B------:R-:W-:Y:S01]  /*7810*/  FMUL.FTZ R168, R168, c[0x0][0x2ec] ;  /* 0x0000bb00a8a87a20 */ /* 0x000fe20000410000 */
[-C--:B------:R-:W-:Y:S01]  /*7820*/  ISETP.GE.AND P2, PT, R25, R238.reuse, PT ;  /* 0x000000ee1900720c */ /* 0x080fe20003f46270 */
[----:B------:R-:W-:Y:S01]  /*7830*/  FMUL.FTZ R18, R170, c[0x0][0x2ec] ;  /* 0x0000bb00aa127a20 */ /* 0x000fe20000410000 */
[----:B------:R-:W-:Y:S01]  /*7840*/  ISETP.GE.AND P6, PT, R27, R243, PT ;  /* 0x000000f31b00720c */ /* 0x000fe20003fc6270 */
[----:B------:R-:W-:Y:S01]  /*7850*/  FMUL.FTZ R175, R175, c[0x0][0x2ec] ;  /* 0x0000bb00afaf7a20 */ /* 0x000fe20000410000 */
[----:B------:R-:W-:Y:S01]  /*7860*/  ISETP.GE.AND P1, PT, R27, R238, PT ;  /* 0x000000ee1b00720c */ /* 0x000fe20003f26270 */
[----:B------:R-:W1:Y:S01]  /*7870*/  MUFU.TANH R195, R172 ;  /* 0x000000ac00c37308 */ /* 0x000e620000002400 */
[----:B------:R-:W-:Y:S01]  /*7880*/  ISETP.LT.OR P4, PT, R25, R244, P4 ;  /* 0x000000f41900720c */ /* 0x000fe20002781670 */
[----:B------:R-:W-:-:S04]  /*7890*/  DEPBAR.LE SB0, 0x0 ;  /* 0x000080000000791a */ /* 0x000fc80000000000 */
[----:B------:R-:W-:Y:S02]  /*78a0*/  ISETP.LT.OR P2, PT, R25, R242, P2 ;  /* 0x000000f21900720c */ /* 0x000fe40001741670 */
[----:B------:R-:W-:Y:S01]  /*78b0*/  IADD3 R25, R11, 0x19, RZ ;  /* 0x000000190b197810 */ /* 0x000fe20007ffe0ff */
[----:B------:R-:W1:Y:S01]  /*78c0*/  MUFU.TANH R192, R174 ;  /* 0x000000ae00c07308 */ /* 0x000e620000002400 */
[C---:B------:R-:W-:Y:S01]  /*78d0*/  ISETP.LT.OR P6, PT, R27.reuse, R244, P6 ;  /* 0x000000f41b00720c */ /* 0x040fe200037c1670 */
[C---:B--2---:R-:W-:Y:S01]  /*78e0*/  HMMA.16816.F32.BF16 R32, R12.reuse, R4, R32 ;  /* 0x000000040c20723c */ /* 0x044fe20000041820 */
[-C--:B------:R-:W-:Y:S02]  /*78f0*/  ISETP.LT.OR P1, PT, R27, R242.reuse, P1 ;  /* 0x000000f21b00720c */ /* 0x080fe40000f21670 */
[----:B------:R-:W-:Y:S02]  /*7900*/  ISETP.LT.OR P0, PT, R11, R242, P0 ;  /* 0x000000f20b00720c */ /* 0x000fe40000701670 */
[----:B----4-:R-:W-:Y:S01]  /*7910*/  FSEL R27, R180, -INF , !P4 ;  /* 0xff800000b41b7808 */ /* 0x010fe20006000000 */
[----:B------:R2:W-:Y:S01]  /*7920*/  MUFU.TANH R189, R169 ;  /* 0x000000a900bd7308 */ /* 0x0005e20000002400 */
[----:B-----5:R-:W-:Y:S01]  /*7930*/  FSEL R26, R21, -INF , !P2 ;  /* 0xff800000151a7808 */ /* 0x020fe20005000000 */
[----:B------:R-:W-:Y:S01]  /*7940*/  HMMA.16816.F32.BF16 R28, R12, R6, R28 ;  /* 0x000000060c1c723c */ /* 0x000fe2000004181c */
[----:B------:R-:W-:-:S02]  /*7950*/  ISETP.GE.AND P4, PT, R25, R243, PT ;  /* 0x000000f31900720c */ /* 0x000fc40003f86270 */
[-C--:B------:R-:W-:Y:S02]  /*7960*/  ISETP.GE.AND P2, PT, R25, R238.reuse, PT ;  /* 0x000000ee1900720c */ /* 0x080fe40003f46270 */
[----:B------:R-:W-:Y:S01]  /*7970*/  FSEL R17, R0, -INF , !P5 ;  /* 0xff80000000117808 */ /* 0x000fe20006800000 */
[----:B------:R-:W4:Y:S01]  /*7980*/  MUFU.TANH R22, R22 ;  /* 0x0000001600167308 */ /* 0x000f220000002400 */
[-C--:B------:R-:W-:Y:S02]  /*7990*/  ISETP.GE.AND P5, PT, R179, R243.reuse, PT ;  /* 0x000000f3b300720c */ /* 0x080fe40003fa6270 */
[----:B------:R-:W-:Y:S02]  /*79a0*/  FSEL R0, R185, -INF , !P0 ;  /* 0xff800000b9007808 */ /* 0x000fe40004000000 */
[----:B------:R-:W-:Y:S02]  /*79b0*/  ISETP.GE.AND P0, PT, R179, R238, PT ;  /* 0x000000eeb300720c */ /* 0x000fe40003f06270 */
[----:B------:R-:W-:Y:S01]  /*79c0*/  ISETP.LT.OR P4, PT, R25, R244, P4 ;  /* 0x000000f41900720c */ /* 0x000fe20002781670 */
[----:B------:R-:W5:Y:S01]  /*79d0*/  MUFU.TANH R177, R177 ;  /* 0x000000b100b17308 */ /* 0x000f620000002400 */
[----:B--2---:R-:W-:Y:S01]  /*79e0*/  IADD3 R169, R11, 0x20, RZ ;  /* 0x000000200ba97810 */ /* 0x004fe20007ffe0ff */
[----:B------:R-:W-:Y:S01]  /*79f0*/  FMUL.FTZ R33, R33, c[0x0][0x2ec] ;  /* 0x0000bb0021217a20 */ /* 0x000fe20000410000 */
[----:B------:R-:W-:Y:S01]  /*7a00*/  ISETP.LT.OR P2, PT, R25, R242, P2 ;  /* 0x000000f21900720c */ /* 0x000fe20001741670 */
[----:B------:R-:W-:Y:S01]  /*7a10*/  FMUL.FTZ R32, R32, c[0x0][0x2ec] ;  /* 0x0000bb0020207a20 */ /* 0x000fe20000410000 */
[----:B-1----:R-:W-:Y:S01]  /*7a20*/  FSEL R25, R20, -INF , !P6 ;  /* 0xff80000014197808 */ /* 0x002fe20007000000 */
[----:B------:R-:W-:Y:S01]  /*7a30*/  FMUL.FTZ R34, R34, c[0x0][0x2ec] ;  /* 0x0000bb0022227a20 */ /* 0x000fe20000410000 */
[----:B------:R-:W-:Y:S01]  /*7a40*/  FSEL R24, R10, -INF , !P1 ;  /* 0xff8000000a187808 */ /* 0x000fe20004800000 */
[----:B------:R-:W1:Y:S01]  /*7a50*/  MUFU.TANH R176, R176 ;  /* 0x000000b000b07308 */ /* 0x000e620000002400 */
[----:B------:R-:W-:Y:S01]  /*7a60*/  ISETP.GE.AND P6, PT, R169, R243, PT ;  /* 0x000000f3a900720c */ /* 0x000fe20003fc6270 */
[----:B------:R-:W-:Y:S01]  /*7a70*/  FMUL.FTZ R35, R35, c[0x0][0x2ec] ;  /* 0x0000bb0023237a20 */ /* 0x000fe20000410000 */
[----:B------:R-:W-:Y:S01]  /*7a80*/  ISETP.GE.AND P1, PT, R169, R238, PT ;  /* 0x000000eea900720c */ /* 0x000fe20003f26270 */
[----:B------:R-:W-:Y:S01]  /*7a90*/  FMUL.FTZ R28, R28, c[0x0][0x2ec] ;  /* 0x0000bb001c1c7a20 */ /* 0x000fe20000410000 */
[----:B------:R-:W-:Y:S01]  /*7aa0*/  ISETP.LT.OR P5, PT, R179, R244, P5 ;  /* 0x000000f4b300720c */ /* 0x000fe20002fa1670 */
[----:B------:R-:W-:Y:S01]  /*7ab0*/  FMUL.FTZ R29, R29, c[0x0][0x2ec] ;  /* 0x0000bb001d1d7a20 */ /* 0x000fe20000410000 */
[----:B------:R-:W-:Y:S01]  /*7ac0*/  ISETP.LT.OR P0, PT, R179, R242, P0 ;  /* 0x000000f2b300720c */ /* 0x000fe20000701670 */
[----:B------:R2:W-:Y:S01]  /*7ad0*/  MUFU.TANH R193, R173 ;  /* 0x000000ad00c17308 */ /* 0x0005e20000002400 */
[C---:B------:R-:W-:Y:S01]  /*7ae0*/  ISETP.LT.OR P6, PT, R169.reuse, R244, P6 ;  /* 0x000000f4a900720c */ /* 0x040fe200037c1670 */
[----:B------:R-:W-:Y:S01]  /*7af0*/  FMUL.FTZ R30, R30, c[0x0][0x2ec] ;  /* 0x0000bb001e1e7a20 */ /* 0x000fe20000410000 */
[----:B------:R-:W-:Y:S01]  /*7b00*/  ISETP.LT.OR P1, PT, R169, R242, P1 ;  /* 0x000000f2a900720c */ /* 0x000fe20000f21670 */
[----:B------:R-:W-:Y:S01]  /*7b10*/  FMUL.FTZ R31, R31, c[0x0][0x2ec] ;  /* 0x0000bb001f1f7a20 */ /* 0x000fe20000410000 */
[----:B---3--:R-:W-:-:S02]  /*7b20*/  FSEL R5, R186, -INF , !P5 ;  /* 0xff800000ba057808 */ /* 0x008fc40006800000 */
[C---:B------:R-:W-:Y:S01]  /*7b30*/  IADD3 R13, R11.reuse, 0x28, RZ ;  /* 0x000000280b0d7810 */ /* 0x040fe20007ffe0ff */
[----:B------:R-:W3:Y:S01]  /*7b40*/  MUFU.TANH R191, R168 ;  /* 0x000000a800bf7308 */ /* 0x000ee20000002400 */
[----:B------:R-:W-:Y:S02]  /*7b50*/  IADD3 R7, R11, 0x29, RZ ;  /* 0x000000290b077810 */ /* 0x000fe40007ffe0ff */
[----:B------:R-:W-:Y:S01]  /*7b60*/  FSEL R4, R9, -INF , !P0 ;  /* 0xff80000009047808 */ /* 0x000fe20004000000 */
[----:B------:R-:W-:Y:S01]  /*7b70*/  FMUL.FTZ R9, R171, c[0x0][0x2ec] ;  /* 0x0000bb00ab097a20 */ /* 0x000fe20000410000 */
[----:B------:R-:W-:Y:S02]  /*7b80*/  FSEL R23, R23, -INF , !P4 ;  /* 0xff80000017177808 */ /* 0x000fe40006000000 */
[----:B------:R-:W-:Y:S01]  /*7b90*/  FSEL R195, R195, -INF , !P6 ;  /* 0xff800000c3c37808 */ /* 0x000fe20007000000 */
[----:B------:R-:W1:Y:S01]  /*7ba0*/  MUFU.TANH R18, R18 ;  /* 0x0000001200127308 */ /* 0x000e620000002400 */
[----:B--2---:R-:W-:-:S02]  /*7bb0*/  IADD3 R173, R11, 0x18, RZ ;  /* 0x000000180bad7810 */ /* 0x004fc40007ffe0ff */
[----:B------:R-:W-:Y:S02]  /*7bc0*/  FSEL R192, R192, -INF , !P1 ;  /* 0xff800000c0c07808 */ /* 0x000fe40004800000 */
[CC--:B------:R-:W-:Y:S02]  /*7bd0*/  ISETP.GE.AND P5, PT, R173.reuse, R243.reuse, PT ;  /* 0x000000f3ad00720c */ /* 0x0c0fe40003fa6270 */
[-C--:B------:R-:W-:Y:S01]  /*7be0*/  ISETP.GE.AND P0, PT, R173, R238.reuse, PT ;  /* 0x000000eead00720c */ /* 0x080fe20003f06270 */
[----:B------:R-:W2:Y:S01]  /*7bf0*/  MUFU.TANH R190, R175 ;  /* 0x000000af00be7308 */ /* 0x000ea20000002400 */
[-C--:B------:R-:W-:Y:S02]  /*7c00*/  ISETP.GE.AND P4, PT, R13, R243.reuse, PT ;  /* 0x000000f30d00720c */ /* 0x080fe40003f86270 */
[C---:B------:R-:W-:Y:S02]  /*7c10*/  ISETP.GE.AND P6, PT, R7.reuse, R243, PT ;  /* 0x000000f30700720c */ /* 0x040fe40003fc6270 */
[----:B------:R-:W-:-:S02]  /*7c20*/  ISETP.GE.AND P1, PT, R7, R238, PT ;  /* 0x000000ee0700720c */ /* 0x000fc40003f26270 */
[C---:B------:R-:W-:Y:S01]  /*7c30*/  ISETP.LT.OR P5, PT, R173.reuse, R244, P5 ;  /* 0x000000f4ad00720c */ /* 0x040fe20002fa1670 */
[----:B------:R-:W1:Y:S01]  /*7c40*/  MUFU.TANH R6, R33 ;  /* 0x0000002100067308 */ /* 0x000e620000002400 */
[----:B------:R-:W-:Y:S02]  /*7c50*/  ISETP.LT.OR P0, PT, R173, R242, P0 ;  /* 0x000000f2ad00720c */ /* 0x000fe40000701670 */
[----:B------:R-:W-:Y:S02]  /*7c60*/  IADD3 R171, R11, 0x21, RZ ;  /* 0x000000210bab7810 */ /* 0x000fe40007ffe0ff */
[-C--:B------:R-:W-:Y:S02]  /*7c70*/  ISETP.LT.OR P4, PT, R13, R244.reuse, P4 ;  /* 0x000000f40d00720c */ /* 0x080fe40002781670 */
[C---:B------:R-:W-:Y:S01]  /*7c80*/  ISETP.LT.OR P6, PT, R7.reuse, R244, P6 ;  /* 0x000000f40700720c */ /* 0x040fe200037c1670 */
[----:B------:R-:W2:Y:S01]  /*7c90*/  MUFU.TANH R9, R9 ;  /* 0x0000000900097308 */ /* 0x000ea20000002400 */
[----:B------:R-:W-:-:S02]  /*7ca0*/  ISETP.LT.OR P1, PT, R7, R242, P1 ;  /* 0x000000f20700720c */ /* 0x000fc40000f21670 */
[----:B----4-:R-:W-:Y:S02]  /*7cb0*/  FSEL R21, R22, -INF , !P5 ;  /* 0xff80000016157808 */ /* 0x010fe40006800000 */
[----:B-----5:R-:W-:Y:S02]  /*7cc0*/  FSEL R20, R177, -INF , !P2 ;  /* 0xff800000b1147808 */ /* 0x020fe40005000000 */
[----:B------:R-:W-:Y:S01]  /*7cd0*/  IADD3 R7, R11, 0x31, RZ ;  /* 0x000000310b077810 */ /* 0x000fe20007ffe0ff */
[----:B------:R4:W5:Y:S01]  /*7ce0*/  MUFU.TANH R181, R32 ;  /* 0x0000002000b57308 */ /* 0x0009620000002400 */
[----:B-1----:R-:W-:Y:S02]  /*7cf0*/  FSEL R22, R176, -INF , !P0 ;  /* 0xff800000b0167808 */ /* 0x002fe40004000000 */
[----:B------:R-:W-:Y:S02]  /*7d00*/  ISETP.GE.AND P2, PT, R13, R238, PT ;  /* 0x000000ee0d00720c */ /* 0x000fe40003f46270 */
[----:B------:R-:W-:-:S02]  /*7d10*/  ISETP.GE.AND P5, PT, R171, R243, PT ;  /* 0x000000f3ab00720c */ /* 0x000fc40003fa6270 */
[----:B------:R-:W-:Y:S01]  /*7d20*/  ISETP.GE.AND P0, PT, R171, R238, PT ;  /* 0x000000eeab00720c */ /* 0x000fe20003f06270 */
[----:B------:R-:W1:Y:S01]  /*7d30*/  MUFU.TANH R178, R34 ;  /* 0x0000002200b27308 */ /* 0x000e620000002400 */
[----:B---3--:R-:W-:Y:S02]  /*7d40*/  FSEL R191, R191, -INF , !P4 ;  /* 0xff800000bfbf7808 */ /* 0x008fe40006000000 */
[----:B------:R-:W-:Y:S02]  /*7d50*/  ISETP.GE.AND P4, PT, R7, R243, PT ;  /* 0x000000f30700720c */ /* 0x000fe40003f86270 */
[----:B------:R-:W-:Y:S02]  /*7d60*/  ISETP.LT.OR P2, PT, R13, R242, P2 ;  /* 0x000000f20d00720c */ /* 0x000fe40001741670 */
[C---:B------:R-:W-:Y:S01]  /*7d70*/  ISETP.LT.OR P5, PT, R171.reuse, R244, P5 ;  /* 0x000000f4ab00720c */ /* 0x040fe20002fa1670 */
[----:B------:R3:W1:Y:S01]  /*7d80*/  MUFU.TANH R176, R35 ;  /* 0x0000002300b07308 */ /* 0x0006620000002400 */
[----:B------:R-:W-:-:S02]  /*7d90*/  ISETP.LT.OR P0, PT, R171, R242, P0 ;  /* 0x000000f2ab00720c */ /* 0x000fc40000701670 */
[----:B------:R-:W-:Y:S02]  /*7da0*/  IADD3 R13, R11, 0x30, RZ ;  /* 0x000000300b0d7810 */ /* 0x000fe40007ffe0ff */
[----:B------:R-:W-:Y:S02]  /*7db0*/  ISETP.LT.OR P4, PT, R7, R244, P4 ;  /* 0x000000f40700720c */ /* 0x000fe40002781670 */
[----:B----4-:R-:W-:Y:S01]  /*7dc0*/  FSEL R32, R18, -INF , !P2 ;  /* 0xff80000012207808 */ /* 0x010fe20005000000 */
[----:B------:R-:W4:Y:S01]  /*7dd0*/  MUFU.TANH R33, R28 ;  /* 0x0000001c00217308 */ /* 0x000f220000002400 */
[----:B------:R-:W-:Y:S02]  /*7de0*/  FSEL R193, R193, -INF , !P5 ;  /* 0xff800000c1c17808 */ /* 0x000fe40006800000 */
[----:B--2---:R-:W-:Y:S02]  /*7df0*/  FSEL R190, R190, -INF , !P0 ;  /* 0xff800000bebe7808 */ /* 0x004fe40004000000 */
[----:B------:R-:W-:-:S02]  /*7e00*/  ISETP.GE.AND P2, PT, R7, R238, PT ;  /* 0x000000ee0700720c */ /* 0x000fc40003f46270 */
[C---:B------:R-:W-:Y:S01]  /*7e10*/  ISETP.GE.AND P5, PT, R13.reuse, R243, PT ;  /* 0x000000f30d00720c */ /* 0x040fe20003fa6270 */
[----:B------:R-:W-:Y:S01]  /*7e20*/  MUFU.TANH R179, R29 ;  /* 0x0000001d00b37308 */ /* 0x000fe20000002400 */
[----:B------:R-:W-:Y:S02]  /*7e30*/  ISETP.GE.AND P0, PT, R13, R238, PT ;  /* 0x000000ee0d00720c */ /* 0x000fe40003f06270 */
[----:B---3--:R-:W-:Y:S02]  /*7e40*/  FSEL R35, R6, -INF , !P4 ;  /* 0xff80000006237808 */ /* 0x008fe40006000000 */
[----:B------:R-:W-:Y:S01]  /*7e50*/  ISETP.GT.AND P4, PT, R237, R232, PT ;  /* 0x000000e8ed00720c */ /* 0x000fe20003f84270 */
[----:B------:R-:W-:Y:S01]  /*7e60*/  BAR.SYNC.DEFER_BLOCKING 0x0 ;  /* 0x0000000000007b1d */ /* 0x000fe20000010000 */
[----:B------:R-:W-:Y:S02]  /*7e70*/  ISETP.LT.OR P2, PT, R7, R242, P2 ;  /* 0x000000f20700720c */ /* 0x000fe40001741670 */
[----:B------:R-:W-:-:S02]  /*7e80*/  ISETP.LT.OR P5, PT, R13, R244, P5 ;  /* 0x000000f40d00720c */ /* 0x000fc40002fa1670 */
[----:B------:R-:W-:Y:S01]  /*7e90*/  ISETP.LT.OR P0, PT, R13, R242, P0 ;  /* 0x000000f20d00720c */ /* 0x000fe20000701670 */
[----:B------:R-:W2:Y:S01]  /*7ea0*/  MUFU.TANH R174, R30 ;  /* 0x0000001e00ae7308 */ /* 0x000ea20000002400 */
[C---:B------:R-:W-:Y:S02]  /*7eb0*/  IADD3 R7, R11.reuse, 0x38, RZ ;  /* 0x000000380b077810 */ /* 0x040fe40007ffe0ff */
[----:B------:R-:W-:Y:S02]  /*7ec0*/  IADD3 R11, R11, 0x39, RZ ;  /* 0x000000390b0b7810 */ /* 0x000fe40007ffe0ff */
[----:B------:R-:W-:Y:S02]  /*7ed0*/  FSEL R189, R189, -INF , !P6 ;  /* 0xff800000bdbd7808 */ /* 0x000fe40007000000 */
[----:B------:R-:W-:Y:S01]  /*7ee0*/  FSEL R34, R9, -INF , !P1 ;  /* 0xff80000009227808 */ /* 0x000fe20004800000 */
[----:B------:R-:W3:Y:S01]  /*7ef0*/  MUFU.TANH R172, R31 ;  /* 0x0000001f00ac7308 */ /* 0x000ee20000002400 */
[----:B-----5:R-:W-:-:S02]  /*7f00*/  FSEL R181, R181, -INF , !P5 ;  /* 0xff800000b5b57808 */ /* 0x020fc40006800000 */
[----:B-1----:R-:W-:Y:S02]  /*7f10*/  FSEL R178, R178, -INF , !P0 ;  /* 0xff800000b2b27808 */ /* 0x002fe40004000000 */
        /* <DEDUP_REMOVED lines=8> */
[----:B------:R-:W-:Y:S02]  /*7fa0*/  FSEL R176, R176, -INF , !P2 ;  /* 0xff800000b0b07808 */ /* 0x000fe40005000000 */
[----:B----4-:R-:W-:Y:S02]  /*7fb0*/  FSEL R33, R33, -INF , !P6 ;  /* 0xff80000021217808 */ /* 0x010fe40007000000 */
[----:B--2---:R-:W-:-:S02]  /*7fc0*/  FSEL R174, R174, -INF , !P1 ;  /* 0xff800000aeae7808 */ /* 0x004fc40004800000 */
[----:B------:R-:W-:Y:S02]  /*7fd0*/  FSEL R179, R179, -INF , !P5 ;  /* 0xff800000b3b37808 */ /* 0x000fe40006800000 */
[----:B---3--:R-:W-:Y:S01]  /*7fe0*/  FSEL R172, R172, -INF , !P0 ;  /* 0xff800000acac7808 */ /* 0x008fe20004000000 */
        /* <DEDUP_REMOVED lines=59> */
.L_x_7630:
[----:B------:R-:W-:-:S04]  /*83a0*/  ULEA UR5, -UR8, URZ, 0x6 ;  /* 0x0000003f08057291 */ /* 0x000fc8000f8e313f */
[----:B------:R-:W-:Y:S02]  /*83b0*/  USHF.R.S32.HI UR4, URZ, 0x1f, UR5 ;  /* 0x0000001f3f047899 */ /* 0x000fe40008011405 */
[----:B------:R-:W-:-:S04]  /*83c0*/  MOV R10, UR5 ;  /* 0x00000005000a7c02 */ /* 0x000fc80008000f00 */
[----:B------:R-:W-:Y:S02]  /*83d0*/  MOV R6, UR4 ;  /* 0x0000000400067c02 */ /* 0x000fe40008000f00 */
.L_x_7631:
        /* <DEDUP_REMOVED lines=33> */
.L_x_7629:
[----:B------:R-:W-:Y:S01]  /*85f0*/  FMNMX.FTZ R2, R164, R17, !PT ;  /* 0x00000011a4027209 */ /* 0x000fe20007810000 */
[----:B-1----:R-:W-:Y:S01]  /*8600*/  LDSM.16.MT88.4 R12, [R222+0x10000] ;  /* 0x01000000de0c783b */ /* 0x002fe20000004200 */
        /* <DEDUP_REMOVED lines=44> */
[----:B------:R-:W-:-:S04]  /*88d0*/  FSEL R180, R180, RZ, P1 ;  /* 0x000000ffb4b47208 */ /* 0x000fc80000800000 */
[----:B------:R-:W-:Y:S01]  /*88e0*/  FSEL R175, R175, RZ, P0 ;  /* 0x000000ffafaf7208 */ /* 0x000fe20000000000 */
[--C-:B------:R-:W-:Y:S02]  /*88f0*/  FFMA.FTZ R169, R17, c[0x0][0x23c], -R180.reuse ;  /* 0x00008f0011a97a23 */ /* 0x100fe400000108b4 */
[--C-:B------:R-:W-:Y:S02]  /*8900*/  FFMA.FTZ R168, R19, c[0x0][0x23c], -R180.reuse ;  /* 0x00008f0013a87a23 */ /* 0x100fe400000108b4 */
[--C-:B------:R-:W-:Y:S02]  /*8910*/  FFMA.FTZ R2, R16, c[0x0][0x23c], -R175.reuse ;  /* 0x00008f0010027a23 */ /* 0x100fe400000108af */
[----:B------:R-:W1:Y:S01]  /*8920*/  LDSM.16.MT88.4 R16, [R224+0x10000] ;  /* 0x01000000e010783b */ /* 0x000e620000004200 */
[--C-:B------:R-:W-:Y:S01]  /*8930*/  FFMA.FTZ R173, R4, c[0x0][0x23c], -R175.reuse ;  /* 0x00008f0004ad7a23 */ /* 0x100fe200000108af */
        /* <DEDUP_REMOVED lines=8> */
[----:B------:R-:W-:Y:S01]  /*89c0*/  FFMA.FTZ R0, R8, c[0x0][0x23c], -R175 ;  /* 0x00008f0008007a23 */ /* 0x000fe200000108af */
[----:B------:R-:W2:Y:S01]  /*89d0*/  MUFU.EX2 R168, R168 ;  /* 0x000000a800a87308 */ /* 0x000ea20000000800 */
[----:B------:R-:W-:Y:S02]  /*89e0*/  FMUL.FTZ R164, R4, c[0x0][0x23c] ;  /* 0x00008f0004a47a20 */ /* 0x000fe40000410000 */
[----:B------:R-:W-:Y:S02]  /*89f0*/  FMUL.FTZ R8, R5, c[0x0][0x23c] ;  /* 0x00008f0005087a20 */ /* 0x000fe40000410000 */
[----:B------:R-:W-:-:S02]  /*8a00*/  FFMA.FTZ R177, R27, c[0x0][0x23c], -R180 ;  /* 0x00008f001bb17a23 */ /* 0x000fc400000108b4 */
[--C-:B------:R-:W-:Y:S01]  /*8a10*/  FFMA.FTZ R182, R25, c[0x0][0x23c], -R180.reuse ;  /* 0x00008f0019b67a23 */ /* 0x100fe200000108b4 */
[----:B------:R-:W-:Y:S01]  /*8a20*/  MUFU.EX2 R167, R167 ;  /* 0x000000a700a77308 */ /* 0x000fe20000000800 */
[--C-:B------:R-:W-:Y:S02]  /*8a30*/  FFMA.FTZ R183, R21, c[0x0][0x23c], -R180.reuse ;  /* 0x00008f0015b77a23 */ /* 0x100fe400000108b4 */
[----:B------:R-:W-:Y:S02]  /*8a40*/  FFMA.FTZ R184, R23, c[0x0][0x23c], -R180 ;  /* 0x00008f0017b87a23 */ /* 0x000fe400000108b4 */
[--C-:B------:R-:W-:Y:S02]  /*8a50*/  FFMA.FTZ R185, R26, c[0x0][0x23c], -R175.reuse ;  /* 0x00008f001ab97a23 */ /* 0x100fe400000108af */
[--C-:B------:R-:W-:Y:S01]  /*8a60*/  FFMA.FTZ R186, R24, c[0x0][0x23c], -R175.reuse ;  /* 0x00008f0018ba7a23 */ /* 0x100fe200000108af */
[----:B------:R-:W3:Y:S01]  /*8a70*/  MUFU.EX2 R166, R166 ;  /* 0x000000a600a67308 */ /* 0x000ee20000000800 */
[----:B--2---:R-:W-:Y:S01]  /*8a80*/  F2FP.BF16.PACK_AB R4, R168, R169 ;  /* 0x000000a9a804723e */ /* 0x004fe200000010ff */
[--C-:B------:R-:W-:Y:S01]  /*8a90*/  FFMA.FTZ R187, R22, c[0x0][0x23c], -R175.reuse ;  /* 0x00008f0016bb7a23 */ /* 0x100fe200000108af */
[----:B------:R-:W-:Y:S01]  /*8aa0*/  LDSM.16.MT88.4 R24, [R221+0x10800] ;  /* 0x01080000dd18783b */ /* 0x000fe20000004200 */
[----:B------:R-:W-:-:S02]  /*8ab0*/  FFMA.FTZ R188, R20, c[0x0][0x23c], -R175 ;  /* 0x00008f0014bc7a23 */ /* 0x000fc400000108af */
[--C-:B------:R-:W-:Y:S01]  /*8ac0*/  FFMA.FTZ R196, R189, c[0x0][0x23c], -R180.reuse ;  /* 0x00008f00bdc47a23 */ /* 0x100fe200000108b4 */
[----:B------:R-:W-:Y:S01]  /*8ad0*/  LDSM.16.MT88.4 R20, [R220+0x10800] ;  /* 0x01080000dc14783b */ /* 0x000fe20000004200 */
[----:B------:R-:W-:Y:S01]  /*8ae0*/  MUFU.EX2 R165, R165 ;  /* 0x000000a500a57308 */ /* 0x000fe20000000800 */
[--C-:B------:R-:W-:Y:S02]  /*8af0*/  FFMA.FTZ R194, R195, c[0x0][0x23c], -R180.reuse ;  /* 0x00008f00c3c27a23 */ /* 0x100fe400000108b4 */
[--C-:B------:R-:W-:Y:S02]  /*8b00*/  FFMA.FTZ R189, R192, c[0x0][0x23c], -R175.reuse ;  /* 0x00008f00c0bd7a23 */ /* 0x100fe400000108af */
[--C-:B------:R-:W-:Y:S02]  /*8b10*/  FFMA.FTZ R193, R193, c[0x0][0x23c], -R180.reuse ;  /* 0x00008f00c1c17a23 */ /* 0x100fe400000108b4 */
[----:B------:R-:W-:Y:S01]  /*8b20*/  FFMA.FTZ R191, R191, c[0x0][0x23c], -R180 ;  /* 0x00008f00bfbf7a23 */ /* 0x000fe200000108b4 */
[----:B------:R-:W2:Y:S01]  /*8b30*/  MUFU.EX2 R2, R2 ;  /* 0x0000000200027308 */ /* 0x000ea20000000800 */
[----:B---3--:R-:W-:Y:S01]  /*8b40*/  F2FP.BF16.PACK_AB R6, R166, R167 ;  /* 0x000000a7a606723e */ /* 0x008fe200000010ff */
[----:B------:R-:W-:-:S02]  /*8b50*/  FFMA.FTZ R190, R190, c[0x0][0x23c], -R175 ;  /* 0x00008f00bebe7a23 */ /* 0x000fc400000108af */
[--C-:B------:R-:W-:Y:S02]  /*8b60*/  FFMA.FTZ R192, R32, c[0x0][0x23c], -R175.reuse ;  /* 0x00008f0020c07a23 */ /* 0x100fe400000108af */
[----:B------:R-:W-:Y:S02]  /*8b70*/  FFMA.FTZ R195, R34, c[0x0][0x23c], -R175 ;  /* 0x00008f0022c37a23 */ /* 0x000fe400000108af */
[----:B------:R-:W-:Y:S01]  /*8b80*/  MUFU.EX2 R0, R0 ;  /* 0x0000000000007308 */ /* 0x000fe20000000800 */
[--C-:B------:R-:W-:Y:S02]  /*8b90*/  FFMA.FTZ R198, R35, c[0x0][0x23c], -R180.reuse ;  /* 0x00008f0023c67a23 */ /* 0x100fe400000108b4 */
[--C-:B------:R-:W-:Y:S02]  /*8ba0*/  FFMA.FTZ R197, R33, c[0x0][0x23c], -R180.reuse ;  /* 0x00008f0021c57a23 */ /* 0x100fe400000108b4 */
[----:B------:R-:W-:Y:S01]  /*8bb0*/  LDSM.16.MT88.4 R32, [R221+0x17000] ;  /* 0x01700000dd20783b */ /* 0x000fe20000004200 */
[----:B------:R-:W-:-:S02]  /*8bc0*/  FFMA.FTZ R181, R181, c[0x0][0x23c], -R180 ;  /* 0x00008f00b5b57a23 */ /* 0x000fc400000108b4 */
[----:B------:R-:W3:Y:S01]  /*8bd0*/  MUFU.EX2 R173, R173 ;  /* 0x000000ad00ad7308 */ /* 0x000ee20000000800 */
[----:B--2---:R-:W-:Y:S01]  /*8be0*/  F2FP.BF16.PACK_AB R5, R2, R165 ;  /* 0x000000a50205723e */ /* 0x004fe200000010ff */
[----:B------:R-:W-:Y:S02]  /*8bf0*/  FFMA.FTZ R180, R179, c[0x0][0x23c], -R180 ;  /* 0x00008f00b3b47a23 */ /* 0x000fe400000108b4 */
[--C-:B------:R-:W-:Y:S02]  /*8c00*/  FFMA.FTZ R178, R178, c[0x0][0x23c], -R175.reuse ;  /* 0x00008f00b2b27a23 */ /* 0x100fe400000108af */
[--C-:B------:R-:W-:Y:S02]  /*8c10*/  FFMA.FTZ R179, R176, c[0x0][0x23c], -R175.reuse ;  /* 0x00008f00b0b37a23 */ /* 0x100fe400000108af */
[----:B------:R-:W2:Y:S01]  /*8c20*/  MUFU.EX2 R3, R8 ;  /* 0x0000000800037308 */ /* 0x000ea20000000800 */
[--C-:B------:R-:W-:Y:S02]  /*8c30*/  FFMA.FTZ R174, R174, c[0x0][0x23c], -R175.reuse ;  /* 0x00008f00aeae7a23 */ /* 0x100fe400000108af */
[----:B------:R-:W-:-:S05]  /*8c40*/  FFMA.FTZ R175, R172, c[0x0][0x23c], -R175 ;  /* 0x00008f00acaf7a23 */ /* 0x000fca00000108af */
        /* <DEDUP_REMOVED lines=50> */
[----:B------:R-:W2:Y:S01]  /*8f70*/  MUFU.EX2 R188, R188 ;  /* 0x000000bc00bc7308 */ /* 0x000ea20000000800 */
[-C--:B------:R-:W-:Y:S02]  /*8f80*/  FMUL.FTZ R135, R135, R164.reuse ;  /* 0x000000a487877220 */ /* 0x080fe40000410000 */
[C---:B-1----:R-:W-:Y:S01]  /*8f90*/  HMMA.16816.F32.BF16 R136, R4.reuse, R16, R136 ;  /* 0x000000100488723c */ /* 0x042fe20000041888 */
[-C--:B------:R-:W-:Y:S02]  /*8fa0*/  FMUL.FTZ R36, R36, R3.reuse ;  /* 0x0000000324247220 */ /* 0x080fe40000410000 */
[-C--:B------:R-:W-:Y:S02]  /*8fb0*/  FMUL.FTZ R37, R37, R3.reuse ;  /* 0x0000000325257220 */ /* 0x080fe40000410000 */
[-C--:B------:R-:W-:Y:S01]  /*8fc0*/  FMUL.FTZ R38, R38, R164.reuse ;  /* 0x000000a426267220 */ /* 0x080fe20000410000 */
[----:B------:R-:W1:Y:S01]  /*8fd0*/  MUFU.EX2 R194, R194 ;  /* 0x000000c200c27308 */ /* 0x000e620000000800 */
[----:B------:R-:W-:Y:S01]  /*8fe0*/  FMUL.FTZ R39, R39, R164 ;  /* 0x000000a427277220 */ /* 0x000fe20000410000 */
[----:B------:R-:W-:Y:S01]  /*8ff0*/  HMMA.16816.F32.BF16 R132, R4, R18, R132 ;  /* 0x000000120484723c */ /* 0x000fe20000041884 */
[----:B------:R-:W1:Y:S01]  /*9000*/  LDSM.16.MT88.4 R16, [R221+0x12000] ;  /* 0x01200000dd10783b */ /* 0x000e620000004200 */
[----:B------:R-:W-:-:S02]  /*9010*/  FMUL.FTZ R40, R40, R3 ;  /* 0x0000000328287220 */ /* 0x000fc40000410000 */
[-C--:B------:R-:W-:Y:S02]  /*9020*/  FMUL.FTZ R41, R41, R3.reuse ;  /* 0x0000000329297220 */ /* 0x080fe40000410000 */
[-C--:B------:R-:W-:Y:S01]  /*9030*/  FMUL.FTZ R42, R42, R164.reuse ;  /* 0x000000a42a2a7220 */ /* 0x080fe20000410000 */
[----:B------:R-:W-:Y:S01]  /*9040*/  MUFU.EX2 R193, R193 ;  /* 0x000000c100c17308 */ /* 0x000fe20000000800 */
[-C--:B------:R-:W-:Y:S02]  /*9050*/  FMUL.FTZ R43, R43, R164.reuse ;  /* 0x000000a42b2b7220 */ /* 0x080fe40000410000 */
[-C--:B------:R-:W-:Y:S01]  /*9060*/  FMUL.FTZ R44, R44, R3.reuse ;  /* 0x000000032c2c7220 */ /* 0x080fe20000410000 */
[----:B----4-:R-:W-:Y:S01]  /*9070*/  HMMA.16816.F32.BF16 R36, R4, R12, R36 ;  /* 0x0000000c0424723c */ /* 0x010fe20000041824 */
[----:B------:R-:W-:Y:S02]  /*9080*/  FMUL.FTZ R45, R45, R3 ;  /* 0x000000032d2d7220 */ /* 0x000fe40000410000 */
[-C--:B------:R-:W-:Y:S01]  /*9090*/  FMUL.FTZ R46, R46, R164.reuse ;  /* 0x000000a42e2e7220 */ /* 0x080fe20000410000 */
[----:B------:R-:W-:Y:S01]  /*90a0*/  MUFU.EX2 R191, R191 ;  /* 0x000000bf00bf7308 */ /* 0x000fe20000000800 */
[----:B------:R-:W-:-:S02]  /*90b0*/  FMUL.FTZ R47, R47, R164 ;  /* 0x000000a42f2f7220 */ /* 0x000fc40000410000 */
[-C--:B------:R-:W-:Y:S01]  /*90c0*/  FMUL.FTZ R48, R48, R3.reuse ;  /* 0x0000000330307220 */ /* 0x080fe20000410000 */
[C---:B------:R-:W-:Y:S01]  /*90d0*/  HMMA.16816.F32.BF16 R40, R4.reuse, R14, R40 ;  /* 0x0000000e0428723c */ /* 0x040fe20000041828 */
[-C--:B------:R-:W-:Y:S01]  /*90e0*/  FMUL.FTZ R49, R49, R3.reuse ;  /* 0x0000000331317220 */ /* 0x080fe20000410000 */
[----:B------:R-:W4:Y:S01]  /*90f0*/  LDSM.16.MT88.4 R12, [R220+0x12000] ;  /* 0x01200000dc0c783b */ /* 0x000f220000004200 */
        /* <DEDUP_REMOVED lines=56> */
[C---:B-1----:R-:W-:Y:S01]  /*9480*/  HMMA.16816.F32.BF16 R76, R4.reuse, R16, R76 ;  /* 0x00000010044c723c */ /* 0x042fe2000004184c */
[-C--:B------:R-:W-:Y:S02]  /*9490*/  FMUL.FTZ R85, R85, R3.reuse ;  /* 0x0000000355557220 */ /* 0x080fe40000410000 */
[-C--:B------:R-:W-:Y:S02]  /*94a0*/  FMUL.FTZ R86, R86, R164.reuse ;  /* 0x000000a456567220 */ /* 0x080fe40000410000 */
[----:B------:R-:W-:Y:S01]  /*94b0*/  FMUL.FTZ R87, R87, R164 ;  /* 0x000000a457577220 */ /* 0x000fe20000410000 */
[----:B------:R-:W-:Y:S01]  /*94c0*/  MUFU.EX2 R178, R178 ;  /* 0x000000b200b27308 */ /* 0x000fe20000000800 */
[-C--:B------:R-:W-:Y:S01]  /*94d0*/  FMUL.FTZ R88, R88, R3.reuse ;  /* 0x0000000358587220 */ /* 0x080fe20000410000 */
[----:B------:R-:W-:Y:S01]  /*94e0*/  HMMA.16816.F32.BF16 R80, R4, R18, R80 ;  /* 0x000000120450723c */ /* 0x000fe20000041850 */
[----:B------:R-:W1:Y:S01]  /*94f0*/  LDSM.16.MT88.4 R16, [R224+0x16000] ;  /* 0x01600000e010783b */ /* 0x000e620000004200 */
[----:B------:R-:W-:-:S02]  /*9500*/  FMUL.FTZ R89, R89, R3 ;  /* 0x0000000359597220 */ /* 0x000fc40000410000 */
[-C--:B------:R-:W-:Y:S02]  /*9510*/  FMUL.FTZ R90, R90, R164.reuse ;  /* 0x000000a45a5a7220 */ /* 0x080fe40000410000 */
[-C--:B------:R-:W-:Y:S01]  /*9520*/  FMUL.FTZ R91, R91, R164.reuse ;  /* 0x000000a45b5b7220 */ /* 0x080fe20000410000 */
[----:B------:R-:W1:Y:S01]  /*9530*/  MUFU.EX2 R179, R179 ;  /* 0x000000b300b37308 */ /* 0x000e620000000800 */
[-C--:B------:R-:W-:Y:S02]  /*9540*/  FMUL.FTZ R92, R92, R3.reuse ;  /* 0x000000035c5c7220 */ /* 0x080fe40000410000 */
[-C--:B------:R-:W-:Y:S01]  /*9550*/  FMUL.FTZ R93, R93, R3.reuse ;  /* 0x000000035d5d7220 */ /* 0x080fe20000410000 */
[----:B----4-:R-:W-:Y:S01]  /*9560*/  HMMA.16816.F32.BF16 R84, R4, R12, R84 ;  /* 0x0000000c0454723c */ /* 0x010fe20000041854 */
[-C--:B------:R-:W-:Y:S02]  /*9570*/  FMUL.FTZ R94, R94, R164.reuse ;  /* 0x000000a45e5e7220 */ /* 0x080fe40000410000 */
[----:B------:R-:W-:Y:S01]  /*9580*/  FMUL.FTZ R95, R95, R164 ;  /* 0x000000a45f5f7220 */ /* 0x000fe20000410000 */
[----:B------:R-:W-:Y:S01]  /*9590*/  MUFU.EX2 R174, R174 ;  /* 0x000000ae00ae7308 */ /* 0x000fe20000000800 */
[----:B------:R-:W-:-:S02]  /*95a0*/  FMUL.FTZ R96, R96, R3 ;  /* 0x0000000360607220 */ /* 0x000fc40000410000 */
        /* <DEDUP_REMOVED lines=29> */
[-C--:B------:R-:W-:Y:S02]  /*9780*/  FMUL.FTZ R117, R117, R3.reuse ;  /* 0x0000000375757220 */ /* 0x080fe40000410000 */
[-C--:B------:R-:W-:Y:S01]  /*9790*/  FMUL.FTZ R118, R118, R164.reuse ;  /* 0x000000a476767220 */ /* 0x080fe20000410000 */
[----:B----4-:R-:W-:Y:S01]  /*97a0*/  HMMA.16816.F32.BF16 R108, R4, R12, R108 ;  /* 0x0000000c046c723c */ /* 0x010fe2000004186c */
[----:B------:R-:W-:Y:S02]  /*97b0*/  FMUL.FTZ R119, R119, R164 ;  /* 0x000000a477777220 */ /* 0x000fe40000410000 */
[----:B------:R-:W-:-:S02]  /*97c0*/  FMUL.FTZ R120, R120, R3 ;  /* 0x0000000378787220 */ /* 0x000fc40000410000 */
[-C--:B------:R-:W-:Y:S02]  /*97d0*/  FMUL.FTZ R121, R121, R3.reuse ;  /* 0x0000000379797220 */ /* 0x080fe40000410000 */
[-C--:B------:R-:W-:Y:S01]  /*97e0*/  FMUL.FTZ R122, R122, R164.reuse ;  /* 0x000000a47a7a7220 */ /* 0x080fe20000410000 */
[C---:B------:R-:W-:Y:S01]  /*97f0*/  HMMA.16816.F32.BF16 R112, R4.reuse, R14, R112 ;  /* 0x0000000e0470723c */ /* 0x040fe20000041870 */
[-C--:B------:R-:W-:Y:S01]  /*9800*/  FMUL.FTZ R123, R123, R164.reuse ;  /* 0x000000a47b7b7220 */ /* 0x080fe20000410000 */
[----:B------:R-:W4:Y:S01]  /*9810*/  LDSM.16.MT88.4 R12, [R224+0x10800] ;  /* 0x01080000e00c783b */ /* 0x000f220000004200 */
        /* <DEDUP_REMOVED lines=33> */
[C---:B----4-:R-:W-:Y:S01]  /*9a30*/  HMMA.16816.F32.BF16 R160, R4.reuse, R12, R160 ;  /* 0x0000000c04a0723c */ /* 0x050fe200000418a0 */
[----:B------:R-:W-:Y:S02]  /*9a40*/  FADD.FTZ R3, R184, R3 ;  /* 0x00000003b8037221 */ /* 0x000fe40000010000 */
[----:B------:R-:W-:Y:S02]  /*9a50*/  FADD.FTZ R188, R188, R187 ;  /* 0x000000bbbcbc7221 */ /* 0x000fe40000010000 */
[----:B------:R-:W-:Y:S02]  /*9a60*/  FADD.FTZ R0, R194, R3 ;  /* 0x00000003c2007221 */ /* 0x000fe40000010000 */
[----:B------:R-:W-:Y:S01]  /*9a70*/  FADD.FTZ R3, R189, R188 ;  /* 0x000000bcbd037221 */ /* 0x000fe20000010000 */
[----:B------:R-:W-:Y:S01]  /*9a80*/  HMMA.16816.F32.BF16 R156, R4, R14, R156 ;  /* 0x0000000e049c723c */ /* 0x000fe2000004189c */
[----:B------:R-:W3:Y:S01]  /*9a90*/  LDSM.16.MT88.4 R12, [R222+0x12800] ;  /* 0x01280000de0c783b */ /* 0x000ee20000004200 */
[----:B------:R-:W-:-:S02]  /*9aa0*/  FADD.FTZ R0, R193, R0 ;  /* 0x00000000c1007221 */ /* 0x000fc40000010000 */
[----:B------:R-:W-:-:S04]  /*9ab0*/  FADD.FTZ R3, R190, R3 ;  /* 0x00000003be037221 */ /* 0x000fc80000010000 */
        /* <DEDUP_REMOVED lines=42> */
[C---:B------:R-:W-:Y:S08]  /*9d60*/  HMMA.16816.F32.BF16 R116, R4.reuse, R28, R116 ;  /* 0x0000001c0474723c */ /* 0x040ff00000041874 */
[----:B------:R-:W-:Y:S01]  /*9d70*/  HMMA.16816.F32.BF16 R120, R4, R30, R120 ;  /* 0x0000001e0478723c */ /* 0x000fe20000041878 */
[----:B------:R-:W-:Y:S06]  /*9d80*/  LDSM.16.MT88.4 R28, [R222+0x17000] ;  /* 0x01700000de1c783b */ /* 0x000fec0000004200 */
[----:B------:R-:W-:-:S02]  /*9d90*/  F2FP.BF16.PACK_AB R4, R193, R194 ;  /* 0x000000c2c104723e */ /* 0x000fc400000010ff */
[----:B------:R-:W-:Y:S02]  /*9da0*/  F2FP.BF16.PACK_AB R5, R190, R189 ;  /* 0x000000bdbe05723e */ /* 0x000fe400000010ff */
[----:B------:R-:W-:Y:S01]  /*9db0*/  F2FP.BF16.PACK_AB R6, R196, R191 ;  /* 0x000000bfc406723e */ /* 0x000fe200000010ff */
[----:B------:R-:W-:Y:S01]  /*9dc0*/  FADD.FTZ R191, R191, R0 ;  /* 0x00000000bfbf7221 */ /* 0x000fe20000010000 */
[C---:B------:R-:W-:Y:S01]  /*9dd0*/  F2FP.BF16.PACK_AB R7, R195.reuse, R192 ;  /* 0x000000c0c307723e */ /* 0x040fe200000010ff */
[----:B------:R-:W-:Y:S01]  /*9de0*/  FADD.FTZ R192, R192, R3 ;  /* 0x00000003c0c07221 */ /* 0x000fe20000010000 */
[----:B------:R-:W-:Y:S01]  /*9df0*/  MOV R3, R170 ;  /* 0x000000aa00037202 */ /* 0x000fe20000000f00 */
[----:B------:R-:W-:Y:S02]  /*9e00*/  FADD.FTZ R196, R196, R191 ;  /* 0x000000bfc4c47221 */ /* 0x000fe40000010000 */
[----:B------:R-:W-:Y:S02]  /*9e10*/  FADD.FTZ R195, R195, R192 ;  /* 0x000000c0c3c37221 */ /* 0x000fe40000010000 */
        /* <DEDUP_REMOVED lines=100> */
[----:B------:R-:W-:Y:S11]  /*a460*/  HMMA.16816.F32.BF16 R128, R4, R18, R128 ;  /* 0x000000120480723c */ /* 0x000ff60000041880 */
[----:B------:R-:W-:Y:S08]  /*a470*/  @!UPT UIADD3 URZ, URZ, URZ, URZ ;  /* 0x0000003f3f3ff290 */ /* 0x000ff0000fffe03f */
.L_x_7626:
        /* <DEDUP_REMOVED lines=16> */
.L_x_7636:
        /* <DEDUP_REMOVED lines=65> */
.L_x_7633:
        /* <DEDUP_REMOVED lines=14> */
[----:B------:R-:W-:Y:S01]  /*aa70*/  ISETP.GT.AND P0, PT, R237, R232, PT ;  /* 0x000000e8ed00720c */ /* 0x000fe20003f04270 */
        /* <DEDUP_REMOVED lines=15> */
[----:B------:R-:W4:Y:S06]  /*ab70*/  LDSM.16.M88.4 R168, [R229+0x8000] ;  /* 0x00800000e5a8783b */ /* 0x000f2c0000000200 */
[----:B------:R-:W2:Y:S06]  /*ab80*/  LDSM.16.M88.4 R172, [R229+0x8800] ;  /* 0x00880000e5ac783b */ /* 0x000eac0000000200 */
[----:B------:R-:W5:Y:S06]  /*ab90*/  LDSM.16.M88.4 R176, [R229+0x9000] ;  /* 0x00900000e5b0783b */ /* 0x000f6c0000000200 */
[----:B------:R-:W0:Y:S06]  /*aba0*/  LDGDEPBAR ;  /* 0x00000000000079af */ /* 0x000e2c0000000000 */
[----:B------:R-:W1:Y:S06]  /*abb0*/  LDSM.16.M88.4 R180, [R229+0x9800] ;  /* 0x00980000e5b4783b */ /* 0x000e6c0000000200 */
[----:B------:R-:W-:Y:S06]  /*abc0*/  LDSM.16.M88.4 R184, [R228] ;  /* 0x00000000e4b8783b */ /* 0x000fec0000000200 */
[----:B------:R-:W1:Y:S01]  /*abd0*/  LDSM.16.M88.4 R188, [R227] ;  /* 0x00000000e3bc783b */ /* 0x000e620000000200 */
[C---:B----4-:R-:W-:Y:S05]  /*abe0*/  HMMA.16816.F32.BF16 R4, R164.reuse, R168, RZ ;  /* 0x000000a8a404723c */ /* 0x050fea00000418ff */
[----:B------:R-:W4:Y:S03]  /*abf0*/  LDSM.16.M88.4 R192, [R219] ;  /* 0x00000000dbc0783b */ /* 0x000f260000000200 */
[C---:B---3--:R-:W-:Y:S03]  /*ac00*/  HMMA.16816.F32.BF16 R8, R164.reuse, R170, RZ ;  /* 0x000000aaa408723c */ /* 0x048fe600000418ff */
[----:B------:R-:W3:Y:S06]  /*ac10*/  LDSM.16.M88.4 R196, [R218] ;  /* 0x00000000dac4783b */ /* 0x000eec0000000200 */
[----:B------:R-:W3:Y:S01]  /*ac20*/  LDSM.16.M88.4 R200, [R217] ;  /* 0x00000000d9c8783b */ /* 0x000ee20000000200 */
[C---:B--2---:R-:W-:Y:S05]  /*ac30*/  HMMA.16816.F32.BF16 R12, R164.reuse, R172, RZ ;  /* 0x000000aca40c723c */ /* 0x044fea00000418ff */
[----:B------:R-:W-:Y:S03]  /*ac40*/  LDSM.16.M88.4 R168, [R226] ;  /* 0x00000000e2a8783b */ /* 0x000fe60000000200 */
[C---:B------:R-:W-:Y:S03]  /*ac50*/  HMMA.16816.F32.BF16 R16, R164.reuse, R174, RZ ;  /* 0x000000aea410723c */ /* 0x040fe600000418ff */
[----:B------:R-:W2:Y:S05]  /*ac60*/  LDSM.16.M88.4 R172, [R223+0x8000] ;  /* 0x00800000dfac783b */ /* 0x000eaa0000000200 */
[C---:B-----5:R-:W-:Y:S08]  /*ac70*/  HMMA.16816.F32.BF16 R20, R164.reuse, R176, RZ ;  /* 0x000000b0a414723c */ /* 0x060ff000000418ff */
[C---:B------:R-:W-:Y:S01]  /*ac80*/  HMMA.16816.F32.BF16 R24, R164.reuse, R178, RZ ;  /* 0x000000b2a418723c */ /* 0x040fe200000418ff */
[----:B------:R-:W5:Y:S07]  /*ac90*/  LDSM.16.M88.4 R176, [R223+0x8800] ;  /* 0x00880000dfb0783b */ /* 0x000f6e0000000200 */
[C---:B-1----:R-:W-:Y:S08]  /*aca0*/  HMMA.16816.F32.BF16 R28, R164.reuse, R180, RZ ;  /* 0x000000b4a41c723c */ /* 0x042ff000000418ff */
[----:B------:R-:W-:Y:S01]  /*acb0*/  HMMA.16816.F32.BF16 R32, R164, R182, RZ ;  /* 0x000000b6a420723c */ /* 0x000fe200000418ff */
[----:B------:R-:W1:Y:S06]  /*acc0*/  LDSM.16.M88.4 R164, [R223+0x9000] ;  /* 0x00900000dfa4783b */ /* 0x000e6c0000000200 */
[----:B------:R-:W1:Y:S01]  /*acd0*/  LDSM.16.M88.4 R180, [R223+0x9800] ;  /* 0x00980000dfb4783b */ /* 0x000e620000000200 */
[C---:B------:R-:W-:Y:S08]  /*ace0*/  HMMA.16816.F32.BF16 R4, R184.reuse, R188, R4 ;  /* 0x000000bcb804723c */ /* 0x040ff00000041804 */
[C---:B------:R-:W-:Y:S01]  /*acf0*/  HMMA.16816.F32.BF16 R8, R184.reuse, R190, R8 ;  /* 0x000000beb808723c */ /* 0x040fe20000041808 */
[----:B------:R-:W-:Y:S07]  /*ad00*/  LDSM.16.M88.4 R188, [R225] ;  /* 0x00000000e1bc783b */ /* 0x000fee0000000200 */
[C---:B----4-:R-:W-:Y:S08]  /*ad10*/  HMMA.16816.F32.BF16 R12, R184.reuse, R192, R12 ;  /* 0x000000c0b80c723c */ /* 0x050ff0000004180c */
[C---:B------:R-:W-:Y:S01]  /*ad20*/  HMMA.16816.F32.BF16 R16, R184.reuse, R194, R16 ;  /* 0x000000c2b810723c */ /* 0x040fe20000041810 */
[----:B------:R-:W4:Y:S07]  /*ad30*/  LDSM.16.M88.4 R192, [R216] ;  /* 0x00000000d8c0783b */ /* 0x000f2e0000000200 */
[C---:B---3--:R-:W-:Y:S08]  /*ad40*/  HMMA.16816.F32.BF16 R20, R184.reuse, R196, R20 ;  /* 0x000000c4b814723c */ /* 0x048ff00000041814 */
[C---:B------:R-:W-:Y:S01]  /*ad50*/  HMMA.16816.F32.BF16 R24, R184.reuse, R198, R24 ;  /* 0x000000c6b818723c */ /* 0x040fe20000041818 */
[----:B------:R-:W3:Y:S07]  /*ad60*/  LDSM.16.M88.4 R196, [R216+0x800] ;  /* 0x00080000d8c4783b */ /* 0x000eee0000000200 */
[C---:B------:R-:W-:Y:S08]  /*ad70*/  HMMA.16816.F32.BF16 R28, R184.reuse, R200, R28 ;  /* 0x000000c8b81c723c */ /* 0x040ff0000004181c */
[----:B------:R-:W-:Y:S01]  /*ad80*/  HMMA.16816.F32.BF16 R32, R184, R202, R32 ;  /* 0x000000cab820723c */ /* 0x000fe20000041820 */
[----:B------:R-:W3:Y:S06]  /*ad90*/  LDSM.16.M88.4 R184, [R216+0x1000] ;  /* 0x00100000d8b8783b */ /* 0x000eec0000000200 */
[----:B------:R-:W3:Y:S01]  /*ada0*/  LDSM.16.M88.4 R200, [R216+0x1800] ;  /* 0x00180000d8c8783b */ /* 0x000ee20000000200 */
[C---:B--2---:R-:W-:Y:S08]  /*adb0*/  HMMA.16816.F32.BF16 R4, R168.reuse, R172, R4 ;  /* 0x000000aca804723c */ /* 0x044ff00000041804 */
[C---:B------:R-:W-:Y:S01]  /*adc0*/  HMMA.16816.F32.BF16 R8, R168.reuse, R174, R8 ;  /* 0x000000aea808723c */ /* 0x040fe20000041808 */
[----:B------:R-:W-:Y:S07]  /*add0*/  LDSM.16.M88.4 R172, [R229+0xa000] ;  /* 0x00a00000e5ac783b */ /* 0x000fee0000000200 */
        /* <DEDUP_REMOVED lines=8> */
[----:B------:R-:W2:Y:S06]  /*ae60*/  LDSM.16.M88.4 R168, [R229+0xb000] ;  /* 0x00b00000e5a8783b */ /* 0x000eac0000000200 */
[----:B------:R-:W5:Y:S01]  /*ae70*/  LDSM.16.M88.4 R180, [R229+0xb800] ;  /* 0x00b80000e5b4783b */ /* 0x000f620000000200 */
[C---:B----4-:R-:W-:Y:S08]  /*ae80*/  HMMA.16816.F32.BF16 R4, R188.reuse, R192, R4 ;  /* 0x000000c0bc04723c */ /* 0x050ff00000041804 */
        /* <DEDUP_REMOVED lines=10> */
[----:B------:R-:W4:Y:S06]  /*af30*/  LDSM.16.M88.4 R188, [R213] ;  /* 0x00000000d5bc783b */ /* 0x000f2c0000000200 */
[----:B------:R-:W3:Y:S01]  /*af40*/  LDSM.16.M88.4 R200, [R212] ;  /* 0x00000000d4c8783b */ /* 0x000ee20000000200 */
        /* <DEDUP_REMOVED lines=9> */
[C---:B-----5:R-:W-:Y:S08]  /*afe0*/  HMMA.16816.F32.BF16 R28, R164.reuse, R180, R28 ;  /* 0x000000b4a41c723c */ /* 0x060ff0000004181c */
[----:B------:R-:W-:Y:S01]  /*aff0*/  HMMA.16816.F32.BF16 R32, R164, R182, R32 ;  /* 0x000000b6a420723c */ /* 0x000fe20000041820 */
[----:B------:R-:W2:Y:S06]  /*b000*/  LDSM.16.M88.4 R164, [R223+0xb000] ;  /* 0x00b00000dfa4783b */ /* 0x000eac0000000200 */
[----:B------:R-:W5:Y:S01]  /*b010*/  LDSM.16.M88.4 R180, [R223+0xb800] ;  /* 0x00b80000dfb4783b */ /* 0x000f620000000200 */
        /* <DEDUP_REMOVED lines=9> */
[C---:B------:R-:W-:Y:S08]  /*b0b0*/  HMMA.16816.F32.BF16 R28, R184.reuse, R200, R28 ;  /* 0x000000c8b81c723c */ /* 0x040ff0000004181c */
[----:B------:R-:W-:Y:S01]  /*b0c0*/  HMMA.16816.F32.BF16 R32, R184, R202, R32 ;  /* 0x000000cab820723c */ /* 0x000fe20000041820 */
[----:B------:R-:W4:Y:S06]  /*b0d0*/  LDSM.16.M88.4 R184, [R216+0x3000] ;  /* 0x00300000d8b8783b */ /* 0x000f2c0000000200 */
[----:B------:R-:W3:Y:S01]  /*b0e0*/  LDSM.16.M88.4 R200, [R216+0x3800] ;  /* 0x00380000d8c8783b */ /* 0x000ee20000000200 */
        /* <DEDUP_REMOVED lines=51> */
[----:B------:R-:W-:Y:S01]  /*b420*/  LDSM.16.M88.4 R200, [R229+0xe000] ;  /* 0x00e00000e5c8783b */ /* 0x000fe20000000200 */
        /* <DEDUP_REMOVED lines=8> */
[----:B------:R-:W2:Y:S07]  /*b4b0*/  LDSM.16.M88.4 R164, [R229+0xe800] ;  /* 0x00e80000e5a4783b */ /* 0x000eae0000000200 */
[C---:B-----5:R-:W-:Y:S08]  /*b4c0*/  HMMA.16816.F32.BF16 R28, R168.reuse, R180, R28 ;  /* 0x000000b4a81c723c */ /* 0x060ff0000004181c */
[----:B------:R-:W-:Y:S01]  /*b4d0*/  HMMA.16816.F32.BF16 R32, R168, R182, R32 ;  /* 0x000000b6a820723c */ /* 0x000fe20000041820 */
[----:B------:R-:W5:Y:S06]  /*b4e0*/  LDSM.16.M88.4 R168, [R229+0xf000] ;  /* 0x00f00000e5a8783b */ /* 0x000f6c0000000200 */
[----:B------:R-:W1:Y:S01]  /*b4f0*/  LDSM.16.M88.4 R180, [R229+0xf800] ;  /* 0x00f80000e5b4783b */ /* 0x000e620000000200 */
[C---:B---3--:R-:W-:Y:S08]  /*b500*/  HMMA.16816.F32.BF16 R4, R188.reuse, R192, R4 ;  /* 0x000000c0bc04723c */ /* 0x048ff00000041804 */
[C---:B------:R-:W-:Y:S01]  /*b510*/  HMMA.16816.F32.BF16 R8, R188.reuse, R194, R8 ;  /* 0x000000c2bc08723c */ /* 0x040fe20000041808 */
[----:B------:R-:W-:Y:S07]  /*b520*/  LDSM.16.M88.4 R192, [R228+0x6000] ;  /* 0x00600000e4c0783b */ /* 0x000fee0000000200 */
[C---:B------:R-:W-:Y:S08]  /*b530*/  HMMA.16816.F32.BF16 R12, R188.reuse, R196, R12 ;  /* 0x000000c4bc0c723c */ /* 0x040ff0000004180c */
[C---:B------:R-:W-:Y:S01]  /*b540*/  HMMA.16816.F32.BF16 R16, R188.reuse, R198, R16 ;  /* 0x000000c6bc10723c */ /* 0x040fe20000041810 */
[----:B------:R-:W3:Y:S07]  /*b550*/  LDSM.16.M88.4 R196, [R207] ;  /* 0x00000000cfc4783b */ /* 0x000eee0000000200 */
[C---:B----4-:R-:W-:Y:S08]  /*b560*/  HMMA.16816.F32.BF16 R20, R188.reuse, R184, R20 ;  /* 0x000000b8bc14723c */ /* 0x050ff00000041814 */
[C---:B------:R-:W-:Y:S01]  /*b570*/  HMMA.16816.F32.BF16 R24, R188.reuse, R186, R24 ;  /* 0x000000babc18723c */ /* 0x040fe20000041818 */
[----:B------:R-:W4:Y:S07]  /*b580*/  LDSM.16.M88.4 R184, [R206] ;  /* 0x00000000ceb8783b */ /* 0x000f2e0000000200 */
[C---:B-1----:R-:W-:Y:S08]  /*b590*/  HMMA.16816.F32.BF16 R28, R188.reuse, R172, R28 ;  /* 0x000000acbc1c723c */ /* 0x042ff0000004181c */
[----:B------:R-:W-:Y:S01]  /*b5a0*/  HMMA.16816.F32.BF16 R32, R188, R174, R32 ;  /* 0x000000aebc20723c */ /* 0x000fe20000041820 */
[----:B------:R-:W1:Y:S06]  /*b5b0*/  LDSM.16.M88.4 R172, [R205] ;  /* 0x00000000cdac783b */ /* 0x000e6c0000000200 */
[----:B------:R-:W-:Y:S01]  /*b5c0*/  LDSM.16.M88.4 R188, [R226+0x6000] ;  /* 0x00600000e2bc783b */ /* 0x000fe20000000200 */
[C---:B------:R-:W-:Y:S08]  /*b5d0*/  HMMA.16816.F32.BF16 R4, R176.reuse, R200, R4 ;  /* 0x000000c8b004723c */ /* 0x040ff00000041804 */
[C---:B------:R-:W-:Y:S01]  /*b5e0*/  HMMA.16816.F32.BF16 R8, R176.reuse, R202, R8 ;  /* 0x000000cab008723c */ /* 0x040fe20000041808 */
[----:B------:R-:W-:Y:S07]  /*b5f0*/  LDSM.16.M88.4 R200, [R223+0xe000] ;  /* 0x00e00000dfc8783b */ /* 0x000fee0000000200 */
[C---:B--2---:R-:W-:Y:S08]  /*b600*/  HMMA.16816.F32.BF16 R12, R176.reuse, R164, R12 ;  /* 0x000000a4b00c723c */ /* 0x044ff0000004180c */
[C---:B------:R-:W-:Y:S01]  /*b610*/  HMMA.16816.F32.BF16 R16, R176.reuse, R166, R16 ;  /* 0x000000a6b010723c */ /* 0x040fe20000041810 */
[----:B------:R-:W2:Y:S07]  /*b620*/  LDSM.16.M88.4 R164, [R204] ;  /* 0x00000000cca4783b */ /* 0x000eae0000000200 */
[C---:B-----5:R-:W-:Y:S08]  /*b630*/  HMMA.16816.F32.BF16 R20, R176.reuse, R168, R20 ;  /* 0x000000a8b014723c */ /* 0x060ff00000041814 */
[C---:B------:R-:W-:Y:S01]  /*b640*/  HMMA.16816.F32.BF16 R24, R176.reuse, R170, R24 ;  /* 0x000000aab018723c */ /* 0x040fe20000041818 */
[----:B------:R-:W5:Y:S07]  /*b650*/  LDSM.16.M88.4 R168, [R223+0xe800] ;  /* 0x00e80000dfa8783b */ /* 0x000f6e0000000200 */
[C---:B------:R-:W-:Y:S08]  /*b660*/  HMMA.16816.F32.BF16 R28, R176.reuse, R180, R28 ;  /* 0x000000b4b01c723c */ /* 0x040ff0000004181c */
[----:B------:R-:W-:Y:S01]  /*b670*/  HMMA.16816.F32.BF16 R32, R176, R182, R32 ;  /* 0x000000b6b020723c */ /* 0x000fe20000041820 */
[----:B------:R-:W2:Y:S06]  /*b680*/  LDSM.16.M88.4 R176, [R223+0xf000] ;  /* 0x00f00000dfb0783b */ /* 0x000eac0000000200 */
[----:B------:R-:W2:Y:S01]  /*b690*/  LDSM.16.M88.4 R180, [R223+0xf800] ;  /* 0x00f80000dfb4783b */ /* 0x000ea20000000200 */
[C---:B---3--:R-:W-:Y:S08]  /*b6a0*/  HMMA.16816.F32.BF16 R4, R192.reuse, R196, R4 ;  /* 0x000000c4c004723c */ /* 0x048ff00000041804 */
[C---:B------:R-:W-:Y:S01]  /*b6b0*/  HMMA.16816.F32.BF16 R8, R192.reuse, R198, R8 ;  /* 0x000000c6c008723c */ /* 0x040fe20000041808 */
[----:B------:R-:W-:Y:S07]  /*b6c0*/  LDSM.16.M88.4 R196, [R216+0x6000] ;  /* 0x00600000d8c4783b */ /* 0x000fee0000000200 */
[C---:B----4-:R-:W-:Y:S08]  /*b6d0*/  HMMA.16816.F32.BF16 R12, R192.reuse, R184, R12 ;  /* 0x000000b8c00c723c */ /* 0x050ff0000004180c */
[C---:B------:R-:W-:Y:S01]  /*b6e0*/  HMMA.16816.F32.BF16 R16, R192.reuse, R186, R16 ;  /* 0x000000bac010723c */ /* 0x040fe20000041810 */
[----:B------:R-:W3:Y:S07]  /*b6f0*/  LDSM.16.M88.4 R184, [R225+0x6000] ;  /* 0x00600000e1b8783b */ /* 0x000eee0000000200 */
[C---:B-1----:R-:W-:Y:S08]  /*b700*/  HMMA.16816.F32.BF16 R20, R192.reuse, R172, R20 ;  /* 0x000000acc014723c */ /* 0x042ff00000041814 */
[C---:B------:R-:W-:Y:S08]  /*b710*/  HMMA.16816.F32.BF16 R24, R192.reuse, R174, R24 ;  /* 0x000000aec018723c */ /* 0x040ff00000041818 */
[C---:B--2---:R-:W-:Y:S08]  /*b720*/  HMMA.16816.F32.BF16 R28, R192.reuse, R164, R28 ;  /* 0x000000a4c01c723c */ /* 0x044ff0000004181c */
[----:B------:R-:W-:Y:S01]  /*b730*/  HMMA.16816.F32.BF16 R32, R192, R166, R32 ;  /* 0x000000a6c020723c */ /* 0x000fe20000041820 */
[----:B------:R-:W1:Y:S07]  /*b740*/  LDSM.16.M88.4 R164, [R216+0x6800] ;  /* 0x00680000d8a4783b */ /* 0x000e6e0000000200 */
[C---:B------:R-:W-:Y:S08]  /*b750*/  HMMA.16816.F32.BF16 R4, R188.reuse, R200, R4 ;  /* 0x000000c8bc04723c */ /* 0x040ff00000041804 */
[C---:B------:R-:W-:Y:S08]  /*b760*/  HMMA.16816.F32.BF16 R8, R188.reuse, R202, R8 ;  /* 0x000000cabc08723c */ /* 0x040ff00000041808 */
[C---:B-----5:R-:W-:Y:S08]  /*b770*/  HMMA.16816.F32.BF16 R12, R188.reuse, R168, R12 ;  /* 0x000000a8bc0c723c */ /* 0x060ff0000004180c */
[C---:B------:R-:W-:Y:S01]  /*b780*/  HMMA.16816.F32.BF16 R16, R188.reuse, R170, R16 ;  /* 0x000000aabc10723c */ /* 0x040fe20000041810 */
[----:B------:R-:W2:Y:S07]  /*b790*/  LDSM.16.M88.4 R168, [R216+0x7000] ;  /* 0x00700000d8a8783b */ /* 0x000eae0000000200 */
[C---:B------:R-:W-:Y:S08]  /*b7a0*/  HMMA.16816.F32.BF16 R20, R188.reuse, R176, R20 ;  /* 0x000000b0bc14723c */ /* 0x040ff00000041814 */
[C---:B------:R-:W-:Y:S08]  /*b7b0*/  HMMA.16816.F32.BF16 R24, R188.reuse, R178, R24 ;  /* 0x000000b2bc18723c */ /* 0x040ff00000041818 */
[C---:B------:R-:W-:Y:S08]  /*b7c0*/  HMMA.16816.F32.BF16 R28, R188.reuse, R180, R28 ;  /* 0x000000b4bc1c723c */ /* 0x040ff0000004181c */
[----:B------:R-:W-:Y:S08]  /*b7d0*/  HMMA.16816.F32.BF16 R32, R188, R182, R32 ;  /* 0x000000b6bc20723c */ /* 0x000ff00000041820 */
[C---:B---3--:R-:W-:Y:S08]  /*b7e0*/  HMMA.16816.F32.BF16 R4, R184.reuse, R196, R4 ;  /* 0x000000c4b804723c */ /* 0x048ff00000041804 */
[C---:B------:R-:W-:Y:S08]  /*b7f0*/  HMMA.16816.F32.BF16 R8, R184.reuse, R198, R8 ;  /* 0x000000c6b808723c */ /* 0x040ff00000041808 */
[C---:B-1----:R-:W-:Y:S08]  /*b800*/  HMMA.16816.F32.BF16 R12, R184.reuse, R164, R12 ;  /* 0x000000a4b80c723c */ /* 0x042ff0000004180c */
[C---:B------:R-:W-:Y:S01]  /*b810*/  HMMA.16816.F32.BF16 R16, R184.reuse, R166, R16 ;  /* 0x000000a6b810723c */ /* 0x040fe20000041810 */
[----:B------:R-:W1:Y:S01]  /*b820*/  LDSM.16.M88.4 R164, [R216+0x7800] ;  /* 0x00780000d8a4783b */ /* 0x000e620000000200 */
[----:B------:R-:W-:Y:S04]  /*b830*/  DEPBAR.LE SB0, 0x0 ;  /* 0x000080000000791a */ /* 0x000fe80000000000 */
[----:B------:R-:W-:Y:S01]  /*b840*/  FMUL.FTZ R190, R6, c[0x0][0x2ec] ;  /* 0x0000bb0006be7a20 */ /* 0x000fe20000410000 */
[----:B------:R-:W-:Y:S01]  /*b850*/  BAR.SYNC.DEFER_BLOCKING 0x0 ;  /* 0x0000000000007b1d */ /* 0x000fe20000010000 */
[C---:B--2---:R-:W-:Y:S05]  /*b860*/  HMMA.16816.F32.BF16 R20, R184.reuse, R168, R20 ;  /* 0x000000a8b814723c */ /* 0x044fea0000041814 */
[----:B------:R-:W-:Y:S02]  /*b870*/  FMUL.FTZ R252, R5, c[0x0][0x2ec] ;  /* 0x0000bb0005fc7a20 */ /* 0x000fe40000410000 */
[----:B------:R-:W2:Y:S01]  /*b880*/  MUFU.TANH R5, R190 ;  /* 0x000000be00057308 */ /* 0x000ea20000002400 */
[C---:B------:R-:W-:Y:S04]  /*b890*/  HMMA.16816.F32.BF16 R24, R184.reuse, R170, R24 ;  /* 0x000000aab818723c */ /* 0x040fe80000041818 */
[----:B------:R-:W-:Y:S02]  /*b8a0*/  FMUL.FTZ R14, R14, c[0x0][0x2ec] ;  /* 0x0000bb000e0e7a20 */ /* 0x000fe40000410000 */
[----:B------:R-:W-:Y:S02]  /*b8b0*/  FMUL.FTZ R235, R4, c[0x0][0x2ec] ;  /* 0x0000bb0004eb7a20 */ /* 0x000fe40000410000 */
[----:B------:R-:W-:Y:S01]  /*b8c0*/  FMUL.FTZ R17, R17, c[0x0][0x2ec] ;  /* 0x0000bb0011117a20 */ /* 0x000fe20000410000 */
[----:B------:R3:W4:Y:S03]  /*b8d0*/  MUFU.TANH R191, R14 ;  /* 0x0000000e00bf7308 */ /* 0x0007260000002400 */
[----:B------:R-:W-:Y:S02]  /*b8e0*/  FMUL.FTZ R18, R18, c[0x0][0x2ec] ;  /* 0x0000bb0012127a20 */ /* 0x000fe40000410000 */
[----:B------:R-:W-:Y:S02]  /*b8f0*/  FMUL.FTZ R19, R19, c[0x0][0x2ec] ;  /* 0x0000bb0013137a20 */ /* 0x000fe40000410000 */
[----:B------:R-:W-:Y:S02]  /*b900*/  FMUL.FTZ R22, R22, c[0x0][0x2ec] ;  /* 0x0000bb0016167a20 */ /* 0x000fe40000410000 */
[----:B------:R-:W-:Y:S01]  /*b910*/  FMUL.FTZ R23, R23, c[0x0][0x2ec] ;  /* 0x0000bb0017177a20 */ /* 0x000fe20000410000 */
[----:B------:R5:W2:Y:S01]  /*b920*/  MUFU.TANH R190, R17 ;  /* 0x0000001100be7308 */ /* 0x000aa20000002400 */
[----:B------:R-:W-:Y:S02]  /*b930*/  FMUL.FTZ R3, R7, c[0x0][0x2ec] ;  /* 0x0000bb0007037a20 */ /* 0x000fe40000410000 */
[----:B------:R-:W-:Y:S02]  /*b940*/  FMUL.FTZ R6, R8, c[0x0][0x2ec] ;  /* 0x0000bb0008067a20 */ /* 0x000fe40000410000 */
[----:B------:R-:W-:Y:S01]  /*b950*/  FMUL.FTZ R27, R27, c[0x0][0x2ec] ;  /* 0x0000bb001b1b7a20 */ /* 0x000fe20000410000 */
[C---:B-1----:R-:W-:Y:S03]  /*b960*/  HMMA.16816.F32.BF16 R28, R184.reuse, R164, R28 ;  /* 0x000000a4b81c723c */ /* 0x042fe6000004181c */
[----:B------:R-:W-:Y:S01]  /*b970*/  FMUL.FTZ R189, R9, c[0x0][0x2ec] ;  /* 0x0000bb0009bd7a20 */ /* 0x000fe20000410000 */
[----:B------:R1:W1:Y:S01]  /*b980*/  MUFU.TANH R193, R18 ;  /* 0x0000001200c17308 */ /* 0x0002620000002400 */
[----:B------:R-:W-:Y:S02]  /*b990*/  FMUL.FTZ R9, R10, c[0x0][0x2ec] ;  /* 0x0000bb000a097a20 */ /* 0x000fe40000410000 */
[----:B------:R-:W-:Y:S01]  /*b9a0*/  FMUL.FTZ R7, R11, c[0x0][0x2ec] ;  /* 0x0000bb000b077a20 */ /* 0x000fe20000410000 */
[----:B------:R-:W-:Y:S04]  /*b9b0*/  HMMA.16816.F32.BF16 R32, R184, R166, R32 ;  /* 0x000000a6b820723c */ /* 0x000fe80000041820 */
[----:B------:R-:W-:Y:S02]  /*b9c0*/  FMUL.FTZ R11, R12, c[0x0][0x2ec] ;  /* 0x0000bb000c0b7a20 */ /* 0x000fe40000410000 */
[----:B------:R2:W2:Y:S01]  /*b9d0*/  MUFU.TANH R203, R19 ;  /* 0x0000001300cb7308 */ /* 0x0004a20000002400 */
[----:B------:R-:W-:Y:S02]  /*b9e0*/  FMUL.FTZ R194, R13, c[0x0][0x2ec] ;  /* 0x0000bb000dc27a20 */ /* 0x000fe40000410000 */
[----:B------:R-:W-:Y:S03]  /*b9f0*/  FMUL.FTZ R10, R15, c[0x0][0x2ec] ;  /* 0x0000bb000f0a7a20 */ /* 0x000fe60000410000 */
[----:B------:R-:W-:Y:S02]  /*ba00*/  FMUL.FTZ R13, R16, c[0x0][0x2ec] ;  /* 0x0000bb00100d7a20 */ /* 0x000fe40000410000 */
[----:B------:R-:W-:Y:S02]  /*ba10*/  FMUL.FTZ R202, R20, c[0x0][0x2ec] ;  /* 0x0000bb0014ca7a20 */ /* 0x000fe40000410000 */
[----:B------:R4:W4:Y:S01]  /*ba20*/  MUFU.TANH R201, R22 ;  /* 0x0000001600c97308 */ /* 0x0009220000002400 */
[----:B---3--:R-:W-:Y:S02]  /*ba30*/  FMUL.FTZ R14, R21, c[0x0][0x2ec] ;  /* 0x0000bb00150e7a20 */ /* 0x008fe40000410000 */
[----:B------:R-:W-:Y:S02]  /*ba40*/  FMUL.FTZ R198, R24, c[0x0][0x2ec] ;  /* 0x0000bb0018c67a20 */ /* 0x000fe40000410000 */
[----:B-----5:R-:W-:Y:S02]  /*ba50*/  FMUL.FTZ R17, R25, c[0x0][0x2ec] ;  /* 0x0000bb0019117a20 */ /* 0x020fe40000410000 */
[----:B------:R-:W-:Y:S02]  /*ba60*/  FMUL.FTZ R197, R26, c[0x0][0x2ec] ;  /* 0x0000bb001ac57a20 */ /* 0x000fe40000410000 */
[----:B-1----:R-:W-:Y:S01]  /*ba70*/  FMUL.FTZ R18, R28, c[0x0][0x2ec] ;  /* 0x0000bb001c127a20 */ /* 0x002fe20000410000 */
[----:B------:R1:W3:Y:S01]  /*ba80*/  MUFU.TANH R199, R23 ;  /* 0x0000001700c77308 */ /* 0x0002e20000002400 */
[----:B------:R-:W-:Y:S02]  /*ba90*/  FMUL.FTZ R26, R29, c[0x0][0x2ec] ;  /* 0x0000bb001d1a7a20 */ /* 0x000fe40000410000 */
[----:B------:R-:W-:Y:S02]  /*baa0*/  FMUL.FTZ R21, R30, c[0x0][0x2ec] ;  /* 0x0000bb001e157a20 */ /* 0x000fe40000410000 */
[----:B--2---:R-:W-:Y:S02]  /*bab0*/  FMUL.FTZ R19, R31, c[0x0][0x2ec] ;  /* 0x0000bb001f137a20 */ /* 0x004fe40000410000 */
[----:B------:R-:W-:Y:S03]  /*bac0*/  FMUL.FTZ R25, R33, c[0x0][0x2ec] ;  /* 0x0000bb0021197a20 */ /* 0x000fe60000410000 */
[----:B------:R2:W2:Y:S01]  /*bad0*/  MUFU.TANH R195, R27 ;  /* 0x0000001b00c37308 */ /* 0x0004a20000002400 */
[----:B----4-:R-:W-:Y:S09]  /*bae0*/  FMUL.FTZ R22, R35, c[0x0][0x2ec] ;  /* 0x0000bb0023167a20 */ /* 0x010ff20000410000 */
[----:B------:R-:W4:Y:S01]  /*baf0*/  MUFU.TANH R235, R235 ;  /* 0x000000eb00eb7308 */ /* 0x000f220000002400 */
[----:B-1----:R-:W-:Y:S09]  /*bb00*/  FMUL.FTZ R23, R34, c[0x0][0x2ec] ;  /* 0x0000bb0022177a20 */ /* 0x002ff20000410000 */
[----:B------:R-:W1:Y:S01]  /*bb10*/  MUFU.TANH R252, R252 ;  /* 0x000000fc00fc7308 */ /* 0x000e620000002400 */
[----:B--2---:R-:W-:Y:S09]  /*bb20*/  FMUL.FTZ R27, R32, c[0x0][0x2ec] ;  /* 0x0000bb00201b7a20 */ /* 0x004ff20000410000 */
[----:B------:R-:W2:Y:S10]  /*bb30*/  MUFU.TANH R3, R3 ;  /* 0x0000000300037308 */ /* 0x000eb40000002400 */
        /* <DEDUP_REMOVED lines=22> */
[----:B--234-:R-:W-:Y:S02]  /*bca0*/  MOV R30, UR14 ;  /* 0x0000000e001e7c02 */ /* 0x01cfe40008000f00 */
[----:B------:R-:W-:Y:S01]  /*bcb0*/  MOV R15, UR13 ;  /* 0x0000000d000f7c02 */ /* 0x000fe20008000f00 */
[----:B------:R-:W-:-:S05]  /*bcc0*/  @!P3 BRA `(.L_x_7635) ;  /* 0x000003b00000b947 */ /* 0x000fca0003800000 */
[----:B------:R-:W-:Y:S04]  /*bcd0*/  IABS R4, c[0x0][0x2d0] ;  /* 0x0000b40000047a13 */ /* 0x000fe80000000000 */
[----:B------:R-:W2:Y:S10]  /*bce0*/  I2F.RP R20, R4 ;  /* 0x0000000400147306 */ /* 0x000eb40000209400 */
[----:B--2---:R-:W2:Y:S02]  /*bcf0*/  MUFU.RCP R8, R20 ;  /* 0x0000001400087308 */ /* 0x004ea40000001000 */
[----:B--2---:R-:W-:Y:S01]  /*bd00*/  IADD3 R28, R8, 0xffffffe, RZ ;  /* 0x0ffffffe081c7810 */ /* 0x004fe20007ffe0ff */
[----:B------:R-:W-:Y:S07]  /*bd10*/  IMAD.SHL.U32 R8, R237, 0x40, RZ ;  /* 0x00000040ed087824 */ /* 0x000fee00078e00ff */
[----:B------:R-:W2:Y:S01]  /*bd20*/  F2I.FTZ.U32.TRUNC.NTZ R29, R28 ;  /* 0x0000001c001d7305 */ /* 0x000ea2000021f000 */
[C---:B------:R-:W-:Y:S02]  /*bd30*/  IADD3 R24, R8.reuse, -0x40, RZ ;  /* 0xffffffc008187810 */ /* 0x040fe40007ffe0ff */
[----:B------:R-:W-:Y:S02]  /*bd40*/  IABS R16, R8 ;  /* 0x0000000800107213 */ /* 0x000fe40000000000 */
[----:B------:R-:W-:Y:S02]  /*bd50*/  LOP3.LUT R8, R8, c[0x0][0x2d0], RZ, 0x3c, !PT ;  /* 0x0000b40008087a12 */ /* 0x000fe400078e3cff */
[----:B------:R-:W-:Y:S02]  /*bd60*/  IABS R12, R24 ;  /* 0x00000018000c7213 */ /* 0x000fe40000000000 */
[----:B------:R-:W-:Y:S02]  /*bd70*/  ISETP.GE.AND P2, PT, R8, RZ, PT ;  /* 0x000000ff0800720c */ /* 0x000fe40003f46270 */
[----:B------:R-:W-:Y:S04]  /*bd80*/  LOP3.LUT R24, R24, c[0x0][0x2d0], RZ, 0x3c, !PT ;  /* 0x0000b40018187a12 */ /* 0x000fe800078e3cff */
[----:B------:R-:W-:Y:S01]  /*bd90*/  ISETP.GE.AND P0, PT, R24, RZ, PT ;  /* 0x000000ff1800720c */ /* 0x000fe20003f06270 */
        /* <DEDUP_REMOVED lines=8> */
[C---:B------:R-:W-:Y:S01]  /*be20*/  IMAD R12, R4.reuse, R15, R12 ;  /* 0x0000000f040c7224 */ /* 0x040fe200078e020c */
[----:B------:R-:W-:Y:S01]  /*be30*/  LOP3.LUT R15, RZ, c[0x0][0x2d0], RZ, 0x33, !PT ;  /* 0x0000b400ff0f7a12 */ /* 0x000fe200078e33ff */
        /* <DEDUP_REMOVED lines=31> */
[----:B------:R-:W-:Y:S01]  /*c030*/  IMAD.WIDE.U32 R30, R8, c[0x0][0x180], R30 ;  /* 0x00006000081e7a25 */ /* 0x000fe200078e001e */
[----:B------:R-:W-:Y:S05]  /*c040*/  SHF.R.S32.HI R12, RZ, 0x1f, R8 ;  /* 0x0000001fff0c7819 */ /* 0x000fea0000011408 */
[----:B------:R-:W-:Y:S04]  /*c050*/  IMAD R15, R12, c[0x0][0x180], RZ ;  /* 0x000060000c0f7a24 */ /* 0x000fe800078e02ff */
[----:B------:R-:W-:Y:S04]  /*c060*/  IMAD R15, R8, c[0x0][0x184], R15 ;  /* 0x00006100080f7a24 */ /* 0x000fe800078e020f */
[----:B------:R-:W-:Y:S02]  /*c070*/  IMAD.IADD R15, R31, 0x1, R15 ;  /* 0x000000011f0f7824 */ /* 0x000fe400078e020f */
.L_x_7635:
        /* <DEDUP_REMOVED lines=28> */
.L_x_7634:
[----:B--234-:R-:W-:Y:S04]  /*c240*/  LEA R29, R237, R246, 0x6 ;  /* 0x000000f6ed1d7211 */ /* 0x01cfe800078e30ff */
[C---:B------:R-:W-:Y:S02]  /*c250*/  IADD3 R31, R29.reuse, 0x1, RZ ;  /* 0x000000011d1f7810 */ /* 0x040fe40007ffe0ff */
[C---:B------:R-:W-:Y:S02]  /*c260*/  IADD3 R15, R29.reuse, 0x8, RZ ;  /* 0x000000081d0f7810 */ /* 0x040fe40007ffe0ff */
[-C--:B------:R-:W-:Y:S02]  /*c270*/  ISETP.GE.AND P6, PT, R29, R244.reuse, PT ;  /* 0x000000f41d00720c */ /* 0x080fe40003fc6270 */
[-C--:B------:R-:W-:Y:S02]  /*c280*/  ISETP.GE.AND P2, PT, R15, R244.reuse, PT ;  /* 0x000000f40f00720c */ /* 0x080fe40003f46270 */
[C---:B------:R-:W-:Y:S02]  /*c290*/  ISETP.GE.AND P1, PT, R31.reuse, R244, PT ;  /* 0x000000f41f00720c */ /* 0x040fe40003f26270 */
[-C--:B------:R-:W-:Y:S02]  /*c2a0*/  ISETP.GE.AND P4, PT, R31, R242.reuse, PT ;  /* 0x000000f21f00720c */ /* 0x080fe40003f86270 */
[C---:B------:R-:W-:Y:S02]  /*c2b0*/  ISETP.GE.AND P5, PT, R15.reuse, R242, PT ;  /* 0x000000f20f00720c */ /* 0x040fe40003fa6270 */
[-C--:B------:R-:W-:Y:S02]  /*c2c0*/  ISETP.GE.OR P2, PT, R15, R243.reuse, !P2 ;  /* 0x000000f30f00720c */ /* 0x080fe40005746670 */
[CC--:B------:R-:W-:Y:S02]  /*c2d0*/  ISETP.GE.OR P6, PT, R29.reuse, R243.reuse, !P6 ;  /* 0x000000f31d00720c */ /* 0x0c0fe400077c6670 */
[----:B------:R-:W-:Y:S02]  /*c2e0*/  IADD3 R33, R29, 0x9, RZ ;  /* 0x000000091d217810 */ /* 0x000fe40007ffe0ff */
[CC--:B------:R-:W-:Y:S02]  /*c2f0*/  ISETP.GE.OR P1, PT, R31.reuse, R243.reuse, !P1 ;  /* 0x000000f31f00720c */ /* 0x0c0fe40004f26670 */
[-C--:B------:R-:W-:Y:S02]  /*c300*/  ISETP.GE.OR P4, PT, R31, R238.reuse, !P4 ;  /* 0x000000ee1f00720c */ /* 0x080fe40006786670 */
[----:B------:R-:W-:Y:S02]  /*c310*/  IADD3 R31, R29, 0x10, RZ ;  /* 0x000000101d1f7810 */ /* 0x000fe40007ffe0ff */
[----:B------:R-:W-:Y:S02]  /*c320*/  ISETP.GE.OR P5, PT, R15, R238, !P5 ;  /* 0x000000ee0f00720c */ /* 0x000fe40006fa6670 */
[----:B------:R-:W-:Y:S02]  /*c330*/  FSEL R15, R235, -INF , !P6 ;  /* 0xff800000eb0f7808 */ /* 0x000fe40007000000 */
[----:B-1----:R-:W-:Y:S02]  /*c340*/  FSEL R252, R252, -INF , !P1 ;  /* 0xff800000fcfc7808 */ /* 0x002fe40004800000 */
[----:B------:R-:W-:Y:S02]  /*c350*/  FSEL R16, R6, -INF , !P2 ;  /* 0xff80000006107808 */ /* 0x000fe40005000000 */
[-C--:B------:R-:W-:Y:S02]  /*c360*/  ISETP.GE.AND P6, PT, R33, R244.reuse, PT ;  /* 0x000000f42100720c */ /* 0x080fe40003fc6270 */
[C---:B------:R-:W-:Y:S02]  /*c370*/  ISETP.GE.AND P1, PT, R31.reuse, R244, PT ;  /* 0x000000f41f00720c */ /* 0x040fe40003f26270 */
[-C--:B------:R-:W-:Y:S02]  /*c380*/  ISETP.GE.AND P2, PT, R31, R242.reuse, PT ;  /* 0x000000f21f00720c */ /* 0x080fe40003f46270 */
[----:B------:R-:W-:Y:S02]  /*c390*/  ISETP.GE.AND P0, PT, R29, R242, PT ;  /* 0x000000f21d00720c */ /* 0x000fe40003f06270 */
[-C--:B------:R-:W-:Y:S02]  /*c3a0*/  ISETP.GE.OR P6, PT, R33, R243.reuse, !P6 ;  /* 0x000000f32100720c */ /* 0x080fe400077c6670 */
[----:B------:R-:W-:Y:S02]  /*c3b0*/  IADD3 R165, R29, 0x11, RZ ;  /* 0x000000111da57810 */ /* 0x000fe40007ffe0ff */
[CC--:B------:R-:W-:Y:S02]  /*c3c0*/  ISETP.GE.OR P1, PT, R31.reuse, R243.reuse, !P1 ;  /* 0x000000f31f00720c */ /* 0x0c0fe40004f26670 */
[-C--:B------:R-:W-:Y:S02]  /*c3d0*/  ISETP.GE.OR P2, PT, R31, R238.reuse, !P2 ;  /* 0x000000ee1f00720c */ /* 0x080fe40005746670 */
[----:B------:R-:W-:Y:S02]  /*c3e0*/  IADD3 R31, R29, 0x20, RZ ;  /* 0x000000201d1f7810 */ /* 0x000fe40007ffe0ff */
[----:B------:R-:W-:Y:S02]  /*c3f0*/  FSEL R12, R189, -INF , !P6 ;  /* 0xff800000bd0c7808 */ /* 0x000fe40007000000 */
[----:B------:R-:W-:Y:S02]  /*c400*/  ISETP.GE.OR P0, PT, R29, R238, !P0 ;  /* 0x000000ee1d00720c */ /* 0x000fe40004706670 */
[-C--:B------:R-:W-:Y:S02]  /*c410*/  ISETP.GE.AND P6, PT, R165, R244.reuse, PT ;  /* 0x000000f4a500720c */ /* 0x080fe40003fc6270 */
[----:B------:R-:W-:Y:S02]  /*c420*/  FSEL R186, R11, -INF , !P1 ;  /* 0xff8000000bba7808 */ /* 0x000fe40004800000 */
[----:B------:R-:W-:Y:S02]  /*c430*/  FSEL R11, R3, -INF , !P4 ;  /* 0xff800000030b7808 */ /* 0x000fe40006000000 */
[----:B------:R-:W-:Y:S02]  /*c440*/  ISETP.GE.AND P4, PT, R31, R244, PT ;  /* 0x000000f41f00720c */ /* 0x000fe40003f86270 */
[-C--:B------:R-:W-:Y:S02]  /*c450*/  ISETP.GE.OR P6, PT, R165, R243.reuse, !P6 ;  /* 0x000000f3a500720c */ /* 0x080fe400077c6670 */
[C---:B------:R-:W-:Y:S02]  /*c460*/  IADD3 R35, R29.reuse, 0x19, RZ ;  /* 0x000000191d237810 */ /* 0x040fe40007ffe0ff */
[----:B------:R-:W-:Y:S02]  /*c470*/  IADD3 R3, R29, 0x21, RZ ;  /* 0x000000211d037810 */ /* 0x000fe40007ffe0ff */
[----:B------:R-:W-:Y:S02]  /*c480*/  FSEL R5, R5, -INF , !P0 ;  /* 0xff80000005057808 */ /* 0x000fe40004000000 */
[-C--:B------:R-:W-:Y:S02]  /*c490*/  ISETP.GE.AND P0, PT, R33, R242.reuse, PT ;  /* 0x000000f22100720c */ /* 0x080fe40003f06270 */
[-C--:B------:R-:W-:Y:S02]  /*c4a0*/  ISETP.GE.OR P4, PT, R31, R243.reuse, !P4 ;  /* 0x000000f31f00720c */ /* 0x080fe40006786670 */
[----:B------:R-:W-:Y:S02]  /*c4b0*/  FSEL R9, R9, -INF , !P5 ;  /* 0xff80000009097808 */ /* 0x000fe40006800000 */
[----:B------:R-:W-:Y:S02]  /*c4c0*/  ISETP.GE.AND P5, PT, R35, R242, PT ;  /* 0x000000f22300720c */ /* 0x000fe40003fa6270 */
[----:B------:R-:W-:Y:S02]  /*c4d0*/  ISETP.GE.OR P0, PT, R33, R238, !P0 ;  /* 0x000000ee2100720c */ /* 0x000fe40004706670 */
[----:B------:R-:W-:Y:S02]  /*c4e0*/  IADD3 R33, R29, 0x18, RZ ;  /* 0x000000181d217810 */ /* 0x000fe40007ffe0ff */
[----:B------:R-:W-:Y:S02]  /*c4f0*/  FSEL R194, R194, -INF , !P6 ;  /* 0xff800000c2c27808 */ /* 0x000fe40007000000 */
[-C--:B------:R-:W-:Y:S02]  /*c500*/  ISETP.GE.AND P6, PT, R35, R244.reuse, PT ;  /* 0x000000f42300720c */ /* 0x080fe40003fc6270 */
[----:B------:R-:W-:Y:S02]  /*c510*/  FSEL R202, R202, -INF , !P4 ;  /* 0xff800000caca7808 */ /* 0x000fe40006000000 */
[----:B------:R-:W-:Y:S02]  /*c520*/  ISETP.GE.AND P4, PT, R3, R244, PT ;  /* 0x000000f40300720c */ /* 0x000fe40003f86270 */
[CC--:B------:R-:W-:Y:S02]  /*c530*/  ISETP.GE.OR P6, PT, R35.reuse, R243.reuse, !P6 ;  /* 0x000000f32300720c */ /* 0x0c0fe400077c6670 */
[----:B------:R-:W-:Y:S02]  /*c540*/  ISETP.GE.OR P5, PT, R35, R238, !P5 ;  /* 0x000000ee2300720c */ /* 0x000fe40006fa6670 */
[----:B------:R-:W-:Y:S02]  /*c550*/  FMNMX.FTZ R35, R15, R2, !PT ;  /* 0x000000020f237209 */ /* 0x000fe40007810000 */
[----:B------:R-:W-:Y:S02]  /*c560*/  ISETP.GE.OR P4, PT, R3, R243, !P4 ;  /* 0x000000f30300720c */ /* 0x000fe40006786670 */
[----:B------:R-:W-:Y:S02]  /*c570*/  ISETP.GE.AND P1, PT, R33, R244, PT ;  /* 0x000000f42100720c */ /* 0x000fe40003f26270 */
[----:B------:R-:W-:Y:S02]  /*c580*/  FMNMX.FTZ R4, R5, R0, !PT ;  /* 0x0000000005047209 */ /* 0x000fe40007810000 */
[----:B------:R-:W-:Y:S02]  /*c590*/  FSEL R200, R14, -INF , !P4 ;  /* 0xff8000000ec87808 */ /* 0x000fe40006000000 */
[----:B------:R-:W-:Y:S02]  /*c5a0*/  FMNMX.FTZ R35, R252, R35, !PT ;  /* 0x00000023fc237209 */ /* 0x000fe40007810000 */
[----:B------:R-:W-:Y:S02]  /*c5b0*/  FMNMX.FTZ R4, R11, R4, !PT ;  /* 0x000000040b047209 */ /* 0x000fe40007810000 */
[----:B------:R-:W-:Y:S02]  /*c5c0*/  ISETP.GE.OR P1, PT, R33, R243, !P1 ;  /* 0x000000f32100720c */ /* 0x000fe40004f26670 */
[----:B------:R-:W-:Y:S02]  /*c5d0*/  ISETP.GE.AND P4, PT, R31, R242, PT ;  /* 0x000000f21f00720c */ /* 0x000fe40003f86270 */
[----:B------:R-:W-:Y:S02]  /*c5e0*/  FSEL R7, R7, -INF , !P0 ;  /* 0xff80000007077808 */ /* 0x000fe40004000000 */
[----:B------:R-:W-:Y:S02]  /*c5f0*/  FMNMX.FTZ R4, R9, R4, !PT ;  /* 0x0000000409047209 */ /* 0x000fe40007810000 */
[----:B------:R-:W-:Y:S02]  /*c600*/  FSEL R192, R13, -INF , !P1 ;  /* 0xff8000000dc07808 */ /* 0x000fe40004800000 */
[----:B------:R-:W-:Y:S02]  /*c610*/  ISETP.GE.AND P1, PT, R165, R242, PT ;  /* 0x000000f2a500720c */ /* 0x000fe40003f26270 */
[----:B------:R-:W-:Y:S02]  /*c620*/  IADD3 R13, R29, 0x28, RZ ;  /* 0x000000281d0d7810 */ /* 0x000fe40007ffe0ff */
[-C--:B------:R-:W-:Y:S02]  /*c630*/  ISETP.GE.OR P4, PT, R31, R238.reuse, !P4 ;  /* 0x000000ee1f00720c */ /* 0x080fe40006786670 */
[----:B------:R-:W-:Y:S02]  /*c640*/  FMNMX.FTZ R31, R16, R35, !PT ;  /* 0x00000023101f7209 */ /* 0x000fe40007810000 */
[----:B------:R-:W-:Y:S02]  /*c650*/  ISETP.GE.OR P1, PT, R165, R238, !P1 ;  /* 0x000000eea500720c */ /* 0x000fe40004f26670 */
[----:B------:R-:W-:Y:S02]  /*c660*/  FMNMX.FTZ R31, R12, R31, !PT ;  /* 0x0000001f0c1f7209 */ /* 0x000fe40007810000 */
[----:B------:R-:W-:Y:S02]  /*c670*/  ISETP.GE.AND P0, PT, R13, R244, PT ;  /* 0x000000f40d00720c */ /* 0x000fe40003f06270 */
[----:B------:R-:W-:Y:S02]  /*c680*/  FMNMX.FTZ R4, R7, R4, !PT ;  /* 0x0000000407047209 */ /* 0x000fe40007810000 */
[----:B------:R-:W-:Y:S02]  /*c690*/  FSEL R190, R190, -INF , !P6 ;  /* 0xff800000bebe7808 */ /* 0x000fe40007000000 */
[----:B------:R-:W-:Y:S02]  /*c6a0*/  ISETP.GE.AND P6, PT, R33, R242, PT ;  /* 0x000000f22100720c */ /* 0x000fe40003fc6270 */
[----:B------:R-:W-:Y:S02]  /*c6b0*/  FSEL R191, R191, -INF , !P2 ;  /* 0xff800000bfbf7808 */ /* 0x000fe40005000000 */
[----:B------:R-:W-:Y:S02]  /*c6c0*/  ISETP.GE.OR P0, PT, R13, R243, !P0 ;  /* 0x000000f30d00720c */ /* 0x000fe40004706670 */
[----:B------:R-:W-:Y:S02]  /*c6d0*/  FSEL R235, R10, -INF , !P1 ;  /* 0xff8000000aeb7808 */ /* 0x000fe40004800000 */
[----:B------:R-:W-:Y:S02]  /*c6e0*/  ISETP.GE.OR P6, PT, R33, R238, !P6 ;  /* 0x000000ee2100720c */ /* 0x000fe400077c6670 */
[----:B------:R-:W-:Y:S02]  /*c6f0*/  IADD3 R33, R29, 0x29, RZ ;  /* 0x000000291d217810 */ /* 0x000fe40007ffe0ff */
[----:B------:R-:W-:Y:S02]  /*c700*/  FMNMX.FTZ R31, R186, R31, !PT ;  /* 0x0000001fba1f7209 */ /* 0x000fe40007810000 */
[----:B------:R-:W-:Y:S02]  /*c710*/  FMNMX.FTZ R4, R191, R4, !PT ;  /* 0x00000004bf047209 */ /* 0x000fe40007810000 */
[----:B------:R-:W-:Y:S02]  /*c720*/  FSEL R198, R198, -INF , !P0 ;  /* 0xff800000c6c67808 */ /* 0x000fe40004000000 */
[----:B------:R-:W-:Y:S02]  /*c730*/  ISETP.GE.AND P0, PT, R33, R244, PT ;  /* 0x000000f42100720c */ /* 0x000fe40003f06270 */
[----:B------:R-:W-:Y:S02]  /*c740*/  FSEL R193, R193, -INF , !P6 ;  /* 0xff800000c1c17808 */ /* 0x000fe40007000000 */
[----:B------:R-:W-:Y:S02]  /*c750*/  FMNMX.FTZ R31, R194, R31, !PT ;  /* 0x0000001fc21f7209 */ /* 0x000fe40007810000 */
[----:B------:R-:W-:Y:S02]  /*c760*/  FMNMX.FTZ R4, R235, R4, !PT ;  /* 0x00000004eb047209 */ /* 0x000fe40007810000 */
[----:B------:R-:W-:Y:S02]  /*c770*/  ISETP.GE.OR P0, PT, R33, R243, !P0 ;  /* 0x000000f32100720c */ /* 0x000fe40004706670 */
[----:B------:R-:W-:Y:S02]  /*c780*/  ISETP.GE.AND P2, PT, R3, R242, PT ;  /* 0x000000f20300720c */ /* 0x000fe40003f46270 */
[----:B------:R-:W-:Y:S02]  /*c790*/  FMNMX.FTZ R31, R192, R31, !PT ;  /* 0x0000001fc01f7209 */ /* 0x000fe40007810000 */
[----:B------:R-:W-:Y:S02]  /*c7a0*/  FSEL R203, R203, -INF , !P5 ;  /* 0xff800000cbcb7808 */ /* 0x000fe40006800000 */
[----:B------:R-:W-:Y:S02]  /*c7b0*/  FMNMX.FTZ R4, R193, R4, !PT ;  /* 0x00000004c1047209 */ /* 0x000fe40007810000 */
[----:B------:R-:W-:Y:S02]  /*c7c0*/  ISETP.GE.AND P1, PT, R13, R242, PT ;  /* 0x000000f20d00720c */ /* 0x000fe40003f26270 */
[----:B------:R-:W-:Y:S02]  /*c7d0*/  FSEL R201, R201, -INF , !P4 ;  /* 0xff800000c9c97808 */ /* 0x000fe40006000000 */
[----:B------:R-:W-:Y:S02]  /*c7e0*/  FMNMX.FTZ R4, R203, R4, !PT ;  /* 0x00000004cb047209 */ /* 0x000fe40007810000 */
[----:B------:R-:W-:Y:S02]  /*c7f0*/  ISETP.GE.OR P2, PT, R3, R238, !P2 ;  /* 0x000000ee0300720c */ /* 0x000fe40005746670 */
[----:B------:R-:W-:Y:S02]  /*c800*/  FSEL R196, R17, -INF , !P0 ;  /* 0xff80000011c47808 */ /* 0x000fe40004000000 */
[----:B------:R-:W-:Y:S02]  /*c810*/  IADD3 R17, R29, 0x30, RZ ;  /* 0x000000301d117810 */ /* 0x000fe40007ffe0ff */
[----:B------:R-:W-:Y:S02]  /*c820*/  FMNMX.FTZ R31, R190, R31, !PT ;  /* 0x0000001fbe1f7209 */ /* 0x000fe40007810000 */
[----:B------:R-:W-:Y:S02]  /*c830*/  ISETP.GE.AND P0, PT, R33, R242, PT ;  /* 0x000000f22100720c */ /* 0x000fe40003f06270 */
[----:B------:R-:W-:Y:S02]  /*c840*/  ISETP.GE.OR P1, PT, R13, R238, !P1 ;  /* 0x000000ee0d00720c */ /* 0x000fe40004f26670 */
[----:B------:R-:W-:Y:S02]  /*c850*/  FMNMX.FTZ R6, R201, R4, !PT ;  /* 0x00000004c9067209 */ /* 0x000fe40007810000 */
[----:B------:R-:W-:Y:S02]  /*c860*/  ISETP.GE.AND P6, PT, R17, R244, PT ;  /* 0x000000f41100720c */ /* 0x000fe40003fc6270 */
[----:B------:R-:W-:Y:S02]  /*c870*/  FMNMX.FTZ R31, R202, R31, !PT ;  /* 0x0000001fca1f7209 */ /* 0x000fe40007810000 */
[----:B------:R-:W-:Y:S02]  /*c880*/  FSEL R199, R199, -INF , !P2 ;  /* 0xff800000c7c77808 */ /* 0x000fe40005000000 */
[----:B------:R-:W-:Y:S02]  /*c890*/  IADD3 R13, R29, 0x31, RZ ;  /* 0x000000311d0d7810 */ /* 0x000fe40007ffe0ff */
[----:B------:R-:W-:Y:S02]  /*c8a0*/  ISETP.GE.OR P0, PT, R33, R238, !P0 ;  /* 0x000000ee2100720c */ /* 0x000fe40004706670 */
[----:B------:R-:W-:Y:S02]  /*c8b0*/  ISETP.GE.OR P6, PT, R17, R243, !P6 ;  /* 0x000000f31100720c */ /* 0x000fe400077c6670 */
[----:B------:R-:W-:Y:S02]  /*c8c0*/  FSEL R197, R197, -INF , !P1 ;  /* 0xff800000c5c57808 */ /* 0x000fe40004800000 */
[----:B------:R-:W-:Y:S02]  /*c8d0*/  FMNMX.FTZ R31, R200, R31, !PT ;  /* 0x0000001fc81f7209 */ /* 0x000fe40007810000 */
[----:B------:R-:W-:Y:S02]  /*c8e0*/  ISETP.GE.AND P2, PT, R17, R242, PT ;  /* 0x000000f21100720c */ /* 0x000fe40003f46270 */
[----:B------:R-:W-:Y:S02]  /*c8f0*/  FMNMX.FTZ R6, R199, R6, !PT ;  /* 0x00000006c7067209 */ /* 0x000fe40007810000 */
[----:B------:R-:W-:Y:S02]  /*c900*/  ISETP.GE.AND P1, PT, R13, R242, PT ;  /* 0x000000f20d00720c */ /* 0x000fe40003f26270 */
[----:B------:R-:W-:Y:S02]  /*c910*/  IADD3 R3, R29, 0x38, RZ ;  /* 0x000000381d037810 */ /* 0x000fe40007ffe0ff */
[----:B------:R-:W-:Y:S02]  /*c920*/  FSEL R188, R18, -INF , !P6 ;  /* 0xff80000012bc7808 */ /* 0x000fe40007000000 */
[----:B------:R-:W-:Y:S02]  /*c930*/  ISETP.GE.AND P6, PT, R13, R244, PT ;  /* 0x000000f40d00720c */ /* 0x000fe40003fc6270 */
[----:B------:R-:W-:Y:S02]  /*c940*/  ISETP.GE.OR P2, PT, R17, R238, !P2 ;  /* 0x000000ee1100720c */ /* 0x000fe40005746670 */
[----:B------:R-:W-:Y:S02]  /*c950*/  FSEL R195, R195, -INF , !P0 ;  /* 0xff800000c3c37808 */ /* 0x000fe40004000000 */
[----:B------:R-:W-:Y:S02]  /*c960*/  FMNMX.FTZ R31, R198, R31, !PT ;  /* 0x0000001fc61f7209 */ /* 0x000fe40007810000 */
[----:B------:R-:W-:Y:S02]  /*c970*/  FMNMX.FTZ R6, R197, R6, !PT ;  /* 0x00000006c5067209 */ /* 0x000fe40007810000 */
[----:B------:R-:W-:Y:S02]  /*c980*/  IADD3 R29, R29, 0x39, RZ ;  /* 0x000000391d1d7810 */ /* 0x000fe40007ffe0ff */
[C---:B------:R-:W-:Y:S02]  /*c990*/  ISETP.GE.OR P6, PT, R13.reuse, R243, !P6 ;  /* 0x000000f30d00720c */ /* 0x040fe400077c6670 */
[----:B------:R-:W-:Y:S02]  /*c9a0*/  ISETP.GE.OR P1, PT, R13, R238, !P1 ;  /* 0x000000ee0d00720c */ /* 0x000fe40004f26670 */
[----:B------:R-:W-:Y:S02]  /*c9b0*/  FSEL R177, R21, -INF , !P2 ;  /* 0xff80000015b17808 */ /* 0x000fe40005000000 */
[----:B------:R-:W-:Y:S02]  /*c9c0*/  ISETP.GE.AND P0, PT, R3, R242, PT ;  /* 0x000000f20300720c */ /* 0x000fe40003f06270 */
[----:B------:R-:W-:Y:S02]  /*c9d0*/  FMNMX.FTZ R6, R195, R6, !PT ;  /* 0x00000006c3067209 */ /* 0x000fe40007810000 */
[-C--:B------:R-:W-:Y:S02]  /*c9e0*/  ISETP.GE.AND P5, PT, R3, R244.reuse, PT ;  /* 0x000000f40300720c */ /* 0x080fe40003fa6270 */
[----:B------:R-:W-:Y:S02]  /*c9f0*/  FMNMX.FTZ R31, R196, R31, !PT ;  /* 0x0000001fc41f7209 */ /* 0x000fe40007810000 */
[----:B------:R-:W-:Y:S02]  /*ca00*/  FSEL R178, R26, -INF , !P6 ;  /* 0xff8000001ab27808 */ /* 0x000fe40007000000 */
[----:B------:R-:W-:Y:S02]  /*ca10*/  ISETP.GE.AND P6, PT, R29, R244, PT ;  /* 0x000000f41d00720c */ /* 0x000fe40003fc6270 */
[C---:B------:R-:W-:Y:S02]  /*ca20*/  ISETP.GE.OR P5, PT, R3.reuse, R243, !P5 ;  /* 0x000000f30300720c */ /* 0x040fe40006fa6670 */
        /* <DEDUP_REMOVED lines=8> */
[----:B------:R-:W-:Y:S02]  /*cab0*/  ISETP.GE.OR P0, PT, R29, R238, !P0 ;  /* 0x000000ee1d00720c */ /* 0x000fe40004706670 */
[----:B------:R-:W-:Y:S02]  /*cac0*/  FSEL R173, R23, -INF , !P2 ;  /* 0xff80000017ad7808 */ /* 0x000fe40005000000 */
[----:B------:R-:W-:Y:S02]  /*cad0*/  FMNMX.FTZ R8, R175, R8, !PT ;  /* 0x00000008af087209 */ /* 0x000fe40007810000 */
[----:B------:R-:W-:Y:S02]  /*cae0*/  FSEL R174, R25, -INF , !P6 ;  /* 0xff80000019ae7808 */ /* 0x000fe40007000000 */
[----:B------:R-:W-:Y:S02]  /*caf0*/  FMNMX.FTZ R31, R176, R31, !PT ;  /* 0x0000001fb01f7209 */ /* 0x000fe40007810000 */
[----:B------:R-:W-:Y:S02]  /*cb00*/  FSEL R165, R22, -INF , !P0 ;  /* 0xff80000016a57808 */ /* 0x000fe40004000000 */
[----:B------:R-:W-:Y:S01]  /*cb10*/  FMNMX.FTZ R8, R173, R8, !PT ;  /* 0x00000008ad087209 */ /* 0x000fe20007810000 */
[----:B------:R-:W-:Y:S01]  /*cb20*/  LDSM.16.MT88.4 R20, [R222+0x10000] ;  /* 0x01000000de14783b */ /* 0x000fe20000004200 */
[----:B------:R-:W-:Y:S02]  /*cb30*/  FMNMX.FTZ R4, R174, R31, !PT ;  /* 0x0000001fae047209 */ /* 0x000fe40007810000 */
[----:B------:R-:W-:Y:S05]  /*cb40*/  FMNMX.FTZ R6, R165, R8, !PT ;  /* 0x00000008a5067209 */ /* 0x000fea0007810000 */
[----:B------:R-:W-:Y:S08]  /*cb50*/  SHFL.BFLY PT, R3, R6, 0x2, 0x1f ;  /* 0x0c401f0006037f89 */ /* 0x000ff000000e0000 */
[----:B------:R-:W1:Y:S08]  /*cb60*/  SHFL.BFLY PT, R17, R4, 0x2, 0x1f ;  /* 0x0c401f0004117f89 */ /* 0x000e7000000e0000 */
[----:B------:R-:W-:Y:S01]  /*cb70*/  LDSM.16.MT88.4 R28, [R221+0x10000] ;  /* 0x01000000dd1c783b */ /* 0x000fe20000004200 */
[----:B-1----:R-:W-:Y:S02]  /*cb80*/  FMNMX.FTZ R17, R4, R17, !PT ;  /* 0x0000001104117209 */ /* 0x002fe40007810000 */
[----:B------:R-:W-:Y:S05]  /*cb90*/  FMNMX.FTZ R4, R6, R3, !PT ;  /* 0x0000000306047209 */ /* 0x000fea0007810000 */
[----:B------:R-:W1:Y:S08]  /*cba0*/  SHFL.BFLY PT, R164, R17, 0x1, 0x1f ;  /* 0x0c201f0011a47f89 */ /* 0x000e7000000e0000 */
        /* <DEDUP_REMOVED lines=9> */
[--C-:B------:R-:W-:Y:S01]  /*cc40*/  FFMA.FTZ R184, R12, c[0x0][0x23c], -R179.reuse ;  /* 0x00008f000cb87a23 */ /* 0x100fe200000108b3 */
[----:B------:R-:W-:Y:S01]  /*cc50*/  FSEL R172, R172, RZ, P0 ;  /* 0x000000ffacac7208 */ /* 0x000fe20000000000 */
[----:B------:R-:W1:Y:S01]  /*cc60*/  LDSM.16.MT88.4 R12, [R224+0x10000] ;  /* 0x01000000e00c783b */ /* 0x000e620000004200 */
[--C-:B------:R-:W-:Y:S01]  /*cc70*/  FFMA.FTZ R166, R252, c[0x0][0x23c], -R179.reuse ;  /* 0x00008f00fca67a23 */ /* 0x100fe200000108b3 */
[----:B------:R-:W-:Y:S01]  /*cc80*/  MUFU.EX2 R167, R167 ;  /* 0x000000a700a77308 */ /* 0x000fe20000000800 */
[--C-:B------:R-:W-:Y:S02]  /*cc90*/  FFMA.FTZ R185, R16, c[0x0][0x23c], -R179.reuse ;  /* 0x00008f0010b97a23 */ /* 0x100fe400000108b3 */
[--C-:B------:R-:W-:Y:S01]  /*cca0*/  FFMA.FTZ R183, R5, c[0x0][0x23c], -R172.reuse ;  /* 0x00008f0005b77a23 */ /* 0x100fe200000108ac */
[----:B------:R-:W-:Y:S01]  /*ccb0*/  FSEL R5, R164, RZ, P1 ;  /* 0x000000ffa4057208 */ /* 0x000fe20000800000 */
[--C-:B------:R-:W-:Y:S02]  /*ccc0*/  FFMA.FTZ R182, R11, c[0x0][0x23c], -R172.reuse ;  /* 0x00008f000bb67a23 */ /* 0x100fe400000108ac */
[----:B------:R-:W-:Y:S02]  /*ccd0*/  FFMA.FTZ R181, R9, c[0x0][0x23c], -R172 ;  /* 0x00008f0009b57a23 */ /* 0x000fe400000108ac */
[----:B------:R-:W-:Y:S01]  /*cce0*/  FADD.FTZ R4, -R5, R2 ;  /* 0x0000000205047221 */ /* 0x000fe20000010100 */
[----:B------:R-:W-:Y:S01]  /*ccf0*/  FSEL R5, R3, RZ, P0 ;  /* 0x000000ff03057208 */ /* 0x000fe20000000000 */
[----:B------:R-:W-:Y:S01]  /*cd00*/  FFMA.FTZ R180, R7, c[0x0][0x23c], -R172 ;  /* 0x00008f0007b47a23 */ /* 0x000fe200000108ac */
[----:B------:R-:W2:Y:S01]  /*cd10*/  MUFU.EX2 R166, R166 ;  /* 0x000000a600a67308 */ /* 0x000ea20000000800 */
[----:B------:R-:W-:Y:S01]  /*cd20*/  FMUL.FTZ R2, R4, c[0x0][0x23c] ;  /* 0x00008f0004027a20 */ /* 0x000fe20000410000 */
[----:B------:R-:W-:Y:S01]  /*cd30*/  ISETP.GT.AND P0, PT, R237, R232, PT ;  /* 0x000000e8ed00720c */ /* 0x000fe20003f04270 */
[----:B------:R-:W-:Y:S02]  /*cd40*/  FADD.FTZ R5, -R5, R0 ;  /* 0x0000000005057221 */ /* 0x000fe40000010100 */
        /* <DEDUP_REMOVED lines=28> */
[----:B------:R-:W-:Y:S01]  /*cf10*/  FFMA.FTZ R172, R165, c[0x0][0x23c], -R172 ;  /* 0x00008f00a5ac7a23 */ /* 0x000fe200000108ac */
[----:B------:R-:W-:Y:S01]  /*cf20*/  MUFU.EX2 R181, R181 ;  /* 0x000000b500b57308 */ /* 0x000fe20000000800 */
[--C-:B------:R-:W-:Y:S02]  /*cf30*/  FFMA.FTZ R188, R188, c[0x0][0x23c], -R179.reuse ;  /* 0x00008f00bcbc7a23 */ /* 0x100fe400000108b3 */
[----:B------:R-:W-:Y:S07]  /*cf40*/  FFMA.FTZ R179, R174, c[0x0][0x23c], -R179 ;  /* 0x00008f00aeb37a23 */ /* 0x000fee00000108b3 */
        /* <DEDUP_REMOVED lines=216> */
[----:B------:R-:W-:Y:S04]  /*dcd0*/  FADD.FTZ R181, R181, R182 ;  /* 0x000000b6b5b57221 */ /* 0x000fe80000010000 */
[C---:B---3--:R-:W-:Y:S05]  /*dce0*/  HMMA.16816.F32.BF16 R4, R132.reuse, R140, R4 ;  /* 0x0000008c8404723c */ /* 0x048fea0000041804 */
[----:B------:R-:W-:Y:S03]  /*dcf0*/  FADD.FTZ R180, R180, R181 ;  /* 0x000000b5b4b47221 */ /* 0x000fe60000010000 */
[C---:B------:R-:W-:Y:S01]  /*dd00*/  HMMA.16816.F32.BF16 R8, R132.reuse, R142, R8 ;  /* 0x0000008e8408723c */ /* 0x040fe20000041808 */
[----:B------:R-:W2:Y:S03]  /*dd10*/  LDSM.16.MT88.4 R140, [R222+0x12800] ;  /* 0x01280000de8c783b */ /* 0x000ea60000004200 */
[----:B------:R-:W-:Y:S04]  /*dd20*/  FADD.FTZ R191, R191, R180 ;  /* 0x000000b4bfbf7221 */ /* 0x000fe80000010000 */
[C---:B------:R-:W-:Y:S04]  /*dd30*/  HMMA.16816.F32.BF16 R12, R132.reuse, R144, R12 ;  /* 0x00000090840c723c */ /* 0x040fe8000004180c */
[----:B------:R-:W-:Y:S04]  /*dd40*/  FADD.FTZ R192, R192, R191 ;  /* 0x000000bfc0c07221 */ /* 0x000fe80000010000 */
        /* <DEDUP_REMOVED lines=140> */
[----:B------:R-:W-:Y:S02]  /*e610*/  FADD.FTZ R0, R186, R13 ;  /* 0x0000000dba007221 */ /* 0x000fe40000010000 */
[----:B------:R-:W-:Y:S02]  /*e620*/  FADD.FTZ R13, R193, R192 ;  /* 0x000000c0c10d7221 */ /* 0x000fe40000010000 */
[C---:B------:R-:W-:Y:S04]  /*e630*/  HMMA.16816.F32.BF16 R72, R168.reuse, R18, R72 ;  /* 0x00000012a848723c */ /* 0x040fe80000041848 */
[----:B------:R-:W-:Y:S02]  /*e640*/  FADD.FTZ R0, R187, R0 ;  /* 0x00000000bb007221 */ /* 0x000fe40000010000 */
[----:B------:R-:W-:Y:S02]  /*e650*/  FADD.FTZ R13, R194, R13 ;  /* 0x0000000dc20d7221 */ /* 0x000fe40000010000 */
        /* <DEDUP_REMOVED lines=13> */
[----:B------:R-:W-:Y:S02]  /*e730*/  FADD.FTZ R5, R190, R5 ;  /* 0x00000005be057221 */ /* 0x000fe40000010000 */
[----:B------:R-:W-:Y:S02]  /*e740*/  FADD.FTZ R0, R196, R13 ;  /* 0x0000000dc4007221 */ /* 0x000fe40000010000 */
[----:B------:R-:W-:Y:S01]  /*e750*/  FADD.FTZ R202, R202, R5 ;  /* 0x00000005caca7221 */ /* 0x000fe20000010000 */
[C---:B---3--:R-:W-:Y:S03]  /*e760*/  HMMA.16816.F32.BF16 R124, R168.reuse, R8, R124 ;  /* 0x00000008a87c723c */ /* 0x048fe6000004187c */
[----:B------:R-:W-:Y:S02]  /*e770*/  FADD.FTZ R203, R203, R202 ;  /* 0x000000cacbcb7221 */ /* 0x000fe40000010000 */
[----:B------:R-:W-:Y:S02]  /*e780*/  FADD.FTZ R0, R199, R0 ;  /* 0x00000000c7007221 */ /* 0x000fe40000010000 */
[----:B------:R-:W-:Y:S01]  /*e790*/  FADD.FTZ R198, R198, R203 ;  /* 0x000000cbc6c67221 */ /* 0x000fe20000010000 */
[----:B------:R-:W-:Y:S04]  /*e7a0*/  HMMA.16816.F32.BF16 R128, R168, R10, R128 ;  /* 0x0000000aa880723c */ /* 0x000fe80000041880 */
[----:B------:R-:W-:Y:S01]  /*e7b0*/  FADD.FTZ R197, R197, R0 ;  /* 0x00000000c5c57221 */ /* 0x000fe20000010000 */
[----:B------:R-:W-:Y:S01]  /*e7c0*/  MOV R0, R3 ;  /* 0x0000000300007202 */ /* 0x000fe20000000f00 */
[----:B------:R-:W-:Y:S02]  /*e7d0*/  FADD.FTZ R235, R235, R198 ;  /* 0x000000c6ebeb7221 */ /* 0x000fe40000010000 */
        /* <DEDUP_REMOVED lines=9> */
[----:B------:R-:W-:-:S05]  /*e870*/  @P0 BRA `(.L_x_7636) ;  /* 0xffffbd0000000947 */ /* 0x000fca000383ffff */
.L_x_7632:
        /* <DEDUP_REMOVED lines=332> */
.L_x_7638:
[----:B--234-:R-:W-:Y:S05]  /*fd40*/  BSYNC B0 ;  /* 0x0000000000007941 */ /* 0x01cfea0003800000 */
.L_x_7637:
        /* <DEDUP_REMOVED lines=58> */
.L_x_7639:
        /* <DEDUP_REMOVED lines=9> */
.L_x_8975:


//--------------------- .text._ZN5flash24flash_fwd_splitkv_kernelI23Flash_fwd_kernel_traitsILi256ELi64ELi64ELi4ELb0ELb0EN7cutlass10bfloat16_tE19Flash_kernel_traitsILi256ELi64ELi64ELi4ES3_EELb0ELb1ELb1ELb0ELb0ELb0ELb1ELb0EEEvNS_16Flash_fwd_paramsE --------------------------
	.section	.text._ZN5flash24flash_fwd_splitkv_kernelI23Flash_fwd_kernel_traitsILi256ELi64ELi64ELi4ELb0ELb0EN7cutlass10bfloat16_tE19Flash_kernel_traitsILi256ELi64ELi64ELi4ES3_EELb0ELb1ELb1ELb0ELb0ELb0ELb1ELb0EEEvNS_16Flash_fwd_paramsE,"ax",@progbits
	.sectioninfo	@"SHI_REGISTERS=255"
	.align	128
        .global         _ZN5flash24flash_fwd_splitkv_kernelI23Flash_fwd_kernel_traitsILi256ELi64ELi64ELi4ELb0ELb0EN7cutlass10bfloat16_tE19Flash_kernel_traitsILi256ELi64ELi64ELi4ES3_EELb0ELb1ELb1ELb0ELb0ELb0ELb1ELb0EEEvNS_16Flash_fwd_paramsE
        .type           _ZN5flash24flash_fwd_splitkv_kernelI23Flash_fwd_kernel_traitsILi256ELi64ELi64ELi4ELb0ELb0EN7cutlass10bfloat16_tE19Flash_kernel_traitsILi256ELi64ELi64ELi4ES3_EELb0ELb1ELb1ELb0ELb0ELb0ELb1ELb0EEEvNS_16Flash_fwd_paramsE,@function
        .size           _ZN5flash24flash_fwd_splitkv_kernelI23Flash_fwd_kernel_traitsILi256ELi64ELi64ELi4ELb0ELb0EN7cutlass10bfloat16_tE19Flash_kernel_traitsILi256ELi64ELi64ELi4ES3_EELb0ELb1ELb1ELb0ELb0ELb0ELb1ELb0EEEvNS_16Flash_fwd_paramsE,(.L_x_8976 - _ZN5flash24flash_fwd_splitkv_kernelI23Flash_fwd_kernel_traitsILi256ELi64ELi64ELi4ELb0ELb0EN7cutlass10bfloat16_tE19Flash_kernel_traitsILi256ELi64ELi64ELi4ES3_EELb0ELb1ELb1ELb0ELb0ELb0ELb1ELb0EEEvNS_16Flash_fwd_paramsE)
        .other          _ZN5flash24flash_fwd_splitkv_kernelI23Flash_fwd_kernel_traitsILi256ELi64ELi64ELi4ELb0ELb0EN7cutlass10bfloat16_tE19Flash_kernel_traitsILi256ELi64ELi64ELi4ES3_EELb0ELb1ELb1ELb0ELb0ELb0ELb1ELb0EEEvNS_16Flash_fwd_paramsE,@"STO_CUDA_ENTRY STV_DEFAULT"
_ZN5flash24flash_fwd_splitkv_kernelI23Flash_fwd_kernel_traitsILi256ELi64ELi64ELi4ELb0ELb0EN7cutlass10bfloat16_tE19Flash_kernel_traitsILi256ELi64ELi64ELi4ES3_EELb0ELb1ELb1ELb0ELb0ELb0ELb1ELb0EEEvNS_16Flash_fwd_paramsE:
.text._ZN5flash24flash_fwd_splitkv_kernelI23Flash_fwd_kernel_traitsILi256ELi64ELi64ELi4ELb0ELb0EN7cutlass10bfloat16_tE19Flash_kernel_traitsILi256ELi64ELi64ELi4ES3_EELb0ELb1ELb1ELb0ELb0ELb0ELb1ELb0EEEvNS_16Flash_fwd_paramsE:
        /* <DEDUP_REMOVED lines=77> */
.L_x_7640:
[----:B------:R-:W-:Y:S02]  /*04d0*/  ULDC UR6, c[0x0][0x218] ;  /* 0x0000860000067ab9 */ /* 0x000fe40000000800 */
.L_x_7641:
        /* <DEDUP_REMOVED lines=120> */
.L_x_7644:
[----:B------:R-:W-:Y:S05]  /*0c60*/  BSYNC B0 ;  /* 0x0000000000007941 */ /* 0x000fea0003800000 */
.L_x_7643:
        /* <DEDUP_REMOVED lines=12> */
.L_x_7646:
[----:B------:R-:W-:Y:S05]  /*0d30*/  BSYNC B0 ;  /* 0x0000000000007941 */ /* 0x000fea0003800000 */
.L_x_7645:
        /* <DEDUP_REMOVED lines=12> */
.L_x_7648:
[----:B------:R-:W-:Y:S05]  /*0e00*/  BSYNC B0 ;  /* 0x0000000000007941 */ /* 0x000fea0003800000 */
.L_x_7647:
        /* <DEDUP_REMOVED lines=12> */
.L_x_7650:
[----:B------:R-:W-:Y:S05]  /*0ed0*/  BSYNC B0 ;  /* 0x0000000000007941 */ /* 0x000fea0003800000 */
.L_x_7649:
        /* <DEDUP_REMOVED lines=12> */
.L_x_7652:
[----:B------:R-:W-:Y:S05]  /*0fa0*/  BSYNC B0 ;  /* 0x0000000000007941 */ /* 0x000fea0003800000 */
.L_x_7651:
        /* <DEDUP_REMOVED lines=12> */
.L_x_7654:
[----:B------:R-:W-:Y:S05]  /*1070*/  BSYNC B0 ;  /* 0x0000000000007941 */ /* 0x000fea0003800000 */
.L_x_7653:
        /* <DEDUP_REMOVED lines=12> */
.L_x_7656:
[----:B------:R-:W-:Y:S05]  /*1140*/  BSYNC B0 ;  /* 0x0000000000007941 */ /* 0x000fea0003800000 */
.L_x_7655:
        /* <DEDUP_REMOVED lines=12> */
.L_x_7658:
[----:B------:R-:W-:Y:S05]  /*1210*/  BSYNC B0 ;  /* 0x0000000000007941 */ /* 0x000fea0003800000 */
.L_x_7657:
        /* <DEDUP_REMOVED lines=32> */
.L_x_7642:
        /* <DEDUP_REMOVED lines=47> */
[----:B------:R-:W-:Y:S02]  /*1710*/  ULDC UR11, c[0x0][0x2d0] ;  /* 0x0000b400000b7ab9 */ /* 0x000fe40000000800 */
        /* <DEDUP_REMOVED lines=70> */
.L_x_7659:
        /* <DEDUP_REMOVED lines=20> */
.L_x_7661:
[----:B------:R-:W-:Y:S01]  /*1cc0*/  IABS R3, c[0x0][0x1c8] ;  /* 0x0000720000037a13 */ /* 0x000fe20000000000 */
[----:B------:R-:W-:Y:S01]  /*1cd0*/  IMAD.U32 R0, RZ, RZ, UR16 ;  /* 0x00000010ff007e24 */ /* 0x000fe2000f8e00ff */
[----:B------:R-:W-:Y:S02]  /*1ce0*/  ULDC UR4, c[0x0][0x1c8] ;  /* 0x0000720000047ab9 */ /* 0x000fe40000000800 */
[----:B------:R-:W1:Y:S01]  /*1cf0*/  I2F.RP R6, R3 ;  /* 0x0000000300067306 */ /* 0x000e620000209400 */
[----:B------:R-:W-:Y:S01]  /*1d00*/  ULOP3.LUT UR4, UR16, UR4, URZ, 0x3c, !UPT ;  /* 0x0000000410047292 */ /* 0x000fe2000f8e3c3f */
[----:B------:R-:W-:Y:S01]  /*1d10*/  IABS R0, R0 ;  /* 0x0000000000007213 */ /* 0x000fe20000000000 */
[----:B------:R-:W-:Y:S02]  /*1d20*/  ULEA UR11, UR6, 0xffffffc0, 0x6 ;  /* 0xffffffc0060b7891 */ /* 0x000fe4000f8e303f */
[----:B------:R-:W-:Y:S02]  /*1d30*/  @UP0 UIADD3 UR24, UR23, UR24, URZ ;  /* 0x0000001817180290 */ /* 0x000fe4000fffe03f */
[----:B------:R-:W-:Y:S01]  /*1d40*/  ISETP.LE.AND P2, PT, RZ, UR4, PT ;  /* 0x00000004ff007c0c */ /* 0x000fe2000bf43270 */
[----:B------:R-:W-:-:S02]  /*1d50*/  USHF.R.S32.HI UR10, URZ, 0x1f, UR11 ;  /* 0x0000001f3f0a7899 */ /* 0x000fc4000801140b */
[----:B------:R-:W-:Y:S02]  /*1d60*/  ULDC.64 UR4, c[0x0][0x198] ;  /* 0x0000660000047ab9 */ /* 0x000fe40000000a00 */
[----:B------:R-:W-:Y:S02]  /*1d70*/  UIMAD UR25, UR10, UR4, URZ ;  /* 0x000000040a1972a4 */ /* 0x000fe4000f8e023f */
[----:B------:R-:W-:Y:S01]  /*1d80*/  UIMAD.WIDE.U32 UR26, UR11, UR4, UR26 ;  /* 0x000000040b1a72a5 */ /* 0x000fe2000f8e001a */
[----:B-1----:R-:W1:Y:S01]  /*1d90*/  MUFU.RCP R4, R6 ;  /* 0x0000000600047308 */ /* 0x002e620000001000 */
[----:B------:R-:W-:-:S04]  /*1da0*/  UIMAD UR4, UR11, UR5, UR25 ;  /* 0x000000050b0472a4 */ /* 0x000fc8000f8e0219 */
        /* <DEDUP_REMOVED lines=44> */
.L_x_7660:
[----:B------:R-:W-:Y:S01]  /*2070*/  SHF.R.S32.HI R89, RZ, 0x1f, R8 ;  /* 0x0000001fff597819 */ /* 0x000fe20000011408 */
[----:B------:R-:W-:Y:S01]  /*2080*/  UISETP.NE.AND UP0, UPT, UR17, -0x1, UPT ;  /* 0xffffffff1100788c */ /* 0x000fe2000bf05270 */
[----:B------:R-:W1:Y:S01]  /*2090*/  S2R R19, SR_CTAID.X ;  /* 0x0000000000137919 */ /* 0x000e620000002500 */
[----:B------:R-:W-:Y:S01]  /*20a0*/  ULDC.64 UR4, c[0x0][0x190] ;  /* 0x0000640000047ab9 */ /* 0x000fe20000000a00 */
[-C--:B------:R-:W-:Y:S01]  /*20b0*/  LEA.HI R3, R89, R8.reuse, RZ, 0x4 ;  /* 0x0000000859037211 */ /* 0x080fe200078f20ff */
[----:B------:R-:W-:Y:S01]  /*20c0*/  IMAD R7, R7, c[0x0][0x1b8], RZ ;  /* 0x00006e0007077a24 */ /* 0x000fe200078e02ff */
[----:B------:R-:W-:Y:S01]  /*20d0*/  LEA.HI R9, R89, R8, RZ, 0x3 ;  /* 0x0000000859097211 */ /* 0x000fe200078f18ff */
[----:B------:R-:W-:Y:S01]  /*20e0*/  USHF.R.S32.HI UR27, URZ, 0x1f, UR16 ;  /* 0x0000001f3f1b7899 */ /* 0x000fe20008011410 */
[----:B------:R-:W-:Y:S01]  /*20f0*/  SHF.R.S32.HI R0, RZ, 0x4, R3 ;  /* 0x00000004ff007819 */ /* 0x000fe20000011403 */
[----:B------:R-:W-:Y:S01]  /*2100*/  IMAD R6, R12, c[0x0][0x1bc], R7 ;  /* 0x00006f000c067a24 */ /* 0x000fe200078e0207 */
        /* <DEDUP_REMOVED lines=27> */
[----:B------:R-:W-:Y:S01]  /*22c0*/  LOP3.LUT R11, R3, 0xfffffff8, RZ, 0xc0, !PT ;  /* 0xfffffff8030b7812 */ /* 0x000fe200078ec0ff */
[----:B------:R-:W-:Y:S01]  /*22d0*/  UIADD3 UR17, -UR12, UR14, URZ ;  /* 0x0000000e0c117290 */ /* 0x000fe2000fffe13f */
[C---:B------:R-:W-:Y:S01]  /*22e0*/  IADD3 R10, P0, R233.reuse, UR26, RZ ;  /* 0x0000001ae90a7c10 */ /* 0x040fe2000ff1e0ff */
[----:B------:R-:W-:Y:S01]  /*22f0*/  ULDC.64 UR4, c[0x0][0x1a8] ;  /* 0x00006a0000047ab9 */ /* 0x000fe20000000a00 */
[C---:B------:R-:W-:Y:S01]  /*2300*/  IADD3 R20, P1, R233.reuse, R20, RZ ;  /* 0x00000014e9147210 */ /* 0x040fe20007f3e0ff */
[----:B------:R-:W-:Y:S01]  /*2310*/  IMAD.IADD R0, R0, 0x1, -R11 ;  /* 0x0000000100007824 */ /* 0x000fe200078e0a0b */
[C---:B------:R-:W-:Y:S01]  /*2320*/  IADD3.X R11, R4.reuse, UR24, RZ, P0, !PT ;  /* 0x00000018040b7c10 */ /* 0x040fe200087fe4ff */
[----:B------:R-:W-:Y:S01]  /*2330*/  UIMAD UR4, UR27, UR4, URZ ;  /* 0x000000041b0472a4 */ /* 0x000fe2000f8e023f */
[----:B------:R-:W-:Y:S01]  /*2340*/  IADD3 R14, P0, R233, UR28, RZ ;  /* 0x0000001ce90e7c10 */ /* 0x000fe2000ff1e0ff */
[----:B------:R-:W-:Y:S01]  /*2350*/  IMAD.X R21, R4, 0x1, R5, P1 ;  /* 0x0000000104157824 */ /* 0x000fe200008e0605 */
[----:B------:R-:W-:Y:S01]  /*2360*/  LOP3.LUT R9, R232, 0x38, R233, 0xf8, !PT ;  /* 0x00000038e8097812 */ /* 0x000fe200078ef8e9 */
[----:B------:R-:W-:Y:S01]  /*2370*/  IMAD.SHL.U32 R5, R229, 0x8, RZ ;  /* 0x00000008e5057824 */ /* 0x000fe200078e00ff */
[C---:B------:R-:W-:Y:S01]  /*2380*/  R2P PR, R0.reuse, 0x6 ;  /* 0x0000000600007804 */ /* 0x040fe20000000000 */
[----:B------:R-:W-:Y:S01]  /*2390*/  IMAD.SHL.U32 R0, R0, 0x40, RZ ;  /* 0x0000004000007824 */ /* 0x000fe200078e00ff */
[----:B------:R-:W-:Y:S01]  /*23a0*/  IADD3.X R15, R4, UR22, RZ, P0, !PT ;  /* 0x00000016040f7c10 */ /* 0x000fe200087fe4ff */
[C---:B------:R-:W-:Y:S01]  /*23b0*/  IMAD.WIDE.U32 R166, R16.reuse, c[0x0][0x198], R20 ;  /* 0x0000660010a67a25 */ /* 0x040fe200078e0014 */
[----:B------:R-:W-:Y:S01]  /*23c0*/  SHF.R.U32.HI R232, RZ, 0x3, R232 ;  /* 0x00000003ffe87819 */ /* 0x000fe200000116e8 */
[----:B------:R-:W-:Y:S01]  /*23d0*/  UIMAD UR4, UR16, UR5, UR4 ;  /* 0x00000005100472a4 */ /* 0x000fe2000f8e0204 */
[----:B------:R-:W-:Y:S01]  /*23e0*/  IADD3 R168, P0, R16, UR11, RZ ;  /* 0x0000000b10a87c10 */ /* 0x000fe2000ff1e0ff */
[----:B------:R-:W-:Y:S01]  /*23f0*/  IMAD.IADD R165, R167, 0x1, R165 ;  /* 0x00000001a7a57824 */ /* 0x000fe200078e02a5 */
[----:B------:R-:W-:Y:S01]  /*2400*/  LOP3.LUT R0, R0, 0x1c0, RZ, 0xc0, !PT ;  /* 0x000001c000007812 */ /* 0x000fe200078ec0ff */
[----:B------:R-:W-:Y:S01]  /*2410*/  IMAD.WIDE.U32 R12, R12, c[0x0][0x1b8], R10 ;  /* 0x00006e000c0c7a25 */ /* 0x000fe200078e000a */
[----:B------:R-:W-:-:S02]  /*2420*/  LOP3.LUT R232, R9, R232, RZ, 0x3c, !PT ;  /* 0x000000e809e87212 */ /* 0x000fc400078e3cff */
[----:B------:R-:W-:Y:S01]  /*2430*/  IADD3.X R167, R17, UR10, RZ, P0, !PT ;  /* 0x0000000a11a77c10 */ /* 0x000fe200087fe4ff */
[----:B------:R-:W-:Y:S01]  /*2440*/  IMAD.U32 R10, RZ, RZ, UR16 ;  /* 0x00000010ff0a7e24 */ /* 0x000fe2000f8e00ff */
[-C--:B------:R-:W-:Y:S01]  /*2450*/  LEA.HI R9, R89, R8.reuse, RZ, 0x6 ;  /* 0x0000000859097211 */ /* 0x080fe200078f30ff */
[----:B------:R-:W-:Y:S01]  /*2460*/  IMAD.IADD R7, R13, 0x1, R6 ;  /* 0x000000010d077824 */ /* 0x000fe200078e0206 */
[----:B------:R-:W-:Y:S01]  /*2470*/  LOP3.LUT R5, R0, 0x8, R5, 0xf8, !PT ;  /* 0x0000000800057812 */ /* 0x000fe200078ef805 */
[----:B------:R-:W-:Y:S01]  /*2480*/  IMAD R167, R167, c[0x0][0x1a0], RZ ;  /* 0x00006800a7a77a24 */ /* 0x000fe200078e02ff */
[----:B------:R-:W-:Y:S01]  /*2490*/  ISETP.GE.AND P0, PT, R16, UR17, PT ;  /* 0x0000001110007c0c */ /* 0x000fe2000bf06270 */
[----:B------:R-:W-:Y:S01]  /*24a0*/  IMAD.SHL.U32 R3, R3, 0x40, RZ ;  /* 0x0000004003037824 */ /* 0x000fe200078e00ff */
[----:B------:R-:W-:Y:S01]  /*24b0*/  SHF.R.U32.HI R0, RZ, 0x3, R0 ;  /* 0x00000003ff007819 */ /* 0x000fe20000011600 */
[----:B------:R-:W-:Y:S01]  /*24c0*/  IMAD.SHL.U32 R9, R9, 0x8, RZ ;  /* 0x0000000809097824 */ /* 0x000fe200078e00ff */
[----:B------:R-:W-:Y:S01]  /*24d0*/  LEA.HI R89, R89, R8, RZ, 0x5 ;  /* 0x0000000859597211 */ /* 0x000fe200078f28ff */
[----:B------:R-:W-:Y:S01]  /*24e0*/  IMAD.MOV.U32 R6, RZ, RZ, R12 ;  /* 0x000000ffff067224 */ /* 0x000fe200078e000c */
[----:B------:R-:W-:Y:S01]  /*24f0*/  LOP3.LUT R0, R5, R0, RZ, 0x3c, !PT ;  /* 0x0000000005007212 */ /* 0x000fe200078e3cff */
        /* <DEDUP_REMOVED lines=11> */
[----:B------:R-:W-:Y:S01]  /*25b0*/  IADD3 R171, R233, 0x80, RZ ;  /* 0x00000080e9ab7810 */ /* 0x000fe20007ffe0ff */
[----:B-1----:R-:W-:Y:S01]  /*25c0*/  IMAD.WIDE R18, R19, 0x40, R16 ;  /* 0x0000004013127825 */ /* 0x002fe200078e0210 */
[----:B------:R-:W-:-:S02]  /*25d0*/  IADD3 R170, R233, 0xc0, RZ ;  /* 0x000000c0e9aa7810 */ /* 0x000fc40007ffe0ff */
[----:B------:R-:W-:Y:S01]  /*25e0*/  SEL R7, R7, 0xfffffff0, !P1 ;  /* 0xfffffff007077807 */ /* 0x000fe20004800000 */
[----:B------:R-:W-:Y:S01]  /*25f0*/  IMAD.IADD R3, R8, 0x1, -R3 ;  /* 0x0000000108037824 */ /* 0x000fe200078e0a03 */
        /* <DEDUP_REMOVED lines=42> */
.L_x_7663:
[----:B------:R-:W-:Y:S05]  /*28a0*/  BSYNC B0 ;  /* 0x0000000000007941 */ /* 0x000fea0003800000 */
.L_x_7662:
        /* <DEDUP_REMOVED lines=45> */
.L_x_7665:
[----:B------:R-:W-:Y:S05]  /*2b80*/  BSYNC B0 ;  /* 0x0000000000007941 */ /* 0x000fea0003800000 */
.L_x_7664:
        /* <DEDUP_REMOVED lines=45> */
.L_x_7667:
[----:B------:R-:W-:Y:S05]  /*2e60*/  BSYNC B0 ;  /* 0x0000000000007941 */ /* 0x000fea0003800000 */
.L_x_7666:
        /* <DEDUP_REMOVED lines=44> */
.L_x_7669:
[----:B------:R-:W-:Y:S05]  /*3130*/  BSYNC B0 ;  /* 0x0000000000007941 */ /* 0x000fea0003800000 */
.L_x_7668:
        /* <DEDUP_REMOVED lines=39> */
.L_x_7671:
[----:B------:R-:W-:Y:S05]  /*33b0*/  BSYNC B0 ;  /* 0x0000000000007941 */ /* 0x000fea0003800000 */
.L_x_7670:
        /* <DEDUP_REMOVED lines=41> */
.L_x_7673:
[----:B------:R-:W-:Y:S05]  /*3650*/  BSYNC B0 ;  /* 0x0000000000007941 */ /* 0x000fea0003800000 */
.L_x_7672:
        /* <DEDUP_REMOVED lines=40> */
.L_x_7675:
[----:B------:R-:W-:Y:S05]  /*38e0*/  BSYNC B0 ;  /* 0x0000000000007941 */ /* 0x000fea0003800000 */
.L_x_7674:
        /* <DEDUP_REMOVED lines=15> */
[C---:B---3--:R-:W-:Y:S02]  /*39e0*/  @!P5 LEA R18, P4, R20.reuse, c[0x0][0x168], 0x1 ;  /* 0x00005a001412da11 */ /* 0x048fe400078808ff */
        /* <DEDUP_REMOVED lines=25> */
.L_x_7677:
[----:B------:R-:W-:Y:S05]  /*3b80*/  BSYNC B0 ;  /* 0x0000000000007941 */ /* 0x000fea0003800000 */
.L_x_7676:
[----:B------:R-:W-:Y:S01]  /*3b90*/  USHF.R.S32.HI UR11, URZ, 0x1f, UR15 ;  /* 0x0000001f3f0b7899 */ /* 0x000fe2000801140f */
[----:B------:R-:W0:Y:S01]  /*3ba0*/  LDGDEPBAR ;  /* 0x00000000000079af */ /* 0x000e220000000000 */
[----:B------:R-:W-:-:S02]  /*3bb0*/  ULDC.64 UR4, c[0x0][0x320] ;  /* 0x0000c80000047ab9 */ /* 0x000fc40000000a00 */
[----:B------:R-:W-:Y:S02]  /*3bc0*/  UIMAD UR11, UR11, UR4, URZ ;  /* 0x000000040b0b72a4 */ /* 0x000fe4000f8e023f */
[----:B------:R-:W-:Y:S02]  /*3bd0*/  UMOV UR26, UR16 ;  /* 0x00000010001a7c82 */ /* 0x000fe40008000000 */
[----:B------:R-:W-:Y:S02]  /*3be0*/  UIMAD.WIDE.U32 UR26, UR15, UR4, UR26 ;  /* 0x000000040f1a72a5 */ /* 0x000fe4000f8e001a */
[----:B------:R-:W-:-:S03]  /*3bf0*/  UIMAD UR11, UR15, UR5, UR11 ;  /* 0x000000050f0b72a4 */ /* 0x000fc6000f8e020b */
[----:B------:R-:W-:Y:S02]  /*3c00*/  ULDC.64 UR4, c[0x0][0x318] ;  /* 0x0000c60000047ab9 */ /* 0x000fe40000000a00 */
[----:B------:R-:W-:Y:S02]  /*3c10*/  ULEA UR4, UP0, UR26, UR4, 0x2 ;  /* 0x000000041a047291 */ /* 0x000fe4000f80103f */
[----:B------:R-:W-:-:S04]  /*3c20*/  UIADD3 UR11, UR27, UR11, URZ ;  /* 0x0000000b1b0b7290 */ /* 0x000fc8000fffe03f */
[----:B------:R-:W-:Y:S01]  /*3c30*/  ULEA.HI.X UR5, UR26, UR5, UR11, 0x2, UP0 ;  /* 0x000000051a057291 */ /* 0x000fe200080f140b */
[----:B-123--:R-:W-:Y:S01]  /*3c40*/  IMAD.U32 R10, RZ, RZ, UR4 ;  /* 0x00000004ff0a7e24 */ /* 0x00efe2000f8e00ff */
[----:B------:R-:W-:-:S04]  /*3c50*/  DEPBAR.LE SB0, 0x0 ;  /* 0x000080000000791a */ /* 0x000fc80000000000 */
[----:B------:R-:W-:-:S05]  /*3c60*/  IMAD.U32 R11, RZ, RZ, UR5 ;  /* 0x00000005ff0b7e24 */ /* 0x000fca000f8e00ff */
[----:B------:R-:W2:Y:S04]  /*3c70*/  LDG.E R9, [R10.64] ;  /* 0x000000140a097981 */ /* 0x000ea8000c1e1900 */
[----:B------:R-:W-:Y:S01]  /*3c80*/  BAR.SYNC.DEFER_BLOCKING 0x0 ;  /* 0x0000000000007b1d */ /* 0x000fe20000010000 */
[----:B------:R-:W-:Y:S01]  /*3c90*/  ISETP.GE.AND P1, PT, R16, UR28, PT ;  /* 0x0000001c10007c0c */ /* 0x000fe2000bf26270 */
[----:B------:R-:W-:Y:S01]  /*3ca0*/  IMAD.SHL.U32 R231, R8, 0x2, RZ ;  /* 0x0000000208e77824 */ /* 0x000fe200078e00ff */
[----:B------:R-:W-:-:S03]  /*3cb0*/  LEA R248, P0, R168, c[0x0][0x170], 0x1 ;  /* 0x00005c00a8f87a11 */ /* 0x000fc600078008ff */
[----:B------:R-:W2:Y:S01]  /*3cc0*/  MUFU.RCP R6, c[0x0][0x238] ;  /* 0x00008e0000067b08 */ /* 0x000ea20000001000 */
[----:B------:R-:W-:Y:S01]  /*3cd0*/  BSSY B0, `(.L_x_7678) ;  /* 0x0000028000007945 */ /* 0x000fe20003800000 */
[----:B------:R-:W-:Y:S02]  /*3ce0*/  LOP3.LUT R231, R231, 0x6, RZ, 0xc0, !PT ;  /* 0x00000006e7e77812 */ /* 0x000fe400078ec0ff */
[----:B------:R-:W-:-:S04]  /*3cf0*/  LEA.HI.X R249, R168, c[0x0][0x174], R167, 0x1, P0 ;  /* 0x00005d00a8f97a11 */ /* 0x000fc800000f0ca7 */
[----:B------:R1:W-:Y:S04]  /*3d00*/  @P1 STS.128 [R232+0x10000], RZ ;  /* 0x010000ffe8001388 */ /* 0x0003e80000000c00 */
[----:B------:R1:W-:Y:S04]  /*3d10*/  @P1 STS.128 [R232+0x12000], RZ ;  /* 0x012000ffe8001388 */ /* 0x0003e80000000c00 */
[----:B------:R1:W-:Y:S04]  /*3d20*/  @P1 STS.128 [R232+0x14000], RZ ;  /* 0x014000ffe8001388 */ /* 0x0003e80000000c00 */
[----:B------:R1:W-:Y:S01]  /*3d30*/  @P1 STS.128 [R232+0x16000], RZ ;  /* 0x016000ffe8001388 */ /* 0x0003e20000000c00 */
[----:B--2---:R-:W-:Y:S01]  /*3d40*/  FMUL.FTZ R9, R9, R6 ;  /* 0x0000000609097220 */ /* 0x004fe20000410000 */
[----:B------:R-:W-:-:S03]  /*3d50*/  SHF.R.S32.HI R6, RZ, 0x1f, R3 ;  /* 0x0000001fff067819 */ /* 0x000fc60000011403 */
[----:B------:R1:W2:Y:S01]  /*3d60*/  R2UR UR16, R9 ;  /* 0x00000000091073c2 */ /* 0x0002a200000e0000 */
[----:B------:R-:W-:-:S04]  /*3d70*/  LEA.HI R3, R6, R3, RZ, 0x2 ;  /* 0x0000000306037211 */ /* 0x000fc800078f10ff */
[----:B------:R-:W-:Y:S01]  /*3d80*/  SHF.R.S32.HI R3, RZ, 0x2, R3 ;  /* 0x00000002ff037819 */ /* 0x000fe20000011403 */
[----:B------:R-:W-:Y:S05]  /*3d90*/  @P1 BRA `(.L_x_7679) ;  /* 0x000001b000001947 */ /* 0x000fea0003800000 */
[----:B------:R-:W-:Y:S02]  /*3da0*/  ISETP.GE.AND P2, PT, R172, c[0x0][0x220], PT ;  /* 0x00008800ac007a0c */ /* 0x000fe40003f46270 */
[----:B------:R-:W-:Y:S02]  /*3db0*/  ISETP.GE.AND P3, PT, R233, c[0x0][0x220], PT ;  /* 0x00008800e9007a0c */ /* 0x000fe40003f66270 */
[----:B------:R-:W-:Y:S02]  /*3dc0*/  ISETP.GE.AND P1, PT, R171, c[0x0][0x220], PT ;  /* 0x00008800ab007a0c */ /* 0x000fe40003f26270 */
[----:B------:R-:W-:-:S07]  /*3dd0*/  ISETP.GE.AND P0, PT, R170, c[0x0][0x220], PT ;  /* 0x00008800aa007a0c */ /* 0x000fce0003f06270 */
[----:B------:R-:W-:Y:S02]  /*3de0*/  @!P2 IMAD.MOV.U32 R8, RZ, RZ, R248 ;  /* 0x000000ffff08a224 */ /* 0x000fe400078e00f8 */
[----:B-1----:R-:W-:Y:S01]  /*3df0*/  @!P2 IMAD.MOV.U32 R9, RZ, RZ, R249 ;  /* 0x000000ffff09a224 */ /* 0x002fe200078e00f9 */
        /* <DEDUP_REMOVED lines=21> */
.L_x_7679:
[----:B------:R-:W-:Y:S05]  /*3f50*/  BSYNC B0 ;  /* 0x0000000000007941 */ /* 0x000fea0003800000 */
.L_x_7678:
        /* <DEDUP_REMOVED lines=17> */
[----:B-1----:R-:W-:Y:S02]  /*4070*/  IMAD.U32 R9, RZ, RZ, UR27 ;  /* 0x0000001bff097e24 */ /* 0x002fe4000f8e00ff */
        /* <DEDUP_REMOVED lines=35> */
.L_x_7681:
[----:B------:R-:W-:Y:S05]  /*42b0*/  BSYNC B0 ;  /* 0x0000000000007941 */ /* 0x000fea0003800000 */
.L_x_7680:
        /* <DEDUP_REMOVED lines=10> */
[----:B-1----:R-:W-:Y:S01]  /*4360*/  IMAD.MOV.U32 R9, RZ, RZ, 0x5 ;  /* 0x00000005ff097424 */ /* 0x002fe200078e00ff */
[----:B------:R-:W-:Y:S01]  /*4370*/  ISETP.GE.AND P2, PT, R171, c[0x0][0x220], PT ;  /* 0x00008800ab007a0c */ /* 0x000fe20003f46270 */
[----:B------:R-:W-:Y:S01]  /*4380*/  IMAD.SHL.U32 R6, R4, 0x20, RZ ;  /* 0x0000002004067824 */ /* 0x000fe200078e00ff */
[----:B------:R-:W-:-:S02]  /*4390*/  ISETP.GE.AND P0, PT, R170, c[0x0][0x220], PT ;  /* 0x00008800aa007a0c */ /* 0x000fc40003f06270 */
[----:B------:R-:W-:-:S05]  /*43a0*/  SHF.L.U64.HI R9, R4, R9, c[0x0][0x1a4] ;  /* 0x0000690004097619 */ /* 0x000fca0000010209 */
        /* <DEDUP_REMOVED lines=29> */
.L_x_7683:
[----:B------:R-:W-:Y:S05]  /*4580*/  BSYNC B0 ;  /* 0x0000000000007941 */ /* 0x000fea0003800000 */
.L_x_7682:
        /* <DEDUP_REMOVED lines=13> */
[----:B-1----:R-:W-:Y:S01]  /*4660*/  @!P3 IMAD.MOV.U32 R9, RZ, RZ, c[0x0][0x1a4] ;  /* 0x00006900ff09b624 */ /* 0x002fe200078e00ff */
[----:B------:R-:W-:Y:S01]  /*4670*/  @!P2 MOV R8, c[0x0][0x1a4] ;  /* 0x000069000008aa02 */ /* 0x000fe20000000f00 */
[----:B------:R-:W-:Y:S01]  /*4680*/  @!P3 IMAD.MOV.U32 R13, RZ, RZ, R249 ;  /* 0x000000ffff0db224 */ /* 0x000fe200078e00f9 */
[----:B------:R-:W-:Y:S01]  /*4690*/  @!P2 MOV R10, R248 ;  /* 0x000000f8000aa202 */ /* 0x000fe20000000f00 */
        /* <DEDUP_REMOVED lines=36> */
.L_x_7685:
[----:B------:R-:W-:Y:S05]  /*48e0*/  BSYNC B0 ;  /* 0x0000000000007941 */ /* 0x000fea0003800000 */
.L_x_7684:
[C---:B------:R-:W-:Y:S01]  /*48f0*/  IMAD.SHL.U32 R4, R2.reuse, 0x40, RZ ;  /* 0x0000004002047824 */ /* 0x040fe200078e00ff */
[----:B------:R-:W-:Y:S01]  /*4900*/  R2P PR, R2, 0x6 ;  /* 0x0000000602007804 */ /* 0x000fe20000000000 */
[----:B------:R-:W-:Y:S01]  /*4910*/  IMAD.SHL.U32 R16, R16, 0x8, RZ ;  /* 0x0000000810107824 */ /* 0x000fe200078e00ff */
[----:B------:R-:W0:Y:S01]  /*4920*/  LDGDEPBAR ;  /* 0x00000000000079af */ /* 0x000e220000000000 */
[----:B------:R-:W-:Y:S01]  /*4930*/  IMAD R230, R89, 0x400, R0 ;  /* 0x0000040059e67824 */ /* 0x000fe200078e0200 */
[----:B-1----:R-:W-:Y:S01]  /*4940*/  LOP3.LUT R9, R4, 0x1c0, RZ, 0xc0, !PT ;  /* 0x000001c004097812 */ /* 0x002fe200078ec0ff */
        /* <DEDUP_REMOVED lines=10> */
[----:B------:R-:W-:Y:S01]  /*49f0*/  LDSM.16.M88.4 R60, [R228] ;  /* 0x00000000e43c783b */ /* 0x000fe20000000200 */
[----:B------:R-:W-:Y:S01]  /*4a00*/  ULDC UR4, c[0x0][0x2e8] ;  /* 0x0000ba0000047ab9 */ /* 0x000fe20000000800 */
[----:B------:R-:W-:Y:S01]  /*4a10*/  PLOP3.LUT P6, PT, PT, PT, UP0, 0x80, 0x0 ;  /* 0x000000000000781c */ /* 0x000fe20003fcf008 */
[----:B------:R-:W-:Y:S01]  /*4a20*/  IMAD R229, R229, 0x200, R4 ;  /* 0x00000200e5e57824 */ /* 0x000fe200078e0204 */
[----:B------:R-:W-:Y:S01]  /*4a30*/  LDSM.16.M88.4 R76, [R226] ;  /* 0x00000000e24c783b */ /* 0x000fe20000000200 */
[----:B------:R-:W-:-:S02]  /*4a40*/  UIADD3 UR4, UR5, UR4, URZ ;  /* 0x0000000405047290 */ /* 0x000fc4000fffe03f */
[----:B------:R-:W-:Y:S01]  /*4a50*/  IMAD.SHL.U32 R229, R229, 0x2, RZ ;  /* 0x00000002e5e57824 */ /* 0x000fe200078e00ff */
[----:B------:R-:W-:Y:S01]  /*4a60*/  LDSM.16.M88.4 R68, [R225] ;  /* 0x00000000e144783b */ /* 0x000fe20000000200 */
[----:B------:R-:W-:-:S03]  /*4a70*/  UIADD3 UR14, UR13, -UR14, URZ ;  /* 0x8000000e0d0e7290 */ /* 0x000fc6000fffe03f */
[----:B------:R-:W1:Y:S01]  /*4a80*/  LDSM.16.M88.4 R48, [R229+0x8000] ;  /* 0x00800000e530783b */ /* 0x000e620000000200 */
[C---:B------:R-:W-:Y:S02]  /*4a90*/  IADD3 R2, R229.reuse, 0x8000, RZ ;  /* 0x00008000e5027810 */ /* 0x040fe40007ffe0ff */
        /* <DEDUP_REMOVED lines=14> */
[----:B------:R-:W2:Y:S01]  /*4b80*/  LDSM.16.M88.4 R12, [R227+0x800] ;  /* 0x00080000e30c783b */ /* 0x000ea20000000200 */
[----:B------:R-:W-:Y:S02]  /*4b90*/  LEA R2, R89, UR12, 0x4 ;  /* 0x0000000c59027c11 */ /* 0x000fe4000f8e20ff */
[C---:B------:R-:W-:Y:S01]  /*4ba0*/  IADD3 R214, R227.reuse, 0x2800, RZ ;  /* 0x00002800e3d67810 */ /* 0x040fe20007ffe0ff */
[----:B------:R-:W2:Y:S01]  /*4bb0*/  LDSM.16.M88.4 R8, [R227+0x1000] ;  /* 0x00100000e308783b */ /* 0x000ea20000000200 */
[----:B------:R-:W-:Y:S01]  /*4bc0*/  IADD3 R213, R227, 0x3000, RZ ;  /* 0x00003000e3d57810 */ /* 0x000fe20007ffe0ff */
[----:B------:R-:W-:Y:S01]  /*4bd0*/  IMAD.IADD R3, R3, 0x1, R2 ;  /* 0x0000000103037824 */ /* 0x000fe200078e0202 */
[C---:B------:R-:W-:Y:S01]  /*4be0*/  IADD3 R212, R227.reuse, 0x3800, RZ ;  /* 0x00003800e3d47810 */ /* 0x040fe20007ffe0ff */
[----:B------:R-:W2:Y:S01]  /*4bf0*/  LDSM.16.M88.4 R64, [R227+0x1800] ;  /* 0x00180000e340783b */ /* 0x000ea20000000200 */
[----:B------:R-:W-:-:S02]  /*4c00*/  IADD3 R211, R227, 0x4000, RZ ;  /* 0x00004000e3d37810 */ /* 0x000fc40007ffe0ff */
[C---:B------:R-:W-:Y:S01]  /*4c10*/  IADD3 R236, R3.reuse, 0x8, RZ ;  /* 0x0000000803ec7810 */ /* 0x040fe20007ffe0ff */
[----:B------:R-:W2:Y:S01]  /*4c20*/  LDSM.16.M88.4 R56, [R223+0x8000] ;  /* 0x00800000df38783b */ /* 0x000ea20000000200 */
[C---:B------:R-:W-:Y:S02]  /*4c30*/  IADD3 R239, R3.reuse, UR14, RZ ;  /* 0x0000000e03ef7c10 */ /* 0x040fe4000fffe0ff */
[C---:B------:R-:W-:Y:S01]  /*4c40*/  IADD3 R234, R236.reuse, UR4, RZ ;  /* 0x00000004ecea7c10 */ /* 0x040fe2000fffe0ff */
[----:B------:R-:W2:Y:S01]  /*4c50*/  LDSM.16.M88.4 R24, [R223+0x8800] ;  /* 0x00880000df18783b */ /* 0x000ea20000000200 */
[----:B------:R-:W-:Y:S02]  /*4c60*/  IADD3 R236, R236, UR14, RZ ;  /* 0x0000000eecec7c10 */ /* 0x000fe4000fffe0ff */
[----:B------:R-:W-:Y:S01]  /*4c70*/  IADD3 R237, R3, UR4, RZ ;  /* 0x0000000403ed7c10 */ /* 0x000fe2000fffe0ff */
[----:B-1----:R-:W-:Y:S01]  /*4c80*/  HMMA.16816.F32.BF16 R52, R80, R48, RZ ;  /* 0x000000305034723c */ /* 0x002fe200000418ff */
[----:B------:R-:W-:Y:S01]  /*4c90*/  LDSM.16.M88.4 R84, [R223+0x9800] ;  /* 0x00980000df54783b */ /* 0x000fe20000000200 */
[----:B------:R-:W-:-:S02]  /*4ca0*/  IADD3 R238, R239, -c[0x0][0x2e4], RZ ;  /* 0x8000b900efee7a10 */ /* 0x000fc40007ffe0ff */
[----:B------:R-:W-:Y:S01]  /*4cb0*/  IADD3 R235, R236, -c[0x0][0x2e4], RZ ;  /* 0x8000b900eceb7a10 */ /* 0x000fe20007ffe0ff */
[----:B------:R-:W-:Y:S01]  /*4cc0*/  LDSM.16.M88.4 R72, [R216+0x1800] ;  /* 0x00180000d848783b */ /* 0x000fe20000000200 */
[----:B------:R-:W-:Y:S02]  /*4cd0*/  IMNMX R237, R237, UR13, PT ;  /* 0x0000000deded7c17 */ /* 0x000fe4000b800200 */
[C---:B-----5:R-:W-:Y:S01]  /*4ce0*/  HMMA.16816.F32.BF16 R44, R80.reuse, R40, RZ ;  /* 0x00000028502c723c */ /* 0x060fe200000418ff */
[----:B------:R-:W-:Y:S02]  /*4cf0*/  IMNMX R234, R234, UR13, PT ;  /* 0x0000000deaea7c17 */ /* 0x000fe4000b800200 */
[----:B------:R-:W-:Y:S02]  /*4d00*/  IMNMX R238, RZ, R238, !PT ;  /* 0x000000eeffee7217 */ /* 0x000fe40007800200 */
[----:B------:R-:W-:Y:S02]  /*4d10*/  IMNMX R235, RZ, R235, !PT ;  /* 0x000000ebffeb7217 */ /* 0x000fe40007800200 */
[C---:B------:R-:W-:Y:S01]  /*4d20*/  IADD3 R210, R227.reuse, 0x4800, RZ ;  /* 0x00004800e3d27810 */ /* 0x040fe20007ffe0ff */
[----:B---3--:R-:W-:Y:S01]  /*4d30*/  HMMA.16816.F32.BF16 R36, R80, R32, RZ ;  /* 0x000000205024723c */ /* 0x008fe200000418ff */
[----:B------:R-:W-:-:S02]  /*4d40*/  IADD3 R209, R227, 0x5000, RZ ;  /* 0x00005000e3d17810 */ /* 0x000fc40007ffe0ff */
[C---:B------:R-:W-:Y:S02]  /*4d50*/  IADD3 R208, R227.reuse, 0x5800, RZ ;  /* 0x00005800e3d07810 */ /* 0x040fe40007ffe0ff */
[C---:B------:R-:W-:Y:S02]  /*4d60*/  IADD3 R207, R227.reuse, 0x6000, RZ ;  /* 0x00006000e3cf7810 */ /* 0x040fe40007ffe0ff */
[C---:B------:R-:W-:Y:S01]  /*4d70*/  IADD3 R206, R227.reuse, 0x6800, RZ ;  /* 0x00006800e3ce7810 */ /* 0x040fe20007ffe0ff */
[----:B------:R-:W-:Y:S01]  /*4d80*/  HMMA.16816.F32.BF16 R48, R80, R50, RZ ;  /* 0x000000325030723c */ /* 0x000fe200000418ff */
[C---:B------:R-:W-:Y:S02]  /*4d90*/  IADD3 R205, R227.reuse, 0x7000, RZ ;  /* 0x00007000e3cd7810 */ /* 0x040fe40007ffe0ff */
[----:B------:R-:W-:-:S05]  /*4da0*/  IADD3 R204, R227, 0x7800, RZ ;  /* 0x00007800e3cc7810 */ /* 0x000fca0007ffe0ff */
[C---:B------:R-:W-:Y:S08]  /*4db0*/  HMMA.16816.F32.BF16 R40, R80.reuse, R42, RZ ;  /* 0x0000002a5028723c */ /* 0x040ff000000418ff */
[C---:B------:R-:W-:Y:S08]  /*4dc0*/  HMMA.16816.F32.BF16 R32, R80.reuse, R34, RZ ;  /* 0x000000225020723c */ /* 0x040ff000000418ff */
[C---:B----4-:R-:W-:Y:S08]  /*4dd0*/  HMMA.16816.F32.BF16 R28, R80.reuse, R20, RZ ;  /* 0x00000014501c723c */ /* 0x050ff000000418ff */
[----:B------:R-:W-:Y:S01]  /*4de0*/  HMMA.16816.F32.BF16 R80, R80, R22, RZ ;  /* 0x000000165050723c */ /* 0x000fe200000418ff */
[----:B------:R-:W1:Y:S07]  /*4df0*/  LDSM.16.M88.4 R20, [R223+0x9000] ;  /* 0x00900000df14783b */ /* 0x000e6e0000000200 */
[C---:B--2---:R-:W-:Y:S08]  /*4e00*/  HMMA.16816.F32.BF16 R52, R60.reuse, R16, R52 ;  /* 0x000000103c34723c */ /* 0x044ff00000041834 */
        /* <DEDUP_REMOVED lines=31> */
[C---:B----4-:R-:W-:Y:S08]  /*5000*/  HMMA.16816.F32.BF16 R36, R68.reuse, R8, R36 ;  /* 0x000000084424723c */ /* 0x050ff00000041824 */
[C---:B------:R-:W-:Y:S01]  /*5010*/  HMMA.16816.F32.BF16 R32, R68.reuse, R10, R32 ;  /* 0x0000000a4420723c */ /* 0x040fe20000041820 */
[----:B------:R-:W4:Y:S07]  /*5020*/  LDSM.16.M88.4 R8, [R227+0x3000] ;  /* 0x00300000e308783b */ /* 0x000f2e0000000200 */
        /* <DEDUP_REMOVED lines=131> */
[----:B------:R-:W4:Y:S01]  /*5860*/  LDSM.16.M88.4 R8, [R216+0x7800] ;  /* 0x00780000d808783b */ /* 0x000f220000000200 */
        /* <DEDUP_REMOVED lines=48> */
[----:B------:R-:W-:-:S05]  /*5b70*/  ULOP3.LUT UR12, UR12, UR4, URZ, 0x3c, !UPT ;  /* 0x000000040c0c7292 */ /* 0x000fca000f8e3c3f */
[----:B------:R-:W-:Y:S02]  /*5b80*/  @!UP0 UIADD3 UR5, UR5, -UR8, URZ ;  /* 0x8000000805058290 */ /* 0x000fe4000fffe03f */
[----:B------:R-:W-:Y:S02]  /*5b90*/  @!UP2 UIADD3 UR9, UR9, -UR8, URZ ;  /* 0x800000080909a290 */ /* 0x000fe4000fffe03f */
[----:B------:R-:W-:Y:S02]  /*5ba0*/  UISETP.GE.U32.AND UP3, UPT, UR5, UR8, UPT ;  /* 0x000000080500728c */ /* 0x000fe4000bf66070 */
[----:B------:R-:W-:Y:S02]  /*5bb0*/  UISETP.GE.U32.AND UP4, UPT, UR9, UR8, UPT ;  /* 0x000000080900728c */ /* 0x000fe4000bf86070 */
[----:B------:R-:W-:Y:S02]  /*5bc0*/  ULOP3.LUT UR5, UR25, UR4, URZ, 0x3c, !UPT ;  /* 0x0000000419057292 */ /* 0x000fe4000f8e3c3f */
[----:B------:R-:W-:-:S02]  /*5bd0*/  @!UP0 UIADD3 UR11, UR11, 0x1, URZ ;  /* 0x000000010b0b8890 */ /* 0x000fc4000fffe03f */
[----:B------:R-:W-:Y:S02]  /*5be0*/  UISETP.GE.AND UP1, UPT, UR5, URZ, UPT ;  /* 0x0000003f0500728c */ /* 0x000fe4000bf26270 */
[----:B------:R-:W-:Y:S02]  /*5bf0*/  UISETP.GE.AND UP0, UPT, UR12, URZ, UPT ;  /* 0x0000003f0c00728c */ /* 0x000fe4000bf06270 */
[----:B------:R-:W-:Y:S02]  /*5c00*/  @!UP2 UIADD3 UR13, UR13, 0x1, URZ ;  /* 0x000000010d0da890 */ /* 0x000fe4000fffe03f */
[----:B------:R-:W-:Y:S02]  /*5c10*/  @UP3 UIADD3 UR11, UR11, 0x1, URZ ;  /* 0x000000010b0b3890 */ /* 0x000fe4000fffe03f */
[----:B------:R-:W-:Y:S02]  /*5c20*/  @UP4 UIADD3 UR13, UR13, 0x1, URZ ;  /* 0x000000010d0d4890 */ /* 0x000fe4000fffe03f */
[----:B------:R-:W-:-:S02]  /*5c30*/  UISETP.NE.AND UP2, UPT, URZ, UR4, UPT ;  /* 0x000000043f00728c */ /* 0x000fc4000bf45270 */
[----:B------:R-:W-:Y:S02]  /*5c40*/  ULOP3.LUT UR5, URZ, UR4, URZ, 0x33, !UPT ;  /* 0x000000043f057292 */ /* 0x000fe4000f8e333f */
        /* <DEDUP_REMOVED lines=32> */
.L_x_7687:
[----:B------:R-:W-:-:S04]  /*5e50*/  ULEA UR10, -UR10, URZ, 0x6 ;  /* 0x0000003f0a0a7291 */ /* 0x000fc8000f8e313f */
[----:B------:R-:W-:Y:S02]  /*5e60*/  USHF.R.S32.HI UR4, URZ, 0x1f, UR10 ;  /* 0x0000001f3f047899 */ /* 0x000fe4000801140a */
[----:B------:R-:W-:-:S04]  /*5e70*/  MOV R11, UR10 ;  /* 0x0000000a000b7c02 */ /* 0x000fc80008000f00 */
[----:B------:R-:W-:Y:S02]  /*5e80*/  MOV R8, UR4 ;  /* 0x0000000400087c02 */ /* 0x000fe40008000f00 */
.L_x_7688:
        /* <DEDUP_REMOVED lines=156> */
.L_x_7690:
[----:B------:R-:W-:Y:S05]  /*6850*/  BSYNC B0 ;  /* 0x0000000000007941 */ /* 0x000fea0003800000 */
.L_x_7689:
[----:B------:R-:W0:Y:S01]  /*6860*/  LDGDEPBAR ;  /* 0x00000000000079af */ /* 0x000e220000000000 */
[----:B------:R-:W-:-:S04]  /*6870*/  IADD3 R166, P0, R11, R166, RZ ;  /* 0x000000a60ba67210 */ /* 0x000fc80007f1e0ff */
[----:B------:R-:W-:Y:S02]  /*6880*/  IADD3.X R165, R8, R165, RZ, P0, !PT ;  /* 0x000000a508a57210 */ /* 0x000fe400007fe4ff */
.L_x_7686:
[----:B-1----:R-:W-:Y:S01]  /*6890*/  IADD3 R59, R231, UR25, RZ ;  /* 0x00000019e73b7c10 */ /* 0x002fe2000fffe0ff */
[----:B------:R-:W-:-:S03]  /*68a0*/  IMAD.SHL.U32 R224, R0, 0x2, RZ ;  /* 0x0000000200e07824 */ /* 0x000fc600078e00ff */
[----:B------:R-:W-:Y:S01]  /*68b0*/  IADD3 R18, R59, 0x1, RZ ;  /* 0x000000013b127810 */ /* 0x000fe20007ffe0ff */
[----:B------:R-:W-:Y:S01]  /*68c0*/  IMAD.IADD R57, R239, 0x1, -R59 ;  /* 0x00000001ef397824 */ /* 0x000fe200078e0a3b */
[----:B------:R-:W-:Y:S01]  /*68d0*/  IADD3 R9, R59, 0x19, RZ ;  /* 0x000000193b097810 */ /* 0x000fe20007ffe0ff */
[----:B------:R-:W-:Y:S01]  /*68e0*/  IMAD R222, R7, 0x2, R224 ;  /* 0x0000000207de7824 */ /* 0x000fe200078e02e0 */
        /* <DEDUP_REMOVED lines=11> */
[----:B------:R-:W-:Y:S01]  /*69a0*/  LDSM.16.MT88.4 R156, [R224+0x10000] ;  /* 0x01000000e09c783b */ /* 0x000fe20000004200 */
[----:B------:R-:W-:Y:S01]  /*69b0*/  IABS R28, R28 ;  /* 0x0000001c001c7213 */ /* 0x000fe20000000000 */
[----:B------:R-:W-:Y:S01]  /*69c0*/  IMAD.IADD R26, R239, 0x1, -R12 ;  /* 0x00000001ef1a7824 */ /* 0x000fe200078e0a0c */
[----:B------:R-:W-:Y:S01]  /*69d0*/  IABS R31, R31 ;  /* 0x0000001f001f7213 */ /* 0x000fe20000000000 */
[----:B------:R-:W1:Y:S01]  /*69e0*/  I2F R58, R58 ;  /* 0x0000003a003a7306 */ /* 0x000e620000201400 */
[----:B------:R-:W-:Y:S01]  /*69f0*/  IADD3 R13, R59, 0x20, RZ ;  /* 0x000000203b0d7810 */ /* 0x000fe20007ffe0ff */
[C---:B------:R-:W-:Y:S01]  /*6a00*/  IMAD.IADD R23, R239.reuse, 0x1, -R10 ;  /* 0x00000001ef177824 */ /* 0x040fe200078e0a0a */
[----:B------:R-:W-:Y:S01]  /*6a10*/  IABS R29, R29 ;  /* 0x0000001d001d7213 */ /* 0x000fe20000000000 */
[----:B------:R-:W-:Y:S01]  /*6a20*/  LDSM.16.MT88.4 R148, [R222+0x10000] ;  /* 0x01000000de94783b */ /* 0x000fe20000004200 */
[----:B------:R-:W-:Y:S01]  /*6a30*/  IABS R27, R27 ;  /* 0x0000001b001b7213 */ /* 0x000fe20000000000 */
[----:B------:R-:W-:Y:S01]  /*6a40*/  IMAD.IADD R25, R239, 0x1, -R13 ;  /* 0x00000001ef197824 */ /* 0x000fe200078e0a0d */
[----:B------:R-:W-:Y:S01]  /*6a50*/  IABS R26, R26 ;  /* 0x0000001a001a7213 */ /* 0x000fe20000000000 */
[----:B------:R-:W3:Y:S01]  /*6a60*/  I2F R28, R28 ;  /* 0x0000001c001c7306 */ /* 0x000ee20000201400 */
[----:B------:R-:W-:Y:S01]  /*6a70*/  IABS R23, R23 ;  /* 0x0000001700177213 */ /* 0x000fe20000000000 */
[----:B------:R-:W-:Y:S01]  /*6a80*/  IMAD R220, R5, 0x2, R222 ;  /* 0x0000000205dc7824 */ /* 0x000fe200078e02de */
[----:B------:R-:W-:Y:S01]  /*6a90*/  IADD3 R11, R59, 0x9, RZ ;  /* 0x000000093b0b7810 */ /* 0x000fe20007ffe0ff */
[----:B------:R-:W-:Y:S01]  /*6aa0*/  IMAD R221, R5, 0x2, R224 ;  /* 0x0000000205dd7824 */ /* 0x000fe200078e02e0 */
[----:B------:R-:W-:Y:S01]  /*6ab0*/  IABS R25, R25 ;  /* 0x0000001900197213 */ /* 0x000fe20000000000 */
[----:B------:R-:W-:Y:S01]  /*6ac0*/  LDSM.16.MT88.4 R72, [R224+0x14000] ;  /* 0x01400000e048783b */ /* 0x000fe20000004200 */
[----:B------:R-:W-:Y:S01]  /*6ad0*/  ISETP.GE.AND P5, PT, R18, R237, PT ;  /* 0x000000ed1200720c */ /* 0x000fe20003fa6270 */
[----:B------:R-:W4:Y:S01]  /*6ae0*/  I2F R31, R31 ;  /* 0x0000001f001f7306 */ /* 0x000f220000201400 */
[----:B------:R-:W-:Y:S01]  /*6af0*/  IMAD.IADD R56, R239, 0x1, -R11 ;  /* 0x00000001ef387824 */ /* 0x000fe200078e0a0b */
[C---:B--2---:R-:W-:Y:S01]  /*6b00*/  IADD3 R2, R59.reuse, 0x39, RZ ;  /* 0x000000393b027810 */ /* 0x044fe20007ffe0ff */
[----:B-1----:R-:W-:Y:S01]  /*6b10*/  FFMA.FTZ R53, R58, -UR16, R53 ;  /* 0x800000103a357c23 */ /* 0x002fe20008010035 */
[----:B------:R-:W-:Y:S01]  /*6b20*/  IADD3 R15, R59, 0x11, RZ ;  /* 0x000000113b0f7810 */ /* 0x000fe20007ffe0ff */
[----:B------:R-:W-:Y:S01]  /*6b30*/  LDSM.16.MT88.4 R132, [R220+0x10000] ;  /* 0x01000000dc84783b */ /* 0x000fe20000004200 */
[----:B------:R-:W-:Y:S01]  /*6b40*/  IABS R57, R57 ;  /* 0x0000003900397213 */ /* 0x000fe20000000000 */
[----:B------:R-:W-:Y:S01]  /*6b50*/  IMAD.IADD R19, R239, 0x1, -R2 ;  /* 0x00000001ef137824 */ /* 0x000fe200078e0a02 */
[----:B------:R-:W1:Y:S01]  /*6b60*/  I2F R29, R29 ;  /* 0x0000001d001d7306 */ /* 0x000e620000201400 */
[----:B------:R-:W-:Y:S01]  /*6b70*/  IADD3 R8, R59, 0x29, RZ ;  /* 0x000000293b087810 */ /* 0x000fe20007ffe0ff */
[----:B---3--:R-:W-:Y:S01]  /*6b80*/  FFMA.FTZ R28, R28, -UR16, R41 ;  /* 0x800000101c1c7c23 */ /* 0x008fe20008010029 */
[----:B------:R-:W-:Y:S01]  /*6b90*/  ISETP.LT.OR P5, PT, R18, R238, P5 ;  /* 0x000000ee1200720c */ /* 0x000fe20002fa1670 */
[C---:B------:R-:W-:Y:S01]  /*6ba0*/  IMAD.IADD R30, R239.reuse, 0x1, -R15 ;  /* 0x00000001ef1e7824 */ /* 0x040fe200078e0a0f */
[----:B------:R-:W-:Y:S01]  /*6bb0*/  IABS R56, R56 ;  /* 0x0000003800387213 */ /* 0x000fe20000000000 */
[----:B------:R-:W-:Y:S01]  /*6bc0*/  IMAD.IADD R24, R239, 0x1, -R8 ;  /* 0x00000001ef187824 */ /* 0x000fe200078e0a08 */
[-C--:B------:R-:W-:Y:S01]  /*6bd0*/  ISETP.GE.AND P3, PT, R17, R237.reuse, PT ;  /* 0x000000ed1100720c */ /* 0x080fe20003f66270 */
[----:B------:R-:W2:Y:S01]  /*6be0*/  I2F R27, R27 ;  /* 0x0000001b001b7306 */ /* 0x000ea20000201400 */
[----:B------:R-:W-:Y:S01]  /*6bf0*/  IADD3 R6, R59, 0x30, RZ ;  /* 0x000000303b067810 */ /* 0x000fe20007ffe0ff */
[----:B----4-:R-:W-:Y:S01]  /*6c00*/  FFMA.FTZ R31, R31, -UR16, R48 ;  /* 0x800000101f1f7c23 */ /* 0x010fe20008010030 */
[----:B------:R-:W-:Y:S01]  /*6c10*/  FSEL R41, R53, -INF , !P5 ;  /* 0xff80000035297808 */ /* 0x000fe20006800000 */
[----:B------:R-:W-:Y:S01]  /*6c20*/  LDSM.16.MT88.4 R140, [R221+0x10000] ;  /* 0x01000000dd8c783b */ /* 0x000fe20000004200 */
[-C--:B------:R-:W-:Y:S01]  /*6c30*/  ISETP.GE.AND P4, PT, R16, R237.reuse, PT ;  /* 0x000000ed1000720c */ /* 0x080fe20003f86270 */
[----:B------:R-:W-:Y:S01]  /*6c40*/  IMAD.IADD R21, R239, 0x1, -R6 ;  /* 0x00000001ef157824 */ /* 0x000fe200078e0a06 */
[----:B------:R-:W-:Y:S01]  /*6c50*/  ISETP.GE.AND P5, PT, R14, R237, PT ;  /* 0x000000ed0e00720c */ /* 0x000fe20003fa6270 */
[----:B------:R-:W3:Y:S01]  /*6c60*/  I2F R26, R26 ;  /* 0x0000001a001a7306 */ /* 0x000ee20000201400 */
[----:B------:R-:W-:Y:S01]  /*6c70*/  ISETP.LT.OR P3, PT, R17, R238, P3 ;  /* 0x000000ee1100720c */ /* 0x000fe20001f61670 */
[----:B-1----:R-:W-:Y:S01]  /*6c80*/  FFMA.FTZ R29, R29, -UR16, R44 ;  /* 0x800000101d1d7c23 */ /* 0x002fe2000801002c */
[----:B------:R-:W-:Y:S01]  /*6c90*/  IABS R19, R19 ;  /* 0x0000001300137213 */ /* 0x000fe20000000000 */
[----:B------:R-:W-:Y:S01]  /*6ca0*/  LDSM.16.MT88.4 R64, [R220+0x12000] ;  /* 0x01200000dc40783b */ /* 0x000fe20000004200 */
[----:B------:R-:W-:-:S02]  /*6cb0*/  IABS R30, R30 ;  /* 0x0000001e001e7213 */ /* 0x000fc40000000000 */
[----:B------:R-:W-:Y:S01]  /*6cc0*/  IADD3 R4, R59, 0x31, RZ ;  /* 0x000000313b047810 */ /* 0x000fe20007ffe0ff */
[----:B------:R-:W1:Y:S01]  /*6cd0*/  I2F R23, R23 ;  /* 0x0000001700177306 */ /* 0x000e620000201400 */
[----:B--2---:R-:W-:Y:S01]  /*6ce0*/  FFMA.FTZ R27, R27, -UR16, R40 ;  /* 0x800000101b1b7c23 */ /* 0x004fe20008010028 */
[-C--:B------:R-:W-:Y:S01]  /*6cf0*/  ISETP.LT.OR P4, PT, R16, R238.reuse, P4 ;  /* 0x000000ee1000720c */ /* 0x080fe20002781670 */
[----:B------:R-:W-:Y:S01]  /*6d00*/  LDSM.16.MT88.4 R88, [R221+0x14000] ;  /* 0x01400000dd58783b */ /* 0x000fe20000004200 */
[----:B------:R-:W-:Y:S01]  /*6d10*/  ISETP.LT.OR P5, PT, R14, R238, P5 ;  /* 0x000000ee0e00720c */ /* 0x000fe20002fa1670 */
[----:B------:R-:W-:Y:S01]  /*6d20*/  IMAD.IADD R22, R239, 0x1, -R4 ;  /* 0x00000001ef167824 */ /* 0x000fe200078e0a04 */
[----:B------:R-:W-:Y:S01]  /*6d30*/  IABS R24, R24 ;  /* 0x0000001800187213 */ /* 0x000fe20000000000 */
[----:B------:R-:W-:Y:S01]  /*6d40*/  LDSM.16.MT88.4 R96, [R220+0x14000] ;  /* 0x01400000dc60783b */ /* 0x000fe20000004200 */
[----:B------:R-:W2:Y:S01]  /*6d50*/  I2F R25, R25 ;  /* 0x0000001900197306 */ /* 0x000ea20000201400 */
[----:B---3--:R-:W-:Y:S01]  /*6d60*/  FFMA.FTZ R26, R26, -UR16, R37 ;  /* 0x800000101a1a7c23 */ /* 0x008fe20008010025 */
[----:B------:R-:W-:Y:S01]  /*6d70*/  FSEL R37, R31, -INF , !P3 ;  /* 0xff8000001f257808 */ /* 0x000fe20005800000 */
[----:B------:R-:W-:Y:S01]  /*6d80*/  LDSM.16.MT88.4 R104, [R224+0x16000] ;  /* 0x01600000e068783b */ /* 0x000fe20000004200 */
[----:B------:R-:W-:-:S02]  /*6d90*/  ISETP.GE.AND P3, PT, R9, R237, PT ;  /* 0x000000ed0900720c */ /* 0x000fc40003f66270 */
[----:B------:R-:W-:Y:S01]  /*6da0*/  IADD3 R3, R59, 0x38, RZ ;  /* 0x000000383b037810 */ /* 0x000fe20007ffe0ff */
[----:B------:R-:W-:Y:S01]  /*6db0*/  LDSM.16.MT88.4 R112, [R222+0x16000] ;  /* 0x01600000de70783b */ /* 0x000fe20000004200 */
[----:B------:R-:W3:Y:S01]  /*6dc0*/  I2F R57, R57 ;  /* 0x0000003900397306 */ /* 0x000ee20000201400 */
[----:B-1----:R-:W-:Y:S01]  /*6dd0*/  FFMA.FTZ R32, R23, -UR16, R32 ;  /* 0x8000001017207c23 */ /* 0x002fe20008010020 */
[----:B------:R-:W-:Y:S01]  /*6de0*/  IABS R21, R21 ;  /* 0x0000001500157213 */ /* 0x000fe20000000000 */
[----:B------:R-:W-:Y:S01]  /*6df0*/  IMAD.IADD R20, R239, 0x1, -R3 ;  /* 0x00000001ef147824 */ /* 0x000fe200078e0a03 */
[----:B------:R-:W-:Y:S01]  /*6e00*/  FSEL R23, R29, -INF , !P4 ;  /* 0xff8000001d177808 */ /* 0x000fe20006000000 */
[----:B------:R-:W-:Y:S01]  /*6e10*/  LDSM.16.MT88.4 R120, [R221+0x16000] ;  /* 0x01600000dd78783b */ /* 0x000fe20000004200 */
[-C--:B------:R-:W-:Y:S02]  /*6e20*/  ISETP.GE.AND P1, PT, R11, R237.reuse, PT ;  /* 0x000000ed0b00720c */ /* 0x080fe40003f26270 */
[----:B------:R-:W1:Y:S01]  /*6e30*/  I2F R56, R56 ;  /* 0x0000003800387306 */ /* 0x000e620000201400 */
[----:B------:R-:W-:Y:S01]  /*6e40*/  ISETP.GE.AND P4, PT, R13, R237, PT ;  /* 0x000000ed0d00720c */ /* 0x000fe20003f86270 */
[----:B--2---:R-:W-:Y:S01]  /*6e50*/  FFMA.FTZ R25, R25, -UR16, R36 ;  /* 0x8000001019197c23 */ /* 0x004fe20008010024 */
[----:B------:R-:W-:-:S02]  /*6e60*/  ISETP.LT.OR P3, PT, R9, R238, P3 ;  /* 0x000000ee0900720c */ /* 0x000fc40001f61670 */
[-C--:B------:R-:W-:Y:S02]  /*6e70*/  ISETP.LT.OR P1, PT, R11, R238.reuse, P1 ;  /* 0x000000ee0b00720c */ /* 0x080fe40000f21670 */
[----:B------:R-:W-:Y:S01]  /*6e80*/  ISETP.LT.OR P4, PT, R13, R238, P4 ;  /* 0x000000ee0d00720c */ /* 0x000fe20002781670 */
[----:B------:R2:W4:Y:S01]  /*6e90*/  I2F R58, R19 ;  /* 0x00000013003a7306 */ /* 0x0005220000201400 */
[----:B------:R-:W-:Y:S01]  /*6ea0*/  IABS R22, R22 ;  /* 0x0000001600167213 */ /* 0x000fe20000000000 */
[----:B---3--:R-:W-:Y:S01]  /*6eb0*/  FFMA.FTZ R52, R57, -UR16, R52 ;  /* 0x8000001039347c23 */ /* 0x008fe20008010034 */
[-C--:B------:R-:W-:Y:S02]  /*6ec0*/  ISETP.GE.AND P0, PT, R59, R237.reuse, PT ;  /* 0x000000ed3b00720c */ /* 0x080fe40003f06270 */
[----:B------:R-:W-:Y:S02]  /*6ed0*/  IABS R20, R20 ;  /* 0x0000001400147213 */ /* 0x000fe40000000000 */
[----:B------:R-:W-:Y:S01]  /*6ee0*/  FSEL R186, R25, -INF , !P4 ;  /* 0xff80000019ba7808 */ /* 0x000fe20006000000 */
[----:B------:R-:W3:Y:S01]  /*6ef0*/  I2F R30, R30 ;  /* 0x0000001e001e7306 */ /* 0x000ee20000201400 */
[C---:B------:R-:W-:Y:S01]  /*6f00*/  ISETP.LT.OR P0, PT, R59.reuse, R238, P0 ;  /* 0x000000ee3b00720c */ /* 0x040fe20000701670 */
[----:B-1----:R-:W-:Y:S01]  /*6f10*/  FFMA.FTZ R49, R56, -UR16, R49 ;  /* 0x8000001038317c23 */ /* 0x002fe20008010031 */
[----:B------:R-:W-:Y:S01]  /*6f20*/  ISETP.GE.AND P4, PT, R10, R237, PT ;  /* 0x000000ed0a00720c */ /* 0x000fe20003f86270 */
[----:B------:R-:W-:Y:S01]  /*6f30*/  IMAD.IADD R25, R236, 0x1, -R16 ;  /* 0x00000001ec197824 */ /* 0x000fe200078e0a10 */
[----:B------:R-:W-:-:S02]  /*6f40*/  ISETP.GE.AND P2, PT, R59, R234, PT ;  /* 0x000000ea3b00720c */ /* 0x000fc40003f46270 */
[----:B------:R-:W-:Y:S01]  /*6f50*/  ISETP.LT.OR P4, PT, R10, R238, P4 ;  /* 0x000000ee0a00720c */ /* 0x000fe20002781670 */
[----:B------:R-:W1:Y:S01]  /*6f60*/  I2F R24, R24 ;  /* 0x0000001800187306 */ /* 0x000e620000201400 */
[----:B--2---:R-:W-:Y:S01]  /*6f70*/  FSEL R19, R27, -INF , !P5 ;  /* 0xff8000001b137808 */ /* 0x004fe20006800000 */
[----:B------:R-:W-:Y:S01]  /*6f80*/  IMAD.IADD R27, R236, 0x1, -R11 ;  /* 0x00000001ec1b7824 */ /* 0x000fe200078e0a0b */
[----:B------:R-:W-:Y:S01]  /*6f90*/  ISETP.GE.AND P5, PT, R11, R234, PT ;  /* 0x000000ea0b00720c */ /* 0x000fe20003fa6270 */
[----:B----4-:R-:W-:Y:S01]  /*6fa0*/  FFMA.FTZ R58, R58, -UR16, R77 ;  /* 0x800000103a3a7c23 */ /* 0x010fe2000801004d */
[----:B------:R-:W-:Y:S02]  /*6fb0*/  FSEL R31, R49, -INF , !P1 ;  /* 0xff800000311f7808 */ /* 0x000fe40004800000 */
[----:B------:R-:W-:Y:S01]  /*6fc0*/  ISETP.LT.OR P5, PT, R11, R235, P5 ;  /* 0x000000eb0b00720c */ /* 0x000fe20002fa1670 */
[----:B------:R-:W2:Y:S01]  /*6fd0*/  I2F R21, R21 ;  /* 0x0000001500157306 */ /* 0x000ea20000201400 */
[----:B------:R-:W-:Y:S01]  /*6fe0*/  FSEL R11, R28, -INF , !P3 ;  /* 0xff8000001c0b7808 */ /* 0x000fe20005800000 */
[----:B---3--:R-:W-:Y:S01]  /*6ff0*/  FFMA.FTZ R30, R30, -UR16, R45 ;  /* 0x800000101e1e7c23 */ /* 0x008fe2000801002d */
[----:B------:R-:W-:-:S02]  /*7000*/  ISETP.GE.AND P3, PT, R12, R237, PT ;  /* 0x000000ed0c00720c */ /* 0x000fc40003f66270 */
[----:B------:R-:W-:Y:S02]  /*7010*/  ISETP.GE.AND P1, PT, R18, R234, PT ;  /* 0x000000ea1200720c */ /* 0x000fe40003f26270 */
[-C--:B------:R-:W-:Y:S01]  /*7020*/  ISETP.LT.OR P3, PT, R12, R238.reuse, P3 ;  /* 0x000000ee0c00720c */ /* 0x080fe20001f61670 */
[----:B------:R-:W3:Y:S01]  /*7030*/  I2F R22, R22 ;  /* 0x0000001600167306 */ /* 0x000ee20000201400 */
[----:B------:R-:W-:Y:S01]  /*7040*/  FSEL R251, R32, -INF , !P4 ;  /* 0xff80000020fb7808 */ /* 0x000fe20006000000 */
[----:B-1----:R-:W-:Y:S01]  /*7050*/  FFMA.FTZ R24, R24, -UR16, R33 ;  /* 0x8000001018187c23 */ /* 0x002fe20008010021 */
[----:B------:R-:W-:Y:S01]  /*7060*/  FSEL R189, R26, -INF , !P3 ;  /* 0xff8000001abd7808 */ /* 0x000fe20005800000 */
[----:B------:R-:W-:Y:S01]  /*7070*/  IMAD.IADD R26, R236, 0x1, -R14 ;  /* 0x00000001ec1a7824 */ /* 0x000fe200078e0a0e */
[-C--:B------:R-:W-:Y:S02]  /*7080*/  ISETP.GE.AND P3, PT, R8, R237.reuse, PT ;  /* 0x000000ed0800720c */ /* 0x080fe40003f66270 */
[----:B------:R-:W-:Y:S01]  /*7090*/  ISETP.GE.AND P4, PT, R6, R237, PT ;  /* 0x000000ed0600720c */ /* 0x000fe20003f86270 */
[----:B------:R-:W1:Y:S01]  /*70a0*/  I2F R61, R20 ;  /* 0x00000014003d7306 */ /* 0x000e620000201400 */
[-C--:B------:R-:W-:Y:S01]  /*70b0*/  ISETP.LT.OR P2, PT, R59, R235.reuse, P2 ;  /* 0x000000eb3b00720c */ /* 0x080fe20001741670 */
[----:B------:R-:W-:Y:S01]  /*70c0*/  IMAD.IADD R59, R236, 0x1, -R59 ;  /* 0x00000001ec3b7824 */ /* 0x000fe200078e0a3b */
[-C--:B------:R-:W-:Y:S01]  /*70d0*/  ISETP.LT.OR P3, PT, R8, R238.reuse, P3 ;  /* 0x000000ee0800720c */ /* 0x080fe20001f61670 */
[----:B--2---:R-:W-:Y:S01]  /*70e0*/  FFMA.FTZ R80, R21, -UR16, R80 ;  /* 0x8000001015507c23 */ /* 0x004fe20008010050 */
[----:B------:R-:W-:Y:S01]  /*70f0*/  ISETP.LT.OR P1, PT, R18, R235, P1 ;  /* 0x000000eb1200720c */ /* 0x000fe20000f21670 */
[----:B------:R-:W-:Y:S01]  /*7100*/  IMAD.IADD R18, R236, 0x1, -R18 ;  /* 0x00000001ec127824 */ /* 0x000fe200078e0a12 */
[----:B------:R-:W-:Y:S01]  /*7110*/  ISETP.LT.OR P4, PT, R6, R238, P4 ;  /* 0x000000ee0600720c */ /* 0x000fe20002781670 */
[----:B---3--:R-:W-:Y:S01]  /*7120*/  FFMA.FTZ R22, R22, -UR16, R81 ;  /* 0x8000001016167c23 */ /* 0x008fe20008010051 */
[----:B------:R-:W-:-:S02]  /*7130*/  FSEL R191, R24, -INF , !P3 ;  /* 0xff80000018bf7808 */ /* 0x000fc40005800000 */
[----:B------:R-:W-:Y:S02]  /*7140*/  ISETP.GE.AND P3, PT, R4, R237, PT ;  /* 0x000000ed0400720c */ /* 0x000fe40003f66270 */
[----:B------:R-:W-:Y:S02]  /*7150*/  IABS R29, R59 ;  /* 0x0000003b001d7213 */ /* 0x000fe40000000000 */
[----:B------:R-:W-:Y:S01]  /*7160*/  IABS R18, R18 ;  /* 0x0000001200127213 */ /* 0x000fe20000000000 */
[----:B-1----:R-:W-:Y:S01]  /*7170*/  FFMA.FTZ R61, R61, -UR16, R76 ;  /* 0x800000103d3d7c23 */ /* 0x002fe2000801004c */
[----:B------:R-:W-:Y:S02]  /*7180*/  FSEL R20, R52, -INF , !P0 ;  /* 0xff80000034147808 */ /* 0x000fe40004000000 */
[----:B------:R-:W-:Y:S01]  /*7190*/  ISETP.GE.AND P0, PT, R15, R237, PT ;  /* 0x000000ed0f00720c */ /* 0x000fe20003f06270 */
[----:B------:R-:W1:Y:S01]  /*71a0*/  I2F R29, R29 ;  /* 0x0000001d001d7306 */ /* 0x000e620000201400 */
[----:B------:R-:W-:-:S02]  /*71b0*/  FSEL R243, R80, -INF , !P4 ;  /* 0xff80000050f37808 */ /* 0x000fc40006000000 */
[----:B------:R-:W-:Y:S02]  /*71c0*/  ISETP.LT.OR P0, PT, R15, R238, P0 ;  /* 0x000000ee0f00720c */ /* 0x000fe40000701670 */
[----:B------:R-:W-:Y:S02]  /*71d0*/  ISETP.GE.AND P4, PT, R3, R237, PT ;  /* 0x000000ed0300720c */ /* 0x000fe40003f86270 */
[----:B------:R-:W-:Y:S01]  /*71e0*/  FSEL R21, R30, -INF , !P0 ;  /* 0xff8000001e157808 */ /* 0x000fe20004000000 */
[----:B------:R-:W2:Y:S01]  /*71f0*/  I2F R18, R18 ;  /* 0x0000001200127306 */ /* 0x000ea20000201400 */
[C---:B------:R-:W-:Y:S01]  /*7200*/  ISETP.GE.AND P0, PT, R17.reuse, R234, PT ;  /* 0x000000ea1100720c */ /* 0x040fe20003f06270 */
[----:B------:R-:W-:Y:S01]  /*7210*/  IMAD.IADD R30, R236, 0x1, -R15 ;  /* 0x00000001ec1e7824 */ /* 0x000fe200078e0a0f */
[-C--:B------:R-:W-:Y:S02]  /*7220*/  ISETP.LT.OR P3, PT, R4, R238.reuse, P3 ;  /* 0x000000ee0400720c */ /* 0x080fe40001f61670 */
[----:B------:R-:W-:Y:S01]  /*7230*/  ISETP.LT.OR P0, PT, R17, R235, P0 ;  /* 0x000000eb1100720c */ /* 0x000fe20000701670 */
[----:B------:R-:W-:Y:S01]  /*7240*/  IMAD.IADD R17, R236, 0x1, -R17 ;  /* 0x00000001ec117824 */ /* 0x000fe200078e0a11 */
[----:B------:R-:W-:Y:S01]  /*7250*/  ISETP.LT.OR P4, PT, R3, R238, P4 ;  /* 0x000000ee0300720c */ /* 0x000fe20002781670 */
[----:B-1----:R-:W-:Y:S01]  /*7260*/  FFMA.FTZ R29, R29, -UR16, R54 ;  /* 0x800000101d1d7c23 */ /* 0x002fe20008010036 */
[----:B------:R-:W-:-:S02]  /*7270*/  FSEL R241, R22, -INF , !P3 ;  /* 0xff80000016f17808 */ /* 0x000fc40005800000 */
[----:B------:R-:W-:Y:S02]  /*7280*/  IABS R17, R17 ;  /* 0x0000001100117213 */ /* 0x000fe40000000000 */
[----:B------:R-:W-:Y:S02]  /*7290*/  ISETP.GE.AND P3, PT, R2, R237, PT ;  /* 0x000000ed0200720c */ /* 0x000fe40003f66270 */
[----:B------:R-:W-:Y:S01]  /*72a0*/  IABS R27, R27 ;  /* 0x0000001b001b7213 */ /* 0x000fe20000000000 */
[----:B--2---:R-:W-:Y:S01]  /*72b0*/  FFMA.FTZ R55, R18, -UR16, R55 ;  /* 0x8000001012377c23 */ /* 0x004fe20008010037 */
[----:B------:R-:W-:Y:S01]  /*72c0*/  FSEL R203, R61, -INF , !P4 ;  /* 0xff8000003dcb7808 */ /* 0x000fe20006000000 */
[----:B------:R-:W1:Y:S01]  /*72d0*/  I2F R17, R17 ;  /* 0x0000001100117306 */ /* 0x000e620000201400 */
[----:B------:R-:W-:Y:S02]  /*72e0*/  ISETP.GE.AND P4, PT, R16, R234, PT ;  /* 0x000000ea1000720c */ /* 0x000fe40003f86270 */
[----:B------:R-:W-:-:S02]  /*72f0*/  IABS R25, R25 ;  /* 0x0000001900197213 */ /* 0x000fc40000000000 */
[----:B------:R-:W-:Y:S02]  /*7300*/  ISETP.LT.OR P3, PT, R2, R238, P3 ;  /* 0x000000ee0200720c */ /* 0x000fe40001f61670 */
[-C--:B------:R-:W-:Y:S01]  /*7310*/  ISETP.LT.OR P4, PT, R16, R235.reuse, P4 ;  /* 0x000000eb1000720c */ /* 0x080fe20002781670 */
[----:B------:R2:W3:Y:S01]  /*7320*/  I2F R28, R27 ;  /* 0x0000001b001c7306 */ /* 0x0004e20000201400 */
[----:B------:R-:W-:Y:S01]  /*7330*/  IABS R30, R30 ;  /* 0x0000001e001e7213 */ /* 0x000fe20000000000 */
[----:B------:R-:W-:Y:S01]  /*7340*/  IMAD.IADD R16, R236, 0x1, -R12 ;  /* 0x00000001ec107824 */ /* 0x000fe200078e0a0c */
[----:B------:R-:W-:Y:S02]  /*7350*/  FSEL R201, R58, -INF , !P3 ;  /* 0xff8000003ac97808 */ /* 0x000fe40005800000 */
[----:B------:R-:W-:Y:S01]  /*7360*/  ISETP.GE.AND P3, PT, R15, R234, PT ;  /* 0x000000ea0f00720c */ /* 0x000fe20003f66270 */
[----:B------:R-:W-:Y:S01]  /*7370*/  LDSM.16.MT88.4 R56, [R221+0x12000] ;  /* 0x01200000dd38783b */ /* 0x000fe20000004200 */
[----:B------:R-:W-:Y:S01]  /*7380*/  IABS R26, R26 ;  /* 0x0000001a001a7213 */ /* 0x000fe20000000000 */
[----:B------:R-:W4:Y:S01]  /*7390*/  I2F R25, R25 ;  /* 0x0000001900197306 */ /* 0x000f220000201400 */
[----:B------:R-:W-:Y:S01]  /*73a0*/  IABS R16, R16 ;  /* 0x0000001000107213 */ /* 0x000fe20000000000 */
[----:B-1----:R-:W-:Y:S01]  /*73b0*/  FFMA.FTZ R17, R17, -UR16, R50 ;  /* 0x8000001011117c23 */ /* 0x002fe20008010032 */
[----:B------:R-:W-:Y:S01]  /*73c0*/  ISETP.LT.OR P3, PT, R15, R235, P3 ;  /* 0x000000eb0f00720c */ /* 0x000fe20001f61670 */
[----:B------:R-:W-:-:S02]  /*73d0*/  IMAD.IADD R15, R236, 0x1, -R10 ;  /* 0x00000001ec0f7824 */ /* 0x000fc400078e0a0a */
[----:B------:R-:W-:Y:S02]  /*73e0*/  IMAD.MOV.U32 R33, RZ, RZ, R26 ;  /* 0x000000ffff217224 */ /* 0x000fe400078e001a */
[C---:B--2---:R-:W-:Y:S01]  /*73f0*/  IMAD.IADD R27, R236.reuse, 0x1, -R9 ;  /* 0x00000001ec1b7824 */ /* 0x044fe200078e0a09 */
[----:B------:R-:W1:Y:S01]  /*7400*/  I2F R24, R30 ;  /* 0x0000001e00187306 */ /* 0x000e620000201400 */
[----:B------:R-:W-:Y:S01]  /*7410*/  IMAD.MOV.U32 R18, RZ, RZ, R16 ;  /* 0x000000ffff127224 */ /* 0x000fe200078e0010 */
[----:B------:R-:W-:Y:S01]  /*7420*/  FSEL R16, R29, -INF , !P2 ;  /* 0xff8000001d107808 */ /* 0x000fe20005000000 */
[----:B------:R-:W-:Y:S01]  /*7430*/  IMAD.IADD R26, R236, 0x1, -R13 ;  /* 0x00000001ec1a7824 */ /* 0x000fe200078e0a0d */
[----:B------:R-:W-:Y:S01]  /*7440*/  IABS R27, R27 ;  /* 0x0000001b001b7213 */ /* 0x000fe20000000000 */
[----:B---3--:R-:W-:Y:S01]  /*7450*/  FFMA.FTZ R28, R28, -UR16, R51 ;  /* 0x800000101c1c7c23 */ /* 0x008fe20008010033 */
[----:B------:R-:W-:Y:S01]  /*7460*/  IABS R15, R15 ;  /* 0x0000000f000f7213 */ /* 0x000fe20000000000 */
[----:B------:R-:W-:Y:S01]  /*7470*/  LDSM.16.MT88.4 R48, [R222+0x12000] ;  /* 0x01200000de30783b */ /* 0x000fe20000004200 */
[----:B------:R-:W-:Y:S01]  /*7480*/  FSEL R29, R55, -INF , !P1 ;  /* 0xff800000371d7808 */ /* 0x000fe20004800000 */
[----:B------:R-:W-:Y:S01]  /*7490*/  IMAD.MOV.U32 R22, RZ, RZ, R27 ;  /* 0x000000ffff167224 */ /* 0x000fe200078e001b */
[----:B------:R-:W2:Y:S01]  /*74a0*/  I2F R33, R33 ;  /* 0x0000002100217306 */ /* 0x000ea20000201400 */
[----:B------:R-:W-:-:S02]  /*74b0*/  ISETP.GE.AND P1, PT, R9, R234, PT ;  /* 0x000000ea0900720c */ /* 0x000fc40003f26270 */
[----:B------:R-:W-:Y:S02]  /*74c0*/  FSEL R27, R17, -INF , !P0 ;  /* 0xff800000111b7808 */ /* 0x000fe40004000000 */
[----:B------:R-:W-:Y:S01]  /*74d0*/  ISETP.LT.OR P1, PT, R9, R235, P1 ;  /* 0x000000eb0900720c */ /* 0x000fe20000f21670 */
[----:B----4-:R-:W-:Y:S01]  /*74e0*/  FFMA.FTZ R9, R25, -UR16, R46 ;  /* 0x8000001019097c23 */ /* 0x010fe2000801002e */
[-C--:B------:R-:W-:Y:S01]  /*74f0*/  ISETP.GE.AND P0, PT, R13, R234.reuse, PT ;  /* 0x000000ea0d00720c */ /* 0x080fe20003f06270 */
[----:B------:R-:W3:Y:S01]  /*7500*/  I2F R22, R22 ;  /* 0x0000001600167306 */ /* 0x000ee20000201400 */
[----:B-1----:R-:W-:Y:S01]  /*7510*/  FFMA.FTZ R17, R24, -UR16, R47 ;  /* 0x8000001018117c23 */ /* 0x002fe2000801002f */
[-C--:B------:R-:W-:Y:S02]  /*7520*/  ISETP.GE.AND P2, PT, R14, R234.reuse, PT ;  /* 0x000000ea0e00720c */ /* 0x080fe40003f46270 */
[----:B------:R-:W-:Y:S02]  /*7530*/  FSEL R9, R9, -INF , !P4 ;  /* 0xff80000009097808 */ /* 0x000fe40006000000 */
[----:B------:R-:W-:-:S02]  /*7540*/  ISETP.GE.AND P4, PT, R10, R234, PT ;  /* 0x000000ea0a00720c */ /* 0x000fc40003f86270 */
[----:B------:R-:W1:Y:S01]  /*7550*/  I2F R15, R15 ;  /* 0x0000000f000f7306 */ /* 0x000e620000201400 */
[----:B------:R-:W-:Y:S01]  /*7560*/  FSEL R17, R17, -INF , !P3 ;  /* 0xff80000011117808 */ /* 0x000fe20005800000 */
[----:B--2---:R-:W-:Y:S01]  /*7570*/  FFMA.FTZ R33, R33, -UR16, R42 ;  /* 0x8000001021217c23 */ /* 0x004fe2000801002a */
[----:B------:R-:W-:Y:S02]  /*7580*/  ISETP.GE.AND P3, PT, R8, R234, PT ;  /* 0x000000ea0800720c */ /* 0x000fe40003f66270 */
[----:B------:R-:W-:Y:S02]  /*7590*/  IABS R26, R26 ;  /* 0x0000001a001a7213 */ /* 0x000fe40000000000 */
[-C--:B------:R-:W-:Y:S01]  /*75a0*/  ISETP.LT.OR P4, PT, R10, R235.reuse, P4 ;  /* 0x000000eb0a00720c */ /* 0x080fe20002781670 */
[----:B------:R-:W2:Y:S01]  /*75b0*/  I2F R18, R18 ;  /* 0x0000001200127306 */ /* 0x000ea20000201400 */
[----:B------:R-:W-:Y:S01]  /*75c0*/  ISETP.LT.OR P0, PT, R13, R235, P0 ;  /* 0x000000eb0d00720c */ /* 0x000fe20000701670 */
[----:B---3--:R-:W-:Y:S01]  /*75d0*/  FFMA.FTZ R13, R22, -UR16, R43 ;  /* 0x80000010160d7c23 */ /* 0x008fe2000801002b */
[----:B------:R-:W-:-:S02]  /*75e0*/  FMNMX.FTZ R10, R20, R41, !PT ;  /* 0x00000029140a7209 */ /* 0x000fc40007810000 */
[-C--:B------:R-:W-:Y:S02]  /*75f0*/  ISETP.LT.OR P2, PT, R14, R235.reuse, P2 ;  /* 0x000000eb0e00720c */ /* 0x080fe40001741670 */
[----:B------:R-:W-:Y:S01]  /*7600*/  FSEL R25, R28, -INF , !P5 ;  /* 0xff8000001c197808 */ /* 0x000fe20006800000 */
[----:B------:R-:W3:Y:S01]  /*7610*/  I2F R45, R26 ;  /* 0x0000001a002d7306 */ /* 0x000ee20000201400 */
[-C--:B------:R-:W-:Y:S01]  /*7620*/  ISETP.LT.OR P3, PT, R8, R235.reuse, P3 ;  /* 0x000000eb0800720c */ /* 0x080fe20001f61670 */
[----:B------:R-:W-:Y:S01]  /*7630*/  IMAD.IADD R8, R236, 0x1, -R8 ;  /* 0x00000001ec087824 */ /* 0x000fe200078e0a08 */
[----:B------:R-:W-:Y:S01]  /*7640*/  ISETP.GE.AND P5, PT, R12, R234, PT ;  /* 0x000000ea0c00720c */ /* 0x000fe20003fa6270 */
[----:B-1----:R-:W-:Y:S01]  /*7650*/  FFMA.FTZ R34, R15, -UR16, R34 ;  /* 0x800000100f227c23 */ /* 0x002fe20008010022 */
[----:B------:R-:W-:Y:S02]  /*7660*/  FMNMX.FTZ R10, R37, R10, !PT ;  /* 0x0000000a250a7209 */ /* 0x000fe40007810000 */
[----:B------:R-:W-:Y:S01]  /*7670*/  FSEL R15, R33, -INF , !P2 ;  /* 0xff800000210f7808 */ /* 0x000fe20005000000 */
[----:B------:R-:W-:Y:S01]  /*7680*/  IMAD.IADD R33, R236, 0x1, -R6 ;  /* 0x00000001ec217824 */ /* 0x000fe200078e0a06 */
[----:B------:R-:W-:Y:S01]  /*7690*/  ISETP.LT.OR P5, PT, R12, R235, P5 ;  /* 0x000000eb0c00720c */ /* 0x000fe20002fa1670 */
[----:B--2---:R-:W-:Y:S01]  /*76a0*/  FFMA.FTZ R18, R18, -UR16, R39 ;  /* 0x8000001012127c23 */ /* 0x004fe20008010027 */
[----:B------:R-:W-:-:S02]  /*76b0*/  ISETP.GE.AND P2, PT, R6, R234, PT ;  /* 0x000000ea0600720c */ /* 0x000fc40003f46270 */
[----:B------:R-:W-:Y:S02]  /*76c0*/  FSEL R13, R13, -INF , !P1 ;  /* 0xff8000000d0d7808 */ /* 0x000fe40004800000 */
[----:B------:R-:W-:Y:S01]  /*76d0*/  ISETP.GE.AND P1, PT, R4, R234, PT ;  /* 0x000000ea0400720c */ /* 0x000fe20003f26270 */
[----:B---3--:R-:W-:Y:S01]  /*76e0*/  FFMA.FTZ R38, R45, -UR16, R38 ;  /* 0x800000102d267c23 */ /* 0x008fe20008010026 */
[----:B------:R-:W-:Y:S02]  /*76f0*/  IABS R12, R8 ;  /* 0x00000008000c7213 */ /* 0x000fe40000000000 */
[----:B------:R-:W-:Y:S02]  /*7700*/  FMNMX.FTZ R8, R31, R10, !PT ;  /* 0x0000000a1f087209 */ /* 0x000fe40007810000 */
[-C--:B------:R-:W-:Y:S01]  /*7710*/  ISETP.LT.OR P2, PT, R6, R235.reuse, P2 ;  /* 0x000000eb0600720c */ /* 0x080fe20001741670 */
[----:B------:R-:W-:Y:S01]  /*7720*/  IMAD.IADD R6, R236, 0x1, -R4 ;  /* 0x00000001ec067824 */ /* 0x000fe200078e0a04 */
[----:B------:R-:W-:Y:S01]  /*7730*/  ISETP.LT.OR P1, PT, R4, R235, P1 ;  /* 0x000000eb0400720c */ /* 0x000fe20000f21670 */
[----:B------:R-:W1:Y:S01]  /*7740*/  I2F R12, R12 ;  /* 0x0000000c000c7306 */ /* 0x000e620000201400 */
[----:B------:R-:W-:-:S02]  /*7750*/  FMNMX.FTZ R4, R23, R8, !PT ;  /* 0x0000000817047209 */ /* 0x000fc40007810000 */
[----:B------:R-:W-:Y:S02]  /*7760*/  FMNMX.FTZ R8, R16, R29, !PT ;  /* 0x0000001d10087209 */ /* 0x000fe40007810000 */
[----:B------:R-:W-:Y:S02]  /*7770*/  FSEL R247, R38, -INF , !P0 ;  /* 0xff80000026f77808 */ /* 0x000fe40004000000 */
[----:B------:R-:W-:Y:S02]  /*7780*/  FMNMX.FTZ R8, R27, R8, !PT ;  /* 0x000000081b087209 */ /* 0x000fe40007810000 */
[----:B------:R-:W-:Y:S02]  /*7790*/  ISETP.GE.AND P0, PT, R3, R234, PT ;  /* 0x000000ea0300720c */ /* 0x000fe40003f06270 */
[----:B------:R-:W-:Y:S02]  /*77a0*/  FMNMX.FTZ R8, R25, R8, !PT ;  /* 0x0000000819087209 */ /* 0x000fe40007810000 */
[----:B------:R-:W-:-:S02]  /*77b0*/  FMNMX.FTZ R4, R21, R4, !PT ;  /* 0x0000000415047209 */ /* 0x000fc40007810000 */
[----:B------:R-:W-:Y:S01]  /*77c0*/  FMNMX.FTZ R8, R9, R8, !PT ;  /* 0x0000000809087209 */ /* 0x000fe20007810000 */
[----:B-1----:R-:W-:Y:S01]  /*77d0*/  FFMA.FTZ R35, R12, -UR16, R35 ;  /* 0x800000100c237c23 */ /* 0x002fe20008010023 */
[----:B------:R-:W-:Y:S02]  /*77e0*/  IABS R33, R33 ;  /* 0x0000002100217213 */ /* 0x000fe40000000000 */
[----:B------:R-:W-:Y:S02]  /*77f0*/  FMNMX.FTZ R4, R19, R4, !PT ;  /* 0x0000000413047209 */ /* 0x000fe40007810000 */
[----:B------:R-:W-:Y:S01]  /*7800*/  ISETP.LT.OR P0, PT, R3, R235, P0 ;  /* 0x000000eb0300720c */ /* 0x000fe20000701670 */
[----:B------:R-:W-:Y:S01]  /*7810*/  IMAD.IADD R3, R236, 0x1, -R3 ;  /* 0x00000001ec037824 */ /* 0x000fe200078e0a03 */
[----:B------:R-:W-:Y:S01]  /*7820*/  FMNMX.FTZ R8, R17, R8, !PT ;  /* 0x0000000811087209 */ /* 0x000fe20007810000 */
[----:B------:R-:W1:Y:S01]  /*7830*/  I2F R33, R33 ;  /* 0x0000002100217306 */ /* 0x000e620000201400 */
[----:B------:R-:W-:-:S02]  /*7840*/  IABS R6, R6 ;  /* 0x0000000600067213 */ /* 0x000fc40000000000 */
[----:B------:R-:W-:Y:S01]  /*7850*/  FMNMX.FTZ R39, R11, R4, !PT ;  /* 0x000000040b277209 */ /* 0x000fe20007810000 */
[----:B------:R-:W-:Y:S01]  /*7860*/  IMAD.IADD R4, R236, 0x1, -R2 ;  /* 0x00000001ec047824 */ /* 0x000fe200078e0a02 */
[----:B------:R-:W-:Y:S02]  /*7870*/  FMNMX.FTZ R8, R15, R8, !PT ;  /* 0x000000080f087209 */ /* 0x000fe40007810000 */
[----:B------:R-:W-:Y:S01]  /*7880*/  IABS R3, R3 ;  /* 0x0000000300037213 */ /* 0x000fe20000000000 */
[----:B------:R-:W2:Y:S01]  /*7890*/  I2F R6, R6 ;  /* 0x0000000600067306 */ /* 0x000ea20000201400 */
[----:B------:R-:W-:Y:S02]  /*78a0*/  FMNMX.FTZ R10, R186, R39, !PT ;  /* 0x00000027ba0a7209 */ /* 0x000fe40007810000 */
[----:B------:R-:W-:Y:S02]  /*78b0*/  FMNMX.FTZ R8, R13, R8, !PT ;  /* 0x000000080d087209 */ /* 0x000fe40007810000 */
[----:B------:R-:W-:-:S02]  /*78c0*/  IABS R4, R4 ;  /* 0x0000000400047213 */ /* 0x000fc40000000000 */
[----:B------:R-:W-:Y:S01]  /*78d0*/  FMNMX.FTZ R10, R189, R10, !PT ;  /* 0x0000000abd0a7209 */ /* 0x000fe20007810000 */
[----:B------:R-:W3:Y:S01]  /*78e0*/  I2F R3, R3 ;  /* 0x0000000300037306 */ /* 0x000ee20000201400 */
[----:B------:R-:W-:Y:S01]  /*78f0*/  FSEL R193, R18, -INF , !P5 ;  /* 0xff80000012c17808 */ /* 0x000fe20006800000 */
[----:B-1----:R-:W-:Y:S01]  /*7900*/  FFMA.FTZ R33, R33, -UR16, R82 ;  /* 0x8000001021217c23 */ /* 0x002fe20008010052 */
[----:B------:R-:W-:Y:S02]  /*7910*/  FMNMX.FTZ R8, R247, R8, !PT ;  /* 0x00000008f7087209 */ /* 0x000fe40007810000 */
[----:B------:R-:W-:Y:S02]  /*7920*/  FMNMX.FTZ R10, R251, R10, !PT ;  /* 0x0000000afb0a7209 */ /* 0x000fe40007810000 */
[----:B------:R-:W-:Y:S01]  /*7930*/  FSEL R245, R34, -INF , !P4 ;  /* 0xff80000022f57808 */ /* 0x000fe20006000000 */
[----:B------:R-:W1:Y:S01]  /*7940*/  I2F R4, R4 ;  /* 0x0000000400047306 */ /* 0x000e620000201400 */
[----:B------:R-:W-:Y:S01]  /*7950*/  FMNMX.FTZ R8, R193, R8, !PT ;  /* 0x00000008c1087209 */ /* 0x000fe20007810000 */
[----:B--2---:R-:W-:Y:S01]  /*7960*/  FFMA.FTZ R6, R6, -UR16, R83 ;  /* 0x8000001006067c23 */ /* 0x004fe20008010053 */
[----:B------:R-:W-:Y:S01]  /*7970*/  FMNMX.FTZ R10, R191, R10, !PT ;  /* 0x0000000abf0a7209 */ /* 0x000fe20007810000 */
[----:B------:R-:W-:Y:S01]  /*7980*/  LDSM.16.MT88.4 R80, [R222+0x14000] ;  /* 0x01400000de50783b */ /* 0x000fe20000004200 */
[----:B------:R-:W-:-:S02]  /*7990*/  FSEL R197, R35, -INF , !P3 ;  /* 0xff80000023c57808 */ /* 0x000fc40005800000 */
[----:B------:R-:W-:Y:S01]  /*79a0*/  FMNMX.FTZ R12, R245, R8, !PT ;  /* 0x00000008f50c7209 */ /* 0x000fe20007810000 */
[----:B---3--:R-:W-:Y:S01]  /*79b0*/  FFMA.FTZ R3, R3, -UR16, R78 ;  /* 0x8000001003037c23 */ /* 0x008fe2000801004e */
[----:B------:R-:W-:Y:S02]  /*79c0*/  FMNMX.FTZ R10, R243, R10, !PT ;  /* 0x0000000af30a7209 */ /* 0x000fe40007810000 */
[----:B------:R-:W-:Y:S02]  /*79d0*/  FSEL R199, R33, -INF , !P2 ;  /* 0xff80000021c77808 */ /* 0x000fe40005000000 */
[----:B------:R-:W-:Y:S02]  /*79e0*/  FMNMX.FTZ R12, R197, R12, !PT ;  /* 0x0000000cc50c7209 */ /* 0x000fe40007810000 */
[----:B------:R-:W-:Y:S01]  /*79f0*/  FMNMX.FTZ R10, R241, R10, !PT ;  /* 0x0000000af10a7209 */ /* 0x000fe20007810000 */
[----:B-1----:R-:W-:Y:S01]  /*7a00*/  FFMA.FTZ R4, R4, -UR16, R79 ;  /* 0x8000001004047c23 */ /* 0x002fe2000801004f */
        /* <DEDUP_REMOVED lines=29> */
[----:B------:R-:W1:Y:S01]  /*7be0*/  LDSM.16.MT88.4 R40, [R224+0x12000] ;  /* 0x01200000e028783b */ /* 0x000e620000004200 */
[----:B------:R-:W-:Y:S01]  /*7bf0*/  FFMA.FTZ R180, R31, c[0x0][0x23c], -R34 ;  /* 0x00008f001fb47a23 */ /* 0x000fe20000010822 */
[----:B------:R-:W-:Y:S01]  /*7c00*/  MUFU.EX2 R187, R187 ;  /* 0x000000bb00bb7308 */ /* 0x000fe20000000800 */
[--C-:B------:R-:W-:Y:S01]  /*7c10*/  FFMA.FTZ R182, R16, c[0x0][0x23c], -R32.reuse ;  /* 0x00008f0010b67a23 */ /* 0x100fe20000010820 */
[----:B------:R-:W-:Y:S01]  /*7c20*/  LEA R242, P0, R166, c[0x0][0x168], 0x1 ;  /* 0x00005a00a6f27a11 */ /* 0x000fe200078008ff */
[----:B------:R-:W-:-:S02]  /*7c30*/  FFMA.FTZ R185, R29, c[0x0][0x23c], -R32 ;  /* 0x00008f001db97a23 */ /* 0x000fc40000010820 */
[--C-:B------:R-:W-:Y:S01]  /*7c40*/  FFMA.FTZ R183, R27, c[0x0][0x23c], -R32.reuse ;  /* 0x00008f001bb77a23 */ /* 0x100fe20000010820 */
[----:B------:R-:W-:Y:S01]  /*7c50*/  LDSM.16.MT88.4 R28, [R221+0x10800] ;  /* 0x01080000dd1c783b */ /* 0x000fe20000004200 */
[----:B------:R-:W-:Y:S01]  /*7c60*/  FFMA.FTZ R176, R25, c[0x0][0x23c], -R32 ;  /* 0x00008f0019b07a23 */ /* 0x000fe20000010820 */
[----:B------:R-:W2:Y:S01]  /*7c70*/  MUFU.EX2 R184, R184 ;  /* 0x000000b800b87308 */ /* 0x000ea20000000800 */
[--C-:B------:R-:W-:Y:S01]  /*7c80*/  FFMA.FTZ R175, R19, c[0x0][0x23c], -R34.reuse ;  /* 0x00008f0013af7a23 */ /* 0x100fe20000010822 */
[----:B------:R-:W-:Y:S01]  /*7c90*/  LDSM.16.MT88.4 R24, [R224+0x12800] ;  /* 0x01280000e018783b */ /* 0x000fe20000004200 */
[----:B------:R-:W-:Y:S02]  /*7ca0*/  FFMA.FTZ R174, R11, c[0x0][0x23c], -R34 ;  /* 0x00008f000bae7a23 */ /* 0x000fe40000010822 */
[--C-:B------:R-:W-:Y:S02]  /*7cb0*/  FFMA.FTZ R177, R9, c[0x0][0x23c], -R32.reuse ;  /* 0x00008f0009b17a23 */ /* 0x100fe40000010820 */
[--C-:B------:R-:W-:Y:S01]  /*7cc0*/  FFMA.FTZ R2, R17, c[0x0][0x23c], -R32.reuse ;  /* 0x00008f0011027a23 */ /* 0x100fe20000010820 */
[----:B------:R-:W-:Y:S01]  /*7cd0*/  MUFU.EX2 R181, R181 ;  /* 0x000000b500b57308 */ /* 0x000fe20000000800 */
[----:B------:R-:W3:Y:S01]  /*7ce0*/  LDSM.16.MT88.4 R8, [R224+0x10800] ;  /* 0x01080000e008783b */ /* 0x000ee20000004200 */
[----:B------:R-:W-:-:S02]  /*7cf0*/  FFMA.FTZ R173, R15, c[0x0][0x23c], -R32 ;  /* 0x00008f000fad7a23 */ /* 0x000fc40000010820 */
[----:B------:R-:W-:Y:S01]  /*7d00*/  FFMA.FTZ R0, R13, c[0x0][0x23c], -R32 ;  /* 0x00008f000d007a23 */ /* 0x000fe20000010820 */
[----:B------:R-:W4:Y:S01]  /*7d10*/  LDSM.16.MT88.4 R16, [R222+0x10800] ;  /* 0x01080000de10783b */ /* 0x000f220000004200 */
[--C-:B------:R-:W-:Y:S02]  /*7d20*/  FFMA.FTZ R179, R23, c[0x0][0x23c], -R34.reuse ;  /* 0x00008f0017b37a23 */ /* 0x100fe40000010822 */
[----:B------:R-:W5:Y:S01]  /*7d30*/  MUFU.EX2 R180, R180 ;  /* 0x000000b400b47308 */ /* 0x000f620000000800 */
[----:B--2---:R-:W-:Y:S01]  /*7d40*/  F2FP.BF16.PACK_AB R128, R184, R187 ;  /* 0x000000bbb880723e */ /* 0x004fe200000010ff */
[----:B------:R-:W2:Y:S01]  /*7d50*/  LDSM.16.MT88.4 R12, [R220+0x10800] ;  /* 0x01080000dc0c783b */ /* 0x000ea20000004200 */
[--C-:B------:R-:W-:Y:S02]  /*7d60*/  FFMA.FTZ R178, R21, c[0x0][0x23c], -R34.reuse ;  /* 0x00008f0015b27a23 */ /* 0x100fe40000010822 */
[--C-:B------:R-:W-:Y:S01]  /*7d70*/  FFMA.FTZ R186, R186, c[0x0][0x23c], -R34.reuse ;  /* 0x00008f00baba7a23 */ /* 0x100fe20000010822 */
[----:B------:R-:W-:Y:S01]  /*7d80*/  LDSM.16.MT88.4 R20, [R220+0x12800] ;  /* 0x01280000dc14783b */ /* 0x000fe20000004200 */
[--C-:B------:R-:W-:Y:S01]  /*7d90*/  FFMA.FTZ R189, R189, c[0x0][0x23c], -R34.reuse ;  /* 0x00008f00bdbd7a23 */ /* 0x100fe20000010822 */
[----:B------:R-:W-:Y:S01]  /*7da0*/  MUFU.EX2 R182, R182 ;  /* 0x000000b600b67308 */ /* 0x000fe20000000800 */
[----:B------:R-:W-:-:S02]  /*7db0*/  FFMA.FTZ R188, R251, c[0x0][0x23c], -R34 ;  /* 0x00008f00fbbc7a23 */ /* 0x000fc40000010822 */
[----:B------:R-:W-:Y:S02]  /*7dc0*/  FFMA.FTZ R191, R191, c[0x0][0x23c], -R34 ;  /* 0x00008f00bfbf7a23 */ /* 0x000fe40000010822 */
        /* <DEDUP_REMOVED lines=8> */
[--C-:B------:R-:W-:Y:S01]  /*7e50*/  FFMA.FTZ R194, R243, c[0x0][0x23c], -R34.reuse ;  /* 0x00008f00f3c27a23 */ /* 0x100fe20000010822 */
[----:B------:R-:W-:Y:S01]  /*7e60*/  LEA.HI.X R243, R166, c[0x0][0x16c], R165, 0x1, P0 ;  /* 0x00005b00a6f37a11 */ /* 0x000fe200000f0ca5 */
[--C-:B------:R-:W-:Y:S02]  /*7e70*/  FFMA.FTZ R241, R241, c[0x0][0x23c], -R34.reuse ;  /* 0x00008f00f1f17a23 */ /* 0x100fe40000010822 */
[--C-:B------:R-:W-:Y:S02]  /*7e80*/  FFMA.FTZ R196, R203, c[0x0][0x23c], -R34.reuse ;  /* 0x00008f00cbc47a23 */ /* 0x100fe40000010822 */
[----:B------:R-:W-:Y:S01]  /*7e90*/  FFMA.FTZ R247, R201, c[0x0][0x23c], -R34 ;  /* 0x00008f00c9f77a23 */ /* 0x000fe20000010822 */
[----:B------:R-:W5:Y:S01]  /*7ea0*/  MUFU.EX2 R176, R176 ;  /* 0x000000b000b07308 */ /* 0x000f620000000800 */
[----:B-1----:R-:W-:Y:S01]  /*7eb0*/  F2FP.BF16.PACK_AB R129, R185, R182 ;  /* 0x000000b6b981723e */ /* 0x002fe200000010ff */
[----:B------:R-:W-:-:S02]  /*7ec0*/  FFMA.FTZ R195, R195, c[0x0][0x23c], -R32 ;  /* 0x00008f00c3c37a23 */ /* 0x000fc40000010820 */
[--C-:B------:R-:W-:Y:S02]  /*7ed0*/  FFMA.FTZ R199, R35, c[0x0][0x23c], -R32.reuse ;  /* 0x00008f0023c77a23 */ /* 0x100fe40000010820 */
[----:B------:R-:W-:Y:S02]  /*7ee0*/  FFMA.FTZ R200, R33, c[0x0][0x23c], -R32 ;  /* 0x00008f0021c87a23 */ /* 0x000fe40000010820 */
        /* <DEDUP_REMOVED lines=115> */
[----:B------:R-:W-:Y:S07]  /*8620*/  LDSM.16.MT88.4 R20, [R220+0x11000] ;  /* 0x01100000dc14783b */ /* 0x000fee0000004200 */
[C---:B-1----:R-:W-:Y:S08]  /*8630*/  HMMA.16816.F32.BF16 R116, R4.reuse, R8, R116 ;  /* 0x000000080474723c */ /* 0x042ff00000041874 */
[C---:B------:R-:W-:Y:S01]  /*8640*/  HMMA.16816.F32.BF16 R120, R4.reuse, R10, R120 ;  /* 0x0000000a0478723c */ /* 0x040fe20000041878 */
[----:B------:R-:W1:Y:S07]  /*8650*/  LDSM.16.MT88.4 R8, [R221+0x11000] ;  /* 0x01100000dd08783b */ /* 0x000e6e0000004200 */
[C---:B---3--:R-:W-:Y:S08]  /*8660*/  HMMA.16816.F32.BF16 R124, R4.reuse, R16, R124 ;  /* 0x00000010047c723c */ /* 0x048ff0000004187c */
[----:B------:R-:W-:Y:S01]  /*8670*/  HMMA.16816.F32.BF16 R128, R4, R18, R128 ;  /* 0x000000120480723c */ /* 0x000fe20000041880 */
[----:B------:R-:W-:Y:S06]  /*8680*/  LDSM.16.MT88.4 R16, [R224+0x13000] ;  /* 0x01300000e010783b */ /* 0x000fec0000004200 */
[----:B------:R-:W-:-:S02]  /*8690*/  F2FP.BF16.PACK_AB R4, R189, R186 ;  /* 0x000000babd04723e */ /* 0x000fc400000010ff */
[----:B------:R-:W-:Y:S02]  /*86a0*/  F2FP.BF16.PACK_AB R6, R191, R188 ;  /* 0x000000bcbf06723e */ /* 0x000fe400000010ff */
[----:B------:R-:W-:Y:S01]  /*86b0*/  F2FP.BF16.PACK_AB R5, R193, R190 ;  /* 0x000000bec105723e */ /* 0x000fe200000010ff */
[----:B------:R-:W-:Y:S01]  /*86c0*/  FADD.FTZ R190, R190, R173 ;  /* 0x000000adbebe7221 */ /* 0x000fe20000010000 */
[----:B------:R-:W-:-:S03]  /*86d0*/  F2FP.BF16.PACK_AB R7, R197, R192 ;  /* 0x000000c0c507723e */ /* 0x000fc600000010ff */
[----:B------:R-:W-:-:S04]  /*86e0*/  FADD.FTZ R193, R193, R190 ;  /* 0x000000bec1c17221 */ /* 0x000fc80000010000 */
[----:B--2---:R-:W-:Y:S01]  /*86f0*/  HMMA.16816.F32.BF16 R160, R4, R12, R160 ;  /* 0x0000000c04a0723c */ /* 0x004fe200000418a0 */
[----:B------:R-:W-:-:S04]  /*8700*/  FADD.FTZ R192, R192, R193 ;  /* 0x000000c1c0c07221 */ /* 0x000fc80000010000 */
[----:B------:R-:W-:-:S03]  /*8710*/  FADD.FTZ R197, R197, R192 ;  /* 0x000000c0c5c57221 */ /* 0x000fc60000010000 */
        /* <DEDUP_REMOVED lines=43> */
[----:B------:R-:W-:Y:S07]  /*89d0*/  LDSM.16.MT88.4 R20, [R222+0x13800] ;  /* 0x01380000de14783b */ /* 0x000fee0000004200 */
[C---:B----4-:R-:W-:Y:S08]  /*89e0*/  HMMA.16816.F32.BF16 R116, R4.reuse, R16, R116 ;  /* 0x000000100474723c */ /* 0x050ff00000041874 */
        /* <DEDUP_REMOVED lines=19> */
[C---:B-----5:R-:W-:Y:S08]  /*8b20*/  HMMA.16816.F32.BF16 R136, R4.reuse, R24, R136 ;  /* 0x000000180488723c */ /* 0x060ff00000041888 */
        /* <DEDUP_REMOVED lines=17> */
[C---:B--2---:R-:W-:Y:S07]  /*8c40*/  HMMA.16816.F32.BF16 R116, R4.reuse, R12, R116 ;  /* 0x0000000c0474723c */ /* 0x044fee0000041874 */
[----:B------:R-:W-:Y:S01]  /*8c50*/  FADD.FTZ R13, R175, R178 ;  /* 0x000000b2af0d7221 */ /* 0x000fe20000010000 */
[----:B------:R-:W-:Y:S03]  /*8c60*/  HMMA.16816.F32.BF16 R152, R4, R32, R152 ;  /* 0x000000200498723c */ /* 0x000fe60000041898 */
[----:B------:R-:W-:-:S04]  /*8c70*/  FADD.FTZ R13, R174, R13 ;  /* 0x0000000dae0d7221 */ /* 0x000fc80000010000 */
        /* <DEDUP_REMOVED lines=11> */
[----:B------:R-:W-:-:S05]  /*8d30*/  FADD.FTZ R247, R247, R196 ;  /* 0x000000c4f7f77221 */ /* 0x000fca0000010000 */
[C---:B------:R-:W-:Y:S08]  /*8d40*/  HMMA.16816.F32.BF16 R88, R4.reuse, R26, R88 ;  /* 0x0000001a0458723c */ /* 0x040ff00000041858 */
[C---:B----4-:R-:W-:Y:S08]  /*8d50*/  HMMA.16816.F32.BF16 R92, R4.reuse, R20, R92 ;  /* 0x00000014045c723c */ /* 0x050ff0000004185c */
[C---:B------:R-:W-:Y:S08]  /*8d60*/  HMMA.16816.F32.BF16 R96, R4.reuse, R22, R96 ;  /* 0x000000160460723c */ /* 0x040ff00000041860 */
[C---:B-----5:R-:W-:Y:S08]  /*8d70*/  HMMA.16816.F32.BF16 R108, R4.reuse, R16, R108 ;  /* 0x00000010046c723c */ /* 0x060ff0000004186c */
[C---:B------:R-:W-:Y:S08]  /*8d80*/  HMMA.16816.F32.BF16 R112, R4.reuse, R18, R112 ;  /* 0x000000120470723c */ /* 0x040ff00000041870 */
        /* <DEDUP_REMOVED lines=30> */
[----:B--2---:R-:W-:-:S05]  /*8f70*/  UIMAD.WIDE.U32 UR28, UR29, UR8, URZ ;  /* 0x000000081d1c72a5 */ /* 0x004fca000f8e003f */
        /* <DEDUP_REMOVED lines=10> */
[----:B------:R-:W-:-:S03]  /*9020*/  ULOP3.LUT UR5, UR5, UR6, URZ, 0x3c, !UPT ;  /* 0x0000000605057292 */ /* 0x000fc6000f8e3c3f */
[----:B------:R-:W-:Y:S02]  /*9030*/  @!UP2 UIADD3 UR9, UR9, -UR4, URZ ;  /* 0x800000040909a290 */ /* 0x000fe4000fffe03f */
[----:B------:R-:W-:Y:S02]  /*9040*/  @!UP1 UIADD3 UR8, UR8, -UR4, URZ ;  /* 0x8000000408089290 */ /* 0x000fe4000fffe03f */
[----:B------:R-:W-:Y:S02]  /*9050*/  UISETP.GE.U32.AND UP4, UPT, UR9, UR4, UPT ;  /* 0x000000040900728c */ /* 0x000fe4000bf86070 */
[----:B------:R-:W-:Y:S02]  /*9060*/  UISETP.GE.U32.AND UP3, UPT, UR8, UR4, UPT ;  /* 0x000000040800728c */ /* 0x000fe4000bf66070 */
[----:B------:R-:W-:Y:S02]  /*9070*/  @!UP1 UIADD3 UR11, UR11, 0x1, URZ ;  /* 0x000000010b0b9890 */ /* 0x000fe4000fffe03f */
[----:B------:R-:W-:-:S02]  /*9080*/  UISETP.GE.AND UP1, UPT, UR12, URZ, UPT ;  /* 0x0000003f0c00728c */ /* 0x000fc4000bf26270 */
[----:B------:R-:W-:Y:S02]  /*9090*/  UISETP.GE.AND UP0, UPT, UR5, URZ, UPT ;  /* 0x0000003f0500728c */ /* 0x000fe4000bf06270 */
[----:B------:R-:W-:Y:S02]  /*90a0*/  @!UP2 UIADD3 UR13, UR13, 0x1, URZ ;  /* 0x000000010d0da890 */ /* 0x000fe4000fffe03f */
[----:B------:R-:W-:Y:S02]  /*90b0*/  UISETP.NE.AND UP2, UPT, URZ, UR6, UPT ;  /* 0x000000063f00728c */ /* 0x000fe4000bf45270 */
[----:B------:R-:W-:Y:S02]  /*90c0*/  @UP4 UIADD3 UR13, UR13, 0x1, URZ ;  /* 0x000000010d0d4890 */ /* 0x000fe4000fffe03f */
[----:B------:R-:W-:Y:S02]  /*90d0*/  @UP3 UIADD3 UR11, UR11, 0x1, URZ ;  /* 0x000000010b0b3890 */ /* 0x000fe4000fffe03f */
[----:B------:R-:W-:-:S02]  /*90e0*/  ULOP3.LUT UR4, URZ, UR6, URZ, 0x33, !UPT ;  /* 0x000000063f047292 */ /* 0x000fc4000f8e333f */
[----:B------:R-:W-:Y:S02]  /*90f0*/  @!UP1 UIADD3 UR13, -UR13, URZ, URZ ;  /* 0x0000003f0d0d9290 */ /* 0x000fe4000fffe13f */
        /* <DEDUP_REMOVED lines=32> */
.L_x_7692:
[----:B------:R-:W-:-:S05]  /*9300*/  IMAD.MOV.U32 R9, RZ, RZ, c[0x0][0x1a0] ;  /* 0x00006800ff097624 */ /* 0x000fca00078e00ff */
[----:B------:R-:W-:-:S04]  /*9310*/  LEA R9, -R9, RZ, 0x6 ;  /* 0x000000ff09097211 */ /* 0x000fc800078e31ff */
[----:B------:R-:W-:Y:S02]  /*9320*/  SHF.R.S32.HI R0, RZ, 0x1f, R9 ;  /* 0x0000001fff007819 */ /* 0x000fe40000011409 */
.L_x_7693:
        /* <DEDUP_REMOVED lines=156> */
[----:B-1----:R-:W5:Y:S04]  /*9cf0*/  LDSM.16.M88.4 R20, [R229+0x8000] ;  /* 0x00800000e514783b */ /* 0x002f680000000200 */
[----:B----4-:R-:W3:Y:S04]  /*9d00*/  LDSM.16.M88.4 R12, [R229+0x8800] ;  /* 0x00880000e50c783b */ /* 0x010ee80000000200 */
[----:B------:R-:W1:Y:S04]  /*9d10*/  LDSM.16.M88.4 R176, [R229+0x9000] ;  /* 0x00900000e5b0783b */ /* 0x000e680000000200 */
[----:B------:R-:W4:Y:S04]  /*9d20*/  LDSM.16.M88.4 R8, [R229+0x9800] ;  /* 0x00980000e508783b */ /* 0x000f280000000200 */
[----:B------:R-:W-:Y:S04]  /*9d30*/  LDSM.16.M88.4 R4, [R228] ;  /* 0x00000000e404783b */ /* 0x000fe80000000200 */
[----:B--2---:R-:W2:Y:S04]  /*9d40*/  LDSM.16.M88.4 R32, [R227] ;  /* 0x00000000e320783b */ /* 0x004ea80000000200 */
[----:B------:R-:W1:Y:S04]  /*9d50*/  LDSM.16.M88.4 R28, [R219] ;  /* 0x00000000db1c783b */ /* 0x000e680000000200 */
[----:B------:R-:W1:Y:S04]  /*9d60*/  LDSM.16.M88.4 R196, [R218] ;  /* 0x00000000dac4783b */ /* 0x000e680000000200 */
[----:B------:R-:W1:Y:S04]  /*9d70*/  LDSM.16.M88.4 R188, [R217] ;  /* 0x00000000d9bc783b */ /* 0x000e680000000200 */
[----:B------:R-:W-:Y:S01]  /*9d80*/  LDSM.16.M88.4 R184, [R223+0x8000] ;  /* 0x00800000dfb8783b */ /* 0x000fe20000000200 */
[C---:B-----5:R-:W-:Y:S03]  /*9d90*/  HMMA.16816.F32.BF16 R24, R168.reuse, R20, RZ ;  /* 0x00000014a818723c */ /* 0x060fe600000418ff */
[----:B------:R-:W-:Y:S04]  /*9da0*/  LDSM.16.M88.4 R192, [R223+0x8800] ;  /* 0x00880000dfc0783b */ /* 0x000fe80000000200 */
[----:B------:R-:W0:Y:S01]  /*9db0*/  LDGDEPBAR ;  /* 0x00000000000079af */ /* 0x000e220000000000 */
[C---:B---3--:R-:W-:Y:S08]  /*9dc0*/  HMMA.16816.F32.BF16 R16, R168.reuse, R12, RZ ;  /* 0x0000000ca810723c */ /* 0x048ff000000418ff */
[C---:B------:R-:W-:Y:S08]  /*9dd0*/  HMMA.16816.F32.BF16 R20, R168.reuse, R22, RZ ;  /* 0x00000016a814723c */ /* 0x040ff000000418ff */
[C---:B------:R-:W-:Y:S08]  /*9de0*/  HMMA.16816.F32.BF16 R12, R168.reuse, R14, RZ ;  /* 0x0000000ea80c723c */ /* 0x040ff000000418ff */
[C---:B-1----:R-:W-:Y:S08]  /*9df0*/  HMMA.16816.F32.BF16 R180, R168.reuse, R176, RZ ;  /* 0x000000b0a8b4723c */ /* 0x042ff000000418ff */
[C---:B------:R-:W-:Y:S08]  /*9e00*/  HMMA.16816.F32.BF16 R176, R168.reuse, R178, RZ ;  /* 0x000000b2a8b0723c */ /* 0x040ff000000418ff */
[C---:B----4-:R-:W-:Y:S08]  /*9e10*/  HMMA.16816.F32.BF16 R172, R168.reuse, R8, RZ ;  /* 0x00000008a8ac723c */ /* 0x050ff000000418ff */
        /* <DEDUP_REMOVED lines=27> */
[----:B------:R-:W5:Y:S03]  /*9fd0*/  LDSM.16.M88.4 R192, [R229+0xa000] ;  /* 0x00a00000e5c0783b */ /* 0x000f660000000200 */
        /* <DEDUP_REMOVED lines=13> */
[C---:B-----5:R-:W-:Y:S08]  /*a0b0*/  HMMA.16816.F32.BF16 R24, R8.reuse, R192, R24 ;  /* 0x000000c00818723c */ /* 0x060ff00000041818 */
[C---:B------:R-:W-:Y:S01]  /*a0c0*/  HMMA.16816.F32.BF16 R20, R8.reuse, R194, R20 ;  /* 0x000000c20814723c */ /* 0x040fe20000041814 */
[----:B------:R-:W5:Y:S07]  /*a0d0*/  LDSM.16.M88.4 R192, [R214] ;  /* 0x00000000d6c0783b */ /* 0x000f6e0000000200 */
[C---:B----4-:R-:W-:Y:S08]  /*a0e0*/  HMMA.16816.F32.BF16 R16, R8.reuse, R188, R16 ;  /* 0x000000bc0810723c */ /* 0x050ff00000041810 */
        /* <DEDUP_REMOVED lines=8> */
[----:B------:R-:W-:Y:S03]  /*a170*/  LDSM.16.M88.4 R8, [R223+0xa800] ;  /* 0x00a80000df08783b */ /* 0x000fe60000000200 */
[C---:B---3--:R-:W-:Y:S08]  /*a180*/  HMMA.16816.F32.BF16 R24, R28.reuse, R4, R24 ;  /* 0x000000041c18723c */ /* 0x048ff00000041818 */
[C---:B------:R-:W-:Y:S01]  /*a190*/  HMMA.16816.F32.BF16 R20, R28.reuse, R6, R20 ;  /* 0x000000061c14723c */ /* 0x040fe20000041814 */
[----:B------:R-:W2:Y:S07]  /*a1a0*/  LDSM.16.M88.4 R4, [R226+0x2000] ;  /* 0x00200000e204783b */ /* 0x000eae0000000200 */
[C---:B-----5:R-:W-:Y:S08]  /*a1b0*/  HMMA.16816.F32.BF16 R16, R28.reuse, R192, R16 ;  /* 0x000000c01c10723c */ /* 0x060ff00000041810 */
[C---:B------:R-:W-:Y:S01]  /*a1c0*/  HMMA.16816.F32.BF16 R12, R28.reuse, R194, R12 ;  /* 0x000000c21c0c723c */ /* 0x040fe2000004180c */
[----:B------:R-:W-:Y:S07]  /*a1d0*/  LDSM.16.M88.4 R192, [R216+0x3800] ;  /* 0x00380000d8c0783b */ /* 0x000fee0000000200 */
[C---:B----4-:R-:W-:Y:S08]  /*a1e0*/  HMMA.16816.F32.BF16 R180, R28.reuse, R188, R180 ;  /* 0x000000bc1cb4723c */ /* 0x050ff000000418b4 */
        /* <DEDUP_REMOVED lines=30> */
[----:B------:R-:W5:Y:S04]  /*a3d0*/  LDSM.16.M88.4 R28, [R228+0x4000] ;  /* 0x00400000e41c783b */ /* 0x000f680000000200 */
[----:B------:R-:W-:Y:S03]  /*a3e0*/  LDSM.16.M88.4 R192, [R223+0xc800] ;  /* 0x00c80000dfc0783b */ /* 0x000fe60000000200 */
[C---:B---3--:R-:W-:Y:S08]  /*a3f0*/  HMMA.16816.F32.BF16 R24, R4.reuse, R188, R24 ;  /* 0x000000bc0418723c */ /* 0x048ff00000041818 */
[C---:B------:R-:W-:Y:S01]  /*a400*/  HMMA.16816.F32.BF16 R20, R4.reuse, R190, R20 ;  /* 0x000000be0414723c */ /* 0x040fe20000041814 */
[----:B------:R-:W3:Y:S07]  /*a410*/  LDSM.16.M88.4 R188, [R210] ;  /* 0x00000000d2bc783b */ /* 0x000eee0000000200 */
[C---:B-1----:R-:W-:Y:S08]  /*a420*/  HMMA.16816.F32.BF16 R16, R4.reuse, R184, R16 ;  /* 0x000000b80410723c */ /* 0x042ff00000041810 */
[C---:B------:R-:W-:Y:S01]  /*a430*/  HMMA.16816.F32.BF16 R12, R4.reuse, R186, R12 ;  /* 0x000000ba040c723c */ /* 0x040fe2000004180c */
[----:B------:R-:W1:Y:S07]  /*a440*/  LDSM.16.M88.4 R184, [R209] ;  /* 0x00000000d1b8783b */ /* 0x000e6e0000000200 */
[C---:B--2---:R-:W-:Y:S08]  /*a450*/  HMMA.16816.F32.BF16 R180, R4.reuse, R32, R180 ;  /* 0x0000002004b4723c */ /* 0x044ff000000418b4 */
[C---:B------:R-:W-:Y:S01]  /*a460*/  HMMA.16816.F32.BF16 R176, R4.reuse, R34, R176 ;  /* 0x0000002204b0723c */ /* 0x040fe200000418b0 */
[----:B------:R-:W2:Y:S07]  /*a470*/  LDSM.16.M88.4 R32, [R208] ;  /* 0x00000000d020783b */ /* 0x000eae0000000200 */
[C---:B----4-:R-:W-:Y:S08]  /*a480*/  HMMA.16816.F32.BF16 R172, R4.reuse, R8, R172 ;  /* 0x0000000804ac723c */ /* 0x050ff000000418ac */
[----:B------:R-:W-:Y:S01]  /*a490*/  HMMA.16816.F32.BF16 R168, R4, R10, R168 ;  /* 0x0000000a04a8723c */ /* 0x000fe200000418a8 */
[----:B------:R-:W-:Y:S04]  /*a4a0*/  LDSM.16.M88.4 R8, [R226+0x4000] ;  /* 0x00400000e208783b */ /* 0x000fe80000000200 */
[----:B------:R-:W4:Y:S03]  /*a4b0*/  LDSM.16.M88.4 R4, [R223+0xc000] ;  /* 0x00c00000df04783b */ /* 0x000f260000000200 */
[C---:B-----5:R-:W-:Y:S08]  /*a4c0*/  HMMA.16816.F32.BF16 R24, R28.reuse, R196, R24 ;  /* 0x000000c41c18723c */ /* 0x060ff00000041818 */
[C---:B------:R-:W-:Y:S01]  /*a4d0*/  HMMA.16816.F32.BF16 R20, R28.reuse, R198, R20 ;  /* 0x000000c61c14723c */ /* 0x040fe20000041814 */
[----:B------:R-:W-:Y:S07]  /*a4e0*/  LDSM.16.M88.4 R196, [R216+0x5000] ;  /* 0x00500000d8c4783b */ /* 0x000fee0000000200 */
        /* <DEDUP_REMOVED lines=8> */
[----:B------:R-:W-:Y:S04]  /*a570*/  LDSM.16.M88.4 R32, [R216+0x4000] ;  /* 0x00400000d820783b */ /* 0x000fe80000000200 */
[----:B------:R-:W-:Y:S03]  /*a580*/  LDSM.16.M88.4 R28, [R216+0x4800] ;  /* 0x00480000d81c783b */ /* 0x000fe60000000200 */
[C---:B----4-:R-:W-:Y:S08]  /*a590*/  HMMA.16816.F32.BF16 R24, R8.reuse, R4, R24 ;  /* 0x000000040818723c */ /* 0x050ff00000041818 */
        /* <DEDUP_REMOVED lines=21> */
[C---:B----4-:R-:W-:Y:S08]  /*a6f0*/  HMMA.16816.F32.BF16 R172, R4.reuse, R192, R172 ;  /* 0x000000c004ac723c */ /* 0x050ff000000418ac */
[----:B------:R-:W-:Y:S01]  /*a700*/  HMMA.16816.F32.BF16 R168, R4, R194, R168 ;  /* 0x000000c204a8723c */ /* 0x000fe200000418a8 */
[----:B------:R-:W-:Y:S04]  /*a710*/  LDSM.16.M88.4 R192, [R228+0x6000] ;  /* 0x00600000e4c0783b */ /* 0x000fe80000000200 */
[----:B------:R-:W4:Y:S03]  /*a720*/  LDSM.16.M88.4 R4, [R207] ;  /* 0x00000000cf04783b */ /* 0x000f260000000200 */
[C---:B-1----:R-:W-:Y:S08]  /*a730*/  HMMA.16816.F32.BF16 R24, R8.reuse, R188, R24 ;  /* 0x000000bc0818723c */ /* 0x042ff00000041818 */
[C---:B------:R-:W-:Y:S01]  /*a740*/  HMMA.16816.F32.BF16 R20, R8.reuse, R190, R20 ;  /* 0x000000be0814723c */ /* 0x040fe20000041814 */
[----:B------:R-:W1:Y:S07]  /*a750*/  LDSM.16.M88.4 R188, [R205] ;  /* 0x00000000cdbc783b */ /* 0x000e6e0000000200 */
[C---:B--2---:R-:W-:Y:S08]  /*a760*/  HMMA.16816.F32.BF16 R16, R8.reuse, R32, R16 ;  /* 0x000000200810723c */ /* 0x044ff00000041810 */
[C---:B------:R-:W-:Y:S01]  /*a770*/  HMMA.16816.F32.BF16 R12, R8.reuse, R34, R12 ;  /* 0x00000022080c723c */ /* 0x040fe2000004180c */
[----:B------:R-:W-:Y:S07]  /*a780*/  LDSM.16.M88.4 R32, [R226+0x6000] ;  /* 0x00600000e220783b */ /* 0x000fee0000000200 */
[C---:B---3--:R-:W-:Y:S08]  /*a790*/  HMMA.16816.F32.BF16 R180, R8.reuse, R28, R180 ;  /* 0x0000001c08b4723c */ /* 0x048ff000000418b4 */
[----:B------:R-:W-:Y:S01]  /*a7a0*/  HMMA.16816.F32.BF16 R176, R8, R30, R176 ;  /* 0x0000001e08b0723c */ /* 0x000fe200000418b0 */
[----:B------:R-:W2:Y:S07]  /*a7b0*/  LDSM.16.M88.4 R28, [R223+0xe000] ;  /* 0x00e00000df1c783b */ /* 0x000eae0000000200 */
[----:B----4-:R-:W-:Y:S08]  /*a7c0*/  HMMA.16816.F32.BF16 R24, R192, R4, R24 ;  /* 0x00000004c018723c */ /* 0x010ff00000041818 */
[C---:B------:R-:W-:Y:S08]  /*a7d0*/  HMMA.16816.F32.BF16 R172, R8.reuse, R184, R172 ;  /* 0x000000b808ac723c */ /* 0x040ff000000418ac */
[----:B------:R-:W-:Y:S01]  /*a7e0*/  HMMA.16816.F32.BF16 R168, R8, R186, R168 ;  /* 0x000000ba08a8723c */ /* 0x000fe200000418a8 */
[----:B------:R-:W-:Y:S04]  /*a7f0*/  LDSM.16.M88.4 R8, [R225+0x6000] ;  /* 0x00600000e108783b */ /* 0x000fe80000000200 */
[----:B------:R-:W-:Y:S03]  /*a800*/  LDSM.16.M88.4 R184, [R204] ;  /* 0x00000000ccb8783b */ /* 0x000fe60000000200 */
[C---:B------:R-:W-:Y:S01]  /*a810*/  HMMA.16816.F32.BF16 R20, R192.reuse, R6, R20 ;  /* 0x00000006c014723c */ /* 0x040fe20000041814 */
[----:B------:R-:W3:Y:S07]  /*a820*/  LDSM.16.M88.4 R4, [R216+0x6000] ;  /* 0x00600000d804783b */ /* 0x000eee0000000200 */
[----:B-1----:R-:W-:Y:S08]  /*a830*/  HMMA.16816.F32.BF16 R180, R192, R188, R180 ;  /* 0x000000bcc0b4723c */ /* 0x002ff000000418b4 */
[----:B--2---:R-:W-:Y:S08]  /*a840*/  HMMA.16816.F32.BF16 R24, R32, R28, R24 ;  /* 0x0000001c2018723c */ /* 0x004ff00000041818 */
[----:B------:R-:W-:Y:S01]  /*a850*/  HMMA.16816.F32.BF16 R176, R192, R190, R176 ;  /* 0x000000bec0b0723c */ /* 0x000fe200000418b0 */
[----:B------:R-:W1:Y:S07]  /*a860*/  LDSM.16.M88.4 R188, [R223+0xe800] ;  /* 0x00e80000dfbc783b */ /* 0x000e6e0000000200 */
[----:B------:R-:W-:Y:S08]  /*a870*/  HMMA.16816.F32.BF16 R20, R32, R30, R20 ;  /* 0x0000001e2014723c */ /* 0x000ff00000041814 */
[----:B------:R-:W-:Y:S08]  /*a880*/  HMMA.16816.F32.BF16 R16, R192, R196, R16 ;  /* 0x000000c4c010723c */ /* 0x000ff00000041810 */
[----:B---3--:R-:W-:Y:S07]  /*a890*/  HMMA.16816.F32.BF16 R24, R8, R4, R24 ;  /* 0x000000040818723c */ /* 0x008fee0000041818 */
[----:B------:R-:W-:Y:S01]  /*a8a0*/  IMAD.MOV.U32 R5, RZ, RZ, R2 ;  /* 0x000000ffff057224 */ /* 0x000fe200078e0002 */
[----:B------:R-:W-:Y:S01]  /*a8b0*/  IADD3 R2, R0, 0x1, RZ ;  /* 0x0000000100027810 */ /* 0x000fe20007ffe0ff */
[----:B------:R-:W-:Y:S01]  /*a8c0*/  IMAD.IADD R4, R236, 0x1, -R0 ;  /* 0x00000001ec047824 */ /* 0x000fe200078e0a00 */
[----:B------:R-:W-:Y:S02]  /*a8d0*/  HMMA.16816.F32.BF16 R168, R192, R186, R168 ;  /* 0x000000bac0a8723c */ /* 0x000fe400000418a8 */
[C---:B------:R-:W-:Y:S01]  /*a8e0*/  ISETP.GE.AND P6, PT, R2.reuse, R237, PT ;  /* 0x000000ed0200720c */ /* 0x040fe20003fc6270 */
[----:B------:R-:W-:Y:S01]  /*a8f0*/  IMAD.IADD R28, R239, 0x1, -R2 ;  /* 0x00000001ef1c7824 */ /* 0x000fe200078e0a02 */
[----:B------:R-:W-:Y:S01]  /*a900*/  IABS R4, R4 ;  /* 0x0000000400047213 */ /* 0x000fe20000000000 */
[----:B------:R-:W2:Y:S01]  /*a910*/  I2F R5, R5 ;  /* 0x0000000500057306 */ /* 0x000ea20000201400 */
[----:B------:R-:W-:-:S02]  /*a920*/  ISETP.GE.AND P1, PT, R2, R234, PT ;  /* 0x000000ea0200720c */ /* 0x000fc40003f26270 */
[----:B------:R-:W-:Y:S01]  /*a930*/  IABS R186, R28 ;  /* 0x0000001c00ba7213 */ /* 0x000fe20000000000 */
[----:B------:R-:W-:Y:S01]  /*a940*/  IMAD.MOV.U32 R167, RZ, RZ, R4 ;  /* 0x000000ffffa77224 */ /* 0x000fe200078e0004 */
[----:B------:R-:W3:Y:S01]  /*a950*/  LDSM.16.M88.4 R28, [R216+0x6800] ;  /* 0x00680000d81c783b */ /* 0x000ee20000000200 */
[----:B------:R-:W-:Y:S01]  /*a960*/  HMMA.16816.F32.BF16 R172, R192, R184, R172 ;  /* 0x000000b8c0ac723c */ /* 0x000fe200000418ac */
[----:B------:R-:W-:Y:S01]  /*a970*/  IMAD.IADD R4, R236, 0x1, -R2 ;  /* 0x00000001ec047824 */ /* 0x000fe200078e0a02 */
[C---:B------:R-:W-:Y:S01]  /*a980*/  ISETP.LT.OR P6, PT, R2.reuse, R238, P6 ;  /* 0x000000ee0200720c */ /* 0x040fe200037c1670 */
[----:B------:R-:W4:Y:S01]  /*a990*/  I2F R186, R186 ;  /* 0x000000ba00ba7306 */ /* 0x000f220000201400 */
[----:B------:R-:W-:Y:S02]  /*a9a0*/  ISETP.LT.OR P1, PT, R2, R235, P1 ;  /* 0x000000eb0200720c */ /* 0x000fe40000f21670 */
[----:B------:R-:W-:Y:S02]  /*a9b0*/  IABS R4, R4 ;  /* 0x0000000400047213 */ /* 0x000fe40000000000 */
[C---:B------:R-:W-:Y:S01]  /*a9c0*/  IADD3 R184, R0.reuse, 0x8, RZ ;  /* 0x0000000800b87810 */ /* 0x040fe20007ffe0ff */
[----:B------:R-:W-:Y:S01]  /*a9d0*/  HMMA.16816.F32.BF16 R20, R8, R6, R20 ;  /* 0x000000060814723c */ /* 0x000fe20000041814 */
[----:B--2---:R-:W-:Y:S01]  /*a9e0*/  FFMA.FTZ R5, R5, -UR16, R24 ;  /* 0x8000001005057c23 */ /* 0x004fe20008010018 */
[----:B------:R-:W2:Y:S01]  /*a9f0*/  I2F R167, R167 ;  /* 0x000000a700a77306 */ /* 0x000ea20000201400 */
[----:B------:R-:W-:-:S02]  /*aa00*/  IADD3 R185, R0, 0x9, RZ ;  /* 0x0000000900b97810 */ /* 0x000fc40007ffe0ff */
[----:B------:R-:W-:Y:S02]  /*aa10*/  IADD3 R24, R0, 0x10, RZ ;  /* 0x0000001000187810 */ /* 0x000fe40007ffe0ff */
[--C-:B------:R-:W-:Y:S01]  /*aa20*/  IMAD.IADD R6, R239, 0x1, -R184.reuse ;  /* 0x00000001ef067824 */ /* 0x100fe200078e0ab8 */
[----:B-1----:R-:W-:Y:S02]  /*aa30*/  HMMA.16816.F32.BF16 R16, R32, R188, R16 ;  /* 0x000000bc2010723c */ /* 0x002fe40000041810 */
[----:B------:R-:W1:Y:S01]  /*aa40*/  I2F R188, R4 ;  /* 0x0000000400bc7306 */ /* 0x000e620000201400 */
[----:B----4-:R-:W-:Y:S01]  /*aa50*/  FFMA.FTZ R186, R186, -UR16, R25 ;  /* 0x80000010baba7c23 */ /* 0x010fe20008010019 */
[----:B------:R-:W-:Y:S01]  /*aa60*/  IABS R6, R6 ;  /* 0x0000000600067213 */ /* 0x000fe20000000000 */
[C---:B------:R-:W-:Y:S02]  /*aa70*/  IMAD.IADD R25, R236.reuse, 0x1, -R184 ;  /* 0x00000001ec197824 */ /* 0x040fe400078e0ab8 */
[--C-:B------:R-:W-:Y:S01]  /*aa80*/  IMAD.IADD R189, R236, 0x1, -R185.reuse ;  /* 0x00000001ecbd7824 */ /* 0x100fe200078e0ab9 */
[----:B------:R-:W-:Y:S01]  /*aa90*/  HMMA.16816.F32.BF16 R12, R192, R198, R12 ;  /* 0x000000c6c00c723c */ /* 0x000fe2000004180c */
[----:B------:R-:W-:Y:S01]  /*aaa0*/  FSEL R186, R186, -INF , !P6 ;  /* 0xff800000baba7808 */ /* 0x000fe20007000000 */
[----:B--2---:R-:W-:Y:S01]  /*aab0*/  FFMA.FTZ R2, R167, -UR16, R26 ;  /* 0x80000010a7027c23 */ /* 0x004fe2000801001a */
[----:B------:R2:W4:Y:S01]  /*aac0*/  I2F R187, R6 ;  /* 0x0000000600bb7306 */ /* 0x0005220000201400 */
[----:B------:R-:W-:Y:S01]  /*aad0*/  FSEL R167, R5, -INF , !P0 ;  /* 0xff80000005a77808 */ /* 0x000fe20004000000 */
[----:B------:R-:W-:Y:S01]  /*aae0*/  IMAD.IADD R26, R239, 0x1, -R185 ;  /* 0x00000001ef1a7824 */ /* 0x000fe200078e0ab9 */
[----:B------:R-:W-:-:S02]  /*aaf0*/  ISETP.GE.AND P0, PT, R0, R234, PT ;  /* 0x000000ea0000720c */ /* 0x000fc40003f06270 */
[----:B------:R-:W-:Y:S02]  /*ab00*/  IABS R25, R25 ;  /* 0x0000001900197213 */ /* 0x000fe40000000000 */
[----:B------:R-:W-:Y:S01]  /*ab10*/  ISETP.LT.OR P0, PT, R0, R235, P0 ;  /* 0x000000eb0000720c */ /* 0x000fe20000701670 */
[----:B-1----:R-:W-:Y:S01]  /*ab20*/  FFMA.FTZ R27, R188, -UR16, R27 ;  /* 0x80000010bc1b7c23 */ /* 0x002fe2000801001b */
[----:B------:R-:W-:Y:S01]  /*ab30*/  ISETP.GE.AND P6, PT, R184, R234, PT ;  /* 0x000000eab800720c */ /* 0x000fe20003fc6270 */
[----:B------:R-:W-:Y:S01]  /*ab40*/  IMAD.IADD R188, R239, 0x1, -R24 ;  /* 0x00000001efbc7824 */ /* 0x000fe200078e0a18 */
[----:B------:R-:W1:Y:S01]  /*ab50*/  I2F R25, R25 ;  /* 0x0000001900197306 */ /* 0x000e620000201400 */
[----:B------:R-:W-:Y:S01]  /*ab60*/  FSEL R2, R2, -INF , !P0 ;  /* 0xff80000002027808 */ /* 0x000fe20004000000 */
[----:B---3--:R-:W-:Y:S01]  /*ab70*/  HMMA.16816.F32.BF16 R16, R8, R28, R16 ;  /* 0x0000001c0810723c */ /* 0x008fe20000041810 */
[----:B------:R-:W-:Y:S01]  /*ab80*/  ISETP.GE.AND P0, PT, R184, R237, PT ;  /* 0x000000edb800720c */ /* 0x000fe20003f06270 */
[----:B--2---:R-:W2:Y:S01]  /*ab90*/  LDSM.16.M88.4 R4, [R223+0xf000] ;  /* 0x00f00000df04783b */ /* 0x004ea20000000200 */
[----:B------:R-:W-:Y:S01]  /*aba0*/  IABS R189, R189 ;  /* 0x000000bd00bd7213 */ /* 0x000fe20000000000 */
[----:B----4-:R-:W-:Y:S01]  /*abb0*/  FFMA.FTZ R187, R187, -UR16, R20 ;  /* 0x80000010bbbb7c23 */ /* 0x010fe20008010014 */
[----:B------:R-:W-:-:S02]  /*abc0*/  IABS R26, R26 ;  /* 0x0000001a001a7213 */ /* 0x000fc40000000000 */
[C---:B------:R-:W-:Y:S01]  /*abd0*/  ISETP.LT.OR P0, PT, R184.reuse, R238, P0 ;  /* 0x000000eeb800720c */ /* 0x040fe20000701670 */
[----:B------:R-:W-:Y:S01]  /*abe0*/  HMMA.16816.F32.BF16 R12, R32, R190, R12 ;  /* 0x000000be200c723c */ /* 0x000fe2000004180c */
[----:B------:R-:W-:Y:S01]  /*abf0*/  ISETP.LT.OR P6, PT, R184, R235, P6 ;  /* 0x000000ebb800720c */ /* 0x000fe200037c1670 */
[----:B------:R-:W-:Y:S01]  /*ac00*/  IMAD.MOV.U32 R184, RZ, RZ, R189 ;  /* 0x000000ffffb87224 */ /* 0x000fe200078e00bd */
[----:B------:R-:W-:Y:S01]  /*ac10*/  IABS R28, R188 ;  /* 0x000000bc001c7213 */ /* 0x000fe20000000000 */
[----:B------:R-:W3:Y:S01]  /*ac20*/  I2F R26, R26 ;  /* 0x0000001a001a7306 */ /* 0x000ee20000201400 */
[----:B------:R-:W-:Y:S01]  /*ac30*/  FSEL R195, R27, -INF , !P1 ;  /* 0xff8000001bc37808 */ /* 0x000fe20004800000 */
[----:B-1----:R-:W-:Y:S01]  /*ac40*/  FFMA.FTZ R22, R25, -UR16, R22 ;  /* 0x8000001019167c23 */ /* 0x002fe20008010016 */
[----:B------:R-:W-:Y:S02]  /*ac50*/  IADD3 R25, R0, 0x11, RZ ;  /* 0x0000001100197810 */ /* 0x000fe40007ffe0ff */
[----:B------:R-:W-:-:S02]  /*ac60*/  ISETP.GE.AND P1, PT, R185, R237, PT ;  /* 0x000000edb900720c */ /* 0x000fc40003f26270 */
[----:B------:R-:W-:Y:S01]  /*ac70*/  FSEL R188, R187, -INF , !P0 ;  /* 0xff800000bbbc7808 */ /* 0x000fe20004000000 */
[----:B------:R-:W1:Y:S01]  /*ac80*/  I2F R20, R184 ;  /* 0x000000b800147306 */ /* 0x000e620000201400 */
[----:B------:R-:W-:Y:S01]  /*ac90*/  FSEL R197, R22, -INF , !P6 ;  /* 0xff80000016c57808 */ /* 0x000fe20007000000 */
[----:B------:R-:W-:Y:S01]  /*aca0*/  IMAD.IADD R22, R236, 0x1, -R24 ;  /* 0x00000001ec167824 */ /* 0x000fe200078e0a18 */
[C---:B------:R-:W-:Y:S02]  /*acb0*/  ISETP.GE.AND P0, PT, R185.reuse, R234, PT ;  /* 0x000000eab900720c */ /* 0x040fe40003f06270 */
[----:B------:R-:W-:Y:S02]  /*acc0*/  ISETP.GE.AND P6, PT, R24, R237, PT ;  /* 0x000000ed1800720c */ /* 0x000fe40003fc6270 */
[C---:B------:R-:W-:Y:S01]  /*acd0*/  ISETP.LT.OR P1, PT, R185.reuse, R238, P1 ;  /* 0x000000eeb900720c */ /* 0x040fe20000f21670 */
[----:B------:R4:W5:Y:S01]  /*ace0*/  I2F R27, R28 ;  /* 0x0000001c001b7306 */ /* 0x0009620000201400 */
[----:B---3--:R-:W-:Y:S01]  /*acf0*/  FFMA.FTZ R21, R26, -UR16, R21 ;  /* 0x800000101a157c23 */ /* 0x008fe20008010015 */
[----:B------:R-:W-:-:S02]  /*ad00*/  ISETP.LT.OR P0, PT, R185, R235, P0 ;  /* 0x000000ebb900720c */ /* 0x000fc40000701670 */
[----:B------:R-:W-:Y:S01]  /*ad10*/  ISETP.LT.OR P6, PT, R24, R238, P6 ;  /* 0x000000ee1800720c */ /* 0x000fe200037c1670 */
[----:B------:R-:W-:Y:S01]  /*ad20*/  HMMA.16816.F32.BF16 R12, R8, R30, R12 ;  /* 0x0000001e080c723c */ /* 0x000fe2000004180c */
[----:B------:R-:W-:Y:S01]  /*ad30*/  FSEL R198, R21, -INF , !P1 ;  /* 0xff80000015c67808 */ /* 0x000fe20004800000 */
[----:B-1----:R-:W-:Y:S01]  /*ad40*/  FFMA.FTZ R199, R20, -UR16, R23 ;  /* 0x8000001014c77c23 */ /* 0x002fe20008010017 */
[----:B------:R-:W-:Y:S02]  /*ad50*/  IABS R21, R22 ;  /* 0x0000001600157213 */ /* 0x000fe40000000000 */
[C---:B------:R-:W-:Y:S02]  /*ad60*/  ISETP.GE.AND P1, PT, R24.reuse, R234, PT ;  /* 0x000000ea1800720c */ /* 0x040fe40003f26270 */
[----:B------:R-:W-:Y:S01]  /*ad70*/  FSEL R199, R199, -INF , !P0 ;  /* 0xff800000c7c77808 */ /* 0x000fe20004000000 */
[----:B--2---:R-:W-:Y:S01]  /*ad80*/  HMMA.16816.F32.BF16 R180, R32, R4, R180 ;  /* 0x0000000420b4723c */ /* 0x004fe200000418b4 */
[----:B------:R-:W-:Y:S01]  /*ad90*/  ISETP.GE.AND P0, PT, R25, R237, PT ;  /* 0x000000ed1900720c */ /* 0x000fe20003f06270 */
[----:B----4-:R-:W-:Y:S01]  /*ada0*/  IMAD.IADD R28, R239, 0x1, -R25 ;  /* 0x00000001ef1c7824 */ /* 0x010fe200078e0a19 */
[----:B------:R1:W2:Y:S01]  /*adb0*/  I2F R193, R21 ;  /* 0x0000001500c17306 */ /* 0x0002a20000201400 */
[----:B-----5:R-:W-:Y:S01]  /*adc0*/  FFMA.FTZ R16, R27, -UR16, R16 ;  /* 0x800000101b107c23 */ /* 0x020fe20008010010 */
[----:B------:R-:W-:-:S02]  /*add0*/  ISETP.LT.OR P1, PT, R24, R235, P1 ;  /* 0x000000eb1800720c */ /* 0x000fc40000f21670 */
[----:B------:R-:W-:Y:S01]  /*ade0*/  IABS R28, R28 ;  /* 0x0000001c001c7213 */ /* 0x000fe20000000000 */
[----:B------:R-:W-:Y:S01]  /*adf0*/  IMAD.IADD R4, R236, 0x1, -R25 ;  /* 0x00000001ec047824 */ /* 0x000fe200078e0a19 */
[----:B------:R-:W-:Y:S01]  /*ae00*/  IADD3 R5, R0, 0x18, RZ ;  /* 0x0000001800057810 */ /* 0x000fe20007ffe0ff */
[----:B------:R-:W-:Y:S01]  /*ae10*/  HMMA.16816.F32.BF16 R176, R32, R6, R176 ;  /* 0x0000000620b0723c */ /* 0x000fe200000418b0 */
[----:B------:R-:W-:Y:S02]  /*ae20*/  FSEL R184, R16, -INF , !P6 ;  /* 0xff80000010b87808 */ /* 0x000fe40007000000 */
[----:B------:R-:W3:Y:S01]  /*ae30*/  I2F R28, R28 ;  /* 0x0000001c001c7306 */ /* 0x000ee20000201400 */
[----:B------:R-:W-:Y:S01]  /*ae40*/  ISETP.GE.AND P6, PT, R25, R234, PT ;  /* 0x000000ea1900720c */ /* 0x000fe20003fc6270 */
[--C-:B------:R-:W-:Y:S01]  /*ae50*/  IMAD.IADD R16, R239, 0x1, -R5.reuse ;  /* 0x00000001ef107824 */ /* 0x100fe200078e0a05 */
[C---:B------:R-:W-:Y:S02]  /*ae60*/  ISETP.LT.OR P0, PT, R25.reuse, R238, P0 ;  /* 0x000000ee1900720c */ /* 0x040fe40000701670 */
[----:B------:R-:W-:Y:S01]  /*ae70*/  ISETP.LT.OR P6, PT, R25, R235, P6 ;  /* 0x000000eb1900720c */ /* 0x000fe200037c1670 */
[----:B-1----:R-:W1:Y:S01]  /*ae80*/  LDSM.16.M88.4 R20, [R223+0xf800] ;  /* 0x00f80000df14783b */ /* 0x002e620000000200 */
[----:B------:R-:W-:Y:S01]  /*ae90*/  IABS R16, R16 ;  /* 0x0000001000107213 */ /* 0x000fe20000000000 */
[----:B--2---:R-:W-:Y:S01]  /*aea0*/  FFMA.FTZ R193, R193, -UR16, R18 ;  /* 0x80000010c1c17c23 */ /* 0x004fe20008010012 */
[----:B------:R-:W-:Y:S01]  /*aeb0*/  IABS R4, R4 ;  /* 0x0000000400047213 */ /* 0x000fe20000000000 */
[----:B------:R-:W2:Y:S01]  /*aec0*/  LDSM.16.M88.4 R24, [R216+0x7000] ;  /* 0x00700000d818783b */ /* 0x000ea20000000200 */
[----:B------:R-:W-:-:S02]  /*aed0*/  IMAD.IADD R18, R236, 0x1, -R5 ;  /* 0x00000001ec127824 */ /* 0x000fc400078e0a05 */
[----:B------:R-:W-:Y:S01]  /*aee0*/  IMAD.MOV.U32 R29, RZ, RZ, R16 ;  /* 0x000000ffff1d7224 */ /* 0x000fe200078e0010 */
[----:B------:R-:W-:Y:S01]  /*aef0*/  IADD3 R16, R0, 0x19, RZ ;  /* 0x0000001900107810 */ /* 0x000fe20007ffe0ff */
[----:B------:R-:W4:Y:S01]  /*af00*/  I2F R4, R4 ;  /* 0x0000000400047306 */ /* 0x000f220000201400 */
[----:B---3--:R-:W-:Y:S01]  /*af10*/  FFMA.FTZ R17, R28, -UR16, R17 ;  /* 0x800000101c117c23 */ /* 0x008fe20008010011 */
[----:B------:R-:W-:Y:S02]  /*af20*/  IABS R18, R18 ;  /* 0x0000001200127213 */ /* 0x000fe40000000000 */
[--C-:B------:R-:W-:Y:S01]  /*af30*/  IMAD.IADD R6, R239, 0x1, -R16.reuse ;  /* 0x00000001ef067824 */ /* 0x100fe200078e0a10 */
[----:B------:R-:W-:Y:S02]  /*af40*/  FSEL R193, R193, -INF , !P1 ;  /* 0xff800000c1c17808 */ /* 0x000fe40004800000 */
[----:B------:R-:W-:Y:S01]  /*af50*/  FSEL R30, R17, -INF , !P0 ;  /* 0xff800000111e7808 */ /* 0x000fe20004000000 */
[----:B------:R-:W3:Y:S01]  /*af60*/  I2F R29, R29 ;  /* 0x0000001d001d7306 */ /* 0x000ee20000201400 */
[----:B------:R-:W-:Y:S01]  /*af70*/  IABS R6, R6 ;  /* 0x0000000600067213 */ /* 0x000fe20000000000 */
[----:B------:R-:W-:Y:S01]  /*af80*/  IMAD.IADD R17, R236, 0x1, -R16 ;  /* 0x00000001ec117824 */ /* 0x000fe200078e0a10 */
[----:B------:R-:W-:-:S02]  /*af90*/  ISETP.GE.AND P1, PT, R5, R237, PT ;  /* 0x000000ed0500720c */ /* 0x000fc40003f26270 */
[C---:B------:R-:W-:Y:S02]  /*afa0*/  ISETP.GE.AND P0, PT, R5.reuse, R234, PT ;  /* 0x000000ea0500720c */ /* 0x040fe40003f06270 */
[----:B------:R-:W-:Y:S01]  /*afb0*/  IABS R17, R17 ;  /* 0x0000001100117213 */ /* 0x000fe20000000000 */
[----:B------:R5:W2:Y:S01]  /*afc0*/  I2F R7, R18 ;  /* 0x0000001200077306 */ /* 0x000aa20000201400 */
[----:B----4-:R-:W-:Y:S01]  /*afd0*/  FFMA.FTZ R19, R4, -UR16, R19 ;  /* 0x8000001004137c23 */ /* 0x010fe20008010013 */
[C---:B------:R-:W-:Y:S02]  /*afe0*/  ISETP.LT.OR P1, PT, R5.reuse, R238, P1 ;  /* 0x000000ee0500720c */ /* 0x040fe40000f21670 */
[----:B------:R-:W-:Y:S01]  /*aff0*/  IMAD.MOV.U32 R4, RZ, RZ, R17 ;  /* 0x000000ffff047224 */ /* 0x000fe200078e0011 */
[----:B------:R-:W-:Y:S02]  /*b000*/  ISETP.LT.OR P0, PT, R5, R235, P0 ;  /* 0x000000eb0500720c */ /* 0x000fe40000701670 */
[----:B------:R-:W-:Y:S01]  /*b010*/  IADD3 R5, R0, 0x20, RZ ;  /* 0x0000002000057810 */ /* 0x000fe20007ffe0ff */
[----:B------:R-:W4:Y:S01]  /*b020*/  I2F R6, R6 ;  /* 0x0000000600067306 */ /* 0x000f220000201400 */
[----:B---3--:R-:W-:Y:S01]  /*b030*/  FFMA.FTZ R28, R29, -UR16, R12 ;  /* 0x800000101d1c7c23 */ /* 0x008fe2000801000c */
[----:B------:R-:W-:-:S02]  /*b040*/  FSEL R31, R19, -INF , !P6 ;  /* 0xff800000131f7808 */ /* 0x000fc40007000000 */
[----:B------:R-:W-:Y:S01]  /*b050*/  IADD3 R12, R0, 0x21, RZ ;  /* 0x00000021000c7810 */ /* 0x000fe20007ffe0ff */
[--C-:B------:R-:W-:Y:S01]  /*b060*/  IMAD.IADD R19, R236, 0x1, -R5.reuse ;  /* 0x00000001ec137824 */ /* 0x100fe200078e0a05 */
[----:B------:R-:W-:Y:S01]  /*b070*/  FSEL R28, R28, -INF , !P1 ;  /* 0xff8000001c1c7808 */ /* 0x000fe20004800000 */
[----:B-1----:R-:W-:Y:S01]  /*b080*/  HMMA.16816.F32.BF16 R172, R32, R20, R172 ;  /* 0x0000001420ac723c */ /* 0x002fe200000418ac */
[----:B------:R-:W1:Y:S01]  /*b090*/  I2F R4, R4 ;  /* 0x0000000400047306 */ /* 0x000e620000201400 */
[C---:B------:R-:W-:Y:S01]  /*b0a0*/  ISETP.GE.AND P6, PT, R16.reuse, R237, PT ;  /* 0x000000ed1000720c */ /* 0x040fe20003fc6270 */
[----:B-----5:R-:W-:Y:S01]  /*b0b0*/  IMAD.IADD R18, R239, 0x1, -R5 ;  /* 0x00000001ef127824 */ /* 0x020fe200078e0a05 */
[C---:B------:R-:W-:Y:S01]  /*b0c0*/  ISETP.GE.AND P1, PT, R16.reuse, R234, PT ;  /* 0x000000ea1000720c */ /* 0x040fe20003f26270 */
[----:B--2---:R-:W-:Y:S01]  /*b0d0*/  FFMA.FTZ R7, R7, -UR16, R14 ;  /* 0x8000001007077c23 */ /* 0x004fe2000801000e */
[C---:B------:R-:W-:Y:S02]  /*b0e0*/  ISETP.LT.OR P6, PT, R16.reuse, R238, P6 ;  /* 0x000000ee1000720c */ /* 0x040fe400037c1670 */
[----:B------:R-:W-:Y:S01]  /*b0f0*/  ISETP.LT.OR P1, PT, R16, R235, P1 ;  /* 0x000000eb1000720c */ /* 0x000fe20000f21670 */
[----:B----4-:R-:W-:Y:S01]  /*b100*/  FFMA.FTZ R6, R6, -UR16, R13 ;  /* 0x8000001006067c23 */ /* 0x010fe2000801000d */
[----:B------:R-:W-:Y:S01]  /*b110*/  HMMA.16816.F32.BF16 R180, R8, R24, R180 ;  /* 0x0000001808b4723c */ /* 0x000fe200000418b4 */
[--C-:B------:R-:W-:Y:S01]  /*b120*/  IMAD.IADD R16, R239, 0x1, -R12.reuse ;  /* 0x00000001ef107824 */ /* 0x100fe200078e0a0c */
[----:B------:R-:W-:Y:S01]  /*b130*/  IABS R17, R18 ;  /* 0x0000001200117213 */ /* 0x000fe20000000000 */
[----:B------:R-:W-:Y:S01]  /*b140*/  IMAD.IADD R18, R236, 0x1, -R12 ;  /* 0x00000001ec127824 */ /* 0x000fe200078e0a0c */
[----:B------:R-:W-:-:S02]  /*b150*/  IABS R19, R19 ;  /* 0x0000001300137213 */ /* 0x000fc40000000000 */
[----:B------:R-:W-:Y:S01]  /*b160*/  FSEL R29, R7, -INF , !P0 ;  /* 0xff800000071d7808 */ /* 0x000fe20004000000 */
[----:B-1----:R-:W-:Y:S01]  /*b170*/  FFMA.FTZ R25, R4, -UR16, R15 ;  /* 0x8000001004197c23 */ /* 0x002fe2000801000f */
[----:B------:R-:W-:Y:S01]  /*b180*/  FSEL R20, R6, -INF , !P6 ;  /* 0xff80000006147808 */ /* 0x000fe20007000000 */
[----:B------:R-:W1:Y:S01]  /*b190*/  I2F R17, R17 ;  /* 0x0000001100117306 */ /* 0x000e620000201400 */
[C---:B------:R-:W-:Y:S01]  /*b1a0*/  ISETP.GE.AND P0, PT, R5.reuse, R237, PT ;  /* 0x000000ed0500720c */ /* 0x040fe20003f06270 */
[----:B------:R-:W-:Y:S01]  /*b1b0*/  HMMA.16816.F32.BF16 R176, R8, R26, R176 ;  /* 0x0000001a08b0723c */ /* 0x000fe200000418b0 */
[C---:B------:R-:W-:Y:S02]  /*b1c0*/  ISETP.GE.AND P6, PT, R5.reuse, R234, PT ;  /* 0x000000ea0500720c */ /* 0x040fe40003fc6270 */
[----:B------:R-:W-:Y:S02]  /*b1d0*/  IABS R14, R16 ;  /* 0x00000010000e7213 */ /* 0x000fe40000000000 */
[C---:B------:R-:W-:Y:S01]  /*b1e0*/  ISETP.LT.OR P0, PT, R5.reuse, R238, P0 ;  /* 0x000000ee0500720c */ /* 0x040fe20000701670 */
[----:B------:R-:W2:Y:S01]  /*b1f0*/  I2F R19, R19 ;  /* 0x0000001300137306 */ /* 0x000ea20000201400 */
[----:B------:R-:W-:Y:S01]  /*b200*/  ISETP.LT.OR P6, PT, R5, R235, P6 ;  /* 0x000000eb0500720c */ /* 0x000fe200037c1670 */
[----:B------:R-:W-:Y:S01]  /*b210*/  HMMA.16816.F32.BF16 R168, R32, R22, R168 ;  /* 0x0000001620a8723c */ /* 0x000fe200000418a8 */
[----:B------:R-:W3:Y:S01]  /*b220*/  LDSM.16.M88.4 R4, [R216+0x7800] ;  /* 0x00780000d804783b */ /* 0x000ee20000000200 */
[----:B------:R-:W-:Y:S01]  /*b230*/  IADD3 R16, R0, 0x28, RZ ;  /* 0x0000002800107810 */ /* 0x000fe20007ffe0ff */
[----:B------:R-:W-:-:S04]  /*b240*/  DEPBAR.LE SB0, 0x0 ;  /* 0x000080000000791a */ /* 0x000fc80000000000 */
[----:B------:R4:W5:Y:S01]  /*b250*/  I2F R24, R14 ;  /* 0x0000000e00187306 */ /* 0x0009620000201400 */
[----:B------:R-:W-:Y:S01]  /*b260*/  IADD3 R15, R0, 0x29, RZ ;  /* 0x00000029000f7810 */ /* 0x000fe20007ffe0ff */
[----:B-1----:R-:W-:Y:S01]  /*b270*/  FFMA.FTZ R180, R17, -UR16, R180 ;  /* 0x8000001011b47c23 */ /* 0x002fe200080100b4 */
[----:B------:R-:W-:Y:S01]  /*b280*/  FSEL R25, R25, -INF , !P1 ;  /* 0xff80000019197808 */ /* 0x000fe20004800000 */
[C---:B------:R-:W-:Y:S01]  /*b290*/  IMAD.IADD R13, R239.reuse, 0x1, -R16 ;  /* 0x00000001ef0d7824 */ /* 0x040fe200078e0a10 */
[C---:B------:R-:W-:Y:S01]  /*b2a0*/  ISETP.GE.AND P1, PT, R12.reuse, R237, PT ;  /* 0x000000ed0c00720c */ /* 0x040fe20003f26270 */
[----:B------:R-:W-:Y:S01]  /*b2b0*/  IMAD.IADD R21, R239, 0x1, -R15 ;  /* 0x00000001ef157824 */ /* 0x000fe200078e0a0f */
[----:B------:R-:W-:Y:S01]  /*b2c0*/  IABS R18, R18 ;  /* 0x0000001200127213 */ /* 0x000fe20000000000 */
[----:B--2---:R-:W-:Y:S01]  /*b2d0*/  FFMA.FTZ R182, R19, -UR16, R182 ;  /* 0x8000001013b67c23 */ /* 0x004fe200080100b6 */
[----:B------:R-:W-:Y:S02]  /*b2e0*/  ISETP.LT.OR P1, PT, R12, R238, P1 ;  /* 0x000000ee0c00720c */ /* 0x000fe40000f21670 */
[----:B------:R-:W-:-:S02]  /*b2f0*/  FSEL R190, R180, -INF , !P0 ;  /* 0xff800000b4be7808 */ /* 0x000fc40004000000 */
[----:B------:R-:W1:Y:S01]  /*b300*/  I2F R18, R18 ;  /* 0x0000001200127306 */ /* 0x000e620000201400 */
[----:B------:R-:W-:Y:S01]  /*b310*/  ISETP.GE.AND P0, PT, R12, R234, PT ;  /* 0x000000ea0c00720c */ /* 0x000fe20003f06270 */
[----:B----4-:R-:W-:Y:S01]  /*b320*/  IMAD.IADD R14, R236, 0x1, -R16 ;  /* 0x00000001ec0e7824 */ /* 0x010fe200078e0a10 */
[----:B------:R-:W-:Y:S01]  /*b330*/  FSEL R187, R182, -INF , !P6 ;  /* 0xff800000b6bb7808 */ /* 0x000fe20007000000 */
[----:B-----5:R-:W-:Y:S01]  /*b340*/  FFMA.FTZ R24, R24, -UR16, R181 ;  /* 0x8000001018187c23 */ /* 0x020fe200080100b5 */
[----:B------:R-:W-:Y:S02]  /*b350*/  ISETP.GE.AND P6, PT, R16, R237, PT ;  /* 0x000000ed1000720c */ /* 0x000fe40003fc6270 */
[----:B------:R-:W-:Y:S02]  /*b360*/  IABS R14, R14 ;  /* 0x0000000e000e7213 */ /* 0x000fe40000000000 */
[----:B------:R-:W-:Y:S02]  /*b370*/  FSEL R192, R24, -INF , !P1 ;  /* 0xff80000018c07808 */ /* 0x000fe40004800000 */
[----:B------:R-:W-:Y:S01]  /*b380*/  ISETP.GE.AND P1, PT, R16, R234, PT ;  /* 0x000000ea1000720c */ /* 0x000fe20003f26270 */
[----:B------:R-:W-:Y:S01]  /*b390*/  IMAD.MOV.U32 R26, RZ, RZ, R14 ;  /* 0x000000ffff1a7224 */ /* 0x000fe200078e000e */
[----:B------:R-:W-:Y:S01]  /*b3a0*/  IABS R14, R21 ;  /* 0x00000015000e7213 */ /* 0x000fe20000000000 */
[----:B------:R-:W-:Y:S01]  /*b3b0*/  IMAD.IADD R21, R236, 0x1, -R15 ;  /* 0x00000001ec157824 */ /* 0x000fe200078e0a0f */
[----:B------:R-:W-:Y:S01]  /*b3c0*/  ISETP.LT.OR P0, PT, R12, R235, P0 ;  /* 0x000000eb0c00720c */ /* 0x000fe20000701670 */
[----:B-1----:R-:W-:Y:S01]  /*b3d0*/  FFMA.FTZ R18, R18, -UR16, R183 ;  /* 0x8000001012127c23 */ /* 0x002fe200080100b7 */
[----:B------:R-:W-:-:S02]  /*b3e0*/  IADD3 R12, R0, 0x30, RZ ;  /* 0x00000030000c7810 */ /* 0x000fc40007ffe0ff */
[----:B------:R-:W-:Y:S01]  /*b3f0*/  IABS R13, R13 ;  /* 0x0000000d000d7213 */ /* 0x000fe20000000000 */
[C---:B---3--:R-:W-:Y:S01]  /*b400*/  HMMA.16816.F32.BF16 R172, R8.reuse, R4, R172 ;  /* 0x0000000408ac723c */ /* 0x048fe200000418ac */
[CC--:B------:R-:W-:Y:S01]  /*b410*/  ISETP.LT.OR P6, PT, R16.reuse, R238.reuse, P6 ;  /* 0x000000ee1000720c */ /* 0x0c0fe200037c1670 */
[----:B------:R-:W1:Y:S01]  /*b420*/  I2F R14, R14 ;  /* 0x0000000e000e7306 */ /* 0x000e620000201400 */
[----:B------:R-:W-:Y:S01]  /*b430*/  BAR.SYNC.DEFER_BLOCKING 0x0 ;  /* 0x0000000000007b1d */ /* 0x000fe20000010000 */
[----:B------:R-:W-:Y:S02]  /*b440*/  ISETP.LT.OR P1, PT, R16, R235, P1 ;  /* 0x000000eb1000720c */ /* 0x000fe40000f21670 */
[C---:B------:R-:W-:Y:S02]  /*b450*/  IADD3 R16, R0.reuse, 0x31, RZ ;  /* 0x0000003100107810 */ /* 0x040fe40007ffe0ff */
[----:B------:R-:W-:Y:S01]  /*b460*/  IABS R19, R21 ;  /* 0x0000001500137213 */ /* 0x000fe20000000000 */
[C---:B------:R-:W-:Y:S01]  /*b470*/  IMAD.IADD R21, R239.reuse, 0x1, -R12 ;  /* 0x00000001ef157824 */ /* 0x040fe200078e0a0c */
[----:B------:R-:W2:Y:S01]  /*b480*/  I2F R17, R13 ;  /* 0x0000000d00117306 */ /* 0x000ea20000201400 */
[----:B------:R-:W-:Y:S01]  /*b490*/  IMAD.IADD R23, R239, 0x1, -R16 ;  /* 0x00000001ef177824 */ /* 0x000fe200078e0a10 */
[----:B------:R-:W-:Y:S01]  /*b4a0*/  IADD3 R4, R0, 0x38, RZ ;  /* 0x0000003800047810 */ /* 0x000fe20007ffe0ff */
[----:B------:R-:W-:Y:S01]  /*b4b0*/  IMAD.MOV.U32 R22, RZ, RZ, R19 ;  /* 0x000000ffff167224 */ /* 0x000fe200078e0013 */
[----:B------:R-:W-:Y:S01]  /*b4c0*/  IABS R19, R21 ;  /* 0x0000001500137213 */ /* 0x000fe20000000000 */
[----:B------:R-:W-:Y:S01]  /*b4d0*/  IMAD.IADD R21, R236, 0x1, -R12 ;  /* 0x00000001ec157824 */ /* 0x000fe200078e0a0c */
[----:B------:R-:W-:Y:S01]  /*b4e0*/  IABS R23, R23 ;  /* 0x0000001700177213 */ /* 0x000fe20000000000 */
[----:B------:R-:W-:Y:S01]  /*b4f0*/  HMMA.16816.F32.BF16 R168, R8, R6, R168 ;  /* 0x0000000608a8723c */ /* 0x000fe200000418a8 */
[----:B------:R-:W-:Y:S01]  /*b500*/  FSEL R185, R18, -INF , !P0 ;  /* 0xff80000012b97808 */ /* 0x000fe20004000000 */
[----:B------:R-:W3:Y:S01]  /*b510*/  I2F R22, R22 ;  /* 0x0000001600167306 */ /* 0x000ee20000201400 */
[----:B------:R-:W-:Y:S01]  /*b520*/  IABS R21, R21 ;  /* 0x0000001500157213 */ /* 0x000fe20000000000 */
[----:B------:R-:W-:Y:S01]  /*b530*/  IMAD.MOV.U32 R18, RZ, RZ, R23 ;  /* 0x000000ffff127224 */ /* 0x000fe200078e0017 */
[C---:B------:R-:W-:Y:S01]  /*b540*/  ISETP.GE.AND P0, PT, R15.reuse, R237, PT ;  /* 0x000000ed0f00720c */ /* 0x040fe20003f06270 */
[----:B-1----:R-:W-:Y:S01]  /*b550*/  FFMA.FTZ R14, R14, -UR16, R177 ;  /* 0x800000100e0e7c23 */ /* 0x002fe200080100b1 */
[----:B------:R-:W-:Y:S01]  /*b560*/  IADD3 R0, R0, 0x39, RZ ;  /* 0x0000003900007810 */ /* 0x000fe20007ffe0ff */
[----:B------:R-:W-:Y:S01]  /*b570*/  IMAD.MOV.U32 R5, RZ, RZ, R21 ;  /* 0x000000ffff057224 */ /* 0x000fe200078e0015 */
[----:B------:R-:W-:Y:S01]  /*b580*/  ISETP.LT.OR P0, PT, R15, R238, P0 ;  /* 0x000000ee0f00720c */ /* 0x000fe20000701670 */
[----:B------:R-:W1:Y:S01]  /*b590*/  I2F R13, R26 ;  /* 0x0000001a000d7306 */ /* 0x000e620000201400 */
[----:B--2---:R-:W-:-:S02]  /*b5a0*/  FFMA.FTZ R17, R17, -UR16, R176 ;  /* 0x8000001011117c23 */ /* 0x004fc400080100b0 */
[----:B------:R-:W-:Y:S01]  /*b5b0*/  IMAD.IADD R7, R236, 0x1, -R4 ;  /* 0x00000001ec077824 */ /* 0x000fe200078e0a04 */
[----:B------:R-:W-:Y:S01]  /*b5c0*/  FSEL R196, R14, -INF , !P0 ;  /* 0xff8000000ec47808 */ /* 0x000fe20004000000 */
[----:B------:R-:W-:Y:S01]  /*b5d0*/  IMAD.IADD R21, R236, 0x1, -R16 ;  /* 0x00000001ec157824 */ /* 0x000fe200078e0a10 */
[----:B------:R-:W-:Y:S01]  /*b5e0*/  FSEL R194, R17, -INF , !P6 ;  /* 0xff80000011c27808 */ /* 0x000fe20007000000 */
[----:B------:R-:W-:Y:S01]  /*b5f0*/  IMAD.IADD R17, R239, 0x1, -R4 ;  /* 0x00000001ef117824 */ /* 0x000fe200078e0a04 */
[----:B------:R-:W2:Y:S01]  /*b600*/  I2F R18, R18 ;  /* 0x0000001200127306 */ /* 0x000ea20000201400 */
[----:B------:R-:W-:Y:S01]  /*b610*/  IABS R7, R7 ;  /* 0x0000000700077213 */ /* 0x000fe20000000000 */
[----:B---3--:R-:W-:Y:S01]  /*b620*/  FFMA.FTZ R22, R22, -UR16, R179 ;  /* 0x8000001016167c23 */ /* 0x008fe200080100b3 */
[----:B------:R-:W-:Y:S01]  /*b630*/  ISETP.GE.AND P6, PT, R15, R234, PT ;  /* 0x000000ea0f00720c */ /* 0x000fe20003fc6270 */
[--C-:B------:R-:W-:Y:S01]  /*b640*/  IMAD.IADD R8, R239, 0x1, -R0.reuse ;  /* 0x00000001ef087824 */ /* 0x100fe200078e0a00 */
[----:B------:R-:W-:Y:S01]  /*b650*/  IABS R21, R21 ;  /* 0x0000001500157213 */ /* 0x000fe20000000000 */
[----:B------:R-:W-:Y:S01]  /*b660*/  IMAD.IADD R9, R236, 0x1, -R0 ;  /* 0x00000001ec097824 */ /* 0x000fe200078e0a00 */
[----:B------:R-:W-:Y:S01]  /*b670*/  ISETP.LT.OR P6, PT, R15, R235, P6 ;  /* 0x000000eb0f00720c */ /* 0x000fe200037c1670 */
[----:B------:R-:W3:Y:S01]  /*b680*/  I2F R19, R19 ;  /* 0x0000001300137306 */ /* 0x000ee20000201400 */
[----:B------:R-:W-:Y:S01]  /*b690*/  IABS R17, R17 ;  /* 0x0000001100117213 */ /* 0x000fe20000000000 */
[----:B------:R-:W-:Y:S01]  /*b6a0*/  IMAD.MOV.U32 R15, RZ, RZ, R21 ;  /* 0x000000ffff0f7224 */ /* 0x000fe200078e0015 */
[----:B------:R-:W-:Y:S01]  /*b6b0*/  FSEL R189, R22, -INF , !P6 ;  /* 0xff80000016bd7808 */ /* 0x000fe20007000000 */
[----:B-1----:R-:W-:Y:S01]  /*b6c0*/  FFMA.FTZ R13, R13, -UR16, R178 ;  /* 0x800000100d0d7c23 */ /* 0x002fe200080100b2 */
[----:B------:R-:W-:-:S02]  /*b6d0*/  ISETP.GE.AND P6, PT, R16, R237, PT ;  /* 0x000000ed1000720c */ /* 0x000fc40003fc6270 */
[----:B------:R-:W-:Y:S01]  /*b6e0*/  IABS R8, R8 ;  /* 0x0000000800087213 */ /* 0x000fe20000000000 */
[----:B------:R-:W1:Y:S01]  /*b6f0*/  I2F R5, R5 ;  /* 0x0000000500057306 */ /* 0x000e620000201400 */
[----:B--2---:R-:W-:Y:S01]  /*b700*/  FFMA.FTZ R18, R18, -UR16, R173 ;  /* 0x8000001012127c23 */ /* 0x004fe200080100ad */
[----:B------:R-:W-:Y:S02]  /*b710*/  ISETP.LT.OR P6, PT, R16, R238, P6 ;  /* 0x000000ee1000720c */ /* 0x000fe400037c1670 */
[----:B------:R-:W-:Y:S02]  /*b720*/  FSEL R191, R13, -INF , !P1 ;  /* 0xff8000000dbf7808 */ /* 0x000fe40004800000 */
[C---:B------:R-:W-:Y:S02]  /*b730*/  ISETP.GE.AND P1, PT, R12.reuse, R237, PT ;  /* 0x000000ed0c00720c */ /* 0x040fe40003f26270 */
[----:B------:R-:W2:Y:S01]  /*b740*/  I2F R7, R7 ;  /* 0x0000000700077306 */ /* 0x000ea20000201400 */
[----:B------:R-:W-:Y:S01]  /*b750*/  ISETP.GE.AND P0, PT, R12, R234, PT ;  /* 0x000000ea0c00720c */ /* 0x000fe20003f06270 */
[----:B---3--:R-:W-:Y:S01]  /*b760*/  FFMA.FTZ R19, R19, -UR16, R172 ;  /* 0x8000001013137c23 */ /* 0x008fe200080100ac */
[----:B------:R-:W-:-:S02]  /*b770*/  IABS R9, R9 ;  /* 0x0000000900097213 */ /* 0x000fc40000000000 */
[----:B------:R-:W-:Y:S02]  /*b780*/  FSEL R180, R18, -INF , !P6 ;  /* 0xff80000012b47808 */ /* 0x000fe40007000000 */
[----:B------:R-:W-:Y:S01]  /*b790*/  ISETP.GE.AND P6, PT, R4, R234, PT ;  /* 0x000000ea0400720c */ /* 0x000fe20003fc6270 */
[----:B------:R-:W3:Y:S01]  /*b7a0*/  I2F R6, R15 ;  /* 0x0000000f00067306 */ /* 0x000ee20000201400 */
[----:B-1----:R-:W-:Y:S01]  /*b7b0*/  FFMA.FTZ R5, R5, -UR16, R174 ;  /* 0x8000001005057c23 */ /* 0x002fe200080100ae */
[C---:B------:R-:W-:Y:S02]  /*b7c0*/  ISETP.LT.OR P1, PT, R12.reuse, R238, P1 ;  /* 0x000000ee0c00720c */ /* 0x040fe40000f21670 */
[-C--:B------:R-:W-:Y:S02]  /*b7d0*/  ISETP.LT.OR P0, PT, R12, R235.reuse, P0 ;  /* 0x000000eb0c00720c */ /* 0x080fe40000701670 */
[----:B------:R-:W-:Y:S02]  /*b7e0*/  ISETP.LT.OR P6, PT, R4, R235, P6 ;  /* 0x000000eb0400720c */ /* 0x000fe400037c1670 */
[----:B------:R-:W1:Y:S01]  /*b7f0*/  I2F R17, R17 ;  /* 0x0000001100117306 */ /* 0x000e620000201400 */
[----:B--2---:R-:W-:Y:S01]  /*b800*/  FFMA.FTZ R7, R7, -UR16, R170 ;  /* 0x8000001007077c23 */ /* 0x004fe200080100aa */
[----:B------:R-:W-:-:S02]  /*b810*/  FSEL R182, R19, -INF , !P1 ;  /* 0xff80000013b67808 */ /* 0x000fc40004800000 */
[----:B------:R-:W-:Y:S02]  /*b820*/  FSEL R33, R5, -INF , !P0 ;  /* 0xff80000005217808 */ /* 0x000fe40004000000 */
[----:B------:R-:W-:Y:S02]  /*b830*/  ISETP.GE.AND P1, PT, R16, R234, PT ;  /* 0x000000ea1000720c */ /* 0x000fe40003f26270 */
[----:B------:R-:W2:Y:S01]  /*b840*/  I2F R8, R8 ;  /* 0x0000000800087306 */ /* 0x000ea20000201400 */
[----:B---3--:R-:W-:Y:S01]  /*b850*/  FFMA.FTZ R6, R6, -UR16, R175 ;  /* 0x8000001006067c23 */ /* 0x008fe200080100af */
[----:B------:R-:W-:Y:S02]  /*b860*/  ISETP.GE.AND P0, PT, R4, R237, PT ;  /* 0x000000ed0400720c */ /* 0x000fe40003f06270 */
[----:B------:R-:W-:Y:S02]  /*b870*/  FSEL R175, R7, -INF , !P6 ;  /* 0xff80000007af7808 */ /* 0x000fe40007000000 */
[----:B------:R-:W-:-:S02]  /*b880*/  PLOP3.LUT P6, PT, PT, PT, UP0, 0x80, 0x0 ;  /* 0x000000000000781c */ /* 0x000fc40003fcf008 */
[----:B------:R-:W3:Y:S01]  /*b890*/  I2F R10, R9 ;  /* 0x00000009000a7306 */ /* 0x000ee20000201400 */
[----:B-1----:R-:W-:Y:S01]  /*b8a0*/  FFMA.FTZ R17, R17, -UR16, R168 ;  /* 0x8000001011117c23 */ /* 0x002fe200080100a8 */
[----:B------:R-:W-:Y:S02]  /*b8b0*/  ISETP.LT.OR P1, PT, R16, R235, P1 ;  /* 0x000000eb1000720c */ /* 0x000fe40000f21670 */
[----:B------:R-:W-:Y:S02]  /*b8c0*/  ISETP.LT.OR P0, PT, R4, R238, P0 ;  /* 0x000000ee0400720c */ /* 0x000fe40000701670 */
[----:B------:R-:W-:Y:S02]  /*b8d0*/  FSEL R177, R6, -INF , !P1 ;  /* 0xff80000006b17808 */ /* 0x000fe40004800000 */
[----:B------:R-:W-:Y:S01]  /*b8e0*/  FSEL R34, R17, -INF , !P0 ;  /* 0xff80000011227808 */ /* 0x000fe20004000000 */
[----:B--2---:R-:W-:Y:S01]  /*b8f0*/  FFMA.FTZ R8, R8, -UR16, R169 ;  /* 0x8000001008087c23 */ /* 0x004fe200080100a9 */
[----:B------:R-:W-:-:S02]  /*b900*/  ISETP.GE.AND P1, PT, R0, R237, PT ;  /* 0x000000ed0000720c */ /* 0x000fc40003f26270 */
[C---:B------:R-:W-:Y:S02]  /*b910*/  ISETP.GE.AND P0, PT, R0.reuse, R234, PT ;  /* 0x000000ea0000720c */ /* 0x040fe40003f06270 */
[----:B------:R-:W-:Y:S01]  /*b920*/  ISETP.LT.OR P1, PT, R0, R238, P1 ;  /* 0x000000ee0000720c */ /* 0x000fe20000f21670 */
[----:B---3--:R-:W-:Y:S01]  /*b930*/  FFMA.FTZ R10, R10, -UR16, R171 ;  /* 0x800000100a0a7c23 */ /* 0x008fe200080100ab */
        /* <DEDUP_REMOVED lines=81> */
.L_x_7695:
[----:B------:R-:W-:Y:S02]  /*be50*/  ULDC UR10, c[0x0][0x198] ;  /* 0x00006600000a7ab9 */ /* 0x000fe40000000800 */
[----:B------:R-:W-:-:S04]  /*be60*/  ULEA UR10, -UR10, URZ, 0x6 ;  /* 0x0000003f0a0a7291 */ /* 0x000fc8000f8e313f */
[----:B------:R-:W-:Y:S02]  /*be70*/  USHF.R.S32.HI UR8, URZ, 0x1f, UR10 ;  /* 0x0000001f3f087899 */ /* 0x000fe4000801140a */
.L_x_7696:
[C---:B------:R-:W-:Y:S01]  /*be80*/  @!P4 IADD3 R7, P0, R166.reuse, UR10, RZ ;  /* 0x0000000aa607cc10 */ /* 0x040fe2000ff1e0ff */
[----:B------:R-:W-:Y:S01]  /*be90*/  UIADD3 UR4, UP1, UP0, UR24, UR10, UR24 ;  /* 0x0000000a18047290 */ /* 0x000fe2000f83e018 */
[C---:B------:R-:W-:Y:S01]  /*bea0*/  @!P3 IADD3 R5, P1, R166.reuse, UR10, RZ ;  /* 0x0000000aa605bc10 */ /* 0x040fe2000ff3e0ff */
[----:B------:R1:W-:Y:S01]  /*beb0*/  @P5 STS.128 [R232+0x8000], RZ ;  /* 0x008000ffe8005388 */ /* 0x0003e20000000c00 */
[----:B------:R-:W-:Y:S01]  /*bec0*/  @!P4 IADD3.X R0, R165, UR8, RZ, P0, !PT ;  /* 0x00000008a500cc10 */ /* 0x000fe200087fe4ff */
[----:B------:R-:W-:Y:S01]  /*bed0*/  UIADD3.X UR6, UR23, UR8, UR23, UP1, UP0 ;  /* 0x0000000817067290 */ /* 0x000fe20008fe0417 */
[----:B------:R-:W-:Y:S01]  /*bee0*/  @!P4 LEA R168, P0, R7, c[0x0][0x168], 0x1 ;  /* 0x00005a0007a8ca11 */ /* 0x000fe200078008ff */
[----:B------:R-:W-:Y:S01]  /*bef0*/  UIADD3 UR5, UP1, UR24, UR4, URZ ;  /* 0x0000000418057290 */ /* 0x000fe2000ff3e03f */
[----:B------:R-:W-:Y:S01]  /*bf00*/  @!P3 IADD3.X R4, R165, UR8, RZ, P1, !PT ;  /* 0x00000008a504bc10 */ /* 0x000fe20008ffe4ff */
[----:B------:R-:W-:Y:S01]  /*bf10*/  VOTEU.ALL UP0, P5 ;  /* 0x00000000003f7886 */ /* 0x000fe20002800000 */
[----:B------:R-:W-:Y:S01]  /*bf20*/  @!P4 LEA.HI.X R169, R7, c[0x0][0x16c], R0, 0x1, P0 ;  /* 0x00005b0007a9ca11 */ /* 0x000fe200000f0c00 */
[----:B------:R-:W-:Y:S01]  /*bf30*/  BSSY B0, `(.L_x_7697) ;  /* 0x000008f000007945 */ /* 0x000fe20003800000 */
[----:B------:R-:W-:-:S02]  /*bf40*/  @!P2 IADD3 R7, P0, R166, UR10, RZ ;  /* 0x0000000aa607ac10 */ /* 0x000fc4000ff1e0ff */
[----:B------:R-:W-:Y:S01]  /*bf50*/  @!P3 LEA R16, P1, R5, c[0x0][0x168], 0x1 ;  /* 0x00005a000510ba11 */ /* 0x000fe200078208ff */
[----:B------:R-:W-:Y:S01]  /*bf60*/  @!UP0 UIADD3 UR11, UP2, UR24, UR10, URZ ;  /* 0x0000000a180b8290 */ /* 0x000fe2000ff5e03f */
[----:B------:R-:W-:Y:S02]  /*bf70*/  @!P2 IADD3.X R0, R165, UR8, RZ, P0, !PT ;  /* 0x00000008a500ac10 */ /* 0x000fe400087fe4ff */
[----:B------:R-:W-:Y:S01]  /*bf80*/  @!P3 LEA.HI.X R17, R5, c[0x0][0x16c], R4, 0x1, P1 ;  /* 0x00005b000511ba11 */ /* 0x000fe200008f0c04 */
[----:B------:R-:W-:Y:S01]  /*bf90*/  IMAD.U32 R5, RZ, RZ, UR10 ;  /* 0x0000000aff057e24 */ /* 0x000fe2000f8e00ff */
[C---:B------:R-:W-:Y:S01]  /*bfa0*/  @!P2 LEA R14, P0, R7.reuse, c[0x0][0x168], 0x1 ;  /* 0x00005a00070eaa11 */ /* 0x040fe200078008ff */
[----:B------:R-:W-:Y:S01]  /*bfb0*/  IMAD.U32 R4, RZ, RZ, UR8 ;  /* 0x00000008ff047e24 */ /* 0x000fe2000f8e00ff */
[----:B------:R-:W-:Y:S02]  /*bfc0*/  @!UP0 UIADD3.X UR9, UR23, UR8, URZ, UP2, !UPT ;  /* 0x0000000817098290 */ /* 0x000fe400097fe43f */
[----:B------:R-:W-:Y:S01]  /*bfd0*/  @!P2 LEA.HI.X R15, R7, c[0x0][0x16c], R0, 0x1, P0 ;  /* 0x00005b00070faa11 */ /* 0x000fe200000f0c00 */
[----:B------:R-:W-:Y:S01]  /*bfe0*/  IMAD.U32 R0, RZ, RZ, UR8 ;  /* 0x00000008ff007e24 */ /* 0x000fe2000f8e00ff */
[----:B------:R-:W-:-:S04]  /*bff0*/  @!P4 IADD3 R7, P1, P0, R166, UR24, R5 ;  /* 0x00000018a607cc10 */ /* 0x000fc8000f83e005 */
[----:B------:R-:W-:Y:S02]  /*c000*/  @!P4 IADD3.X R6, R165, UR23, R0, P1, P0 ;  /* 0x00000017a506cc10 */ /* 0x000fe40008fe0400 */
[----:B------:R-:W-:Y:S02]  /*c010*/  @!P4 LEA R26, P0, R7, c[0x0][0x168], 0x1 ;  /* 0x00005a00071aca11 */ /* 0x000fe400078008ff */
[----:B------:R-:W-:Y:S02]  /*c020*/  @!P5 LEA R172, P1, R5, R242, 0x1 ;  /* 0x000000f205acd211 */ /* 0x000fe400078208ff */
[----:B------:R-:W-:Y:S01]  /*c030*/  @!P4 LEA.HI.X R27, R7, c[0x0][0x16c], R6, 0x1, P0 ;  /* 0x00005b00071bca11 */ /* 0x000fe200000f0c06 */
[----:B------:R-:W-:Y:S01]  /*c040*/  IMAD.U32 R7, RZ, RZ, UR4 ;  /* 0x00000004ff077e24 */ /* 0x000fe2000f8e00ff */
[----:B------:R-:W-:Y:S01]  /*c050*/  @!P5 LEA.HI.X R173, R5, R243, R4, 0x1, P1 ;  /* 0x000000f305add211 */ /* 0x000fe200008f0c04 */
[----:B------:R-:W-:Y:S01]  /*c060*/  IMAD.U32 R4, RZ, RZ, UR6 ;  /* 0x00000006ff047e24 */ /* 0x000fe2000f8e00ff */
[----:B------:R-:W-:-:S03]  /*c070*/  @!P3 IADD3 R9, P1, P0, R166, UR24, R5 ;  /* 0x00000018a609bc10 */ /* 0x000fc6000f83e005 */
[----:B------:R-:W-:Y:S01]  /*c080*/  @!PT LDS RZ, [RZ] ;  /* 0x00000000fffff984 */ /* 0x000fe20000000800 */
[----:B------:R-:W-:Y:S01]  /*c090*/  @!PT LDS RZ, [RZ] ;  /* 0x00000000fffff984 */ /* 0x000fe20000000800 */
[----:B------:R-:W-:Y:S01]  /*c0a0*/  @!PT LDS RZ, [RZ] ;  /* 0x00000000fffff984 */ /* 0x000fe20000000800 */
[----:B------:R1:W-:Y:S01]  /*c0b0*/  @!P5 LDGSTS.E.BYPASS.LTC128B.128 [R232+0x8000], [R172.64] ;  /* 0x08000000ace8dfae */ /* 0x0003e2000b901d54 */
[C-C-:B------:R-:W-:Y:S02]  /*c0c0*/  @!P3 IADD3.X R6, R165.reuse, UR23, R0.reuse, P1, P0 ;  /* 0x00000017a506bc10 */ /* 0x140fe40008fe0400 */
[----:B------:R-:W-:Y:S01]  /*c0d0*/  @!P2 IADD3 R5, P1, P0, R166, UR24, R5 ;  /* 0x00000018a605ac10 */ /* 0x000fe2000f83e005 */
[----:B------:R1:W-:Y:S03]  /*c0e0*/  @P4 STS.128 [R232+0xa000], RZ ;  /* 0x00a000ffe8004388 */ /* 0x0003e60000000c00 */
[----:B------:R-:W-:Y:S01]  /*c0f0*/  @!P2 IADD3.X R0, R165, UR23, R0, P1, P0 ;  /* 0x00000017a500ac10 */ /* 0x000fe20008fe0400 */
[----:B------:R-:W-:Y:S01]  /*c100*/  @!PT LDS RZ, [RZ] ;  /* 0x00000000fffff984 */ /* 0x000fe20000000800 */
[----:B------:R-:W-:Y:S01]  /*c110*/  @!PT LDS RZ, [RZ] ;  /* 0x00000000fffff984 */ /* 0x000fe20000000800 */
[----:B------:R-:W-:Y:S01]  /*c120*/  @!PT LDS RZ, [RZ] ;  /* 0x00000000fffff984 */ /* 0x000fe20000000800 */
[----:B------:R1:W-:Y:S01]  /*c130*/  @!P4 LDGSTS.E.BYPASS.LTC128B.128 [R232+0xa000], [R168.64+0x80] ;  /* 0x0a000080a8e8cfae */ /* 0x0003e2000b901d54 */
[----:B------:R-:W-:Y:S02]  /*c140*/  @!P3 LEA R12, P0, R9, c[0x0][0x168], 0x1 ;  /* 0x00005a00090cba11 */ /* 0x000fe400078008ff */
[----:B------:R-:W-:Y:S01]  /*c150*/  @!P5 LEA R22, P1, R7, R242, 0x1 ;  /* 0x000000f20716d211 */ /* 0x000fe200078208ff */
[----:B------:R1:W-:Y:S01]  /*c160*/  @P3 STS.128 [R232+0xc000], RZ ;  /* 0x00c000ffe8003388 */ /* 0x0003e20000000c00 */
[----:B------:R-:W-:-:S02]  /*c170*/  @!P3 LEA.HI.X R13, R9, c[0x0][0x16c], R6, 0x1, P0 ;  /* 0x00005b00090dba11 */ /* 0x000fc400000f0c06 */
[----:B------:R-:W-:Y:S01]  /*c180*/  @!P2 LEA R10, P0, R5, c[0x0][0x168], 0x1 ;  /* 0x00005a00050aaa11 */ /* 0x000fe200078008ff */
[----:B------:R-:W-:Y:S01]  /*c190*/  @!PT LDS RZ, [RZ] ;  /* 0x00000000fffff984 */ /* 0x000fe20000000800 */
[----:B------:R-:W-:Y:S01]  /*c1a0*/  @!PT LDS RZ, [RZ] ;  /* 0x00000000fffff984 */ /* 0x000fe20000000800 */
[----:B------:R-:W-:Y:S01]  /*c1b0*/  @!PT LDS RZ, [RZ] ;  /* 0x00000000fffff984 */ /* 0x000fe20000000800 */
[----:B------:R1:W-:Y:S01]  /*c1c0*/  @!P3 LDGSTS.E.BYPASS.LTC128B.128 [R232+0xc000], [R16.64+0x100] ;  /* 0x0c00010010e8bfae */ /* 0x0003e2000b901d54 */
[----:B------:R-:W-:Y:S02]  /*c1d0*/  @!P5 LEA.HI.X R23, R7, R243, R4, 0x1, P1 ;  /* 0x000000f30717d211 */ /* 0x000fe400008f0c04 */
[----:B------:R-:W-:Y:S01]  /*c1e0*/  @!P4 IADD3 R7, P1, R166, UR4, RZ ;  /* 0x00000004a607cc10 */ /* 0x000fe2000ff3e0ff */
[----:B------:R1:W-:Y:S01]  /*c1f0*/  @P2 STS.128 [R232+0xe000], RZ ;  /* 0x00e000ffe8002388 */ /* 0x0003e20000000c00 */
[----:B------:R-:W-:Y:S02]  /*c200*/  @!P2 LEA.HI.X R11, R5, c[0x0][0x16c], R0, 0x1, P0 ;  /* 0x00005b00050baa11 */ /* 0x000fe400000f0c00 */
[----:B------:R-:W-:Y:S01]  /*c210*/  @!P4 IADD3.X R0, R165, UR6, RZ, P1, !PT ;  /* 0x00000006a500cc10 */ /* 0x000fe20008ffe4ff */
[----:B------:R-:W-:Y:S01]  /*c220*/  @!PT LDS RZ, [RZ] ;  /* 0x00000000fffff984 */ /* 0x000fe20000000800 */
[----:B------:R-:W-:Y:S01]  /*c230*/  @!PT LDS RZ, [RZ] ;  /* 0x00000000fffff984 */ /* 0x000fe20000000800 */
[----:B------:R-:W-:Y:S01]  /*c240*/  @!PT LDS RZ, [RZ] ;  /* 0x00000000fffff984 */ /* 0x000fe20000000800 */
[----:B------:R1:W-:Y:S01]  /*c250*/  @!P2 LDGSTS.E.BYPASS.LTC128B.128 [R232+0xe000], [R14.64+0x180] ;  /* 0x0e0001800ee8afae */ /* 0x0003e2000b901d54 */
[----:B------:R-:W-:-:S02]  /*c260*/  @!P4 LEA R18, P1, R7, c[0x0][0x168], 0x1 ;  /* 0x00005a000712ca11 */ /* 0x000fc400078208ff */
[C---:B------:R-:W-:Y:S01]  /*c270*/  @!P3 IADD3 R5, P0, R166.reuse, UR4, RZ ;  /* 0x00000004a605bc10 */ /* 0x040fe2000ff1e0ff */
[----:B------:R1:W-:Y:S01]  /*c280*/  @P5 STS.128 [R232+0x8800], RZ ;  /* 0x008800ffe8005388 */ /* 0x0003e20000000c00 */
[----:B------:R-:W-:Y:S02]  /*c290*/  @!P4 LEA.HI.X R19, R7, c[0x0][0x16c], R0, 0x1, P1 ;  /* 0x00005b000713ca11 */ /* 0x000fe400008f0c00 */
[----:B------:R-:W-:Y:S02]  /*c2a0*/  @!P3 IADD3.X R0, R165, UR6, RZ, P0, !PT ;  /* 0x00000006a500bc10 */ /* 0x000fe400087fe4ff */
[C---:B------:R-:W-:Y:S02]  /*c2b0*/  @!P3 LEA R8, P1, R5.reuse, c[0x0][0x168], 0x1 ;  /* 0x00005a000508ba11 */ /* 0x040fe400078208ff */
[----:B------:R-:W-:Y:S01]  /*c2c0*/  @!P2 IADD3 R7, P0, R166, UR4, RZ ;  /* 0x00000004a607ac10 */ /* 0x000fe2000ff1e0ff */
[----:B------:R-:W-:Y:S01]  /*c2d0*/  UIADD3.X UR4, UR23, UR6, URZ, UP1, !UPT ;  /* 0x0000000617047290 */ /* 0x000fe20008ffe43f */
[----:B------:R-:W-:Y:S01]  /*c2e0*/  @!P3 LEA.HI.X R9, R5, c[0x0][0x16c], R0, 0x1, P1 ;  /* 0x00005b000509ba11 */ /* 0x000fe200008f0c00 */
[----:B------:R-:W-:Y:S01]  /*c2f0*/  IMAD.U32 R5, RZ, RZ, UR11 ;  /* 0x0000000bff057e24 */ /* 0x000fe2000f8e00ff */
[----:B------:R-:W-:Y:S01]  /*c300*/  @!P2 IADD3.X R4, R165, UR6, RZ, P0, !PT ;  /* 0x00000006a504ac10 */ /* 0x000fe200087fe4ff */
[----:B------:R-:W-:Y:S01]  /*c310*/  IMAD.U32 R0, RZ, RZ, UR9 ;  /* 0x00000009ff007e24 */ /* 0x000fe2000f8e00ff */
[----:B------:R-:W-:-:S02]  /*c320*/  @!P2 LEA R6, P0, R7, c[0x0][0x168], 0x1 ;  /* 0x00005a000706aa11 */ /* 0x000fc400078008ff */
[-C--:B------:R-:W-:Y:S02]  /*c330*/  @!P5 LEA R170, P1, R5, R242.reuse, 0x1 ;  /* 0x000000f205aad211 */ /* 0x080fe400078208ff */
[----:B------:R-:W-:Y:S01]  /*c340*/  @!P2 LEA.HI.X R7, R7, c[0x0][0x16c], R4, 0x1, P0 ;  /* 0x00005b000707aa11 */ /* 0x000fe200000f0c04 */
[----:B------:R-:W-:Y:S01]  /*c350*/  IMAD.U32 R4, RZ, RZ, UR5 ;  /* 0x00000005ff047e24 */ /* 0x000fe2000f8e00ff */
[-C--:B------:R-:W-:Y:S01]  /*c360*/  @!P5 LEA.HI.X R171, R5, R243.reuse, R0, 0x1, P1 ;  /* 0x000000f305abd211 */ /* 0x080fe200008f0c00 */
[----:B------:R-:W-:Y:S01]  /*c370*/  IMAD.U32 R0, RZ, RZ, UR4 ;  /* 0x00000004ff007e24 */ /* 0x000fe2000f8e00ff */
[----:B------:R-:W-:Y:S02]  /*c380*/  @!P4 IADD3 R5, P0, R166, UR5, RZ ;  /* 0x00000005a605cc10 */ /* 0x000fe4000ff1e0ff */
[C---:B------:R-:W-:Y:S01]  /*c390*/  @!P5 LEA R178, P1, R4.reuse, R242, 0x1 ;  /* 0x000000f204b2d211 */ /* 0x040fe200078208ff */
[----:B------:R-:W-:Y:S01]  /*c3a0*/  @!PT LDS RZ, [RZ] ;  /* 0x00000000fffff984 */ /* 0x000fe20000000800 */
[----:B------:R-:W-:Y:S01]  /*c3b0*/  @!PT LDS RZ, [RZ] ;  /* 0x00000000fffff984 */ /* 0x000fe20000000800 */
[----:B------:R-:W-:Y:S01]  /*c3c0*/  @!PT LDS RZ, [RZ] ;  /* 0x00000000fffff984 */ /* 0x000fe20000000800 */
[----:B------:R1:W-:Y:S03]  /*c3d0*/  @!P5 LDGSTS.E.BYPASS.LTC128B.128 [R232+0x8800], [R170.64] ;  /* 0x08800000aae8dfae */ /* 0x0003e6000b901d54 */
[----:B------:R-:W-:Y:S01]  /*c3e0*/  @!P5 LEA.HI.X R179, R4, R243, R0, 0x1, P1 ;  /* 0x000000f304b3d211 */ /* 0x000fe200008f0c00 */
[----:B------:R1:W-:Y:S01]  /*c3f0*/  @P4 STS.128 [R232+0xa800], RZ ;  /* 0x00a800ffe8004388 */ /* 0x0003e20000000c00 */
[----:B------:R-:W-:-:S02]  /*c400*/  @!P4 IADD3.X R0, R165, UR4, RZ, P0, !PT ;  /* 0x00000004a500cc10 */ /* 0x000fc400087fe4ff */
[C---:B------:R-:W-:Y:S01]  /*c410*/  @!P4 LEA R200, P0, R5.reuse, c[0x0][0x168], 0x1 ;  /* 0x00005a0005c8ca11 */ /* 0x040fe200078008ff */
[----:B------:R-:W-:Y:S01]  /*c420*/  @!PT LDS RZ, [RZ] ;  /* 0x00000000fffff984 */ /* 0x000fe20000000800 */
[----:B------:R-:W-:Y:S01]  /*c430*/  @!PT LDS RZ, [RZ] ;  /* 0x00000000fffff984 */ /* 0x000fe20000000800 */
[----:B------:R-:W-:Y:S01]  /*c440*/  @!PT LDS RZ, [RZ] ;  /* 0x00000000fffff984 */ /* 0x000fe20000000800 */
[----:B------:R1:W-:Y:S03]  /*c450*/  @!P4 LDGSTS.E.BYPASS.LTC128B.128 [R232+0xa800], [R26.64+0x80] ;  /* 0x0a8000801ae8cfae */ /* 0x0003e6000b901d54 */
[----:B------:R-:W-:Y:S01]  /*c460*/  @!P4 LEA.HI.X R201, R5, c[0x0][0x16c], R0, 0x1, P0 ;  /* 0x00005b0005c9ca11 */ /* 0x000fe200000f0c00 */
[----:B------:R1:W-:Y:S01]  /*c470*/  @P3 STS.128 [R232+0xc800], RZ ;  /* 0x00c800ffe8003388 */ /* 0x0003e20000000c00 */
[----:B------:R-:W-:-:S03]  /*c480*/  @!P3 IADD3 R0, P0, R166, UR5, RZ ;  /* 0x00000005a600bc10 */ /* 0x000fc6000ff1e0ff */
[----:B------:R-:W-:Y:S01]  /*c490*/  @!PT LDS RZ, [RZ] ;  /* 0x00000000fffff984 */ /* 0x000fe20000000800 */
[----:B------:R-:W-:Y:S01]  /*c4a0*/  @!PT LDS RZ, [RZ] ;  /* 0x00000000fffff984 */ /* 0x000fe20000000800 */
[----:B------:R-:W-:Y:S01]  /*c4b0*/  @!PT LDS RZ, [RZ] ;  /* 0x00000000fffff984 */ /* 0x000fe20000000800 */
[----:B------:R1:W-:Y:S01]  /*c4c0*/  @!P3 LDGSTS.E.BYPASS.LTC128B.128 [R232+0xc800], [R12.64+0x100] ;  /* 0x0c8001000ce8bfae */ /* 0x0003e2000b901d54 */
[----:B------:R-:W-:Y:S02]  /*c4d0*/  @!P3 IADD3.X R5, R165, UR4, RZ, P0, !PT ;  /* 0x00000004a505bc10 */ /* 0x000fe400087fe4ff */
[C---:B------:R-:W-:Y:S01]  /*c4e0*/  @!P3 LEA R4, P0, R0.reuse, c[0x0][0x168], 0x1 ;  /* 0x00005a000004ba11 */ /* 0x040fe200078008ff */
[----:B------:R1:W-:Y:S03]  /*c4f0*/  @P2 STS.128 [R232+0xe800], RZ ;  /* 0x00e800ffe8002388 */ /* 0x0003e60000000c00 */
[----:B------:R-:W-:Y:S01]  /*c500*/  @!P3 LEA.HI.X R5, R0, c[0x0][0x16c], R5, 0x1, P0 ;  /* 0x00005b000005ba11 */ /* 0x000fe200000f0c05 */
        /* <DEDUP_REMOVED lines=49> */
.L_x_7698:
[----:B------:R-:W-:Y:S05]  /*c820*/  BSYNC B0 ;  /* 0x0000000000007941 */ /* 0x000fea0003800000 */
.L_x_7697:
[----:B------:R-:W0:Y:S01]  /*c830*/  LDGDEPBAR ;  /* 0x00000000000079af */ /* 0x000e220000000000 */
[----:B-1----:R-:W-:Y:S02]  /*c840*/  IMAD.U32 R5, RZ, RZ, UR10 ;  /* 0x0000000aff057e24 */ /* 0x002fe4000f8e00ff */
[----:B------:R-:W-:-:S03]  /*c850*/  IMAD.U32 R0, RZ, RZ, UR8 ;  /* 0x00000008ff007e24 */ /* 0x000fc6000f8e00ff */
[----:B------:R-:W-:-:S04]  /*c860*/  LEA R242, P0, R5, R242, 0x1 ;  /* 0x000000f205f27211 */ /* 0x000fc800078008ff */
[----:B------:R-:W-:Y:S02]  /*c870*/  LEA.HI.X R243, R5, R243, R0, 0x1, P0 ;  /* 0x000000f305f37211 */ /* 0x000fe400000f0c00 */
.L_x_7694:
        /* <DEDUP_REMOVED lines=70> */
[--C-:B------:R-:W-:Y:S02]  /*cce0*/  FFMA.FTZ R179, R28, c[0x0][0x23c], -R35.reuse ;  /* 0x00008f001cb37a23 */ /* 0x100fe40000010823 */
[--C-:B------:R-:W-:Y:S02]  /*ccf0*/  FFMA.FTZ R181, R193, c[0x0][0x23c], -R178.reuse ;  /* 0x00008f00c1b57a23 */ /* 0x100fe400000108b2 */
[----:B------:R-:W2:Y:S01]  /*cd00*/  MUFU.EX2 R166, R166 ;  /* 0x000000a600a67308 */ /* 0x000ea20000000800 */
[----:B-1----:R-:W-:Y:S01]  /*cd10*/  F2FP.BF16.PACK_AB R4, R168, R169 ;  /* 0x000000a9a804723e */ /* 0x002fe200000010ff */
[--C-:B------:R-:W-:Y:S02]  /*cd20*/  FFMA.FTZ R186, R31, c[0x0][0x23c], -R178.reuse ;  /* 0x00008f001fba7a23 */ /* 0x100fe400000108b2 */
[--C-:B------:R-:W-:Y:S02]  /*cd30*/  FFMA.FTZ R183, R29, c[0x0][0x23c], -R178.reuse ;  /* 0x00008f001db77a23 */ /* 0x100fe400000108b2 */
[----:B------:R-:W-:Y:S01]  /*cd40*/  FFMA.FTZ R188, R25, c[0x0][0x23c], -R178 ;  /* 0x00008f0019bc7a23 */ /* 0x000fe200000108b2 */
[----:B------:R-:W-:Y:S01]  /*cd50*/  LDSM.16.MT88.4 R28, [R224+0x14800] ;  /* 0x01480000e01c783b */ /* 0x000fe20000004200 */
[----:B------:R-:W-:Y:S01]  /*cd60*/  MUFU.EX2 R165, R165 ;  /* 0x000000a500a57308 */ /* 0x000fe20000000800 */
[----:B------:R-:W-:-:S02]  /*cd70*/  FFMA.FTZ R193, R192, c[0x0][0x23c], -R35 ;  /* 0x00008f00c0c17a23 */ /* 0x000fc40000010823 */
[----:B------:R-:W-:Y:S01]  /*cd80*/  LDSM.16.MT88.4 R24, [R220+0x10800] ;  /* 0x01080000dc18783b */ /* 0x000fe20000004200 */
[--C-:B------:R-:W-:Y:S02]  /*cd90*/  FFMA.FTZ R192, R194, c[0x0][0x23c], -R35.reuse ;  /* 0x00008f00c2c07a23 */ /* 0x100fe40000010823 */
[--C-:B------:R-:W-:Y:S02]  /*cda0*/  FFMA.FTZ R195, R196, c[0x0][0x23c], -R35.reuse ;  /* 0x00008f00c4c37a23 */ /* 0x100fe40000010823 */
[----:B------:R-:W1:Y:S01]  /*cdb0*/  MUFU.EX2 R2, R2 ;  /* 0x0000000200027308 */ /* 0x000e620000000800 */
[----:B--2---:R-:W-:Y:S01]  /*cdc0*/  F2FP.BF16.PACK_AB R6, R166, R167 ;  /* 0x000000a7a606723e */ /* 0x004fe200000010ff */
[--C-:B------:R-:W-:Y:S02]  /*cdd0*/  FFMA.FTZ R194, R185, c[0x0][0x23c], -R178.reuse ;  /* 0x00008f00b9c27a23 */ /* 0x100fe400000108b2 */
[----:B------:R-:W-:Y:S02]  /*cde0*/  FFMA.FTZ R190, R190, c[0x0][0x23c], -R35 ;  /* 0x00008f00bebe7a23 */ /* 0x000fe40000010823 */
[----:B------:R-:W-:-:S02]  /*cdf0*/  FFMA.FTZ R187, R187, c[0x0][0x23c], -R178 ;  /* 0x00008f00bbbb7a23 */ /* 0x000fc400000108b2 */
        /* <DEDUP_REMOVED lines=226> */
[----:B------:R-:W-:-:S03]  /*dc20*/  F2FP.BF16.PACK_AB R7, R188, R183 ;  /* 0x000000b7bc07723e */ /* 0x000fc600000010ff */
[----:B------:R-:W-:-:S04]  /*dc30*/  FADD.FTZ R3, R179, R174 ;  /* 0x000000aeb3037221 */ /* 0x000fc80000010000 */
[----:B--2---:R-:W-:Y:S01]  /*dc40*/  HMMA.16816.F32.BF16 R160, R4, R16, R160 ;  /* 0x0000001004a0723c */ /* 0x004fe200000418a0 */
[----:B------:R-:W-:-:S07]  /*dc50*/  FADD.FTZ R3, R184, R3 ;  /* 0x00000003b8037221 */ /* 0x000fce0000010000 */
        /* <DEDUP_REMOVED lines=47> */
[----:B------:R-:W-:Y:S01]  /*df50*/  F2FP.BF16.PACK_AB R4, R193, R190 ;  /* 0x000000bec104723e */ /* 0x000fe200000010ff */
[----:B------:R-:W-:Y:S01]  /*df60*/  FADD.FTZ R190, R190, R3 ;  /* 0x00000003bebe7221 */ /* 0x000fe20000010000 */
[----:B------:R-:W-:-:S02]  /*df70*/  F2FP.BF16.PACK_AB R5, R194, R187 ;  /* 0x000000bbc205723e */ /* 0x000fc400000010ff */
[----:B------:R-:W-:Y:S01]  /*df80*/  F2FP.BF16.PACK_AB R6, R195, R192 ;  /* 0x000000c0c306723e */ /* 0x000fe200000010ff */
[----:B------:R-:W-:Y:S01]  /*df90*/  FADD.FTZ R193, R193, R190 ;  /* 0x000000bec1c17221 */ /* 0x000fe20000010000 */
[----:B------:R-:W-:Y:S02]  /*dfa0*/  F2FP.BF16.PACK_AB R7, R196, R185 ;  /* 0x000000b9c407723e */ /* 0x000fe400000010ff */
[----:B------:R-:W-:Y:S01]  /*dfb0*/  MOV R3, R170 ;  /* 0x000000aa00037202 */ /* 0x000fe20000000f00 */
[----:B------:R-:W-:-:S04]  /*dfc0*/  FADD.FTZ R192, R192, R193 ;  /* 0x000000c1c0c07221 */ /* 0x000fc80000010000 */
[----:B--2---:R-:W-:Y:S01]  /*dfd0*/  HMMA.16816.F32.BF16 R136, R4, R20, R136 ;  /* 0x000000140488723c */ /* 0x004fe20000041888 */
        /* <DEDUP_REMOVED lines=48> */
[----:B------:R-:W-:Y:S01]  /*e2e0*/  F2FP.BF16.PACK_AB R4, R189, R182 ;  /* 0x000000b6bd04723e */ /* 0x000fe200000010ff */
[----:B------:R-:W-:Y:S01]  /*e2f0*/  FADD.FTZ R182, R182, R195 ;  /* 0x000000c3b6b67221 */ /* 0x000fe20000010000 */
[----:B------:R-:W-:-:S02]  /*e300*/  F2FP.BF16.PACK_AB R5, R198, R197 ;  /* 0x000000c5c605723e */ /* 0x000fc400000010ff */
[----:B------:R-:W-:Y:S01]  /*e310*/  F2FP.BF16.PACK_AB R6, R191, R180 ;  /* 0x000000b4bf06723e */ /* 0x000fe200000010ff */
[----:B------:R-:W-:Y:S01]  /*e320*/  FADD.FTZ R189, R189, R182 ;  /* 0x000000b6bdbd7221 */ /* 0x000fe20000010000 */
[----:B------:R-:W-:-:S03]  /*e330*/  F2FP.BF16.PACK_AB R7, R176, R175 ;  /* 0x000000afb007723e */ /* 0x000fc600000010ff */
        /* <DEDUP_REMOVED lines=19> */
[----:B------:R-:W-:Y:S03]  /*e470*/  HMMA.16816.F32.BF16 R144, R4, R28, R144 ;  /* 0x0000001c0490723c */ /* 0x000fe60000041890 */
[----:B------:R-:W-:-:S04]  /*e480*/  FADD.FTZ R0, R173, R0 ;  /* 0x00000000ad007221 */ /* 0x000fc80000010000 */
[----:B------:R-:W-:Y:S01]  /*e490*/  FADD.FTZ R181, R181, R0 ;  /* 0x00000000b5b57221 */ /* 0x000fe20000010000 */
[----:B------:R-:W-:Y:S01]  /*e4a0*/  HMMA.16816.F32.BF16 R140, R4, R30, R140 ;  /* 0x0000001e048c723c */ /* 0x000fe2000004188c */
[----:B------:R-:W4:Y:S02]  /*e4b0*/  LDSM.16.MT88.4 R28, [R222+0x15800] ;  /* 0x01580000de1c783b */ /* 0x000f240000004200 */
[----:B------:R-:W-:-:S04]  /*e4c0*/  FADD.FTZ R186, R186, R181 ;  /* 0x000000b5baba7221 */ /* 0x000fc80000010000 */
[----:B------:R-:W-:Y:S01]  /*e4d0*/  FADD.FTZ R183, R183, R186 ;  /* 0x000000bab7b77221 */ /* 0x000fe20000010000 */
[----:B------:R-:W-:Y:S03]  /*e4e0*/  HMMA.16816.F32.BF16 R136, R4, R24, R136 ;  /* 0x000000180488723c */ /* 0x000fe60000041888 */
[----:B------:R-:W-:-:S04]  /*e4f0*/  FADD.FTZ R188, R188, R183 ;  /* 0x000000b7bcbc7221 */ /* 0x000fc80000010000 */
[----:B------:R-:W-:Y:S01]  /*e500*/  FADD.FTZ R187, R187, R188 ;  /* 0x000000bcbbbb7221 */ /* 0x000fe20000010000 */
[----:B------:R-:W-:Y:S01]  /*e510*/  HMMA.16816.F32.BF16 R132, R4, R26, R132 ;  /* 0x0000001a0484723c */ /* 0x000fe20000041884 */
[----:B------:R-:W5:Y:S02]  /*e520*/  LDSM.16.MT88.4 R24, [R221+0x15800] ;  /* 0x01580000dd18783b */ /* 0x000f640000004200 */
        /* <DEDUP_REMOVED lines=9> */
[----:B---3--:R-:W-:Y:S03]  /*e5c0*/  HMMA.16816.F32.BF16 R60, R4, R12, R60 ;  /* 0x0000000c043c723c */ /* 0x008fe6000004183c */
[----:B------:R-:W-:-:S05]  /*e5d0*/  FADD.FTZ R245, R176, R175 ;  /* 0x000000afb0f57221 */ /* 0x000fca0000010000 */
[C---:B------:R-:W-:Y:S01]  /*e5e0*/  HMMA.16816.F32.BF16 R64, R4.reuse, R14, R64 ;  /* 0x0000000e0440723c */ /* 0x040fe20000041840 */
[----:B------:R-:W3:Y:S07]  /*e5f0*/  LDSM.16.MT88.4 R12, [R221+0x17800] ;  /* 0x01780000dd0c783b */ /* 0x000eee0000004200 */
        /* <DEDUP_REMOVED lines=17> */
.L_x_7691:
[----:B------:R-:W-:Y:S05]  /*e710*/  @!P6 BRA `(.L_x_7699) ;  /* 0x000056700000e947 */ /* 0x000fea0003800000 */
[----:B------:R-:W-:Y:S01]  /*e720*/  ULDC.64 UR10, c[0x0][0x1a0] ;  /* 0x00006800000a7ab9 */ /* 0x000fe20000000a00 */
[----:B------:R-:W-:Y:S01]  /*e730*/  IMAD.MOV.U32 R0, RZ, RZ, R3 ;  /* 0x000000ffff007224 */ /* 0x000fe200078e0003 */
[----:B------:R-:W-:Y:S01]  /*e740*/  ULEA UR5, -UR10, URZ, 0x6 ;  /* 0x0000003f0a057291 */ /* 0x000fe2000f8e313f */
[----:B------:R-:W-:Y:S01]  /*e750*/  IMAD.MOV.U32 R2, RZ, RZ, R164 ;  /* 0x000000ffff027224 */ /* 0x000fe200078e00a4 */
[----:B------:R-:W-:-:S02]  /*e760*/  ULDC.64 UR8, c[0x0][0x198] ;  /* 0x0000660000087ab9 */ /* 0x000fc40000000a00 */
[----:B------:R-:W-:Y:S02]  /*e770*/  USHF.R.S32.HI UR4, URZ, 0x1f, UR5 ;  /* 0x0000001f3f047899 */ /* 0x000fe40008011405 */
[----:B------:R-:W-:Y:S01]  /*e780*/  ULEA UR12, -UR8, URZ, 0x6 ;  /* 0x0000003f080c7291 */ /* 0x000fe2000f8e313f */
[----:B------:R-:W-:-:S03]  /*e790*/  MOV R241, UR5 ;  /* 0x0000000500f17c02 */ /* 0x000fc60008000f00 */
[----:B------:R-:W-:Y:S01]  /*e7a0*/  MOV R240, UR4 ;  /* 0x0000000400f07c02 */ /* 0x000fe20008000f00 */
[----:B------:R-:W-:Y:S02]  /*e7b0*/  USHF.R.S32.HI UR6, URZ, 0x1f, UR12 ;  /* 0x0000001f3f067899 */ /* 0x000fe4000801140c */
[----:B------:R-:W-:Y:S02]  /*e7c0*/  ULDC.64 UR4, c[0x0][0x1a0] ;  /* 0x0000680000047ab9 */ /* 0x000fe40000000a00 */
.L_x_7703:
        /* <DEDUP_REMOVED lines=13> */
[----:B------:R1:W2:Y:S01]  /*e8a0*/  R2UR UR13, R3 ;  /* 0x00000000030d73c2 */ /* 0x0002a200000e0000 */
[----:B------:R-:W-:Y:S04]  /*e8b0*/  IMAD.U32 R5, RZ, RZ, UR14 ;  /* 0x0000000eff057e24 */ /* 0x000fe8000f8e00ff */
[----:B------:R-:W-:Y:S01]  /*e8c0*/  IMAD.U32 R6, RZ, RZ, UR32 ;  /* 0x00000020ff067e24 */ /* 0x000fe2000f8e00ff */
[----:B-1----:R-:W-:Y:S01]  /*e8d0*/  IABS R3, R5 ;  /* 0x0000000500037213 */ /* 0x002fe20000000000 */
[----:B--2---:R-:W1:Y:S03]  /*e8e0*/  I2F.RP R9, UR13 ;  /* 0x0000000d00097d06 */ /* 0x004e660008209400 */
[----:B------:R-:W2:Y:S07]  /*e8f0*/  R2UR UR28, R3 ;  /* 0x00000000031c73c2 */ /* 0x000eae00000e0000 */
[----:B-1----:R-:W1:Y:S02]  /*e900*/  MUFU.RCP R4, R9 ;  /* 0x0000000900047308 */ /* 0x002e640000001000 */
[----:B-1----:R-:W-:Y:S02]  /*e910*/  IADD3 R8, R4, 0xffffffe, RZ ;  /* 0x0ffffffe04087810 */ /* 0x002fe40007ffe0ff */
[----:B------:R-:W-:Y:S06]  /*e920*/  IABS R4, R6 ;  /* 0x0000000600047213 */ /* 0x000fec0000000000 */
[----:B------:R-:W1:Y:S01]  /*e930*/  F2I.FTZ.U32.TRUNC.NTZ R7, R8 ;  /* 0x0000000800077305 */ /* 0x000e62000021f000 */
[----:B------:R-:W3:Y:S08]  /*e940*/  R2UR UR30, R4 ;  /* 0x00000000041e73c2 */ /* 0x000ef000000e0000 */
[----:B-1----:R-:W1:Y:S02]  /*e950*/  R2UR UR35, R7 ;  /* 0x00000000072373c2 */ /* 0x002e6400000e0000 */
[----:B-1----:R-:W-:Y:S04]  /*e960*/  UIADD3 UR25, URZ, -UR35, URZ ;  /* 0x800000233f197290 */ /* 0x002fe8000fffe03f */
[----:B------:R-:W-:Y:S04]  /*e970*/  UIMAD UR25, UR25, UR13, URZ ;  /* 0x0000000d191972a4 */ /* 0x000fe8000f8e023f */
[----:B------:R-:W-:Y:S04]  /*e980*/  UIMAD.WIDE.U32 UR34, UR35, UR25, UR34 ;  /* 0x00000019232272a5 */ /* 0x000fe8000f8e0022 */
[----:B---3--:R-:W-:Y:S02]  /*e990*/  UIMAD.WIDE.U32 UR36, UR35, UR30, URZ ;  /* 0x0000001e232472a5 */ /* 0x008fe4000f8e003f */
[----:B--2---:R-:W-:Y:S05]  /*e9a0*/  UIMAD.WIDE.U32 UR34, UR35, UR28, URZ ;  /* 0x0000001c232272a5 */ /* 0x004fea000f8e003f */
[----:B------:R-:W-:Y:S02]  /*e9b0*/  UMOV UR33, UR37 ;  /* 0x0000002500217c82 */ /* 0x000fe40008000000 */
[----:B------:R-:W-:Y:S02]  /*e9c0*/  UMOV UR31, UR35 ;  /* 0x00000023001f7c82 */ /* 0x000fe40008000000 */
[----:B------:R-:W-:Y:S02]  /*e9d0*/  UIADD3 UR29, -UR33, URZ, URZ ;  /* 0x0000003f211d7290 */ /* 0x000fe4000fffe13f */
        /* <DEDUP_REMOVED lines=21> */
[----:B------:R-:W-:Y:S04]  /*eb30*/  @!UP1 UIADD3 UR33, -UR33, URZ, URZ ;  /* 0x0000003f21219290 */ /* 0x000fe8000fffe13f */
        /* <DEDUP_REMOVED lines=15> */
[----:B------:R-:W-:Y:S04]  /*ec30*/  UIMAD UR13, UR11, UR25, URZ ;  /* 0x000000190b0d72a4 */ /* 0x000fe8000f8e023f */
[----:B------:R-:W-:Y:S03]  /*ec40*/  UIMAD UR13, UR14, UR10, UR13 ;  /* 0x0000000a0e0d72a4 */ /* 0x000fe6000f8e020d */
[----:B------:R-:W3:Y:S01]  /*ec50*/  R2UR UR31, R11 ;  /* 0x000000000b1f73c2 */ /* 0x000ee200000e0000 */
[----:B------:R-:W-:Y:S01]  /*ec60*/  UMOV UR14, UR10 ;  /* 0x0000000a000e7c82 */ /* 0x000fe20008000000 */
[----:B-1----:R-:W-:Y:S06]  /*ec70*/  IMAD.U32 R12, RZ, RZ, UR28 ;  /* 0x0000001cff0c7e24 */ /* 0x002fec000f8e00ff */
[----:B------:R-:W1:Y:S01]  /*ec80*/  R2UR UR30, R10 ;  /* 0x000000000a1e73c2 */ /* 0x000e6200000e0000 */
[----:B--2---:R-:W-:Y:S01]  /*ec90*/  IMAD.U32 R13, RZ, RZ, UR29 ;  /* 0x0000001dff0d7e24 */ /* 0x004fe2000f8e00ff */
[----:B------:R-:W-:Y:S04]  /*eca0*/  UIMAD.WIDE.U32 UR28, UR10, UR25, URZ ;  /* 0x000000190a1c72a5 */ /* 0x000fe8000f8e003f */
[----:B------:R-:W2:Y:S01]  /*ecb0*/  LDG.E R4, [R12.64] ;  /* 0x000000140c047981 */ /* 0x000ea2000c1e1900 */
[----:B------:R-:W-:Y:S01]  /*ecc0*/  UIADD3 UR13, UR29, UR13, URZ ;  /* 0x0000000d1d0d7290 */ /* 0x000fe2000fffe03f */
[----:B------:R-:W-:Y:S01]  /*ecd0*/  IMAD.U32 R7, RZ, RZ, UR29 ;  /* 0x0000001dff077e24 */ /* 0x000fe2000f8e00ff */
[----:B------:R-:W-:Y:S01]  /*ece0*/  MOV R6, UR28 ;  /* 0x0000001c00067c02 */ /* 0x000fe20008000f00 */
[----:B---3--:R-:W-:Y:S03]  /*ecf0*/  IMAD.U32 R9, RZ, RZ, UR31 ;  /* 0x0000001fff097e24 */ /* 0x008fe6000f8e00ff */
[----:B------:R-:W-:Y:S01]  /*ed00*/  MOV R7, UR13 ;  /* 0x0000000d00077c02 */ /* 0x000fe20008000f00 */
[----:B------:R-:W-:Y:S01]  /*ed10*/  UMOV UR13, UR11 ;  /* 0x0000000b000d7c82 */ /* 0x000fe20008000000 */
[----:B-1----:R-:W-:Y:S05]  /*ed20*/  MOV R8, UR30 ;  /* 0x0000001e00087c02 */ /* 0x002fea0008000f00 */
[----:B------:R-:W2:Y:S02]  /*ed30*/  LDG.E R9, [R8.64] ;  /* 0x0000001408097981 */ /* 0x000ea4000c1e1900 */
[----:B--2---:R-:W-:Y:S04]  /*ed40*/  IMAD.IADD R4, R9, 0x1, -R4 ;  /* 0x0000000109047824 */ /* 0x004fe800078e0a04 */
[C---:B------:R-:W-:Y:S01]  /*ed50*/  IMAD.WIDE.U32 R6, R4.reuse, c[0x0][0x188], R6 ;  /* 0x0000620004067a25 */ /* 0x040fe200078e0006 */
[----:B------:R-:W-:Y:S03]  /*ed60*/  SHF.R.S32.HI R3, RZ, 0x1f, R4 ;  /* 0x0000001fff037819 */ /* 0x000fe60000011404 */
[----:B------:R-:W-:Y:S02]  /*ed70*/  IMAD.MOV.U32 R251, RZ, RZ, R6 ;  /* 0x000000fffffb7224 */ /* 0x000fe400078e0006 */
[----:B------:R-:W-:Y:S04]  /*ed80*/  IMAD R3, R3, c[0x0][0x188], RZ ;  /* 0x0000620003037a24 */ /* 0x000fe800078e02ff */
[----:B------:R-:W-:Y:S05]  /*ed90*/  IMAD R3, R4, c[0x0][0x18c], R3 ;  /* 0x0000630004037a24 */ /* 0x000fea00078e0203 */
[----:B------:R-:W-:Y:S02]  /*eda0*/  IADD3 R244, R7, R3, RZ ;  /* 0x0000000307f47210 */ /* 0x000fe40007ffe0ff */
.L_x_7700:
        /* <DEDUP_REMOVED lines=27> */
[----:B------:R-:W-:Y:S03]  /*ef60*/  IADD3 R3, P2, R252, UR27, RZ ;  /* 0x0000001bfc037c10 */ /* 0x000fe6000ff5e0ff */
        /* <DEDUP_REMOVED lines=316> */
[----:B------:R1:W2:Y:S01]  /*10330*/  R2UR UR10, R3 ;  /* 0x00000000030a73c2 */ /* 0x0002a200000e0000 */
[----:B------:R-:W-:Y:S04]  /*10340*/  IMAD.U32 R166, RZ, RZ, UR11 ;  /* 0x0000000bffa67e24 */ /* 0x000fe8000f8e00ff */
[----:B------:R-:W-:Y:S05]  /*10350*/  IMAD.U32 R165, RZ, RZ, UR32 ;  /* 0x00000020ffa57e24 */ /* 0x000fea000f8e00ff */
        /* <DEDUP_REMOVED lines=78> */
.L_x_7702:
        /* <DEDUP_REMOVED lines=117> */
.L_x_7701:
[----:B------:R-:W-:Y:S01]  /*10f90*/  MOV R164, UR22 ;  /* 0x0000001600a47c02 */ /* 0x000fe20008000f00 */
[----:B------:R-:W-:Y:S02]  /*10fa0*/  UISETP.GT.AND UP0, UPT, UR22, UR7, UPT ;  /* 0x000000071600728c */ /* 0x000fe4000bf04270 */
[----:B------:R-:W-:Y:S01]  /*10fb0*/  UMOV UR10, UR14 ;  /* 0x0000000e000a7c82 */ /* 0x000fe20008000000 */
[----:B------:R-:W-:Y:S01]  /*10fc0*/  LEA R3, R164, R231, 0x6 ;  /* 0x000000e7a4037211 */ /* 0x000fe200078e30ff */
[----:B------:R-:W-:Y:S03]  /*10fd0*/  UMOV UR11, UR13 ;  /* 0x0000000d000b7c82 */ /* 0x000fe60008000000 */
[-C--:B------:R-:W-:Y:S02]  /*10fe0*/  IADD3 R164, R239, -R3.reuse, RZ ;  /* 0x80000003efa47210 */ /* 0x080fe40007ffe0ff */
[C---:B-1----:R-:W-:Y:S02]  /*10ff0*/  IADD3 R173, R3.reuse, 0x1, RZ ;  /* 0x0000000103ad7810 */ /* 0x042fe40007ffe0ff */
[----:B------:R-:W-:Y:S02]  /*11000*/  IABS R165, R164 ;  /* 0x000000a400a57213 */ /* 0x000fe40000000000 */
[C---:B------:R-:W-:Y:S02]  /*11010*/  IADD3 R164, R236.reuse, -R3, RZ ;  /* 0x80000003eca47210 */ /* 0x040fe40007ffe0ff */
[----:B------:R-:W-:Y:S02]  /*11020*/  IADD3 R169, R3, 0x8, RZ ;  /* 0x0000000803a97810 */ /* 0x000fe40007ffe0ff */
[----:B------:R-:W-:Y:S01]  /*11030*/  IABS R167, R164 ;  /* 0x000000a400a77213 */ /* 0x000fe20000000000 */
[----:B------:R-:W-:Y:S01]  /*11040*/  I2F R165, R165 ;  /* 0x000000a500a57306 */ /* 0x000fe20000201400 */
[----:B------:R-:W-:Y:S02]  /*11050*/  IADD3 R164, R239, -R173, RZ ;  /* 0x800000adefa47210 */ /* 0x000fe40007ffe0ff */
[----:B------:R-:W-:Y:S02]  /*11060*/  IADD3 R182, R3, 0x9, RZ ;  /* 0x0000000903b67810 */ /* 0x000fe40007ffe0ff */
[----:B------:R-:W-:Y:S02]  /*11070*/  IABS R166, R164 ;  /* 0x000000a400a67213 */ /* 0x000fe40000000000 */
[----:B------:R-:W-:Y:S02]  /*11080*/  IADD3 R164, R239, -R169, RZ ;  /* 0x800000a9efa47210 */ /* 0x000fe40007ffe0ff */
[----:B------:R-:W-:Y:S01]  /*11090*/  IADD3 R168, R3, 0x10, RZ ;  /* 0x0000001003a87810 */ /* 0x000fe20007ffe0ff */
[----:B------:R-:W-:Y:S01]  /*110a0*/  I2F R167, R167 ;  /* 0x000000a700a77306 */ /* 0x000fe20000201400 */
[----:B------:R-:W-:Y:S01]  /*110b0*/  IABS R189, R164 ;  /* 0x000000a400bd7213 */ /* 0x000fe20000000000 */
[----:B------:R-:W-:Y:S01]  /*110c0*/  IMAD.IADD R164, R239, 0x1, -R182 ;  /* 0x00000001efa47824 */ /* 0x000fe200078e0ab6 */
[C---:B------:R-:W-:Y:S02]  /*110d0*/  IADD3 R188, R3.reuse, 0x11, RZ ;  /* 0x0000001103bc7810 */ /* 0x040fe40007ffe0ff */
[----:B------:R-:W-:Y:S02]  /*110e0*/  IADD3 R184, R3, 0x18, RZ ;  /* 0x0000001803b87810 */ /* 0x000fe40007ffe0ff */
[----:B------:R-:W-:Y:S02]  /*110f0*/  IABS R170, R164 ;  /* 0x000000a400aa7213 */ /* 0x000fe40000000000 */
[----:B------:R-:W-:Y:S01]  /*11100*/  IADD3 R164, R239, -R168, RZ ;  /* 0x800000a8efa47210 */ /* 0x000fe20007ffe0ff */
[----:B------:R-:W-:Y:S01]  /*11110*/  I2F R166, R166 ;  /* 0x000000a600a67306 */ /* 0x000fe20000201400 */
[----:B------:R-:W-:Y:S02]  /*11120*/  IADD3 R183, R3, 0x19, RZ ;  /* 0x0000001903b77810 */ /* 0x000fe40007ffe0ff */
[----:B------:R-:W-:Y:S02]  /*11130*/  IABS R187, R164 ;  /* 0x000000a400bb7213 */ /* 0x000fe40000000000 */
[----:B------:R-:W-:Y:S02]  /*11140*/  IADD3 R164, R239, -R188, RZ ;  /* 0x800000bcefa47210 */ /* 0x000fe40007ffe0ff */
[----:B------:R-:W-:Y:S02]  /*11150*/  IADD3 R179, R3, 0x20, RZ ;  /* 0x0000002003b37810 */ /* 0x000fe40007ffe0ff */
[----:B------:R-:W-:Y:S01]  /*11160*/  IABS R186, R164 ;  /* 0x000000a400ba7213 */ /* 0x000fe20000000000 */
[----:B------:R-:W-:Y:S01]  /*11170*/  I2F R170, R170 ;  /* 0x000000aa00aa7306 */ /* 0x000fe20000201400 */
[----:B------:R-:W-:Y:S02]  /*11180*/  IADD3 R164, R239, -R184, RZ ;  /* 0x800000b8efa47210 */ /* 0x000fe40007ffe0ff */
[----:B------:R-:W-:Y:S02]  /*11190*/  IADD3 R171, R3, 0x21, RZ ;  /* 0x0000002103ab7810 */ /* 0x000fe40007ffe0ff */
[----:B------:R-:W-:Y:S02]  /*111a0*/  IABS R185, R164 ;  /* 0x000000a400b97213 */ /* 0x000fe40000000000 */
[C---:B------:R-:W-:Y:S02]  /*111b0*/  IADD3 R164, R236.reuse, -R173, RZ ;  /* 0x800000adeca47210 */ /* 0x040fe40007ffe0ff */
[----:B------:R-:W-:Y:S01]  /*111c0*/  ISETP.GE.AND P4, PT, R173, R238, PT ;  /* 0x000000eead00720c */ /* 0x000fe20003f86270 */
[----:B------:R-:W-:Y:S01]  /*111d0*/  I2F R189, R189 ;  /* 0x000000bd00bd7306 */ /* 0x000fe20000201400 */
[----:B------:R-:W-:Y:S02]  /*111e0*/  IABS R174, R164 ;  /* 0x000000a400ae7213 */ /* 0x000fe40000000000 */
[----:B------:R-:W-:Y:S02]  /*111f0*/  IADD3 R164, R239, -R183, RZ ;  /* 0x800000b7efa47210 */ /* 0x000fe40007ffe0ff */
[C---:B------:R-:W-:Y:S02]  /*11200*/  ISETP.GE.AND P0, PT, R173.reuse, R235, PT ;  /* 0x000000ebad00720c */ /* 0x040fe40003f06270 */
[----:B------:R-:W-:Y:S01]  /*11210*/  IABS R172, R164 ;  /* 0x000000a400ac7213 */ /* 0x000fe20000000000 */
[C---:B------:R-:W-:Y:S01]  /*11220*/  IMAD.IADD R164, R236.reuse, 0x1, -R169 ;  /* 0x00000001eca47824 */ /* 0x040fe200078e0aa9 */
[C---:B------:R-:W-:Y:S01]  /*11230*/  ISETP.GE.OR P4, PT, R173.reuse, R237, !P4 ;  /* 0x000000edad00720c */ /* 0x040fe20006786670 */
[----:B------:R-:W-:Y:S01]  /*11240*/  I2F R185, R185 ;  /* 0x000000b900b97306 */ /* 0x000fe20000201400 */
[----:B------:R-:W-:Y:S02]  /*11250*/  ISETP.GE.OR P0, PT, R173, R234, !P0 ;  /* 0x000000eaad00720c */ /* 0x000fe40004706670 */
[----:B------:R-:W-:Y:S02]  /*11260*/  IABS R181, R164 ;  /* 0x000000a400b57213 */ /* 0x000fe40000000000 */
[----:B------:R-:W-:Y:S02]  /*11270*/  IADD3 R164, R239, -R179, RZ ;  /* 0x800000b3efa47210 */ /* 0x000fe40007ffe0ff */
[C---:B------:R-:W-:Y:S02]  /*11280*/  ISETP.GE.AND P1, PT, R3.reuse, R235, PT ;  /* 0x000000eb0300720c */ /* 0x040fe40003f26270 */
[----:B------:R-:W-:Y:S01]  /*11290*/  IABS R177, R164 ;  /* 0x000000a400b17213 */ /* 0x000fe20000000000 */
[----:B------:R-:W-:Y:S01]  /*112a0*/  I2F R187, R187 ;  /* 0x000000bb00bb7306 */ /* 0x000fe20000201400 */
[----:B------:R-:W-:Y:S02]  /*112b0*/  IADD3 R164, R236, -R182, RZ ;  /* 0x800000b6eca47210 */ /* 0x000fe40007ffe0ff */
[----:B------:R-:W-:Y:S02]  /*112c0*/  ISETP.GE.OR P1, PT, R3, R234, !P1 ;  /* 0x000000ea0300720c */ /* 0x000fe40004f26670 */
[----:B------:R-:W-:Y:S02]  /*112d0*/  IABS R180, R164 ;  /* 0x000000a400b47213 */ /* 0x000fe40000000000 */
[----:B------:R-:W-:Y:S02]  /*112e0*/  IADD3 R164, R239, -R171, RZ ;  /* 0x800000abefa47210 */ /* 0x000fe40007ffe0ff */
[----:B------:R-:W-:Y:S01]  /*112f0*/  ISETP.GE.AND P3, PT, R182, R238, PT ;  /* 0x000000eeb600720c */ /* 0x000fe20003f66270 */
[----:B------:R-:W-:Y:S01]  /*11300*/  I2F R186, R186 ;  /* 0x000000ba00ba7306 */ /* 0x000fe20000201400 */
[----:B------:R-:W-:Y:S02]  /*11310*/  IABS R164, R164 ;  /* 0x000000a400a47213 */ /* 0x000fe40000000000 */
[----:B------:R-:W-:Y:S02]  /*11320*/  ISETP.GE.AND P2, PT, R169, R238, PT ;  /* 0x000000eea900720c */ /* 0x000fe40003f46270 */
[----:B------:R-:W-:Y:S02]  /*11330*/  MOV R176, R164 ;  /* 0x000000a400b07202 */ /* 0x000fe40000000f00 */
[----:B------:R-:W-:Y:S02]  /*11340*/  IADD3 R164, R236, -R168, RZ ;  /* 0x800000a8eca47210 */ /* 0x000fe40007ffe0ff */
[-C--:B------:R-:W-:Y:S01]  /*11350*/  ISETP.GE.OR P3, PT, R182, R237.reuse, !P3 ;  /* 0x000000edb600720c */ /* 0x080fe20005f66670 */
[----:B------:R-:W-:Y:S01]  /*11360*/  I2F R174, R174 ;  /* 0x000000ae00ae7306 */ /* 0x000fe20000201400 */
[----:B------:R-:W-:Y:S02]  /*11370*/  IABS R164, R164 ;  /* 0x000000a400a47213 */ /* 0x000fe40000000000 */
[----:B------:R-:W-:Y:S02]  /*11380*/  ISETP.GE.AND P5, PT, R3, R238, PT ;  /* 0x000000ee0300720c */ /* 0x000fe40003fa6270 */
[C---:B------:R-:W-:Y:S02]  /*11390*/  ISETP.GE.OR P2, PT, R169.reuse, R237, !P2 ;  /* 0x000000eda900720c */ /* 0x040fe40005746670 */
[----:B------:R-:W-:Y:S02]  /*113a0*/  ISETP.GE.AND P6, PT, R169, R235, PT ;  /* 0x000000eba900720c */ /* 0x000fe40003fc6270 */
[----:B------:R-:W-:Y:S01]  /*113b0*/  ISETP.GE.OR P5, PT, R3, R237, !P5 ;  /* 0x000000ed0300720c */ /* 0x000fe20006fa6670 */
[----:B------:R1:W-:Y:S01]  /*113c0*/  I2F R173, R164 ;  /* 0x000000a400ad7306 */ /* 0x0003e20000201400 */
[----:B------:R-:W-:Y:S02]  /*113d0*/  ISETP.GE.OR P6, PT, R169, R234, !P6 ;  /* 0x000000eaa900720c */ /* 0x000fe400077c6670 */
[----:B------:R-:W-:Y:S04]  /*113e0*/  IADD3 R178, R236, -R188, RZ ;  /* 0x800000bcecb27210 */ /* 0x000fe80007ffe0ff */
[----:B------:R-:W-:Y:S03]  /*113f0*/  IABS R178, R178 ;  /* 0x000000b200b27213 */ /* 0x000fe60000000000 */
[----:B------:R-:W-:Y:S10]  /*11400*/  I2F R172, R172 ;  /* 0x000000ac00ac7306 */ /* 0x000ff40000201400 */
[----:B------:R-:W-:Y:S01]  /*11410*/  I2F R177, R177 ;  /* 0x000000b100b17306 */ /* 0x000fe20000201400 */
[----:B-1----:R-:W-:Y:S09]  /*11420*/  IADD3 R164, R3, 0x29, RZ ;  /* 0x0000002903a47810 */ /* 0x002ff20007ffe0ff */
        /* <DEDUP_REMOVED lines=8> */
[----:B------:R-:W-:Y:S01]  /*114b0*/  FSEL R166, R5, -INF , !P4 ;  /* 0xff80000005a67808 */ /* 0x000fe20006000000 */
[----:B------:R-:W-:Y:S01]  /*114c0*/  FFMA.FTZ R8, R189, -UR16, R8 ;  /* 0x80000010bd087c23 */ /* 0x000fe20008010008 */
[----:B------:R-:W-:Y:S01]  /*114d0*/  IADD3 R5, R236, -R184, RZ ;  /* 0x800000b8ec057210 */ /* 0x000fe20007ffe0ff */
[----:B------:R-:W-:Y:S01]  /*114e0*/  FFMA.FTZ R4, R165, -UR16, R4 ;  /* 0x80000010a5047c23 */ /* 0x000fe20008010004 */
[----:B------:R-:W-:Y:S01]  /*114f0*/  FSEL R167, R6, -INF , !P1 ;  /* 0xff80000006a77808 */ /* 0x000fe20004800000 */
[----:B------:R-:W-:Y:S01]  /*11500*/  FFMA.FTZ R16, R185, -UR16, R16 ;  /* 0x80000010b9107c23 */ /* 0x000fe20008010010 */
[C---:B------:R-:W-:Y:S01]  /*11510*/  ISETP.GE.AND P1, PT, R168.reuse, R238, PT ;  /* 0x000000eea800720c */ /* 0x040fe20003f26270 */
[----:B------:R-:W-:Y:S01]  /*11520*/  FFMA.FTZ R12, R187, -UR16, R12 ;  /* 0x80000010bb0c7c23 */ /* 0x000fe2000801000c */
[----:B------:R-:W-:Y:S01]  /*11530*/  ISETP.GE.AND P4, PT, R168, R235, PT ;  /* 0x000000eba800720c */ /* 0x000fe20003f86270 */
[----:B------:R-:W-:Y:S01]  /*11540*/  FFMA.FTZ R13, R186, -UR16, R13 ;  /* 0x80000010ba0d7c23 */ /* 0x000fe2000801000d */
[----:B------:R-:W-:Y:S01]  /*11550*/  IABS R5, R5 ;  /* 0x0000000500057213 */ /* 0x000fe20000000000 */
[----:B------:R-:W-:Y:S01]  /*11560*/  FFMA.FTZ R7, R174, -UR16, R7 ;  /* 0x80000010ae077c23 */ /* 0x000fe20008010007 */
[----:B------:R-:W-:Y:S01]  /*11570*/  ISETP.GE.OR P1, PT, R168, R237, !P1 ;  /* 0x000000eda800720c */ /* 0x000fe20004f26670 */
[----:B------:R-:W-:Y:S01]  /*11580*/  FFMA.FTZ R17, R172, -UR16, R17 ;  /* 0x80000010ac117c23 */ /* 0x000fe20008010011 */
[----:B------:R-:W-:Y:S01]  /*11590*/  ISETP.GE.OR P4, PT, R168, R234, !P4 ;  /* 0x000000eaa800720c */ /* 0x000fe20006786670 */
[----:B------:R-:W-:Y:S01]  /*115a0*/  FFMA.FTZ R20, R177, -UR16, R20 ;  /* 0x80000010b1147c23 */ /* 0x000fe20008010014 */
[----:B------:R-:W-:Y:S01]  /*115b0*/  FSEL R168, R9, -INF , !P3 ;  /* 0xff80000009a87808 */ /* 0x000fe20005800000 */
[----:B------:R-:W-:Y:S01]  /*115c0*/  FFMA.FTZ R10, R181, -UR16, R10 ;  /* 0x80000010b50a7c23 */ /* 0x000fe2000801000a */
[----:B------:R-:W-:Y:S01]  /*115d0*/  IADD3 R6, R3, 0x30, RZ ;  /* 0x0000003003067810 */ /* 0x000fe20007ffe0ff */
[----:B------:R-:W1:Y:S01]  /*115e0*/  I2F R9, R5 ;  /* 0x0000000500097306 */ /* 0x000e620000201400 */
[----:B------:R-:W-:Y:S01]  /*115f0*/  FSEL R170, R8, -INF , !P2 ;  /* 0xff80000008aa7808 */ /* 0x000fe20005000000 */
[----:B------:R-:W-:Y:S01]  /*11600*/  FFMA.FTZ R21, R176, -UR16, R21 ;  /* 0x80000010b0157c23 */ /* 0x000fe20008010015 */
[----:B------:R-:W-:Y:S01]  /*11610*/  IADD3 R8, R239, -R6, RZ ;  /* 0x80000006ef087210 */ /* 0x000fe20007ffe0ff */
[----:B------:R-:W-:Y:S01]  /*11620*/  FFMA.FTZ R14, R173, -UR16, R14 ;  /* 0x80000010ad0e7c23 */ /* 0x000fe2000801000e */
[----:B------:R-:W-:Y:S01]  /*11630*/  FSEL R169, R4, -INF , !P5 ;  /* 0xff80000004a97808 */ /* 0x000fe20006800000 */
[----:B------:R-:W-:Y:S01]  /*11640*/  FFMA.FTZ R15, R178, -UR16, R15 ;  /* 0x80000010b20f7c23 */ /* 0x000fe2000801000f */
[----:B------:R-:W-:Y:S02]  /*11650*/  IADD3 R4, R239, -R164, RZ ;  /* 0x800000a4ef047210 */ /* 0x000fe40007ffe0ff */
[C---:B------:R-:W-:Y:S02]  /*11660*/  ISETP.GE.AND P5, PT, R182.reuse, R235, PT ;  /* 0x000000ebb600720c */ /* 0x040fe40003fa6270 */
[----:B------:R-:W-:Y:S02]  /*11670*/  IABS R8, R8 ;  /* 0x0000000800087213 */ /* 0x000fe40000000000 */
[----:B------:R-:W-:Y:S02]  /*11680*/  IABS R4, R4 ;  /* 0x0000000400047213 */ /* 0x000fe40000000000 */
[----:B------:R-:W-:Y:S01]  /*11690*/  ISETP.GE.OR P5, PT, R182, R234, !P5 ;  /* 0x000000eab600720c */ /* 0x000fe20006fa6670 */
[----:B------:R-:W2:Y:S01]  /*116a0*/  I2F R185, R8 ;  /* 0x0000000800b97306 */ /* 0x000ea20000201400 */
[----:B------:R-:W-:Y:S02]  /*116b0*/  FSEL R194, R12, -INF , !P1 ;  /* 0xff8000000cc27808 */ /* 0x000fe40004800000 */
[-C--:B------:R-:W-:Y:S02]  /*116c0*/  ISETP.GE.AND P1, PT, R184, R238.reuse, PT ;  /* 0x000000eeb800720c */ /* 0x080fe40003f26270 */
[----:B------:R-:W-:Y:S02]  /*116d0*/  IADD3 R165, R3, 0x28, RZ ;  /* 0x0000002803a57810 */ /* 0x000fe40007ffe0ff */
[-C--:B------:R-:W-:Y:S01]  /*116e0*/  ISETP.GE.AND P2, PT, R188, R238.reuse, PT ;  /* 0x000000eebc00720c */ /* 0x080fe20003f46270 */
[----:B-1----:R-:W-:Y:S01]  /*116f0*/  FFMA.FTZ R18, R9, -UR16, R18 ;  /* 0x8000001009127c23 */ /* 0x002fe20008010012 */
[-C--:B------:R-:W-:Y:S01]  /*11700*/  ISETP.GE.OR P1, PT, R184, R237.reuse, !P1 ;  /* 0x000000edb800720c */ /* 0x080fe20004f26670 */
[----:B------:R-:W1:Y:S01]  /*11710*/  I2F R182, R4 ;  /* 0x0000000400b67306 */ /* 0x000e620000201400 */
[----:B------:R-:W-:Y:S01]  /*11720*/  ISETP.GE.OR P2, PT, R188, R237, !P2 ;  /* 0x000000edbc00720c */ /* 0x000fe20005746670 */
[----:B------:R-:W-:Y:S01]  /*11730*/  IMAD.IADD R175, R239, 0x1, -R165 ;  /* 0x00000001efaf7824 */ /* 0x000fe200078e0aa5 */
[----:B------:R-:W-:Y:S01]  /*11740*/  FSEL R174, R16, -INF , !P1 ;  /* 0xff80000010ae7808 */ /* 0x000fe20004800000 */
[C---:B------:R-:W-:Y:S01]  /*11750*/  IMAD.IADD R9, R236.reuse, 0x1, -R6 ;  /* 0x00000001ec097824 */ /* 0x040fe200078e0a06 */
[----:B------:R-:W-:Y:S02]  /*11760*/  IADD3 R5, R236, -R179, RZ ;  /* 0x800000b3ec057210 */ /* 0x000fe40007ffe0ff */
[-C--:B------:R-:W-:Y:S02]  /*11770*/  ISETP.GE.AND P1, PT, R183, R238.reuse, PT ;  /* 0x000000eeb700720c */ /* 0x080fe40003f26270 */
[----:B------:R-:W-:Y:S02]  /*11780*/  FSEL R192, R13, -INF , !P2 ;  /* 0xff8000000dc07808 */ /* 0x000fe40005000000 */
[----:B------:R-:W-:Y:S02]  /*11790*/  ISETP.GE.OR P1, PT, R183, R237, !P1 ;  /* 0x000000edb700720c */ /* 0x000fe40004f26670 */
[----:B------:R-:W-:Y:S01]  /*117a0*/  IABS R13, R5 ;  /* 0x00000005000d7213 */ /* 0x000fe20000000000 */
[----:B--2---:R-:W-:Y:S01]  /*117b0*/  FFMA.FTZ R28, R185, -UR16, R28 ;  /* 0x80000010b91c7c23 */ /* 0x004fe2000801001c */
[----:B------:R-:W-:Y:S02]  /*117c0*/  IABS R175, R175 ;  /* 0x000000af00af7213 */ /* 0x000fe40000000000 */
[----:B------:R-:W-:Y:S02]  /*117d0*/  FSEL R172, R17, -INF , !P1 ;  /* 0xff80000011ac7808 */ /* 0x000fe40004800000 */
[----:B------:R-:W-:Y:S01]  /*117e0*/  ISETP.GE.AND P1, PT, R179, R238, PT ;  /* 0x000000eeb300720c */ /* 0x000fe20003f26270 */
[----:B------:R-:W2:Y:S01]  /*117f0*/  I2F R13, R13 ;  /* 0x0000000d000d7306 */ /* 0x000ea20000201400 */
[----:B------:R-:W-:Y:S02]  /*11800*/  IADD3 R8, R3, 0x31, RZ ;  /* 0x0000003103087810 */ /* 0x000fe40007ffe0ff */
[----:B------:R-:W-:Y:S01]  /*11810*/  ISETP.GE.OR P1, PT, R179, R237, !P1 ;  /* 0x000000edb300720c */ /* 0x000fe20004f26670 */
[----:B-1----:R-:W-:Y:S01]  /*11820*/  FFMA.FTZ R25, R182, -UR16, R25 ;  /* 0x80000010b6197c23 */ /* 0x002fe20008010019 */
[----:B------:R-:W-:Y:S02]  /*11830*/  IADD3 R4, R236, -R183, RZ ;  /* 0x800000b7ec047210 */ /* 0x000fe40007ffe0ff */
[----:B------:R-:W-:Y:S02]  /*11840*/  FSEL R244, R20, -INF , !P1 ;  /* 0xff80000014f47808 */ /* 0x000fe40004800000 */
[----:B------:R-:W-:Y:S01]  /*11850*/  IABS R12, R4 ;  /* 0x00000004000c7213 */ /* 0x000fe20000000000 */
[----:B------:R-:W1:Y:S01]  /*11860*/  I2F R175, R175 ;  /* 0x000000af00af7306 */ /* 0x000e620000201400 */
[----:B------:R-:W-:Y:S01]  /*11870*/  IMAD.IADD R4, R239, 0x1, -R8 ;  /* 0x00000001ef047824 */ /* 0x000fe200078e0a08 */
[C---:B------:R-:W-:Y:S02]  /*11880*/  ISETP.GE.AND P1, PT, R171.reuse, R238, PT ;  /* 0x000000eeab00720c */ /* 0x040fe40003f26270 */
[----:B------:R-:W-:Y:S02]  /*11890*/  FSEL R5, R10, -INF , !P6 ;  /* 0xff8000000a057808 */ /* 0x000fe40007000000 */
[----:B------:R-:W-:Y:S02]  /*118a0*/  ISETP.GE.OR P1, PT, R171, R237, !P1 ;  /* 0x000000edab00720c */ /* 0x000fe40004f26670 */
[----:B------:R-:W-:Y:S02]  /*118b0*/  IABS R4, R4 ;  /* 0x0000000400047213 */ /* 0x000fe40000000000 */
[----:B------:R-:W-:Y:S01]  /*118c0*/  IADD3 R10, R236, -R171, RZ ;  /* 0x800000abec0a7210 */ /* 0x000fe20007ffe0ff */
[----:B------:R-:W3:Y:S01]  /*118d0*/  I2F R12, R12 ;  /* 0x0000000c000c7306 */ /* 0x000ee20000201400 */
[----:B------:R-:W-:Y:S02]  /*118e0*/  FSEL R246, R21, -INF , !P1 ;  /* 0xff80000015f67808 */ /* 0x000fe40004800000 */
[----:B------:R-:W-:Y:S01]  /*118f0*/  FSEL R195, R14, -INF , !P4 ;  /* 0xff8000000ec37808 */ /* 0x000fe20006000000 */
[----:B--2---:R-:W-:Y:S01]  /*11900*/  FFMA.FTZ R22, R13, -UR16, R22 ;  /* 0x800000100d167c23 */ /* 0x004fe20008010016 */
[C---:B------:R-:W-:Y:S02]  /*11910*/  ISETP.GE.AND P1, PT, R165.reuse, R238, PT ;  /* 0x000000eea500720c */ /* 0x040fe40003f26270 */
[C---:B------:R-:W-:Y:S02]  /*11920*/  ISETP.GE.AND P4, PT, R165.reuse, R235, PT ;  /* 0x000000eba500720c */ /* 0x040fe40003f86270 */
[----:B------:R-:W-:Y:S01]  /*11930*/  IABS R10, R10 ;  /* 0x0000000a000a7213 */ /* 0x000fe20000000000 */
[----:B------:R-:W2:Y:S01]  /*11940*/  I2F R16, R4 ;  /* 0x0000000400107306 */ /* 0x000ea20000201400 */
[C---:B------:R-:W-:Y:S02]  /*11950*/  ISETP.GE.OR P1, PT, R165.reuse, R237, !P1 ;  /* 0x000000eda500720c */ /* 0x040fe40004f26670 */
[-C--:B------:R-:W-:Y:S01]  /*11960*/  ISETP.GE.OR P4, PT, R165, R234.reuse, !P4 ;  /* 0x000000eaa500720c */ /* 0x080fe20006786670 */
[----:B-1----:R-:W-:Y:S01]  /*11970*/  FFMA.FTZ R24, R175, -UR16, R24 ;  /* 0x80000010af187c23 */ /* 0x002fe20008010018 */
[----:B------:R-:W-:Y:S02]  /*11980*/  IADD3 R165, R236, -R165, RZ ;  /* 0x800000a5eca57210 */ /* 0x000fe40007ffe0ff */
[C---:B------:R-:W-:Y:S02]  /*11990*/  ISETP.GE.AND P3, PT, R188.reuse, R235, PT ;  /* 0x000000ebbc00720c */ /* 0x040fe40003f66270 */
[----:B------:R-:W-:Y:S01]  /*119a0*/  IABS R165, R165 ;  /* 0x000000a500a57213 */ /* 0x000fe20000000000 */
[----:B------:R-:W1:Y:S01]  /*119b0*/  I2F R10, R10 ;  /* 0x0000000a000a7306 */ /* 0x000e620000201400 */
[----:B------:R-:W-:Y:S02]  /*119c0*/  ISETP.GE.OR P3, PT, R188, R234, !P3 ;  /* 0x000000eabc00720c */ /* 0x000fe40005f66670 */
[----:B------:R-:W-:Y:S01]  /*119d0*/  FSEL R202, R24, -INF , !P1 ;  /* 0xff80000018ca7808 */ /* 0x000fe20004800000 */
[----:B---3--:R-:W-:Y:S01]  /*119e0*/  FFMA.FTZ R19, R12, -UR16, R19 ;  /* 0x800000100c137c23 */ /* 0x008fe20008010013 */
[----:B------:R-:W-:Y:S02]  /*119f0*/  FSEL R197, R15, -INF , !P3 ;  /* 0xff8000000fc57808 */ /* 0x000fe40005800000 */
[-C--:B------:R-:W-:Y:S02]  /*11a00*/  ISETP.GE.AND P2, PT, R184, R235.reuse, PT ;  /* 0x000000ebb800720c */ /* 0x080fe40003f46270 */
[C---:B------:R-:W-:Y:S01]  /*11a10*/  ISETP.GE.AND P1, PT, R164.reuse, R238, PT ;  /* 0x000000eea400720c */ /* 0x040fe20003f26270 */
[----:B------:R-:W3:Y:S01]  /*11a20*/  I2F R13, R165 ;  /* 0x000000a5000d7306 */ /* 0x000ee20000201400 */
[----:B------:R-:W-:Y:S02]  /*11a30*/  ISETP.GE.AND P3, PT, R164, R235, PT ;  /* 0x000000eba400720c */ /* 0x000fe40003f66270 */
[-C--:B------:R-:W-:Y:S01]  /*11a40*/  ISETP.GE.OR P2, PT, R184, R234.reuse, !P2 ;  /* 0x000000eab800720c */ /* 0x080fe20005746670 */
[----:B--2---:R-:W-:Y:S01]  /*11a50*/  FFMA.FTZ R29, R16, -UR16, R29 ;  /* 0x80000010101d7c23 */ /* 0x004fe2000801001d */
[C---:B------:R-:W-:Y:S02]  /*11a60*/  ISETP.GE.OR P1, PT, R164.reuse, R237, !P1 ;  /* 0x000000eda400720c */ /* 0x040fe40004f26670 */
[----:B------:R-:W-:Y:S02]  /*11a70*/  ISETP.GE.OR P3, PT, R164, R234, !P3 ;  /* 0x000000eaa400720c */ /* 0x000fe40005f66670 */
[----:B------:R-:W-:Y:S02]  /*11a80*/  IADD3 R164, R236, -R164, RZ ;  /* 0x800000a4eca47210 */ /* 0x000fe40007ffe0ff */
[----:B------:R-:W-:Y:S02]  /*11a90*/  FSEL R7, R7, -INF , !P0 ;  /* 0xff80000007077808 */ /* 0x000fe40004000000 */
[----:B------:R-:W-:Y:S01]  /*11aa0*/  FMNMX.FTZ R12, R167, R0, !PT ;  /* 0x00000000a70c7209 */ /* 0x000fe20007810000 */
[----:B-1----:R-:W-:Y:S01]  /*11ab0*/  FFMA.FTZ R23, R10, -UR16, R23 ;  /* 0x800000100a177c23 */ /* 0x002fe20008010017 */
[----:B------:R-:W-:Y:S02]  /*11ac0*/  FSEL R175, R18, -INF , !P2 ;  /* 0xff80000012af7808 */ /* 0x000fe40005000000 */
[----:B------:R-:W-:Y:S02]  /*11ad0*/  FSEL R200, R25, -INF , !P1 ;  /* 0xff80000019c87808 */ /* 0x000fe40004800000 */
[----:B------:R-:W-:Y:S02]  /*11ae0*/  IADD3 R4, R3, 0x38, RZ ;  /* 0x0000003803047810 */ /* 0x000fe40007ffe0ff */
[C---:B------:R-:W-:Y:S02]  /*11af0*/  ISETP.GE.AND P1, PT, R6.reuse, R238, PT ;  /* 0x000000ee0600720c */ /* 0x040fe40003f26270 */
[C---:B------:R-:W-:Y:S01]  /*11b00*/  ISETP.GE.AND P2, PT, R6.reuse, R235, PT ;  /* 0x000000eb0600720c */ /* 0x040fe20003f46270 */
[----:B---3--:R-:W-:Y:S01]  /*11b10*/  FFMA.FTZ R26, R13, -UR16, R26 ;  /* 0x800000100d1a7c23 */ /* 0x008fe2000801001a */
[----:B------:R-:W-:Y:S02]  /*11b20*/  IABS R164, R164 ;  /* 0x000000a400a47213 */ /* 0x000fe40000000000 */
[----:B------:R-:W-:Y:S02]  /*11b30*/  FMNMX.FTZ R12, R7, R12, !PT ;  /* 0x0000000c070c7209 */ /* 0x000fe40007810000 */
[C---:B------:R-:W-:Y:S02]  /*11b40*/  ISETP.GE.OR P1, PT, R6.reuse, R237, !P1 ;  /* 0x000000ed0600720c */ /* 0x040fe40004f26670 */
[----:B------:R-:W-:Y:S02]  /*11b50*/  ISETP.GE.OR P2, PT, R6, R234, !P2 ;  /* 0x000000ea0600720c */ /* 0x000fe40005746670 */
[----:B------:R-:W-:Y:S02]  /*11b60*/  ISETP.GE.AND P0, PT, R183, R235, PT ;  /* 0x000000ebb700720c */ /* 0x000fe40003f06270 */
[----:B------:R-:W-:Y:S02]  /*11b70*/  IADD3 R17, R239, -R4, RZ ;  /* 0x80000004ef117210 */ /* 0x000fe40007ffe0ff */
[----:B------:R-:W-:Y:S02]  /*11b80*/  MOV R6, R164 ;  /* 0x000000a400067202 */ /* 0x000fe40000000f00 */
[----:B------:R-:W-:Y:S02]  /*11b90*/  FMNMX.FTZ R15, R169, R2, !PT ;  /* 0x00000002a90f7209 */ /* 0x000fe40007810000 */
[----:B------:R-:W-:Y:S02]  /*11ba0*/  FSEL R11, R11, -INF , !P5 ;  /* 0xff8000000b0b7808 */ /* 0x000fe40006800000 */
[----:B------:R-:W-:Y:S01]  /*11bb0*/  FMNMX.FTZ R12, R5, R12, !PT ;  /* 0x0000000c050c7209 */ /* 0x000fe20007810000 */
[----:B------:R-:W1:Y:S01]  /*11bc0*/  I2F R6, R6 ;  /* 0x0000000600067306 */ /* 0x000e620000201400 */
[----:B------:R-:W-:Y:S02]  /*11bd0*/  ISETP.GE.OR P0, PT, R183, R234, !P0 ;  /* 0x000000eab700720c */ /* 0x000fe40004706670 */
[----:B------:R-:W-:Y:S02]  /*11be0*/  IABS R17, R17 ;  /* 0x0000001100117213 */ /* 0x000fe40000000000 */
[----:B------:R-:W-:Y:S02]  /*11bf0*/  IABS R9, R9 ;  /* 0x0000000900097213 */ /* 0x000fe40000000000 */
[----:B------:R-:W-:Y:S02]  /*11c00*/  IADD3 R10, R236, -R8, RZ ;  /* 0x80000008ec0a7210 */ /* 0x000fe40007ffe0ff */
[----:B------:R-:W-:Y:S01]  /*11c10*/  FMNMX.FTZ R15, R166, R15, !PT ;  /* 0x0000000fa60f7209 */ /* 0x000fe20007810000 */
[----:B------:R-:W2:Y:S01]  /*11c20*/  I2F R17, R17 ;  /* 0x0000001100117306 */ /* 0x000ea20000201400 */
[----:B------:R-:W-:Y:S02]  /*11c30*/  FMNMX.FTZ R12, R11, R12, !PT ;  /* 0x0000000c0b0c7209 */ /* 0x000fe40007810000 */
[----:B------:R-:W-:Y:S02]  /*11c40*/  FSEL R190, R28, -INF , !P1 ;  /* 0xff8000001cbe7808 */ /* 0x000fe40004800000 */
[----:B------:R-:W-:Y:S02]  /*11c50*/  FSEL R173, R19, -INF , !P0 ;  /* 0xff80000013ad7808 */ /* 0x000fe40004000000 */
[----:B------:R-:W-:Y:S02]  /*11c60*/  IADD3 R3, R3, 0x39, RZ ;  /* 0x0000003903037810 */ /* 0x000fe40007ffe0ff */
[C---:B------:R-:W-:Y:S01]  /*11c70*/  ISETP.GE.AND P1, PT, R8.reuse, R238, PT ;  /* 0x000000ee0800720c */ /* 0x040fe20003f26270 */
[----:B------:R-:W3:Y:S01]  /*11c80*/  I2F R9, R9 ;  /* 0x0000000900097306 */ /* 0x000ee20000201400 */
[----:B------:R-:W-:Y:S02]  /*11c90*/  ISETP.GE.AND P0, PT, R8, R235, PT ;  /* 0x000000eb0800720c */ /* 0x000fe40003f06270 */
[----:B------:R-:W-:Y:S01]  /*11ca0*/  IABS R10, R10 ;  /* 0x0000000a000a7213 */ /* 0x000fe20000000000 */
[----:B-1----:R-:W-:Y:S01]  /*11cb0*/  FFMA.FTZ R27, R6, -UR16, R27 ;  /* 0x80000010061b7c23 */ /* 0x002fe2000801001b */
[----:B------:R-:W-:Y:S02]  /*11cc0*/  IADD3 R13, R236, -R4, RZ ;  /* 0x80000004ec0d7210 */ /* 0x000fe40007ffe0ff */
[----:B------:R-:W-:Y:S02]  /*11cd0*/  FMNMX.FTZ R15, R170, R15, !PT ;  /* 0x0000000faa0f7209 */ /* 0x000fe40007810000 */
[----:B------:R-:W-:Y:S01]  /*11ce0*/  FMNMX.FTZ R12, R195, R12, !PT ;  /* 0x0000000cc30c7209 */ /* 0x000fe20007810000 */
[----:B------:R-:W1:Y:S01]  /*11cf0*/  I2F R10, R10 ;  /* 0x0000000a000a7306 */ /* 0x000e620000201400 */
[C---:B------:R-:W-:Y:S02]  /*11d00*/  ISETP.GE.OR P1, PT, R8.reuse, R237, !P1 ;  /* 0x000000ed0800720c */ /* 0x040fe40004f26670 */
[----:B------:R-:W-:Y:S01]  /*11d10*/  ISETP.GE.OR P0, PT, R8, R234, !P0 ;  /* 0x000000ea0800720c */ /* 0x000fe20004706670 */
[----:B--2---:R-:W-:Y:S01]  /*11d20*/  FFMA.FTZ R32, R17, -UR16, R32 ;  /* 0x8000001011207c23 */ /* 0x004fe20008010020 */
[----:B------:R-:W-:Y:S02]  /*11d30*/  IABS R13, R13 ;  /* 0x0000000d000d7213 */ /* 0x000fe40000000000 */
[----:B------:R-:W-:Y:S02]  /*11d40*/  IADD3 R8, R236, -R3, RZ ;  /* 0x80000003ec087210 */ /* 0x000fe40007ffe0ff */
[----:B------:R-:W-:Y:S02]  /*11d50*/  FMNMX.FTZ R15, R168, R15, !PT ;  /* 0x0000000fa80f7209 */ /* 0x000fe40007810000 */
[----:B------:R-:W-:Y:S01]  /*11d60*/  ISETP.GE.AND P6, PT, R179, R235, PT ;  /* 0x000000ebb300720c */ /* 0x000fe20003fc6270 */
[----:B------:R-:W2:Y:S01]  /*11d70*/  I2F R13, R13 ;  /* 0x0000000d000d7306 */ /* 0x000ea20000201400 */
[----:B------:R-:W-:Y:S01]  /*11d80*/  FMNMX.FTZ R12, R197, R12, !PT ;  /* 0x0000000cc50c7209 */ /* 0x000fe20007810000 */
[----:B---3--:R-:W-:Y:S01]  /*11d90*/  FFMA.FTZ R30, R9, -UR16, R30 ;  /* 0x80000010091e7c23 */ /* 0x008fe2000801001e */
[----:B------:R-:W-:Y:S02]  /*11da0*/  IABS R8, R8 ;  /* 0x0000000800087213 */ /* 0x000fe40000000000 */
[----:B------:R-:W-:Y:S02]  /*11db0*/  FMNMX.FTZ R15, R194, R15, !PT ;  /* 0x0000000fc20f7209 */ /* 0x000fe40007810000 */
[----:B------:R-:W-:Y:S02]  /*11dc0*/  FMNMX.FTZ R12, R175, R12, !PT ;  /* 0x0000000caf0c7209 */ /* 0x000fe40007810000 */
[----:B------:R-:W-:Y:S01]  /*11dd0*/  ISETP.GE.OR P6, PT, R179, R234, !P6 ;  /* 0x000000eab300720c */ /* 0x000fe200077c6670 */
[----:B------:R-:W3:Y:S01]  /*11de0*/  I2F R8, R8 ;  /* 0x0000000800087306 */ /* 0x000ee20000201400 */
[----:B------:R-:W-:Y:S01]  /*11df0*/  ISETP.GE.AND P5, PT, R171, R235, PT ;  /* 0x000000ebab00720c */ /* 0x000fe20003fa6270 */
[----:B-1----:R-:W-:Y:S01]  /*11e00*/  FFMA.FTZ R31, R10, -UR16, R31 ;  /* 0x800000100a1f7c23 */ /* 0x002fe2000801001f */
[----:B------:R-:W-:Y:S02]  /*11e10*/  IADD3 R20, R239, -R3, RZ ;  /* 0x80000003ef147210 */ /* 0x000fe40007ffe0ff */
[----:B------:R-:W-:Y:S02]  /*11e20*/  FMNMX.FTZ R15, R192, R15, !PT ;  /* 0x0000000fc00f7209 */ /* 0x000fe40007810000 */
[----:B------:R-:W-:Y:S02]  /*11e30*/  FSEL R251, R22, -INF , !P6 ;  /* 0xff80000016fb7808 */ /* 0x000fe40007000000 */
[----:B------:R-:W-:Y:S02]  /*11e40*/  FMNMX.FTZ R12, R173, R12, !PT ;  /* 0x0000000cad0c7209 */ /* 0x000fe40007810000 */
[----:B------:R-:W-:Y:S02]  /*11e50*/  ISETP.GE.OR P5, PT, R171, R234, !P5 ;  /* 0x000000eaab00720c */ /* 0x000fe40006fa6670 */
[----:B------:R-:W-:Y:S01]  /*11e60*/  IABS R20, R20 ;  /* 0x0000001400147213 */ /* 0x000fe20000000000 */
[----:B--2---:R-:W-:Y:S01]  /*11e70*/  FFMA.FTZ R34, R13, -UR16, R34 ;  /* 0x800000100d227c23 */ /* 0x004fe20008010022 */
[----:B------:R-:W-:Y:S02]  /*11e80*/  FMNMX.FTZ R15, R174, R15, !PT ;  /* 0x0000000fae0f7209 */ /* 0x000fe40007810000 */
[----:B------:R-:W-:Y:S02]  /*11e90*/  FSEL R203, R23, -INF , !P5 ;  /* 0xff80000017cb7808 */ /* 0x000fe40006800000 */
[----:B------:R-:W-:Y:S01]  /*11ea0*/  FMNMX.FTZ R14, R251, R12, !PT ;  /* 0x0000000cfb0e7209 */ /* 0x000fe20007810000 */
[----:B------:R-:W1:Y:S01]  /*11eb0*/  I2F R20, R20 ;  /* 0x0000001400147306 */ /* 0x000e620000201400 */
[----:B------:R-:W-:Y:S02]  /*11ec0*/  FMNMX.FTZ R15, R172, R15, !PT ;  /* 0x0000000fac0f7209 */ /* 0x000fe40007810000 */
[----:B------:R-:W-:Y:S01]  /*11ed0*/  FSEL R188, R29, -INF , !P1 ;  /* 0xff8000001dbc7808 */ /* 0x000fe20004800000 */
[----:B---3--:R-:W-:Y:S01]  /*11ee0*/  FFMA.FTZ R35, R8, -UR16, R35 ;  /* 0x8000001008237c23 */ /* 0x008fe20008010023 */
[----:B------:R-:W-:Y:S02]  /*11ef0*/  FSEL R201, R26, -INF , !P4 ;  /* 0xff8000001ac97808 */ /* 0x000fe40006000000 */
[----:B------:R-:W-:Y:S02]  /*11f00*/  ISETP.GE.AND P1, PT, R4, R238, PT ;  /* 0x000000ee0400720c */ /* 0x000fe40003f26270 */
[----:B------:R-:W-:Y:S02]  /*11f10*/  FMNMX.FTZ R14, R203, R14, !PT ;  /* 0x0000000ecb0e7209 */ /* 0x000fe40007810000 */
[----:B------:R-:W-:Y:S02]  /*11f20*/  FMNMX.FTZ R15, R244, R15, !PT ;  /* 0x0000000ff40f7209 */ /* 0x000fe40007810000 */
[----:B------:R-:W-:Y:S02]  /*11f30*/  FSEL R199, R27, -INF , !P3 ;  /* 0xff8000001bc77808 */ /* 0x000fe40005800000 */
[----:B------:R-:W-:Y:S02]  /*11f40*/  ISETP.GE.OR P1, PT, R4, R237, !P1 ;  /* 0x000000ed0400720c */ /* 0x000fe40004f26670 */
[----:B------:R-:W-:Y:S02]  /*11f50*/  FMNMX.FTZ R14, R201, R14, !PT ;  /* 0x0000000ec90e7209 */ /* 0x000fe40007810000 */
[----:B------:R-:W-:Y:S02]  /*11f60*/  FMNMX.FTZ R15, R246, R15, !PT ;  /* 0x0000000ff60f7209 */ /* 0x000fe40007810000 */
[----:B------:R-:W-:Y:S02]  /*11f70*/  FSEL R187, R30, -INF , !P2 ;  /* 0xff8000001ebb7808 */ /* 0x000fe40005000000 */
[----:B------:R-:W-:Y:S01]  /*11f80*/  FSEL R186, R32, -INF , !P1 ;  /* 0xff80000020ba7808 */ /* 0x000fe20004800000 */
[----:B-1----:R-:W-:Y:S01]  /*11f90*/  FFMA.FTZ R33, R20, -UR16, R33 ;  /* 0x8000001014217c23 */ /* 0x002fe20008010021 */
[----:B------:R-:W-:Y:S01]  /*11fa0*/  FMNMX.FTZ R14, R199, R14, !PT ;  /* 0x0000000ec70e7209 */ /* 0x000fe20007810000 */
[----:B------:R-:W-:Y:S01]  /*11fb0*/  LDSM.16.MT88.4 R20, [R222+0x10000] ;  /* 0x01000000de14783b */ /* 0x000fe20000004200 */
[----:B------:R-:W-:Y:S02]  /*11fc0*/  ISETP.GE.AND P1, PT, R4, R235, PT ;  /* 0x000000eb0400720c */ /* 0x000fe40003f26270 */
        /* <DEDUP_REMOVED lines=8> */
[----:B------:R-:W-:Y:S02]  /*12050*/  FMNMX.FTZ R8, R179, R14, !PT ;  /* 0x0000000eb3087209 */ /* 0x000fe40007810000 */
[C---:B------:R-:W-:Y:S02]  /*12060*/  ISETP.GE.OR P2, PT, R3.reuse, R234, !P2 ;  /* 0x000000ea0300720c */ /* 0x040fe40005746670 */
        /* <DEDUP_REMOVED lines=15> */
[----:B------:R-:W2:Y:S08]  /*12160*/  SHFL.BFLY PT, R164, R9, 0x1, 0x1f ;  /* 0x0c201f0009a47f89 */ /* 0x000eb000000e0000 */
[----:B------:R-:W3:Y:S01]  /*12170*/  LDSM.16.MT88.4 R12, [R224+0x10000] ;  /* 0x01000000e00c783b */ /* 0x000ee20000004200 */
[----:B-1----:R-:W-:Y:S04]  /*12180*/  FMNMX.FTZ R3, R4, R3, !PT ;  /* 0x0000000304037209 */ /* 0x002fe80007810000 */
[C---:B------:R-:W-:Y:S01]  /*12190*/  FSETP.NEU.FTZ.AND P0, PT, R3.reuse, -INF , PT ;  /* 0xff8000000300780b */ /* 0x040fe20003f1d000 */
[----:B------:R-:W-:Y:S01]  /*121a0*/  FMUL.FTZ R176, R3, c[0x0][0x23c] ;  /* 0x00008f0003b07a20 */ /* 0x000fe20000410000 */
[----:B--2---:R-:W-:Y:S04]  /*121b0*/  FMNMX.FTZ R164, R9, R164, !PT ;  /* 0x000000a409a47209 */ /* 0x004fe80007810000 */
[----:B------:R-:W-:Y:S02]  /*121c0*/  FSEL R176, R176, RZ, P0 ;  /* 0x000000ffb0b07208 */ /* 0x000fe40000000000 */
[C---:B------:R-:W-:Y:S01]  /*121d0*/  FSETP.NEU.FTZ.AND P1, PT, R164.reuse, -INF , PT ;  /* 0xff800000a400780b */ /* 0x040fe20003f3d000 */
[C---:B------:R-:W-:Y:S02]  /*121e0*/  FMUL.FTZ R189, R164.reuse, c[0x0][0x23c] ;  /* 0x00008f00a4bd7a20 */ /* 0x040fe40000410000 */
        /* <DEDUP_REMOVED lines=21> */
[----:B------:R-:W1:Y:S01]  /*12340*/  MUFU.EX2 R166, R166 ;  /* 0x000000a600a67308 */ /* 0x000e620000000800 */
[--C-:B------:R-:W-:Y:S02]  /*12350*/  FFMA.FTZ R194, R172, c[0x0][0x23c], -R189.reuse ;  /* 0x00008f00acc27a23 */ /* 0x100fe400000108bd */
[--C-:B------:R-:W-:Y:S02]  /*12360*/  FFMA.FTZ R192, R192, c[0x0][0x23c], -R189.reuse ;  /* 0x00008f00c0c07a23 */ /* 0x100fe400000108bd */
[--C-:B------:R-:W-:Y:S02]  /*12370*/  FFMA.FTZ R195, R195, c[0x0][0x23c], -R176.reuse ;  /* 0x00008f00c3c37a23 */ /* 0x100fe400000108b0 */
[--C-:B------:R-:W-:Y:S02]  /*12380*/  FFMA.FTZ R196, R197, c[0x0][0x23c], -R176.reuse ;  /* 0x00008f00c5c47a23 */ /* 0x100fe400000108b0 */
[--C-:B------:R-:W-:Y:S01]  /*12390*/  FFMA.FTZ R197, R173, c[0x0][0x23c], -R176.reuse ;  /* 0x00008f00adc57a23 */ /* 0x100fe200000108b0 */
[----:B------:R-:W-:Y:S01]  /*123a0*/  MUFU.EX2 R183, R183 ;  /* 0x000000b700b77308 */ /* 0x000fe20000000800 */
[----:B------:R-:W-:Y:S01]  /*123b0*/  LDSM.16.MT88.4 R172, [R222+0x14800] ;  /* 0x01480000deac783b */ /* 0x000fe20000004200 */
[--C-:B------:R-:W-:Y:S02]  /*123c0*/  FFMA.FTZ R244, R244, c[0x0][0x23c], -R189.reuse ;  /* 0x00008f00f4f47a23 */ /* 0x100fe400000108bd */
[--C-:B------:R-:W-:Y:S02]  /*123d0*/  FFMA.FTZ R246, R246, c[0x0][0x23c], -R189.reuse ;  /* 0x00008f00f6f67a23 */ /* 0x100fe400000108bd */
[--C-:B------:R-:W-:Y:S02]  /*123e0*/  FFMA.FTZ R202, R202, c[0x0][0x23c], -R189.reuse ;  /* 0x00008f00caca7a23 */ /* 0x100fe400000108bd */
        /* <DEDUP_REMOVED lines=17> */
[----:B--2---:R-:W-:Y:S06]  /*12500*/  F2FP.BF16.PACK_AB R170, R182, R183 ;  /* 0x000000b7b6aa723e */ /* 0x004fec00000010ff */
[----:B------:R-:W2:Y:S01]  /*12510*/  MUFU.EX2 R167, R167 ;  /* 0x000000a700a77308 */ /* 0x000ea20000000800 */
[----:B-1----:R-:W-:Y:S09]  /*12520*/  F2FP.BF16.PACK_AB R169, R181, R184 ;  /* 0x000000b8b5a9723e */ /* 0x002ff200000010ff */
[----:B------:R-:W1:Y:S10]  /*12530*/  MUFU.EX2 R2, R2 ;  /* 0x0000000200027308 */ /* 0x000e740000000800 */
[----:B------:R-:W4:Y:S01]  /*12540*/  MUFU.EX2 R0, R0 ;  /* 0x0000000000007308 */ /* 0x000f220000000800 */
        /* <DEDUP_REMOVED lines=13> */
[----:B------:R-:W1:Y:S01]  /*12620*/  MUFU.EX2 R192, R192 ;  /* 0x000000c000c07308 */ /* 0x000e620000000800 */
[C---:B---3--:R-:W-:Y:S03]  /*12630*/  HMMA.16816.F32.BF16 R4, R168.reuse, R12, R4 ;  /* 0x0000000ca804723c */ /* 0x048fe60000041804 */
        /* <DEDUP_REMOVED lines=217> */
[----:B------:R-:W-:Y:S04]  /*133d0*/  FADD.FTZ R198, R198, R195 ;  /* 0x000000c3c6c67221 */ /* 0x000fe80000010000 */
        /* <DEDUP_REMOVED lines=19> */
[C---:B------:R-:W-:Y:S07]  /*13510*/  HMMA.16816.F32.BF16 R68, R132.reuse, R168, R68 ;  /* 0x000000a88444723c */ /* 0x040fee0000041844 */
        /* <DEDUP_REMOVED lines=28> */
[C---:B------:R-:W-:Y:S01]  /*136e0*/  F2FP.BF16.PACK_AB R133, R203.reuse, R250 ;  /* 0x000000facb85723e */ /* 0x040fe200000010ff */
[----:B------:R-:W-:Y:S01]  /*136f0*/  FADD.FTZ R250, R250, R197 ;  /* 0x000000c5fafa7221 */ /* 0x000fe20000010000 */
[C---:B------:R-:W-:Y:S03]  /*13700*/  F2FP.BF16.PACK_AB R135, R252.reuse, R201 ;  /* 0x000000c9fc87723e */ /* 0x040fe600000010ff */
[----:B------:R-:W-:Y:S04]  /*13710*/  FADD.FTZ R250, R203, R250 ;  /* 0x000000facbfa7221 */ /* 0x000fe80000010000 */
[C---:B-1----:R-:W-:Y:S03]  /*13720*/  HMMA.16816.F32.BF16 R4, R132.reuse, R136, R4 ;  /* 0x000000888404723c */ /* 0x042fe60000041804 */
[----:B------:R-:W-:Y:S04]  /*13730*/  FADD.FTZ R201, R201, R250 ;  /* 0x000000fac9c97221 */ /* 0x000fe80000010000 */
[----:B------:R-:W-:Y:S01]  /*13740*/  FADD.FTZ R252, R252, R201 ;  /* 0x000000c9fcfc7221 */ /* 0x000fe20000010000 */
[C---:B------:R-:W-:Y:S01]  /*13750*/  HMMA.16816.F32.BF16 R8, R132.reuse, R138, R8 ;  /* 0x0000008a8408723c */ /* 0x040fe20000041808 */
[----:B------:R-:W1:Y:S03]  /*13760*/  LDSM.16.MT88.4 R136, [R221+0x13000] ;  /* 0x01300000dd88783b */ /* 0x000e660000004200 */
[----:B------:R-:W-:Y:S04]  /*13770*/  FADD.FTZ R187, R187, R252 ;  /* 0x000000fcbbbb7221 */ /* 0x000fe80000010000 */
[C---:B----4-:R-:W-:Y:S04]  /*13780*/  HMMA.16816.F32.BF16 R12, R132.reuse, R148, R12 ;  /* 0x00000094840c723c */ /* 0x050fe8000004180c */
[----:B------:R-:W-:Y:S04]  /*13790*/  FADD.FTZ R188, R188, R187 ;  /* 0x000000bbbcbc7221 */ /* 0x000fe80000010000 */
[C---:B------:R-:W-:Y:S01]  /*137a0*/  HMMA.16816.F32.BF16 R16, R132.reuse, R150, R16 ;  /* 0x000000968410723c */ /* 0x040fe20000041810 */
[----:B------:R-:W4:Y:S03]  /*137b0*/  LDSM.16.MT88.4 R148, [R220+0x13000] ;  /* 0x01300000dc94783b */ /* 0x000f260000004200 */
        /* <DEDUP_REMOVED lines=77> */
[C---:B-1----:R-:W-:Y:S07]  /*13c90*/  HMMA.16816.F32.BF16 R108, R168.reuse, R4, R108 ;  /* 0x00000004a86c723c */ /* 0x042fee000004186c */
[----:B------:R-:W-:Y:S01]  /*13ca0*/  FADD.FTZ R5, R194, R193 ;  /* 0x000000c1c2057221 */ /* 0x000fe20000010000 */
[C---:B------:R-:W-:Y:S04]  /*13cb0*/  HMMA.16816.F32.BF16 R112, R168.reuse, R6, R112 ;  /* 0x00000006a870723c */ /* 0x040fe80000041870 */
[----:B------:R-:W-:Y:S04]  /*13cc0*/  FADD.FTZ R5, R244, R5 ;  /* 0x00000005f4057221 */ /* 0x000fe80000010000 */
[C---:B---3--:R-:W-:Y:S04]  /*13cd0*/  HMMA.16816.F32.BF16 R116, R168.reuse, R8, R116 ;  /* 0x00000008a874723c */ /* 0x048fe80000041874 */
[----:B------:R-:W-:Y:S04]  /*13ce0*/  FADD.FTZ R5, R246, R5 ;  /* 0x00000005f6057221 */ /* 0x000fe80000010000 */
[C---:B------:R-:W-:Y:S04]  /*13cf0*/  HMMA.16816.F32.BF16 R120, R168.reuse, R10, R120 ;  /* 0x0000000aa878723c */ /* 0x040fe80000041878 */
[----:B------:R-:W-:Y:S04]  /*13d00*/  FADD.FTZ R5, R202, R5 ;  /* 0x00000005ca057221 */ /* 0x000fe80000010000 */
[C---:B--2---:R-:W-:Y:S04]  /*13d10*/  HMMA.16816.F32.BF16 R124, R168.reuse, R12, R124 ;  /* 0x0000000ca87c723c */ /* 0x044fe8000004187c */
[----:B------:R-:W-:Y:S04]  /*13d20*/  FADD.FTZ R5, R200, R5 ;  /* 0x00000005c8057221 */ /* 0x000fe80000010000 */
[----:B------:R-:W-:Y:S04]  /*13d30*/  HMMA.16816.F32.BF16 R128, R168, R14, R128 ;  /* 0x0000000ea880723c */ /* 0x000fe80000041880 */
[----:B------:R-:W-:Y:S04]  /*13d40*/  FADD.FTZ R190, R190, R5 ;  /* 0x00000005bebe7221 */ /* 0x000fe80000010000 */
[----:B------:R-:W-:Y:S04]  /*13d50*/  FADD.FTZ R199, R199, R190 ;  /* 0x000000bec7c77221 */ /* 0x000fe80000010000 */
[----:B------:R-:W-:Y:S04]  /*13d60*/  FADD.FTZ R186, R186, R199 ;  /* 0x000000c7baba7221 */ /* 0x000fe80000010000 */
[----:B------:R-:W-:Y:S01]  /*13d70*/  FADD.FTZ R247, R189, R186 ;  /* 0x000000babdf77221 */ /* 0x000fe20000010000 */
[----:B------:R-:W-:-:S05]  /*13d80*/  @P0 BRA `(.L_x_7703) ;  /* 0xffffaa4000000947 */ /* 0x000fca000383ffff */
.L_x_7699:
        /* <DEDUP_REMOVED lines=338> */
.L_x_7705:
[----:B--234-:R-:W-:Y:S05]  /*152b0*/  BSYNC B0 ;  /* 0x0000000000007941 */ /* 0x01cfea0003800000 */
.L_x_7704:
        /* <DEDUP_REMOVED lines=23> */
.L_x_7707:
[----:B------:R-:W-:Y:S05]  /*15430*/  BSYNC B0 ;  /* 0x0000000000007941 */ /* 0x000fea0003800000 */
.L_x_7706:
        /* <DEDUP_REMOVED lines=14> */
.L_x_7709:
[----:B------:R-:W-:Y:S05]  /*15520*/  BSYNC B0 ;  /* 0x0000000000007941 */ /* 0x000fea0003800000 */
.L_x_7708:
        /* <DEDUP_REMOVED lines=14> */
.L_x_7711:
[----:B------:R-:W-:Y:S05]  /*15610*/  BSYNC B0 ;  /* 0x0000000000007941 */ /* 0x000fea0003800000 */
.L_x_7710:
        /* <DEDUP_REMOVED lines=14> */
.L_x_7713:
[----:B------:R-:W-:Y:S05]  /*15700*/  BSYNC B0 ;  /* 0x0000000000007941 */ /* 0x000fea0003800000 */
.L_x_7712:
        /* <DEDUP_REMOVED lines=14> */
.L_x_7715:
[----:B------:R-:W-:Y:S05]  /*157f0*/  BSYNC B0 ;  /* 0x0000000000007941 */ /* 0x000fea0003800000 */
.L_x_7714:
        /* <DEDUP_REMOVED lines=14> */
.L_x_7717:
[----:B------:R-:W-:Y:S05]  /*158e0*/  BSYNC B0 ;  /* 0x0000000000007941 */ /* 0x000fea0003800000 */
.L_x_7716:
        /* <DEDUP_REMOVED lines=14> */
.L_x_7719:
[----:B------:R-:W-:Y:S05]  /*159d0*/  BSYNC B0 ;  /* 0x0000000000007941 */ /* 0x000fea0003800000 */
.L_x_7718:
        /* <DEDUP_REMOVED lines=15> */
.L_x_7720:
        /* <DEDUP_REMOVED lines=11> */
.L_x_8976:


//--------------------- .text._ZN5flash24flash_fwd_splitkv_kernelI23Flash_fwd_kernel_traitsILi256ELi64ELi64ELi4ELb0ELb0EN7cutlass10bfloat16_tE19Flash_kernel_traitsILi256ELi64ELi64ELi4ES3_EELb0ELb1ELb1ELb0ELb0ELb1ELb1ELb0EEEvNS_16Flash_fwd_paramsE --------------------------
	.section	.text._ZN5flash24flash_fwd_splitkv_kernelI23Flash_fwd_kernel_traitsILi256ELi64ELi64ELi4ELb0ELb0EN7cutlass10bfloat16_tE19Flash_kernel_traitsILi256ELi64ELi64ELi4ES3_EELb0ELb1ELb1ELb0ELb0ELb1ELb1ELb0EEEvNS_16Flash_fwd_paramsE,"ax",@progbits
	.sectioninfo	@"SHI_REGISTERS=255"
	.align	128
        .global         _ZN5flash24flash_fwd_splitkv_kernelI23Flash_fwd_kernel_traitsILi256ELi64ELi64ELi4ELb0ELb0EN7cutlass10bfloat16_tE19Flash_kernel_traitsILi256ELi64ELi64ELi4ES3_EELb0ELb1ELb1ELb0ELb0ELb1ELb1ELb0EEEvNS_16Flash_fwd_paramsE
        .type           _ZN5flash24flash_fwd_splitkv_kernelI23Flash_fwd_kernel_traitsILi256ELi64ELi64ELi4ELb0ELb0EN7cutlass10bfloat16_tE19Flash_kernel_traitsILi256ELi64ELi64ELi4ES3_EELb0ELb1ELb1ELb0ELb0ELb1ELb1ELb0EEEvNS_16Flash_fwd_paramsE,@function
        .size           _ZN5flash24flash_fwd_splitkv_kernelI23Flash_fwd_kernel_traitsILi256ELi64ELi64ELi4ELb0ELb0EN7cutlass10bfloat16_tE19Flash_kernel_traitsILi256ELi64ELi64ELi4ES3_EELb0ELb1ELb1ELb0ELb0ELb1ELb1ELb0EEEvNS_16Flash_fwd_paramsE,(.L_x_8977 - _ZN5flash24flash_fwd_splitkv_kernelI23Flash_fwd_kernel_traitsILi256ELi64ELi64ELi4ELb0ELb0EN7cutlass10bfloat16_tE19Flash_kernel_traitsILi256ELi64ELi64ELi4ES3_EELb0ELb1ELb1ELb0ELb0ELb1ELb1ELb0EEEvNS_16Flash_fwd_paramsE)
        .other          _ZN5flash24flash_fwd_splitkv_kernelI23Flash_fwd_kernel_traitsILi256ELi64ELi64ELi4ELb0ELb0EN7cutlass10bfloat16_tE19Flash_kernel_traitsILi256ELi64ELi64ELi4ES3_EELb0ELb1ELb1ELb0ELb0ELb1ELb1ELb0EEEvNS_16Flash_fwd_paramsE,@"STO_CUDA_ENTRY STV_DEFAULT"
_ZN5flash24flash_fwd_splitkv_kernelI23Flash_fwd_kernel_traitsILi256ELi64ELi64ELi4ELb0ELb0EN7cutlass10bfloat16_tE19Flash_kernel_traitsILi256ELi64ELi64ELi4ES3_EELb0ELb1ELb1ELb0ELb0ELb1ELb1ELb0EEEvNS_16Flash_fwd_paramsE:
.text._ZN5flash24flash_fwd_splitkv_kernelI23Flash_fwd_kernel_traitsILi256ELi64ELi64ELi4ELb0ELb0EN7cutlass10bfloat16_tE19Flash_kernel_traitsILi256ELi64ELi64ELi4ES3_EELb0ELb1ELb1ELb0ELb0ELb1ELb1ELb0EEEvNS_16Flash_fwd_paramsE:
        /* <DEDUP_REMOVED lines=77> */
.L_x_7721:
[----:B------:R-:W-:Y:S02]  /*04d0*/  ULDC UR6, c[0x0][0x218] ;  /* 0x0000860000067ab9 */ /* 0x000fe40000000800 */
.L_x_7722:
        /* <DEDUP_REMOVED lines=120> */
.L_x_7725:
[----:B------:R-:W-:Y:S05]  /*0c60*/  BSYNC B0 ;  /* 0x0000000000007941 */ /* 0x000fea0003800000 */
.L_x_7724:
        /* <DEDUP_REMOVED lines=12> */
.L_x_7727:
[----:B------:R-:W-:Y:S05]  /*0d30*/  BSYNC B0 ;  /* 0x0000000000007941 */ /* 0x000fea0003800000 */
.L_x_7726:
        /* <DEDUP_REMOVED lines=12> */
.L_x_7729:
[----:B------:R-:W-:Y:S05]  /*0e00*/  BSYNC B0 ;  /* 0x0000000000007941 */ /* 0x000fea0003800000 */
.L_x_7728:
        /* <DEDUP_REMOVED lines=12> */
.L_x_7731:
[----:B------:R-:W-:Y:S05]  /*0ed0*/  BSYNC B0 ;  /* 0x0000000000007941 */ /* 0x000fea0003800000 */
.L_x_7730:
        /* <DEDUP_REMOVED lines=12> */
.L_x_7733:
[----:B------:R-:W-:Y:S05]  /*0fa0*/  BSYNC B0 ;  /* 0x0000000000007941 */ /* 0x000fea0003800000 */
.L_x_7732:
        /* <DEDUP_REMOVED lines=12> */
.L_x_7735:
[----:B------:R-:W-:Y:S05]  /*1070*/  BSYNC B0 ;  /* 0x0000000000007941 */ /* 0x000fea0003800000 */
.L_x_7734:
        /* <DEDUP_REMOVED lines=12> */
.L_x_7737:
[----:B------:R-:W-:Y:S05]  /*1140*/  BSYNC B0 ;  /* 0x0000000000007941 */ /* 0x000fea0003800000 */
.L_x_7736:
        /* <DEDUP_REMOVED lines=12> */
.L_x_7739:
[----:B------:R-:W-:Y:S05]  /*1210*/  BSYNC B0 ;  /* 0x0000000000007941 */ /* 0x000fea0003800000 */
.L_x_7738:
        /* <DEDUP_REMOVED lines=32> */
.L_x_7723:
        /* <DEDUP_REMOVED lines=120> */
.L_x_7740:
        /* <DEDUP_REMOVED lines=20> */
.L_x_7742:
        /* <DEDUP_REMOVED lines=60> */
.L_x_7741:
        /* <DEDUP_REMOVED lines=10> */
[----:B------:R-:W-:Y:S01]  /*2140*/  LOP3.LUT R3, R3, 0xfffffff8, RZ, 0xc0, !PT ;  /* 0xfffffff803037812 */ /* 0x000fe200078ec0ff */
[----:B------:R-:W-:Y:S01]  /*2150*/  BSSY B0, `(.L_x_7743) ;  /* 0x0000079000007945 */ /* 0x000fe20003800000 */
        /* <DEDUP_REMOVED lines=29> */
[----:B------:R-:W-:Y:S01]  /*2330*/  LOP3.LUT R7, R0, 0xfffffff8, RZ, 0xc0, !PT ;  /* 0xfffffff800077812 */ /* 0x000fe200078ec0ff */
[----:B------:R-:W-:Y:S01]  /*2340*/  UIADD3 UR17, -UR12, UR14, URZ ;  /* 0x0000000e0c117290 */ /* 0x000fe2000fffe13f */
[----:B------:R-:W-:Y:S01]  /*2350*/  LOP3.LUT R236, R236, 0xfffffe00, R2, 0xf8, !PT ;  /* 0xfffffe00ecec7812 */ /* 0x000fe200078ef802 */
[----:B------:R-:W-:Y:S01]  /*2360*/  ULDC.64 UR4, c[0x0][0x1a8] ;  /* 0x00006a0000047ab9 */ /* 0x000fe20000000a00 */
[----:B------:R-:W-:Y:S01]  /*2370*/  SHF.R.S32.HI R2, RZ, 0x1f, R237 ;  /* 0x0000001fff027819 */ /* 0x000fe200000114ed */
[----:B------:R-:W-:Y:S01]  /*2380*/  IMAD.IADD R4, R4, 0x1, -R7 ;  /* 0x0000000104047824 */ /* 0x000fe200078e0a07 */
[----:B------:R-:W-:Y:S01]  /*2390*/  UIMAD UR4, UR27, UR4, URZ ;  /* 0x000000041b0472a4 */ /* 0x000fe2000f8e023f */
[----:B------:R-:W-:Y:S01]  /*23a0*/  IMAD R165, R19, c[0x0][0x198], RZ ;  /* 0x0000660013a57a24 */ /* 0x000fe200078e02ff */
[C---:B------:R-:W-:Y:S01]  /*23b0*/  IADD3.X R17, R2.reuse, UR24, RZ, P0, !PT ;  /* 0x0000001802117c10 */ /* 0x040fe200087fe4ff */
[----:B------:R-:W-:Y:S01]  /*23c0*/  IMAD.X R21, R2, 0x1, R5, P1 ;  /* 0x0000000102157824 */ /* 0x000fe200008e0605 */
[----:B------:R-:W-:Y:S01]  /*23d0*/  IADD3 R14, P0, R237, UR28, RZ ;  /* 0x0000001ced0e7c10 */ /* 0x000fe2000ff1e0ff */
[----:B------:R-:W-:Y:S01]  /*23e0*/  IMAD.SHL.U32 R0, R0, 0x40, RZ ;  /* 0x0000004000007824 */ /* 0x000fe200078e00ff */
[----:B------:R-:W-:Y:S01]  /*23f0*/  LEA.HI R6, R6, R10, RZ, 0x5 ;  /* 0x0000000a06067211 */ /* 0x000fe200078f28ff */
[----:B------:R-:W-:Y:S01]  /*2400*/  IMAD.WIDE.U32 R12, R12, c[0x0][0x1b8], R16 ;  /* 0x00006e000c0c7a25 */ /* 0x000fe200078e0010 */
[----:B------:R-:W-:Y:S01]  /*2410*/  R2P PR, R4, 0x6 ;  /* 0x0000000604007804 */ /* 0x000fe20000000000 */
[----:B------:R-:W-:Y:S01]  /*2420*/  UIMAD UR4, UR16, UR5, UR4 ;  /* 0x00000005100472a4 */ /* 0x000fe2000f8e0204 */
[----:B------:R-:W-:Y:S01]  /*2430*/  IADD3.X R15, R2, UR22, RZ, P0, !PT ;  /* 0x00000016020f7c10 */ /* 0x000fe200087fe4ff */
[----:B------:R-:W-:Y:S01]  /*2440*/  IMAD.SHL.U32 R4, R4, 0x40, RZ ;  /* 0x0000004004047824 */ /* 0x000fe200078e00ff */
[----:B------:R-:W-:Y:S01]  /*2450*/  IADD3 R170, P0, R18, UR11, RZ ;  /* 0x0000000b12aa7c10 */ /* 0x000fe2000ff1e0ff */
[----:B------:R-:W-:Y:S01]  /*2460*/  IMAD.SHL.U32 R2, R233, 0x8, RZ ;  /* 0x00000008e9027824 */ /* 0x000fe200078e00ff */
[----:B------:R-:W-:Y:S01]  /*2470*/  LOP3.LUT R5, R6, 0xffffffe0, RZ, 0xc0, !PT ;  /* 0xffffffe006057812 */ /* 0x000fe200078ec0ff */
[----:B------:R-:W-:Y:S01]  /*2480*/  IMAD.U32 R16, RZ, RZ, UR16 ;  /* 0x00000010ff107e24 */ /* 0x000fe2000f8e00ff */
[----:B------:R-:W-:Y:S01]  /*2490*/  LOP3.LUT R4, R4, 0x1c0, RZ, 0xc0, !PT ;  /* 0x000001c004047812 */ /* 0x000fe200078ec0ff */
[----:B------:R-:W-:Y:S01]  /*24a0*/  IMAD.IADD R9, R13, 0x1, R8 ;  /* 0x000000010d097824 */ /* 0x000fe200078e0208 */
[----:B------:R-:W-:Y:S01]  /*24b0*/  IADD3.X R168, R19, UR10, RZ, P0, !PT ;  /* 0x0000000a13a87c10 */ /* 0x000fe200087fe4ff */
[----:B------:R-:W-:Y:S01]  /*24c0*/  IMAD R165, R18, c[0x0][0x19c], R165 ;  /* 0x0000670012a57a24 */ /* 0x000fe200078e02a5 */
[----:B------:R-:W-:Y:S01]  /*24d0*/  LOP3.LUT R2, R4, 0x8, R2, 0xf8, !PT ;  /* 0x0000000804027812 */ /* 0x000fe200078ef802 */
[C---:B------:R-:W-:Y:S01]  /*24e0*/  IMAD.WIDE.U32 R20, R18.reuse, c[0x0][0x198], R20 ;  /* 0x0000660012147a25 */ /* 0x040fe200078e0014 */
[----:B------:R-:W-:-:S02]  /*24f0*/  ISETP.GE.AND P0, PT, R18, UR17, PT ;  /* 0x0000001112007c0c */ /* 0x000fc4000bf06270 */
[----:B------:R-:W-:Y:S01]  /*2500*/  SHF.R.U32.HI R4, RZ, 0x3, R4 ;  /* 0x00000003ff047819 */ /* 0x000fe20000011604 */
[----:B------:R-:W-:Y:S01]  /*2510*/  IMAD R168, R168, c[0x0][0x1a0], RZ ;  /* 0x00006800a8a87a24 */ /* 0x000fe200078e02ff */
[----:B------:R-:W-:Y:S01]  /*2520*/  SHF.R.S32.HI R6, RZ, 0x5, R6 ;  /* 0x00000005ff067819 */ /* 0x000fe20000011406 */
[----:B------:R-:W-:Y:S01]  /*2530*/  IMAD.WIDE.U32 R16, R16, c[0x0][0x1a8], R14 ;  /* 0x00006a0010107a25 */ /* 0x000fe200078e000e */
[----:B------:R-:W-:Y:S02]  /*2540*/  LOP3.LUT R4, R2, R4, RZ, 0x3c, !PT ;  /* 0x0000000402047212 */ /* 0x000fe400078e3cff */
[C---:B------:R-:W-:Y:S01]  /*2550*/  IADD3 R173, R237.reuse, 0x40, RZ ;  /* 0x00000040edad7810 */ /* 0x040fe20007ffe0ff */
[----:B------:R-:W-:Y:S01]  /*2560*/  IMAD.MOV.U32 R8, RZ, RZ, R12 ;  /* 0x000000ffff087224 */ /* 0x000fe200078e000c */
[----:B------:R-:W-:Y:S01]  /*2570*/  LOP3.LUT R4, R4, 0xfffffe00, R0, 0xf8, !PT ;  /* 0xfffffe0004047812 */ /* 0x000fe200078ef800 */
[----:B------:R-:W-:Y:S01]  /*2580*/  IMAD R168, R170, c[0x0][0x1a4], R168 ;  /* 0x00006900aaa87a24 */ /* 0x000fe200078e02a8 */
[C---:B------:R-:W-:Y:S01]  /*2590*/  IADD3 R172, R237.reuse, 0x80, RZ ;  /* 0x00000080edac7810 */ /* 0x040fe20007ffe0ff */
[----:B------:R-:W-:Y:S01]  /*25a0*/  IMAD.MOV.U32 R2, RZ, RZ, 0x10 ;  /* 0x00000010ff027424 */ /* 0x000fe200078e00ff */
[----:B------:R-:W-:Y:S01]  /*25b0*/  IADD3 R169, R237, 0xc0, RZ ;  /* 0x000000c0eda97810 */ /* 0x000fe20007ffe0ff */
[----:B------:R-:W-:-:S02]  /*25c0*/  IMAD.MOV.U32 R0, RZ, RZ, 0x20 ;  /* 0x00000020ff007424 */ /* 0x000fc400078e00ff */
[----:B------:R-:W-:Y:S01]  /*25d0*/  IMAD.IADD R165, R21, 0x1, R165 ;  /* 0x0000000115a57824 */ /* 0x000fe200078e02a5 */
[----:B------:R-:W-:Y:S01]  /*25e0*/  IADD3 R21, R17, UR4, RZ ;  /* 0x0000000411157c10 */ /* 0x000fe2000fffe0ff */
[----:B------:R-:W-:Y:S01]  /*25f0*/  IMAD.WIDE.U32 R170, R170, c[0x0][0x1a0], R8 ;  /* 0x00006800aaaa7a25 */ /* 0x000fe200078e0008 */
[----:B------:R-:W-:Y:S02]  /*2600*/  SEL R2, R2, 0xfffffff0, !P1 ;  /* 0xfffffff002027807 */ /* 0x000fe40004800000 */
        /* <DEDUP_REMOVED lines=45> */
.L_x_7744:
[----:B------:R-:W-:Y:S05]  /*28e0*/  BSYNC B0 ;  /* 0x0000000000007941 */ /* 0x000fea0003800000 */
.L_x_7743:
        /* <DEDUP_REMOVED lines=45> */
.L_x_7746:
[----:B------:R-:W-:Y:S05]  /*2bc0*/  BSYNC B0 ;  /* 0x0000000000007941 */ /* 0x000fea0003800000 */
.L_x_7745:
        /* <DEDUP_REMOVED lines=45> */
.L_x_7748:
[----:B------:R-:W-:Y:S05]  /*2ea0*/  BSYNC B0 ;  /* 0x0000000000007941 */ /* 0x000fea0003800000 */
.L_x_7747:
        /* <DEDUP_REMOVED lines=44> */
.L_x_7750:
[----:B------:R-:W-:Y:S05]  /*3170*/  BSYNC B0 ;  /* 0x0000000000007941 */ /* 0x000fea0003800000 */
.L_x_7749:
        /* <DEDUP_REMOVED lines=39> */
.L_x_7752:
[----:B------:R-:W-:Y:S05]  /*33f0*/  BSYNC B0 ;  /* 0x0000000000007941 */ /* 0x000fea0003800000 */
.L_x_7751:
        /* <DEDUP_REMOVED lines=41> */
.L_x_7754:
[----:B------:R-:W-:Y:S05]  /*3690*/  BSYNC B0 ;  /* 0x0000000000007941 */ /* 0x000fea0003800000 */
.L_x_7753:
        /* <DEDUP_REMOVED lines=40> */
.L_x_7756:
[----:B------:R-:W-:Y:S05]  /*3920*/  BSYNC B0 ;  /* 0x0000000000007941 */ /* 0x000fea0003800000 */
.L_x_7755:
        /* <DEDUP_REMOVED lines=42> */
.L_x_7758:
[----:B------:R-:W-:Y:S05]  /*3bd0*/  BSYNC B0 ;  /* 0x0000000000007941 */ /* 0x000fea0003800000 */
.L_x_7757:
        /* <DEDUP_REMOVED lines=11> */
[----:B-12---:R-:W-:Y:S01]  /*3c90*/  IMAD.U32 R8, RZ, RZ, UR4 ;  /* 0x00000004ff087e24 */ /* 0x006fe2000f8e00ff */
[----:B------:R-:W-:-:S04]  /*3ca0*/  DEPBAR.LE SB0, 0x0 ;  /* 0x000080000000791a */ /* 0x000fc80000000000 */
[----:B------:R-:W-:-:S06]  /*3cb0*/  IMAD.U32 R9, RZ, RZ, UR5 ;  /* 0x00000005ff097e24 */ /* 0x000fcc000f8e00ff */
[----:B------:R1:W2:Y:S04]  /*3cc0*/  LDG.E R9, [R8.64] ;  /* 0x0000001408097981 */ /* 0x0002a8000c1e1900 */
[----:B------:R-:W-:Y:S01]  /*3cd0*/  BAR.SYNC.DEFER_BLOCKING 0x0 ;  /* 0x0000000000007b1d */ /* 0x000fe20000010000 */
[----:B------:R-:W-:Y:S01]  /*3ce0*/  ISETP.GE.AND P1, PT, R18, UR28, PT ;  /* 0x0000001c12007c0c */ /* 0x000fe2000bf26270 */
[----:B------:R-:W-:Y:S01]  /*3cf0*/  IMAD.SHL.U32 R235, R10, 0x2, RZ ;  /* 0x000000020aeb7824 */ /* 0x000fe200078e00ff */
[----:B------:R-:W-:-:S03]  /*3d00*/  LEA R167, P0, R170, c[0x0][0x170], 0x1 ;  /* 0x00005c00aaa77a11 */ /* 0x000fc600078008ff */
[----:B------:R-:W-:Y:S01]  /*3d10*/  BSSY B0, `(.L_x_7759) ;  /* 0x000002f000007945 */ /* 0x000fe20003800000 */
[----:B------:R-:W-:Y:S02]  /*3d20*/  LOP3.LUT R235, R235, 0x6, RZ, 0xc0, !PT ;  /* 0x00000006ebeb7812 */ /* 0x000fe400078ec0ff */
[----:B------:R-:W-:Y:S01]  /*3d30*/  LEA.HI.X R166, R170, c[0x0][0x174], R168, 0x1, P0 ;  /* 0x00005d00aaa67a11 */ /* 0x000fe200000f0ca8 */
[----:B-1----:R-:W2:Y:S04]  /*3d40*/  MUFU.RCP R8, c[0x0][0x238] ;  /* 0x00008e0000087b08 */ /* 0x002ea80000001000 */
[----:B------:R1:W-:Y:S04]  /*3d50*/  @P1 STS.128 [R236+0x10000], RZ ;  /* 0x010000ffec001388 */ /* 0x0003e80000000c00 */
[----:B------:R1:W-:Y:S04]  /*3d60*/  @P1 STS.128 [R236+0x12000], RZ ;  /* 0x012000ffec001388 */ /* 0x0003e80000000c00 */
[----:B------:R1:W-:Y:S04]  /*3d70*/  @P1 STS.128 [R236+0x14000], RZ ;  /* 0x014000ffec001388 */ /* 0x0003e80000000c00 */
[----:B------:R1:W-:Y:S01]  /*3d80*/  @P1 STS.128 [R236+0x16000], RZ ;  /* 0x016000ffec001388 */ /* 0x0003e20000000c00 */
[----:B--2---:R-:W-:-:S04]  /*3d90*/  FMUL.FTZ R8, R9, R8 ;  /* 0x0000000809087220 */ /* 0x004fc80000410000 */
[----:B------:R2:W3:Y:S02]  /*3da0*/  R2UR UR16, R8 ;  /* 0x00000000081073c2 */ /* 0x0004e400000e0000 */
[----:B--2---:R-:W-:-:S04]  /*3db0*/  SHF.R.S32.HI R8, RZ, 0x1f, R5 ;  /* 0x0000001fff087819 */ /* 0x004fc80000011405 */
[----:B------:R-:W-:-:S04]  /*3dc0*/  LEA.HI R5, R8, R5, RZ, 0x2 ;  /* 0x0000000508057211 */ /* 0x000fc800078f10ff */
[----:B------:R-:W-:Y:S01]  /*3dd0*/  SHF.R.S32.HI R5, RZ, 0x2, R5 ;  /* 0x00000002ff057819 */ /* 0x000fe20000011405 */
[----:B------:R-:W-:Y:S05]  /*3de0*/  @P1 BRA `(.L_x_7760) ;  /* 0x0000021000001947 */ /* 0x000fea0003800000 */
[----:B-1-3--:R-:W-:Y:S02]  /*3df0*/  ISETP.GE.AND P3, PT, R237, c[0x0][0x220], PT ;  /* 0x00008800ed007a0c */ /* 0x00afe40003f66270 */
        /* <DEDUP_REMOVED lines=32> */
.L_x_7760:
[----:B-1-3--:R-:W-:Y:S05]  /*4000*/  BSYNC B0 ;  /* 0x0000000000007941 */ /* 0x00afea0003800000 */
.L_x_7759:
        /* <DEDUP_REMOVED lines=53> */
.L_x_7762:
[----:B------:R-:W-:Y:S05]  /*4360*/  BSYNC B0 ;  /* 0x0000000000007941 */ /* 0x000fea0003800000 */
.L_x_7761:
        /* <DEDUP_REMOVED lines=10> */
[----:B------:R-:W-:Y:S01]  /*4410*/  IMAD.MOV.U32 R8, RZ, RZ, 0x5 ;  /* 0x00000005ff087424 */ /* 0x000fe200078e00ff */
[----:B------:R-:W-:Y:S01]  /*4420*/  ISETP.GE.AND P2, PT, R172, c[0x0][0x220], PT ;  /* 0x00008800ac007a0c */ /* 0x000fe20003f46270 */
[----:B------:R-:W-:Y:S01]  /*4430*/  IMAD.SHL.U32 R9, R7, 0x20, RZ ;  /* 0x0000002007097824 */ /* 0x000fe200078e00ff */
[----:B------:R-:W-:-:S02]  /*4440*/  ISETP.GE.AND P0, PT, R169, c[0x0][0x220], PT ;  /* 0x00008800a9007a0c */ /* 0x000fc40003f06270 */
[----:B------:R-:W-:-:S05]  /*4450*/  SHF.L.U64.HI R8, R7, R8, c[0x0][0x1a4] ;  /* 0x0000690007087619 */ /* 0x000fca0000010208 */
        /* <DEDUP_REMOVED lines=29> */
.L_x_7764:
[----:B------:R-:W-:Y:S05]  /*4630*/  BSYNC B0 ;  /* 0x0000000000007941 */ /* 0x000fea0003800000 */
.L_x_7763:
        /* <DEDUP_REMOVED lines=13> */
[----:B---3--:R-:W-:Y:S01]  /*4710*/  @!P3 IMAD.MOV.U32 R10, RZ, RZ, c[0x0][0x1a4] ;  /* 0x00006900ff0ab624 */ /* 0x008fe200078e00ff */
        /* <DEDUP_REMOVED lines=45> */
.L_x_7766:
[----:B------:R-:W-:Y:S05]  /*49f0*/  BSYNC B0 ;  /* 0x0000000000007941 */ /* 0x000fea0003800000 */
.L_x_7765:
        /* <DEDUP_REMOVED lines=14> */
[----:B------:R-:W-:Y:S01]  /*4ae0*/  UIADD3 UR4, UR13, -UR14, URZ ;  /* 0x8000000e0d047290 */ /* 0x000fe2000fffe03f */
[----:B------:R-:W-:Y:S01]  /*4af0*/  LOP3.LUT R7, R18, R7, RZ, 0x3c, !PT ;  /* 0x0000000712077212 */ /* 0x000fe200078e3cff */
[----:B--2---:R-:W-:Y:S01]  /*4b00*/  LDSM.16.M88.4 R12, [R232] ;  /* 0x00000000e80c783b */ /* 0x004fe20000000200 */
[----:B------:R-:W-:Y:S01]  /*4b10*/  LEA R229, R0, R232, 0x1 ;  /* 0x000000e800e57211 */ /* 0x000fe200078e08ff */
[----:B------:R-:W-:Y:S01]  /*4b20*/  UIADD3 UR14, UR13, 0x1, -UR14 ;  /* 0x000000010d0e7890 */ /* 0x000fe2000fffe80e */
[----:B------:R-:W-:Y:S01]  /*4b30*/  IADD3 R5, R5, R6, RZ ;  /* 0x0000000605057210 */ /* 0x000fe20007ffe0ff */
[----:B------:R-:W-:Y:S01]  /*4b40*/  IMAD R233, R233, 0x200, R7 ;  /* 0x00000200e9e97824 */ /* 0x000fe200078e0207 */
[----:B------:R-:W-:Y:S01]  /*4b50*/  LDSM.16.M88.4 R56, [R230] ;  /* 0x00000000e638783b */ /* 0x000fe20000000200 */
[----:B------:R-:W-:Y:S01]  /*4b60*/  ULDC UR5, c[0x0][0x2e8] ;  /* 0x0000ba0000057ab9 */ /* 0x000fe20000000800 */
[----:B------:R-:W-:Y:S01]  /*4b70*/  PLOP3.LUT P6, PT, PT, PT, UP0, 0x80, 0x0 ;  /* 0x000000000000781c */ /* 0x000fe20003fcf008 */
[----:B------:R-:W-:Y:S01]  /*4b80*/  UIADD3 UR5, UR14, UR5, URZ ;  /* 0x000000050e057290 */ /* 0x000fe2000fffe03f */
        /* <DEDUP_REMOVED lines=381> */
.L_x_7768:
[----:B------:R-:W-:-:S04]  /*6360*/  ULEA UR10, -UR10, URZ, 0x6 ;  /* 0x0000003f0a0a7291 */ /* 0x000fc8000f8e313f */
[----:B------:R-:W-:Y:S02]  /*6370*/  USHF.R.S32.HI UR4, URZ, 0x1f, UR10 ;  /* 0x0000001f3f047899 */ /* 0x000fe4000801140a */
[----:B------:R-:W-:-:S04]  /*6380*/  MOV R15, UR10 ;  /* 0x0000000a000f7c02 */ /* 0x000fc80008000f00 */
[----:B------:R-:W-:Y:S02]  /*6390*/  MOV R14, UR4 ;  /* 0x00000004000e7c02 */ /* 0x000fe40008000f00 */
.L_x_7769:
        /* <DEDUP_REMOVED lines=156> */
.L_x_7771:
[----:B------:R-:W-:Y:S05]  /*6d60*/  BSYNC B0 ;  /* 0x0000000000007941 */ /* 0x000fea0003800000 */
.L_x_7770:
[----:B------:R-:W0:Y:S01]  /*6d70*/  LDGDEPBAR ;  /* 0x00000000000079af */ /* 0x000e220000000000 */
[----:B------:R-:W-:-:S04]  /*6d80*/  IADD3 R200, P0, R15, R200, RZ ;  /* 0x000000c80fc87210 */ /* 0x000fc80007f1e0ff */
[----:B------:R-:W-:Y:S02]  /*6d90*/  IADD3.X R165, R14, R165, RZ, P0, !PT ;  /* 0x000000a50ea57210 */ /* 0x000fe400007fe4ff */
.L_x_7767:
        /* <DEDUP_REMOVED lines=271> */
[----:B------:R-:W-:Y:S02]  /*7e90*/  ISETP.GE.AND P1, PT, R40, R238, PT ;  /* 0x000000ee2800720c */ /* 0x000fe40003f26270 */
        /* <DEDUP_REMOVED lines=363> */
[----:B------:R-:W-:Y:S02]  /*9550*/  ULOP3.LUT UR5, UR5, UR6, URZ, 0x3c, !UPT ;  /* 0x0000000605057292 */ /* 0x000fe4000f8e3c3f */
[----:B------:R-:W-:Y:S02]  /*9560*/  @!UP2 UIADD3 UR13, UR13, 0x1, URZ ;  /* 0x000000010d0da890 */ /* 0x000fe4000fffe03f */
[----:B------:R-:W-:Y:S02]  /*9570*/  UISETP.GE.AND UP0, UPT, UR5, URZ, UPT ;  /* 0x0000003f0500728c */ /* 0x000fe4000bf06270 */
[----:B------:R-:W-:-:S02]  /*9580*/  @!UP1 UIADD3 UR8, UR8, -UR4, URZ ;  /* 0x8000000408089290 */ /* 0x000fc4000fffe03f */
[----:B------:R-:W-:Y:S02]  /*9590*/  @!UP1 UIADD3 UR11, UR11, 0x1, URZ ;  /* 0x000000010b0b9890 */ /* 0x000fe4000fffe03f */
[----:B------:R-:W-:Y:S02]  /*95a0*/  UISETP.GE.U32.AND UP3, UPT, UR8, UR4, UPT ;  /* 0x000000040800728c */ /* 0x000fe4000bf66070 */
[----:B------:R-:W-:Y:S02]  /*95b0*/  UISETP.GE.AND UP1, UPT, UR12, URZ, UPT ;  /* 0x0000003f0c00728c */ /* 0x000fe4000bf26270 */
[----:B------:R-:W-:Y:S02]  /*95c0*/  @UP4 UIADD3 UR13, UR13, 0x1, URZ ;  /* 0x000000010d0d4890 */ /* 0x000fe4000fffe03f */
[----:B------:R-:W-:Y:S02]  /*95d0*/  UISETP.NE.AND UP2, UPT, URZ, UR6, UPT ;  /* 0x000000063f00728c */ /* 0x000fe4000bf45270 */
[----:B------:R-:W-:-:S03]  /*95e0*/  ULOP3.LUT UR4, URZ, UR6, URZ, 0x33, !UPT ;  /* 0x000000063f047292 */ /* 0x000fc6000f8e333f */
        /* <DEDUP_REMOVED lines=33> */
.L_x_7773:
[----:B------:R-:W-:-:S05]  /*9800*/  IMAD.MOV.U32 R2, RZ, RZ, c[0x0][0x1a0] ;  /* 0x00006800ff027624 */ /* 0x000fca00078e00ff */
[----:B------:R-:W-:-:S04]  /*9810*/  LEA R2, -R2, RZ, 0x6 ;  /* 0x000000ff02027211 */ /* 0x000fc800078e31ff */
[----:B------:R-:W-:Y:S02]  /*9820*/  SHF.R.S32.HI R0, RZ, 0x1f, R2 ;  /* 0x0000001fff007819 */ /* 0x000fe40000011402 */
.L_x_7774:
        /* <DEDUP_REMOVED lines=123> */
[C---:B------:R-:W-:Y:S02]  /*9fe0*/  ISETP.LT.OR P1, PT, R0.reuse, R242, P1 ;  /* 0x000000f20000720c */ /* 0x040fe40000f21670 */
[C---:B------:R-:W-:Y:S01]  /*9ff0*/  ISETP.GE.AND P0, PT, R0.reuse, R238, PT ;  /* 0x000000ee0000720c */ /* 0x040fe20003f06270 */
[----:B------:R-:W-:Y:S01]  /*a000*/  @P3 STS.128 [R236+0x15000], RZ ;  /* 0x015000ffec003388 */ /* 0x000fe20000000c00 */
[----:B------:R-:W-:-:S02]  /*a010*/  IADD3 R206, R0, 0x28, RZ ;  /* 0x0000002800ce7810 */ /* 0x000fc40007ffe0ff */
[C---:B------:R-:W-:Y:S01]  /*a020*/  ISETP.LT.OR P0, PT, R0.reuse, R239, P0 ;  /* 0x000000ef0000720c */ /* 0x040fe20000701670 */
[----:B------:R-:W-:Y:S01]  /*a030*/  @!PT LDS RZ, [RZ] ;  /* 0x00000000fffff984 */ /* 0x000fe20000000800 */
[----:B------:R-:W-:Y:S01]  /*a040*/  @!PT LDS RZ, [RZ] ;  /* 0x00000000fffff984 */ /* 0x000fe20000000800 */
[----:B------:R-:W-:Y:S01]  /*a050*/  @!PT LDS RZ, [RZ] ;  /* 0x00000000fffff984 */ /* 0x000fe20000000800 */
[----:B------:R1:W-:Y:S01]  /*a060*/  @!P3 LDGSTS.E.BYPASS.LTC128B.128 [R236+0x15000], [R8.64+0x100] ;  /* 0x1500010008ecbfae */ /* 0x0003e2000b901d54 */
[----:B------:R-:W-:Y:S01]  /*a070*/  IADD3 R205, R0, 0x29, RZ ;  /* 0x0000002900cd7810 */ /* 0x000fe20007ffe0ff */
[C---:B------:R-:W-:Y:S02]  /*a080*/  IMAD.IADD R245, R243.reuse, 0x1, -R206 ;  /* 0x00000001f3f57824 */ /* 0x040fe400078e0ace */
[----:B------:R-:W-:Y:S02]  /*a090*/  @P2 STS.128 [R236+0x17000], RZ ;  /* 0x017000ffec002388 */ /* 0x000fe40000000c00 */
[----:B------:R-:W-:Y:S01]  /*a0a0*/  IMAD.IADD R204, R243, 0x1, -R205 ;  /* 0x00000001f3cc7824 */ /* 0x000fe200078e0acd */
[----:B------:R-:W-:Y:S01]  /*a0b0*/  IABS R245, R245 ;  /* 0x000000f500f57213 */ /* 0x000fe20000000000 */
[----:B------:R-:W-:Y:S01]  /*a0c0*/  @!PT LDS RZ, [RZ] ;  /* 0x00000000fffff984 */ /* 0x000fe20000000800 */
[----:B------:R-:W-:Y:S01]  /*a0d0*/  @!PT LDS RZ, [RZ] ;  /* 0x00000000fffff984 */ /* 0x000fe20000000800 */
[----:B------:R-:W-:Y:S01]  /*a0e0*/  @!PT LDS RZ, [RZ] ;  /* 0x00000000fffff984 */ /* 0x000fe20000000800 */
[----:B------:R1:W-:Y:S03]  /*a0f0*/  @!P2 LDGSTS.E.BYPASS.LTC128B.128 [R236+0x17000], [R28.64+0x180] ;  /* 0x170001801cecafae */ /* 0x0003e6000b901d54 */
[----:B------:R-:W-:Y:S01]  /*a100*/  IABS R204, R204 ;  /* 0x000000cc00cc7213 */ /* 0x000fe20000000000 */
        /* <DEDUP_REMOVED lines=23> */
[----:B----4-:R-:W4:Y:S01]  /*a280*/  LDSM.16.M88.4 R12, [R233+0x8000] ;  /* 0x00800000e90c783b */ /* 0x010f220000000200 */
[----:B-1----:R-:W-:-:S03]  /*a290*/  IMAD.MOV.U32 R166, RZ, RZ, R2 ;  /* 0x000000ffffa67224 */ /* 0x002fc600078e0002 */
[----:B------:R-:W1:Y:S01]  /*a2a0*/  LDSM.16.M88.4 R4, [R233+0x8800] ;  /* 0x00880000e904783b */ /* 0x000e620000000200 */
[----:B------:R-:W-:-:S03]  /*a2b0*/  IADD3 R2, R0, 0x1, RZ ;  /* 0x0000000100027810 */ /* 0x000fc60007ffe0ff */
[----:B------:R-:W1:Y:S01]  /*a2c0*/  LDSM.16.M88.4 R176, [R233+0x9000] ;  /* 0x00900000e9b0783b */ /* 0x000e620000000200 */
[----:B------:R-:W-:Y:S01]  /*a2d0*/  I2F R166, R166 ;  /* 0x000000a600a67306 */ /* 0x000fe20000201400 */
[C---:B------:R-:W-:Y:S02]  /*a2e0*/  ISETP.GE.AND P6, PT, R2.reuse, R241, PT ;  /* 0x000000f10200720c */ /* 0x040fe40003fc6270 */
[----:B--2---:R-:W2:Y:S02]  /*a2f0*/  LDSM.16.M88.4 R24, [R233+0x9800] ;  /* 0x00980000e918783b */ /* 0x004ea40000000200 */
[----:B------:R-:W-:Y:S02]  /*a300*/  ISETP.LT.OR P6, PT, R2, R242, P6 ;  /* 0x000000f20200720c */ /* 0x000fe400037c1670 */
[----:B-----5:R-:W-:Y:S04]  /*a310*/  LDSM.16.M88.4 R20, [R232] ;  /* 0x00000000e814783b */ /* 0x020fe80000000200 */
[----:B------:R-:W5:Y:S04]  /*a320*/  LDSM.16.M88.4 R28, [R231] ;  /* 0x00000000e71c783b */ /* 0x000f680000000200 */
[----:B------:R-:W2:Y:S04]  /*a330*/  LDSM.16.M88.4 R192, [R223] ;  /* 0x00000000dfc0783b */ /* 0x000ea80000000200 */
[----:B------:R-:W2:Y:S04]  /*a340*/  LDSM.16.M88.4 R188, [R222] ;  /* 0x00000000debc783b */ /* 0x000ea80000000200 */
[----:B---3--:R-:W3:Y:S04]  /*a350*/  LDSM.16.M88.4 R32, [R221] ;  /* 0x00000000dd20783b */ /* 0x008ee80000000200 */
[----:B------:R-:W-:Y:S01]  /*a360*/  LDSM.16.M88.4 R184, [R227+0x8000] ;  /* 0x00800000e3b8783b */ /* 0x000fe20000000200 */
[C---:B----4-:R-:W-:Y:S03]  /*a370*/  HMMA.16816.F32.BF16 R16, R168.reuse, R12, RZ ;  /* 0x0000000ca810723c */ /* 0x050fe600000418ff */
[----:B------:R-:W-:Y:S04]  /*a380*/  LDSM.16.M88.4 R196, [R227+0x9000] ;  /* 0x00900000e3c4783b */ /* 0x000fe80000000200 */
[----:B------:R-:W0:Y:S01]  /*a390*/  LDGDEPBAR ;  /* 0x00000000000079af */ /* 0x000e220000000000 */
[C---:B------:R-:W-:Y:S08]  /*a3a0*/  HMMA.16816.F32.BF16 R12, R168.reuse, R14, RZ ;  /* 0x0000000ea80c723c */ /* 0x040ff000000418ff */
[C---:B-1----:R-:W-:Y:S08]  /*a3b0*/  HMMA.16816.F32.BF16 R8, R168.reuse, R4, RZ ;  /* 0x00000004a808723c */ /* 0x042ff000000418ff */
[C---:B------:R-:W-:Y:S08]  /*a3c0*/  HMMA.16816.F32.BF16 R180, R168.reuse, R176, RZ ;  /* 0x000000b0a8b4723c */ /* 0x040ff000000418ff */
[C---:B------:R-:W-:Y:S08]  /*a3d0*/  HMMA.16816.F32.BF16 R4, R168.reuse, R6, RZ ;  /* 0x00000006a804723c */ /* 0x040ff000000418ff */
[C---:B------:R-:W-:Y:S08]  /*a3e0*/  HMMA.16816.F32.BF16 R176, R168.reuse, R178, RZ ;  /* 0x000000b2a8b0723c */ /* 0x040ff000000418ff */
[C---:B--2---:R-:W-:Y:S08]  /*a3f0*/  HMMA.16816.F32.BF16 R172, R168.reuse, R24, RZ ;  /* 0x00000018a8ac723c */ /* 0x044ff000000418ff */
[----:B------:R-:W-:Y:S01]  /*a400*/  HMMA.16816.F32.BF16 R168, R168, R26, RZ ;  /* 0x0000001aa8a8723c */ /* 0x000fe200000418ff */
[----:B------:R-:W1:Y:S07]  /*a410*/  LDSM.16.M88.4 R24, [R230] ;  /* 0x00000000e618783b */ /* 0x000e6e0000000200 */
[C---:B-----5:R-:W-:Y:S08]  /*a420*/  HMMA.16816.F32.BF16 R16, R20.reuse, R28, R16 ;  /* 0x0000001c1410723c */ /* 0x060ff00000041810 */
        /* <DEDUP_REMOVED lines=37> */
[----:B------:R-:W4:Y:S03]  /*a680*/  LDSM.16.M88.4 R192, [R219] ;  /* 0x00000000dbc0783b */ /* 0x000f260000000200 */
        /* <DEDUP_REMOVED lines=31> */
[----:B------:R-:W-:Y:S07]  /*a880*/  LDSM.16.M88.4 R192, [R233+0xc000] ;  /* 0x00c00000e9c0783b */ /* 0x000fee0000000200 */
[C---:B---3--:R-:W-:Y:S08]  /*a890*/  HMMA.16816.F32.BF16 R180, R24.reuse, R32, R180 ;  /* 0x0000002018b4723c */ /* 0x048ff000000418b4 */
[C---:B------:R-:W-:Y:S01]  /*a8a0*/  HMMA.16816.F32.BF16 R176, R24.reuse, R34, R176 ;  /* 0x0000002218b0723c */ /* 0x040fe200000418b0 */
[----:B------:R-:W3:Y:S07]  /*a8b0*/  LDSM.16.M88.4 R32, [R220+0x3800] ;  /* 0x00380000dc20783b */ /* 0x000eee0000000200 */
[C---:B-----5:R-:W-:Y:S08]  /*a8c0*/  HMMA.16816.F32.BF16 R172, R24.reuse, R188, R172 ;  /* 0x000000bc18ac723c */ /* 0x060ff000000418ac */
[----:B------:R-:W-:Y:S01]  /*a8d0*/  HMMA.16816.F32.BF16 R168, R24, R190, R168 ;  /* 0x000000be18a8723c */ /* 0x000fe200000418a8 */
[----:B------:R-:W4:Y:S04]  /*a8e0*/  LDSM.16.M88.4 R24, [R234+0x4000] ;  /* 0x00400000ea18783b */ /* 0x000f280000000200 */
[----:B------:R-:W5:Y:S03]  /*a8f0*/  LDSM.16.M88.4 R188, [R233+0xc800] ;  /* 0x00c80000e9bc783b */ /* 0x000f660000000200 */
[C---:B-1----:R-:W-:Y:S08]  /*a900*/  HMMA.16816.F32.BF16 R16, R20.reuse, R184, R16 ;  /* 0x000000b81410723c */ /* 0x042ff00000041810 */
[C---:B------:R-:W-:Y:S01]  /*a910*/  HMMA.16816.F32.BF16 R12, R20.reuse, R186, R12 ;  /* 0x000000ba140c723c */ /* 0x040fe2000004180c */
[----:B------:R-:W1:Y:S07]  /*a920*/  LDSM.16.M88.4 R184, [R233+0xd000] ;  /* 0x00d00000e9b8783b */ /* 0x000e6e0000000200 */
[C---:B--2---:R-:W-:Y:S08]  /*a930*/  HMMA.16816.F32.BF16 R8, R20.reuse, R28, R8 ;  /* 0x0000001c1408723c */ /* 0x044ff00000041808 */
[C---:B------:R-:W-:Y:S01]  /*a940*/  HMMA.16816.F32.BF16 R4, R20.reuse, R30, R4 ;  /* 0x0000001e1404723c */ /* 0x040fe20000041804 */
[----:B------:R-:W2:Y:S07]  /*a950*/  LDSM.16.M88.4 R28, [R233+0xd800] ;  /* 0x00d80000e91c783b */ /* 0x000eae0000000200 */
[C---:B------:R-:W-:Y:S07]  /*a960*/  HMMA.16816.F32.BF16 R180, R20.reuse, R196, R180 ;  /* 0x000000c414b4723c */ /* 0x040fee00000418b4 */
[----:B------:R-:W-:Y:S01]  /*a970*/  IADD3 R197, R0, 0x30, RZ ;  /* 0x0000003000c57810 */ /* 0x000fe20007ffe0ff */
[----:B------:R-:W-:Y:S04]  /*a980*/  HMMA.16816.F32.BF16 R176, R20, R198, R176 ;  /* 0x000000c614b0723c */ /* 0x000fe800000418b0 */
[----:B------:R-:W-:-:S03]  /*a990*/  IMAD.IADD R201, R243, 0x1, -R197 ;  /* 0x00000001f3c97824 */ /* 0x000fc600078e0ac5 */
[----:B------:R-:W-:Y:S01]  /*a9a0*/  IMAD.IADD R199, R240, 0x1, -R206 ;  /* 0x00000001f0c77824 */ /* 0x000fe200078e0ace */
[----:B---3--:R-:W-:Y:S01]  /*a9b0*/  HMMA.16816.F32.BF16 R172, R20, R32, R172 ;  /* 0x0000002014ac723c */ /* 0x008fe200000418ac */
[----:B------:R-:W-:-:S03]  /*a9c0*/  IABS R201, R201 ;  /* 0x000000c900c97213 */ /* 0x000fc60000000000 */
[----:B------:R-:W-:-:S03]  /*a9d0*/  IABS R199, R199 ;  /* 0x000000c700c77213 */ /* 0x000fc60000000000 */
[----:B------:R-:W-:Y:S01]  /*a9e0*/  I2F R201, R201 ;  /* 0x000000c900c97306 */ /* 0x000fe20000201400 */
[----:B------:R-:W-:Y:S01]  /*a9f0*/  HMMA.16816.F32.BF16 R168, R20, R34, R168 ;  /* 0x0000002214a8723c */ /* 0x000fe200000418a8 */
[----:B------:R-:W-:Y:S04]  /*aa00*/  LDSM.16.M88.4 R20, [R232+0x4000] ;  /* 0x00400000e814783b */ /* 0x000fe80000000200 */
[----:B------:R-:W3:Y:S02]  /*aa10*/  LDSM.16.M88.4 R32, [R215] ;  /* 0x00000000d720783b */ /* 0x000ee40000000200 */
[----:B------:R-:W-:Y:S01]  /*aa20*/  I2F R199, R199 ;  /* 0x000000c700c77306 */ /* 0x000fe20000201400 */
        /* <DEDUP_REMOVED lines=11> */
[----:B------:R-:W1:Y:S04]  /*aae0*/  LDSM.16.M88.4 R24, [R212] ;  /* 0x00000000d418783b */ /* 0x000e680000000200 */
        /* <DEDUP_REMOVED lines=39> */
[----:B------:R-:W4:Y:S03]  /*ad60*/  LDSM.16.M88.4 R24, [R211] ;  /* 0x00000000d318783b */ /* 0x000f260000000200 */
[C---:B-1----:R-:W-:Y:S08]  /*ad70*/  HMMA.16816.F32.BF16 R16, R28.reuse, R20, R16 ;  /* 0x000000141c10723c */ /* 0x042ff00000041810 */
[C---:B------:R-:W-:Y:S01]  /*ad80*/  HMMA.16816.F32.BF16 R12, R28.reuse, R22, R12 ;  /* 0x000000161c0c723c */ /* 0x040fe2000004180c */
[----:B------:R-:W1:Y:S07]  /*ad90*/  LDSM.16.M88.4 R20, [R210] ;  /* 0x00000000d214783b */ /* 0x000e6e0000000200 */
[C---:B------:R-:W-:Y:S08]  /*ada0*/  HMMA.16816.F32.BF16 R8, R28.reuse, R188, R8 ;  /* 0x000000bc1c08723c */ /* 0x040ff00000041808 */
[C---:B------:R-:W-:Y:S01]  /*adb0*/  HMMA.16816.F32.BF16 R4, R28.reuse, R190, R4 ;  /* 0x000000be1c04723c */ /* 0x040fe20000041804 */
[----:B------:R-:W5:Y:S07]  /*adc0*/  LDSM.16.M88.4 R188, [R209] ;  /* 0x00000000d1bc783b */ /* 0x000f6e0000000200 */
[C---:B--2---:R-:W-:Y:S08]  /*add0*/  HMMA.16816.F32.BF16 R180, R28.reuse, R184, R180 ;  /* 0x000000b81cb4723c */ /* 0x044ff000000418b4 */
[C---:B------:R-:W-:Y:S01]  /*ade0*/  HMMA.16816.F32.BF16 R176, R28.reuse, R186, R176 ;  /* 0x000000ba1cb0723c */ /* 0x040fe200000418b0 */
[----:B------:R-:W2:Y:S07]  /*adf0*/  LDSM.16.M88.4 R184, [R208] ;  /* 0x00000000d0b8783b */ /* 0x000eae0000000200 */
        /* <DEDUP_REMOVED lines=10> */
[C---:B-----5:R-:W-:Y:S07]  /*aea0*/  HMMA.16816.F32.BF16 R180, R192.reuse, R188, R180 ;  /* 0x000000bcc0b4723c */ /* 0x060fee00000418b4 */
[--C-:B------:R-:W-:Y:S01]  /*aeb0*/  IMAD.IADD R188, R243, 0x1, -R2.reuse ;  /* 0x00000001f3bc7824 */ /* 0x100fe200078e0a02 */
[----:B--2---:R-:W-:Y:S01]  /*aec0*/  HMMA.16816.F32.BF16 R172, R192, R184, R172 ;  /* 0x000000b8c0ac723c */ /* 0x004fe200000418ac */
[----:B------:R-:W-:-:S03]  /*aed0*/  IMAD.IADD R189, R240, 0x1, -R2 ;  /* 0x00000001f0bd7824 */ /* 0x000fc600078e0a02 */
[----:B------:R-:W-:-:S04]  /*aee0*/  IABS R188, R188 ;  /* 0x000000bc00bc7213 */ /* 0x000fc80000000000 */
[C---:B------:R-:W-:Y:S01]  /*aef0*/  HMMA.16816.F32.BF16 R168, R192.reuse, R186, R168 ;  /* 0x000000bac0a8723c */ /* 0x040fe200000418a8 */
[----:B------:R-:W2:Y:S07]  /*af00*/  LDSM.16.M88.4 R184, [R227+0xf800] ;  /* 0x00f80000e3b8783b */ /* 0x000eae0000000200 */
[----:B------:R-:W-:Y:S07]  /*af10*/  HMMA.16816.F32.BF16 R176, R192, R190, R176 ;  /* 0x000000bec0b0723c */ /* 0x000fee00000418b0 */
[C---:B------:R-:W-:Y:S01]  /*af20*/  IADD3 R194, R0.reuse, 0x19, RZ ;  /* 0x0000001900c27810 */ /* 0x040fe20007ffe0ff */
[----:B---3--:R-:W-:Y:S01]  /*af30*/  HMMA.16816.F32.BF16 R16, R32, R28, R16 ;  /* 0x0000001c2010723c */ /* 0x008fe20000041810 */
[----:B------:R-:W-:Y:S01]  /*af40*/  IADD3 R195, R0, 0x21, RZ ;  /* 0x0000002100c37810 */ /* 0x000fe20007ffe0ff */
[----:B------:R-:W-:-:S04]  /*af50*/  IMAD.IADD R193, R240, 0x1, -R205 ;  /* 0x00000001f0c17824 */ /* 0x000fc800078e0acd */
[C---:B------:R-:W-:Y:S01]  /*af60*/  IMAD.IADD R207, R240.reuse, 0x1, -R195 ;  /* 0x00000001f0cf7824 */ /* 0x040fe200078e0ac3 */
[----:B------:R-:W-:Y:S01]  /*af70*/  IABS R193, R193 ;  /* 0x000000c100c17213 */ /* 0x000fe20000000000 */
[C---:B------:R-:W-:Y:S01]  /*af80*/  HMMA.16816.F32.BF16 R12, R32.reuse, R30, R12 ;  /* 0x0000001e200c723c */ /* 0x040fe2000004180c */
[----:B------:R-:W-:Y:S02]  /*af90*/  LDSM.16.M88.4 R28, [R229+0x6000] ;  /* 0x00600000e51c783b */ /* 0x000fe40000000200 */
[----:B------:R-:W-:Y:S02]  /*afa0*/  IABS R207, R207 ;  /* 0x000000cf00cf7213 */ /* 0x000fe40000000000 */
[----:B------:R-:W-:Y:S03]  /*afb0*/  I2F R193, R193 ;  /* 0x000000c100c17306 */ /* 0x000fe60000201400 */
[C---:B----4-:R-:W-:Y:S05]  /*afc0*/  HMMA.16816.F32.BF16 R8, R32.reuse, R24, R8 ;  /* 0x000000182008723c */ /* 0x050fea0000041808 */
[----:B------:R-:W-:Y:S03]  /*afd0*/  I2F R207, R207 ;  /* 0x000000cf00cf7306 */ /* 0x000fe60000201400 */
[C---:B------:R-:W-:Y:S01]  /*afe0*/  HMMA.16816.F32.BF16 R4, R32.reuse, R26, R4 ;  /* 0x0000001a2004723c */ /* 0x040fe20000041804 */
[----:B------:R-:W3:Y:S07]  /*aff0*/  LDSM.16.M88.4 R24, [R220+0x6000] ;  /* 0x00600000dc18783b */ /* 0x000eee0000000200 */
[C---:B-1----:R-:W-:Y:S07]  /*b000*/  HMMA.16816.F32.BF16 R180, R32.reuse, R20, R180 ;  /* 0x0000001420b4723c */ /* 0x042fee00000418b4 */
[----:B------:R-:W-:Y:S01]  /*b010*/  IMAD.IADD R20, R240, 0x1, -R0 ;  /* 0x00000001f0147824 */ /* 0x000fe200078e0a00 */
[----:B------:R-:W-:Y:S04]  /*b020*/  HMMA.16816.F32.BF16 R176, R32, R22, R176 ;  /* 0x0000001620b0723c */ /* 0x000fe800000418b0 */
[----:B------:R-:W-:-:S04]  /*b030*/  IABS R20, R20 ;  /* 0x0000001400147213 */ /* 0x000fc80000000000 */
[C---:B--2---:R-:W-:Y:S01]  /*b040*/  HMMA.16816.F32.BF16 R172, R32.reuse, R184, R172 ;  /* 0x000000b820ac723c */ /* 0x044fe200000418ac */
[----:B------:R-:W-:Y:S02]  /*b050*/  IMAD.MOV.U32 R167, RZ, RZ, R20 ;  /* 0x000000ffffa77224 */ /* 0x000fe400078e0014 */
[----:B------:R-:W1:Y:S04]  /*b060*/  LDSM.16.M88.4 R20, [R220+0x6800] ;  /* 0x00680000dc14783b */ /* 0x000e680000000200 */
[----:B------:R-:W-:Y:S01]  /*b070*/  IADD3 R184, R0, 0x8, RZ ;  /* 0x0000000800b87810 */ /* 0x000fe20007ffe0ff */
[----:B------:R-:W-:Y:S01]  /*b080*/  IMAD.MOV.U32 R185, RZ, RZ, R188 ;  /* 0x000000ffffb97224 */ /* 0x000fe200078e00bc */
[----:B------:R-:W-:Y:S01]  /*b090*/  IABS R188, R189 ;  /* 0x000000bd00bc7213 */ /* 0x000fe20000000000 */
[----:B------:R-:W-:Y:S01]  /*b0a0*/  HMMA.16816.F32.BF16 R168, R32, R186, R168 ;  /* 0x000000ba20a8723c */ /* 0x000fe200000418a8 */
[----:B------:R-:W2:Y:S01]  /*b0b0*/  LDSM.16.M88.4 R32, [R220+0x7000] ;  /* 0x00700000dc20783b */ /* 0x000ea20000000200 */
[----:B------:R-:W-:Y:S01]  /*b0c0*/  I2F R167, R167 ;  /* 0x000000a700a77306 */ /* 0x000fe20000201400 */
[----:B------:R-:W-:-:S04]  /*b0d0*/  IMAD.IADD R189, R240, 0x1, -R184 ;  /* 0x00000001f0bd7824 */ /* 0x000fc800078e0ab8 */
[----:B------:R-:W-:Y:S01]  /*b0e0*/  IMAD.IADD R187, R243, 0x1, -R184 ;  /* 0x00000001f3bb7824 */ /* 0x000fe200078e0ab8 */
[C---:B---3--:R-:W-:Y:S01]  /*b0f0*/  HMMA.16816.F32.BF16 R16, R28.reuse, R24, R16 ;  /* 0x000000181c10723c */ /* 0x048fe20000041810 */
[----:B------:R-:W-:Y:S01]  /*b100*/  IMAD.MOV.U32 R186, RZ, RZ, R188 ;  /* 0x000000ffffba7224 */ /* 0x000fe200078e00bc */
[----:B------:R-:W-:Y:S01]  /*b110*/  IABS R189, R189 ;  /* 0x000000bd00bd7213 */ /* 0x000fe20000000000 */
[----:B------:R-:W-:Y:S01]  /*b120*/  I2F R185, R185 ;  /* 0x000000b900b97306 */ /* 0x000fe20000201400 */
[----:B------:R-:W-:Y:S02]  /*b130*/  IABS R188, R187 ;  /* 0x000000bb00bc7213 */ /* 0x000fe40000000000 */
[C---:B------:R-:W-:Y:S01]  /*b140*/  IADD3 R187, R0.reuse, 0x9, RZ ;  /* 0x0000000900bb7810 */ /* 0x040fe20007ffe0ff */
[----:B------:R-:W-:Y:S01]  /*b150*/  IMAD.MOV.U32 R24, RZ, RZ, R189 ;  /* 0x000000ffff187224 */ /* 0x000fe200078e00bd */
[----:B------:R-:W-:Y:S01]  /*b160*/  HMMA.16816.F32.BF16 R12, R28, R26, R12 ;  /* 0x0000001a1c0c723c */ /* 0x000fe2000004180c */
[----:B------:R-:W-:-:S02]  /*b170*/  IADD3 R189, R0, 0x11, RZ ;  /* 0x0000001100bd7810 */ /* 0x000fc40007ffe0ff */
[--C-:B------:R-:W-:Y:S01]  /*b180*/  IMAD.IADD R25, R243, 0x1, -R187.reuse ;  /* 0x00000001f3197824 */ /* 0x100fe200078e0abb */
[----:B------:R-:W-:Y:S03]  /*b190*/  I2F R186, R186 ;  /* 0x000000ba00ba7306 */ /* 0x000fe60000201400 */
[----:B------:R-:W-:Y:S01]  /*b1a0*/  IMAD.IADD R27, R240, 0x1, -R187 ;  /* 0x00000001f01b7824 */ /* 0x000fe200078e0abb */
[----:B------:R-:W-:-:S04]  /*b1b0*/  IABS R25, R25 ;  /* 0x0000001900197213 */ /* 0x000fc80000000000 */
[----:B------:R-:W-:Y:S01]  /*b1c0*/  I2F R188, R188 ;  /* 0x000000bc00bc7306 */ /* 0x000fe20000201400 */
[----:B------:R-:W-:Y:S01]  /*b1d0*/  IMAD.MOV.U32 R26, RZ, RZ, R25 ;  /* 0x000000ffff1a7224 */ /* 0x000fe200078e0019 */
[----:B------:R-:W-:Y:S02]  /*b1e0*/  IADD3 R25, R0, 0x10, RZ ;  /* 0x0000001000197810 */ /* 0x000fe40007ffe0ff */
[----:B------:R-:W-:Y:S01]  /*b1f0*/  FMUL.FTZ R18, R18, c[0x0][0x2ec] ;  /* 0x0000bb0012127a20 */ /* 0x000fe20000410000 */
[----:B-1----:R-:W-:Y:S01]  /*b200*/  HMMA.16816.F32.BF16 R8, R28, R20, R8 ;  /* 0x000000141c08723c */ /* 0x002fe20000041808 */
[----:B------:R-:W-:Y:S01]  /*b210*/  FMUL.FTZ R16, R16, c[0x0][0x2ec] ;  /* 0x0000bb0010107a20 */ /* 0x000fe20000410000 */
[----:B------:R-:W-:Y:S01]  /*b220*/  IABS R27, R27 ;  /* 0x0000001b001b7213 */ /* 0x000fe20000000000 */
[----:B------:R-:W-:Y:S01]  /*b230*/  FMUL.FTZ R17, R17, c[0x0][0x2ec] ;  /* 0x0000bb0011117a20 */ /* 0x000fe20000410000 */
[----:B------:R-:W-:Y:S01]  /*b240*/  I2F R24, R24 ;  /* 0x0000001800187306 */ /* 0x000fe20000201400 */
[----:B------:R-:W-:-:S02]  /*b250*/  IMAD.IADD R191, R240, 0x1, -R25 ;  /* 0x00000001f0bf7824 */ /* 0x000fc400078e0a19 */
[----:B------:R-:W-:Y:S01]  /*b260*/  IMAD.IADD R20, R243, 0x1, -R25 ;  /* 0x00000001f3147824 */ /* 0x000fe200078e0a19 */
[C---:B------:R-:W-:Y:S01]  /*b270*/  HMMA.16816.F32.BF16 R4, R28.reuse, R22, R4 ;  /* 0x000000161c04723c */ /* 0x040fe20000041804 */
[----:B------:R-:W-:Y:S01]  /*b280*/  FMUL.FTZ R12, R12, c[0x0][0x2ec] ;  /* 0x0000bb000c0c7a20 */ /* 0x000fe20000410000 */
[----:B------:R-:W-:Y:S01]  /*b290*/  IABS R191, R191 ;  /* 0x000000bf00bf7213 */ /* 0x000fe20000000000 */
[----:B------:R-:W-:Y:S01]  /*b2a0*/  FMUL.FTZ R14, R14, c[0x0][0x2ec] ;  /* 0x0000bb000e0e7a20 */ /* 0x000fe20000410000 */
[----:B------:R-:W-:Y:S01]  /*b2b0*/  IABS R20, R20 ;  /* 0x0000001400147213 */ /* 0x000fe20000000000 */
[----:B------:R-:W1:Y:S01]  /*b2c0*/  MUFU.TANH R18, R18 ;  /* 0x0000001200127308 */ /* 0x000e620000002400 */
[----:B------:R-:W-:Y:S02]  /*b2d0*/  FMUL.FTZ R13, R13, c[0x0][0x2ec] ;  /* 0x0000bb000d0d7a20 */ /* 0x000fe40000410000 */
[----:B--2---:R-:W-:Y:S01]  /*b2e0*/  HMMA.16816.F32.BF16 R180, R28, R32, R180 ;  /* 0x000000201cb4723c */ /* 0x004fe200000418b4 */
[----:B------:R-:W-:-:S02]  /*b2f0*/  IMAD.MOV.U32 R190, RZ, RZ, R20 ;  /* 0x000000ffffbe7224 */ /* 0x000fc400078e0014 */
[----:B------:R-:W2:Y:S01]  /*b300*/  LDSM.16.M88.4 R20, [R220+0x7800] ;  /* 0x00780000dc14783b */ /* 0x000ea20000000200 */
[----:B------:R-:W-:-:S04]  /*b310*/  DEPBAR.LE SB0, 0x0 ;  /* 0x000080000000791a */ /* 0x000fc80000000000 */
[----:B------:R-:W3:Y:S01]  /*b320*/  MUFU.TANH R16, R16 ;  /* 0x0000001000107308 */ /* 0x000ee20000002400 */
[----:B------:R-:W-:Y:S01]  /*b330*/  IMAD.IADD R33, R243, 0x1, -R189 ;  /* 0x00000001f3217824 */ /* 0x000fe200078e0abd */
[----:B------:R-:W-:Y:S01]  /*b340*/  HMMA.16816.F32.BF16 R176, R28, R34, R176 ;  /* 0x000000221cb0723c */ /* 0x000fe200000418b0 */
[----:B------:R-:W-:Y:S02]  /*b350*/  IMAD.MOV.U32 R32, RZ, RZ, R191 ;  /* 0x000000ffff207224 */ /* 0x000fe400078e00bf */
[----:B-1----:R-:W-:Y:S01]  /*b360*/  FFMA.FTZ R167, R167, -UR16, R18 ;  /* 0x80000010a7a77c23 */ /* 0x002fe20008010012 */
[----:B------:R-:W-:Y:S01]  /*b370*/  IABS R33, R33 ;  /* 0x0000002100217213 */ /* 0x000fe20000000000 */
[----:B------:R-:W-:Y:S01]  /*b380*/  FMUL.FTZ R18, R19, c[0x0][0x2ec] ;  /* 0x0000bb0013127a20 */ /* 0x000fe20000410000 */
[----:B------:R-:W1:Y:S01]  /*b390*/  MUFU.TANH R17, R17 ;  /* 0x0000001100117308 */ /* 0x000e620000002400 */
[----:B------:R-:W-:Y:S01]  /*b3a0*/  IADD3 R34, R0, 0x18, RZ ;  /* 0x0000001800227810 */ /* 0x000fe20007ffe0ff */
[----:B------:R-:W-:-:S02]  /*b3b0*/  IMAD.IADD R19, R240, 0x1, -R194 ;  /* 0x00000001f0137824 */ /* 0x000fc400078e0ac2 */
[----:B------:R-:W-:Y:S02]  /*b3c0*/  FMUL.FTZ R8, R8, c[0x0][0x2ec] ;  /* 0x0000bb0008087a20 */ /* 0x000fe40000410000 */
[----:B------:R-:W-:Y:S02]  /*b3d0*/  IMAD.IADD R35, R240, 0x1, -R189 ;  /* 0x00000001f0237824 */ /* 0x000fe400078e0abd */
[----:B------:R-:W4:Y:S01]  /*b3e0*/  MUFU.TANH R18, R18 ;  /* 0x0000001200127308 */ /* 0x000f220000002400 */
[----:B---3--:R-:W-:Y:S02]  /*b3f0*/  FFMA.FTZ R16, R166, -UR16, R16 ;  /* 0x80000010a6107c23 */ /* 0x008fe40008010010 */
[----:B------:R-:W-:Y:S01]  /*b400*/  FMUL.FTZ R10, R10, c[0x0][0x2ec] ;  /* 0x0000bb000a0a7a20 */ /* 0x000fe20000410000 */
[----:B------:R-:W-:Y:S01]  /*b410*/  IABS R35, R35 ;  /* 0x0000002300237213 */ /* 0x000fe20000000000 */
[----:B------:R-:W-:Y:S02]  /*b420*/  FMUL.FTZ R11, R11, c[0x0][0x2ec] ;  /* 0x0000bb000b0b7a20 */ /* 0x000fe40000410000 */
[----:B------:R-:W-:Y:S01]  /*b430*/  FMUL.FTZ R4, R4, c[0x0][0x2ec] ;  /* 0x0000bb0004047a20 */ /* 0x000fe20000410000 */
[----:B------:R3:W-:Y:S01]  /*b440*/  I2F R192, R33 ;  /* 0x0000002100c07306 */ /* 0x0007e20000201400 */
[----:B-1----:R-:W-:Y:S01]  /*b450*/  FFMA.FTZ R185, R185, -UR16, R17 ;  /* 0x80000010b9b97c23 */ /* 0x002fe20008010011 */
[----:B------:R-:W-:Y:S01]  /*b460*/  FSEL R17, R16, -INF , !P1 ;  /* 0xff80000010117808 */ /* 0x000fe20004800000 */
[----:B------:R-:W-:Y:S01]  /*b470*/  FMUL.FTZ R6, R6, c[0x0][0x2ec] ;  /* 0x0000bb0006067a20 */ /* 0x000fe20000410000 */
[----:B------:R-:W-:Y:S01]  /*b480*/  IABS R16, R19 ;  /* 0x0000001300107213 */ /* 0x000fe20000000000 */
[----:B------:R-:W-:Y:S01]  /*b490*/  IMAD.IADD R19, R243, 0x1, -R252 ;  /* 0x00000001f3137824 */ /* 0x000fe200078e0afc */
[----:B------:R-:W-:Y:S01]  /*b4a0*/  ISETP.GE.AND P1, PT, R2, R238, PT ;  /* 0x000000ee0200720c */ /* 0x000fe20003f26270 */
[----:B------:R-:W-:Y:S01]  /*b4b0*/  FMUL.FTZ R7, R7, c[0x0][0x2ec] ;  /* 0x0000bb0007077a20 */ /* 0x000fe20000410000 */
[----:B------:R-:W1:Y:S01]  /*b4c0*/  MUFU.TANH R12, R12 ;  /* 0x0000000c000c7308 */ /* 0x000e620000002400 */
[----:B----4-:R-:W-:Y:S01]  /*b4d0*/  FFMA.FTZ R186, R186, -UR16, R18 ;  /* 0x80000010baba7c23 */ /* 0x010fe20008010012 */
[----:B------:R-:W-:Y:S01]  /*b4e0*/  IABS R19, R19 ;  /* 0x0000001300137213 */ /* 0x000fe20000000000 */
[C---:B--2---:R-:W-:Y:S01]  /*b4f0*/  HMMA.16816.F32.BF16 R172, R28.reuse, R20, R172 ;  /* 0x000000141cac723c */ /* 0x044fe200000418ac */
[----:B------:R-:W-:Y:S01]  /*b500*/  IMAD.MOV.U32 R251, RZ, RZ, R16 ;  /* 0x000000fffffb7224 */ /* 0x000fe200078e0010 */
[----:B------:R-:W-:Y:S01]  /*b510*/  FSEL R16, R185, -INF , !P6 ;  /* 0xff800000b9107808 */ /* 0x000fe20007000000 */
[----:B------:R-:W-:Y:S01]  /*b520*/  FMUL.FTZ R179, R179, c[0x0][0x2ec] ;  /* 0x0000bb00b3b37a20 */ /* 0x000fe20000410000 */
[----:B------:R-:W-:Y:S01]  /*b530*/  ISETP.LT.OR P1, PT, R2, R239, P1 ;  /* 0x000000ef0200720c */ /* 0x000fe20000f21670 */
[C---:B---3--:R-:W-:Y:S01]  /*b540*/  IMAD.IADD R33, R243.reuse, 0x1, -R34 ;  /* 0x00000001f3217824 */ /* 0x048fe200078e0a22 */
[----:B------:R1:W2:Y:S01]  /*b550*/  MUFU.TANH R18, R14 ;  /* 0x0000000e00127308 */ /* 0x0002a20000002400 */
[----:B------:R-:W-:Y:S01]  /*b560*/  IMAD.IADD R21, R243, 0x1, -R194 ;  /* 0x00000001f3157824 */ /* 0x000fe200078e0ac2 */
[----:B------:R-:W-:Y:S01]  /*b570*/  FSEL R2, R167, -INF , !P0 ;  /* 0xff800000a7027808 */ /* 0x000fe20004000000 */
[----:B------:R-:W-:Y:S01]  /*b580*/  IMAD.IADD R20, R240, 0x1, -R34 ;  /* 0x00000001f0147824 */ /* 0x000fe200078e0a22 */
[----:B------:R-:W-:Y:S01]  /*b590*/  IABS R33, R33 ;  /* 0x0000002100217213 */ /* 0x000fe20000000000 */
[----:B------:R-:W-:Y:S01]  /*b5a0*/  HMMA.16816.F32.BF16 R168, R28, R22, R168 ;  /* 0x000000161ca8723c */ /* 0x000fe200000418a8 */
[----:B------:R-:W-:Y:S01]  /*b5b0*/  IABS R21, R21 ;  /* 0x0000001500157213 */ /* 0x000fe20000000000 */
[----:B------:R-:W-:Y:S01]  /*b5c0*/  FMUL.FTZ R178, R178, c[0x0][0x2ec] ;  /* 0x0000bb00b2b27a20 */ /* 0x000fe20000410000 */
[----:B------:R3:W-:Y:S01]  /*b5d0*/  I2F R191, R33 ;  /* 0x0000002100bf7306 */ /* 0x0007e20000201400 */
[----:B------:R-:W-:-:S02]  /*b5e0*/  ISETP.GE.AND P0, PT, R184, R241, PT ;  /* 0x000000f1b800720c */ /* 0x000fc40003f06270 */
[C---:B------:R-:W-:Y:S02]  /*b5f0*/  ISETP.GE.AND P6, PT, R184.reuse, R238, PT ;  /* 0x000000eeb800720c */ /* 0x040fe40003fc6270 */
[----:B------:R-:W-:Y:S02]  /*b600*/  ISETP.LT.OR P0, PT, R184, R242, P0 ;  /* 0x000000f2b800720c */ /* 0x000fe40000701670 */
[----:B------:R-:W-:Y:S01]  /*b610*/  IABS R20, R20 ;  /* 0x0000001400147213 */ /* 0x000fe20000000000 */
[----:B------:R4:W-:Y:S01]  /*b620*/  I2F R196, R21 ;  /* 0x0000001500c47306 */ /* 0x0009e20000201400 */
[----:B-1----:R-:W-:Y:S01]  /*b630*/  FFMA.FTZ R14, R188, -UR16, R12 ;  /* 0x80000010bc0e7c23 */ /* 0x002fe2000801000c */
[----:B------:R-:W-:Y:S01]  /*b640*/  IADD3 R188, R0, 0x31, RZ ;  /* 0x0000003100bc7810 */ /* 0x000fe20007ffe0ff */
[----:B--2---:R-:W-:Y:S01]  /*b650*/  FFMA.FTZ R24, R24, -UR16, R18 ;  /* 0x8000001018187c23 */ /* 0x004fe20008010012 */
[----:B------:R-:W-:Y:S01]  /*b660*/  IADD3 R18, R0, 0x38, RZ ;  /* 0x0000003800127810 */ /* 0x000fe20007ffe0ff */
[----:B------:R-:W-:Y:S01]  /*b670*/  FMUL.FTZ R172, R172, c[0x0][0x2ec] ;  /* 0x0000bb00acac7a20 */ /* 0x000fe20000410000 */
[----:B------:R-:W-:Y:S01]  /*b680*/  FSEL R12, R186, -INF , !P1 ;  /* 0xff800000ba0c7808 */ /* 0x000fe20004800000 */
[C---:B------:R-:W-:Y:S01]  /*b690*/  IMAD.IADD R186, R240.reuse, 0x1, -R197 ;  /* 0x00000001f0ba7824 */ /* 0x040fe200078e0ac5 */
[----:B------:R-:W-:Y:S01]  /*b6a0*/  I2F R26, R26 ;  /* 0x0000001a001a7306 */ /* 0x000fe20000201400 */
[----:B---3--:R-:W-:Y:S01]  /*b6b0*/  IMAD.IADD R33, R240, 0x1, -R252 ;  /* 0x00000001f0217824 */ /* 0x008fe200078e0afc */
[----:B------:R-:W-:Y:S01]  /*b6c0*/  ISETP.LT.OR P6, PT, R184, R239, P6 ;  /* 0x000000efb800720c */ /* 0x000fe200037c1670 */
[----:B------:R-:W-:Y:S01]  /*b6d0*/  IMAD.IADD R166, R240, 0x1, -R18 ;  /* 0x00000001f0a67824 */ /* 0x000fe200078e0a12 */
[----:B------:R-:W-:Y:S01]  /*b6e0*/  ISETP.GE.AND P1, PT, R187, R241, PT ;  /* 0x000000f1bb00720c */ /* 0x000fe20003f26270 */
[----:B------:R-:W-:Y:S01]  /*b6f0*/  FMUL.FTZ R174, R174, c[0x0][0x2ec] ;  /* 0x0000bb00aeae7a20 */ /* 0x000fe20000410000 */
[----:B------:R-:W-:Y:S01]  /*b700*/  FSEL R14, R14, -INF , !P0 ;  /* 0xff8000000e0e7808 */ /* 0x000fe20004000000 */
[----:B------:R-:W-:Y:S01]  /*b710*/  IMAD.IADD R167, R240, 0x1, -R188 ;  /* 0x00000001f0a77824 */ /* 0x000fe200078e0abc */
[----:B------:R-:W-:Y:S01]  /*b720*/  I2F R27, R27 ;  /* 0x0000001b001b7306 */ /* 0x000fe20000201400 */
[----:B----4-:R-:W-:Y:S01]  /*b730*/  IMAD.MOV.U32 R21, RZ, RZ, R19 ;  /* 0x000000ffff157224 */ /* 0x010fe200078e0013 */
[----:B------:R-:W-:Y:S01]  /*b740*/  IABS R19, R33 ;  /* 0x0000002100137213 */ /* 0x000fe20000000000 */
[----:B------:R-:W-:Y:S01]  /*b750*/  IMAD.IADD R198, R243, 0x1, -R18 ;  /* 0x00000001f3c67824 */ /* 0x000fe200078e0a12 */
[----:B------:R-:W-:Y:S01]  /*b760*/  IADD3 R33, R0, 0x39, RZ ;  /* 0x0000003900217810 */ /* 0x000fe20007ffe0ff */
[----:B------:R-:W-:Y:S01]  /*b770*/  FMUL.FTZ R170, R170, c[0x0][0x2ec] ;  /* 0x0000bb00aaaa7a20 */ /* 0x000fe20000410000 */
[----:B------:R-:W-:Y:S01]  /*b780*/  ISETP.GE.AND P0, PT, R187, R238, PT ;  /* 0x000000eebb00720c */ /* 0x000fe20003f06270 */
[----:B------:R-:W-:Y:S01]  /*b790*/  IMAD.MOV.U32 R244, RZ, RZ, R19 ;  /* 0x000000fffff47224 */ /* 0x000fe200078e0013 */
[----:B------:R1:W-:Y:S01]  /*b7a0*/  I2F R185, R21 ;  /* 0x0000001500b97306 */ /* 0x0003e20000201400 */
[----:B------:R-:W-:Y:S01]  /*b7b0*/  IMAD.IADD R0, R243, 0x1, -R33 ;  /* 0x00000001f3007824 */ /* 0x000fe200078e0a21 */
[----:B------:R-:W-:Y:S01]  /*b7c0*/  ISETP.LT.OR P1, PT, R187, R242, P1 ;  /* 0x000000f2bb00720c */ /* 0x000fe20000f21670 */
[----:B------:R-:W-:Y:S01]  /*b7d0*/  FMUL.FTZ R175, R175, c[0x0][0x2ec] ;  /* 0x0000bb00afaf7a20 */ /* 0x000fe20000410000 */
[----:B------:R-:W-:Y:S01]  /*b7e0*/  ISETP.LT.OR P0, PT, R187, R239, P0 ;  /* 0x000000efbb00720c */ /* 0x000fe20000701670 */
[----:B------:R-:W-:Y:S01]  /*b7f0*/  IMAD.IADD R187, R243, 0x1, -R188 ;  /* 0x00000001f3bb7824 */ /* 0x000fe200078e0abc */
[----:B------:R-:W-:Y:S01]  /*b800*/  IABS R0, R0 ;  /* 0x0000000000007213 */ /* 0x000fe20000000000 */
[----:B------:R-:W-:Y:S01]  /*b810*/  FMUL.FTZ R168, R168, c[0x0][0x2ec] ;  /* 0x0000bb00a8a87a20 */ /* 0x000fe20000410000 */
[----:B------:R-:W2:Y:S01]  /*b820*/  MUFU.TANH R13, R13 ;  /* 0x0000000d000d7308 */ /* 0x000ea20000002400 */
[----:B------:R-:W-:Y:S01]  /*b830*/  IABS R186, R186 ;  /* 0x000000ba00ba7213 */ /* 0x000fe20000000000 */
[----:B------:R-:W-:Y:S01]  /*b840*/  FMUL.FTZ R169, R169, c[0x0][0x2ec] ;  /* 0x0000bb00a9a97a20 */ /* 0x000fe20000410000 */
[----:B------:R-:W-:Y:S01]  /*b850*/  IABS R187, R187 ;  /* 0x000000bb00bb7213 */ /* 0x000fe20000000000 */
[----:B------:R-:W-:Y:S01]  /*b860*/  FMUL.FTZ R171, R171, c[0x0][0x2ec] ;  /* 0x0000bb00abab7a20 */ /* 0x000fe20000410000 */
[----:B------:R-:W-:-:S02]  /*b870*/  IABS R166, R166 ;  /* 0x000000a600a67213 */ /* 0x000fc40000000000 */
[----:B------:R-:W-:Y:S01]  /*b880*/  IABS R167, R167 ;  /* 0x000000a700a77213 */ /* 0x000fe20000000000 */
[----:B-1----:R-:W-:Y:S01]  /*b890*/  IMAD.IADD R21, R243, 0x1, -R195 ;  /* 0x00000001f3157824 */ /* 0x002fe200078e0ac3 */
[----:B------:R-:W-:Y:S01]  /*b8a0*/  I2F R190, R190 ;  /* 0x000000be00be7306 */ /* 0x000fe20000201400 */
[----:B------:R-:W-:-:S03]  /*b8b0*/  IABS R198, R198 ;  /* 0x000000c600c67213 */ /* 0x000fc60000000000 */
[----:B------:R-:W-:-:S04]  /*b8c0*/  IABS R19, R21 ;  /* 0x0000001500137213 */ /* 0x000fc80000000000 */
[----:B------:R-:W-:Y:S08]  /*b8d0*/  I2F R250, R19 ;  /* 0x0000001300fa7306 */ /* 0x000ff00000201400 */
[----:B------:R1:W-:Y:S08]  /*b8e0*/  I2F R19, R0 ;  /* 0x0000000000137306 */ /* 0x0003f00000201400 */
[----:B------:R3:W4:Y:S01]  /*b8f0*/  MUFU.TANH R21, R8 ;  /* 0x0000000800157308 */ /* 0x0007220000002400 */
[----:B-1----:R-:W-:-:S07]  /*b900*/  FMUL.FTZ R0, R15, c[0x0][0x2ec] ;  /* 0x0000bb000f007a20 */ /* 0x002fce0000410000 */
[----:B------:R-:W-:Y:S01]  /*b910*/  I2F R32, R32 ;  /* 0x0000002000207306 */ /* 0x000fe20000201400 */
[----:B---3--:R-:W-:-:S07]  /*b920*/  FMUL.FTZ R8, R9, c[0x0][0x2ec] ;  /* 0x0000bb0009087a20 */ /* 0x008fce0000410000 */
[----:B------:R-:W-:Y:S01]  /*b930*/  MUFU.TANH R0, R0 ;  /* 0x0000000000007308 */ /* 0x000fe20000002400 */
[----:B------:R-:W-:Y:S02]  /*b940*/  FMUL.FTZ R9, R5, c[0x0][0x2ec] ;  /* 0x0000bb0005097a20 */ /* 0x000fe40000410000 */
[----:B--2---:R-:W-:Y:S02]  /*b950*/  FFMA.FTZ R5, R26, -UR16, R13 ;  /* 0x800000101a057c23 */ /* 0x004fe4000801000d */
[----:B----4-:R-:W-:Y:S02]  /*b960*/  FFMA.FTZ R21, R190, -UR16, R21 ;  /* 0x80000010be157c23 */ /* 0x010fe40008010015 */
[----:B------:R-:W-:Y:S01]  /*b970*/  IMAD.MOV.U32 R190, RZ, RZ, R185 ;  /* 0x000000ffffbe7224 */ /* 0x000fe200078e00b9 */
[----:B------:R-:W1:Y:S01]  /*b980*/  MUFU.TANH R10, R10 ;  /* 0x0000000a000a7308 */ /* 0x000e620000002400 */
[----:B------:R-:W-:Y:S02]  /*b990*/  FSEL R5, R5, -INF , !P1 ;  /* 0xff80000005057808 */ /* 0x000fe40004800000 */
[----:B------:R-:W-:-:S04]  /*b9a0*/  ISETP.GE.AND P1, PT, R25, R238, PT ;  /* 0x000000ee1900720c */ /* 0x000fc80003f26270 */
[----:B------:R-:W-:Y:S01]  /*b9b0*/  ISETP.LT.OR P1, PT, R25, R239, P1 ;  /* 0x000000ef1900720c */ /* 0x000fe20000f21670 */
[----:B------:R-:W2:Y:S08]  /*b9c0*/  MUFU.TANH R8, R8 ;  /* 0x0000000800087308 */ /* 0x000eb00000002400 */
[----:B------:R-:W-:Y:S01]  /*b9d0*/  I2F R35, R35 ;  /* 0x0000002300237306 */ /* 0x000fe20000201400 */
[----:B-1----:R-:W-:-:S07]  /*b9e0*/  FFMA.FTZ R10, R32, -UR16, R10 ;  /* 0x80000010200a7c23 */ /* 0x002fce000801000a */
[----:B------:R-:W1:Y:S01]  /*b9f0*/  MUFU.TANH R11, R11 ;  /* 0x0000000b000b7308 */ /* 0x000e620000002400 */
[----:B--2---:R-:W-:Y:S02]  /*ba00*/  FFMA.FTZ R184, R192, -UR16, R8 ;  /* 0x80000010c0b87c23 */ /* 0x004fe40008010008 */
[----:B------:R-:W-:-:S05]  /*ba10*/  FMUL.FTZ R8, R182, c[0x0][0x2ec] ;  /* 0x0000bb00b6087a20 */ /* 0x000fca0000410000 */
[----:B------:R2:W3:Y:S08]  /*ba20*/  MUFU.TANH R15, R4 ;  /* 0x00000004000f7308 */ /* 0x0004f00000002400 */
[----:B------:R-:W-:Y:S01]  /*ba30*/  I2F R20, R20 ;  /* 0x0000001400147306 */ /* 0x000fe20000201400 */
[----:B-1----:R-:W-:Y:S02]  /*ba40*/  FFMA.FTZ R11, R35, -UR16, R11 ;  /* 0x80000010230b7c23 */ /* 0x002fe4000801000b */
[----:B--2---:R-:W-:Y:S01]  /*ba50*/  FFMA.FTZ R4, R27, -UR16, R0 ;  /* 0x800000101b047c23 */ /* 0x004fe20008010000 */
[----:B------:R-:W-:-:S04]  /*ba60*/  FSEL R0, R24, -INF , !P6 ;  /* 0xff80000018007808 */ /* 0x000fc80007000000 */
[----:B------:R-:W1:Y:S01]  /*ba70*/  MUFU.TANH R6, R6 ;  /* 0x0000000600067308 */ /* 0x000e620000002400 */
[-C--:B------:R-:W-:Y:S01]  /*ba80*/  ISETP.GE.AND P6, PT, R25, R241.reuse, PT ;  /* 0x000000f11900720c */ /* 0x080fe20003fc6270 */
[----:B------:R-:W-:Y:S01]  /*ba90*/  FMUL.FTZ R24, R180, c[0x0][0x2ec] ;  /* 0x0000bb00b4187a20 */ /* 0x000fe20000410000 */
[----:B------:R-:W-:Y:S01]  /*baa0*/  FSEL R4, R4, -INF , !P0 ;  /* 0xff80000004047808 */ /* 0x000fe20004000000 */
[----:B---3--:R-:W-:Y:S01]  /*bab0*/  FFMA.FTZ R15, R191, -UR16, R15 ;  /* 0x80000010bf0f7c23 */ /* 0x008fe2000801000f */
[----:B------:R-:W-:Y:S02]  /*bac0*/  ISETP.LT.OR P6, PT, R25, R242, P6 ;  /* 0x000000f21900720c */ /* 0x000fe400037c1670 */
[----:B------:R-:W-:Y:S01]  /*bad0*/  ISETP.GE.AND P0, PT, R189, R241, PT ;  /* 0x000000f1bd00720c */ /* 0x000fe20003f06270 */
[----:B------:R-:W2:Y:S01]  /*bae0*/  MUFU.TANH R9, R9 ;  /* 0x0000000900097308 */ /* 0x000ea20000002400 */
[----:B------:R-:W-:Y:S02]  /*baf0*/  FSEL R185, R21, -INF , !P6 ;  /* 0xff80000015b97808 */ /* 0x000fe40007000000 */
[----:B------:R-:W-:-:S02]  /*bb00*/  ISETP.GE.AND P6, PT, R189, R238, PT ;  /* 0x000000eebd00720c */ /* 0x000fc40003fc6270 */
[C---:B------:R-:W-:Y:S02]  /*bb10*/  ISETP.LT.OR P0, PT, R189.reuse, R242, P0 ;  /* 0x000000f2bd00720c */ /* 0x040fe40000701670 */
[----:B------:R-:W-:Y:S01]  /*bb20*/  FSEL R27, R10, -INF , !P1 ;  /* 0xff8000000a1b7808 */ /* 0x000fe20004800000 */
[----:B------:R-:W3:Y:S01]  /*bb30*/  MUFU.TANH R24, R24 ;  /* 0x0000001800187308 */ /* 0x000ee20000002400 */
[----:B------:R-:W-:Y:S01]  /*bb40*/  ISETP.LT.OR P6, PT, R189, R239, P6 ;  /* 0x000000efbd00720c */ /* 0x000fe200037c1670 */
[----:B------:R-:W-:Y:S01]  /*bb50*/  FMUL.FTZ R10, R183, c[0x0][0x2ec] ;  /* 0x0000bb00b70a7a20 */ /* 0x000fe20000410000 */
[----:B------:R-:W-:Y:S01]  /*bb60*/  FSEL R184, R184, -INF , !P0 ;  /* 0xff800000b8b87808 */ /* 0x000fe20004000000 */
[----:B-1----:R-:W-:Y:S01]  /*bb70*/  FFMA.FTZ R20, R20, -UR16, R6 ;  /* 0x8000001014147c23 */ /* 0x002fe20008010006 */
[C---:B------:R-:W-:Y:S01]  /*bb80*/  ISETP.GE.AND P0, PT, R34.reuse, R238, PT ;  /* 0x000000ee2200720c */ /* 0x040fe20003f06270 */
[----:B------:R-:W-:Y:S01]  /*bb90*/  FMUL.FTZ R6, R177, c[0x0][0x2ec] ;  /* 0x0000bb00b1067a20 */ /* 0x000fe20000410000 */
[----:B------:R-:W-:Y:S01]  /*bba0*/  FSEL R26, R11, -INF , !P6 ;  /* 0xff8000000b1a7808 */ /* 0x000fe20007000000 */
[----:B------:R-:W-:Y:S01]  /*bbb0*/  I2F R251, R251 ;  /* 0x000000fb00fb7306 */ /* 0x000fe20000201400 */
[----:B------:R-:W-:Y:S01]  /*bbc0*/  ISETP.GE.AND P1, PT, R34, R241, PT ;  /* 0x000000f12200720c */ /* 0x000fe20003f26270 */
[----:B------:R-:W-:Y:S01]  /*bbd0*/  FMUL.FTZ R11, R176, c[0x0][0x2ec] ;  /* 0x0000bb00b00b7a20 */ /* 0x000fe20000410000 */
[----:B------:R-:W-:Y:S01]  /*bbe0*/  ISETP.LT.OR P0, PT, R34, R239, P0 ;  /* 0x000000ef2200720c */ /* 0x000fe20000701670 */
[----:B--2---:R-:W-:Y:S01]  /*bbf0*/  FFMA.FTZ R9, R196, -UR16, R9 ;  /* 0x80000010c4097c23 */ /* 0x004fe20008010009 */
[----:B------:R-:W-:-:S02]  /*bc00*/  ISETP.GE.AND P6, PT, R194, R241, PT ;  /* 0x000000f1c200720c */ /* 0x000fc40003fc6270 */
[-C--:B------:R-:W-:Y:S01]  /*bc10*/  ISETP.LT.OR P1, PT, R34, R242.reuse, P1 ;  /* 0x000000f22200720c */ /* 0x080fe20000f21670 */
[----:B------:R1:W2:Y:S01]  /*bc20*/  MUFU.TANH R13, R7 ;  /* 0x00000007000d7308 */ /* 0x0002a20000002400 */
[----:B------:R-:W-:Y:S01]  /*bc30*/  FSEL R25, R20, -INF , !P0 ;  /* 0xff80000014197808 */ /* 0x000fe20004000000 */
[----:B---3--:R-:W-:Y:S01]  /*bc40*/  FFMA.FTZ R196, R190, -UR16, R24 ;  /* 0x80000010bec47c23 */ /* 0x008fe20008010018 */
[----:B------:R-:W-:Y:S02]  /*bc50*/  ISETP.LT.OR P6, PT, R194, R242, P6 ;  /* 0x000000f2c200720c */ /* 0x000fe400037c1670 */
[----:B------:R-:W-:Y:S02]  /*bc60*/  ISETP.GE.AND P0, PT, R252, R241, PT ;  /* 0x000000f1fc00720c */ /* 0x000fe40003f06270 */
[----:B------:R-:W-:Y:S01]  /*bc70*/  FSEL R21, R15, -INF , !P1 ;  /* 0xff8000000f157808 */ /* 0x000fe20004800000 */
[----:B------:R-:W-:Y:S01]  /*bc80*/  I2F R244, R244 ;  /* 0x000000f400f47306 */ /* 0x000fe20000201400 */
[----:B------:R-:W-:-:S02]  /*bc90*/  ISETP.GE.AND P1, PT, R194, R238, PT ;  /* 0x000000eec200720c */ /* 0x000fc40003f26270 */
[----:B------:R-:W-:Y:S02]  /*bca0*/  FSEL R20, R9, -INF , !P6 ;  /* 0xff80000009147808 */ /* 0x000fe40007000000 */
[C---:B------:R-:W-:Y:S02]  /*bcb0*/  ISETP.LT.OR P0, PT, R252.reuse, R242, P0 ;  /* 0x000000f2fc00720c */ /* 0x040fe40000701670 */
[----:B------:R-:W-:Y:S01]  /*bcc0*/  ISETP.GE.AND P6, PT, R252, R238, PT ;  /* 0x000000eefc00720c */ /* 0x000fe20003fc6270 */
[----:B------:R-:W3:Y:S01]  /*bcd0*/  MUFU.TANH R8, R8 ;  /* 0x0000000800087308 */ /* 0x000ee20000002400 */
[----:B-1----:R-:W-:Y:S01]  /*bce0*/  FMUL.FTZ R7, R181, c[0x0][0x2ec] ;  /* 0x0000bb00b5077a20 */ /* 0x002fe20000410000 */
[-C--:B------:R-:W-:Y:S01]  /*bcf0*/  ISETP.LT.OR P1, PT, R194, R239.reuse, P1 ;  /* 0x000000efc200720c */ /* 0x080fe20000f21670 */
[----:B--2---:R-:W-:Y:S01]  /*bd00*/  FFMA.FTZ R251, R251, -UR16, R13 ;  /* 0x80000010fbfb7c23 */ /* 0x004fe2000801000d */
[----:B------:R-:W-:Y:S02]  /*bd10*/  FSEL R196, R196, -INF , !P0 ;  /* 0xff800000c4c47808 */ /* 0x000fe40004000000 */
[----:B------:R-:W-:-:S02]  /*bd20*/  ISETP.LT.OR P6, PT, R252, R239, P6 ;  /* 0x000000effc00720c */ /* 0x000fc400037c1670 */
[----:B------:R-:W1:Y:S01]  /*bd30*/  MUFU.TANH R10, R10 ;  /* 0x0000000a000a7308 */ /* 0x000e620000002400 */
[----:B------:R-:W-:Y:S02]  /*bd40*/  ISETP.GE.AND P0, PT, R195, R238, PT ;  /* 0x000000eec300720c */ /* 0x000fe40003f06270 */
[----:B------:R-:W-:Y:S02]  /*bd50*/  FSEL R24, R251, -INF , !P1 ;  /* 0xff800000fb187808 */ /* 0x000fe40004800000 */
[C---:B------:R-:W-:Y:S02]  /*bd60*/  ISETP.GE.AND P1, PT, R195.reuse, R241, PT ;  /* 0x000000f1c300720c */ /* 0x040fe40003f26270 */
[C---:B------:R-:W-:Y:S01]  /*bd70*/  ISETP.LT.OR P0, PT, R195.reuse, R239, P0 ;  /* 0x000000efc300720c */ /* 0x040fe20000701670 */
[----:B------:R-:W2:Y:S01]  /*bd80*/  MUFU.TANH R7, R7 ;  /* 0x0000000700077308 */ /* 0x000ea20000002400 */
[----:B---3--:R-:W-:Y:S01]  /*bd90*/  FFMA.FTZ R192, R244, -UR16, R8 ;  /* 0x80000010f4c07c23 */ /* 0x008fe20008010008 */
[----:B------:R-:W-:Y:S01]  /*bda0*/  ISETP.LT.OR P1, PT, R195, R242, P1 ;  /* 0x000000f2c300720c */ /* 0x000fe20000f21670 */
[----:B------:R-:W-:-:S03]  /*bdb0*/  FMUL.FTZ R8, R173, c[0x0][0x2ec] ;  /* 0x0000bb00ad087a20 */ /* 0x000fc60000410000 */
[----:B------:R-:W-:Y:S02]  /*bdc0*/  FSEL R192, R192, -INF , !P6 ;  /* 0xff800000c0c07808 */ /* 0x000fe40007000000 */
[----:B------:R-:W3:Y:S01]  /*bdd0*/  MUFU.TANH R11, R11 ;  /* 0x0000000b000b7308 */ /* 0x000ee20000002400 */
[----:B-1----:R-:W-:Y:S01]  /*bde0*/  FFMA.FTZ R10, R207, -UR16, R10 ;  /* 0x80000010cf0a7c23 */ /* 0x002fe2000801000a */
[----:B------:R-:W-:-:S04]  /*bdf0*/  ISETP.GE.AND P6, PT, R206, R241, PT ;  /* 0x000000f1ce00720c */ /* 0x000fc80003fc6270 */
[----:B------:R-:W-:Y:S02]  /*be00*/  FSEL R191, R10, -INF , !P0 ;  /* 0xff8000000abf7808 */ /* 0x000fe40004000000 */
[----:B------:R-:W1:Y:S01]  /*be10*/  MUFU.TANH R6, R6 ;  /* 0x0000000600067308 */ /* 0x000e620000002400 */
[----:B--2---:R-:W-:Y:S01]  /*be20*/  FFMA.FTZ R7, R250, -UR16, R7 ;  /* 0x80000010fa077c23 */ /* 0x004fe20008010007 */
[-C--:B------:R-:W-:Y:S02]  /*be30*/  ISETP.LT.OR P6, PT, R206, R242.reuse, P6 ;  /* 0x000000f2ce00720c */ /* 0x080fe400037c1670 */
[----:B------:R-:W-:Y:S02]  /*be40*/  ISETP.GE.AND P0, PT, R205, R241, PT ;  /* 0x000000f1cd00720c */ /* 0x000fe40003f06270 */
[----:B------:R-:W-:Y:S01]  /*be50*/  FSEL R195, R7, -INF , !P1 ;  /* 0xff80000007c37808 */ /* 0x000fe20004800000 */
[----:B------:R-:W-:Y:S01]  /*be60*/  IMAD.IADD R7, R240, 0x1, -R33 ;  /* 0x00000001f0077824 */ /* 0x000fe200078e0a21 */
[----:B------:R-:W2:Y:S01]  /*be70*/  MUFU.TANH R13, R179 ;  /* 0x000000b3000d7308 */ /* 0x000ea20000002400 */
[----:B---3--:R-:W-:Y:S01]  /*be80*/  FFMA.FTZ R11, R245, -UR16, R11 ;  /* 0x80000010f50b7c23 */ /* 0x008fe2000801000b */
[----:B------:R-:W-:-:S02]  /*be90*/  ISETP.LT.OR P0, PT, R205, R242, P0 ;  /* 0x000000f2cd00720c */ /* 0x000fc40000701670 */
[-C--:B------:R-:W-:Y:S02]  /*bea0*/  ISETP.GE.AND P1, PT, R206, R238.reuse, PT ;  /* 0x000000eece00720c */ /* 0x080fe40003f26270 */
[----:B------:R-:W-:Y:S02]  /*beb0*/  FSEL R194, R11, -INF , !P6 ;  /* 0xff8000000bc27808 */ /* 0x000fe40007000000 */
[----:B------:R-:W3:Y:S01]  /*bec0*/  MUFU.TANH R9, R178 ;  /* 0x000000b200097308 */ /* 0x000ee20000002400 */
[----:B-1----:R-:W-:Y:S01]  /*bed0*/  FFMA.FTZ R6, R204, -UR16, R6 ;  /* 0x80000010cc067c23 */ /* 0x002fe20008010006 */
[C---:B------:R-:W-:Y:S02]  /*bee0*/  ISETP.GE.AND P6, PT, R205.reuse, R238, PT ;  /* 0x000000eecd00720c */ /* 0x040fe40003fc6270 */
[-C--:B------:R-:W-:Y:S02]  /*bef0*/  ISETP.LT.OR P1, PT, R206, R239.reuse, P1 ;  /* 0x000000efce00720c */ /* 0x080fe40000f21670 */
[----:B------:R-:W-:-:S02]  /*bf00*/  ISETP.LT.OR P6, PT, R205, R239, P6 ;  /* 0x000000efcd00720c */ /* 0x000fc400037c1670 */
[----:B------:R-:W-:Y:S01]  /*bf10*/  I2F R187, R187 ;  /* 0x000000bb00bb7306 */ /* 0x000fe20000201400 */
[----:B--2---:R-:W-:Y:S01]  /*bf20*/  FFMA.FTZ R13, R193, -UR16, R13 ;  /* 0x80000010c10d7c23 */ /* 0x004fe2000801000d */
[----:B------:R-:W-:Y:S02]  /*bf30*/  FSEL R193, R6, -INF , !P0 ;  /* 0xff80000006c17808 */ /* 0x000fe40004000000 */
[----:B------:R-:W-:Y:S02]  /*bf40*/  IABS R6, R7 ;  /* 0x0000000700067213 */ /* 0x000fe40000000000 */
[----:B------:R-:W-:Y:S02]  /*bf50*/  FSEL R189, R13, -INF , !P6 ;  /* 0xff8000000dbd7808 */ /* 0x000fe40007000000 */
[----:B------:R-:W1:Y:S01]  /*bf60*/  MUFU.TANH R8, R8 ;  /* 0x0000000800087308 */ /* 0x000e620000002400 */
[----:B------:R-:W-:Y:S01]  /*bf70*/  ISETP.GE.AND P6, PT, R188, R241, PT ;  /* 0x000000f1bc00720c */ /* 0x000fe20003fc6270 */
[----:B---3--:R-:W-:Y:S01]  /*bf80*/  FFMA.FTZ R9, R199, -UR16, R9 ;  /* 0x80000010c7097c23 */ /* 0x008fe20008010009 */
[----:B------:R-:W-:-:S02]  /*bf90*/  ISETP.GE.AND P0, PT, R197, R238, PT ;  /* 0x000000eec500720c */ /* 0x000fc40003f06270 */
[-C--:B------:R-:W-:Y:S02]  /*bfa0*/  ISETP.LT.OR P6, PT, R188, R242.reuse, P6 ;  /* 0x000000f2bc00720c */ /* 0x080fe400037c1670 */
[----:B------:R-:W-:Y:S01]  /*bfb0*/  FSEL R190, R9, -INF , !P1 ;  /* 0xff80000009be7808 */ /* 0x000fe20004800000 */
[----:B------:R-:W-:Y:S01]  /*bfc0*/  I2F R186, R186 ;  /* 0x000000ba00ba7306 */ /* 0x000fe20000201400 */
[C---:B------:R-:W-:Y:S02]  /*bfd0*/  ISETP.GE.AND P1, PT, R197.reuse, R241, PT ;  /* 0x000000f1c500720c */ /* 0x040fe40003f26270 */
[C---:B------:R-:W-:Y:S02]  /*bfe0*/  ISETP.LT.OR P0, PT, R197.reuse, R239, P0 ;  /* 0x000000efc500720c */ /* 0x040fe40000701670 */
[----:B------:R-:W-:-:S03]  /*bff0*/  ISETP.LT.OR P1, PT, R197, R242, P1 ;  /* 0x000000f2c500720c */ /* 0x000fc60000f21670 */
[----:B------:R-:W2:Y:S01]  /*c000*/  MUFU.TANH R172, R172 ;  /* 0x000000ac00ac7308 */ /* 0x000ea20000002400 */
[----:B-1----:R-:W-:-:S05]  /*c010*/  FFMA.FTZ R8, R187, -UR16, R8 ;  /* 0x80000010bb087c23 */ /* 0x002fca0008010008 */
[----:B------:R-:W-:Y:S02]  /*c020*/  FSEL R181, R8, -INF , !P6 ;  /* 0xff80000008b57808 */ /* 0x000fe40007000000 */
[----:B------:R-:W1:Y:S01]  /*c030*/  MUFU.TANH R174, R174 ;  /* 0x000000ae00ae7308 */ /* 0x000e620000002400 */
[----:B------:R-:W-:-:S04]  /*c040*/  ISETP.GE.AND P6, PT, R18, R238, PT ;  /* 0x000000ee1200720c */ /* 0x000fc80003fc6270 */
[----:B------:R-:W-:-:S03]  /*c050*/  ISETP.LT.OR P6, PT, R18, R239, P6 ;  /* 0x000000ef1200720c */ /* 0x000fc600037c1670 */
[----:B------:R-:W-:Y:S01]  /*c060*/  I2F R166, R166 ;  /* 0x000000a600a67306 */ /* 0x000fe20000201400 */
[----:B--2---:R-:W-:-:S05]  /*c070*/  FFMA.FTZ R172, R201, -UR16, R172 ;  /* 0x80000010c9ac7c23 */ /* 0x004fca00080100ac */
[----:B------:R-:W-:Y:S02]  /*c080*/  FSEL R182, R172, -INF , !P1 ;  /* 0xff800000acb67808 */ /* 0x000fe40004800000 */
[----:B------:R-:W2:Y:S01]  /*c090*/  MUFU.TANH R7, R170 ;  /* 0x000000aa00077308 */ /* 0x000ea20000002400 */
[----:B-1----:R-:W-:Y:S01]  /*c0a0*/  FFMA.FTZ R32, R186, -UR16, R174 ;  /* 0x80000010ba207c23 */ /* 0x002fe200080100ae */
[----:B------:R-:W-:-:S04]  /*c0b0*/  ISETP.GE.AND P1, PT, R188, R238, PT ;  /* 0x000000eebc00720c */ /* 0x000fc80003f26270 */
[----:B------:R-:W-:Y:S02]  /*c0c0*/  FSEL R32, R32, -INF , !P0 ;  /* 0xff80000020207808 */ /* 0x000fe40004000000 */
[----:B------:R-:W-:Y:S01]  /*c0d0*/  I2F R167, R167 ;  /* 0x000000a700a77306 */ /* 0x000fe20000201400 */
[----:B------:R-:W-:Y:S02]  /*c0e0*/  ISETP.GE.AND P0, PT, R18, R241, PT ;  /* 0x000000f11200720c */ /* 0x000fe40003f06270 */
[----:B------:R-:W-:Y:S02]  /*c0f0*/  ISETP.LT.OR P1, PT, R188, R239, P1 ;  /* 0x000000efbc00720c */ /* 0x000fe40000f21670 */
[----:B------:R-:W-:-:S03]  /*c100*/  ISETP.LT.OR P0, PT, R18, R242, P0 ;  /* 0x000000f21200720c */ /* 0x000fc60000701670 */
[----:B------:R-:W-:Y:S01]  /*c110*/  I2F R198, R198 ;  /* 0x000000c600c67306 */ /* 0x000fe20000201400 */
[----:B--2---:R-:W-:Y:S02]  /*c120*/  FFMA.FTZ R7, R166, -UR16, R7 ;  /* 0x80000010a6077c23 */ /* 0x004fe40008010007 */
[----:B------:R-:W-:-:S03]  /*c130*/  IMAD.MOV.U32 R166, RZ, RZ, R203 ;  /* 0x000000ffffa67224 */ /* 0x000fc600078e00cb */
[----:B------:R-:W-:Y:S02]  /*c140*/  FSEL R177, R7, -INF , !P6 ;  /* 0xff80000007b17808 */ /* 0x000fe40007000000 */
[----:B------:R-:W1:Y:S01]  /*c150*/  MUFU.TANH R175, R175 ;  /* 0x000000af00af7308 */ /* 0x000e620000002400 */
[----:B------:R-:W-:Y:S01]  /*c160*/  BAR.SYNC.DEFER_BLOCKING 0x0 ;  /* 0x0000000000007b1d */ /* 0x000fe20000010000 */
[----:B------:R-:W-:-:S06]  /*c170*/  PLOP3.LUT P6, PT, PT, PT, UP0, 0x80, 0x0 ;  /* 0x000000000000781c */ /* 0x000fcc0003fcf008 */
[----:B------:R-:W2:Y:S08]  /*c180*/  MUFU.TANH R168, R168 ;  /* 0x000000a800a87308 */ /* 0x000eb00000002400 */
[----:B------:R-:W-:Y:S01]  /*c190*/  I2F R6, R6 ;  /* 0x0000000600067306 */ /* 0x000fe20000201400 */
[----:B-1----:R-:W-:-:S05]  /*c1a0*/  FFMA.FTZ R167, R167, -UR16, R175 ;  /* 0x80000010a7a77c23 */ /* 0x002fca00080100af */
[----:B------:R-:W-:Y:S01]  /*c1b0*/  FSEL R179, R167, -INF , !P1 ;  /* 0xff800000a7b37808 */ /* 0x000fe20004800000 */
[----:B------:R-:W-:Y:S01]  /*c1c0*/  IMAD.MOV.U32 R167, RZ, RZ, R202 ;  /* 0x000000ffffa77224 */ /* 0x000fe200078e00ca */
        /* <DEDUP_REMOVED lines=8> */
[----:B-1----:R-:W-:-:S05]  /*c250*/  FFMA.FTZ R19, R19, -UR16, R169 ;  /* 0x8000001013137c23 */ /* 0x002fca00080100a9 */
[----:B------:R-:W-:Y:S01]  /*c260*/  FSEL R33, R19, -INF , !P1 ;  /* 0xff80000013217808 */ /* 0x000fe20004800000 */
[----:B--2---:R-:W-:-:S05]  /*c270*/  FFMA.FTZ R6, R6, -UR16, R171 ;  /* 0x8000001006067c23 */ /* 0x004fca00080100ab */
        /* <DEDUP_REMOVED lines=38> */
[----:B------:R-:W-:Y:S02]  /*c4e0*/  UISETP.GE.AND UP1, UPT, UR5, URZ, UPT ;  /* 0x0000003f0500728c */ /* 0x000fe4000bf26270 */
[----:B------:R-:W-:Y:S02]  /*c4f0*/  @!UP2 UIADD3 UR13, UR13, 0x1, URZ ;  /* 0x000000010d0da890 */ /* 0x000fe4000fffe03f */
[----:B------:R-:W-:-:S02]  /*c500*/  @!UP0 UIADD3 UR8, UR8, -UR4, URZ ;  /* 0x8000000408088290 */ /* 0x000fc4000fffe03f */
[----:B------:R-:W-:Y:S02]  /*c510*/  @!UP0 UIADD3 UR11, UR11, 0x1, URZ ;  /* 0x000000010b0b8890 */ /* 0x000fe4000fffe03f */
[----:B------:R-:W-:Y:S02]  /*c520*/  UISETP.GE.U32.AND UP3, UPT, UR8, UR4, UPT ;  /* 0x000000040800728c */ /* 0x000fe4000bf66070 */
[----:B------:R-:W-:Y:S02]  /*c530*/  UISETP.GE.AND UP0, UPT, UR12, URZ, UPT ;  /* 0x0000003f0c00728c */ /* 0x000fe4000bf06270 */
[----:B------:R-:W-:Y:S02]  /*c540*/  @UP4 UIADD3 UR13, UR13, 0x1, URZ ;  /* 0x000000010d0d4890 */ /* 0x000fe4000fffe03f */
[----:B------:R-:W-:Y:S02]  /*c550*/  UISETP.NE.AND UP2, UPT, URZ, UR6, UPT ;  /* 0x000000063f00728c */ /* 0x000fe4000bf45270 */
[----:B------:R-:W-:-:S02]  /*c560*/  ULOP3.LUT UR4, URZ, UR6, URZ, 0x33, !UPT ;  /* 0x000000063f047292 */ /* 0x000fc4000f8e333f */
[----:B------:R-:W-:Y:S02]  /*c570*/  @!UP1 UIADD3 UR13, -UR13, URZ, URZ ;  /* 0x0000003f0d0d9290 */ /* 0x000fe4000fffe13f */
[----:B------:R-:W-:Y:S02]  /*c580*/  @UP3 UIADD3 UR11, UR11, 0x1, URZ ;  /* 0x000000010b0b3890 */ /* 0x000fe4000fffe03f */
[----:B------:R-:W-:Y:S02]  /*c590*/  USEL UR5, UR4, UR13, !UP2 ;  /* 0x0000000d04057287 */ /* 0x000fe4000d000000 */
[----:B------:R-:W-:Y:S02]  /*c5a0*/  @!UP0 UIADD3 UR11, -UR11, URZ, URZ ;  /* 0x0000003f0b0b8290 */ /* 0x000fe4000fffe13f */
[----:B------:R-:W-:Y:S02]  /*c5b0*/  UIMAD.WIDE UR8, UR5, 0x4, UR18 ;  /* 0x00000004050878a5 */ /* 0x000fe4000f8e0212 */
[----:B------:R-:W-:-:S04]  /*c5c0*/  USEL UR4, UR4, UR11, !UP2 ;  /* 0x0000000b04047287 */ /* 0x000fc8000d000000 */
[----:B------:R-:W-:Y:S01]  /*c5d0*/  UIMAD.WIDE UR10, UR4, 0x4, UR18 ;  /* 0x00000004040a78a5 */ /* 0x000fe2000f8e0212 */
[----:B------:R-:W-:Y:S01]  /*c5e0*/  MOV R7, UR9 ;  /* 0x0000000900077c02 */ /* 0x000fe20008000f00 */
[----:B------:R-:W-:-:S04]  /*c5f0*/  IMAD.U32 R6, RZ, RZ, UR8 ;  /* 0x00000008ff067e24 */ /* 0x000fc8000f8e00ff */
[----:B------:R-:W-:Y:S01]  /*c600*/  IMAD.U32 R8, RZ, RZ, UR10 ;  /* 0x0000000aff087e24 */ /* 0x000fe2000f8e00ff */
[----:B------:R-:W-:Y:S01]  /*c610*/  MOV R9, UR11 ;  /* 0x0000000b00097c02 */ /* 0x000fe20008000f00 */
        /* <DEDUP_REMOVED lines=21> */
.L_x_7776:
[----:B------:R-:W-:Y:S02]  /*c770*/  ULDC UR10, c[0x0][0x198] ;  /* 0x00006600000a7ab9 */ /* 0x000fe40000000800 */
[----:B------:R-:W-:-:S04]  /*c780*/  ULEA UR10, -UR10, URZ, 0x6 ;  /* 0x0000003f0a0a7291 */ /* 0x000fc8000f8e313f */
[----:B------:R-:W-:Y:S02]  /*c790*/  USHF.R.S32.HI UR8, URZ, 0x1f, UR10 ;  /* 0x0000001f3f087899 */ /* 0x000fe4000801140a */
.L_x_7777:
[C---:B------:R-:W-:Y:S01]  /*c7a0*/  @!P4 IADD3 R7, P0, R200.reuse, UR10, RZ ;  /* 0x0000000ac807cc10 */ /* 0x040fe2000ff1e0ff */
[----:B------:R-:W-:Y:S01]  /*c7b0*/  UIADD3 UR4, UP1, UP0, UR24, UR10, UR24 ;  /* 0x0000000a18047290 */ /* 0x000fe2000f83e018 */
[----:B------:R-:W-:Y:S01]  /*c7c0*/  @!P3 IADD3 R9, P1, R200, UR10, RZ ;  /* 0x0000000ac809bc10 */ /* 0x000fe2000ff3e0ff */
[----:B------:R1:W-:Y:S01]  /*c7d0*/  @P5 STS.128 [R236+0x8000], RZ ;  /* 0x008000ffec005388 */ /* 0x0003e20000000c00 */
[----:B------:R-:W-:Y:S01]  /*c7e0*/  @!P4 IADD3.X R6, R165, UR8, RZ, P0, !PT ;  /* 0x00000008a506cc10 */ /* 0x000fe200087fe4ff */
[----:B------:R-:W-:Y:S01]  /*c7f0*/  UIADD3.X UR6, UR23, UR8, UR23, UP1, UP0 ;  /* 0x0000000817067290 */ /* 0x000fe20008fe0417 */
[C---:B------:R-:W-:Y:S01]  /*c800*/  @!P4 LEA R174, P0, R7.reuse, c[0x0][0x168], 0x1 ;  /* 0x00005a0007aeca11 */ /* 0x040fe200078008ff */
[----:B------:R-:W-:Y:S01]  /*c810*/  UIADD3 UR5, UP1, UR24, UR4, URZ ;  /* 0x0000000418057290 */ /* 0x000fe2000ff3e03f */
[----:B------:R-:W-:Y:S01]  /*c820*/  BSSY B0, `(.L_x_7778) ;  /* 0x0000092000007945 */ /* 0x000fe20003800000 */
[----:B------:R-:W-:Y:S01]  /*c830*/  VOTEU.ALL UP0, P5 ;  /* 0x00000000003f7886 */ /* 0x000fe20002800000 */
[----:B------:R-:W-:-:S02]  /*c840*/  @!P4 LEA.HI.X R175, R7, c[0x0][0x16c], R6, 0x1, P0 ;  /* 0x00005b0007afca11 */ /* 0x000fc400000f0c06 */
[----:B------:R-:W-:Y:S02]  /*c850*/  @!P2 IADD3 R8, P0, R200, UR10, RZ ;  /* 0x0000000ac808ac10 */ /* 0x000fe4000ff1e0ff */
[----:B------:R-:W-:Y:S01]  /*c860*/  @!P3 IADD3.X R7, R165, UR8, RZ, P1, !PT ;  /* 0x00000008a507bc10 */ /* 0x000fe20008ffe4ff */
[----:B------:R-:W-:Y:S01]  /*c870*/  @!UP0 UIADD3 UR11, UP2, UR24, UR10, URZ ;  /* 0x0000000a180b8290 */ /* 0x000fe2000ff5e03f */
[----:B------:R-:W-:Y:S02]  /*c880*/  @!P3 LEA R30, P1, R9, c[0x0][0x168], 0x1 ;  /* 0x00005a00091eba11 */ /* 0x000fe400078208ff */
[----:B------:R-:W-:Y:S01]  /*c890*/  @!P2 IADD3.X R6, R165, UR8, RZ, P0, !PT ;  /* 0x00000008a506ac10 */ /* 0x000fe200087fe4ff */
[----:B------:R-:W-:Y:S01]  /*c8a0*/  @!UP0 UIADD3.X UR9, UR23, UR8, URZ, UP2, !UPT ;  /* 0x0000000817098290 */ /* 0x000fe200097fe43f */
[----:B------:R-:W-:Y:S01]  /*c8b0*/  @!P3 LEA.HI.X R31, R9, c[0x0][0x16c], R7, 0x1, P1 ;  /* 0x00005b00091fba11 */ /* 0x000fe200008f0c07 */
[----:B------:R-:W-:Y:S01]  /*c8c0*/  IMAD.U32 R7, RZ, RZ, UR10 ;  /* 0x0000000aff077e24 */ /* 0x000fe2000f8e00ff */
[----:B------:R-:W-:-:S04]  /*c8d0*/  @!P2 LEA R28, P0, R8, c[0x0][0x168], 0x1 ;  /* 0x00005a00081caa11 */ /* 0x000fc800078008ff */
[----:B------:R-:W-:Y:S01]  /*c8e0*/  @!P2 LEA.HI.X R29, R8, c[0x0][0x16c], R6, 0x1, P0 ;  /* 0x00005b00081daa11 */ /* 0x000fe200000f0c06 */
[----:B------:R-:W-:Y:S01]  /*c8f0*/  IMAD.U32 R6, RZ, RZ, UR8 ;  /* 0x00000008ff067e24 */ /* 0x000fe2000f8e00ff */
[----:B------:R-:W-:Y:S01]  /*c900*/  @!P4 IADD3 R10, P1, P0, R200, UR24, R7 ;  /* 0x00000018c80acc10 */ /* 0x000fe2000f83e007 */
[----:B------:R-:W-:-:S03]  /*c910*/  IMAD.U32 R8, RZ, RZ, UR8 ;  /* 0x00000008ff087e24 */ /* 0x000fc6000f8e00ff */
[----:B------:R-:W-:Y:S02]  /*c920*/  @!P4 IADD3.X R9, R165, UR23, R6, P1, P0 ;  /* 0x00000017a509cc10 */ /* 0x000fe40008fe0406 */
[C---:B------:R-:W-:Y:S02]  /*c930*/  @!P4 LEA R172, P0, R10.reuse, c[0x0][0x168], 0x1 ;  /* 0x00005a000aacca11 */ /* 0x040fe400078008ff */
[C---:B------:R-:W-:Y:S02]  /*c940*/  @!P5 LEA R202, P1, R7.reuse, R247, 0x1 ;  /* 0x000000f707cad211 */ /* 0x040fe400078208ff */
        /* <DEDUP_REMOVED lines=36> */
[----:B------:R-:W-:Y:S01]  /*cb90*/  @!P3 IADD3 R7, P0, R200, UR4, RZ ;  /* 0x00000004c807bc10 */ /* 0x000fe2000ff1e0ff */
        /* <DEDUP_REMOVED lines=38> */
[C---:B--2---:R-:W-:Y:S01]  /*ce00*/  @!P3 LEA R174, P0, R6.reuse, c[0x0][0x168], 0x1 ;  /* 0x00005a0006aeba11 */ /* 0x044fe200078008ff */
        /* <DEDUP_REMOVED lines=51> */
.L_x_7779:
[----:B------:R-:W-:Y:S05]  /*d140*/  BSYNC B0 ;  /* 0x0000000000007941 */ /* 0x000fea0003800000 */
.L_x_7778:
[----:B------:R-:W0:Y:S01]  /*d150*/  LDGDEPBAR ;  /* 0x00000000000079af */ /* 0x000e220000000000 */
[----:B--2---:R-:W-:Y:S02]  /*d160*/  IMAD.U32 R7, RZ, RZ, UR10 ;  /* 0x0000000aff077e24 */ /* 0x004fe4000f8e00ff */
[----:B------:R-:W-:-:S03]  /*d170*/  IMAD.U32 R6, RZ, RZ, UR8 ;  /* 0x00000008ff067e24 */ /* 0x000fc6000f8e00ff */
[----:B------:R-:W-:-:S04]  /*d180*/  LEA R247, P0, R7, R247, 0x1 ;  /* 0x000000f707f77211 */ /* 0x000fc800078008ff */
[----:B------:R-:W-:Y:S02]  /*d190*/  LEA.HI.X R246, R7, R246, R6, 0x1, P0 ;  /* 0x000000f607f67211 */ /* 0x000fe400000f0c06 */
.L_x_7775:
[----:B-1----:R-:W-:Y:S01]  /*d1a0*/  FMNMX.FTZ R9, R164, R17, !PT ;  /* 0x00000011a4097209 */ /* 0x002fe20007810000 */
        /* <DEDUP_REMOVED lines=38> */
[----:B------:R-:W-:Y:S01]  /*d410*/  LDSM.16.MT88.4 R8, [R225+0x10000] ;  /* 0x01000000e108783b */ /* 0x000fe20000004200 */
        /* <DEDUP_REMOVED lines=9> */
[--C-:B------:R-:W-:Y:S01]  /*d4b0*/  FFMA.FTZ R171, R17, c[0x0][0x23c], -R34.reuse ;  /* 0x00008f0011ab7a23 */ /* 0x100fe20000010822 */
[----:B------:R-:W-:Y:S01]  /*d4c0*/  FSEL R180, R180, RZ, P0 ;  /* 0x000000ffb4b47208 */ /* 0x000fe20000000000 */
[----:B------:R-:W-:Y:S02]  /*d4d0*/  FFMA.FTZ R170, R16, c[0x0][0x23c], -R34 ;  /* 0x00008f0010aa7a23 */ /* 0x000fe40000010822 */
[----:B------:R-:W1:Y:S01]  /*d4e0*/  LDSM.16.MT88.4 R16, [R228+0x10000] ;  /* 0x01000000e410783b */ /* 0x000e620000004200 */
[----:B------:R-:W-:Y:S01]  /*d4f0*/  FADD.FTZ R5, R164, -R5 ;  /* 0x80000005a4057221 */ /* 0x000fe20000010000 */
[----:B------:R-:W-:Y:S01]  /*d500*/  MUFU.EX2 R171, R171 ;  /* 0x000000ab00ab7308 */ /* 0x000fe20000000800 */
[--C-:B------:R-:W-:Y:S01]  /*d510*/  FFMA.FTZ R164, R4, c[0x0][0x23c], -R180.reuse ;  /* 0x00008f0004a47a23 */ /* 0x100fe200000108b4 */
[----:B------:R-:W-:Y:S01]  /*d520*/  FSEL R4, R172, RZ, P0 ;  /* 0x000000ffac047208 */ /* 0x000fe20000000000 */
[----:B------:R-:W-:-:S02]  /*d530*/  FFMA.FTZ R165, R2, c[0x0][0x23c], -R180 ;  /* 0x00008f0002a57a23 */ /* 0x000fc400000108b4 */
[----:B------:R-:W-:Y:S02]  /*d540*/  FFMA.FTZ R169, R14, c[0x0][0x23c], -R34 ;  /* 0x00008f000ea97a23 */ /* 0x000fe40000010822 */
[----:B------:R-:W-:Y:S01]  /*d550*/  FADD.FTZ R4, R3, -R4 ;  /* 0x8000000403047221 */ /* 0x000fe20000010000 */
[----:B------:R-:W2:Y:S01]  /*d560*/  MUFU.EX2 R170, R170 ;  /* 0x000000aa00aa7308 */ /* 0x000ea20000000800 */
[--C-:B------:R-:W-:Y:S02]  /*d570*/  FFMA.FTZ R2, R12, c[0x0][0x23c], -R180.reuse ;  /* 0x00008f000c027a23 */ /* 0x100fe400000108b4 */
[----:B------:R-:W-:Y:S01]  /*d580*/  FFMA.FTZ R0, R0, c[0x0][0x23c], -R180 ;  /* 0x00008f0000007a23 */ /* 0x000fe200000108b4 */
[----:B------:R-:W3:Y:S01]  /*d590*/  LDSM.16.MT88.4 R12, [R226+0x10000] ;  /* 0x01000000e20c783b */ /* 0x000ee20000004200 */
[----:B------:R-:W-:Y:S02]  /*d5a0*/  FMUL.FTZ R3, R4, c[0x0][0x23c] ;  /* 0x00008f0004037a20 */ /* 0x000fe40000410000 */
[----:B------:R-:W-:Y:S01]  /*d5b0*/  FMUL.FTZ R5, R5, c[0x0][0x23c] ;  /* 0x00008f0005057a20 */ /* 0x000fe20000410000 */
[----:B------:R-:W-:Y:S01]  /*d5c0*/  MUFU.EX2 R169, R169 ;  /* 0x000000a900a97308 */ /* 0x000fe20000000800 */
[----:B------:R-:W-:-:S02]  /*d5d0*/  FFMA.FTZ R176, R184, c[0x0][0x23c], -R34 ;  /* 0x00008f00b8b07a23 */ /* 0x000fc40000010822 */
[--C-:B------:R-:W-:Y:S02]  /*d5e0*/  FFMA.FTZ R183, R21, c[0x0][0x23c], -R34.reuse ;  /* 0x00008f0015b77a23 */ /* 0x100fe40000010822 */
[--C-:B------:R-:W-:Y:S02]  /*d5f0*/  FFMA.FTZ R184, R20, c[0x0][0x23c], -R34.reuse ;  /* 0x00008f0014b87a23 */ /* 0x100fe40000010822 */
[----:B------:R-:W-:Y:S01]  /*d600*/  LDSM.16.MT88.4 R20, [R224+0x16000] ;  /* 0x01600000e014783b */ /* 0x000fe20000004200 */
[----:B------:R-:W4:Y:S01]  /*d610*/  MUFU.EX2 R168, R168 ;  /* 0x000000a800a87308 */ /* 0x000f220000000800 */
[----:B--2---:R-:W-:Y:S01]  /*d620*/  F2FP.BF16.PACK_AB R4, R170, R171 ;  /* 0x000000abaa04723e */ /* 0x004fe200000010ff */
[----:B------:R-:W-:Y:S02]  /*d630*/  FFMA.FTZ R175, R185, c[0x0][0x23c], -R34 ;  /* 0x00008f00b9af7a23 */ /* 0x000fe40000010822 */
[--C-:B------:R-:W-:Y:S02]  /*d640*/  FFMA.FTZ R185, R27, c[0x0][0x23c], -R180.reuse ;  /* 0x00008f001bb97a23 */ /* 0x100fe400000108b4 */
[----:B------:R-:W-:-:S02]  /*d650*/  FFMA.FTZ R186, R26, c[0x0][0x23c], -R180 ;  /* 0x00008f001aba7a23 */ /* 0x000fc400000108b4 */
[----:B------:R-:W-:Y:S01]  /*d660*/  MUFU.EX2 R165, R165 ;  /* 0x000000a500a57308 */ /* 0x000fe20000000800 */
[--C-:B------:R-:W-:Y:S02]  /*d670*/  FFMA.FTZ R187, R25, c[0x0][0x23c], -R180.reuse ;  /* 0x00008f0019bb7a23 */ /* 0x100fe400000108b4 */
[----:B------:R-:W-:Y:S02]  /*d680*/  FFMA.FTZ R188, R24, c[0x0][0x23c], -R180 ;  /* 0x00008f0018bc7a23 */ /* 0x000fe400000108b4 */
[----:B------:R-:W-:Y:S01]  /*d690*/  LDSM.16.MT88.4 R24, [R224+0x10800] ;  /* 0x01080000e018783b */ /* 0x000fe20000004200 */
[--C-:B------:R-:W-:Y:S02]  /*d6a0*/  FFMA.FTZ R196, R196, c[0x0][0x23c], -R34.reuse ;  /* 0x00008f00c4c47a23 */ /* 0x100fe40000010822 */
[----:B------:R-:W-:Y:S01]  /*d6b0*/  MUFU.EX2 R2, R2 ;  /* 0x0000000200027308 */ /* 0x000fe20000000800 */
[----:B----4-:R-:W-:Y:S01]  /*d6c0*/  F2FP.BF16.PACK_AB R6, R168, R169 ;  /* 0x000000a9a806723e */ /* 0x010fe200000010ff */
[----:B------:R-:W-:-:S02]  /*d6d0*/  FFMA.FTZ R195, R195, c[0x0][0x23c], -R34 ;  /* 0x00008f00c3c37a23 */ /* 0x000fc40000010822 */
[--C-:B------:R-:W-:Y:S02]  /*d6e0*/  FFMA.FTZ R194, R194, c[0x0][0x23c], -R34.reuse ;  /* 0x00008f00c2c27a23 */ /* 0x100fe40000010822 */
[----:B------:R-:W-:Y:S02]  /*d6f0*/  FFMA.FTZ R193, R193, c[0x0][0x23c], -R34 ;  /* 0x00008f00c1c17a23 */ /* 0x000fe40000010822 */
[----:B------:R-:W-:Y:S01]  /*d700*/  MUFU.EX2 R0, R0 ;  /* 0x0000000000007308 */ /* 0x000fe20000000800 */
[--C-:B------:R-:W-:Y:S02]  /*d710*/  FFMA.FTZ R192, R192, c[0x0][0x23c], -R180.reuse ;  /* 0x00008f00c0c07a23 */ /* 0x100fe400000108b4 */
[--C-:B------:R-:W-:Y:S02]  /*d720*/  FFMA.FTZ R191, R191, c[0x0][0x23c], -R180.reuse ;  /* 0x00008f00bfbf7a23 */ /* 0x100fe400000108b4 */
[--C-:B------:R-:W-:Y:S02]  /*d730*/  FFMA.FTZ R190, R190, c[0x0][0x23c], -R180.reuse ;  /* 0x00008f00bebe7a23 */ /* 0x100fe400000108b4 */
[----:B------:R-:W-:Y:S01]  /*d740*/  FFMA.FTZ R189, R189, c[0x0][0x23c], -R180 ;  /* 0x00008f00bdbd7a23 */ /* 0x000fe200000108b4 */
[----:B------:R-:W2:Y:S01]  /*d750*/  MUFU.EX2 R164, R164 ;  /* 0x000000a400a47308 */ /* 0x000ea20000000800 */
[----:B------:R-:W-:-:S02]  /*d760*/  FFMA.FTZ R182, R182, c[0x0][0x23c], -R34 ;  /* 0x00008f00b6b67a23 */ /* 0x000fc40000010822 */
[--C-:B------:R-:W-:Y:S02]  /*d770*/  FFMA.FTZ R181, R181, c[0x0][0x23c], -R34.reuse ;  /* 0x00008f00b5b57a23 */ /* 0x100fe40000010822 */
[--C-:B------:R-:W-:Y:S02]  /*d780*/  FFMA.FTZ R197, R35, c[0x0][0x23c], -R34.reuse ;  /* 0x00008f0023c57a23 */ /* 0x100fe40000010822 */
[----:B------:R-:W-:Y:S01]  /*d790*/  FFMA.FTZ R198, R33, c[0x0][0x23c], -R34 ;  /* 0x00008f0021c67a23 */ /* 0x000fe20000010822 */
[----:B------:R4:W5:Y:S01]  /*d7a0*/  MUFU.EX2 R174, R5 ;  /* 0x0000000500ae7308 */ /* 0x0009620000000800 */
[--C-:B------:R-:W-:Y:S02]  /*d7b0*/  FFMA.FTZ R199, R32, c[0x0][0x23c], -R180.reuse ;  /* 0x00008f0020c77a23 */ /* 0x100fe400000108b4 */
[--C-:B------:R-:W-:Y:S01]  /*d7c0*/  FFMA.FTZ R179, R179, c[0x0][0x23c], -R180.reuse ;  /* 0x00008f00b3b37a23 */ /* 0x100fe200000108b4 */
[----:B------:R-:W-:Y:S01]  /*d7d0*/  LDSM.16.MT88.4 R32, [R228+0x11800] ;  /* 0x01180000e420783b */ /* 0x000fe20000004200 */
[----:B------:R-:W-:-:S02]  /*d7e0*/  FFMA.FTZ R177, R177, c[0x0][0x23c], -R180 ;  /* 0x00008f00b1b17a23 */ /* 0x000fc400000108b4 */
[----:B------:R-:W-:Y:S01]  /*d7f0*/  FFMA.FTZ R178, R178, c[0x0][0x23c], -R180 ;  /* 0x00008f00b2b27a23 */ /* 0x000fe200000108b4 */
        /* <DEDUP_REMOVED lines=135> */
[----:B------:R-:W1:Y:S01]  /*e070*/  MUFU.EX2 R199, R199 ;  /* 0x000000c700c77308 */ /* 0x000e620000000800 */
        /* <DEDUP_REMOVED lines=64> */
[----:B------:R-:W-:Y:S02]  /*e480*/  FFMA.FTZ R171, R249, R174, R171 ;  /* 0x000000aef9ab7223 */ /* 0x000fe400000100ab */
[----:B------:R-:W-:-:S02]  /*e490*/  FFMA.FTZ R3, R248, R3, R165 ;  /* 0x00000003f8037223 */ /* 0x000fc400000100a5 */
[----:B------:R-:W-:Y:S01]  /*e4a0*/  FADD.FTZ R170, R170, R171 ;  /* 0x000000abaaaa7221 */ /* 0x000fe20000010000 */
[C---:B------:R-:W-:Y:S01]  /*e4b0*/  HMMA.16816.F32.BF16 R124, R4.reuse, R20, R124 ;  /* 0x00000014047c723c */ /* 0x040fe2000004187c */
[----:B------:R-:W-:Y:S01]  /*e4c0*/  FADD.FTZ R2, R2, R3 ;  /* 0x0000000302027221 */ /* 0x000fe20000010000 */
[----:B------:R-:W-:Y:S01]  /*e4d0*/  MOV R3, R172 ;  /* 0x000000ac00037202 */ /* 0x000fe20000000f00 */
[----:B------:R-:W-:Y:S02]  /*e4e0*/  FADD.FTZ R170, R169, R170 ;  /* 0x000000aaa9aa7221 */ /* 0x000fe40000010000 */
[----:B------:R-:W-:Y:S02]  /*e4f0*/  FADD.FTZ R2, R0, R2 ;  /* 0x0000000200027221 */ /* 0x000fe40000010000 */
[----:B------:R-:W-:Y:S01]  /*e500*/  FADD.FTZ R168, R168, R170 ;  /* 0x000000aaa8a87221 */ /* 0x000fe20000010000 */
[----:B------:R-:W-:Y:S01]  /*e510*/  HMMA.16816.F32.BF16 R128, R4, R22, R128 ;  /* 0x000000160480723c */ /* 0x000fe20000041880 */
[----:B------:R-:W2:Y:S01]  /*e520*/  LDSM.16.MT88.4 R20, [R228+0x12800] ;  /* 0x01280000e414783b */ /* 0x000ea20000004200 */
        /* <DEDUP_REMOVED lines=60> */
[----:B------:R-:W-:Y:S07]  /*e8f0*/  LDSM.16.MT88.4 R8, [R226+0x13000] ;  /* 0x01300000e208783b */ /* 0x000fee0000004200 */
        /* <DEDUP_REMOVED lines=67> */
[----:B------:R-:W-:Y:S01]  /*ed30*/  HMMA.16816.F32.BF16 R128, R4, R10, R128 ;  /* 0x0000000a0480723c */ /* 0x000fe20000041880 */
[----:B------:R-:W4:Y:S06]  /*ed40*/  LDSM.16.MT88.4 R8, [R225+0x13800] ;  /* 0x01380000e108783b */ /* 0x000f2c0000004200 */
[----:B------:R-:W-:-:S02]  /*ed50*/  F2FP.BF16.PACK_AB R4, R181, R182 ;  /* 0x000000b6b504723e */ /* 0x000fc400000010ff */
[----:B------:R-:W-:Y:S02]  /*ed60*/  F2FP.BF16.PACK_AB R5, R179, R199 ;  /* 0x000000c7b305723e */ /* 0x000fe400000010ff */
[----:B------:R-:W-:Y:S02]  /*ed70*/  F2FP.BF16.PACK_AB R6, R198, R197 ;  /* 0x000000c5c606723e */ /* 0x000fe400000010ff */
[----:B------:R-:W-:-:S07]  /*ed80*/  F2FP.BF16.PACK_AB R7, R178, R177 ;  /* 0x000000b1b207723e */ /* 0x000fce00000010ff */
        /* <DEDUP_REMOVED lines=28> */
[C---:B------:R-:W-:Y:S08]  /*ef50*/  HMMA.16816.F32.BF16 R72, R4.reuse, R34, R72 ;  /* 0x000000220448723c */ /* 0x040ff00000041848 */
[C---:B-----5:R-:W-:Y:S08]  /*ef60*/  HMMA.16816.F32.BF16 R76, R4.reuse, R28, R76 ;  /* 0x0000001c044c723c */ /* 0x060ff0000004184c */
[C---:B------:R-:W-:Y:S08]  /*ef70*/  HMMA.16816.F32.BF16 R80, R4.reuse, R30, R80 ;  /* 0x0000001e0450723c */ /* 0x040ff00000041850 */
[C---:B------:R-:W-:Y:S08]  /*ef80*/  HMMA.16816.F32.BF16 R84, R4.reuse, R24, R84 ;  /* 0x000000180454723c */ /* 0x040ff00000041854 */
[C---:B------:R-:W-:Y:S08]  /*ef90*/  HMMA.16816.F32.BF16 R88, R4.reuse, R26, R88 ;  /* 0x0000001a0458723c */ /* 0x040ff00000041858 */
[C---:B--2---:R-:W-:Y:S08]  /*efa0*/  HMMA.16816.F32.BF16 R92, R4.reuse, R20, R92 ;  /* 0x00000014045c723c */ /* 0x044ff0000004185c */
[C---:B------:R-:W-:Y:S08]  /*efb0*/  HMMA.16816.F32.BF16 R96, R4.reuse, R22, R96 ;  /* 0x000000160460723c */ /* 0x040ff00000041860 */
[C---:B----4-:R-:W-:Y:S08]  /*efc0*/  HMMA.16816.F32.BF16 R108, R4.reuse, R8, R108 ;  /* 0x00000008046c723c */ /* 0x050ff0000004186c */
[C---:B------:R-:W-:Y:S08]  /*efd0*/  HMMA.16816.F32.BF16 R112, R4.reuse, R10, R112 ;  /* 0x0000000a0470723c */ /* 0x040ff00000041870 */
[C---:B---3--:R-:W-:Y:S08]  /*efe0*/  HMMA.16816.F32.BF16 R116, R4.reuse, R12, R116 ;  /* 0x0000000c0474723c */ /* 0x048ff00000041874 */
[C---:B------:R-:W-:Y:S08]  /*eff0*/  HMMA.16816.F32.BF16 R120, R4.reuse, R14, R120 ;  /* 0x0000000e0478723c */ /* 0x040ff00000041878 */
[C---:B-1----:R-:W-:Y:S08]  /*f000*/  HMMA.16816.F32.BF16 R124, R4.reuse, R16, R124 ;  /* 0x00000010047c723c */ /* 0x042ff0000004187c */
[----:B------:R-:W-:Y:S11]  /*f010*/  HMMA.16816.F32.BF16 R128, R4, R18, R128 ;  /* 0x000000120480723c */ /* 0x000ff60000041880 */
[----:B------:R-:W-:Y:S08]  /*f020*/  @!UPT UIADD3 URZ, URZ, URZ, URZ ;  /* 0x0000003f3f3ff290 */ /* 0x000ff0000fffe03f */
.L_x_7772:
        /* <DEDUP_REMOVED lines=12> */
.L_x_7784:
        /* <DEDUP_REMOVED lines=28> */
[----:B--2---:R-:W-:Y:S07]  /*f2b0*/  UIMAD.WIDE.U32 UR36, UR35, UR30, URZ ;  /* 0x0000001e232472a5 */ /* 0x004fee000f8e003f */
[----:B------:R-:W-:Y:S02]  /*f2c0*/  UMOV UR33, UR37 ;  /* 0x0000002500217c82 */ /* 0x000fe40008000000 */
[----:B------:R-:W-:Y:S04]  /*f2d0*/  UIADD3 UR29, -UR33, URZ, URZ ;  /* 0x0000003f211d7290 */ /* 0x000fe8000fffe13f */
[----:B------:R-:W-:Y:S04]  /*f2e0*/  UIMAD UR30, UR13, UR29, UR30 ;  /* 0x0000001d0d1e72a4 */ /* 0x000fe8000f8e021e */
[----:B------:R-:W-:Y:S02]  /*f2f0*/  UISETP.GT.U32.AND UP2, UPT, UR13, UR30, UPT ;  /* 0x0000001e0d00728c */ /* 0x000fe4000bf44070 */
[----:B-1----:R-:W-:Y:S07]  /*f300*/  UIMAD.WIDE.U32 UR34, UR35, UR28, URZ ;  /* 0x0000001c232272a5 */ /* 0x002fee000f8e003f */
[----:B------:R-:W-:Y:S02]  /*f310*/  UMOV UR31, UR35 ;  /* 0x00000023001f7c82 */ /* 0x000fe40008000000 */
[----:B------:R-:W-:Y:S02]  /*f320*/  UIADD3 UR25, -UR31, URZ, URZ ;  /* 0x0000003f1f197290 */ /* 0x000fe4000fffe13f */
[----:B------:R-:W-:Y:S02]  /*f330*/  @!UP2 UIADD3 UR30, UR30, -UR13, URZ ;  /* 0x8000000d1e1ea290 */ /* 0x000fe4000fffe03f */
[----:B------:R-:W-:Y:S02]  /*f340*/  UIMAD UR28, UR13, UR25, UR28 ;  /* 0x000000190d1c72a4 */ /* 0x000fe4000f8e021c */
[----:B------:R-:W-:Y:S02]  /*f350*/  UISETP.GE.U32.AND UP4, UPT, UR30, UR13, UPT ;  /* 0x0000000d1e00728c */ /* 0x000fe4000bf86070 */
[----:B------:R-:W-:Y:S02]  /*f360*/  UISETP.GT.U32.AND UP1, UPT, UR13, UR28, UPT ;  /* 0x0000001c0d00728c */ /* 0x000fe4000bf24070 */
[----:B------:R-:W-:Y:S02]  /*f370*/  ULDC UR25, c[0x0][0x2d0] ;  /* 0x0000b40000197ab9 */ /* 0x000fe40000000800 */
[----:B------:R-:W-:Y:S02]  /*f380*/  ULOP3.LUT UR14, UR14, UR25, URZ, 0x3c, !UPT ;  /* 0x000000190e0e7292 */ /* 0x000fe4000f8e3c3f */
[----:B------:R-:W-:Y:S02]  /*f390*/  ULOP3.LUT UR32, UR32, UR25, URZ, 0x3c, !UPT ;  /* 0x0000001920207292 */ /* 0x000fe4000f8e3c3f */
[----:B------:R-:W-:Y:S02]  /*f3a0*/  UISETP.GE.AND UP0, UPT, UR14, URZ, UPT ;  /* 0x0000003f0e00728c */ /* 0x000fe4000bf06270 */
[----:B------:R-:W-:Y:S02]  /*f3b0*/  @!UP2 UIADD3 UR33, UR33, 0x1, URZ ;  /* 0x000000012121a890 */ /* 0x000fe4000fffe03f */
[----:B------:R-:W-:Y:S02]  /*f3c0*/  @!UP1 UIADD3 UR28, UR28, -UR13, URZ ;  /* 0x8000000d1c1c9290 */ /* 0x000fe4000fffe03f */
[----:B------:R-:W-:Y:S02]  /*f3d0*/  @!UP1 UIADD3 UR31, UR31, 0x1, URZ ;  /* 0x000000011f1f9890 */ /* 0x000fe4000fffe03f */
[----:B------:R-:W-:Y:S02]  /*f3e0*/  UISETP.GE.U32.AND UP3, UPT, UR28, UR13, UPT ;  /* 0x0000000d1c00728c */ /* 0x000fe4000bf66070 */
[----:B------:R-:W-:Y:S02]  /*f3f0*/  UISETP.GE.AND UP1, UPT, UR32, URZ, UPT ;  /* 0x0000003f2000728c */ /* 0x000fe4000bf26270 */
[----:B------:R-:W-:Y:S02]  /*f400*/  @UP4 UIADD3 UR33, UR33, 0x1, URZ ;  /* 0x0000000121214890 */ /* 0x000fe4000fffe03f */
[----:B------:R-:W-:Y:S02]  /*f410*/  UISETP.NE.AND UP2, UPT, URZ, UR25, UPT ;  /* 0x000000193f00728c */ /* 0x000fe4000bf45270 */
[----:B------:R-:W-:Y:S03]  /*f420*/  ULOP3.LUT UR13, URZ, UR25, URZ, 0x33, !UPT ;  /* 0x000000193f0d7292 */ /* 0x000fe6000f8e333f */
[----:B------:R-:W-:Y:S02]  /*f430*/  @UP3 UIADD3 UR31, UR31, 0x1, URZ ;  /* 0x000000011f1f3890 */ /* 0x000fe4000fffe03f */
        /* <DEDUP_REMOVED lines=23> */
[----:B--2---:R-:W-:Y:S01]  /*f5b0*/  MOV R6, UR30 ;  /* 0x0000001e00067c02 */ /* 0x004fe20008000f00 */
[----:B---3--:R-:W-:Y:S01]  /*f5c0*/  IMAD.U32 R5, RZ, RZ, UR29 ;  /* 0x0000001dff057e24 */ /* 0x008fe2000f8e00ff */
[----:B------:R-:W-:Y:S04]  /*f5d0*/  UIMAD.WIDE.U32 UR28, UR10, UR25, URZ ;  /* 0x000000190a1c72a5 */ /* 0x000fe8000f8e003f */
[----:B------:R-:W2:Y:S01]  /*f5e0*/  LDG.E R4, [R4.64] ;  /* 0x0000001404047981 */ /* 0x000ea2000c1e1900 */
[----:B------:R-:W-:Y:S01]  /*f5f0*/  UIADD3 UR13, UR29, UR13, URZ ;  /* 0x0000000d1d0d7290 */ /* 0x000fe2000fffe03f */
[----:B-1----:R-:W-:Y:S05]  /*f600*/  IMAD.U32 R7, RZ, RZ, UR31 ;  /* 0x0000001fff077e24 */ /* 0x002fea000f8e00ff */
[----:B------:R1:W2:Y:S02]  /*f610*/  LDG.E R6, [R6.64] ;  /* 0x0000001406067981 */ /* 0x0002a4000c1e1900 */
[----:B-1----:R-:W-:Y:S01]  /*f620*/  IMAD.U32 R7, RZ, RZ, UR29 ;  /* 0x0000001dff077e24 */ /* 0x002fe2000f8e00ff */
        /* <DEDUP_REMOVED lines=10> */
.L_x_7781:
        /* <DEDUP_REMOVED lines=139> */
[----:B------:R-:W-:Y:S05]  /*ff80*/  LDSM.16.M88.4 R200, [R233+0xa800] ;  /* 0x00a80000e9c8783b */ /* 0x000fea0000000200 */
[C---:B-----5:R-:W-:Y:S01]  /*ff90*/  HMMA.16816.F32.BF16 R20, R32.reuse, R24, RZ ;  /* 0x000000182014723c */ /* 0x060fe200000418ff */
[----:B------:R-:W-:Y:S07]  /*ffa0*/  LDSM.16.M88.4 R204, [R233+0xc000] ;  /* 0x00c00000e9cc783b */ /* 0x000fee0000000200 */
        /* <DEDUP_REMOVED lines=9> */
[----:B------:R-:W5:Y:S07]  /*10040*/  LDSM.16.M88.4 R176, [R227+0x9800] ;  /* 0x00980000e3b0783b */ /* 0x000f6e0000000200 */
[C---:B---3--:R-:W-:Y:S08]  /*10050*/  HMMA.16816.F32.BF16 R20, R168.reuse, R180, R20 ;  /* 0x000000b4a814723c */ /* 0x048ff00000041814 */
[C---:B------:R-:W-:Y:S01]  /*10060*/  HMMA.16816.F32.BF16 R24, R168.reuse, R182, R24 ;  /* 0x000000b6a818723c */ /* 0x040fe20000041818 */
[----:B------:R-:W-:Y:S07]  /*10070*/  LDSM.16.M88.4 R180, [R220] ;  /* 0x00000000dcb4783b */ /* 0x000fee0000000200 */
[C---:B------:R-:W-:Y:S08]  /*10080*/  HMMA.16816.F32.BF16 R28, R168.reuse, R184, R28 ;  /* 0x000000b8a81c723c */ /* 0x040ff0000004181c */
[----:B------:R-:W-:Y:S01]  /*10090*/  HMMA.16816.F32.BF16 R32, R168, R186, R32 ;  /* 0x000000baa820723c */ /* 0x000fe20000041820 */
[----:B------:R-:W3:Y:S05]  /*100a0*/  LDSM.16.M88.4 R168, [R229] ;  /* 0x00000000e5a8783b */ /* 0x000eea0000000200 */
[----:B------:R-:W3:Y:S02]  /*100b0*/  LDSM.16.M88.4 R184, [R220+0x800] ;  /* 0x00080000dcb8783b */ /* 0x000ee40000000200 */
        /* <DEDUP_REMOVED lines=12> */
[----:B------:R-:W-:Y:S02]  /*10180*/  LDSM.16.M88.4 R188, [R219] ;  /* 0x00000000dbbc783b */ /* 0x000fe40000000200 */
        /* <DEDUP_REMOVED lines=8> */
[----:B------:R-:W2:Y:S07]  /*10210*/  LDSM.16.M88.4 R192, [R218] ;  /* 0x00000000dac0783b */ /* 0x000eae0000000200 */
[C---:B-1----:R-:W-:Y:S08]  /*10220*/  HMMA.16816.F32.BF16 R28, R168.reuse, R164, R28 ;  /* 0x000000a4a81c723c */ /* 0x042ff0000004181c */
[----:B------:R-:W-:Y:S01]  /*10230*/  HMMA.16816.F32.BF16 R32, R168, R166, R32 ;  /* 0x000000a6a820723c */ /* 0x000fe20000041820 */
[----:B------:R-:W1:Y:S05]  /*10240*/  LDSM.16.M88.4 R164, [R217] ;  /* 0x00000000d9a4783b */ /* 0x000e6a0000000200 */
[----:B------:R-:W1:Y:S02]  /*10250*/  LDSM.16.M88.4 R168, [R216] ;  /* 0x00000000d8a8783b */ /* 0x000e640000000200 */
        /* <DEDUP_REMOVED lines=9> */
[C---:B---3--:R-:W-:Y:S08]  /*102f0*/  HMMA.16816.F32.BF16 R28, R172.reuse, R180, R28 ;  /* 0x000000b4ac1c723c */ /* 0x048ff0000004181c */
[----:B------:R-:W-:Y:S01]  /*10300*/  HMMA.16816.F32.BF16 R32, R172, R182, R32 ;  /* 0x000000b6ac20723c */ /* 0x000fe20000041820 */
[----:B------:R-:W3:Y:S05]  /*10310*/  LDSM.16.M88.4 R172, [R227+0xb000] ;  /* 0x00b00000e3ac783b */ /* 0x000eea0000000200 */
[----:B------:R-:W-:Y:S02]  /*10320*/  LDSM.16.M88.4 R180, [R229+0x2000] ;  /* 0x00200000e5b4783b */ /* 0x000fe40000000200 */
[C---:B------:R-:W-:Y:S08]  /*10330*/  HMMA.16816.F32.BF16 R4, R184.reuse, R188, R4 ;  /* 0x000000bcb804723c */ /* 0x040ff00000041804 */
        /* <DEDUP_REMOVED lines=11> */
[----:B------:R-:W5:Y:S02]  /*103f0*/  LDSM.16.M88.4 R184, [R220+0x3000] ;  /* 0x00300000dcb8783b */ /* 0x000f640000000200 */
        /* <DEDUP_REMOVED lines=16> */
[C---:B--2---:R-:W-:Y:S08]  /*10500*/  HMMA.16816.F32.BF16 R12, R180.reuse, R168, R12 ;  /* 0x000000a8b40c723c */ /* 0x044ff0000004180c */
[C---:B------:R-:W-:Y:S01]  /*10510*/  HMMA.16816.F32.BF16 R16, R180.reuse, R170, R16 ;  /* 0x000000aab410723c */ /* 0x040fe20000041810 */
[----:B------:R-:W2:Y:S07]  /*10520*/  LDSM.16.M88.4 R168, [R233+0xd800] ;  /* 0x00d80000e9a8783b */ /* 0x000eae0000000200 */
[C---:B-----5:R-:W-:Y:S08]  /*10530*/  HMMA.16816.F32.BF16 R20, R180.reuse, R184, R20 ;  /* 0x000000b8b414723c */ /* 0x060ff00000041814 */
[C---:B------:R-:W-:Y:S01]  /*10540*/  HMMA.16816.F32.BF16 R24, R180.reuse, R186, R24 ;  /* 0x000000bab418723c */ /* 0x040fe20000041818 */
[----:B------:R-:W-:Y:S07]  /*10550*/  LDSM.16.M88.4 R184, [R214] ;  /* 0x00000000d6b8783b */ /* 0x000fee0000000200 */
[C---:B------:R-:W-:Y:S08]  /*10560*/  HMMA.16816.F32.BF16 R28, R180.reuse, R192, R28 ;  /* 0x000000c0b41c723c */ /* 0x040ff0000004181c */
[----:B------:R-:W-:Y:S01]  /*10570*/  HMMA.16816.F32.BF16 R32, R180, R194, R32 ;  /* 0x000000c2b420723c */ /* 0x000fe20000041820 */
[----:B------:R-:W3:Y:S05]  /*10580*/  LDSM.16.M88.4 R180, [R215] ;  /* 0x00000000d7b4783b */ /* 0x000eea0000000200 */
[----:B------:R-:W-:Y:S02]  /*10590*/  LDSM.16.M88.4 R192, [R227+0xc000] ;  /* 0x00c00000e3c0783b */ /* 0x000fe40000000200 */
[C---:B----4-:R-:W-:Y:S08]  /*105a0*/  HMMA.16816.F32.BF16 R4, R196.reuse, R204, R4 ;  /* 0x000000ccc404723c */ /* 0x050ff00000041804 */
        /* <DEDUP_REMOVED lines=10> */
[----:B------:R-:W2:Y:S05]  /*10650*/  LDSM.16.M88.4 R168, [R227+0xc800] ;  /* 0x00c80000e3a8783b */ /* 0x000eaa0000000200 */
[----:B------:R-:W-:Y:S02]  /*10660*/  LDSM.16.M88.4 R196, [R234+0x6000] ;  /* 0x00600000eac4783b */ /* 0x000fe40000000200 */
        /* <DEDUP_REMOVED lines=24> */
[----:B------:R-:W1:Y:S05]  /*107f0*/  LDSM.16.M88.4 R164, [R233+0xf000] ;  /* 0x00f00000e9a4783b */ /* 0x000e6a0000000200 */
[----:B------:R-:W3:Y:S02]  /*10800*/  LDSM.16.M88.4 R172, [R233+0xf800] ;  /* 0x00f80000e9ac783b */ /* 0x000ee40000000200 */
        /* <DEDUP_REMOVED lines=11> */
[----:B------:R-:W2:Y:S05]  /*108c0*/  LDSM.16.M88.4 R168, [R209] ;  /* 0x00000000d1a8783b */ /* 0x000eaa0000000200 */
[----:B------:R-:W4:Y:S02]  /*108d0*/  LDSM.16.M88.4 R176, [R208] ;  /* 0x00000000d0b0783b */ /* 0x000f240000000200 */
        /* <DEDUP_REMOVED lines=11> */
[----:B------:R-:W3:Y:S05]  /*10990*/  LDSM.16.M88.4 R172, [R227+0xf000] ;  /* 0x00f00000e3ac783b */ /* 0x000eea0000000200 */
[----:B------:R-:W-:Y:S02]  /*109a0*/  LDSM.16.M88.4 R196, [R229+0x6000] ;  /* 0x00600000e5c4783b */ /* 0x000fe40000000200 */
[C---:B-----5:R-:W-:Y:S08]  /*109b0*/  HMMA.16816.F32.BF16 R4, R180.reuse, R184, R4 ;  /* 0x000000b8b404723c */ /* 0x060ff00000041804 */
[C---:B------:R-:W-:Y:S01]  /*109c0*/  HMMA.16816.F32.BF16 R8, R180.reuse, R186, R8 ;  /* 0x000000bab408723c */ /* 0x040fe20000041808 */
[----:B------:R-:W5:Y:S07]  /*109d0*/  LDSM.16.M88.4 R184, [R227+0xf800] ;  /* 0x00f80000e3b8783b */ /* 0x000f6e0000000200 */
[C---:B------:R-:W-:Y:S08]  /*109e0*/  HMMA.16816.F32.BF16 R12, R180.reuse, R188, R12 ;  /* 0x000000bcb40c723c */ /* 0x040ff0000004180c */
[C---:B------:R-:W-:Y:S08]  /*109f0*/  HMMA.16816.F32.BF16 R16, R180.reuse, R190, R16 ;  /* 0x000000beb410723c */ /* 0x040ff00000041810 */
[C---:B--2---:R-:W-:Y:S08]  /*10a00*/  HMMA.16816.F32.BF16 R20, R180.reuse, R168, R20 ;  /* 0x000000a8b414723c */ /* 0x044ff00000041814 */
[C---:B------:R-:W-:Y:S08]  /*10a10*/  HMMA.16816.F32.BF16 R24, R180.reuse, R170, R24 ;  /* 0x000000aab418723c */ /* 0x040ff00000041818 */
        /* <DEDUP_REMOVED lines=114> */
[----:B---3--:R-:W-:Y:S07]  /*11140*/  UIMAD.WIDE.U32 UR36, UR35, UR30, URZ ;  /* 0x0000001e232472a5 */ /* 0x008fee000f8e003f */
[----:B------:R-:W-:Y:S02]  /*11150*/  UMOV UR33, UR37 ;  /* 0x0000002500217c82 */ /* 0x000fe40008000000 */
[----:B------:R-:W-:Y:S04]  /*11160*/  UIADD3 UR29, -UR33, URZ, URZ ;  /* 0x0000003f211d7290 */ /* 0x000fe8000fffe13f */
[----:B------:R-:W-:Y:S04]  /*11170*/  UIMAD UR30, UR10, UR29, UR30 ;  /* 0x0000001d0a1e72a4 */ /* 0x000fe8000f8e021e */
[----:B------:R-:W-:Y:S02]  /*11180*/  UISETP.GT.U32.AND UP2, UPT, UR10, UR30, UPT ;  /* 0x0000001e0a00728c */ /* 0x000fe4000bf44070 */
[----:B--2---:R-:W-:Y:S07]  /*11190*/  UIMAD.WIDE.U32 UR34, UR35, UR28, URZ ;  /* 0x0000001c232272a5 */ /* 0x004fee000f8e003f */
        /* <DEDUP_REMOVED lines=17> */
[----:B------:R-:W-:Y:S02]  /*112b0*/  ULOP3.LUT UR10, URZ, UR25, URZ, 0x33, !UPT ;  /* 0x000000193f0a7292 */ /* 0x000fe4000f8e333f */
[----:B------:R-:W-:Y:S02]  /*112c0*/  @!UP1 UIADD3 UR33, -UR33, URZ, URZ ;  /* 0x0000003f21219290 */ /* 0x000fe4000fffe13f */
        /* <DEDUP_REMOVED lines=8> */
[----:B------:R-:W-:Y:S01]  /*11350*/  MOV R10, UR10 ;  /* 0x0000000a000a7c02 */ /* 0x000fe20008000f00 */
[----:B------:R-:W-:Y:S01]  /*11360*/  UIADD3 UR10, UR33, -UR10, URZ ;  /* 0x8000000a210a7290 */ /* 0x000fe2000fffe03f */
[----:B------:R-:W2:Y:S01]  /*11370*/  R2UR UR28, R30 ;  /* 0x000000001e1c73c2 */ /* 0x000ea200000e0000 */
[----:B------:R-:W-:Y:S02]  /*11380*/  LEA.HI.X.SX32 R31, R9, UR19, 0x2, P0 ;  /* 0x00000013091f7c11 */ /* 0x000fe400080f16ff */
[----:B------:R-:W-:Y:S01]  /*11390*/  LEA R32, P1, R11, UR18, 0x2 ;  /* 0x000000120b207c11 */ /* 0x000fe2000f8210ff */
[----:B------:R-:W-:Y:S03]  /*113a0*/  UIMAD UR25, UR10, UR25, -0x40 ;  /* 0xffffffc00a1974a4 */ /* 0x000fe6000f8e0219 */
[----:B------:R-:W-:Y:S01]  /*113b0*/  LEA.HI.X.SX32 R33, R10, UR19, 0x2, P1 ;  /* 0x000000130a217c11 */ /* 0x000fe200088f16ff */
[----:B------:R-:W3:Y:S01]  /*113c0*/  R2UR UR30, R32 ;  /* 0x00000000201e73c2 */ /* 0x000ee200000e0000 */
[----:B------:R-:W-:Y:S02]  /*113d0*/  USHF.R.S32.HI UR11, URZ, 0x1f, UR25 ;  /* 0x0000001f3f0b7899 */ /* 0x000fe40008011419 */
[----:B------:R-:W-:Y:S04]  /*113e0*/  UIMAD UR10, UR9, UR25, URZ ;  /* 0x00000019090a72a4 */ /* 0x000fe8000f8e023f */
[----:B------:R-:W-:Y:S01]  /*113f0*/  UIMAD UR10, UR11, UR8, UR10 ;  /* 0x000000080b0a72a4 */ /* 0x000fe2000f8e020a */
[----:B------:R-:W4:Y:S02]  /*11400*/  R2UR UR29, R31 ;  /* 0x000000001f1d73c2 */ /* 0x000f2400000e0000 */
[----:B------:R-:W-:Y:S01]  /*11410*/  UMOV UR11, UR9 ;  /* 0x00000009000b7c82 */ /* 0x000fe20008000000 */
[----:B--2---:R-:W-:Y:S05]  /*11420*/  IMAD.U32 R10, RZ, RZ, UR28 ;  /* 0x0000001cff0a7e24 */ /* 0x004fea000f8e00ff */
[----:B------:R-:W2:Y:S01]  /*11430*/  R2UR UR31, R33 ;  /* 0x00000000211f73c2 */ /* 0x000ea200000e0000 */
[----:B---3--:R-:W-:Y:S01]  /*11440*/  MOV R30, UR30 ;  /* 0x0000001e001e7c02 */ /* 0x008fe20008000f00 */
[----:B----4-:R-:W-:Y:S01]  /*11450*/  IMAD.U32 R11, RZ, RZ, UR29 ;  /* 0x0000001dff0b7e24 */ /* 0x010fe2000f8e00ff */
[----:B------:R-:W-:Y:S04]  /*11460*/  UIMAD.WIDE.U32 UR28, UR8, UR25, URZ ;  /* 0x00000019081c72a5 */ /* 0x000fe8000f8e003f */
[----:B------:R-:W3:Y:S01]  /*11470*/  LDG.E R10, [R10.64] ;  /* 0x000000140a0a7981 */ /* 0x000ee2000c1e1900 */
[----:B------:R-:W-:Y:S01]  /*11480*/  UIADD3 UR10, UR29, UR10, URZ ;  /* 0x0000000a1d0a7290 */ /* 0x000fe2000fffe03f */
[----:B--2---:R-:W-:Y:S05]  /*11490*/  IMAD.U32 R31, RZ, RZ, UR31 ;  /* 0x0000001fff1f7e24 */ /* 0x004fea000f8e00ff */
[----:B------:R2:W3:Y:S02]  /*114a0*/  LDG.E R30, [R30.64] ;  /* 0x000000141e1e7981 */ /* 0x0004e4000c1e1900 */
[----:B--2---:R-:W-:Y:S01]  /*114b0*/  MOV R31, UR29 ;  /* 0x0000001d001f7c02 */ /* 0x004fe20008000f00 */
[----:B------:R-:W-:Y:S01]  /*114c0*/  IMAD.U32 R31, RZ, RZ, UR10 ;  /* 0x0000000aff1f7e24 */ /* 0x000fe2000f8e00ff */
[----:B------:R-:W-:Y:S01]  /*114d0*/  UMOV UR10, UR8 ;  /* 0x00000008000a7c82 */ /* 0x000fe20008000000 */
[----:B---3--:R-:W-:Y:S01]  /*114e0*/  IADD3 R10, -R10, R30, RZ ;  /* 0x0000001e0a0a7210 */ /* 0x008fe20007ffe1ff */
[----:B------:R-:W-:Y:S03]  /*114f0*/  IMAD.U32 R30, RZ, RZ, UR28 ;  /* 0x0000001cff1e7e24 */ /* 0x000fe6000f8e00ff */
[----:B------:R-:W-:Y:S01]  /*11500*/  SHF.R.S32.HI R9, RZ, 0x1f, R10 ;  /* 0x0000001fff097819 */ /* 0x000fe2000001140a */
[C---:B------:R-:W-:Y:S04]  /*11510*/  IMAD.WIDE.U32 R30, R10.reuse, c[0x0][0x180], R30 ;  /* 0x000060000a1e7a25 */ /* 0x040fe800078e001e */
[----:B------:R-:W-:Y:S04]  /*11520*/  IMAD R9, R9, c[0x0][0x180], RZ ;  /* 0x0000600009097a24 */ /* 0x000fe800078e02ff */
[----:B------:R-:W-:Y:S05]  /*11530*/  IMAD R9, R10, c[0x0][0x184], R9 ;  /* 0x000061000a097a24 */ /* 0x000fea00078e0209 */
[----:B------:R-:W-:Y:S02]  /*11540*/  IADD3 R9, R31, R9, RZ ;  /* 0x000000091f097210 */ /* 0x000fe40007ffe0ff */
.L_x_7783:
        /* <DEDUP_REMOVED lines=117> */
.L_x_7782:
[----:B--234-:R-:W-:Y:S01]  /*11ca0*/  MOV R175, UR22 ;  /* 0x0000001600af7c02 */ /* 0x01cfe20008000f00 */
[----:B------:R-:W-:Y:S02]  /*11cb0*/  UISETP.GT.AND UP0, UPT, UR22, UR7, UPT ;  /* 0x000000071600728c */ /* 0x000fe4000bf04270 */
[----:B------:R-:W-:Y:S01]  /*11cc0*/  UMOV UR10, UR14 ;  /* 0x0000000e000a7c82 */ /* 0x000fe20008000000 */
[----:B------:R-:W-:Y:S01]  /*11cd0*/  LEA R175, R175, R235, 0x6 ;  /* 0x000000ebafaf7211 */ /* 0x000fe200078e30ff */
[----:B------:R-:W-:Y:S03]  /*11ce0*/  UMOV UR11, UR13 ;  /* 0x0000000d000b7c82 */ /* 0x000fe60008000000 */
[C---:B------:R-:W-:Y:S02]  /*11cf0*/  IADD3 R34, R175.reuse, 0x21, RZ ;  /* 0x00000021af227810 */ /* 0x040fe40007ffe0ff */
[----:B------:R-:W-:Y:S02]  /*11d00*/  IADD3 R33, R175, 0x1, RZ ;  /* 0x00000001af217810 */ /* 0x000fe40007ffe0ff */
[C---:B------:R-:W-:Y:S02]  /*11d10*/  IADD3 R20, R243.reuse, -R34, RZ ;  /* 0x80000022f3147210 */ /* 0x040fe40007ffe0ff */
[C---:B------:R-:W-:Y:S02]  /*11d20*/  IADD3 R32, R243.reuse, -R175, RZ ;  /* 0x800000aff3207210 */ /* 0x040fe40007ffe0ff */
[----:B------:R-:W-:Y:S02]  /*11d30*/  IADD3 R31, R243, -R33, RZ ;  /* 0x80000021f31f7210 */ /* 0x000fe40007ffe0ff */
[----:B------:R-:W-:Y:S02]  /*11d40*/  IADD3 R9, R175, 0x10, RZ ;  /* 0x00000010af097810 */ /* 0x000fe40007ffe0ff */
[C---:B------:R-:W-:Y:S02]  /*11d50*/  ISETP.GE.AND P4, PT, R33.reuse, R242, PT ;  /* 0x000000f22100720c */ /* 0x040fe40003f86270 */
[----:B------:R-:W-:Y:S02]  /*11d60*/  ISETP.GE.AND P0, PT, R33, R239, PT ;  /* 0x000000ef2100720c */ /* 0x000fe40003f06270 */
[----:B------:R-:W-:Y:S02]  /*11d70*/  IABS R20, R20 ;  /* 0x0000001400147213 */ /* 0x000fe40000000000 */
[----:B------:R-:W-:Y:S02]  /*11d80*/  IABS R32, R32 ;  /* 0x0000002000207213 */ /* 0x000fe40000000000 */
[----:B------:R-:W-:Y:S02]  /*11d90*/  IADD3 R177, R175, 0x8, RZ ;  /* 0x00000008afb17810 */ /* 0x000fe40007ffe0ff */
[----:B------:R-:W-:Y:S02]  /*11da0*/  IABS R31, R31 ;  /* 0x0000001f001f7213 */ /* 0x000fe40000000000 */
[C---:B------:R-:W-:Y:S01]  /*11db0*/  ISETP.GE.OR P4, PT, R33.reuse, R241, !P4 ;  /* 0x000000f12100720c */ /* 0x040fe20006786670 */
[----:B------:R-:W-:Y:S01]  /*11dc0*/  I2F R32, R32 ;  /* 0x0000002000207306 */ /* 0x000fe20000201400 */
[----:B------:R-:W-:Y:S01]  /*11dd0*/  ISETP.GE.OR P0, PT, R33, R238, !P0 ;  /* 0x000000ee2100720c */ /* 0x000fe20004706670 */
[C---:B------:R-:W-:Y:S01]  /*11de0*/  IMAD.IADD R11, R240.reuse, 0x1, -R177 ;  /* 0x00000001f00b7824 */ /* 0x040fe200078e0ab1 */
[C---:B------:R-:W-:Y:S02]  /*11df0*/  IADD3 R35, R240.reuse, -R33, RZ ;  /* 0x80000021f0237210 */ /* 0x040fe40007ffe0ff */
[----:B------:R-:W-:Y:S02]  /*11e00*/  MOV R33, R20 ;  /* 0x0000001400217202 */ /* 0x000fe40000000f00 */
[C---:B------:R-:W-:Y:S02]  /*11e10*/  IADD3 R20, R240.reuse, -R9, RZ ;  /* 0x80000009f0147210 */ /* 0x040fe40007ffe0ff */
[C---:B------:R-:W-:Y:S01]  /*11e20*/  ISETP.GE.AND P2, PT, R177.reuse, R242, PT ;  /* 0x000000f2b100720c */ /* 0x040fe20003f46270 */
[----:B------:R-:W-:Y:S01]  /*11e30*/  I2F R31, R31 ;  /* 0x0000001f001f7306 */ /* 0x000fe20000201400 */
[----:B------:R-:W-:Y:S02]  /*11e40*/  ISETP.GE.AND P6, PT, R177, R239, PT ;  /* 0x000000efb100720c */ /* 0x000fe40003fc6270 */
[----:B------:R-:W-:Y:S02]  /*11e50*/  IABS R20, R20 ;  /* 0x0000001400147213 */ /* 0x000fe40000000000 */
[----:B------:R-:W-:Y:S02]  /*11e60*/  IADD3 R189, R243, -R177, RZ ;  /* 0x800000b1f3bd7210 */ /* 0x000fe40007ffe0ff */
[C---:B------:R-:W-:Y:S02]  /*11e70*/  ISETP.GE.OR P2, PT, R177.reuse, R241, !P2 ;  /* 0x000000f1b100720c */ /* 0x040fe40005746670 */
[----:B------:R-:W-:Y:S01]  /*11e80*/  ISETP.GE.OR P6, PT, R177, R238, !P6 ;  /* 0x000000eeb100720c */ /* 0x000fe200077c6670 */
[----:B------:R-:W-:Y:S01]  /*11e90*/  I2F R33, R33 ;  /* 0x0000002100217306 */ /* 0x000fe20000201400 */
[C---:B------:R-:W-:Y:S02]  /*11ea0*/  IADD3 R176, R240.reuse, -R175, RZ ;  /* 0x800000aff0b07210 */ /* 0x040fe40007ffe0ff */
[C---:B------:R-:W-:Y:S02]  /*11eb0*/  IADD3 R181, R175.reuse, 0x9, RZ ;  /* 0x00000009afb57810 */ /* 0x040fe40007ffe0ff */
[----:B------:R-:W-:Y:S02]  /*11ec0*/  IABS R176, R176 ;  /* 0x000000b000b07213 */ /* 0x000fe40000000000 */
[-C--:B------:R-:W-:Y:S01]  /*11ed0*/  ISETP.GE.AND P5, PT, R175, R242.reuse, PT ;  /* 0x000000f2af00720c */ /* 0x080fe20003fa6270 */
[----:B------:R-:W-:Y:S01]  /*11ee0*/  IMAD.IADD R30, R243, 0x1, -R181 ;  /* 0x00000001f31e7824 */ /* 0x000fe200078e0ab5 */
[----:B------:R-:W-:Y:S01]  /*11ef0*/  ISETP.GE.AND P3, PT, R181, R242, PT ;  /* 0x000000f2b500720c */ /* 0x000fe20003f66270 */
[----:B------:R-:W-:Y:S01]  /*11f00*/  I2F R177, R20 ;  /* 0x0000001400b17306 */ /* 0x000fe20000201400 */
[----:B------:R-:W-:Y:S02]  /*11f10*/  ISETP.GE.OR P5, PT, R175, R241, !P5 ;  /* 0x000000f1af00720c */ /* 0x000fe40006fa6670 */
[----:B------:R-:W-:Y:S02]  /*11f20*/  IABS R30, R30 ;  /* 0x0000001e001e7213 */ /* 0x000fe40000000000 */
[----:B------:R-:W-:Y:S02]  /*11f30*/  IADD3 R10, R240, -R181, RZ ;  /* 0x800000b5f00a7210 */ /* 0x000fe40007ffe0ff */
[----:B------:R-:W-:Y:S02]  /*11f40*/  ISETP.GE.OR P3, PT, R181, R241, !P3 ;  /* 0x000000f1b500720c */ /* 0x000fe40005f66670 */
[C---:B------:R-:W-:Y:S01]  /*11f50*/  ISETP.GE.AND P1, PT, R175.reuse, R239, PT ;  /* 0x000000efaf00720c */ /* 0x040fe20003f26270 */
[----:B------:R-:W-:Y:S01]  /*11f60*/  I2F R176, R176 ;  /* 0x000000b000b07306 */ /* 0x000fe20000201400 */
[C---:B------:R-:W-:Y:S02]  /*11f70*/  IADD3 R184, R175.reuse, 0x18, RZ ;  /* 0x00000018afb87810 */ /* 0x040fe40007ffe0ff */
[----:B------:R-:W-:Y:S02]  /*11f80*/  ISETP.GE.OR P1, PT, R175, R238, !P1 ;  /* 0x000000eeaf00720c */ /* 0x000fe40004f26670 */
[----:B------:R-:W-:Y:S02]  /*11f90*/  IADD3 R187, R243, -R9, RZ ;  /* 0x80000009f3bb7210 */ /* 0x000fe40007ffe0ff */
[----:B------:R-:W-:Y:S02]  /*11fa0*/  IADD3 R188, R175, 0x11, RZ ;  /* 0x00000011afbc7810 */ /* 0x000fe40007ffe0ff */
[----:B------:R-:W-:Y:S01]  /*11fb0*/  IABS R189, R189 ;  /* 0x000000bd00bd7213 */ /* 0x000fe20000000000 */
[----:B------:R-:W-:Y:S01]  /*11fc0*/  I2F R30, R30 ;  /* 0x0000001e001e7306 */ /* 0x000fe20000201400 */
[----:B------:R-:W-:Y:S02]  /*11fd0*/  IABS R187, R187 ;  /* 0x000000bb00bb7213 */ /* 0x000fe40000000000 */
[----:B------:R-:W-:Y:S02]  /*11fe0*/  IABS R35, R35 ;  /* 0x0000002300237213 */ /* 0x000fe40000000000 */
[C---:B------:R-:W-:Y:S02]  /*11ff0*/  IADD3 R186, R243.reuse, -R188, RZ ;  /* 0x800000bcf3ba7210 */ /* 0x040fe40007ffe0ff */
[----:B------:R-:W-:Y:S02]  /*12000*/  IADD3 R185, R243, -R184, RZ ;  /* 0x800000b8f3b97210 */ /* 0x000fe40007ffe0ff */
[----:B------:R-:W-:Y:S01]  /*12010*/  IABS R186, R186 ;  /* 0x000000ba00ba7213 */ /* 0x000fe20000000000 */
        /* <DEDUP_REMOVED lines=8> */
[----:B------:R-:W-:Y:S02]  /*120a0*/  IABS R11, R11 ;  /* 0x0000000b000b7213 */ /* 0x000fe40000000000 */
[----:B------:R-:W-:Y:S02]  /*120b0*/  IABS R179, R179 ;  /* 0x000000b300b37213 */ /* 0x000fe40000000000 */
[----:B------:R-:W-:Y:S03]  /*120c0*/  IABS R10, R10 ;  /* 0x0000000a000a7213 */ /* 0x000fe60000000000 */
        /* <DEDUP_REMOVED lines=15> */
[----:B------:R-:W-:Y:S01]  /*121c0*/  IADD3 R3, R243, -R31, RZ ;  /* 0x8000001ff3037210 */ /* 0x000fe20007ffe0ff */
[----:B------:R-:W-:Y:S01]  /*121d0*/  FFMA.FTZ R171, R189, -UR16, R171 ;  /* 0x80000010bdab7c23 */ /* 0x000fe200080100ab */
[----:B------:R-:W-:Y:S01]  /*121e0*/  ISETP.GE.AND P5, PT, R181, R239, PT ;  /* 0x000000efb500720c */ /* 0x000fe20003fa6270 */
[----:B------:R-:W-:Y:S01]  /*121f0*/  FFMA.FTZ R173, R187, -UR16, R173 ;  /* 0x80000010bbad7c23 */ /* 0x000fe200080100ad */
[----:B------:R-:W-:Y:S01]  /*12200*/  IABS R3, R3 ;  /* 0x0000000300037213 */ /* 0x000fe20000000000 */
[----:B------:R-:W-:Y:S01]  /*12210*/  FFMA.FTZ R170, R35, -UR16, R170 ;  /* 0x8000001023aa7c23 */ /* 0x000fe200080100aa */
[----:B------:R-:W-:Y:S01]  /*12220*/  ISETP.GE.OR P5, PT, R181, R238, !P5 ;  /* 0x000000eeb500720c */ /* 0x000fe20006fa6670 */
[----:B------:R-:W-:Y:S01]  /*12230*/  FFMA.FTZ R174, R186, -UR16, R174 ;  /* 0x80000010baae7c23 */ /* 0x000fe200080100ae */
[----:B------:R-:W2:Y:S01]  /*12240*/  I2F R181, R3 ;  /* 0x0000000300b57306 */ /* 0x000ea20000201400 */
[----:B------:R-:W-:Y:S01]  /*12250*/  FSEL R169, R169, -INF , !P1 ;  /* 0xff800000a9a97808 */ /* 0x000fe20004800000 */
[----:B------:R-:W-:Y:S01]  /*12260*/  FFMA.FTZ R14, R185, -UR16, R14 ;  /* 0x80000010b90e7c23 */ /* 0x000fe2000801000e */
[----:B------:R-:W-:Y:S01]  /*12270*/  FSEL R168, R168, -INF , !P4 ;  /* 0xff800000a8a87808 */ /* 0x000fe20006000000 */
[----:B-1----:R-:W-:Y:S01]  /*12280*/  FFMA.FTZ R15, R182, -UR16, R15 ;  /* 0x80000010b60f7c23 */ /* 0x002fe2000801000f */
[----:B------:R-:W-:Y:S01]  /*12290*/  ISETP.GE.AND P4, PT, R9, R239, PT ;  /* 0x000000ef0900720c */ /* 0x000fe20003f86270 */
[----:B------:R-:W-:Y:S01]  /*122a0*/  FFMA.FTZ R16, R179, -UR16, R16 ;  /* 0x80000010b3107c23 */ /* 0x000fe20008010010 */
[----:B------:R-:W-:Y:S01]  /*122b0*/  ISETP.GE.AND P1, PT, R9, R242, PT ;  /* 0x000000f20900720c */ /* 0x000fe20003f26270 */
[----:B------:R-:W-:Y:S01]  /*122c0*/  IMAD.IADD R178, R243, 0x1, -R32 ;  /* 0x00000001f3b27824 */ /* 0x000fe200078e0a20 */
[----:B------:R-:W-:Y:S01]  /*122d0*/  ISETP.GE.OR P4, PT, R9, R238, !P4 ;  /* 0x000000ee0900720c */ /* 0x000fe20006786670 */
[----:B------:R-:W-:Y:S01]  /*122e0*/  FFMA.FTZ R18, R33, -UR16, R18 ;  /* 0x8000001021127c23 */ /* 0x000fe20008010012 */
[-C--:B------:R-:W-:Y:S01]  /*122f0*/  ISETP.GE.OR P1, PT, R9, R241.reuse, !P1 ;  /* 0x000000f10900720c */ /* 0x080fe20004f26670 */
[----:B------:R-:W-:Y:S01]  /*12300*/  FFMA.FTZ R12, R177, -UR16, R12 ;  /* 0x80000010b10c7c23 */ /* 0x000fe2000801000c */
[----:B------:R-:W-:Y:S01]  /*12310*/  IADD3 R9, R240, -R184, RZ ;  /* 0x800000b8f0097210 */ /* 0x000fe20007ffe0ff */
[----:B------:R-:W-:Y:S01]  /*12320*/  FFMA.FTZ R165, R11, -UR16, R165 ;  /* 0x800000100ba57c23 */ /* 0x000fe200080100a5 */
[----:B------:R-:W-:Y:S02]  /*12330*/  IADD3 R35, R175, 0x31, RZ ;  /* 0x00000031af237810 */ /* 0x000fe40007ffe0ff */
[----:B------:R-:W-:Y:S02]  /*12340*/  FSEL R171, R171, -INF , !P2 ;  /* 0xff800000abab7808 */ /* 0x000fe40005000000 */
[CC--:B------:R-:W-:Y:S02]  /*12350*/  ISETP.GE.AND P2, PT, R188.reuse, R242.reuse, PT ;  /* 0x000000f2bc00720c */ /* 0x0c0fe40003f46270 */
[----:B------:R-:W-:Y:S02]  /*12360*/  FSEL R193, R173, -INF , !P1 ;  /* 0xff800000adc17808 */ /* 0x000fe40004800000 */
[----:B------:R-:W-:Y:S01]  /*12370*/  ISETP.GE.OR P2, PT, R188, R241, !P2 ;  /* 0x000000f1bc00720c */ /* 0x000fe20005746670 */
[----:B--2---:R-:W-:Y:S01]  /*12380*/  FFMA.FTZ R21, R181, -UR16, R21 ;  /* 0x80000010b5157c23 */ /* 0x004fe20008010015 */
[----:B------:R-:W-:Y:S02]  /*12390*/  IABS R3, R9 ;  /* 0x0000000900037213 */ /* 0x000fe40000000000 */
[----:B------:R-:W-:Y:S02]  /*123a0*/  FSEL R9, R172, -INF , !P3 ;  /* 0xff800000ac097808 */ /* 0x000fe40005800000 */
[----:B------:R-:W1:Y:S01]  /*123b0*/  I2F R172, R3 ;  /* 0x0000000300ac7306 */ /* 0x000e620000201400 */
[----:B------:R-:W-:Y:S02]  /*123c0*/  FSEL R194, R174, -INF , !P2 ;  /* 0xff800000aec27808 */ /* 0x000fe40005000000 */
[----:B------:R-:W-:Y:S02]  /*123d0*/  ISETP.GE.AND P1, PT, R184, R242, PT ;  /* 0x000000f2b800720c */ /* 0x000fe40003f26270 */
[----:B------:R-:W-:Y:S02]  /*123e0*/  IADD3 R176, R240, -R188, RZ ;  /* 0x800000bcf0b07210 */ /* 0x000fe40007ffe0ff */
[-C--:B------:R-:W-:Y:S02]  /*123f0*/  ISETP.GE.OR P1, PT, R184, R241.reuse, !P1 ;  /* 0x000000f1b800720c */ /* 0x080fe40004f26670 */
[----:B------:R-:W-:Y:S02]  /*12400*/  IABS R176, R176 ;  /* 0x000000b000b07213 */ /* 0x000fe40000000000 */
[----:B------:R-:W-:Y:S02]  /*12410*/  FSEL R195, R14, -INF , !P1 ;  /* 0xff8000000ec37808 */ /* 0x000fe40004800000 */
[C---:B------:R-:W-:Y:S02]  /*12420*/  ISETP.GE.AND P1, PT, R183.reuse, R242, PT ;  /* 0x000000f2b700720c */ /* 0x040fe40003f26270 */
[----:B------:R-:W-:Y:S01]  /*12430*/  IADD3 R14, R240, -R180, RZ ;  /* 0x800000b4f00e7210 */ /* 0x000fe20007ffe0ff */
[----:B------:R-:W2:Y:S01]  /*12440*/  I2F R176, R176 ;  /* 0x000000b000b07306 */ /* 0x000ea20000201400 */
[----:B------:R-:W-:Y:S02]  /*12450*/  ISETP.GE.OR P1, PT, R183, R241, !P1 ;  /* 0x000000f1b700720c */ /* 0x000fe40004f26670 */
[----:B------:R-:W-:Y:S02]  /*12460*/  IABS R178, R178 ;  /* 0x000000b200b27213 */ /* 0x000fe40000000000 */
[----:B------:R-:W-:Y:S02]  /*12470*/  FSEL R196, R15, -INF , !P1 ;  /* 0xff8000000fc47808 */ /* 0x000fe40004800000 */
[-C--:B------:R-:W-:Y:S01]  /*12480*/  ISETP.GE.AND P1, PT, R180, R242.reuse, PT ;  /* 0x000000f2b400720c */ /* 0x080fe20003f26270 */
[----:B-1----:R-:W-:Y:S01]  /*12490*/  FFMA.FTZ R4, R172, -UR16, R4 ;  /* 0x80000010ac047c23 */ /* 0x002fe20008010004 */
[----:B------:R-:W-:Y:S01]  /*124a0*/  IADD3 R3, R240, -R183, RZ ;  /* 0x800000b7f0037210 */ /* 0x000fe20007ffe0ff */
[----:B------:R-:W1:Y:S01]  /*124b0*/  I2F R178, R178 ;  /* 0x000000b200b27306 */ /* 0x000e620000201400 */
[----:B------:R-:W-:Y:S02]  /*124c0*/  ISETP.GE.OR P1, PT, R180, R241, !P1 ;  /* 0x000000f1b400720c */ /* 0x000fe40004f26670 */
[----:B------:R-:W-:Y:S01]  /*124d0*/  IABS R173, R3 ;  /* 0x0000000300ad7213 */ /* 0x000fe20000000000 */
[----:B------:R-:W-:Y:S01]  /*124e0*/  IMAD.IADD R3, R243, 0x1, -R35 ;  /* 0x00000001f3037824 */ /* 0x000fe200078e0a23 */
[----:B------:R-:W-:Y:S02]  /*124f0*/  FSEL R250, R16, -INF , !P1 ;  /* 0xff80000010fa7808 */ /* 0x000fe40004800000 */
[----:B------:R-:W-:Y:S02]  /*12500*/  IADD3 R30, R175, 0x30, RZ ;  /* 0x00000030af1e7810 */ /* 0x000fe40007ffe0ff */
[----:B------:R-:W-:Y:S01]  /*12510*/  IABS R3, R3 ;  /* 0x0000000300037213 */ /* 0x000fe20000000000 */
[----:B------:R-:W3:Y:S01]  /*12520*/  I2F R173, R173 ;  /* 0x000000ad00ad7306 */ /* 0x000ee20000201400 */
[----:B------:R-:W-:Y:S02]  /*12530*/  ISETP.GE.AND P1, PT, R34, R242, PT ;  /* 0x000000f22200720c */ /* 0x000fe40003f26270 */
[----:B------:R-:W-:Y:S01]  /*12540*/  IADD3 R189, R243, -R30, RZ ;  /* 0x8000001ef3bd7210 */ /* 0x000fe20007ffe0ff */
[----:B--2---:R-:W-:Y:S01]  /*12550*/  FFMA.FTZ R13, R176, -UR16, R13 ;  /* 0x80000010b00d7c23 */ /* 0x004fe2000801000d */
[----:B------:R-:W-:Y:S02]  /*12560*/  ISETP.GE.OR P1, PT, R34, R241, !P1 ;  /* 0x000000f12200720c */ /* 0x000fe40004f26670 */
[----:B------:R-:W-:Y:S02]  /*12570*/  FSEL R170, R170, -INF , !P0 ;  /* 0xff800000aaaa7808 */ /* 0x000fe40004000000 */
[C---:B------:R-:W-:Y:S01]  /*12580*/  ISETP.GE.AND P0, PT, R183.reuse, R239, PT ;  /* 0x000000efb700720c */ /* 0x040fe20003f06270 */
[----:B------:R-:W2:Y:S01]  /*12590*/  I2F R174, R3 ;  /* 0x0000000300ae7306 */ /* 0x000ea20000201400 */
[----:B------:R-:W-:Y:S02]  /*125a0*/  FSEL R207, R18, -INF , !P1 ;  /* 0xff80000012cf7808 */ /* 0x000fe40004800000 */
[----:B------:R-:W-:Y:S01]  /*125b0*/  IABS R189, R189 ;  /* 0x000000bd00bd7213 */ /* 0x000fe20000000000 */
[----:B-1----:R-:W-:Y:S01]  /*125c0*/  FFMA.FTZ R19, R178, -UR16, R19 ;  /* 0x80000010b2137c23 */ /* 0x002fe20008010013 */
[----:B------:R-:W-:Y:S02]  /*125d0*/  ISETP.GE.AND P1, PT, R32, R242, PT ;  /* 0x000000f22000720c */ /* 0x000fe40003f26270 */
[-C--:B------:R-:W-:Y:S02]  /*125e0*/  ISETP.GE.OR P0, PT, R183, R238.reuse, !P0 ;  /* 0x000000eeb700720c */ /* 0x080fe40004706670 */
[----:B------:R-:W-:Y:S01]  /*125f0*/  ISETP.GE.AND P3, PT, R188, R239, PT ;  /* 0x000000efbc00720c */ /* 0x000fe20003f66270 */
[----:B------:R-:W1:Y:S01]  /*12600*/  I2F R185, R189 ;  /* 0x000000bd00b97306 */ /* 0x000e620000201400 */
[----:B------:R-:W-:Y:S02]  /*12610*/  ISETP.GE.OR P1, PT, R32, R241, !P1 ;  /* 0x000000f12000720c */ /* 0x000fe40004f26670 */
[----:B------:R-:W-:Y:S01]  /*12620*/  ISETP.GE.OR P3, PT, R188, R238, !P3 ;  /* 0x000000eebc00720c */ /* 0x000fe20005f66670 */
[----:B---3--:R-:W-:Y:S01]  /*12630*/  FFMA.FTZ R5, R173, -UR16, R5 ;  /* 0x80000010ad057c23 */ /* 0x008fe20008010005 */
[----:B------:R-:W-:Y:S02]  /*12640*/  FSEL R11, R165, -INF , !P6 ;  /* 0xff800000a50b7808 */ /* 0x000fe40007000000 */
[----:B------:R-:W-:Y:S02]  /*12650*/  IADD3 R165, R240, -R34, RZ ;  /* 0x80000022f0a57210 */ /* 0x000fe40007ffe0ff */
[----:B------:R-:W-:Y:S02]  /*12660*/  FSEL R172, R5, -INF , !P0 ;  /* 0xff80000005ac7808 */ /* 0x000fe40004000000 */
[----:B------:R-:W-:Y:S02]  /*12670*/  FSEL R206, R19, -INF , !P1 ;  /* 0xff80000013ce7808 */ /* 0x000fe40004800000 */
[----:B------:R-:W-:Y:S01]  /*12680*/  ISETP.GE.AND P1, PT, R31, R242, PT ;  /* 0x000000f21f00720c */ /* 0x000fe20003f26270 */
[----:B--2---:R-:W-:Y:S01]  /*12690*/  FFMA.FTZ R28, R174, -UR16, R28 ;  /* 0x80000010ae1c7c23 */ /* 0x004fe2000801001c */
[----:B------:R-:W-:Y:S02]  /*126a0*/  IABS R3, R14 ;  /* 0x0000000e00037213 */ /* 0x000fe40000000000 */
[----:B------:R-:W-:Y:S02]  /*126b0*/  IADD3 R14, R175, 0x38, RZ ;  /* 0x00000038af0e7810 */ /* 0x000fe40007ffe0ff */
[----:B------:R-:W-:Y:S02]  /*126c0*/  MOV R15, R3 ;  /* 0x00000003000f7202 */ /* 0x000fe40000000f00 */
[----:B------:R-:W-:Y:S02]  /*126d0*/  IADD3 R3, R243, -R14, RZ ;  /* 0x8000000ef3037210 */ /* 0x000fe40007ffe0ff */
[----:B------:R-:W-:Y:S01]  /*126e0*/  FSEL R174, R13, -INF , !P3 ;  /* 0xff8000000dae7808 */ /* 0x000fe20005800000 */
[----:B-1----:R-:W-:Y:S01]  /*126f0*/  FFMA.FTZ R26, R185, -UR16, R26 ;  /* 0x80000010b91a7c23 */ /* 0x002fe2000801001a */
[----:B------:R-:W-:Y:S01]  /*12700*/  IABS R3, R3 ;  /* 0x0000000300037213 */ /* 0x000fe20000000000 */
[----:B------:R-:W1:Y:S01]  /*12710*/  I2F R15, R15 ;  /* 0x0000000f000f7306 */ /* 0x000e620000201400 */
[CC--:B------:R-:W-:Y:S02]  /*12720*/  ISETP.GE.AND P3, PT, R31.reuse, R239.reuse, PT ;  /* 0x000000ef1f00720c */ /* 0x0c0fe40003f66270 */
[----:B------:R-:W-:Y:S02]  /*12730*/  ISETP.GE.AND P2, PT, R184, R239, PT ;  /* 0x000000efb800720c */ /* 0x000fe40003f46270 */
[----:B------:R-:W-:Y:S02]  /*12740*/  FSEL R10, R164, -INF , !P5 ;  /* 0xff800000a40a7808 */ /* 0x000fe40006800000 */
[----:B------:R-:W-:Y:S02]  /*12750*/  IABS R164, R165 ;  /* 0x000000a500a47213 */ /* 0x000fe40000000000 */
[C---:B------:R-:W-:Y:S01]  /*12760*/  ISETP.GE.OR P1, PT, R31.reuse, R241, !P1 ;  /* 0x000000f11f00720c */ /* 0x040fe20004f26670 */
[----:B------:R-:W2:Y:S01]  /*12770*/  I2F R16, R3 ;  /* 0x0000000300107306 */ /* 0x000ea20000201400 */
[----:B------:R-:W-:Y:S02]  /*12780*/  ISETP.GE.AND P6, PT, R180, R239, PT ;  /* 0x000000efb400720c */ /* 0x000fe40003fc6270 */
[-C--:B------:R-:W-:Y:S01]  /*12790*/  ISETP.GE.OR P3, PT, R31, R238.reuse, !P3 ;  /* 0x000000ee1f00720c */ /* 0x080fe20005f66670 */
[----:B------:R-:W-:Y:S01]  /*127a0*/  IMAD.IADD R31, R240, 0x1, -R31 ;  /* 0x00000001f01f7824 */ /* 0x000fe200078e0a1f */
[----:B------:R-:W-:Y:S02]  /*127b0*/  ISETP.GE.OR P2, PT, R184, R238, !P2 ;  /* 0x000000eeb800720c */ /* 0x000fe40005746670 */
[----:B------:R-:W-:Y:S02]  /*127c0*/  FSEL R205, R21, -INF , !P1 ;  /* 0xff80000015cd7808 */ /* 0x000fe40004800000 */
[----:B------:R-:W-:Y:S01]  /*127d0*/  ISETP.GE.AND P1, PT, R30, R242, PT ;  /* 0x000000f21e00720c */ /* 0x000fe20003f26270 */
[----:B------:R-:W3:Y:S01]  /*127e0*/  I2F R164, R164 ;  /* 0x000000a400a47306 */ /* 0x000ee20000201400 */
[----:B------:R-:W-:Y:S02]  /*127f0*/  ISETP.GE.OR P6, PT, R180, R238, !P6 ;  /* 0x000000eeb400720c */ /* 0x000fe400077c6670 */
[----:B------:R-:W-:Y:S01]  /*12800*/  FSEL R173, R4, -INF , !P2 ;  /* 0xff80000004ad7808 */ /* 0x000fe20005000000 */
[----:B-1----:R-:W-:Y:S01]  /*12810*/  FFMA.FTZ R17, R15, -UR16, R17 ;  /* 0x800000100f117c23 */ /* 0x002fe20008010011 */
[----:B------:R-:W-:Y:S02]  /*12820*/  FMNMX.FTZ R15, R20, R2, !PT ;  /* 0x00000002140f7209 */ /* 0x000fe40007810000 */
[----:B------:R-:W-:Y:S02]  /*12830*/  IABS R4, R31 ;  /* 0x0000001f00047213 */ /* 0x000fe40000000000 */
[----:B------:R-:W-:Y:S02]  /*12840*/  FMNMX.FTZ R15, R168, R15, !PT ;  /* 0x0000000fa80f7209 */ /* 0x000fe40007810000 */
[----:B------:R-:W-:Y:S02]  /*12850*/  ISETP.GE.OR P1, PT, R30, R241, !P1 ;  /* 0x000000f11e00720c */ /* 0x000fe40004f26670 */
[----:B------:R-:W-:Y:S01]  /*12860*/  FMNMX.FTZ R5, R171, R15, !PT ;  /* 0x0000000fab057209 */ /* 0x000fe20007810000 */
[----:B--2---:R-:W-:Y:S01]  /*12870*/  FFMA.FTZ R29, R16, -UR16, R29 ;  /* 0x80000010101d7c23 */ /* 0x004fe2000801001d */
[----:B------:R-:W-:Y:S01]  /*12880*/  IADD3 R3, R175, 0x39, RZ ;  /* 0x00000039af037810 */ /* 0x000fe20007ffe0ff */
[----:B------:R-:W1:Y:S01]  /*12890*/  I2F R4, R4 ;  /* 0x0000000400047306 */ /* 0x000e620000201400 */
[----:B------:R-:W-:Y:S02]  /*128a0*/  FSEL R175, R12, -INF , !P4 ;  /* 0xff8000000caf7808 */ /* 0x000fe40006000000 */
[C---:B------:R-:W-:Y:S02]  /*128b0*/  ISETP.GE.AND P4, PT, R32.reuse, R239, PT ;  /* 0x000000ef2000720c */ /* 0x040fe40003f86270 */
[----:B------:R-:W-:Y:S02]  /*128c0*/  FMNMX.FTZ R5, R9, R5, !PT ;  /* 0x0000000509057209 */ /* 0x000fe40007810000 */
[----:B------:R-:W-:Y:S01]  /*128d0*/  ISETP.GE.OR P4, PT, R32, R238, !P4 ;  /* 0x000000ee2000720c */ /* 0x000fe20006786670 */
[----:B---3--:R-:W-:Y:S01]  /*128e0*/  FFMA.FTZ R6, R164, -UR16, R6 ;  /* 0x80000010a4067c23 */ /* 0x008fe20008010006 */
[----:B------:R-:W-:Y:S02]  /*128f0*/  IADD3 R32, R240, -R32, RZ ;  /* 0x80000020f0207210 */ /* 0x000fe40007ffe0ff */
[----:B------:R-:W-:Y:S02]  /*12900*/  FMNMX.FTZ R5, R193, R5, !PT ;  /* 0x00000005c1057209 */ /* 0x000fe40007810000 */
[----:B------:R-:W-:Y:S02]  /*12910*/  IABS R32, R32 ;  /* 0x0000002000207213 */ /* 0x000fe40000000000 */
[----:B------:R-:W-:Y:S02]  /*12920*/  IADD3 R33, R243, -R3, RZ ;  /* 0x80000003f3217210 */ /* 0x000fe40007ffe0ff */
[----:B------:R-:W2:Y:S01]  /*12930*/  I2F R13, R32 ;  /* 0x00000020000d7306 */ /* 0x000ea20000201400 */
[----:B------:R-:W-:Y:S02]  /*12940*/  FMNMX.FTZ R5, R194, R5, !PT ;  /* 0x00000005c2057209 */ /* 0x000fe40007810000 */
[----:B------:R-:W-:Y:S02]  /*12950*/  IABS R33, R33 ;  /* 0x0000002100217213 */ /* 0x000fe40000000000 */
[----:B------:R-:W-:Y:S02]  /*12960*/  FMNMX.FTZ R5, R195, R5, !PT ;  /* 0x00000005c3057209 */ /* 0x000fe40007810000 */
[----:B------:R-:W-:Y:S01]  /*12970*/  FMNMX.FTZ R16, R169, R0, !PT ;  /* 0x00000000a9107209 */ /* 0x000fe20007810000 */
[----:B-1----:R-:W-:Y:S01]  /*12980*/  FFMA.FTZ R7, R4, -UR16, R7 ;  /* 0x8000001004077c23 */ /* 0x002fe20008010007 */
[----:B------:R-:W-:Y:S01]  /*12990*/  FMNMX.FTZ R5, R196, R5, !PT ;  /* 0x00000005c4057209 */ /* 0x000fe20007810000 */
[----:B------:R-:W1:Y:S01]  /*129a0*/  I2F R33, R33 ;  /* 0x0000002100217306 */ /* 0x000e620000201400 */
[----:B------:R-:W-:Y:S02]  /*129b0*/  FMNMX.FTZ R16, R170, R16, !PT ;  /* 0x00000010aa107209 */ /* 0x000fe40007810000 */
[----:B------:R-:W-:Y:S02]  /*129c0*/  IADD3 R12, R240, -R30, RZ ;  /* 0x8000001ef00c7210 */ /* 0x000fe40007ffe0ff */
[----:B------:R-:W-:Y:S02]  /*129d0*/  FSEL R204, R17, -INF , !P6 ;  /* 0xff80000011cc7808 */ /* 0x000fe40007000000 */
[----:B------:R-:W-:Y:S02]  /*129e0*/  FMNMX.FTZ R17, R250, R5, !PT ;  /* 0x00000005fa117209 */ /* 0x000fe40007810000 */
[----:B------:R-:W-:Y:S02]  /*129f0*/  FMNMX.FTZ R16, R11, R16, !PT ;  /* 0x000000100b107209 */ /* 0x000fe40007810000 */
[----:B------:R-:W-:Y:S02]  /*12a00*/  IABS R12, R12 ;  /* 0x0000000c000c7213 */ /* 0x000fe40000000000 */
[----:B------:R-:W-:Y:S01]  /*12a10*/  IADD3 R15, R240, -R35, RZ ;  /* 0x80000023f00f7210 */ /* 0x000fe20007ffe0ff */
[----:B--2---:R-:W-:Y:S01]  /*12a20*/  FFMA.FTZ R8, R13, -UR16, R8 ;  /* 0x800000100d087c23 */ /* 0x004fe20008010008 */
[----:B------:R-:W-:Y:S02]  /*12a30*/  FSEL R192, R26, -INF , !P1 ;  /* 0xff8000001ac07808 */ /* 0x000fe40004800000 */
[----:B------:R-:W-:Y:S01]  /*12a40*/  ISETP.GE.AND P1, PT, R35, R242, PT ;  /* 0x000000f22300720c */ /* 0x000fe20003f26270 */
[----:B------:R-:W2:Y:S01]  /*12a50*/  I2F R12, R12 ;  /* 0x0000000c000c7306 */ /* 0x000ea20000201400 */
[----:B------:R-:W-:Y:S02]  /*12a60*/  FMNMX.FTZ R17, R207, R17, !PT ;  /* 0x00000011cf117209 */ /* 0x000fe40007810000 */
[----:B------:R-:W-:Y:S02]  /*12a70*/  FMNMX.FTZ R16, R10, R16, !PT ;  /* 0x000000100a107209 */ /* 0x000fe40007810000 */
[----:B------:R-:W-:Y:S01]  /*12a80*/  IADD3 R13, R240, -R14, RZ ;  /* 0x8000000ef00d7210 */ /* 0x000fe20007ffe0ff */
[----:B-1----:R-:W-:Y:S01]  /*12a90*/  FFMA.FTZ R27, R33, -UR16, R27 ;  /* 0x80000010211b7c23 */ /* 0x002fe2000801001b */
[----:B------:R-:W-:Y:S02]  /*12aa0*/  IABS R15, R15 ;  /* 0x0000000f000f7213 */ /* 0x000fe40000000000 */
[----:B------:R-:W-:Y:S02]  /*12ab0*/  ISETP.GE.OR P1, PT, R35, R241, !P1 ;  /* 0x000000f12300720c */ /* 0x000fe40004f26670 */
[----:B------:R-:W-:Y:S02]  /*12ac0*/  FMNMX.FTZ R17, R206, R17, !PT ;  /* 0x00000011ce117209 */ /* 0x000fe40007810000 */
[----:B------:R-:W-:Y:S01]  /*12ad0*/  FMNMX.FTZ R16, R175, R16, !PT ;  /* 0x00000010af107209 */ /* 0x000fe20007810000 */
[----:B------:R-:W1:Y:S01]  /*12ae0*/  I2F R15, R15 ;  /* 0x0000000f000f7306 */ /* 0x000e620000201400 */
[----:B------:R-:W-:Y:S02]  /*12af0*/  IABS R13, R13 ;  /* 0x0000000d000d7213 */ /* 0x000fe40000000000 */
[----:B------:R-:W-:Y:S02]  /*12b00*/  IADD3 R5, R240, -R3, RZ ;  /* 0x80000003f0057210 */ /* 0x000fe40007ffe0ff */
[----:B------:R-:W-:Y:S02]  /*12b10*/  FSEL R191, R28, -INF , !P1 ;  /* 0xff8000001cbf7808 */ /* 0x000fe40004800000 */
[----:B------:R-:W-:Y:S02]  /*12b20*/  ISETP.GE.AND P1, PT, R14, R242, PT ;  /* 0x000000f20e00720c */ /* 0x000fe40003f26270 */
[----:B------:R-:W-:Y:S01]  /*12b30*/  FMNMX.FTZ R17, R205, R17, !PT ;  /* 0x00000011cd117209 */ /* 0x000fe20007810000 */
[----:B------:R-:W3:Y:S01]  /*12b40*/  I2F R13, R13 ;  /* 0x0000000d000d7306 */ /* 0x000ee20000201400 */
[----:B------:R-:W-:Y:S01]  /*12b50*/  FMNMX.FTZ R16, R174, R16, !PT ;  /* 0x00000010ae107209 */ /* 0x000fe20007810000 */
[----:B--2---:R-:W-:Y:S01]  /*12b60*/  FFMA.FTZ R23, R12, -UR16, R23 ;  /* 0x800000100c177c23 */ /* 0x004fe20008010017 */
[----:B------:R-:W-:Y:S02]  /*12b70*/  IABS R5, R5 ;  /* 0x0000000500057213 */ /* 0x000fe40000000000 */
[----:B------:R-:W-:Y:S02]  /*12b80*/  ISETP.GE.OR P1, PT, R14, R241, !P1 ;  /* 0x000000f10e00720c */ /* 0x000fe40004f26670 */
[----:B------:R-:W-:Y:S02]  /*12b90*/  ISETP.GE.AND P6, PT, R3, R242, PT ;  /* 0x000000f20300720c */ /* 0x000fe40003fc6270 */
[----:B------:R-:W-:Y:S01]  /*12ba0*/  FMNMX.FTZ R17, R192, R17, !PT ;  /* 0x00000011c0117209 */ /* 0x000fe20007810000 */
[----:B------:R-:W2:Y:S01]  /*12bb0*/  I2F R5, R5 ;  /* 0x0000000500057306 */ /* 0x000ea20000201400 */
[----:B------:R-:W-:Y:S02]  /*12bc0*/  FMNMX.FTZ R16, R173, R16, !PT ;  /* 0x00000010ad107209 */ /* 0x000fe40007810000 */
[----:B------:R-:W-:Y:S01]  /*12bd0*/  ISETP.GE.AND P5, PT, R34, R239, PT ;  /* 0x000000ef2200720c */ /* 0x000fe20003fa6270 */
[----:B-1----:R-:W-:Y:S01]  /*12be0*/  FFMA.FTZ R22, R15, -UR16, R22 ;  /* 0x800000100f167c23 */ /* 0x002fe20008010016 */
[----:B------:R-:W-:Y:S02]  /*12bf0*/  FSEL R190, R29, -INF , !P1 ;  /* 0xff8000001dbe7808 */ /* 0x000fe40004800000 */
[----:B------:R-:W-:Y:S02]  /*12c00*/  ISETP.GE.OR P6, PT, R3, R241, !P6 ;  /* 0x000000f10300720c */ /* 0x000fe400077c6670 */
[----:B------:R-:W-:Y:S02]  /*12c10*/  FMNMX.FTZ R17, R191, R17, !PT ;  /* 0x00000011bf117209 */ /* 0x000fe40007810000 */
[----:B------:R-:W-:Y:S02]  /*12c20*/  FMNMX.FTZ R16, R172, R16, !PT ;  /* 0x00000010ac107209 */ /* 0x000fe40007810000 */
[----:B------:R-:W-:Y:S01]  /*12c30*/  ISETP.GE.OR P5, PT, R34, R238, !P5 ;  /* 0x000000ee2200720c */ /* 0x000fe20006fa6670 */
[----:B---3--:R-:W-:Y:S01]  /*12c40*/  FFMA.FTZ R25, R13, -UR16, R25 ;  /* 0x800000100d197c23 */ /* 0x008fe20008010019 */
[----:B------:R-:W-:Y:S02]  /*12c50*/  FSEL R188, R27, -INF , !P6 ;  /* 0xff8000001bbc7808 */ /* 0x000fe40007000000 */
[----:B------:R-:W-:Y:S02]  /*12c60*/  FMNMX.FTZ R17, R190, R17, !PT ;  /* 0x00000011be117209 */ /* 0x000fe40007810000 */
[----:B------:R-:W-:Y:S02]  /*12c70*/  FSEL R203, R6, -INF , !P5 ;  /* 0xff80000006cb7808 */ /* 0x000fe40006800000 */
[----:B------:R-:W-:Y:S02]  /*12c80*/  FMNMX.FTZ R16, R204, R16, !PT ;  /* 0x00000010cc107209 */ /* 0x000fe40007810000 */
[----:B------:R-:W-:Y:S01]  /*12c90*/  FMNMX.FTZ R4, R188, R17, !PT ;  /* 0x00000011bc047209 */ /* 0x000fe20007810000 */
[----:B--2---:R-:W-:Y:S01]  /*12ca0*/  FFMA.FTZ R24, R5, -UR16, R24 ;  /* 0x8000001005187c23 */ /* 0x004fe20008010018 */
        /* <DEDUP_REMOVED lines=74> */
[----:B------:R-:W3:Y:S01]  /*13150*/  MUFU.EX2 R183, R183 ;  /* 0x000000b700b77308 */ /* 0x000ee20000000800 */
        /* <DEDUP_REMOVED lines=9> */
[----:B------:R-:W-:Y:S02]  /*131f0*/  FFMA.FTZ R189, R188, c[0x0][0x23c], -R189 ;  /* 0x00008f00bcbd7a23 */ /* 0x000fe400000108bd */
[--C-:B------:R-:W-:Y:S02]  /*13200*/  FFMA.FTZ R188, R179, c[0x0][0x23c], -R176.reuse ;  /* 0x00008f00b3bc7a23 */ /* 0x100fe400000108b0 */
[----:B------:R-:W-:Y:S01]  /*13210*/  FFMA.FTZ R176, R165, c[0x0][0x23c], -R176 ;  /* 0x00008f00a5b07a23 */ /* 0x000fe200000108b0 */
[----:B------:R-:W1:Y:S01]  /*13220*/  MUFU.EX2 R181, R181 ;  /* 0x000000b500b57308 */ /* 0x000e620000000800 */
[----:B---3--:R-:W-:Y:S09]  /*13230*/  F2FP.BF16.PACK_AB R169, R183, R187 ;  /* 0x000000bbb7a9723e */ /* 0x008ff200000010ff */
[----:B------:R-:W3:Y:S10]  /*13240*/  MUFU.EX2 R2, R2 ;  /* 0x0000000200027308 */ /* 0x000ef40000000800 */
[----:B------:R-:W4:Y:S01]  /*13250*/  MUFU.EX2 R0, R0 ;  /* 0x0000000000007308 */ /* 0x000f220000000800 */
[----:B-1----:R-:W-:Y:S09]  /*13260*/  F2FP.BF16.PACK_AB R171, R181, R182 ;  /* 0x000000b6b5ab723e */ /* 0x002ff200000010ff */
[----:B------:R1:W-:Y:S01]  /*13270*/  MUFU.EX2 R165, R176 ;  /* 0x000000b000a57308 */ /* 0x0003e20000000800 */
        /* <DEDUP_REMOVED lines=11> */
[----:B------:R-:W3:Y:S01]  /*13330*/  MUFU.EX2 R194, R194 ;  /* 0x000000c200c27308 */ /* 0x000ee20000000800 */
[C---:B------:R-:W-:Y:S03]  /*13340*/  HMMA.16816.F32.BF16 R4, R168.reuse, R12, R4 ;  /* 0x0000000ca804723c */ /* 0x040fe60000041804 */
[----:B------:R-:W-:Y:S02]  /*13350*/  LDSM.16.MT88.4 R156, [R226+0x12800] ;  /* 0x01280000e29c783b */ /* 0x000fe40000004200 */
[C---:B------:R-:W-:Y:S02]  /*13360*/  FMUL.FTZ R17, R2.reuse, R149 ;  /* 0x0000009502117220 */ /* 0x040fe40000410000 */
[C---:B------:R-:W-:Y:S01]  /*13370*/  FMUL.FTZ R12, R2.reuse, R152 ;  /* 0x00000098020c7220 */ /* 0x040fe20000410000 */
[C---:B------:R-:W-:Y:S01]  /*13380*/  HMMA.16816.F32.BF16 R8, R168.reuse, R14, R8 ;  /* 0x0000000ea808723c */ /* 0x040fe20000041808 */
[----:B------:R-:W-:Y:S02]  /*13390*/  MUFU.EX2 R195, R195 ;  /* 0x000000c300c37308 */ /* 0x000fe40000000800 */
[----:B-1----:R-:W-:Y:S01]  /*133a0*/  LDSM.16.MT88.4 R176, [R228+0x15800] ;  /* 0x01580000e4b0783b */ /* 0x002fe20000004200 */
        /* <DEDUP_REMOVED lines=15> */
[----:B------:R-:W2:Y:S01]  /*134a0*/  MUFU.EX2 R198, R198 ;  /* 0x000000c600c67308 */ /* 0x000ea20000000800 */
        /* <DEDUP_REMOVED lines=91> */
[----:B------:R-:W2:Y:S01]  /*13a60*/  MUFU.EX2 R251, R251 ;  /* 0x000000fb00fb7308 */ /* 0x000ea20000000800 */
[C---:B------:R-:W-:Y:S01]  /*13a70*/  HMMA.16816.F32.BF16 R72, R168.reuse, R138, R72 ;  /* 0x0000008aa848723c */ /* 0x040fe20000041848 */
[----:B------:R-:W2:Y:S02]  /*13a80*/  LDSM.16.MT88.4 R136, [R224+0x14000] ;  /* 0x01400000e088783b */ /* 0x000ea40000004200 */
[C---:B------:R-:W-:Y:S02]  /*13a90*/  FMUL.FTZ R78, R0.reuse, R78 ;  /* 0x0000004e004e7220 */ /* 0x040fe40000410000 */
[----:B------:R-:W-:Y:S02]  /*13aa0*/  FMUL.FTZ R79, R0, R79 ;  /* 0x0000004f004f7220 */ /* 0x000fe40000410000 */
[C---:B------:R-:W-:Y:S02]  /*13ab0*/  FMUL.FTZ R80, R2.reuse, R80 ;  /* 0x0000005002507220 */ /* 0x040fe40000410000 */
[----:B------:R-:W-:Y:S01]  /*13ac0*/  FMUL.FTZ R81, R2, R81 ;  /* 0x0000005102517220 */ /* 0x000fe20000410000 */
[----:B------:R-:W2:Y:S02]  /*13ad0*/  MUFU.EX2 R252, R252 ;  /* 0x000000fc00fc7308 */ /* 0x000ea40000000800 */
        /* <DEDUP_REMOVED lines=252> */
.L_x_7780:
        /* <DEDUP_REMOVED lines=338> */
.L_x_7786:
[----:B-1234-:R-:W-:Y:S05]  /*15fc0*/  BSYNC B0 ;  /* 0x0000000000007941 */ /* 0x01efea0003800000 */
.L_x_7785:
        /* <DEDUP_REMOVED lines=23> */
.L_x_7788:
[----:B------:R-:W-:Y:S05]  /*16140*/  BSYNC B0 ;  /* 0x0000000000007941 */ /* 0x000fea0003800000 */
.L_x_7787:
        /* <DEDUP_REMOVED lines=14> */
.L_x_7790:
[----:B------:R-:W-:Y:S05]  /*16230*/  BSYNC B0 ;  /* 0x0000000000007941 */ /* 0x000fea0003800000 */
.L_x_7789:
        /* <DEDUP_REMOVED lines=14> */
.L_x_7792:
[----:B------:R-:W-:Y:S05]  /*16320*/  BSYNC B0 ;  /* 0x0000000000007941 */ /* 0x000fea0003800000 */
.L_x_7791:
        /* <DEDUP_REMOVED lines=14> */
.L_x_7794:
[----:B------:R-:W-:Y:S05]  /*16410*/  BSYNC B0 ;  /* 0x0000000000007941 */ /* 0x000fea0003800000 */
.L_x_7793:
        /* <DEDUP_REMOVED lines=14> */
.L_x_7796:
[----:B------:R-:W-:Y:S05]  /*16500*/  BSYNC B0 ;  /* 0x0000000000007941 */ /* 0x000fea0003800000 */
.L_x_7795:
        /* <DEDUP_REMOVED lines=14> */
.L_x_7798:
[----:B------:R-:W-:Y:S05]  /*165f0*/  BSYNC B0 ;  /* 0x0000000000007941 */ /* 0x000fea0003800000 */
.L_x_7797:
        /* <DEDUP_REMOVED lines=14> */
.L_x_7800:
[----:B------:R-:W-:Y:S05]  /*166e0*/  BSYNC B0 ;  /* 0x0000000000007941 */ /* 0x000fea0003800000 */
.L_x_7799:
        /* <DEDUP_REMOVED lines=15> */
.L_x_7801:
        /* <DEDUP_REMOVED lines=10> */
.L_x_8977:


//--------------------- .text._ZN5flash24flash_fwd_splitkv_kernelI23Flash_fwd_kernel_traitsILi256ELi64ELi64ELi4ELb0ELb0EN7cutlass10bfloat16_tE19Flash_kernel_traitsILi256ELi64ELi64ELi4ES3_EELb0ELb1ELb0ELb0ELb1ELb0ELb1ELb1EEEvNS_16Flash_fwd_paramsE --------------------------
	.section	.text._ZN5flash24flash_fwd_splitkv_kernelI23Flash_fwd_kernel_traitsILi256ELi64ELi64ELi4ELb0ELb0EN7cutlass10bfloat16_tE19Flash_kernel_traitsILi256ELi64ELi64ELi4ES3_EELb0ELb1ELb0ELb0ELb1ELb0ELb1ELb1EEEvNS_16Flash_fwd_paramsE,"ax",@progbits
	.sectioninfo	@"SHI_REGISTERS=255"
	.align	128
        .global         _ZN5flash24flash_fwd_splitkv_kernelI23Flash_fwd_kernel_traitsILi256ELi64ELi64ELi4ELb0ELb0EN7cutlass10bfloat16_tE19Flash_kernel_traitsILi256ELi64ELi64ELi4ES3_EELb0ELb1ELb0ELb0ELb1ELb0ELb1ELb1EEEvNS_16Flash_fwd_paramsE
        .type           _ZN5flash24flash_fwd_splitkv_kernelI23Flash_fwd_kernel_traitsILi256ELi64ELi64ELi4ELb0ELb0EN7cutlass10bfloat16_tE19Flash_kernel_traitsILi256ELi64ELi64ELi4ES3_EELb0ELb1ELb0ELb0ELb1ELb0ELb1ELb1EEEvNS_16Flash_fwd_paramsE,@function
        .size           _ZN5flash24flash_fwd_splitkv_kernelI23Flash_fwd_kernel_traitsILi256ELi64ELi64ELi4ELb0ELb0EN7cutlass10bfloat16_tE19Flash_kernel_traitsILi256ELi64ELi64ELi4ES3_EELb0ELb1ELb0ELb0ELb1ELb0ELb1ELb1EEEvNS_16Flash_fwd_paramsE,(.L_x_8913 - _ZN5flash24flash_fwd_splitkv_kernelI23Flash_fwd_kernel_traitsILi256ELi64ELi64ELi4ELb0ELb0EN7cutlass10bfloat16_tE19Flash_kernel_traitsILi256ELi64ELi64ELi4ES3_EELb0ELb1ELb0ELb0ELb1ELb0ELb1ELb1EEEvNS_16Flash_fwd_paramsE)
        .other          _ZN5flash24flash_fwd_splitkv_kernelI23Flash_fwd_kernel_traitsILi256ELi64ELi64ELi4ELb0ELb0EN7cutlass10bfloat16_tE19Flash_kernel_traitsILi256ELi64ELi64ELi4ES3_EELb0ELb1ELb0ELb0ELb1ELb0ELb1ELb1EEEvNS_16Flash_fwd_paramsE,@"STO_CUDA_ENTRY STV_DEFAULT"
_ZN5flash24flash_fwd_splitkv_kernelI23Flash_fwd_kernel_traitsILi256ELi64ELi64ELi4ELb0ELb0EN7cutlass10bfloat16_tE19Flash_kernel_traitsILi256ELi64ELi64ELi4ES3_EELb0ELb1ELb0ELb0ELb1ELb0ELb1ELb1EEEvNS_16Flash_fwd_paramsE:
.text._ZN5flash24flash_fwd_splitkv_kernelI23Flash_fwd_kernel_traitsILi256ELi64ELi64ELi4ELb0ELb0EN7cutlass10bfloat16_tE19Flash_kernel_traitsILi256ELi64ELi64ELi4ES3_EELb0ELb1ELb0ELb0ELb1ELb0ELb1ELb1EEEvNS_16Flash_fwd_paramsE:
        /* <DEDUP_REMOVED lines=30> */
[----:B---34-:R-:W-:Y:S05]  /*01e0*/  CALL.REL.NOINC `($_ZN5flash24flash_fwd_splitkv_kernelI23Flash_fwd_kernel_traitsILi256ELi64ELi64ELi4ELb0ELb0EN7cutlass10bfloat16_tE19Flash_kernel_traitsILi256ELi64ELi64ELi4ES3_EELb0ELb1ELb0ELb0ELb1ELb0ELb1ELb1EEEvNS_16Flash_fwd_paramsE$_ZN5flash30compute_attn_1rowblock_splitkvI23Flash_fwd_kernel_traitsILi256ELi64ELi64ELi4ELb0ELb0EN7cutlass10bfloat16_tE19Flash_kernel_traitsILi256ELi64ELi64ELi4ES3_EELb0ELb1ELb0ELb0ELb1ELb0ELb1ELb1ENS_16Flash_fwd_paramsEEEvRKT8_iiiii) ;  /* 0x0000002000007944 */ /* 0x018fea0003c00000 */
[----:B------:R-:W-:Y:S05]  /*01f0*/  BSYNC B3 ;  /* 0x0000000000037941 */ /* 0x000fea0003800000 */
.L_x_7802:
[----:B------:R-:W-:Y:S05]  /*0200*/  EXIT ;  /* 0x000000000000794d */ /* 0x000fea0003800000 */
        .type           $_ZN5flash24flash_fwd_splitkv_kernelI23Flash_fwd_kernel_traitsILi256ELi64ELi64ELi4ELb0ELb0EN7cutlass10bfloat16_tE19Flash_kernel_traitsILi256ELi64ELi64ELi4ES3_EELb0ELb1ELb0ELb0ELb1ELb0ELb1ELb1EEEvNS_16Flash_fwd_paramsE$_ZN5flash30compute_attn_1rowblock_splitkvI23Flash_fwd_kernel_traitsILi256ELi64ELi64ELi4ELb0ELb0EN7cutlass10bfloat16_tE19Flash_kernel_traitsILi256ELi64ELi64ELi4ES3_EELb0ELb1ELb0ELb0ELb1ELb0ELb1ELb1ENS_16Flash_fwd_paramsEEEvRKT8_iiiii,@function
        .size           $_ZN5flash24flash_fwd_splitkv_kernelI23Flash_fwd_kernel_traitsILi256ELi64ELi64ELi4ELb0ELb0EN7cutlass10bfloat16_tE19Flash_kernel_traitsILi256ELi64ELi64ELi4ES3_EELb0ELb1ELb0ELb0ELb1ELb0ELb1ELb1EEEvNS_16Flash_fwd_paramsE$_ZN5flash30compute_attn_1rowblock_splitkvI23Flash_fwd_kernel_traitsILi256ELi64ELi64ELi4ELb0ELb0EN7cutlass10bfloat16_tE19Flash_kernel_traitsILi256ELi64ELi64ELi4ES3_EELb0ELb1ELb0ELb0ELb1ELb0ELb1ELb1ENS_16Flash_fwd_paramsEEEvRKT8_iiiii,($__internal_34_$__cuda_sm70_shflsync_bfly_p - $_ZN5flash24flash_fwd_splitkv_kernelI23Flash_fwd_kernel_traitsILi256ELi64ELi64ELi4ELb0ELb0EN7cutlass10bfloat16_tE19Flash_kernel_traitsILi256ELi64ELi64ELi4ES3_EELb0ELb1ELb0ELb0ELb1ELb0ELb1ELb1EEEvNS_16Flash_fwd_paramsE$_ZN5flash30compute_attn_1rowblock_splitkvI23Flash_fwd_kernel_traitsILi256ELi64ELi64ELi4ELb0ELb0EN7cutlass10bfloat16_tE19Flash_kernel_traitsILi256ELi64ELi64ELi4ES3_EELb0ELb1ELb0ELb0ELb1ELb0ELb1ELb1ENS_16Flash_fwd_paramsEEEvRKT8_iiiii)
$_ZN5flash24flash_fwd_splitkv_kernelI23Flash_fwd_kernel_traitsILi256ELi64ELi64ELi4ELb0ELb0EN7cutlass10bfloat16_tE19Flash_kernel_traitsILi256ELi64ELi64ELi4ES3_EELb0ELb1ELb0ELb0ELb1ELb0ELb1ELb1EEEvNS_16Flash_fwd_paramsE$_ZN5flash30compute_attn_1rowblock_splitkvI23Flash_fwd_kernel_traitsILi256ELi64ELi64ELi4ELb0ELb0EN7cutlass10bfloat16_tE19Flash_kernel_traitsILi256ELi64ELi64ELi4ES3_EELb0ELb1ELb0ELb0ELb1ELb0ELb1ELb1ENS_16Flash_fwd_paramsEEEvRKT8_iiiii:
        /* <DEDUP_REMOVED lines=21> */
.L_x_7804:
[----:B------:R-:W-:Y:S05]  /*0360*/  BSYNC B0 ;  /* 0x0000000000007941 */ /* 0x000fea0003800000 */
.L_x_7803:
        /* <DEDUP_REMOVED lines=17> */
.L_x_7806:
[----:B-1----:R1:W5:Y:S02]  /*0480*/  LD.E R3, [R18.64+0xb8] ;  /* 0x0000b80612037980 */ /* 0x002364000c101900 */
.L_x_7807:
[----:B------:R-:W-:Y:S05]  /*0490*/  BSYNC B0 ;  /* 0x0000000000007941 */ /* 0x000fea0003800000 */
.L_x_7805:
        /* <DEDUP_REMOVED lines=10> */
.L_x_7809:
[----:B------:R-:W4:Y:S01]  /*0540*/  LD.E.64 R2, [R18.64+0x108] ;  /* 0x0001080612027980 */ /* 0x000f22000c101b00 */
[----:B------:R-:W-:Y:S01]  /*0550*/  BSSY B0, `(.L_x_7811) ;  /* 0x0000006000007945 */ /* 0x000fe20003800000 */
[----:B------:R-:W-:Y:S01]  /*0560*/  IMAD.MOV.U32 R57, RZ, RZ, RZ ;  /* 0x000000ffff397224 */ /* 0x000fe200078e00ff */
[----:B----4-:R-:W-:-:S04]  /*0570*/  ISETP.NE.U32.AND P0, PT, R2, RZ, PT ;  /* 0x000000ff0200720c */ /* 0x010fc80003f05070 */
[----:B------:R-:W-:-:S13]  /*0580*/  ISETP.NE.AND.EX P0, PT, R3, RZ, PT, P0 ;  /* 0x000000ff0300720c */ /* 0x000fda0003f05300 */
[----:B------:R-:W-:Y:S05]  /*0590*/  @!P0 BRA `(.L_x_7812) ;  /* 0x0000001000008947 */ /* 0x000fea0003800000 */
[----:B------:R1:W5:Y:S02]  /*05a0*/  LD.E R57, [R18.64+0xbc] ;  /* 0x0000bc0612397980 */ /* 0x000364000c101900 */
.L_x_7812:
[----:B------:R-:W-:Y:S05]  /*05b0*/  BSYNC B0 ;  /* 0x0000000000007941 */ /* 0x000fea0003800000 */
.L_x_7811:
[----:B-----5:R-:W-:Y:S02]  /*05c0*/  IADD3 R57, R70, R57, RZ ;  /* 0x0000003946397210 */ /* 0x020fe40007ffe0ff */
.L_x_7810:
[----:B------:R-:W-:Y:S05]  /*05d0*/  BSYNC B1 ;  /* 0x0000000000017941 */ /* 0x000fea0003800000 */
.L_x_7808:
[----:B------:R-:W-:Y:S01]  /*05e0*/  IMAD.SHL.U32 R59, R235, 0x40, RZ ;  /* 0x00000040eb3b7824 */ /* 0x000fe200078e00ff */
[----:B------:R-:W-:Y:S01]  /*05f0*/  MOV R2, R234 ;  /* 0x000000ea00027202 */ /* 0x000fe20000000f00 */
[----:B------:R-:W-:-:S03]  /*0600*/  IMAD.MOV.U32 R3, RZ, RZ, 0x0 ;  /* 0x00000000ff037424 */ /* 0x000fc600078e00ff */
[----:B------:R-:W-:-:S13]  /*0610*/  ISETP.GT.AND P0, PT, R236, R59, PT ;  /* 0x0000003bec00720c */ /* 0x000fda0003f04270 */
[----:B------:R-:W-:Y:S05]  /*0620*/  @!P0 RET.REL.NODEC R2 `(_ZN5flash24flash_fwd_splitkv_kernelI23Flash_fwd_kernel_traitsILi256ELi64ELi64ELi4ELb0ELb0EN7cutlass10bfloat16_tE19Flash_kernel_traitsILi256ELi64ELi64ELi4ES3_EELb0ELb1ELb0ELb0ELb1ELb0ELb1ELb1EEEvNS_16Flash_fwd_paramsE) ;  /* 0xfffff9d002008950 */ /* 0x000fea0003c3ffff */
[----:B------:R-:W4:Y:S04]  /*0630*/  LD.E R0, [R18.64+0xb8] ;  /* 0x0000b80612007980 */ /* 0x000f28000c101900 */
[----:B------:R-:W5:Y:S04]  /*0640*/  LD.E R5, [R18.64+0x184] ;  /* 0x0001840612057980 */ /* 0x000f68000c101900 */
[----:B---3--:R-:W3:Y:S01]  /*0650*/  LD.E R4, [R18.64+0x188] ;  /* 0x0001880612047980 */ /* 0x008ee2000c101900 */
[----:B------:R-:W-:-:S04]  /*0660*/  IABS R3, c[0x0][0x10] ;  /* 0x0000040000037a13 */ /* 0x000fc80000000000 */
        /* <DEDUP_REMOVED lines=19> */
[----:B------:R-:W-:Y:S01]  /*07a0*/  IADD3 R6, R57, R59, -R236 ;  /* 0x0000003b39067210 */ /* 0x000fe20007ffe8ec */
[----:B------:R-:W-:Y:S01]  /*07b0*/  IMAD R0, R11, R0, R2 ;  /* 0x000000000b007224 */ /* 0x000fe200078e0202 */
[----:B------:R-:W-:-:S03]  /*07c0*/  IADD3 R2, R57, 0x3f, RZ ;  /* 0x0000003f39027810 */ /* 0x000fc60007ffe0ff */
[----:B-----5:R-:W-:Y:S01]  /*07d0*/  IMAD.IADD R6, R6, 0x1, -R5 ;  /* 0x0000000106067824 */ /* 0x020fe200078e0a05 */
[----:B------:R-:W-:Y:S02]  /*07e0*/  ISETP.GT.U32.AND P1, PT, R3, R0, PT ;  /* 0x000000000300720c */ /* 0x000fe40003f24070 */
[----:B------:R-:W-:Y:S02]  /*07f0*/  SHF.R.S32.HI R5, RZ, 0x1f, R2 ;  /* 0x0000001fff057819 */ /* 0x000fe40000011402 */
[----:B------:R-:W-:Y:S02]  /*0800*/  SHF.R.S32.HI R7, RZ, 0x1f, R6 ;  /* 0x0000001fff077819 */ /* 0x000fe40000011406 */
[----:B------:R-:W-:Y:S02]  /*0810*/  LEA.HI R2, R5, R2, RZ, 0x6 ;  /* 0x0000000205027211 */ /* 0x000fe400078f30ff */
[----:B------:R-:W-:Y:S02]  /*0820*/  LEA.HI R7, R7, R6, RZ, 0x6 ;  /* 0x0000000607077211 */ /* 0x000fe400078f30ff */
[----:B------:R-:W-:-:S02]  /*0830*/  SHF.R.S32.HI R2, RZ, 0x6, R2 ;  /* 0x00000006ff027819 */ /* 0x000fc40000011402 */
[----:B------:R-:W-:Y:S01]  /*0840*/  SHF.R.S32.HI R7, RZ, 0x6, R7 ;  /* 0x00000006ff077819 */ /* 0x000fe20000011407 */
[----:B------:R-:W-:Y:S01]  /*0850*/  @!P1 IMAD.IADD R0, R0, 0x1, -R3 ;  /* 0x0000000100009824 */ /* 0x000fe200078e0a03 */
[----:B------:R-:W-:Y:S02]  /*0860*/  @!P1 IADD3 R11, R11, 0x1, RZ ;  /* 0x000000010b0b9810 */ /* 0x000fe40007ffe0ff */
[----:B------:R-:W-:Y:S02]  /*0870*/  ISETP.NE.AND P1, PT, RZ, c[0x0][0x10], PT ;  /* 0x00000400ff007a0c */ /* 0x000fe40003f25270 */
[----:B------:R-:W-:Y:S02]  /*0880*/  ISETP.GE.U32.AND P2, PT, R0, R3, PT ;  /* 0x000000030000720c */ /* 0x000fe40003f46070 */
[----:B------:R-:W-:-:S04]  /*0890*/  IADD3 R0, -R236, 0x7f, R59 ;  /* 0x0000007fec007810 */ /* 0x000fc80007ffe13b */
[----:B---3--:R-:W-:-:S04]  /*08a0*/  IADD3 R0, R4, R0, R57 ;  /* 0x0000000004007210 */ /* 0x008fc80007ffe039 */
[----:B------:R-:W-:-:S03]  /*08b0*/  SHF.R.S32.HI R5, RZ, 0x1f, R0 ;  /* 0x0000001fff057819 */ /* 0x000fc60000011400 */
[----:B------:R-:W-:Y:S02]  /*08c0*/  @P2 IADD3 R11, R11, 0x1, RZ ;  /* 0x000000010b0b2810 */ /* 0x000fe40007ffe0ff */
[----:B------:R-:W-:-:S03]  /*08d0*/  LEA.HI R5, R5, R0, RZ, 0x6 ;  /* 0x0000000005057211 */ /* 0x000fc600078f30ff */
[----:B------:R-:W-:Y:S01]  /*08e0*/  IMAD.MOV.U32 R3, RZ, RZ, R11 ;  /* 0x000000ffff037224 */ /* 0x000fe200078e000b */
[----:B------:R-:W-:-:S03]  /*08f0*/  SHF.R.S32.HI R5, RZ, 0x6, R5 ;  /* 0x00000006ff057819 */ /* 0x000fc60000011405 */
[----:B------:R-:W-:Y:S01]  /*0900*/  @!P0 IMAD.MOV R3, RZ, RZ, -R3 ;  /* 0x000000ffff038224 */ /* 0x000fe200078e0a03 */
[----:B------:R-:W-:-:S05]  /*0910*/  @!P1 LOP3.LUT R3, RZ, c[0x0][0x10], RZ, 0x33, !PT ;  /* 0x00000400ff039a12 */ /* 0x000fca00078e33ff */
[----:B------:R-:W-:-:S04]  /*0920*/  IMAD R230, R3, UR8, RZ ;  /* 0x0000000803e67c24 */ /* 0x000fc8000f8e02ff */
[----:B------:R-:W-:Y:S01]  /*0930*/  IMAD.IADD R3, R3, 0x1, R230 ;  /* 0x0000000103037824 */ /* 0x000fe200078e02e6 */
[----:B------:R-:W-:-:S04]  /*0940*/  IMNMX R230, R230, R7, !PT ;  /* 0x00000007e6e67217 */ /* 0x000fc80007800200 */
[----:B------:R-:W-:-:S04]  /*0950*/  IMNMX R2, R2, R3, PT ;  /* 0x0000000302027217 */ /* 0x000fc80003800200 */
[----:B------:R-:W-:-:S04]  /*0960*/  IMNMX R165, R2, R5, PT ;  /* 0x0000000502a57217 */ /* 0x000fc80003800200 */
[----:B------:R-:W-:-:S13]  /*0970*/  ISETP.GE.AND P0, PT, R230, R165, PT ;  /* 0x000000a5e600720c */ /* 0x000fda0003f06270 */
[----:B------:R-:W-:Y:S05]  /*0980*/  @!P0 BRA `(.L_x_7813) ;  /* 0x0000067000008947 */ /* 0x000fea0003800000 */
[----:B------:R-:W3:Y:S04]  /*0990*/  LD.E.64 R2, [R18.64+0xb0] ;  /* 0x0000b00612027980 */ /* 0x000ee8000c101b00 */
[----:B------:R-:W4:Y:S04]  /*09a0*/  LD.E R4, [R18.64+0x60] ;  /* 0x0000600612047980 */ /* 0x000f28000c101900 */
[----:B------:R-:W5:Y:S04]  /*09b0*/  LD.E R0, [R18.64+0xcc] ;  /* 0x0000cc0612007980 */ /* 0x000f68000c101900 */
        /* <DEDUP_REMOVED lines=10> */
[----:B---3--:R-:W-:-:S04]  /*0a60*/  IMAD R2, R2, UR8, R239 ;  /* 0x0000000802027c24 */ /* 0x008fc8000f8e02ef */
[----:B----4-:R-:W-:Y:S02]  /*0a70*/  IMAD R2, R2, R4, R237 ;  /* 0x0000000402027224 */ /* 0x010fe400078e02ed */
[----:B------:R-:W-:Y:S02]  /*0a80*/  IMAD.SHL.U32 R4, R5, 0x4, RZ ;  /* 0x0000000405047824 */ /* 0x000fe400078e00ff */
[--C-:B------:R-:W-:Y:S01]  /*0a90*/  IMAD R3, R3, R2, R59.reuse ;  /* 0x0000000203037224 */ /* 0x100fe200078e023b */
[----:B------:R-:W-:Y:S01]  /*0aa0*/  IADD3 R2, R8, 0x8, RZ ;  /* 0x0000000808027810 */ /* 0x000fe20007ffe0ff */
[----:B------:R-:W-:Y:S01]  /*0ab0*/  IMAD.IADD R59, R236, 0x1, -R59 ;  /* 0x00000001ec3b7824 */ /* 0x000fe200078e0a3b */
[--C-:B------:R-:W-:Y:S01]  /*0ac0*/  SHF.R.S32.HI R5, RZ, 0x1f, R4.reuse ;  /* 0x0000001fff057819 */ /* 0x100fe20000011404 */
[----:B-----5:R-:W-:Y:S01]  /*0ad0*/  IMAD R0, R3, R0, RZ ;  /* 0x0000000003007224 */ /* 0x020fe200078e02ff */
        /* <DEDUP_REMOVED lines=77> */
[----:B------:R-:W-:Y:S05]  /*0fb0*/  @P6 RET.REL.NODEC R234 `(_ZN5flash24flash_fwd_splitkv_kernelI23Flash_fwd_kernel_traitsILi256ELi64ELi64ELi4ELb0ELb0EN7cutlass10bfloat16_tE19Flash_kernel_traitsILi256ELi64ELi64ELi4ES3_EELb0ELb1ELb0ELb0ELb1ELb0ELb1ELb1EEEvNS_16Flash_fwd_paramsE) ;  /* 0xfffff040ea006950 */ /* 0x000fea0003c3ffff */
[----:B-1----:R-:W-:Y:S02]  /*0fc0*/  MOV R3, 0xff800000 ;  /* 0xff80000000037802 */ /* 0x002fe40000000f00 */
[----:B------:R-:W-:-:S03]  /*0fd0*/  MOV R235, 0x0 ;  /* 0x0000000000eb7802 */ /* 0x000fc60000000f00 */
[----:B------:R1:W-:Y:S01]  /*0fe0*/  ST.E [R6.64+0xe0], R3 ;  /* 0x0000e00306007985 */ /* 0x0003e2000c101906 */
[----:B------:R-:W-:Y:S05]  /*0ff0*/  RET.REL.NODEC R234 `(_ZN5flash24flash_fwd_splitkv_kernelI23Flash_fwd_kernel_traitsILi256ELi64ELi64ELi4ELb0ELb0EN7cutlass10bfloat16_tE19Flash_kernel_traitsILi256ELi64ELi64ELi4ES3_EELb0ELb1ELb0ELb0ELb1ELb0ELb1ELb1EEEvNS_16Flash_fwd_paramsE) ;  /* 0xfffff000ea007950 */ /* 0x000fea0003c3ffff */
.L_x_7813:
        /* <DEDUP_REMOVED lines=22> */
[----:B-1----:R-:W3:Y:S04]  /*1160*/  LD.E R2, [R18.64+0x170] ;  /* 0x0001700612027980 */ /* 0x002ee8000c101900 */
        /* <DEDUP_REMOVED lines=15> */
[----:B-----5:R-:W-:Y:S01]  /*1260*/  IMAD R8, R3, R4, RZ ;  /* 0x0000000403087224 */ /* 0x020fe200078e02ff */
        /* <DEDUP_REMOVED lines=24> */
[----:B------:R-:W-:Y:S02]  /*13f0*/  IABS R7, R6 ;  /* 0x0000000600077213 */ /* 0x000fe40000000000 */
[----:B----4-:R-:W-:-:S05]  /*1400*/  IADD3 R0, RZ, -R23, RZ ;  /* 0x80000017ff007210 */ /* 0x010fca0007ffe0ff */
[----:B-1----:R-:W-:Y:S01]  /*1410*/  IMAD R17, R0, R8, RZ ;  /* 0x0000000800117224 */ /* 0x002fe200078e02ff */
        /* <DEDUP_REMOVED lines=15> */
[----:B--2---:R-:W-:Y:S01]  /*1510*/  IMAD R8, R169, R2, RZ ;  /* 0x00000002a9087224 */ /* 0x004fe200078e02ff */
[----:B------:R-:W-:-:S04]  /*1520*/  SHF.R.S32.HI R13, RZ, 0x1f, R2 ;  /* 0x0000001fff0d7819 */ /* 0x000fc80000011402 */
[----:B------:R-:W-:Y:S02]  /*1530*/  @!P0 IMAD.MOV R4, RZ, RZ, -R4 ;  /* 0x000000ffff048224 */ /* 0x000fe400078e0a04 */
[----:B------:R-:W-:Y:S01]  /*1540*/  IMAD R8, R168, R13, R8 ;  /* 0x0000000da8087224 */ /* 0x000fe200078e0208 */
[----:B------:R-:W-:-:S05]  /*1550*/  @!P1 LOP3.LUT R4, RZ, R6, RZ, 0x33, !PT ;  /* 0x00000006ff049212 */ /* 0x000fca00078e33ff */
[----:B------:R-:W-:Y:S01]  /*1560*/  IMAD R6, R15, R4, RZ ;  /* 0x000000040f067224 */ /* 0x000fe200078e02ff */
[----:B---3--:R-:W-:Y:S01]  /*1570*/  SHF.R.S32.HI R0, RZ, 0x1f, R3 ;  /* 0x0000001fff007819 */ /* 0x008fe20000011403 */
[-C--:B------:R-:W-:Y:S02]  /*1580*/  IMAD R7, R21, R3.reuse, RZ ;  /* 0x0000000315077224 */ /* 0x080fe400078e02ff */
[----:B------:R-:W-:-:S04]  /*1590*/  IMAD.WIDE.U32 R16, R20, R3, RZ ;  /* 0x0000000314107225 */ /* 0x000fc800078e00ff */
[----:B------:R-:W-:-:S05]  /*15a0*/  IMAD R7, R20, R0, R7 ;  /* 0x0000000014077224 */ /* 0x000fca00078e0207 */
[----:B------:R-:W-:Y:S01]  /*15b0*/  IADD3 R17, R17, R7, RZ ;  /* 0x0000000711117210 */ /* 0x000fe20007ffe0ff */
[----:B------:R-:W-:-:S04]  /*15c0*/  IMAD R7, R11, R3, RZ ;  /* 0x000000030b077224 */ /* 0x000fc800078e02ff */
[----:B------:R-:W-:Y:S01]  /*15d0*/  IMAD.WIDE.U32 R16, R2, R168, R16 ;  /* 0x000000a802107225 */ /* 0x000fe200078e0010 */
[----:B------:R-:W-:-:S04]  /*15e0*/  SHF.R.S32.HI R11, RZ, 0x1f, R4 ;  /* 0x0000001fff0b7819 */ /* 0x000fc80000011404 */
[----:B------:R-:W-:Y:S01]  /*15f0*/  IADD3 R17, R17, R8, RZ ;  /* 0x0000000811117210 */ /* 0x000fe20007ffe0ff */
[----:B------:R-:W-:-:S04]  /*1600*/  IMAD.WIDE.U32 R20, R10, R3, RZ ;  /* 0x000000030a147225 */ /* 0x000fc800078e00ff */
[----:B------:R-:W-:Y:S02]  /*1610*/  IMAD R7, R10, R0, R7 ;  /* 0x000000000a077224 */ /* 0x000fe400078e0207 */
[----:B------:R-:W-:Y:S02]  /*1620*/  IMAD R0, R14, R11, R6 ;  /* 0x0000000b0e007224 */ /* 0x000fe400078e0206 */
[----:B------:R-:W-:Y:S01]  /*1630*/  IMAD.WIDE.U32 R14, R4, R14, R16 ;  /* 0x0000000e040e7225 */ /* 0x000fe200078e0010 */
[----:B------:R-:W-:-:S03]  /*1640*/  IADD3 R23, R21, R7, RZ ;  /* 0x0000000715177210 */ /* 0x000fc60007ffe0ff */
[----:B------:R-:W-:Y:S01]  /*1650*/  IMAD.IADD R7, R15, 0x1, R0 ;  /* 0x000000010f077824 */ /* 0x000fe200078e0200 */
[----:B------:R-:W-:Y:S01]  /*1660*/  MOV R0, R14 ;  /* 0x0000000e00007202 */ /* 0x000fe20000000f00 */
[----:B------:R-:W-:Y:S01]  /*1670*/  IMAD.MOV.U32 R6, RZ, RZ, R20 ;  /* 0x000000ffff067224 */ /* 0x000fe200078e0014 */
[----:B------:R-:W-:Y:S05]  /*1680*/  BRA `(.L_x_7816) ;  /* 0x000004f000007947 */ /* 0x000fea0003800000 */
.L_x_7815:
        /* <DEDUP_REMOVED lines=27> */
[----:B-----5:R-:W-:-:S03]  /*1840*/  @!P3 SHF.R.S32.HI R6, RZ, 0x1f, R8 ;  /* 0x0000001fff06b819 */ /* 0x020fc60000011408 */
[----:B------:R-:W-:Y:S01]  /*1850*/  @P3 IMAD.IADD R7, R12, 0x1, R15 ;  /* 0x000000010c073824 */ /* 0x000fe200078e020f */
[----:B------:R-:W-:Y:S01]  /*1860*/  @!P3 IADD3 R27, R27, R5, RZ ;  /* 0x000000051b1bb210 */ /* 0x000fe20007ffe0ff */
[----:B--2---:R-:W-:-:S04]  /*1870*/  @!P3 IMAD R5, R23, R8, RZ ;  /* 0x000000081705b224 */ /* 0x004fc800078e02ff */
[----:B------:R-:W-:Y:S01]  /*1880*/  @!P0 IADD3 R0, R0, -R3, RZ ;  /* 0x8000000300008210 */ /* 0x000fe20007ffe0ff */
[-C--:B------:R-:W-:Y:S02]  /*1890*/  @P3 IMAD R11, R169, R7.reuse, RZ ;  /* 0x00000007a90b3224 */ /* 0x080fe400078e02ff */
[----:B------:R-:W-:Y:S01]  /*18a0*/  @P3 IMAD.WIDE.U32 R28, R168, R7, RZ ;  /* 0x00000007a81c3225 */ /* 0x000fe200078e00ff */
[----:B------:R-:W-:-:S03]  /*18b0*/  ISETP.GE.U32.AND P2, PT, R0, R3, PT ;  /* 0x000000030000720c */ /* 0x000fc60003f46070 */
[C---:B------:R-:W-:Y:S02]  /*18c0*/  @!P3 IMAD R5, R22.reuse, R6, R5 ;  /* 0x000000061605b224 */ /* 0x040fe400078e0205 */
[----:B------:R-:W-:Y:S01]  /*18d0*/  @!P3 IMAD.WIDE.U32 R22, R22, R8, R26 ;  /* 0x000000081616b225 */ /* 0x000fe200078e001a */
[----:B------:R-:W-:-:S03]  /*18e0*/  @P3 MOV R10, R28 ;  /* 0x0000001c000a3202 */ /* 0x000fc60000000f00 */
[----:B------:R-:W-:Y:S01]  /*18f0*/  @P3 IMAD.IADD R11, R29, 0x1, R11 ;  /* 0x000000011d0b3824 */ /* 0x000fe200078e020b */
[----:B------:R-:W-:Y:S01]  /*1900*/  LOP3.LUT R0, R237, R4, RZ, 0x3c, !PT ;  /* 0x00000004ed007212 */ /* 0x000fe200078e3cff */
[----:B------:R-:W-:Y:S01]  /*1910*/  @!P3 IMAD.IADD R11, R23, 0x1, R5 ;  /* 0x00000001170bb824 */ /* 0x000fe200078e0205 */
[----:B------:R-:W-:Y:S02]  /*1920*/  LEA R5, R165, 0xffffffc0, 0x6 ;  /* 0xffffffc0a5057811 */ /* 0x000fe400078e30ff */
[----:B------:R-:W-:Y:S01]  /*1930*/  @!P3 MOV R10, R22 ;  /* 0x00000016000ab202 */ /* 0x000fe20000000f00 */
[----:B------:R-:W-:Y:S01]  /*1940*/  @!P3 IMAD R6, R171, R12, RZ ;  /* 0x0000000cab06b224 */ /* 0x000fe200078e02ff */
[----:B------:R-:W-:Y:S01]  /*1950*/  @!P3 SHF.R.S32.HI R3, RZ, 0x1f, R12 ;  /* 0x0000001fff03b819 */ /* 0x000fe2000001140c */
[----:B------:R-:W-:Y:S01]  /*1960*/  IMAD R7, R169, R5, RZ ;  /* 0x00000005a9077224 */ /* 0x000fe200078e02ff */
[----:B------:R-:W-:Y:S02]  /*1970*/  SHF.R.S32.HI R13, RZ, 0x1f, R5 ;  /* 0x0000001fff0d7819 */ /* 0x000fe40000011405 */
[----:B------:R-:W-:-:S02]  /*1980*/  ISETP.GE.AND P1, PT, R0, RZ, PT ;  /* 0x000000ff0000720c */ /* 0x000fc40003f26270 */
[----:B------:R-:W-:Y:S01]  /*1990*/  @!P0 IADD3 R2, R2, 0x1, RZ ;  /* 0x0000000102028810 */ /* 0x000fe20007ffe0ff */
[----:B------:R-:W-:Y:S01]  /*19a0*/  IMAD.WIDE.U32 R26, R168, R5, R10 ;  /* 0x00000005a81a7225 */ /* 0x000fe200078e000a */
[----:B------:R-:W-:Y:S02]  /*19b0*/  ISETP.NE.AND P0, PT, R4, RZ, PT ;  /* 0x000000ff0400720c */ /* 0x000fe40003f05270 */
[----:B------:R-:W-:Y:S01]  /*19c0*/  @P2 IADD3 R2, R2, 0x1, RZ ;  /* 0x0000000102022810 */ /* 0x000fe20007ffe0ff */
[----:B------:R-:W-:Y:S02]  /*19d0*/  @!P3 IMAD R3, R3, R170, R6 ;  /* 0x000000aa0303b224 */ /* 0x000fe400078e0206 */
[----:B------:R-:W-:-:S04]  /*19e0*/  @!P3 IMAD.WIDE.U32 R10, R170, R12, RZ ;  /* 0x0000000caa0ab225 */ /* 0x000fc800078e00ff */
[----:B------:R-:W-:Y:S02]  /*19f0*/  IMAD R7, R13, R168, R7 ;  /* 0x000000a80d077224 */ /* 0x000fe400078e0207 */
[----:B------:R-:W-:Y:S01]  /*1a00*/  @!P3 IMAD.IADD R11, R11, 0x1, R3 ;  /* 0x000000010b0bb824 */ /* 0x000fe200078e0203 */
[----:B------:R-:W-:Y:S02]  /*1a10*/  MOV R3, R2 ;  /* 0x0000000200037202 */ /* 0x000fe40000000f00 */
[----:B------:R-:W-:Y:S01]  /*1a20*/  IADD3 R27, R27, R7, RZ ;  /* 0x000000071b1b7210 */ /* 0x000fe20007ffe0ff */
[----:B------:R-:W-:Y:S01]  /*1a30*/  @!P3 IMAD R0, R21, R8, RZ ;  /* 0x000000081500b224 */ /* 0x000fe200078e02ff */
[----:B------:R-:W-:Y:S01]  /*1a40*/  @!P3 SHF.R.S32.HI R7, RZ, 0x1f, R8 ;  /* 0x0000001fff07b819 */ /* 0x000fe20000011408 */
[----:B------:R-:W-:Y:S01]  /*1a50*/  @!P1 IMAD.MOV R3, RZ, RZ, -R3 ;  /* 0x000000ffff039224 */ /* 0x000fe200078e0a03 */
[----:B------:R-:W-:Y:S02]  /*1a60*/  @!P0 LOP3.LUT R3, RZ, R4, RZ, 0x33, !PT ;  /* 0x00000004ff038212 */ /* 0x000fe400078e33ff */
[----:B------:R-:W-:Y:S01]  /*1a70*/  @P3 IADD3 R12, R12, R15, RZ ;  /* 0x0000000f0c0c3210 */ /* 0x000fe20007ffe0ff */
[----:B------:R-:W-:-:S02]  /*1a80*/  @!P3 IMAD R0, R20, R7, R0 ;  /* 0x000000071400b224 */ /* 0x000fc400078e0200 */
        /* <DEDUP_REMOVED lines=15> */
.L_x_7816:
[----:B-1----:R-:W-:Y:S05]  /*1b80*/  BSYNC B0 ;  /* 0x0000000000007941 */ /* 0x002fea0003800000 */
.L_x_7814:
        /* <DEDUP_REMOVED lines=13> */
[----:B------:R-:W-:-:S05]  /*1c60*/  IMAD.SHL.U32 R26, R60, 0x8, RZ ;  /* 0x000000083c1a7824 */ /* 0x000fca00078e00ff */
[----:B------:R-:W-:Y:S01]  /*1c70*/  IADD3 R30, P0, R26, R6, RZ ;  /* 0x000000061a1e7210 */ /* 0x000fe20007f1e0ff */
[----:B------:R-:W-:Y:S01]  /*1c80*/  IMAD.SHL.U32 R6, R142, 0x40, RZ ;  /* 0x000000408e067824 */ /* 0x000fe200078e00ff */
[----:B------:R-:W-:-:S04]  /*1c90*/  SHF.R.S32.HI R27, RZ, 0x1f, R26 ;  /* 0x0000001fff1b7819 */ /* 0x000fc8000001141a */
[----:B------:R-:W-:Y:S02]  /*1ca0*/  IADD3.X R31, R27, R23, RZ, P0, !PT ;  /* 0x000000171b1f7210 */ /* 0x000fe400007fe4ff */
[----:B------:R-:W-:Y:S01]  /*1cb0*/  LOP3.LUT R23, R6, 0x1c0, RZ, 0xc0, !PT ;  /* 0x000001c006177812 */ /* 0x000fe200078ec0ff */
[----:B------:R-:W-:-:S03]  /*1cc0*/  IMAD R13, R13, R170, RZ ;  /* 0x000000aa0d0d7224 */ /* 0x000fc600078e02ff */
[----:B------:R-:W-:Y:S02]  /*1cd0*/  LOP3.LUT R140, R23, 0x38, R26, 0xf8, !PT ;  /* 0x00000038178c7812 */ /* 0x000fe400078ef81a */
[----:B------:R-:W-:Y:S01]  /*1ce0*/  SHF.R.U32.HI R23, RZ, 0x3, R23 ;  /* 0x00000003ff177819 */ /* 0x000fe20000011617 */
[C---:B------:R-:W-:Y:S02]  /*1cf0*/  IMAD R13, R2.reuse, R171, R13 ;  /* 0x000000ab020d7224 */ /* 0x040fe400078e020d */
[----:B------:R-:W-:Y:S01]  /*1d00*/  IMAD.WIDE.U32 R30, R2, R170, R30 ;  /* 0x000000aa021e7225 */ /* 0x000fe200078e001e */
[----:B------:R-:W-:Y:S02]  /*1d10*/  LOP3.LUT R140, R140, R23, RZ, 0x3c, !PT ;  /* 0x000000178c8c7212 */ /* 0x000fe400078e3cff */
[----:B------:R-:W-:Y:S01]  /*1d20*/  SHF.R.S32.HI R68, RZ, 0x1f, R239 ;  /* 0x0000001fff447819 */ /* 0x000fe200000114ef */
[----:B------:R-:W-:Y:S01]  /*1d30*/  IMAD.IADD R31, R31, 0x1, R13 ;  /* 0x000000011f1f7824 */ /* 0x000fe200078e020d */
[----:B------:R-:W-:Y:S01]  /*1d40*/  LEA.HI R10, R3, R56, RZ, 0x6 ;  /* 0x00000038030a7211 */ /* 0x000fe200078f30ff */
[----:B------:R-:W-:Y:S01]  /*1d50*/  IMAD R2, R25, R4, RZ ;  /* 0x0000000419027224 */ /* 0x000fe200078e02ff */
[----:B------:R-:W-:-:S03]  /*1d60*/  SHF.R.S32.HI R143, RZ, 0x1f, R142 ;  /* 0x0000001fff8f7819 */ /* 0x000fc6000001148e */
[-C--:B------:R-:W-:Y:S02]  /*1d70*/  IMAD R2, R11, R24.reuse, R2 ;  /* 0x000000180b027224 */ /* 0x080fe400078e0202 */
[----:B------:R-:W-:-:S04]  /*1d80*/  IMAD.WIDE.U32 R24, R4, R24, R30 ;  /* 0x0000001804187225 */ /* 0x000fc800078e001e */
[----:B------:R-:W-:Y:S02]  /*1d90*/  IMAD.IADD R25, R25, 0x1, R2 ;  /* 0x0000000119197824 */ /* 0x000fe400078e0202 */
[----:B------:R-:W-:Y:S01]  /*1da0*/  IMAD R231, R169, R142, RZ ;  /* 0x0000008ea9e77224 */ /* 0x000fe200078e02ff */
[----:B------:R-:W-:-:S03]  /*1db0*/  LEA.HI R63, R3, R56, RZ, 0x4 ;  /* 0x00000038033f7211 */ /* 0x000fc600078f20ff */
[----:B------:R-:W-:Y:S01]  /*1dc0*/  IMAD R231, R143, R168, R231 ;  /* 0x000000a88fe77224 */ /* 0x000fe200078e02e7 */
[----:B------:R-:W-:Y:S02]  /*1dd0*/  LEA.HI R58, R3, R56, RZ, 0x5 ;  /* 0x00000038033a7211 */ /* 0x000fe400078f28ff */
[----:B------:R-:W-:Y:S01]  /*1de0*/  LOP3.LUT R3, R63, 0xfffffff0, RZ, 0xc0, !PT ;  /* 0xfffffff03f037812 */ /* 0x000fe200078ec0ff */
[C---:B------:R-:W-:Y:S01]  /*1df0*/  IMAD.SHL.U32 R64, R168.reuse, 0x10, RZ ;  /* 0x00000010a8407824 */ /* 0x040fe200078e00ff */
[----:B------:R-:W-:Y:S01]  /*1e00*/  SHF.L.U64.HI R65, R168, 0x4, R169 ;  /* 0x00000004a8417819 */ /* 0x000fe200000102a9 */
[C---:B------:R-:W-:Y:S01]  /*1e10*/  IMAD.SHL.U32 R61, R170.reuse, 0x10, RZ ;  /* 0x00000010aa3d7824 */ /* 0x040fe200078e00ff */
[----:B------:R-:W-:Y:S01]  /*1e20*/  SHF.L.U64.HI R62, R170, 0x4, R171 ;  /* 0x00000004aa3e7819 */ /* 0x000fe200000102ab */
[----:B------:R-:W-:Y:S01]  /*1e30*/  IMAD.IADD R66, R56, 0x1, -R3 ;  /* 0x0000000138427824 */ /* 0x000fe200078e0a03 */
[----:B------:R-:W-:Y:S01]  /*1e40*/  SHF.R.S32.HI R58, RZ, 0x5, R58 ;  /* 0x00000005ff3a7819 */ /* 0x000fe2000001143a */
[----:B------:R-:W-:Y:S01]  /*1e50*/  IMAD.SHL.U32 R67, R60, 0x4, RZ ;  /* 0x000000043c437824 */ /* 0x000fe200078e00ff */
[----:B------:R-:W-:Y:S01]  /*1e60*/  SHF.R.S32.HI R63, RZ, 0x4, R63 ;  /* 0x00000004ff3f7819 */ /* 0x000fe2000001143f */
[----:B--2---:R-:W-:-:S04]  /*1e70*/  @P1 IMAD.WIDE.U32 R32, R148, R9, RZ ;  /* 0x0000000994201225 */ /* 0x004fc800078e00ff */
[----:B------:R-:W-:Y:S02]  /*1e80*/  @P1 IMAD.MOV.U32 R8, RZ, RZ, R32 ;  /* 0x000000ffff081224 */ /* 0x000fe400078e0020 */
[----:B------:R-:W-:Y:S02]  /*1e90*/  @P1 IMAD R9, R149, R9, RZ ;  /* 0x0000000995091224 */ /* 0x000fe400078e02ff */
[----:B---3--:R-:W-:-:S04]  /*1ea0*/  @!P1 IMAD.WIDE.U32 R22, R28, R239, RZ ;  /* 0x000000ef1c169225 */ /* 0x008fc800078e00ff */
[----:B------:R-:W-:Y:S02]  /*1eb0*/  @!P1 IMAD R13, R29, R239, RZ ;  /* 0x000000ef1d0d9224 */ /* 0x000fe400078e02ff */
[----:B------:R-:W-:Y:S02]  /*1ec0*/  @!P1 IMAD.MOV.U32 R8, RZ, RZ, R22 ;  /* 0x000000ffff089224 */ /* 0x000fe400078e0016 */
[----:B------:R-:W-:Y:S01]  /*1ed0*/  @!P1 IMAD R6, R28, R68, R13 ;  /* 0x000000441c069224 */ /* 0x000fe200078e020d */
[----:B------:R-:W-:Y:S02]  /*1ee0*/  @P1 IADD3 R9, R33, R9, RZ ;  /* 0x0000000921091210 */ /* 0x000fe40007ffe0ff */
[----:B------:R-:W-:Y:S01]  /*1ef0*/  IADD3 R8, P0, R26, R8, RZ ;  /* 0x000000081a087210 */ /* 0x000fe20007f1e0ff */
[----:B------:R-:W-:Y:S01]  /*1f00*/  @!P1 IMAD.IADD R9, R23, 0x1, R6 ;  /* 0x0000000117099824 */ /* 0x000fe200078e0206 */
[----:B------:R-:W-:-:S03]  /*1f10*/  SHF.L.U32 R23, R10, 0x3, RZ ;  /* 0x000000030a177819 */ /* 0x000fc600000006ff */
[----:B------:R-:W-:Y:S01]  /*1f20*/  IMAD.X R9, R27, 0x1, R9, P0 ;  /* 0x000000011b097824 */ /* 0x000fe200000e0609 */
[----:B------:R-:W-:Y:S01]  /*1f30*/  IADD3 R22, P0, R26, R0, RZ ;  /* 0x000000001a167210 */ /* 0x000fe20007f1e0ff */
[----:B------:R-:W-:Y:S01]  /*1f40*/  IMAD R13, R21, R237, RZ ;  /* 0x000000ed150d7224 */ /* 0x000fe200078e02ff */
[----:B------:R-:W-:Y:S02]  /*1f50*/  SHF.R.S32.HI R6, RZ, 0x1f, R237 ;  /* 0x0000001fff067819 */ /* 0x000fe400000114ed */
[----:B------:R-:W-:Y:S01]  /*1f60*/  LOP3.LUT R140, R140, 0xfffffe00, R23, 0xf8, !PT ;  /* 0xfffffe008c8c7812 */ /* 0x000fe200078ef817 */
[----:B------:R-:W-:Y:S02]  /*1f70*/  IMAD.X R23, R27, 0x1, R7, P0 ;  /* 0x000000011b177824 */ /* 0x000fe400000e0607 */
[----:B------:R-:W-:-:S04]  /*1f80*/  IMAD.WIDE.U32 R144, R237, R20, R8 ;  /* 0x00000014ed907225 */ /* 0x000fc800078e0008 */
[----:B------:R-:W-:Y:S02]  /*1f90*/  IMAD R7, R171, R142, RZ ;  /* 0x0000008eab077224 */ /* 0x000fe400078e02ff */
[----:B------:R-:W-:-:S04]  /*1fa0*/  IMAD.WIDE R8, R235, 0x40, R142 ;  /* 0x00000040eb087825 */ /* 0x000fc800078e028e */
[----:B------:R-:W-:Y:S02]  /*1fb0*/  IMAD R6, R20, R6, R13 ;  /* 0x0000000614067224 */ /* 0x000fe400078e020d */
[-C--:B------:R-:W-:Y:S02]  /*1fc0*/  IMAD R7, R143, R170.reuse, R7 ;  /* 0x000000aa8f077224 */ /* 0x080fe400078e0207 */
[----:B------:R-:W-:-:S04]  /*1fd0*/  IMAD.WIDE.U32 R20, R142, R170, R24 ;  /* 0x000000aa8e147225 */ /* 0x000fc800078e0018 */
[----:B------:R-:W-:Y:S01]  /*1fe0*/  IMAD R147, R9, R148, RZ ;  /* 0x0000009409937224 */ /* 0x000fe200078e02ff */
[----:B------:R-:W-:Y:S02]  /*1ff0*/  SHF.R.S32.HI R9, RZ, 0x1f, R70 ;  /* 0x0000001fff097819 */ /* 0x000fe40000011446 */
[----:B------:R-:W-:Y:S02]  /*2000*/  IADD3 R7, R21, R7, RZ ;  /* 0x0000000715077210 */ /* 0x000fe40007ffe0ff */
[C---:B----4-:R-:W-:Y:S02]  /*2010*/  LEA R242, P0, R20.reuse, R14, 0x1 ;  /* 0x0000000e14f27211 */ /* 0x050fe400078008ff */
[----:B------:R-:W-:Y:S02]  /*2020*/  LEA.HI R0, R9, R70, RZ, 0x6 ;  /* 0x0000004609007211 */ /* 0x000fe400078f30ff */
[----:B------:R-:W-:Y:S02]  /*2030*/  LEA.HI.X R243, R20, R15, R7, 0x1, P0 ;  /* 0x0000000f14f37211 */ /* 0x000fe400000f0c07 */
[----:B------:R-:W-:-:S04]  /*2040*/  SHF.R.S32.HI R7, RZ, 0x6, R0 ;  /* 0x00000006ff077819 */ /* 0x000fc80000011400 */
[----:B------:R-:W-:-:S04]  /*2050*/  IMNMX R76, R230, R7, !PT ;  /* 0x00000007e64c7217 */ /* 0x000fc80007800200 */
[----:B------:R-:W-:Y:S01]  /*2060*/  ISETP.GT.AND P0, PT, R165, R76, PT ;  /* 0x0000004ca500720c */ /* 0x000fe20003f04270 */
[----:B------:R-:W-:Y:S01]  /*2070*/  IMAD.WIDE.U32 R22, R142, R168, R22 ;  /* 0x000000a88e167225 */ /* 0x000fe200078e0016 */
[----:B------:R-:W-:-:S03]  /*2080*/  IADD3 R145, R145, R6, RZ ;  /* 0x0000000691917210 */ /* 0x000fc60007ffe0ff */
[----:B------:R-:W-:Y:S01]  /*2090*/  IMAD R147, R8, R149, R147 ;  /* 0x0000009508937224 */ /* 0x000fe200078e0293 */
[----:B------:R-:W-:Y:S01]  /*20a0*/  LEA R232, P1, R22, R16, 0x1 ;  /* 0x0000001016e87211 */ /* 0x000fe200078208ff */
[----:B------:R-:W-:Y:S02]  /*20b0*/  IMAD.IADD R231, R23, 0x1, R231 ;  /* 0x0000000117e77824 */ /* 0x000fe400078e02e7 */
[----:B------:R-:W-:Y:S01]  /*20c0*/  IMAD.WIDE.U32 R144, R8, R148, R144 ;  /* 0x0000009408907225 */ /* 0x000fe200078e0090 */
[----:B------:R-:W-:Y:S02]  /*20d0*/  @!P4 MOV R12, RZ ;  /* 0x000000ff000cc202 */ /* 0x000fe40000000f00 */
[----:B------:R-:W-:Y:S02]  /*20e0*/  LEA.HI.X R231, R22, R17, R231, 0x1, P1 ;  /* 0x0000001116e77211 */ /* 0x000fe400008f0ce7 */
[----:B------:R-:W-:Y:S01]  /*20f0*/  IADD3 R147, R145, R147, RZ ;  /* 0x0000009391937210 */ /* 0x000fe20007ffe0ff */
        /* <DEDUP_REMOVED lines=12> */
[----:B------:R-:W-:Y:S01]  /*21c0*/  SHF.R.S32.HI R13, RZ, 0x1f, R70 ;  /* 0x0000001fff0d7819 */ /* 0x000fe20000011446 */
[----:B-----5:R-:W-:Y:S01]  /*21d0*/  IMAD.IADD R12, R12, 0x1, R5 ;  /* 0x000000010c0c7824 */ /* 0x020fe200078e0205 */
[C---:B------:R-:W-:Y:S01]  /*21e0*/  SHF.L.U64.HI R72, R170.reuse, 0x5, R171 ;  /* 0x00000005aa487819 */ /* 0x040fe200000102ab */
[----:B------:R-:W-:-:S02]  /*21f0*/  IMAD.SHL.U32 R71, R170, 0x20, RZ ;  /* 0x00000020aa477824 */ /* 0x000fc400078e00ff */
[----:B------:R-:W-:Y:S02]  /*2200*/  IMAD R69, R171, 0x60, RZ ;  /* 0x00000060ab457824 */ /* 0x000fe400078e02ff */
[----:B------:R-:W-:Y:S01]  /*2210*/  IMAD.WIDE.U32 R152, R170, 0x60, RZ ;  /* 0x00000060aa987825 */ /* 0x000fe200078e00ff */
[C---:B------:R-:W-:Y:S02]  /*2220*/  SHF.L.U64.HI R72, R71.reuse, 0x1, R72 ;  /* 0x0000000147487819 */ /* 0x040fe40000010248 */
        /* <DEDUP_REMOVED lines=21> */
[----:B------:R-:W-:Y:S02]  /*2380*/  IMAD R2, R155, R5, RZ ;  /* 0x000000059b027224 */ /* 0x000fe400078e02ff */
        /* <DEDUP_REMOVED lines=102> */
[----:B------:R-:W-:Y:S01]  /*29f0*/  IADD3 R22, R26, 0x40, RZ ;  /* 0x000000401a167810 */ /* 0x000fe20007ffe0ff */
        /* <DEDUP_REMOVED lines=16> */
.L_x_7873:
        /* <DEDUP_REMOVED lines=251> */
.L_x_7822:
[----:B------:R-:W-:Y:S05]  /*3ab0*/  BSYNC B0 ;  /* 0x0000000000007941 */ /* 0x000fea0003800000 */
.L_x_7821:
        /* <DEDUP_REMOVED lines=192> */
.L_x_7824:
[----:B------:R-:W-:Y:S05]  /*46c0*/  BSYNC B0 ;  /* 0x0000000000007941 */ /* 0x000fea0003800000 */
.L_x_7823:
        /* <DEDUP_REMOVED lines=195> */
.L_x_7826:
[----:B------:R-:W-:Y:S05]  /*5300*/  BSYNC B0 ;  /* 0x0000000000007941 */ /* 0x000fea0003800000 */
.L_x_7825:
[C---:B------:R-:W-:Y:S01]  /*5310*/  ISETP.GE.AND P0, PT, R136.reuse, R163, PT ;  /* 0x000000a38800720c */ /* 0x040fe20003f06270 */
[----:B------:R-:W-:Y:S03]  /*5320*/  BSSY B0, `(.L_x_7827) ;  /* 0x00000c4000007945 */ /* 0x000fe60003800000 */
[----:B------:R-:W-:Y:S11]  /*5330*/  ISETP.GE.AND P0, PT, R136, R161, !P0 ;  /* 0x000000a18800720c */ /* 0x000ff60004706270 */
[----:B------:R-:W-:Y:S02]  /*5340*/  @!UPT UIADD3 URZ, URZ, URZ, URZ ;  /* 0x0000003f3f3ff290 */ /* 0x000fe4000fffe03f */
[----:B------:R-:W-:-:S05]  /*5350*/  @!P0 BRA `(.L_x_7828) ;  /* 0x00000c0000008947 */ /* 0x000fca0003800000 */
[----:B------:R-:W-:Y:S01]  /*5360*/  IMAD R161, R159, 0x60, RZ ;  /* 0x000000609fa17824 */ /* 0x000fe200078e02ff */
[----:B-1----:R-:W-:Y:S01]  /*5370*/  SHF.L.U32 R167, R135, 0x1, RZ ;  /* 0x0000000187a77819 */ /* 0x002fe200000006ff */
        /* <DEDUP_REMOVED lines=190> */
.L_x_7828:
[----:B------:R-:W-:Y:S05]  /*5f60*/  BSYNC B0 ;  /* 0x0000000000007941 */ /* 0x000fea0003800000 */
.L_x_7827:
[----:B------:R-:W2:Y:S02]  /*5f70*/  LD.E R3, [R18.64+0xd0] ;  /* 0x0000d00612037980 */ /* 0x000ea4000c101900 */
[----:B--2---:R-:W-:Y:S05]  /*5f80*/  IMAD.U32 R3, R3, -0x20, RZ ;  /* 0xffffffe003037824 */ /* 0x004fea00078e00ff */
[C---:B------:R-:W-:Y:S02]  /*5f90*/  LEA R28, P1, R3.reuse, R28, 0x1 ;  /* 0x0000001c031c7211 */ /* 0x040fe400078208ff */
[C---:B------:R-:W-:Y:S02]  /*5fa0*/  LEA R52, P0, R3.reuse, R52, 0x1 ;  /* 0x0000003403347211 */ /* 0x040fe400078008ff */
[C---:B------:R-:W-:Y:S02]  /*5fb0*/  LEA.HI.X.SX32 R29, R3.reuse, R29, 0x1, P1 ;  /* 0x0000001d031d7211 */ /* 0x040fe400008f0eff */
[----:B------:R-:W-:Y:S01]  /*5fc0*/  LEA.HI.X.SX32 R53, R3, R53, 0x1, P0 ;  /* 0x0000003503357211 */ /* 0x000fe200000f0eff */
[----:B------:R-:W-:-:S05]  /*5fd0*/  BRA `(.L_x_7829) ;  /* 0x00005e6000007947 */ /* 0x000fca0003800000 */
.L_x_7820:
        /* <DEDUP_REMOVED lines=85> */
.L_x_7833:
[----:B------:R-:W-:Y:S05]  /*6530*/  BSYNC B0 ;  /* 0x0000000000007941 */ /* 0x000fea0003800000 */
.L_x_7832:
        /* <DEDUP_REMOVED lines=84> */
.L_x_7835:
[----:B------:R-:W-:Y:S05]  /*6a80*/  BSYNC B0 ;  /* 0x0000000000007941 */ /* 0x000fea0003800000 */
.L_x_7834:
        /* <DEDUP_REMOVED lines=83> */
.L_x_7837:
[----:B------:R-:W-:Y:S05]  /*6fc0*/  BSYNC B0 ;  /* 0x0000000000007941 */ /* 0x000fea0003800000 */
.L_x_7836:
        /* <DEDUP_REMOVED lines=84> */
.L_x_7839:
[----:B------:R-:W-:Y:S05]  /*7510*/  BSYNC B0 ;  /* 0x0000000000007941 */ /* 0x000fea0003800000 */
.L_x_7838:
[----:B-----5:R3:W-:Y:S02]  /*7520*/  ST.E.128 [R156.64+0x180], R8 ;  /* 0x000180089c007985 */ /* 0x0207e4000c101d06 */
.L_x_7831:
[----:B------:R-:W-:Y:S05]  /*7530*/  BSYNC B1 ;  /* 0x0000000000017941 */ /* 0x000fea0003800000 */
.L_x_7830:
        /* <DEDUP_REMOVED lines=90> */
.L_x_7843:
[----:B------:R-:W-:Y:S05]  /*7ae0*/  BSYNC B0 ;  /* 0x0000000000007941 */ /* 0x000fea0003800000 */
.L_x_7842:
        /* <DEDUP_REMOVED lines=92> */
.L_x_7845:
[----:B------:R-:W-:Y:S05]  /*80b0*/  BSYNC B0 ;  /* 0x0000000000007941 */ /* 0x000fea0003800000 */
.L_x_7844:
        /* <DEDUP_REMOVED lines=89> */
.L_x_7847:
[----:B------:R-:W-:Y:S05]  /*8650*/  BSYNC B0 ;  /* 0x0000000000007941 */ /* 0x000fea0003800000 */
.L_x_7846:
        /* <DEDUP_REMOVED lines=90> */
.L_x_7849:
[----:B------:R-:W-:Y:S05]  /*8c00*/  BSYNC B0 ;  /* 0x0000000000007941 */ /* 0x000fea0003800000 */
.L_x_7848:
[----:B-----5:R3:W-:Y:S02]  /*8c10*/  ST.E.128 [R42.64+0x180], R8 ;  /* 0x000180082a007985 */ /* 0x0207e4000c101d06 */
.L_x_7841:
[----:B------:R-:W-:Y:S05]  /*8c20*/  BSYNC B1 ;  /* 0x0000000000017941 */ /* 0x000fea0003800000 */
.L_x_7840:
        /* <DEDUP_REMOVED lines=93> */
.L_x_7853:
[----:B------:R-:W-:Y:S05]  /*9200*/  BSYNC B0 ;  /* 0x0000000000007941 */ /* 0x000fea0003800000 */
.L_x_7852:
        /* <DEDUP_REMOVED lines=92> */
.L_x_7855:
[----:B------:R-:W-:Y:S05]  /*97d0*/  BSYNC B0 ;  /* 0x0000000000007941 */ /* 0x000fea0003800000 */
.L_x_7854:
        /* <DEDUP_REMOVED lines=89> */
.L_x_7857:
[----:B------:R-:W-:Y:S05]  /*9d70*/  BSYNC B0 ;  /* 0x0000000000007941 */ /* 0x000fea0003800000 */
.L_x_7856:
        /* <DEDUP_REMOVED lines=90> */
.L_x_7859:
[----:B------:R-:W-:Y:S05]  /*a320*/  BSYNC B0 ;  /* 0x0000000000007941 */ /* 0x000fea0003800000 */
.L_x_7858:
[----:B-----5:R4:W-:Y:S02]  /*a330*/  ST.E.128 [R42.64+0x180], R8 ;  /* 0x000180082a007985 */ /* 0x0209e4000c101d06 */
.L_x_7851:
[----:B------:R-:W-:Y:S05]  /*a340*/  BSYNC B1 ;  /* 0x0000000000017941 */ /* 0x000fea0003800000 */
.L_x_7850:
        /* <DEDUP_REMOVED lines=94> */
.L_x_7863:
[----:B------:R-:W-:Y:S05]  /*a930*/  BSYNC B0 ;  /* 0x0000000000007941 */ /* 0x000fea0003800000 */
.L_x_7862:
        /* <DEDUP_REMOVED lines=93> */
.L_x_7865:
[----:B------:R-:W-:Y:S05]  /*af10*/  BSYNC B0 ;  /* 0x0000000000007941 */ /* 0x000fea0003800000 */
.L_x_7864:
        /* <DEDUP_REMOVED lines=89> */
.L_x_7867:
[----:B------:R-:W-:Y:S05]  /*b4b0*/  BSYNC B0 ;  /* 0x0000000000007941 */ /* 0x000fea0003800000 */
.L_x_7866:
        /* <DEDUP_REMOVED lines=90> */
.L_x_7869:
[----:B------:R-:W-:Y:S05]  /*ba60*/  BSYNC B0 ;  /* 0x0000000000007941 */ /* 0x000fea0003800000 */
.L_x_7868:
[----:B-----5:R4:W-:Y:S02]  /*ba70*/  ST.E.128 [R54.64+0x180], R8 ;  /* 0x0001800836007985 */ /* 0x0209e4000c101d06 */
.L_x_7861:
[----:B------:R-:W-:Y:S05]  /*ba80*/  BSYNC B1 ;  /* 0x0000000000017941 */ /* 0x000fea0003800000 */
.L_x_7860:
[----:B------:R-:W5:Y:S02]  /*ba90*/  LD.E R3, [R18.64+0xd0] ;  /* 0x0000d00612037980 */ /* 0x000f64000c101900 */
[----:B-----5:R-:W-:Y:S05]  /*baa0*/  IMAD.U32 R3, R3, -0x20, RZ ;  /* 0xffffffe003037824 */ /* 0x020fea00078e00ff */
[C---:B------:R-:W-:Y:S02]  /*bab0*/  LEA R110, P1, R3.reuse, R110, 0x1 ;  /* 0x0000006e036e7211 */ /* 0x040fe400078208ff */
[C---:B------:R-:W-:Y:S02]  /*bac0*/  LEA R108, P0, R3.reuse, R108, 0x1 ;  /* 0x0000006c036c7211 */ /* 0x040fe400078008ff */
[C---:B------:R-:W-:Y:S02]  /*bad0*/  LEA.HI.X.SX32 R111, R3.reuse, R111, 0x1, P1 ;  /* 0x0000006f036f7211 */ /* 0x040fe400008f0eff */
[----:B------:R-:W-:Y:S01]  /*bae0*/  LEA.HI.X.SX32 R109, R3, R109, 0x1, P0 ;  /* 0x0000006d036d7211 */ /* 0x000fe200000f0eff */
[----:B------:R-:W-:-:S05]  /*baf0*/  BRA `(.L_x_7829) ;  /* 0x0000034000007947 */ /* 0x000fca0003800000 */
.L_x_7819:
        /* <DEDUP_REMOVED lines=52> */
.L_x_7829:
[----:B------:R-:W-:Y:S05]  /*be40*/  BSYNC B2 ;  /* 0x0000000000027941 */ /* 0x000fea0003800000 */
.L_x_7818:
        /* <DEDUP_REMOVED lines=88> */
.L_x_7871:
        /* <DEDUP_REMOVED lines=8> */
.L_x_7872:
[----:B------:R-:W-:Y:S05]  /*c450*/  BSYNC B0 ;  /* 0x0000000000007941 */ /* 0x000fea0003800000 */
.L_x_7870:
[----:B------:R-:W-:Y:S04]  /*c460*/  IADD3 R17, R17, -0x1, RZ ;  /* 0xffffffff11117810 */ /* 0x000fe80007ffe0ff */
[----:B------:R-:W-:Y:S11]  /*c470*/  ISETP.GT.AND P0, PT, R17, R76, PT ;  /* 0x0000004c1100720c */ /* 0x000ff60003f04270 */
[----:B------:R-:W-:Y:S02]  /*c480*/  @!UPT UIADD3 URZ, URZ, URZ, URZ ;  /* 0x0000003f3f3ff290 */ /* 0x000fe4000fffe03f */
[----:B------:R-:W-:-:S05]  /*c490*/  @P0 BRA `(.L_x_7873) ;  /* 0xffff666000000947 */ /* 0x000fca000383ffff */
.L_x_7817:
[----:B-1----:R-:W-:Y:S01]  /*c4a0*/  WARPSYNC 0xffffffff ;  /* 0xffffffff00007948 */ /* 0x002fe20003800000 */
        /* <DEDUP_REMOVED lines=12> */
[----:B------:R1:W5:Y:S01]  /*c570*/  LD.E.64 R14, [R18.64+0x150] ;  /* 0x00015006120e7980 */ /* 0x000362000c101b00 */
[----:B--2---:R-:W-:-:S04]  /*c580*/  ISETP.NE.U32.AND P1, PT, R4, RZ, PT ;  /* 0x000000ff0400720c */ /* 0x004fc80003f25070 */
[----:B------:R-:W-:-:S13]  /*c590*/  ISETP.NE.AND.EX P1, PT, R5, RZ, PT, P1 ;  /* 0x000000ff0500720c */ /* 0x000fda0003f25310 */
[----:B-----5:R-:W-:-:S04]  /*c5a0*/  @P1 LEA R12, P0, R239, R4, 0x2 ;  /* 0x00000004ef0c1211 */ /* 0x020fc800078010ff */
[----:B------:R-:W-:-:S05]  /*c5b0*/  @P1 LEA.HI.X R13, R239, R5, R68, 0x2, P0 ;  /* 0x00000005ef0d1211 */ /* 0x000fca00000f1444 */
[----:B------:R-:W2:Y:S01]  /*c5c0*/  @P1 LD.E R2, [R12.64] ;  /* 0x000000060c021980 */ /* 0x000ea2000c101900 */
[-C--:B------:R-:W-:Y:S02]  /*c5d0*/  IADD3 R3, P1, R3, R144.reuse, RZ ;  /* 0x0000009003037210 */ /* 0x080fe40007f3e0ff */
[----:B------:R-:W-:Y:S02]  /*c5e0*/  LEA.HI R10, R7, R7, RZ, 0x1 ;  /* 0x00000007070a7211 */ /* 0x000fe400078f08ff */
[----:B------:R-:W-:Y:S01]  /*c5f0*/  LEA R5, P0, R148, R144, 0x5 ;  /* 0x0000009094057211 */ /* 0x000fe200078028ff */
[----:B------:R-:W-:Y:S01]  /*c600*/  IMAD.X R6, R9, 0x1, R147, P1 ;  /* 0x0000000109067824 */ /* 0x000fe200008e0693 */
[-C--:B------:R-:W-:Y:S01]  /*c610*/  LEA R48, P2, R144, R150.reuse, 0x1 ;  /* 0x0000009690307211 */ /* 0x080fe200078408ff */
[----:B------:R-:W-:Y:S01]  /*c620*/  IMAD.MOV.U32 R146, RZ, RZ, R144 ;  /* 0x000000ffff927224 */ /* 0x000fe200078e0090 */
[----:B------:R-:W-:Y:S02]  /*c630*/  SHF.R.S32.HI R9, RZ, 0x1, R10 ;  /* 0x00000001ff097819 */ /* 0x000fe4000001140a */
[----:B------:R-:W-:Y:S01]  /*c640*/  LEA.HI.X R8, R148, R147, R149, 0x5, P0 ;  /* 0x0000009394087211 */ /* 0x000fe200000f2c95 */
[----:B------:R-:W-:Y:S01]  /*c650*/  IMAD R4, R149, 0x30, RZ ;  /* 0x0000003095047824 */ /* 0x000fe200078e02ff */
[--C-:B------:R-:W-:Y:S01]  /*c660*/  LEA.HI.X R49, R144, R151, R147.reuse, 0x1, P2 ;  /* 0x0000009790317211 */ /* 0x100fe200010f0c93 */
[----:B------:R-:W-:Y:S01]  /*c670*/  IMAD.WIDE.U32 R146, R148, 0x30, R146 ;  /* 0x0000003094927825 */ /* 0x000fe200078e0092 */
[----:B------:R-:W-:-:S02]  /*c680*/  LEA R24, P1, R3, R150, 0x1 ;  /* 0x0000009603187211 */ /* 0x000fc400078208ff */
[-C--:B------:R-:W-:Y:S02]  /*c690*/  LEA R22, P0, R5, R150.reuse, 0x1 ;  /* 0x0000009605167211 */ /* 0x080fe400078008ff */
[----:B---3--:R-:W-:Y:S02]  /*c6a0*/  ISETP.NE.AND P4, PT, R0, RZ, PT ;  /* 0x000000ff0000720c */ /* 0x008fe40003f85270 */
[-C--:B------:R-:W-:Y:S02]  /*c6b0*/  LEA.HI.X R25, R3, R151.reuse, R6, 0x1, P1 ;  /* 0x0000009703197211 */ /* 0x080fe400008f0c06 */
[----:B------:R-:W-:Y:S01]  /*c6c0*/  LEA.HI.X R23, R5, R151, R8, 0x1, P0 ;  /* 0x0000009705177211 */ /* 0x000fe200000f0c08 */
[----:B------:R-:W-:Y:S02]  /*c6d0*/  IMAD.IADD R5, R147, 0x1, R4 ;  /* 0x0000000193057824 */ /* 0x000fe400078e0204 */
[----:B------:R-:W-:Y:S01]  /*c6e0*/  IMAD.IADD R11, R236, 0x1, -R59 ;  /* 0x00000001ec0b7824 */ /* 0x000fe200078e0a3b */
[----:B------:R-:W-:-:S04]  /*c6f0*/  LEA R20, P1, R146, R150, 0x1 ;  /* 0x0000009692147211 */ /* 0x000fc800078208ff */
[----:B------:R-:W-:Y:S01]  /*c700*/  ISETP.GE.AND P0, PT, R142, R11, PT ;  /* 0x0000000b8e00720c */ /* 0x000fe20003f06270 */
[----:B------:R-:W-:Y:S01]  /*c710*/  IMAD.SHL.U32 R8, R9, 0x10, RZ ;  /* 0x0000001009087824 */ /* 0x000fe200078e00ff */
[----:B------:R-:W-:Y:S02]  /*c720*/  LEA.HI.X R21, R146, R151, R5, 0x1, P1 ;  /* 0x0000009792157211 */ /* 0x000fe400008f0c05 */
[----:B------:R-:W-:Y:S02]  /*c730*/  ISETP.GT.AND P0, PT, R56, -0x8, !P0 ;  /* 0xfffffff83800780c */ /* 0x000fe40004704270 */
[----:B--2---:R-:W-:Y:S01]  /*c740*/  IADD3 R70, R2, R70, R59 ;  /* 0x0000004602467210 */ /* 0x004fe20007ffe03b */
[----:B------:R-:W-:-:S04]  /*c750*/  IMAD R2, R142, R9, R67 ;  /* 0x000000098e027224 */ /* 0x000fc800078e0243 */
        /* <DEDUP_REMOVED lines=16> */
[----:B------:R-:W-:-:S03]  /*c860*/  IADD3 R38, P0, R14, R39, RZ ;  /* 0x000000270e267210 */ /* 0x000fc60007f1e0ff */
[--C-:B------:R-:W-:Y:S02]  /*c870*/  IMAD.X R37, R17, 0x1, R3.reuse, P1 ;  /* 0x0000000111257824 */ /* 0x100fe400008e0603 */
[----:B------:R-:W-:Y:S01]  /*c880*/  IMAD.X R39, R15, 0x1, R3, P0 ;  /* 0x000000010f277824 */ /* 0x000fe200000e0603 */
[----:B------:R-:W-:Y:S05]  /*c890*/  @P2 BRA `(.L_x_7880) ;  /* 0x0000027000002947 */ /* 0x000fea0003800000 */
[----:B------:R-:W2:Y:S04]  /*c8a0*/  LD.E.64 R2, [R38.64] ;  /* 0x0000000626027980 */ /* 0x000ea8000c101b00 */
[----:B------:R-:W3:Y:S01]  /*c8b0*/  LD.E.64 R4, [R36.64] ;  /* 0x0000000624047980 */ /* 0x000ee2000c101b00 */
[C---:B-----5:R-:W-:Y:S01]  /*c8c0*/  SHF.L.U32 R41, R31.reuse, 0x10, RZ ;  /* 0x000000101f297819 */ /* 0x060fe200000006ff */
[----:B------:R-:W-:Y:S01]  /*c8d0*/  IMAD.U32 R34, R30, 0x10000, RZ ;  /* 0x000100001e227824 */ /* 0x000fe200078e00ff */
[----:B------:R-:W-:-:S02]  /*c8e0*/  LOP3.LUT R35, R31, 0xffff0000, RZ, 0xc0, !PT ;  /* 0xffff00001f237812 */ /* 0x000fc400078ec0ff */
[C---:B------:R-:W-:Y:S02]  /*c8f0*/  LOP3.LUT R6, R29.reuse, 0xffff0000, RZ, 0xc0, !PT ;  /* 0xffff00001d067812 */ /* 0x040fe400078ec0ff */
[----:B------:R-:W-:Y:S02]  /*c900*/  SHF.L.U32 R10, R29, 0x10, RZ ;  /* 0x000000101d0a7819 */ /* 0x000fe400000006ff */
[C---:B------:R-:W-:Y:S02]  /*c910*/  SHF.L.U32 R12, R28.reuse, 0x10, RZ ;  /* 0x000000101c0c7819 */ /* 0x040fe400000006ff */
[----:B------:R-:W-:Y:S02]  /*c920*/  LOP3.LUT R40, R28, 0xffff0000, RZ, 0xc0, !PT ;  /* 0xffff00001c287812 */ /* 0x000fe400078ec0ff */
[----:B------:R-:W-:Y:S02]  /*c930*/  LOP3.LUT R42, R30, 0xffff0000, RZ, 0xc0, !PT ;  /* 0xffff00001e2a7812 */ /* 0x000fe400078ec0ff */
[----:B--2---:R-:W-:-:S02]  /*c940*/  LOP3.LUT R31, R2, 0xffff0000, RZ, 0xc0, !PT ;  /* 0xffff0000021f7812 */ /* 0x004fc400078ec0ff */
[C---:B------:R-:W-:Y:S01]  /*c950*/  LOP3.LUT R28, R3.reuse, 0xffff0000, RZ, 0xc0, !PT ;  /* 0xffff0000031c7812 */ /* 0x040fe200078ec0ff */
[----:B------:R-:W-:Y:S01]  /*c960*/  IMAD.U32 R3, R3, 0x10000, RZ ;  /* 0x0001000003037824 */ /* 0x000fe200078e00ff */
[----:B---3--:R-:W-:Y:S01]  /*c970*/  LOP3.LUT R33, R4, 0xffff0000, RZ, 0xc0, !PT ;  /* 0xffff000004217812 */ /* 0x008fe200078ec0ff */
[C---:B------:R-:W-:Y:S01]  /*c980*/  FMUL.FTZ R29, R6.reuse, R31 ;  /* 0x0000001f061d7220 */ /* 0x040fe20000410000 */
[----:B------:R-:W-:Y:S01]  /*c990*/  LOP3.LUT R32, R5, 0xffff0000, RZ, 0xc0, !PT ;  /* 0xffff000005207812 */ /* 0x000fe200078ec0ff */
[----:B------:R-:W-:Y:S01]  /*c9a0*/  FMUL.FTZ R30, R35, R28 ;  /* 0x0000001c231e7220 */ /* 0x000fe20000410000 */
[----:B------:R-:W-:Y:S01]  /*c9b0*/  SHF.L.U32 R5, R5, 0x10, RZ ;  /* 0x0000001005057819 */ /* 0x000fe200000006ff */
[-C--:B------:R-:W-:Y:S02]  /*c9c0*/  FMUL.FTZ R6, R6, R33.reuse ;  /* 0x0000002106067220 */ /* 0x080fe40000410000 */
[----:B------:R-:W-:Y:S01]  /*c9d0*/  FFMA.FTZ R29, R10, R33, -R29 ;  /* 0x000000210a1d7223 */ /* 0x000fe2000001081d */
[----:B------:R-:W-:Y:S01]  /*c9e0*/  SHF.L.U32 R33, R4, 0x10, RZ ;  /* 0x0000001004217819 */ /* 0x000fe200000006ff */
[----:B------:R-:W-:Y:S01]  /*c9f0*/  FFMA.FTZ R6, R10, R31, R6 ;  /* 0x0000001f0a067223 */ /* 0x000fe20000010006 */
[----:B------:R-:W-:Y:S01]  /*ca00*/  SHF.L.U32 R31, R2, 0x10, RZ ;  /* 0x00000010021f7819 */ /* 0x000fe200000006ff */
[----:B------:R-:W-:-:S02]  /*ca10*/  FMUL.FTZ R35, R35, R32 ;  /* 0x0000002023237220 */ /* 0x000fc40000410000 */
[----:B------:R-:W-:Y:S01]  /*ca20*/  FMUL.FTZ R4, R42, R3 ;  /* 0x000000032a047220 */ /* 0x000fe20000410000 */
[----:B------:R-:W-:Y:S01]  /*ca30*/  F2FP.BF16.PACK_AB R29, R6, R29 ;  /* 0x0000001d061d723e */ /* 0x000fe200000010ff */
[C---:B------:R-:W-:Y:S02]  /*ca40*/  FMUL.FTZ R2, R40.reuse, R31 ;  /* 0x0000001f28027220 */ /* 0x040fe40000410000 */
[----:B------:R-:W-:Y:S02]  /*ca50*/  FMUL.FTZ R40, R40, R33 ;  /* 0x0000002128287220 */ /* 0x000fe40000410000 */
[C---:B------:R-:W-:Y:S02]  /*ca60*/  FFMA.FTZ R30, R41.reuse, R32, -R30 ;  /* 0x00000020291e7223 */ /* 0x040fe4000001081e */
[----:B------:R-:W-:Y:S02]  /*ca70*/  FFMA.FTZ R35, R41, R28, R35 ;  /* 0x0000001c29237223 */ /* 0x000fe40000010023 */
[----:B------:R-:W-:-:S02]  /*ca80*/  FMUL.FTZ R42, R42, R5 ;  /* 0x000000052a2a7220 */ /* 0x000fc40000410000 */
[C---:B------:R-:W-:Y:S01]  /*ca90*/  FFMA.FTZ R2, R12.reuse, R33, -R2 ;  /* 0x000000210c027223 */ /* 0x040fe20000010802 */
[----:B------:R-:W-:Y:S01]  /*caa0*/  F2FP.BF16.PACK_AB R35, R35, R30 ;  /* 0x0000001e2323723e */ /* 0x000fe200000010ff */
[----:B------:R-:W-:Y:S02]  /*cab0*/  FFMA.FTZ R31, R12, R31, R40 ;  /* 0x0000001f0c1f7223 */ /* 0x000fe40000010028 */
[C---:B------:R-:W-:Y:S02]  /*cac0*/  FFMA.FTZ R4, R34.reuse, R5, -R4 ;  /* 0x0000000522047223 */ /* 0x040fe40000010804 */
[----:B------:R-:W-:Y:S01]  /*cad0*/  FFMA.FTZ R3, R34, R3, R42 ;  /* 0x0000000322037223 */ /* 0x000fe2000001002a */
[----:B------:R-:W-:Y:S02]  /*cae0*/  F2FP.BF16.PACK_AB R28, R31, R2 ;  /* 0x000000021f1c723e */ /* 0x000fe400000010ff */
[----:B------:R-:W-:Y:S02]  /*caf0*/  MOV R31, R35 ;  /* 0x00000023001f7202 */ /* 0x000fe40000000f00 */
[----:B------:R-:W-:-:S02]  /*cb00*/  F2FP.BF16.PACK_AB R30, R3, R4 ;  /* 0x00000004031e723e */ /* 0x000fc400000010ff */
.L_x_7880:
[----:B------:R-:W-:Y:S05]  /*cb10*/  BSYNC B0 ;  /* 0x0000000000007941 */ /* 0x000fea0003800000 */
.L_x_7879:
        /* <DEDUP_REMOVED lines=8> */
[C---:B-----5:R-:W-:Y:S02]  /*cba0*/  SHF.L.U32 R10, R33.reuse, 0x10, RZ ;  /* 0x00000010210a7819 */ /* 0x060fe400000006ff */
[----:B------:R-:W-:Y:S02]  /*cbb0*/  LOP3.LUT R6, R33, 0xffff0000, RZ, 0xc0, !PT ;  /* 0xffff000021067812 */ /* 0x000fe400078ec0ff */
[C---:B------:R-:W-:Y:S02]  /*cbc0*/  SHF.L.U32 R41, R35.reuse, 0x10, RZ ;  /* 0x0000001023297819 */ /* 0x040fe400000006ff */
[----:B------:R-:W-:-:S02]  /*cbd0*/  LOP3.LUT R35, R35, 0xffff0000, RZ, 0xc0, !PT ;  /* 0xffff000023237812 */ /* 0x000fc400078ec0ff */
[----:B------:R-:W-:Y:S02]  /*cbe0*/  LOP3.LUT R40, R32, 0xffff0000, RZ, 0xc0, !PT ;  /* 0xffff000020287812 */ /* 0x000fe400078ec0ff */
[----:B------:R-:W-:Y:S02]  /*cbf0*/  LOP3.LUT R42, R34, 0xffff0000, RZ, 0xc0, !PT ;  /* 0xffff0000222a7812 */ /* 0x000fe400078ec0ff */
[----:B------:R-:W-:Y:S01]  /*cc00*/  SHF.L.U32 R12, R32, 0x10, RZ ;  /* 0x00000010200c7819 */ /* 0x000fe200000006ff */
[----:B------:R-:W-:Y:S01]  /*cc10*/  IMAD.U32 R32, R34, 0x10000, RZ ;  /* 0x0001000022207824 */ /* 0x000fe200078e00ff */
[----:B--23--:R-:W-:Y:S02]  /*cc20*/  LOP3.LUT R31, R2, 0xffff0000, RZ, 0xc0, !PT ;  /* 0xffff0000021f7812 */ /* 0x00cfe400078ec0ff */
        /* <DEDUP_REMOVED lines=13> */
[----:B------:R-:W-:Y:S02]  /*cd00*/  FMUL.FTZ R2, R40, R31 ;  /* 0x0000001f28027220 */ /* 0x000fe40000410000 */
        /* <DEDUP_REMOVED lines=13> */
.L_x_7882:
[----:B------:R-:W-:Y:S05]  /*cde0*/  BSYNC B0 ;  /* 0x0000000000007941 */ /* 0x000fea0003800000 */
.L_x_7881:
        /* <DEDUP_REMOVED lines=9> */
[----:B---3--:R-:W-:Y:S01]  /*ce80*/  IMAD.U32 R34, R30, 0x10000, RZ ;  /* 0x000100001e227824 */ /* 0x008fe200078e00ff */
[----:B------:R-:W-:Y:S02]  /*ce90*/  LOP3.LUT R35, R31, 0xffff0000, RZ, 0xc0, !PT ;  /* 0xffff00001f237812 */ /* 0x000fe400078ec0ff */
[C---:B------:R-:W-:Y:S02]  /*cea0*/  LOP3.LUT R6, R29.reuse, 0xffff0000, RZ, 0xc0, !PT ;  /* 0xffff00001d067812 */ /* 0x040fe400078ec0ff */
[----:B------:R-:W-:-:S02]  /*ceb0*/  SHF.L.U32 R10, R29, 0x10, RZ ;  /* 0x000000101d0a7819 */ /* 0x000fc400000006ff */
[C---:B------:R-:W-:Y:S02]  /*cec0*/  SHF.L.U32 R12, R28.reuse, 0x10, RZ ;  /* 0x000000101c0c7819 */ /* 0x040fe400000006ff */
[----:B------:R-:W-:Y:S02]  /*ced0*/  LOP3.LUT R40, R28, 0xffff0000, RZ, 0xc0, !PT ;  /* 0xffff00001c287812 */ /* 0x000fe400078ec0ff */
[----:B------:R-:W-:Y:S02]  /*cee0*/  LOP3.LUT R42, R30, 0xffff0000, RZ, 0xc0, !PT ;  /* 0xffff00001e2a7812 */ /* 0x000fe400078ec0ff */
[----:B--2---:R-:W-:Y:S02]  /*cef0*/  LOP3.LUT R31, R2, 0xffff0000, RZ, 0xc0, !PT ;  /* 0xffff0000021f7812 */ /* 0x004fe400078ec0ff */
        /* <DEDUP_REMOVED lines=17> */
[C---:B------:R-:W-:Y:S02]  /*d010*/  FFMA.FTZ R30, R41.reuse, R32, -R30 ;  /* 0x00000020291e7223 */ /* 0x040fe4000001081e */
[----:B------:R-:W-:Y:S02]  /*d020*/  FFMA.FTZ R35, R41, R28, R35 ;  /* 0x0000001c29237223 */ /* 0x000fe40000010023 */
[----:B------:R-:W-:Y:S02]  /*d030*/  FMUL.FTZ R42, R42, R5 ;  /* 0x000000052a2a7220 */ /* 0x000fe40000410000 */
[C---:B------:R-:W-:Y:S01]  /*d040*/  FFMA.FTZ R2, R12.reuse, R33, -R2 ;  /* 0x000000210c027223 */ /* 0x040fe20000010802 */
[----:B------:R-:W-:Y:S01]  /*d050*/  F2FP.BF16.PACK_AB R35, R35, R30 ;  /* 0x0000001e2323723e */ /* 0x000fe200000010ff */
[----:B------:R-:W-:Y:S02]  /*d060*/  FFMA.FTZ R31, R12, R31, R40 ;  /* 0x0000001f0c1f7223 */ /* 0x000fe40000010028 */
[----:B------:R-:W-:-:S02]  /*d070*/  FFMA.FTZ R4, R34, R5, -R4 ;  /* 0x0000000522047223 */ /* 0x000fc40000010804 */
[----:B------:R-:W-:Y:S01]  /*d080*/  FFMA.FTZ R3, R34, R3, R42 ;  /* 0x0000000322037223 */ /* 0x000fe2000001002a */
[----:B------:R-:W-:Y:S02]  /*d090*/  F2FP.BF16.PACK_AB R28, R31, R2 ;  /* 0x000000021f1c723e */ /* 0x000fe400000010ff */
[----:B------:R-:W-:Y:S02]  /*d0a0*/  MOV R31, R35 ;  /* 0x00000023001f7202 */ /* 0x000fe40000000f00 */
[----:B------:R-:W-:Y:S02]  /*d0b0*/  F2FP.BF16.PACK_AB R30, R3, R4 ;  /* 0x00000004031e723e */ /* 0x000fe400000010ff */
.L_x_7884:
[----:B------:R-:W-:Y:S05]  /*d0c0*/  BSYNC B0 ;  /* 0x0000000000007941 */ /* 0x000fea0003800000 */
.L_x_7883:
[----:B-----5:R2:W-:Y:S04]  /*d0d0*/  STS.128 [R245+0x4000], R28 ;  /* 0x0040001cf5007388 */ /* 0x0205e80000000c00 */
[----:B-1-3--:R-:W5:Y:S01]  /*d0e0*/  LD.E.128 R48, [R48.64+0x180] ;  /* 0x0001800630307980 */ /* 0x00af62000c101d00 */
[----:B------:R-:W-:Y:S01]  /*d0f0*/  IADD3 R2, R26, 0xc0, RZ ;  /* 0x000000c01a027810 */ /* 0x000fe20007ffe0ff */
[----:B------:R-:W-:Y:S03]  /*d100*/  BSSY B0, `(.L_x_7885) ;  /* 0x0000029000007945 */ /* 0x000fe60003800000 */
[----:B------:R-:W-:-:S13]  /*d110*/  ISETP.GE.AND P0, PT, R2, R7, PT ;  /* 0x000000070200720c */ /* 0x000fda0003f06270 */
[----:B------:R-:W-:Y:S05]  /*d120*/  @P0 BRA `(.L_x_7886) ;  /* 0x0000026000000947 */ /* 0x000fea0003800000 */
[----:B------:R-:W3:Y:S04]  /*d130*/  LD.E.64 R2, [R38.64+0xc0] ;  /* 0x0000c00626027980 */ /* 0x000ee8000c101b00 */
[----:B------:R-:W4:Y:S01]  /*d140*/  LD.E.64 R4, [R36.64+0xc0] ;  /* 0x0000c00624047980 */ /* 0x000f22000c101b00 */
        /* <DEDUP_REMOVED lines=36> */
.L_x_7886:
[----:B------:R-:W-:Y:S05]  /*d390*/  BSYNC B0 ;  /* 0x0000000000007941 */ /* 0x000fea0003800000 */
.L_x_7885:
[----:B-----5:R1:W-:Y:S02]  /*d3a0*/  STS.128 [R245+0x6000], R48 ;  /* 0x00600030f5007388 */ /* 0x0203e40000000c00 */
.L_x_7878:
[----:B------:R-:W-:Y:S05]  /*d3b0*/  BSYNC B1 ;  /* 0x0000000000017941 */ /* 0x000fea0003800000 */
.L_x_7877:
[----:B------:R-:W-:Y:S01]  /*d3c0*/  IADD3 R6, R142, 0x10, RZ ;  /* 0x000000108e067810 */ /* 0x000fe20007ffe0ff */
[----:B------:R-:W-:Y:S03]  /*d3d0*/  BSSY B1, `(.L_x_7887) ;  /* 0x00000c3000017945 */ /* 0x000fe60003800000 */
[----:B------:R-:W-:-:S04]  /*d3e0*/  ISETP.GE.AND P0, PT, R6, R11, PT ;  /* 0x0000000b0600720c */ /* 0x000fc80003f06270 */
[----:B------:R-:W-:-:S13]  /*d3f0*/  ISETP.LT.OR P0, PT, R56, -0x87, P0 ;  /* 0xffffff793800780c */ /* 0x000fda0000701670 */
[----:B------:R-:W-:Y:S05]  /*d400*/  @P0 BRA `(.L_x_7888) ;  /* 0x00000bf000000947 */ /* 0x000fea0003800000 */
[----:B--2---:R2:W5:Y:S01]  /*d410*/  LD.E.128 R28, [R24.64] ;  /* 0x00000006181c7980 */ /* 0x004562000c101d00 */
[C---:B------:R-:W-:Y:S01]  /*d420*/  IADD3 R3, P0, R8.reuse, R0, RZ ;  /* 0x0000000008037210 */ /* 0x040fe20007f1e0ff */
[----:B------:R-:W-:Y:S03]  /*d430*/  BSSY B0, `(.L_x_7889) ;  /* 0x0000031000007945 */ /* 0x000fe60003800000 */
[----:B------:R-:W-:Y:S01]  /*d440*/  LEA.HI.X.SX32 R8, R8, R13, 0x1, P0 ;  /* 0x0000000d08087211 */ /* 0x000fe200000f0eff */
[C---:B------:R-:W-:Y:S01]  /*d450*/  IMAD.SHL.U32 R39, R3.reuse, 0x2, RZ ;  /* 0x0000000203277824 */ /* 0x040fe200078e00ff */
[----:B------:R-:W-:Y:S02]  /*d460*/  ISETP.GE.AND P0, PT, R26, R7, PT ;  /* 0x000000071a00720c */ /* 0x000fe40003f06270 */
[----:B------:R-:W-:Y:S02]  /*d470*/  SHF.L.U64.HI R3, R3, 0x1, R8 ;  /* 0x0000000103037819 */ /* 0x000fe40000010208 */
[----:B------:R-:W-:-:S02]  /*d480*/  IADD3 R36, P2, R16, R39, RZ ;  /* 0x0000002710247210 */ /* 0x000fc40007f5e0ff */
[----:B------:R-:W-:-:S03]  /*d490*/  IADD3 R38, P1, R14, R39, RZ ;  /* 0x000000270e267210 */ /* 0x000fc60007f3e0ff */
[--C-:B------:R-:W-:Y:S02]  /*d4a0*/  IMAD.X R37, R17, 0x1, R3.reuse, P2 ;  /* 0x0000000111257824 */ /* 0x100fe400010e0603 */
[----:B------:R-:W-:Y:S02]  /*d4b0*/  IMAD.X R39, R15, 0x1, R3, P1 ;  /* 0x000000010f277824 */ /* 0x000fe400008e0603 */
[----:B------:R-:W-:Y:S05]  /*d4c0*/  @P0 BRA `(.L_x_7890) ;  /* 0x0000027000000947 */ /* 0x000fea0003800000 */
[----:B------:R-:W3:Y:S04]  /*d4d0*/  LD.E.64 R2, [R38.64] ;  /* 0x0000000626027980 */ /* 0x000ee8000c101b00 */
[----:B------:R-:W4:Y:S01]  /*d4e0*/  LD.E.64 R4, [R36.64] ;  /* 0x0000000624047980 */ /* 0x000f22000c101b00 */
        /* <DEDUP_REMOVED lines=8> */
[----:B---3--:R-:W-:-:S02]  /*d570*/  LOP3.LUT R31, R2, 0xffff0000, RZ, 0xc0, !PT ;  /* 0xffff0000021f7812 */ /* 0x008fc400078ec0ff */
[C---:B------:R-:W-:Y:S01]  /*d580*/  LOP3.LUT R28, R3.reuse, 0xffff0000, RZ, 0xc0, !PT ;  /* 0xffff0000031c7812 */ /* 0x040fe200078ec0ff */
[----:B------:R-:W-:Y:S01]  /*d590*/  IMAD.U32 R3, R3, 0x10000, RZ ;  /* 0x0001000003037824 */ /* 0x000fe200078e00ff */
[----:B----4-:R-:W-:Y:S01]  /*d5a0*/  LOP3.LUT R33, R4, 0xffff0000, RZ, 0xc0, !PT ;  /* 0xffff000004217812 */ /* 0x010fe200078ec0ff */
        /* <DEDUP_REMOVED lines=25> */
.L_x_7890:
[----:B------:R-:W-:Y:S05]  /*d740*/  BSYNC B0 ;  /* 0x0000000000007941 */ /* 0x000fea0003800000 */
.L_x_7889:
        /* <DEDUP_REMOVED lines=16> */
[----:B---34-:R-:W-:Y:S02]  /*d850*/  LOP3.LUT R31, R2, 0xffff0000, RZ, 0xc0, !PT ;  /* 0xffff0000021f7812 */ /* 0x018fe400078ec0ff */
        /* <DEDUP_REMOVED lines=27> */
.L_x_7892:
[----:B------:R-:W-:Y:S05]  /*da10*/  BSYNC B0 ;  /* 0x0000000000007941 */ /* 0x000fea0003800000 */
.L_x_7891:
        /* <DEDUP_REMOVED lines=9> */
[----:B----4-:R-:W-:Y:S01]  /*dab0*/  IMAD.U32 R34, R30, 0x10000, RZ ;  /* 0x000100001e227824 */ /* 0x010fe200078e00ff */
[----:B------:R-:W-:Y:S02]  /*dac0*/  LOP3.LUT R35, R31, 0xffff0000, RZ, 0xc0, !PT ;  /* 0xffff00001f237812 */ /* 0x000fe400078ec0ff */
[C---:B------:R-:W-:Y:S02]  /*dad0*/  LOP3.LUT R8, R29.reuse, 0xffff0000, RZ, 0xc0, !PT ;  /* 0xffff00001d087812 */ /* 0x040fe400078ec0ff */
[----:B------:R-:W-:-:S02]  /*dae0*/  SHF.L.U32 R10, R29, 0x10, RZ ;  /* 0x000000101d0a7819 */ /* 0x000fc400000006ff */
        /* <DEDUP_REMOVED lines=32> */
.L_x_7894:
[----:B------:R-:W-:Y:S05]  /*dcf0*/  BSYNC B0 ;  /* 0x0000000000007941 */ /* 0x000fea0003800000 */
.L_x_7893:
        /* <DEDUP_REMOVED lines=11> */
[----:B------:R-:W-:Y:S02]  /*ddb0*/  LOP3.LUT R33, R35, 0xffff0000, RZ, 0xc0, !PT ;  /* 0xffff000023217812 */ /* 0x000fe400078ec0ff */
[----:B------:R-:W-:-:S02]  /*ddc0*/  SHF.L.U32 R12, R32, 0x10, RZ ;  /* 0x00000010200c7819 */ /* 0x000fc400000006ff */
[----:B------:R-:W-:Y:S02]  /*ddd0*/  LOP3.LUT R35, R34, 0xffff0000, RZ, 0xc0, !PT ;  /* 0xffff000022237812 */ /* 0x000fe400078ec0ff */
[----:B------:R-:W-:Y:S02]  /*dde0*/  LOP3.LUT R32, R32, 0xffff0000, RZ, 0xc0, !PT ;  /* 0xffff000020207812 */ /* 0x000fe400078ec0ff */
[----:B---3--:R-:W-:Y:S02]  /*ddf0*/  SHF.L.U32 R30, R34, 0x10, RZ ;  /* 0x00000010221e7819 */ /* 0x008fe400000006ff */
[----:B----4-:R-:W-:Y:S02]  /*de00*/  LOP3.LUT R29, R2, 0xffff0000, RZ, 0xc0, !PT ;  /* 0xffff0000021d7812 */ /* 0x010fe400078ec0ff */
[----:B------:R-:W-:Y:S02]  /*de10*/  LOP3.LUT R24, R3, 0xffff0000, RZ, 0xc0, !PT ;  /* 0xffff000003187812 */ /* 0x000fe400078ec0ff */
        /* <DEDUP_REMOVED lines=8> */
[----:B------:R-:W-:Y:S02]  /*dea0*/  FFMA.FTZ R8, R10, R29, R8 ;  /* 0x0000001d0a087223 */ /* 0x000fe40000010008 */
[----:B------:R-:W-:Y:S02]  /*deb0*/  IMAD.U32 R29, R2, 0x10000, RZ ;  /* 0x00010000021d7824 */ /* 0x000fe400078e00ff */
[----:B------:R-:W-:Y:S01]  /*dec0*/  IMAD.U32 R5, R5, 0x10000, RZ ;  /* 0x0001000005057824 */ /* 0x000fe200078e00ff */
[----:B------:R-:W-:Y:S01]  /*ded0*/  F2FP.BF16.PACK_AB R8, R8, R25 ;  /* 0x000000190808723e */ /* 0x000fe200000010ff */
[----:B------:R-:W-:Y:S02]  /*dee0*/  FMUL.FTZ R33, R33, R28 ;  /* 0x0000001c21217220 */ /* 0x000fe40000410000 */
[----:B------:R-:W-:-:S02]  /*def0*/  FMUL.FTZ R4, R35, R3 ;  /* 0x0000000323047220 */ /* 0x000fc40000410000 */
[C---:B------:R-:W-:Y:S02]  /*df00*/  FMUL.FTZ R2, R32.reuse, R29 ;  /* 0x0000001d20027220 */ /* 0x040fe40000410000 */
[----:B------:R-:W-:Y:S02]  /*df10*/  FMUL.FTZ R35, R35, R5 ;  /* 0x0000000523237220 */ /* 0x000fe40000410000 */
[C---:B------:R-:W-:Y:S02]  /*df20*/  FFMA.FTZ R34, R41.reuse, R28, -R34 ;  /* 0x0000001c29227223 */ /* 0x040fe40000010822 */
[----:B------:R-:W-:Y:S02]  /*df30*/  FFMA.FTZ R33, R41, R24, R33 ;  /* 0x0000001829217223 */ /* 0x000fe40000010021 */
[----:B------:R-:W-:Y:S02]  /*df40*/  FMUL.FTZ R32, R32, R31 ;  /* 0x0000001f20207220 */ /* 0x000fe40000410000 */
[----:B------:R-:W-:-:S02]  /*df50*/  FFMA.FTZ R4, R30, R5, -R4 ;  /* 0x000000051e047223 */ /* 0x000fc40000010804 */
[----:B------:R-:W-:Y:S01]  /*df60*/  FFMA.FTZ R35, R30, R3, R35 ;  /* 0x000000031e237223 */ /* 0x000fe20000010023 */
[----:B------:R-:W-:Y:S01]  /*df70*/  F2FP.BF16.PACK_AB R3, R33, R34 ;  /* 0x000000222103723e */ /* 0x000fe200000010ff */
[C---:B------:R-:W-:Y:S01]  /*df80*/  FFMA.FTZ R2, R12.reuse, R31, -R2 ;  /* 0x0000001f0c027223 */ /* 0x040fe20000010802 */
[----:B------:R-:W-:Y:S01]  /*df90*/  MOV R33, R8 ;  /* 0x0000000800217202 */ /* 0x000fe20000000f00 */
[----:B------:R-:W-:Y:S01]  /*dfa0*/  FFMA.FTZ R29, R12, R29, R32 ;  /* 0x0000001d0c1d7223 */ /* 0x000fe20000010020 */
[----:B------:R-:W-:Y:S02]  /*dfb0*/  F2FP.BF16.PACK_AB R34, R35, R4 ;  /* 0x000000042322723e */ /* 0x000fe400000010ff */
[----:B------:R-:W-:Y:S02]  /*dfc0*/  MOV R35, R3 ;  /* 0x0000000300237202 */ /* 0x000fe40000000f00 */
[----:B------:R-:W-:Y:S02]  /*dfd0*/  F2FP.BF16.PACK_AB R32, R29, R2 ;  /* 0x000000021d20723e */ /* 0x000fe400000010ff */
.L_x_7896:
[----:B------:R-:W-:Y:S05]  /*dfe0*/  BSYNC B0 ;  /* 0x0000000000007941 */ /* 0x000fea0003800000 */
.L_x_7895:
[----:B-----5:R4:W-:Y:S02]  /*dff0*/  STS.128 [R245+0x6800], R32 ;  /* 0x00680020f5007388 */ /* 0x0209e40000000c00 */
.L_x_7888:
[----:B------:R-:W-:Y:S05]  /*e000*/  BSYNC B1 ;  /* 0x0000000000017941 */ /* 0x000fea0003800000 */
.L_x_7887:
[----:B------:R-:W-:Y:S01]  /*e010*/  IADD3 R8, R142, 0x20, RZ ;  /* 0x000000208e087810 */ /* 0x000fe20007ffe0ff */
[----:B------:R-:W-:Y:S03]  /*e020*/  BSSY B1, `(.L_x_7897) ;  /* 0x00000c4000017945 */ /* 0x000fe60003800000 */
[----:B------:R-:W-:-:S04]  /*e030*/  ISETP.GE.AND P0, PT, R8, R11, PT ;  /* 0x0000000b0800720c */ /* 0x000fc80003f06270 */
[----:B------:R-:W-:-:S13]  /*e040*/  ISETP.LT.OR P0, PT, R56, -0x107, P0 ;  /* 0xfffffef93800780c */ /* 0x000fda0000701670 */
[----:B------:R-:W-:Y:S05]  /*e050*/  @P0 BRA `(.L_x_7898) ;  /* 0x00000c0000000947 */ /* 0x000fea0003800000 */
[----:B--23--:R2:W5:Y:S01]  /*e060*/  LD.E.128 R28, [R22.64] ;  /* 0x00000006161c7980 */ /* 0x00c562000c101d00 */
        /* <DEDUP_REMOVED lines=8> */
[----:B------:R-:W-:-:S03]  /*e0f0*/  IADD3 R36, P1, R14, R37, RZ ;  /* 0x000000250e247210 */ /* 0x000fc60007f3e0ff */
[--C-:B------:R-:W-:Y:S02]  /*e100*/  IMAD.X R25, R17, 0x1, R3.reuse, P2 ;  /* 0x0000000111197824 */ /* 0x100fe400010e0603 */
[----:B------:R-:W-:Y:S02]  /*e110*/  IMAD.X R37, R15, 0x1, R3, P1 ;  /* 0x000000010f257824 */ /* 0x000fe400008e0603 */
[----:B------:R-:W-:Y:S05]  /*e120*/  @P0 BRA `(.L_x_7900) ;  /* 0x0000028000000947 */ /* 0x000fea0003800000 */
[----:B--2---:R-:W2:Y:S04]  /*e130*/  LD.E.64 R2, [R36.64] ;  /* 0x0000000624027980 */ /* 0x004ea8000c101b00 */
[----:B------:R-:W3:Y:S01]  /*e140*/  LD.E.64 R4, [R24.64] ;  /* 0x0000000618047980 */ /* 0x000ee2000c101b00 */
[----:B-----5:R-:W-:Y:S01]  /*e150*/  LOP3.LUT R10, R29, 0xffff0000, RZ, 0xc0, !PT ;  /* 0xffff00001d0a7812 */ /* 0x020fe200078ec0ff */
[----:B------:R-:W-:Y:S01]  /*e160*/  IMAD.U32 R41, R31, 0x10000, RZ ;  /* 0x000100001f297824 */ /* 0x000fe200078e00ff */
[----:B------:R-:W-:-:S02]  /*e170*/  SHF.L.U32 R12, R29, 0x10, RZ ;  /* 0x000000101d0c7819 */ /* 0x000fc400000006ff */
[C---:B------:R-:W-:Y:S02]  /*e180*/  SHF.L.U32 R29, R28.reuse, 0x10, RZ ;  /* 0x000000101c1d7819 */ /* 0x040fe400000006ff */
[----:B------:R-:W-:Y:S02]  /*e190*/  LOP3.LUT R38, R28, 0xffff0000, RZ, 0xc0, !PT ;  /* 0xffff00001c267812 */ /* 0x000fe400078ec0ff */
[----:B------:R-:W-:Y:S02]  /*e1a0*/  LOP3.LUT R39, R31, 0xffff0000, RZ, 0xc0, !PT ;  /* 0xffff00001f277812 */ /* 0x000fe400078ec0ff */
[C---:B----4-:R-:W-:Y:S02]  /*e1b0*/  SHF.L.U32 R34, R30.reuse, 0x10, RZ ;  /* 0x000000101e227819 */ /* 0x050fe400000006ff */
[----:B------:R-:W-:Y:S02]  /*e1c0*/  LOP3.LUT R40, R30, 0xffff0000, RZ, 0xc0, !PT ;  /* 0xffff00001e287812 */ /* 0x000fe400078ec0ff */
[C---:B--2---:R-:W-:Y:S01]  /*e1d0*/  LOP3.LUT R33, R2.reuse, 0xffff0000, RZ, 0xc0, !PT ;  /* 0xffff000002217812 */ /* 0x044fe200078ec0ff */
[----:B------:R-:W-:Y:S01]  /*e1e0*/  IMAD.U32 R2, R2, 0x10000, RZ ;  /* 0x0001000002027824 */ /* 0x000fe200078e00ff */
[----:B------:R-:W-:-:S02]  /*e1f0*/  LOP3.LUT R28, R3, 0xffff0000, RZ, 0xc0, !PT ;  /* 0xffff0000031c7812 */ /* 0x000fc400078ec0ff */
[----:B---3--:R-:W-:Y:S01]  /*e200*/  LOP3.LUT R35, R4, 0xffff0000, RZ, 0xc0, !PT ;  /* 0xffff000004237812 */ /* 0x008fe200078ec0ff */
[----:B------:R-:W-:Y:S01]  /*e210*/  FMUL.FTZ R31, R10, R33 ;  /* 0x000000210a1f7220 */ /* 0x000fe20000410000 */
[----:B------:R-:W-:Y:S01]  /*e220*/  LOP3.LUT R32, R5, 0xffff0000, RZ, 0xc0, !PT ;  /* 0xffff000005207812 */ /* 0x000fe200078ec0ff */
[----:B------:R-:W-:Y:S01]  /*e230*/  FMUL.FTZ R30, R39, R28 ;  /* 0x0000001c271e7220 */ /* 0x000fe20000410000 */
[----:B------:R-:W-:Y:S01]  /*e240*/  SHF.L.U32 R4, R4, 0x10, RZ ;  /* 0x0000001004047819 */ /* 0x000fe200000006ff */
[-C--:B------:R-:W-:Y:S01]  /*e250*/  FMUL.FTZ R10, R10, R35.reuse ;  /* 0x000000230a0a7220 */ /* 0x080fe20000410000 */
[----:B------:R-:W-:Y:S01]  /*e260*/  SHF.L.U32 R3, R3, 0x10, RZ ;  /* 0x0000001003037819 */ /* 0x000fe200000006ff */
[----:B------:R-:W-:Y:S02]  /*e270*/  FMUL.FTZ R39, R39, R32 ;  /* 0x0000002027277220 */ /* 0x000fe40000410000 */
[C---:B------:R-:W-:Y:S02]  /*e280*/  FFMA.FTZ R31, R12.reuse, R35, -R31 ;  /* 0x000000230c1f7223 */ /* 0x040fe4000001081f */
[----:B------:R-:W-:-:S02]  /*e290*/  FFMA.FTZ R10, R12, R33, R10 ;  /* 0x000000210c0a7223 */ /* 0x000fc4000001000a */
[----:B------:R-:W-:Y:S02]  /*e2a0*/  IMAD.U32 R5, R5, 0x10000, RZ ;  /* 0x0001000005057824 */ /* 0x000fe400078e00ff */
[----:B------:R-:W-:Y:S01]  /*e2b0*/  FMUL.FTZ R12, R38, R2 ;  /* 0x00000002260c7220 */ /* 0x000fe20000410000 */
[----:B------:R-:W-:Y:S01]  /*e2c0*/  F2FP.BF16.PACK_AB R10, R10, R31 ;  /* 0x0000001f0a0a723e */ /* 0x000fe200000010ff */
[----:B------:R-:W-:Y:S02]  /*e2d0*/  FMUL.FTZ R38, R38, R4 ;  /* 0x0000000426267220 */ /* 0x000fe40000410000 */
        /* <DEDUP_REMOVED lines=9> */
[----:B------:R-:W-:Y:S02]  /*e370*/  F2FP.BF16.PACK_AB R31, R39, R30 ;  /* 0x0000001e271f723e */ /* 0x000fe400000010ff */
[----:B------:R-:W-:-:S02]  /*e380*/  MOV R29, R10 ;  /* 0x0000000a001d7202 */ /* 0x000fc40000000f00 */
[----:B------:R-:W-:Y:S02]  /*e390*/  F2FP.BF16.PACK_AB R30, R3, R28 ;  /* 0x0000001c031e723e */ /* 0x000fe400000010ff */
[----:B------:R-:W-:Y:S02]  /*e3a0*/  MOV R28, R5 ;  /* 0x00000005001c7202 */ /* 0x000fe40000000f00 */
.L_x_7900:
[----:B--2---:R-:W-:Y:S05]  /*e3b0*/  BSYNC B0 ;  /* 0x0000000000007941 */ /* 0x004fea0003800000 */
.L_x_7899:
[----:B-----5:R2:W-:Y:S04]  /*e3c0*/  STS.128 [R245+0x1000], R28 ;  /* 0x0010001cf5007388 */ /* 0x0205e80000000c00 */
[----:B----4-:R2:W5:Y:S01]  /*e3d0*/  LD.E.128 R32, [R22.64+0x80] ;  /* 0x0000800616207980 */ /* 0x010562000c101d00 */
        /* <DEDUP_REMOVED lines=42> */
.L_x_7902:
[----:B------:R-:W-:Y:S05]  /*e680*/  BSYNC B0 ;  /* 0x0000000000007941 */ /* 0x000fea0003800000 */
.L_x_7901:
        /* <DEDUP_REMOVED lines=46> */
.L_x_7904:
[----:B------:R-:W-:Y:S05]  /*e970*/  BSYNC B0 ;  /* 0x0000000000007941 */ /* 0x000fea0003800000 */
.L_x_7903:
        /* <DEDUP_REMOVED lines=8> */
[C---:B-----5:R-:W-:Y:S01]  /*ea00*/  LOP3.LUT R10, R33.reuse, 0xffff0000, RZ, 0xc0, !PT ;  /* 0xffff0000210a7812 */ /* 0x060fe200078ec0ff */
[----:B--2---:R-:W-:Y:S01]  /*ea10*/  IMAD.U32 R30, R34, 0x10000, RZ ;  /* 0x00010000221e7824 */ /* 0x004fe200078e00ff */
        /* <DEDUP_REMOVED lines=25> */
[----:B------:R-:W-:Y:S01]  /*ebb0*/  FFMA.FTZ R28, R39, R28, R33 ;  /* 0x0000001c271c7223 */ /* 0x000fe20000010021 */
[----:B------:R-:W-:Y:S01]  /*ebc0*/  F2FP.BF16.PACK_AB R33, R10, R23 ;  /* 0x000000170a21723e */ /* 0x000fe200000010ff */
[C---:B------:R-:W-:Y:S02]  /*ebd0*/  FFMA.FTZ R2, R22.reuse, R31, -R2 ;  /* 0x0000001f16027223 */ /* 0x040fe40000010802 */
[----:B------:R-:W-:Y:S01]  /*ebe0*/  FFMA.FTZ R29, R22, R29, R32 ;  /* 0x0000001d161d7223 */ /* 0x000fe20000010020 */
[----:B------:R-:W-:Y:S01]  /*ebf0*/  F2FP.BF16.PACK_AB R35, R28, R25 ;  /* 0x000000191c23723e */ /* 0x000fe200000010ff */
[----:B------:R-:W-:-:S02]  /*ec00*/  FFMA.FTZ R4, R30, R5, -R4 ;  /* 0x000000051e047223 */ /* 0x000fc40000010804 */
[----:B------:R-:W-:Y:S01]  /*ec10*/  FFMA.FTZ R3, R30, R3, R34 ;  /* 0x000000031e037223 */ /* 0x000fe20000010022 */
[----:B------:R-:W-:-:S04]  /*ec20*/  F2FP.BF16.PACK_AB R32, R29, R2 ;  /* 0x000000021d20723e */ /* 0x000fc800000010ff */
[----:B------:R-:W-:Y:S02]  /*ec30*/  F2FP.BF16.PACK_AB R34, R3, R4 ;  /* 0x000000040322723e */ /* 0x000fe400000010ff */
.L_x_7906:
[----:B------:R-:W-:Y:S05]  /*ec40*/  BSYNC B0 ;  /* 0x0000000000007941 */ /* 0x000fea0003800000 */
.L_x_7905:
[----:B-----5:R3:W-:Y:S02]  /*ec50*/  STS.128 [R245+0x7000], R32 ;  /* 0x00700020f5007388 */ /* 0x0207e40000000c00 */
.L_x_7898:
[----:B------:R-:W-:Y:S05]  /*ec60*/  BSYNC B1 ;  /* 0x0000000000017941 */ /* 0x000fea0003800000 */
.L_x_7897:
[----:B------:R-:W-:-:S04]  /*ec70*/  IADD3 R2, R142, 0x30, RZ ;  /* 0x000000308e027810 */ /* 0x000fc80007ffe0ff */
[----:B------:R-:W-:-:S04]  /*ec80*/  ISETP.GE.AND P0, PT, R2, R11, PT ;  /* 0x0000000b0200720c */ /* 0x000fc80003f06270 */
[----:B------:R-:W-:-:S13]  /*ec90*/  ISETP.LT.OR P0, PT, R56, -0x187, P0 ;  /* 0xfffffe793800780c */ /* 0x000fda0000701670 */
[----:B------:R-:W-:Y:S05]  /*eca0*/  @P0 BRA `(.L_x_7907) ;  /* 0x0000683000000947 */ /* 0x000fea0003800000 */
[----:B--23--:R2:W5:Y:S01]  /*ecb0*/  LD.E.128 R28, [R20.64] ;  /* 0x00000006141c7980 */ /* 0x00c562000c101d00 */
        /* <DEDUP_REMOVED lines=14> */
[C---:B-----5:R-:W-:Y:S02]  /*eda0*/  LOP3.LUT R0, R29.reuse, 0xffff0000, RZ, 0xc0, !PT ;  /* 0xffff00001d007812 */ /* 0x060fe400078ec0ff */
[----:B------:R-:W-:Y:S01]  /*edb0*/  SHF.L.U32 R3, R29, 0x10, RZ ;  /* 0x000000101d037819 */ /* 0x000fe200000006ff */
[----:B------:R-:W-:Y:S01]  /*edc0*/  IMAD.U32 R29, R30, 0x10000, RZ ;  /* 0x000100001e1d7824 */ /* 0x000fe200078e00ff */
[----:B------:R-:W-:-:S02]  /*edd0*/  SHF.L.U32 R9, R28, 0x10, RZ ;  /* 0x000000101c097819 */ /* 0x000fc400000006ff */
[----:B----4-:R-:W-:Y:S02]  /*ede0*/  LOP3.LUT R32, R28, 0xffff0000, RZ, 0xc0, !PT ;  /* 0xffff00001c207812 */ /* 0x010fe400078ec0ff */
[C---:B------:R-:W-:Y:S02]  /*edf0*/  SHF.L.U32 R28, R31.reuse, 0x10, RZ ;  /* 0x000000101f1c7819 */ /* 0x040fe400000006ff */
[----:B------:R-:W-:Y:S02]  /*ee00*/  LOP3.LUT R22, R31, 0xffff0000, RZ, 0xc0, !PT ;  /* 0xffff00001f167812 */ /* 0x000fe400078ec0ff */
[----:B------:R-:W-:Y:S02]  /*ee10*/  LOP3.LUT R31, R30, 0xffff0000, RZ, 0xc0, !PT ;  /* 0xffff00001e1f7812 */ /* 0x000fe400078ec0ff */
[----:B--2---:R-:W-:Y:S02]  /*ee20*/  LOP3.LUT R14, R4, 0xffff0000, RZ, 0xc0, !PT ;  /* 0xffff0000040e7812 */ /* 0x004fe400078ec0ff */
[----:B------:R-:W-:-:S02]  /*ee30*/  LOP3.LUT R13, R5, 0xffff0000, RZ, 0xc0, !PT ;  /* 0xffff0000050d7812 */ /* 0x000fc400078ec0ff */
[----:B---3--:R-:W-:Y:S01]  /*ee40*/  LOP3.LUT R23, R10, 0xffff0000, RZ, 0xc0, !PT ;  /* 0xffff00000a177812 */ /* 0x008fe200078ec0ff */
[-C--:B------:R-:W-:Y:S01]  /*ee50*/  FMUL.FTZ R12, R0, R14.reuse ;  /* 0x0000000e000c7220 */ /* 0x080fe20000410000 */
[----:B------:R-:W-:Y:S01]  /*ee60*/  LOP3.LUT R15, R11, 0xffff0000, RZ, 0xc0, !PT ;  /* 0xffff00000b0f7812 */ /* 0x000fe200078ec0ff */
[----:B------:R-:W-:Y:S01]  /*ee70*/  IMAD.U32 R10, R10, 0x10000, RZ ;  /* 0x000100000a0a7824 */ /* 0x000fe200078e00ff */
[----:B------:R-:W-:Y:S01]  /*ee80*/  SHF.L.U32 R4, R4, 0x10, RZ ;  /* 0x0000001004047819 */ /* 0x000fe200000006ff */
[-C--:B------:R-:W-:Y:S02]  /*ee90*/  FMUL.FTZ R0, R0, R23.reuse ;  /* 0x0000001700007220 */ /* 0x080fe40000410000 */
[C---:B------:R-:W-:Y:S02]  /*eea0*/  FFMA.FTZ R12, R3.reuse, R23, -R12 ;  /* 0x00000017030c7223 */ /* 0x040fe4000001080c */
[----:B------:R-:W-:Y:S01]  /*eeb0*/  FFMA.FTZ R3, R3, R14, R0 ;  /* 0x0000000e03037223 */ /* 0x000fe20000010000 */
[----:B------:R-:W-:Y:S01]  /*eec0*/  SHF.L.U32 R0, R5, 0x10, RZ ;  /* 0x0000001005007819 */ /* 0x000fe200000006ff */
[C---:B------:R-:W-:Y:S01]  /*eed0*/  FMUL.FTZ R30, R22.reuse, R13 ;  /* 0x0000000d161e7220 */ /* 0x040fe20000410000 */
[----:B------:R-:W-:Y:S01]  /*eee0*/  SHF.L.U32 R14, R11, 0x10, RZ ;  /* 0x000000100b0e7819 */ /* 0x000fe200000006ff */
[----:B------:R-:W-:-:S02]  /*eef0*/  FMUL.FTZ R22, R22, R15 ;  /* 0x0000000f16167220 */ /* 0x000fc40000410000 */
[C---:B------:R-:W-:Y:S02]  /*ef00*/  FMUL.FTZ R5, R32.reuse, R4 ;  /* 0x0000000420057220 */ /* 0x040fe40000410000 */
[C---:B------:R-:W-:Y:S02]  /*ef10*/  FMUL.FTZ R11, R31.reuse, R0 ;  /* 0x000000001f0b7220 */ /* 0x040fe40000410000 */
[----:B------:R-:W-:Y:S02]  /*ef20*/  FMUL.FTZ R32, R32, R10 ;  /* 0x0000000a20207220 */ /* 0x000fe40000410000 */
[----:B------:R-:W-:Y:S02]  /*ef30*/  FMUL.FTZ R31, R31, R14 ;  /* 0x0000000e1f1f7220 */ /* 0x000fe40000410000 */
[C---:B------:R-:W-:Y:S02]  /*ef40*/  FFMA.FTZ R30, R28.reuse, R15, -R30 ;  /* 0x0000000f1c1e7223 */ /* 0x040fe4000001081e */
[----:B------:R-:W-:-:S02]  /*ef50*/  FFMA.FTZ R13, R28, R13, R22 ;  /* 0x0000000d1c0d7223 */ /* 0x000fc40000010016 */
[C---:B------:R-:W-:Y:S02]  /*ef60*/  FFMA.FTZ R5, R9.reuse, R10, -R5 ;  /* 0x0000000a09057223 */ /* 0x040fe40000010805 */
[----:B------:R-:W-:Y:S02]  /*ef70*/  FFMA.FTZ R32, R9, R4, R32 ;  /* 0x0000000409207223 */ /* 0x000fe40000010020 */
[C---:B------:R-:W-:Y:S02]  /*ef80*/  FFMA.FTZ R11, R29.reuse, R14, -R11 ;  /* 0x0000000e1d0b7223 */ /* 0x040fe4000001080b */
[----:B------:R-:W-:Y:S01]  /*ef90*/  FFMA.FTZ R0, R29, R0, R31 ;  /* 0x000000001d007223 */ /* 0x000fe2000001001f */
[----:B------:R-:W-:Y:S02]  /*efa0*/  F2FP.BF16.PACK_AB R31, R13, R30 ;  /* 0x0000001e0d1f723e */ /* 0x000fe400000010ff */
[----:B------:R-:W-:Y:S02]  /*efb0*/  F2FP.BF16.PACK_AB R29, R3, R12 ;  /* 0x0000000c031d723e */ /* 0x000fe400000010ff */
[----:B------:R-:W-:-:S02]  /*efc0*/  F2FP.BF16.PACK_AB R28, R32, R5 ;  /* 0x00000005201c723e */ /* 0x000fc400000010ff */
[----:B------:R-:W-:Y:S02]  /*efd0*/  F2FP.BF16.PACK_AB R30, R0, R11 ;  /* 0x0000000b001e723e */ /* 0x000fe400000010ff */
.L_x_7909:
[----:B--2---:R-:W-:Y:S05]  /*efe0*/  BSYNC B0 ;  /* 0x0000000000007941 */ /* 0x004fea0003800000 */
.L_x_7908:
        /* <DEDUP_REMOVED lines=39> */
[----:B------:R-:W-:Y:S01]  /*f260*/  FFMA.FTZ R14, R29, R11, -R14 ;  /* 0x0000000b1d0e7223 */ /* 0x000fe2000001080e */
[----:B------:R-:W-:Y:S01]  /*f270*/  F2FP.BF16.PACK_AB R35, R13, R30 ;  /* 0x0000001e0d23723e */ /* 0x000fe200000010ff */
[----:B------:R-:W-:Y:S01]  /*f280*/  FFMA.FTZ R5, R29, R5, R34 ;  /* 0x000000051d057223 */ /* 0x000fe20000010022 */
[----:B------:R-:W-:-:S04]  /*f290*/  F2FP.BF16.PACK_AB R32, R9, R0 ;  /* 0x000000000920723e */ /* 0x000fc800000010ff */
[----:B------:R-:W-:Y:S02]  /*f2a0*/  F2FP.BF16.PACK_AB R34, R5, R14 ;  /* 0x0000000e0522723e */ /* 0x000fe400000010ff */
.L_x_7911:
[----:B------:R-:W-:Y:S05]  /*f2b0*/  BSYNC B0 ;  /* 0x0000000000007941 */ /* 0x000fea0003800000 */
.L_x_7910:
        /* <DEDUP_REMOVED lines=8> */
[C---:B-----5:R-:W-:Y:S01]  /*f340*/  IMAD.U32 R29, R15.reuse, 0x10000, RZ ;  /* 0x000100000f1d7824 */ /* 0x060fe200078e00ff */
[----:B------:R-:W-:Y:S02]  /*f350*/  LOP3.LUT R28, R15, 0xffff0000, RZ, 0xc0, !PT ;  /* 0xffff00000f1c7812 */ /* 0x000fe400078ec0ff */
[C---:B------:R-:W-:Y:S02]  /*f360*/  LOP3.LUT R0, R13.reuse, 0xffff0000, RZ, 0xc0, !PT ;  /* 0xffff00000d007812 */ /* 0x040fe400078ec0ff */
[----:B------:R-:W-:-:S02]  /*f370*/  SHF.L.U32 R3, R13, 0x10, RZ ;  /* 0x000000100d037819 */ /* 0x000fc400000006ff */
[C---:B------:R-:W-:Y:S02]  /*f380*/  SHF.L.U32 R9, R12.reuse, 0x10, RZ ;  /* 0x000000100c097819 */ /* 0x040fe400000006ff */
[----:B------:R-:W-:Y:S02]  /*f390*/  LOP3.LUT R31, R12, 0xffff0000, RZ, 0xc0, !PT ;  /* 0xffff00000c1f7812 */ /* 0x000fe400078ec0ff */
[C---:B---3--:R-:W-:Y:S02]  /*f3a0*/  LOP3.LUT R32, R14.reuse, 0xffff0000, RZ, 0xc0, !PT ;  /* 0xffff00000e207812 */ /* 0x048fe400078ec0ff */
        /* <DEDUP_REMOVED lines=16> */
[C---:B------:R-:W-:Y:S02]  /*f4b0*/  FMUL.FTZ R15, R32.reuse, R5 ;  /* 0x00000005200f7220 */ /* 0x040fe40000410000 */
[----:B------:R-:W-:Y:S02]  /*f4c0*/  FMUL.FTZ R31, R31, R10 ;  /* 0x0000000a1f1f7220 */ /* 0x000fe40000410000 */
[----:B------:R-:W-:Y:S02]  /*f4d0*/  FMUL.FTZ R32, R32, R11 ;  /* 0x0000000b20207220 */ /* 0x000fe40000410000 */
[----:B------:R-:W-:-:S02]  /*f4e0*/  FFMA.FTZ R14, R29, R22, -R14 ;  /* 0x000000161d0e7223 */ /* 0x000fc4000001080e */
[----:B------:R-:W-:Y:S02]  /*f4f0*/  FFMA.FTZ R13, R29, R13, R28 ;  /* 0x0000000d1d0d7223 */ /* 0x000fe4000001001c */
[----:B------:R-:W-:Y:S01]  /*f500*/  FFMA.FTZ R31, R9, R4, R31 ;  /* 0x00000004091f7223 */ /* 0x000fe2000001001f */
[----:B------:R-:W-:Y:S01]  /*f510*/  F2FP.BF16.PACK_AB R4, R3, R12 ;  /* 0x0000000c0304723e */ /* 0x000fe200000010ff */
[C---:B------:R-:W-:Y:S01]  /*f520*/  FFMA.FTZ R15, R30.reuse, R11, -R15 ;  /* 0x0000000b1e0f7223 */ /* 0x040fe2000001080f */
[----:B------:R-:W-:Y:S01]  /*f530*/  F2FP.BF16.PACK_AB R3, R13, R14 ;  /* 0x0000000e0d03723e */ /* 0x000fe200000010ff */
[----:B------:R-:W-:Y:S01]  /*f540*/  FFMA.FTZ R32, R30, R5, R32 ;  /* 0x000000051e207223 */ /* 0x000fe20000010020 */
[----:B------:R-:W-:Y:S01]  /*f550*/  MOV R13, R4 ;  /* 0x00000004000d7202 */ /* 0x000fe20000000f00 */
[----:B------:R-:W-:-:S03]  /*f560*/  FFMA.FTZ R0, R9, R10, -R0 ;  /* 0x0000000a09007223 */ /* 0x000fc60000010800 */
[----:B------:R-:W-:Y:S02]  /*f570*/  F2FP.BF16.PACK_AB R14, R32, R15 ;  /* 0x0000000f200e723e */ /* 0x000fe400000010ff */
[----:B------:R-:W-:Y:S02]  /*f580*/  F2FP.BF16.PACK_AB R12, R31, R0 ;  /* 0x000000001f0c723e */ /* 0x000fe400000010ff */
[----:B------:R-:W-:Y:S02]  /*f590*/  MOV R15, R3 ;  /* 0x00000003000f7202 */ /* 0x000fe40000000f00 */
.L_x_7913:
[----:B------:R-:W-:Y:S05]  /*f5a0*/  BSYNC B0 ;  /* 0x0000000000007941 */ /* 0x000fea0003800000 */
.L_x_7912:
        /* <DEDUP_REMOVED lines=8> */
[----:B-----5:R-:W-:Y:S02]  /*f630*/  LOP3.LUT R0, R21, 0xffff0000, RZ, 0xc0, !PT ;  /* 0xffff000015007812 */ /* 0x020fe400078ec0ff */
[C---:B------:R-:W-:Y:S02]  /*f640*/  SHF.L.U32 R7, R20.reuse, 0x10, RZ ;  /* 0x0000001014077819 */ /* 0x040fe400000006ff */
[----:B------:R-:W-:Y:S02]  /*f650*/  LOP3.LUT R26, R20, 0xffff0000, RZ, 0xc0, !PT ;  /* 0xffff0000141a7812 */ /* 0x000fe400078ec0ff */
[----:B------:R-:W-:-:S02]  /*f660*/  LOP3.LUT R20, R23, 0xffff0000, RZ, 0xc0, !PT ;  /* 0xffff000017147812 */ /* 0x000fc400078ec0ff */
[----:B------:R-:W-:Y:S02]  /*f670*/  SHF.L.U32 R3, R21, 0x10, RZ ;  /* 0x0000001015037819 */ /* 0x000fe400000006ff */
[----:B------:R-:W-:Y:S01]  /*f680*/  SHF.L.U32 R21, R23, 0x10, RZ ;  /* 0x0000001017157819 */ /* 0x000fe200000006ff */
[C---:B------:R-:W-:Y:S01]  /*f690*/  IMAD.U32 R23, R22.reuse, 0x10000, RZ ;  /* 0x0001000016177824 */ /* 0x040fe200078e00ff */
[----:B------:R-:W-:Y:S02]  /*f6a0*/  LOP3.LUT R22, R22, 0xffff0000, RZ, 0xc0, !PT ;  /* 0xffff000016167812 */ /* 0x000fe400078ec0ff */
[----:B--2-4-:R-:W-:Y:S02]  /*f6b0*/  LOP3.LUT R13, R4, 0xffff0000, RZ, 0xc0, !PT ;  /* 0xffff0000040d7812 */ /* 0x014fe400078ec0ff */
        /* <DEDUP_REMOVED lines=13> */
[----:B------:R-:W-:Y:S02]  /*f790*/  FFMA.FTZ R16, R21, R14, -R16 ;  /* 0x0000000e15107223 */ /* 0x000fe40000010810 */
[----:B------:R-:W-:Y:S02]  /*f7a0*/  FMUL.FTZ R0, R26, R4 ;  /* 0x000000041a007220 */ /* 0x000fe40000410000 */
[----:B------:R-:W-:Y:S02]  /*f7b0*/  FMUL.FTZ R14, R22, R5 ;  /* 0x00000005160e7220 */ /* 0x000fe40000410000 */
[----:B------:R-:W-:-:S02]  /*f7c0*/  FMUL.FTZ R26, R26, R10 ;  /* 0x0000000a1a1a7220 */ /* 0x000fc40000410000 */
[----:B------:R-:W-:Y:S02]  /*f7d0*/  FMUL.FTZ R22, R22, R11 ;  /* 0x0000000b16167220 */ /* 0x000fe40000410000 */
[----:B------:R-:W-:Y:S02]  /*f7e0*/  FFMA.FTZ R0, R7, R10, -R0 ;  /* 0x0000000a07007223 */ /* 0x000fe40000010800 */
[----:B------:R-:W-:Y:S01]  /*f7f0*/  FFMA.FTZ R9, R21, R9, R20 ;  /* 0x0000000915097223 */ /* 0x000fe20000010014 */
[----:B------:R-:W-:Y:S01]  /*f800*/  F2FP.BF16.PACK_AB R21, R3, R12 ;  /* 0x0000000c0315723e */ /* 0x000fe200000010ff */
[----:B------:R-:W-:Y:S02]  /*f810*/  FFMA.FTZ R7, R7, R4, R26 ;  /* 0x0000000407077223 */ /* 0x000fe4000001001a */
[C---:B------:R-:W-:Y:S02]  /*f820*/  FFMA.FTZ R14, R23.reuse, R11, -R14 ;  /* 0x0000000b170e7223 */ /* 0x040fe4000001080e */
[----:B------:R-:W-:Y:S01]  /*f830*/  FFMA.FTZ R5, R23, R5, R22 ;  /* 0x0000000517057223 */ /* 0x000fe20000010016 */
[----:B------:R-:W-:-:S02]  /*f840*/  F2FP.BF16.PACK_AB R23, R9, R16 ;  /* 0x000000100917723e */ /* 0x000fc400000010ff */
[----:B------:R-:W-:Y:S02]  /*f850*/  F2FP.BF16.PACK_AB R20, R7, R0 ;  /* 0x000000000714723e */ /* 0x000fe400000010ff */
[----:B------:R-:W-:Y:S02]  /*f860*/  F2FP.BF16.PACK_AB R22, R5, R14 ;  /* 0x0000000e0516723e */ /* 0x000fe400000010ff */
.L_x_7915:
[----:B------:R-:W-:Y:S05]  /*f870*/  BSYNC B0 ;  /* 0x0000000000007941 */ /* 0x000fea0003800000 */
.L_x_7914:
[----:B-----5:R2:W-:Y:S01]  /*f880*/  STS.128 [R245+0x7800], R20 ;  /* 0x00780014f5007388 */ /* 0x0205e20000000c00 */
[----:B------:R-:W-:Y:S05]  /*f890*/  BRA `(.L_x_7907) ;  /* 0x00005c4000007947 */ /* 0x000fea0003800000 */
.L_x_7876:
        /* <DEDUP_REMOVED lines=56> */
[----:B----4-:R-:W-:Y:S01]  /*fc20*/  LOP3.LUT R35, R38, 0xffff0000, RZ, 0xc0, !PT ;  /* 0xffff000026237812 */ /* 0x010fe200078ec0ff */
[----:B------:R-:W-:-:S02]  /*fc30*/  @!P1 FADD.FTZ R50, -R50, -RZ ;  /* 0x800000ff32329221 */ /* 0x000fc40000010100 */
        /* <DEDUP_REMOVED lines=27> */
.L_x_7919:
[----:B------:R-:W-:Y:S05]  /*fdf0*/  BSYNC B0 ;  /* 0x0000000000007941 */ /* 0x000fea0003800000 */
.L_x_7918:
        /* <DEDUP_REMOVED lines=17> */
[----:B------:R-:W3:Y:S01]  /*ff10*/  LD.E.128 R28, [R28.64+0x80] ;  /* 0x000080061c1c7980 */ /* 0x000ee2000c101d00 */
        /* <DEDUP_REMOVED lines=10> */
[----:B------:R-:W-:Y:S02]  /*ffc0*/  LOP3.LUT R2, R40, 0xffff0000, RZ, 0xc0, !PT ;  /* 0xffff000028027812 */ /* 0x000fe400078ec0ff */
[C---:B------:R-:W-:Y:S02]  /*ffd0*/  LOP3.LUT R6, R43.reuse, 0xffff0000, RZ, 0xc0, !PT ;  /* 0xffff00002b067812 */ /* 0x040fe400078ec0ff */
[----:B------:R-:W-:Y:S02]  /*ffe0*/  SHF.L.U32 R42, R43, 0x10, RZ ;  /* 0x000000102b2a7819 */ /* 0x000fe400000006ff */
[----:B------:R-:W-:-:S02]  /*fff0*/  LOP3.LUT R0, R41, 0xffff0000, RZ, 0xc0, !PT ;  /* 0xffff000029007812 */ /* 0x000fc400078ec0ff */
[----:B------:R-:W-:Y:S02]  /*10000*/  SHF.L.U32 R40, R41, 0x10, RZ ;  /* 0x0000001029287819 */ /* 0x000fe400000006ff */
[C---:B---3--:R-:W-:Y:S01]  /*10010*/  SHF.L.U32 R13, R29.reuse, 0x10, RZ ;  /* 0x000000101d0d7819 */ /* 0x048fe200000006ff */
[----:B------:R-:W-:Y:S01]  /*10020*/  IMAD.U32 R43, R30, 0x10000, RZ ;  /* 0x000100001e2b7824 */ /* 0x000fe200078e00ff */
[----:B------:R-:W-:Y:S01]  /*10030*/  LOP3.LUT R44, R29, 0xffff0000, RZ, 0xc0, !PT ;  /* 0xffff00001d2c7812 */ /* 0x000fe200078ec0ff */
[----:B------:R-:W-:Y:S01]  /*10040*/  IMAD.U32 R41, R28, 0x10000, RZ ;  /* 0x000100001c297824 */ /* 0x000fe200078e00ff */
        /* <DEDUP_REMOVED lines=19> */
[----:B--2---:R-:W-:Y:S01]  /*10180*/  LOP3.LUT R35, R38, 0xffff0000, RZ, 0xc0, !PT ;  /* 0xffff000026237812 */ /* 0x004fe200078ec0ff */
        /* <DEDUP_REMOVED lines=28> */
.L_x_7921:
[----:B------:R-:W-:Y:S05]  /*10350*/  BSYNC B0 ;  /* 0x0000000000007941 */ /* 0x000fea0003800000 */
.L_x_7920:
        /* <DEDUP_REMOVED lines=56> */
[----:B---3--:R-:W-:Y:S01]  /*106e0*/  LOP3.LUT R35, R38, 0xffff0000, RZ, 0xc0, !PT ;  /* 0xffff000026237812 */ /* 0x008fe200078ec0ff */
        /* <DEDUP_REMOVED lines=28> */
.L_x_7923:
[----:B------:R-:W-:Y:S05]  /*108b0*/  BSYNC B0 ;  /* 0x0000000000007941 */ /* 0x000fea0003800000 */
.L_x_7922:
        /* <DEDUP_REMOVED lines=38> */
[----:B------:R-:W-:Y:S02]  /*10b20*/  LOP3.LUT R45, R31, 0xffff0000, RZ, 0xc0, !PT ;  /* 0xffff00001f2d7812 */ /* 0x000fe400078ec0ff */
[----:B------:R-:W-:Y:S01]  /*10b30*/  LOP3.LUT R30, R30, 0xffff0000, RZ, 0xc0, !PT ;  /* 0xffff00001e1e7812 */ /* 0x000fe200078ec0ff */
[C---:B----4-:R-:W-:Y:S01]  /*10b40*/  IMAD.U32 R46, R32.reuse, 0x10000, RZ ;  /* 0x00010000202e7824 */ /* 0x050fe200078e00ff */
        /* <DEDUP_REMOVED lines=44> */
.L_x_7925:
[----:B------:R-:W-:Y:S05]  /*10e10*/  BSYNC B0 ;  /* 0x0000000000007941 */ /* 0x000fea0003800000 */
.L_x_7924:
[----:B-----5:R3:W-:Y:S02]  /*10e20*/  STS.128 [R245+0x6000], R40 ;  /* 0x00600028f5007388 */ /* 0x0207e40000000c00 */
.L_x_7917:
[----:B------:R-:W-:Y:S05]  /*10e30*/  BSYNC B1 ;  /* 0x0000000000017941 */ /* 0x000fea0003800000 */
.L_x_7916:
        /* <DEDUP_REMOVED lines=33> */
[----:B------:R-:W-:Y:S02]  /*11050*/  LOP3.LUT R0, R41, 0xffff0000, RZ, 0xc0, !PT ;  /* 0xffff000029007812 */ /* 0x000fe400078ec0ff */
[C---:B------:R-:W-:Y:S02]  /*11060*/  SHF.L.U32 R13, R42.reuse, 0x10, RZ ;  /* 0x000000102a0d7819 */ /* 0x040fe400000006ff */
[----:B------:R-:W-:Y:S02]  /*11070*/  LOP3.LUT R12, R42, 0xffff0000, RZ, 0xc0, !PT ;  /* 0xffff00002a0c7812 */ /* 0x000fe400078ec0ff */
[C---:B------:R-:W-:Y:S01]  /*11080*/  LOP3.LUT R10, R43.reuse, 0xffff0000, RZ, 0xc0, !PT ;  /* 0xffff00002b0a7812 */ /* 0x040fe200078ec0ff */
[----:B------:R-:W-:-:S02]  /*11090*/  IMAD.U32 R43, R43, 0x10000, RZ ;  /* 0x000100002b2b7824 */ /* 0x000fc400078e00ff */
[C---:B----4-:R-:W-:Y:S01]  /*110a0*/  IMAD.U32 R42, R32.reuse, 0x10000, RZ ;  /* 0x00010000202a7824 */ /* 0x050fe200078e00ff */
[----:B------:R-:W-:Y:S01]  /*110b0*/  LOP3.LUT R41, R32, 0xffff0000, RZ, 0xc0, !PT ;  /* 0xffff000020297812 */ /* 0x000fe200078ec0ff */
[----:B------:R-:W-:Y:S01]  /*110c0*/  IMAD.U32 R44, R34, 0x10000, RZ ;  /* 0x00010000222c7824 */ /* 0x000fe200078e00ff */
[C---:B------:R-:W-:Y:S01]  /*110d0*/  SHF.L.U32 R32, R33.reuse, 0x10, RZ ;  /* 0x0000001021207819 */ /* 0x040fe200000006ff */
[----:B-12---:R-:W-:Y:S01]  /*110e0*/  IMAD.U32 R49, R28, 0x10000, RZ ;  /* 0x000100001c317824 */ /* 0x006fe200078e00ff */
        /* <DEDUP_REMOVED lines=16> */
[C---:B------:R-:W-:Y:S01]  /*111f0*/  SHF.L.U32 R30, R31.reuse, 0x10, RZ ;  /* 0x000000101f1e7819 */ /* 0x040fe200000006ff */
        /* <DEDUP_REMOVED lines=30> */
.L_x_7929:
[----:B------:R-:W-:Y:S05]  /*113e0*/  BSYNC B0 ;  /* 0x0000000000007941 */ /* 0x000fea0003800000 */
.L_x_7928:
        /* <DEDUP_REMOVED lines=40> */
[----:B-1-3--:R-:W-:Y:S01]  /*11670*/  IMAD.U32 R49, R30, 0x10000, RZ ;  /* 0x000100001e317824 */ /* 0x00afe200078e00ff */
        /* <DEDUP_REMOVED lines=16> */
[C---:B------:R-:W-:Y:S01]  /*11780*/  LOP3.LUT R30, R31.reuse, 0xffff0000, RZ, 0xc0, !PT ;  /* 0xffff00001f1e7812 */ /* 0x040fe200078ec0ff */
        /* <DEDUP_REMOVED lines=30> */
.L_x_7931:
[----:B------:R-:W-:Y:S05]  /*11970*/  BSYNC B0 ;  /* 0x0000000000007941 */ /* 0x000fea0003800000 */
.L_x_7930:
        /* <DEDUP_REMOVED lines=88> */
.L_x_7933:
[----:B------:R-:W-:Y:S05]  /*11f00*/  BSYNC B0 ;  /* 0x0000000000007941 */ /* 0x000fea0003800000 */
.L_x_7932:
        /* <DEDUP_REMOVED lines=22> */
[C---:B---34-:R-:W-:Y:S01]  /*12070*/  IADD3 R25, P1, R13.reuse, R2, RZ ;  /* 0x000000020d197210 */ /* 0x058fe20007f3e0ff */
[----:B------:R-:W3:Y:S03]  /*12080*/  LD.E.128 R36, [R36.64] ;  /* 0x0000000624247980 */ /* 0x000ee6000c101d00 */
[----:B------:R-:W-:Y:S02]  /*12090*/  LEA.HI.X.SX32 R0, R13, R0, 0x1, P1 ;  /* 0x000000000d007211 */ /* 0x000fe400008f0eff */
[----:B------:R-:W-:-:S04]  /*120a0*/  LEA R40, P1, R25, R16, 0x1 ;  /* 0x0000001019287211 */ /* 0x000fc800078208ff */
[----:B------:R-:W-:-:S06]  /*120b0*/  LEA.HI.X R41, R25, R17, R0, 0x1, P1 ;  /* 0x0000001119297211 */ /* 0x000fcc00008f0c00 */
[----:B------:R-:W4:Y:S01]  /*120c0*/  LD.E.128 R40, [R40.64] ;  /* 0x0000000628287980 */ /* 0x000f22000c101d00 */
        /* <DEDUP_REMOVED lines=10> */
[C---:B------:R-:W-:Y:S01]  /*12170*/  IMAD.U32 R32, R34.reuse, 0x10000, RZ ;  /* 0x0001000022207824 */ /* 0x040fe200078e00ff */
[----:B------:R-:W-:-:S02]  /*12180*/  LOP3.LUT R31, R34, 0xffff0000, RZ, 0xc0, !PT ;  /* 0xffff0000221f7812 */ /* 0x000fc400078ec0ff */
[C---:B------:R-:W-:Y:S02]  /*12190*/  SHF.L.U32 R29, R35.reuse, 0x10, RZ ;  /* 0x00000010231d7819 */ /* 0x040fe400000006ff */
[----:B------:R-:W-:Y:S02]  /*121a0*/  LOP3.LUT R45, R35, 0xffff0000, RZ, 0xc0, !PT ;  /* 0xffff0000232d7812 */ /* 0x000fe400078ec0ff */
[----:B------:R-:W-:Y:S01]  /*121b0*/  SHF.L.U32 R13, R33, 0x10, RZ ;  /* 0x00000010210d7819 */ /* 0x000fe200000006ff */
[----:B---3--:R-:W-:Y:S01]  /*121c0*/  IMAD.U32 R44, R36, 0x10000, RZ ;  /* 0x00010000242c7824 */ /* 0x008fe200078e00ff */
[C---:B------:R-:W-:Y:S02]  /*121d0*/  SHF.L.U32 R34, R37.reuse, 0x10, RZ ;  /* 0x0000001025227819 */ /* 0x040fe400000006ff */
[----:B------:R-:W-:Y:S01]  /*121e0*/  LOP3.LUT R46, R37, 0xffff0000, RZ, 0xc0, !PT ;  /* 0xffff0000252e7812 */ /* 0x000fe200078ec0ff */
[----:B------:R-:W-:Y:S01]  /*121f0*/  IMAD.U32 R37, R38, 0x10000, RZ ;  /* 0x0001000026257824 */ /* 0x000fe200078e00ff */
[----:B------:R-:W-:Y:S01]  /*12200*/  LOP3.LUT R35, R36, 0xffff0000, RZ, 0xc0, !PT ;  /* 0xffff000024237812 */ /* 0x000fe200078ec0ff */
[----:B------:R-:W-:Y:S01]  /*12210*/  @!P0 FADD.FTZ R34, -R34, -RZ ;  /* 0x800000ff22228221 */ /* 0x000fe20000010100 */
[----:B------:R-:W-:Y:S01]  /*12220*/  LOP3.LUT R38, R38, 0xffff0000, RZ, 0xc0, !PT ;  /* 0xffff000026267812 */ /* 0x000fe200078ec0ff */
[----:B------:R-:W-:Y:S01]  /*12230*/  @!P0 FADD.FTZ R37, -R37, -RZ ;  /* 0x800000ff25258221 */ /* 0x000fe20000010100 */
[----:B------:R-:W-:Y:S01]  /*12240*/  SHF.L.U32 R36, R39, 0x10, RZ ;  /* 0x0000001027247819 */ /* 0x000fe200000006ff */
[----:B------:R-:W-:Y:S01]  /*12250*/  @!P0 FADD.FTZ R35, -R35, -RZ ;  /* 0x800000ff23238221 */ /* 0x000fe20000010100 */
[----:B-1----:R-:W-:Y:S01]  /*12260*/  LOP3.LUT R48, R39, 0xffff0000, RZ, 0xc0, !PT ;  /* 0xffff000027307812 */ /* 0x002fe200078ec0ff */
[----:B------:R-:W-:Y:S01]  /*12270*/  @!P0 FADD.FTZ R38, -R38, -RZ ;  /* 0x800000ff26268221 */ /* 0x000fe20000010100 */
[----:B------:R-:W-:Y:S01]  /*12280*/  LOP3.LUT R33, R33, 0xffff0000, RZ, 0xc0, !PT ;  /* 0xffff000021217812 */ /* 0x000fe200078ec0ff */
[----:B------:R-:W-:-:S02]  /*12290*/  @!P0 FADD.FTZ R36, -R36, -RZ ;  /* 0x800000ff24248221 */ /* 0x000fc40000010100 */
[----:B------:R-:W-:Y:S02]  /*122a0*/  @!P0 FADD.FTZ R46, -R46, -RZ ;  /* 0x800000ff2e2e8221 */ /* 0x000fe40000010100 */
[----:B------:R-:W-:Y:S02]  /*122b0*/  FMUL.FTZ R13, R13, R34 ;  /* 0x000000220d0d7220 */ /* 0x000fe40000410000 */
[----:B------:R-:W-:Y:S02]  /*122c0*/  @!P0 FADD.FTZ R48, -R48, -RZ ;  /* 0x800000ff30308221 */ /* 0x000fe40000010100 */
        /* <DEDUP_REMOVED lines=13> */
[----:B------:R-:W-:Y:S02]  /*123a0*/  @!P0 FADD.FTZ R44, -R44, -RZ ;  /* 0x800000ff2c2c8221 */ /* 0x000fe40000010100 */
[----:B------:R-:W-:Y:S02]  /*123b0*/  FMUL.FTZ R45, R45, R48 ;  /* 0x000000302d2d7220 */ /* 0x000fe40000410000 */
[----:B------:R-:W-:Y:S02]  /*123c0*/  FFMA.FTZ R13, R28, R24, R13 ;  /* 0x000000181c0d7223 */ /* 0x000fe4000001000d */
[----:B------:R-:W-:Y:S02]  /*123d0*/  FFMA.FTZ R0, R0, R40, R33 ;  /* 0x0000002800007223 */ /* 0x000fe40000010021 */
[----:B------:R-:W-:Y:S02]  /*123e0*/  FMUL.FTZ R25, R25, R44 ;  /* 0x0000002c19197220 */ /* 0x000fe40000410000 */
[----:B------:R-:W-:Y:S01]  /*123f0*/  FFMA.FTZ R29, R30, R36, R29 ;  /* 0x000000241e1d7223 */ /* 0x000fe2000001001d */
[----:B------:R-:W-:Y:S01]  /*12400*/  F2FP.BF16.PACK_AB R0, R0, R13 ;  /* 0x0000000d0000723e */ /* 0x000fe200000010ff */
[----:B------:R-:W-:-:S02]  /*12410*/  FFMA.FTZ R8, R8, R42, R45 ;  /* 0x0000002a08087223 */ /* 0x000fc4000001002d */
[----:B------:R-:W-:Y:S02]  /*12420*/  FFMA.FTZ R12, R12, R39, R37 ;  /* 0x000000270c0c7223 */ /* 0x000fe40000010025 */
[----:B------:R-:W-:Y:S01]  /*12430*/  FFMA.FTZ R31, R10, R38, R31 ;  /* 0x000000260a1f7223 */ /* 0x000fe2000001001f */
[----:B------:R-:W-:Y:S01]  /*12440*/  F2FP.BF16.PACK_AB R8, R8, R29 ;  /* 0x0000001d0808723e */ /* 0x000fe200000010ff */
[----:B------:R-:W-:Y:S02]  /*12450*/  FFMA.FTZ R4, R4, R34, R25 ;  /* 0x0000002204047223 */ /* 0x000fe40000010019 */
[----:B------:R-:W-:Y:S01]  /*12460*/  FFMA.FTZ R35, R2, R32, R35 ;  /* 0x0000002002237223 */ /* 0x000fe20000010023 */
[----:B------:R-:W-:Y:S01]  /*12470*/  F2FP.BF16.PACK_AB R30, R31, R12 ;  /* 0x0000000c1f1e723e */ /* 0x000fe200000010ff */
[----:B------:R-:W-:Y:S01]  /*12480*/  IMAD.MOV.U32 R29, RZ, RZ, R0 ;  /* 0x000000ffff1d7224 */ /* 0x000fe200078e0000 */
[----:B------:R-:W-:Y:S02]  /*12490*/  MOV R31, R8 ;  /* 0x00000008001f7202 */ /* 0x000fe40000000f00 */
[----:B------:R-:W-:-:S02]  /*124a0*/  F2FP.BF16.PACK_AB R28, R35, R4 ;  /* 0x00000004231c723e */ /* 0x000fc400000010ff */
.L_x_7935:
[----:B------:R-:W-:Y:S05]  /*124b0*/  BSYNC B0 ;  /* 0x0000000000007941 */ /* 0x000fea0003800000 */
.L_x_7934:
[----:B-----5:R1:W-:Y:S02]  /*124c0*/  STS.128 [R245+0x6800], R28 ;  /* 0x0068001cf5007388 */ /* 0x0203e40000000c00 */
.L_x_7927:
[----:B------:R-:W-:Y:S05]  /*124d0*/  BSYNC B1 ;  /* 0x0000000000017941 */ /* 0x000fea0003800000 */
.L_x_7926:
        /* <DEDUP_REMOVED lines=11> */
[----:B--2---:R-:W-:Y:S02]  /*12590*/  IMAD.MOV.U32 R25, RZ, RZ, RZ ;  /* 0x000000ffff197224 */ /* 0x004fe400078e00ff */
[----:B------:R-:W-:Y:S01]  /*125a0*/  IMAD.MOV.U32 R13, RZ, RZ, R9 ;  /* 0x000000ffff0d7224 */ /* 0x000fe200078e0009 */
[----:B------:R-:W-:-:S04]  /*125b0*/  IADD3 R2, P1, R0, R3, RZ ;  /* 0x0000000300027210 */ /* 0x000fc80007f3e0ff */
[----:B------:R-:W-:-:S03]  /*125c0*/  LEA.HI.X.SX32 R0, R0, R5, 0x1, P1 ;  /* 0x0000000500007211 */ /* 0x000fc600008f0eff */
[----:B------:R-:W-:Y:S01]  /*125d0*/  @P0 IADD3 R25, -R9, RZ, RZ ;  /* 0x000000ff09190210 */ /* 0x000fe20007ffe1ff */
[----:B------:R-:W-:-:S03]  /*125e0*/  @P0 IMAD.MOV R13, RZ, RZ, -R9 ;  /* 0x000000ffff0d0224 */ /* 0x000fc600078e0a09 */
[----:B-1----:R-:W-:-:S04]  /*125f0*/  IADD3 R29, P1, R25, R2, RZ ;  /* 0x00000002191d7210 */ /* 0x002fc80007f3e0ff */
[----:B------:R-:W-:Y:S02]  /*12600*/  LEA.HI.X.SX32 R25, R25, R0, 0x1, P1 ;  /* 0x0000000019197211 */ /* 0x000fe400008f0eff */
[----:B------:R-:W-:-:S04]  /*12610*/  LEA R32, P1, R29, R14, 0x1 ;  /* 0x0000000e1d207211 */ /* 0x000fc800078208ff */
[----:B------:R-:W-:Y:S01]  /*12620*/  LEA.HI.X R33, R29, R15, R25, 0x1, P1 ;  /* 0x0000000f1d217211 */ /* 0x000fe200008f0c19 */
[----:B------:R-:W-:Y:S01]  /*12630*/  IMAD.WIDE R28, R13, 0x2, R22 ;  /* 0x000000020d1c7825 */ /* 0x000fe200078e0216 */
[----:B------:R-:W-:-:S03]  /*12640*/  MOV R13, RZ ;  /* 0x000000ff000d7202 */ /* 0x000fc60000000f00 */
[----:B------:R-:W-:Y:S01]  /*12650*/  @P0 IMAD.MOV R13, RZ, RZ, -R9 ;  /* 0x000000ffff0d0224 */ /* 0x000fe200078e0a09 */
[----:B------:R-:W2:Y:S04]  /*12660*/  LD.E.128 R32, [R32.64] ;  /* 0x0000000620207980 */ /* 0x000ea8000c101d00 */
[C---:B------:R-:W-:Y:S01]  /*12670*/  IADD3 R25, P1, R13.reuse, R2, RZ ;  /* 0x000000020d197210 */ /* 0x040fe20007f3e0ff */
        /* <DEDUP_REMOVED lines=13> */
[C---:B--2---:R-:W-:Y:S01]  /*12750*/  SHF.L.U32 R24, R33.reuse, 0x10, RZ ;  /* 0x0000001021187819 */ /* 0x044fe200000006ff */
[----:B------:R-:W-:Y:S01]  /*12760*/  IMAD.U32 R43, R34, 0x10000, RZ ;  /* 0x00010000222b7824 */ /* 0x000fe200078e00ff */
[----:B------:R-:W-:Y:S01]  /*12770*/  LOP3.LUT R44, R33, 0xffff0000, RZ, 0xc0, !PT ;  /* 0xffff0000212c7812 */ /* 0x000fe200078ec0ff */
[C---:B------:R-:W-:Y:S01]  /*12780*/  IMAD.U32 R41, R32.reuse, 0x10000, RZ ;  /* 0x0001000020297824 */ /* 0x040fe200078e00ff */
[----:B------:R-:W-:Y:S01]  /*12790*/  LOP3.LUT R25, R32, 0xffff0000, RZ, 0xc0, !PT ;  /* 0xffff000020197812 */ /* 0x000fe200078ec0ff */
[----:B----4-:R-:W-:Y:S01]  /*127a0*/  IMAD.U32 R46, R28, 0x10000, RZ ;  /* 0x000100001c2e7824 */ /* 0x010fe200078e00ff */
[----:B------:R-:W-:Y:S01]  /*127b0*/  LOP3.LUT R33, R34, 0xffff0000, RZ, 0xc0, !PT ;  /* 0xffff000022217812 */ /* 0x000fe200078ec0ff */
[----:B------:R-:W-:Y:S01]  /*127c0*/  IMAD.U32 R48, R30, 0x10000, RZ ;  /* 0x000100001e307824 */ /* 0x000fe200078e00ff */
[----:B------:R-:W-:Y:S01]  /*127d0*/  LOP3.LUT R34, R35, 0xffff0000, RZ, 0xc0, !PT ;  /* 0xffff000023227812 */ /* 0x000fe200078ec0ff */
        /* <DEDUP_REMOVED lines=15> */
[----:B---3--:R-:W-:Y:S01]  /*128d0*/  LOP3.LUT R28, R36, 0xffff0000, RZ, 0xc0, !PT ;  /* 0xffff0000241c7812 */ /* 0x008fe200078ec0ff */
[----:B------:R-:W-:-:S02]  /*128e0*/  @!P0 FADD.FTZ R43, -R43, -RZ ;  /* 0x800000ff2b2b8221 */ /* 0x000fc40000010100 */
        /* <DEDUP_REMOVED lines=26> */
.L_x_7939:
[----:B------:R-:W-:Y:S05]  /*12a90*/  BSYNC B0 ;  /* 0x0000000000007941 */ /* 0x000fea0003800000 */
.L_x_7938:
        /* <DEDUP_REMOVED lines=14> */
[----:B-1----:R-:W-:-:S04]  /*12b80*/  IADD3 R29, P1, R25, R2, RZ ;  /* 0x00000002191d7210 */ /* 0x002fc80007f3e0ff */
        /* <DEDUP_REMOVED lines=24> */
[C---:B------:R-:W-:Y:S01]  /*12d10*/  IMAD.U32 R40, R32.reuse, 0x10000, RZ ;  /* 0x0001000020287824 */ /* 0x040fe200078e00ff */
        /* <DEDUP_REMOVED lines=48> */
.L_x_7941:
[----:B------:R-:W-:Y:S05]  /*13020*/  BSYNC B0 ;  /* 0x0000000000007941 */ /* 0x000fea0003800000 */
.L_x_7940:
        /* <DEDUP_REMOVED lines=28> */
[----:B-----5:R-:W-:Y:S01]  /*131f0*/  SHF.L.U32 R13, R42, 0x10, RZ ;  /* 0x000000102a0d7819 */ /* 0x020fe200000006ff */
[----:B------:R-:W-:Y:S01]  /*13200*/  IMAD.U32 R4, R40, 0x10000, RZ ;  /* 0x0001000028047824 */ /* 0x000fe200078e00ff */
[----:B------:R-:W-:Y:S01]  /*13210*/  LOP3.LUT R12, R42, 0xffff0000, RZ, 0xc0, !PT ;  /* 0xffff00002a0c7812 */ /* 0x000fe200078ec0ff */
[----:B------:R-:W-:Y:S01]  /*13220*/  IMAD.U32 R42, R43, 0x10000, RZ ;  /* 0x000100002b2a7824 */ /* 0x000fe200078e00ff */
[----:B------:R-:W-:Y:S01]  /*13230*/  LOP3.LUT R2, R40, 0xffff0000, RZ, 0xc0, !PT ;  /* 0xffff000028027812 */ /* 0x000fe200078ec0ff */
[----:B------:R-:W-:Y:S01]  /*13240*/  IMAD.U32 R40, R41, 0x10000, RZ ;  /* 0x0001000029287824 */ /* 0x000fe200078e00ff */
[----:B------:R-:W-:Y:S02]  /*13250*/  LOP3.LUT R10, R43, 0xffff0000, RZ, 0xc0, !PT ;  /* 0xffff00002b0a7812 */ /* 0x000fe400078ec0ff */
[----:B------:R-:W-:Y:S02]  /*13260*/  LOP3.LUT R0, R41, 0xffff0000, RZ, 0xc0, !PT ;  /* 0xffff000029007812 */ /* 0x000fe400078ec0ff */
[C---:B----4-:R-:W-:Y:S01]  /*13270*/  SHF.L.U32 R24, R33.reuse, 0x10, RZ ;  /* 0x0000001021187819 */ /* 0x050fe200000006ff */
[----:B------:R-:W-:Y:S01]  /*13280*/  IMAD.U32 R43, R34, 0x10000, RZ ;  /* 0x00010000222b7824 */ /* 0x000fe200078e00ff */
[----:B------:R-:W-:Y:S01]  /*13290*/  LOP3.LUT R44, R33, 0xffff0000, RZ, 0xc0, !PT ;  /* 0xffff0000212c7812 */ /* 0x000fe200078ec0ff */
[C---:B------:R-:W-:Y:S01]  /*132a0*/  IMAD.U32 R41, R32.reuse, 0x10000, RZ ;  /* 0x0001000020297824 */ /* 0x040fe200078e00ff */
[----:B------:R-:W-:Y:S01]  /*132b0*/  LOP3.LUT R25, R32, 0xffff0000, RZ, 0xc0, !PT ;  /* 0xffff000020197812 */ /* 0x000fe200078ec0ff */
[----:B--2---:R-:W-:Y:S01]  /*132c0*/  IMAD.U32 R46, R28, 0x10000, RZ ;  /* 0x000100001c2e7824 */ /* 0x004fe200078e00ff */
        /* <DEDUP_REMOVED lines=46> */
.L_x_7943:
[----:B------:R-:W-:Y:S05]  /*135b0*/  BSYNC B0 ;  /* 0x0000000000007941 */ /* 0x000fea0003800000 */
.L_x_7942:
[----:B-----5:R4:W-:Y:S04]  /*135c0*/  STS.128 [R245+0x5000], R40 ;  /* 0x00500028f5007388 */ /* 0x0209e80000000c00 */
[----:B------:R4:W5:Y:S01]  /*135d0*/  LD.E.128 R32, [R22.64+0x180] ;  /* 0x0001800616207980 */ /* 0x000962000c101d00 */
        /* <DEDUP_REMOVED lines=12> */
[----:B-1----:R-:W-:Y:S01]  /*136a0*/  IADD3 R29, P1, R25, R2, RZ ;  /* 0x00000002191d7210 */ /* 0x002fe20007f3e0ff */
        /* <DEDUP_REMOVED lines=21> */
[----:B--2---:R-:W-:Y:S01]  /*13800*/  LOP3.LUT R46, R37, 0xffff0000, RZ, 0xc0, !PT ;  /* 0xffff0000252e7812 */ /* 0x004fe200078ec0ff */
[----:B------:R-:W-:Y:S02]  /*13810*/  IMAD.U32 R44, R38, 0x10000, RZ ;  /* 0x00010000262c7824 */ /* 0x000fe400078e00ff */
[C---:B---3--:R-:W-:Y:S01]  /*13820*/  IMAD.U32 R24, R28.reuse, 0x10000, RZ ;  /* 0x000100001c187824 */ /* 0x048fe200078e00ff */
[----:B------:R-:W-:Y:S02]  /*13830*/  LOP3.LUT R23, R28, 0xffff0000, RZ, 0xc0, !PT ;  /* 0xffff00001c177812 */ /* 0x000fe400078ec0ff */
[C---:B------:R-:W-:Y:S02]  /*13840*/  SHF.L.U32 R22, R29.reuse, 0x10, RZ ;  /* 0x000000101d167819 */ /* 0x040fe400000006ff */
[----:B------:R-:W-:Y:S01]  /*13850*/  LOP3.LUT R33, R29, 0xffff0000, RZ, 0xc0, !PT ;  /* 0xffff00001d217812 */ /* 0x000fe200078ec0ff */
[C---:B------:R-:W-:Y:S01]  /*13860*/  IMAD.U32 R29, R30.reuse, 0x10000, RZ ;  /* 0x000100001e1d7824 */ /* 0x040fe200078e00ff */
[----:B------:R-:W-:-:S02]  /*13870*/  LOP3.LUT R28, R30, 0xffff0000, RZ, 0xc0, !PT ;  /* 0xffff00001e1c7812 */ /* 0x000fc400078ec0ff */
[C---:B------:R-:W-:Y:S02]  /*13880*/  SHF.L.U32 R25, R31.reuse, 0x10, RZ ;  /* 0x000000101f197819 */ /* 0x040fe400000006ff */
[----:B------:R-:W-:Y:S02]  /*13890*/  LOP3.LUT R30, R31, 0xffff0000, RZ, 0xc0, !PT ;  /* 0xffff00001f1e7812 */ /* 0x000fe400078ec0ff */
[----:B------:R-:W-:Y:S01]  /*138a0*/  SHF.L.U32 R31, R37, 0x10, RZ ;  /* 0x00000010251f7819 */ /* 0x000fe200000006ff */
[----:B------:R-:W-:Y:S01]  /*138b0*/  IMAD.U32 R35, R36, 0x10000, RZ ;  /* 0x0001000024237824 */ /* 0x000fe200078e00ff */
[----:B------:R-:W-:Y:S02]  /*138c0*/  LOP3.LUT R37, R38, 0xffff0000, RZ, 0xc0, !PT ;  /* 0xffff000026257812 */ /* 0x000fe400078ec0ff */
        /* <DEDUP_REMOVED lines=10> */
[----:B------:R-:W-:Y:S02]  /*13970*/  @!P0 FADD.FTZ R25, -R25, -RZ ;  /* 0x800000ff19198221 */ /* 0x000fe40000010100 */
        /* <DEDUP_REMOVED lines=21> */
[----:B------:R-:W-:Y:S02]  /*13ad0*/  FFMA.FTZ R12, R12, R30, R37 ;  /* 0x0000001e0c0c7223 */ /* 0x000fe40000010025 */
[----:B------:R-:W-:Y:S02]  /*13ae0*/  FFMA.FTZ R25, R34, R29, R25 ;  /* 0x0000001d22197223 */ /* 0x000fe40000010019 */
[----:B------:R-:W-:Y:S01]  /*13af0*/  FFMA.FTZ R10, R10, R42, R39 ;  /* 0x0000002a0a0a7223 */ /* 0x000fe20000010027 */
[----:B------:R-:W-:Y:S02]  /*13b00*/  F2FP.BF16.PACK_AB R32, R23, R4 ;  /* 0x000000041720723e */ /* 0x000fe400000010ff */
[----:B------:R-:W-:Y:S02]  /*13b10*/  F2FP.BF16.PACK_AB R33, R33, R22 ;  /* 0x000000162121723e */ /* 0x000fe400000010ff */
[----:B------:R-:W-:Y:S02]  /*13b20*/  F2FP.BF16.PACK_AB R34, R12, R13 ;  /* 0x0000000d0c22723e */ /* 0x000fe400000010ff */
[----:B------:R-:W-:-:S02]  /*13b30*/  F2FP.BF16.PACK_AB R35, R10, R25 ;  /* 0x000000190a23723e */ /* 0x000fc400000010ff */
.L_x_7945:
[----:B------:R-:W-:Y:S05]  /*13b40*/  BSYNC B0 ;  /* 0x0000000000007941 */ /* 0x000fea0003800000 */
.L_x_7944:
[----:B-----5:R1:W-:Y:S02]  /*13b50*/  STS.128 [R245+0x7000], R32 ;  /* 0x00700020f5007388 */ /* 0x0203e40000000c00 */
.L_x_7937:
[----:B------:R-:W-:Y:S05]  /*13b60*/  BSYNC B1 ;  /* 0x0000000000017941 */ /* 0x000fea0003800000 */
.L_x_7936:
        /* <DEDUP_REMOVED lines=16> */
[----:B--2---:R-:W-:Y:S01]  /*13c70*/  IADD3 R23, P1, R13, R4, RZ ;  /* 0x000000040d177210 */ /* 0x004fe20007f3e0ff */
[----:B-1----:R-:W-:-:S03]  /*13c80*/  IMAD.WIDE R28, R11, 0x2, R20 ;  /* 0x000000020b1c7825 */ /* 0x002fc600078e0214 */
[----:B------:R-:W-:Y:S02]  /*13c90*/  LEA.HI.X.SX32 R13, R13, R0, 0x1, P1 ;  /* 0x000000000d0d7211 */ /* 0x000fe400008f0eff */
[----:B------:R-:W-:Y:S01]  /*13ca0*/  LEA R32, P1, R23, R14, 0x1 ;  /* 0x0000000e17207211 */ /* 0x000fe200078208ff */
[----:B------:R-:W-:Y:S01]  /*13cb0*/  IMAD.MOV.U32 R11, RZ, RZ, RZ ;  /* 0x000000ffff0b7224 */ /* 0x000fe200078e00ff */
[----:B------:R-:W-:Y:S01]  /*13cc0*/  @P0 IADD3 R11, -R9, RZ, RZ ;  /* 0x000000ff090b0210 */ /* 0x000fe20007ffe1ff */
[----:B------:R-:W2:Y:S01]  /*13cd0*/  LD.E.128 R28, [R28.64] ;  /* 0x000000061c1c7980 */ /* 0x000ea2000c101d00 */
[----:B------:R-:W-:Y:S02]  /*13ce0*/  LEA.HI.X R33, R23, R15, R13, 0x1, P1 ;  /* 0x0000000f17217211 */ /* 0x000fe400008f0c0d */
[----:B------:R-:W-:-:S04]  /*13cf0*/  IADD3 R13, P1, R11, R4, RZ ;  /* 0x000000040b0d7210 */ /* 0x000fc80007f3e0ff */
[----:B------:R-:W4:Y:S01]  /*13d00*/  LD.E.128 R32, [R32.64] ;  /* 0x0000000620207980 */ /* 0x000f22000c101d00 */
[----:B------:R-:W-:Y:S02]  /*13d10*/  LEA.HI.X.SX32 R0, R11, R0, 0x1, P1 ;  /* 0x000000000b007211 */ /* 0x000fe400008f0eff */
[----:B------:R-:W-:-:S04]  /*13d20*/  LEA R36, P1, R13, R16, 0x1 ;  /* 0x000000100d247211 */ /* 0x000fc800078208ff */
[----:B------:R-:W-:-:S06]  /*13d30*/  LEA.HI.X R37, R13, R17, R0, 0x1, P1 ;  /* 0x000000110d257211 */ /* 0x000fcc00008f0c00 */
[----:B---3--:R-:W3:Y:S01]  /*13d40*/  LD.E.128 R36, [R36.64] ;  /* 0x0000000624247980 */ /* 0x008ee2000c101d00 */
[C---:B-----5:R-:W-:Y:S01]  /*13d50*/  IMAD.U32 R10, R40.reuse, 0x10000, RZ ;  /* 0x00010000280a7824 */ /* 0x060fe200078e00ff */
[----:B------:R-:W-:Y:S02]  /*13d60*/  LOP3.LUT R4, R40, 0xffff0000, RZ, 0xc0, !PT ;  /* 0xffff000028047812 */ /* 0x000fe400078ec0ff */
[C---:B------:R-:W-:Y:S02]  /*13d70*/  LOP3.LUT R0, R41.reuse, 0xffff0000, RZ, 0xc0, !PT ;  /* 0xffff000029007812 */ /* 0x040fe400078ec0ff */
[----:B------:R-:W-:Y:S01]  /*13d80*/  SHF.L.U32 R40, R41, 0x10, RZ ;  /* 0x0000001029287819 */ /* 0x000fe200000006ff */
[C---:B------:R-:W-:Y:S01]  /*13d90*/  IMAD.U32 R13, R42.reuse, 0x10000, RZ ;  /* 0x000100002a0d7824 */ /* 0x040fe200078e00ff */
[----:B------:R-:W-:Y:S02]  /*13da0*/  LOP3.LUT R12, R42, 0xffff0000, RZ, 0xc0, !PT ;  /* 0xffff00002a0c7812 */ /* 0x000fe400078ec0ff */
[----:B------:R-:W-:-:S02]  /*13db0*/  LOP3.LUT R11, R43, 0xffff0000, RZ, 0xc0, !PT ;  /* 0xffff00002b0b7812 */ /* 0x000fc400078ec0ff */
[----:B------:R-:W-:Y:S02]  /*13dc0*/  SHF.L.U32 R42, R43, 0x10, RZ ;  /* 0x000000102b2a7819 */ /* 0x000fe400000006ff */
[----:B--2---:R-:W-:Y:S01]  /*13dd0*/  LOP3.LUT R46, R29, 0xffff0000, RZ, 0xc0, !PT ;  /* 0xffff00001d2e7812 */ /* 0x004fe200078ec0ff */
[----:B------:R-:W-:Y:S02]  /*13de0*/  IMAD.U32 R44, R30, 0x10000, RZ ;  /* 0x000100001e2c7824 */ /* 0x000fe400078e00ff */
[C---:B----4-:R-:W-:Y:S01]  /*13df0*/  IMAD.U32 R24, R32.reuse, 0x10000, RZ ;  /* 0x0001000020187824 */ /* 0x050fe200078e00ff */
        /* <DEDUP_REMOVED lines=22> */
[----:B---3--:R-:W-:Y:S01]  /*13f60*/  LOP3.LUT R24, R36, 0xffff0000, RZ, 0xc0, !PT ;  /* 0xffff000024187812 */ /* 0x008fe200078ec0ff */
        /* <DEDUP_REMOVED lines=26> */
.L_x_7947:
[----:B------:R-:W-:Y:S05]  /*14110*/  BSYNC B0 ;  /* 0x0000000000007941 */ /* 0x000fea0003800000 */
.L_x_7946:
        /* <DEDUP_REMOVED lines=16> */
[----:B-1----:R-:W-:Y:S01]  /*14220*/  IMAD.WIDE R28, R11, 0x2, R20 ;  /* 0x000000020b1c7825 */ /* 0x002fe200078e0214 */
[----:B------:R-:W-:Y:S02]  /*14230*/  MOV R11, RZ ;  /* 0x000000ff000b7202 */ /* 0x000fe40000000f00 */
[----:B------:R-:W-:Y:S02]  /*14240*/  LEA.HI.X.SX32 R13, R13, R0, 0x1, P1 ;  /* 0x000000000d0d7211 */ /* 0x000fe400008f0eff */
[C---:B------:R-:W-:Y:S01]  /*14250*/  LEA R32, P1, R23.reuse, R14, 0x1 ;  /* 0x0000000e17207211 */ /* 0x040fe200078208ff */
[----:B------:R-:W-:Y:S01]  /*14260*/  @P0 IMAD.MOV R11, RZ, RZ, -R9 ;  /* 0x000000ffff0b0224 */ /* 0x000fe200078e0a09 */
[----:B------:R-:W2:Y:S02]  /*14270*/  LD.E.128 R28, [R28.64+0x80] ;  /* 0x000080061c1c7980 */ /* 0x000ea4000c101d00 */
[----:B------:R-:W-:-:S02]  /*14280*/  LEA.HI.X R33, R23, R15, R13, 0x1, P1 ;  /* 0x0000000f17217211 */ /* 0x000fc400008f0c0d */
        /* <DEDUP_REMOVED lines=14> */
[----:B--2---:R-:W-:Y:S01]  /*14370*/  LOP3.LUT R43, R29, 0xffff0000, RZ, 0xc0, !PT ;  /* 0xffff00001d2b7812 */ /* 0x004fe200078ec0ff */
[----:B------:R-:W-:Y:S02]  /*14380*/  IMAD.U32 R42, R30, 0x10000, RZ ;  /* 0x000100001e2a7824 */ /* 0x000fe400078e00ff */
[----:B------:R-:W-:Y:S02]  /*14390*/  IMAD.U32 R41, R28, 0x10000, RZ ;  /* 0x000100001c297824 */ /* 0x000fe400078e00ff */
[C---:B---3--:R-:W-:Y:S01]  /*143a0*/  IMAD.U32 R24, R32.reuse, 0x10000, RZ ;  /* 0x0001000020187824 */ /* 0x048fe200078e00ff */
[----:B------:R-:W-:Y:S02]  /*143b0*/  LOP3.LUT R23, R32, 0xffff0000, RZ, 0xc0, !PT ;  /* 0xffff000020177812 */ /* 0x000fe400078ec0ff */
[----:B------:R-:W-:-:S02]  /*143c0*/  SHF.L.U32 R22, R33, 0x10, RZ ;  /* 0x0000001021167819 */ /* 0x000fc400000006ff */
[----:B------:R-:W-:Y:S01]  /*143d0*/  LOP3.LUT R40, R33, 0xffff0000, RZ, 0xc0, !PT ;  /* 0xffff000021287812 */ /* 0x000fe200078ec0ff */
[C---:B------:R-:W-:Y:S01]  /*143e0*/  IMAD.U32 R33, R34.reuse, 0x10000, RZ ;  /* 0x0001000022217824 */ /* 0x040fe200078e00ff */
[----:B------:R-:W-:Y:S02]  /*143f0*/  LOP3.LUT R32, R34, 0xffff0000, RZ, 0xc0, !PT ;  /* 0xffff000022207812 */ /* 0x000fe400078ec0ff */
[C---:B------:R-:W-:Y:S02]  /*14400*/  SHF.L.U32 R25, R35.reuse, 0x10, RZ ;  /* 0x0000001023197819 */ /* 0x040fe400000006ff */
[----:B------:R-:W-:Y:S02]  /*14410*/  LOP3.LUT R34, R35, 0xffff0000, RZ, 0xc0, !PT ;  /* 0xffff000023227812 */ /* 0x000fe400078ec0ff */
[----:B------:R-:W-:Y:S02]  /*14420*/  SHF.L.U32 R35, R29, 0x10, RZ ;  /* 0x000000101d237819 */ /* 0x000fe400000006ff */
[----:B------:R-:W-:-:S02]  /*14430*/  LOP3.LUT R29, R30, 0xffff0000, RZ, 0xc0, !PT ;  /* 0xffff00001e1d7812 */ /* 0x000fc400078ec0ff */
[----:B------:R-:W-:Y:S01]  /*14440*/  SHF.L.U32 R30, R31, 0x10, RZ ;  /* 0x000000101f1e7819 */ /* 0x000fe200000006ff */
[----:B------:R-:W-:Y:S01]  /*14450*/  @!P0 FADD.FTZ R24, -R24, -RZ ;  /* 0x800000ff18188221 */ /* 0x000fe20000010100 */
[----:B------:R-:W-:Y:S01]  /*14460*/  LOP3.LUT R28, R28, 0xffff0000, RZ, 0xc0, !PT ;  /* 0xffff00001c1c7812 */ /* 0x000fe200078ec0ff */
[----:B------:R-:W-:Y:S01]  /*14470*/  @!P0 FADD.FTZ R23, -R23, -RZ ;  /* 0x800000ff17178221 */ /* 0x000fe20000010100 */
[----:B------:R-:W-:Y:S01]  /*14480*/  LOP3.LUT R31, R31, 0xffff0000, RZ, 0xc0, !PT ;  /* 0xffff00001f1f7812 */ /* 0x000fe200078ec0ff */
[----:B------:R-:W-:Y:S02]  /*14490*/  @!P0 FADD.FTZ R32, -R32, -RZ ;  /* 0x800000ff20208221 */ /* 0x000fe40000010100 */
[----:B------:R-:W-:Y:S02]  /*144a0*/  @!P0 FADD.FTZ R34, -R34, -RZ ;  /* 0x800000ff22228221 */ /* 0x000fe40000010100 */
[----:B------:R-:W-:Y:S02]  /*144b0*/  @!P0 FADD.FTZ R22, -R22, -RZ ;  /* 0x800000ff16168221 */ /* 0x000fe40000010100 */
[----:B------:R-:W-:-:S02]  /*144c0*/  @!P0 FADD.FTZ R25, -R25, -RZ ;  /* 0x800000ff19198221 */ /* 0x000fc40000010100 */
[----:B------:R-:W-:Y:S02]  /*144d0*/  @!P0 FADD.FTZ R40, -R40, -RZ ;  /* 0x800000ff28288221 */ /* 0x000fe40000010100 */
[----:B------:R-:W-:Y:S02]  /*144e0*/  @!P0 FADD.FTZ R33, -R33, -RZ ;  /* 0x800000ff21218221 */ /* 0x000fe40000010100 */
[----:B------:R-:W-:Y:S01]  /*144f0*/  FMUL.FTZ R41, R41, R24 ;  /* 0x0000001829297220 */ /* 0x000fe20000410000 */
[----:B----4-:R-:W-:Y:S01]  /*14500*/  LOP3.LUT R24, R36, 0xffff0000, RZ, 0xc0, !PT ;  /* 0xffff000024187812 */ /* 0x010fe200078ec0ff */
[----:B------:R-:W-:Y:S02]  /*14510*/  FMUL.FTZ R23, R28, R23 ;  /* 0x000000171c177220 */ /* 0x000fe40000410000 */
        /* <DEDUP_REMOVED lines=25> */
.L_x_7949:
[----:B------:R-:W-:Y:S05]  /*146b0*/  BSYNC B0 ;  /* 0x0000000000007941 */ /* 0x000fea0003800000 */
.L_x_7948:
        /* <DEDUP_REMOVED lines=21> */
[----:B------:R-:W4:Y:S02]  /*14810*/  LD.E.128 R28, [R28.64+0x100] ;  /* 0x000100061c1c7980 */ /* 0x000f24000c101d00 */
[----:B------:R-:W-:-:S02]  /*14820*/  LEA.HI.X R33, R23, R15, R13, 0x1, P1 ;  /* 0x0000000f17217211 */ /* 0x000fc400008f0c0d */
[----:B------:R-:W-:-:S04]  /*14830*/  IADD3 R13, P1, R11, R4, RZ ;  /* 0x000000040b0d7210 */ /* 0x000fc80007f3e0ff */
[----:B--2---:R-:W2:Y:S01]  /*14840*/  LD.E.128 R32, [R32.64] ;  /* 0x0000000620207980 */ /* 0x004ea2000c101d00 */
        /* <DEDUP_REMOVED lines=12> */
[----:B----4-:R-:W-:Y:S01]  /*14910*/  LOP3.LUT R46, R29, 0xffff0000, RZ, 0xc0, !PT ;  /* 0xffff00001d2e7812 */ /* 0x010fe200078ec0ff */
[----:B------:R-:W-:Y:S02]  /*14920*/  IMAD.U32 R44, R30, 0x10000, RZ ;  /* 0x000100001e2c7824 */ /* 0x000fe400078e00ff */
[----:B------:R-:W-:Y:S02]  /*14930*/  IMAD.U32 R43, R28, 0x10000, RZ ;  /* 0x000100001c2b7824 */ /* 0x000fe400078e00ff */
[C---:B--2---:R-:W-:Y:S01]  /*14940*/  IMAD.U32 R24, R32.reuse, 0x10000, RZ ;  /* 0x0001000020187824 */ /* 0x044fe200078e00ff */
        /* <DEDUP_REMOVED lines=21> */
[----:B---3--:R-:W-:Y:S01]  /*14aa0*/  LOP3.LUT R24, R36, 0xffff0000, RZ, 0xc0, !PT ;  /* 0xffff000024187812 */ /* 0x008fe200078ec0ff */
        /* <DEDUP_REMOVED lines=26> */
.L_x_7951:
[----:B------:R-:W-:Y:S05]  /*14c50*/  BSYNC B0 ;  /* 0x0000000000007941 */ /* 0x000fea0003800000 */
.L_x_7950:
        /* <DEDUP_REMOVED lines=16> */
[----:B--234-:R-:W-:-:S03]  /*14d60*/  IMAD.WIDE R20, R11, 0x2, R20 ;  /* 0x000000020b147825 */ /* 0x01cfc600078e0214 */
[----:B------:R-:W-:Y:S02]  /*14d70*/  LEA.HI.X.SX32 R0, R0, R5, 0x1, P1 ;  /* 0x0000000500007211 */ /* 0x000fe400008f0eff */
[C---:B------:R-:W-:Y:S01]  /*14d80*/  LEA R12, P1, R7.reuse, R14, 0x1 ;  /* 0x0000000e070c7211 */ /* 0x040fe200078208ff */
[----:B------:R-:W2:Y:S03]  /*14d90*/  LD.E.128 R20, [R20.64+0x180] ;  /* 0x0001800614147980 */ /* 0x000ea6000c101d00 */
[----:B------:R-:W-:Y:S02]  /*14da0*/  LEA.HI.X R13, R7, R15, R0, 0x1, P1 ;  /* 0x0000000f070d7211 */ /* 0x000fe400008f0c00 */
[----:B------:R-:W-:Y:S01]  /*14db0*/  MOV R0, RZ ;  /* 0x000000ff00007202 */ /* 0x000fe20000000f00 */
[----:B------:R-:W-:-:S03]  /*14dc0*/  @P0 IMAD.MOV R0, RZ, RZ, -R9 ;  /* 0x000000ffff000224 */ /* 0x000fc600078e0a09 */
[----:B------:R-:W3:Y:S02]  /*14dd0*/  LD.E.128 R12, [R12.64] ;  /* 0x000000060c0c7980 */ /* 0x000ee4000c101d00 */
[----:B------:R-:W-:-:S04]  /*14de0*/  IADD3 R3, P1, R0, R3, RZ ;  /* 0x0000000300037210 */ /* 0x000fc80007f3e0ff */
        /* <DEDUP_REMOVED lines=13> */
[----:B------:R-:W-:Y:S02]  /*14ec0*/  LOP3.LUT R11, R20, 0xffff0000, RZ, 0xc0, !PT ;  /* 0xffff0000140b7812 */ /* 0x000fe400078ec0ff */
[C---:B------:R-:W-:Y:S02]  /*14ed0*/  SHF.L.U32 R10, R21.reuse, 0x10, RZ ;  /* 0x00000010150a7819 */ /* 0x040fe400000006ff */
[----:B------:R-:W-:Y:S01]  /*14ee0*/  LOP3.LUT R29, R21, 0xffff0000, RZ, 0xc0, !PT ;  /* 0xffff0000151d7812 */ /* 0x000fe200078ec0ff */
[C---:B------:R-:W-:Y:S01]  /*14ef0*/  IMAD.U32 R21, R22.reuse, 0x10000, RZ ;  /* 0x0001000016157824 */ /* 0x040fe200078e00ff */
        /* <DEDUP_REMOVED lines=47> */
.L_x_7953:
[----:B------:R-:W-:Y:S05]  /*151f0*/  BSYNC B0 ;  /* 0x0000000000007941 */ /* 0x000fea0003800000 */
.L_x_7952:
[----:B-----5:R1:W-:Y:S01]  /*15200*/  STS.128 [R245+0x7800], R28 ;  /* 0x0078001cf5007388 */ /* 0x0203e20000000c00 */
[----:B------:R-:W-:Y:S05]  /*15210*/  BRA `(.L_x_7907) ;  /* 0x000002c000007947 */ /* 0x000fea0003800000 */
.L_x_7875:
        /* <DEDUP_REMOVED lines=44> */
.L_x_7907:
[----:B------:R-:W-:Y:S05]  /*154e0*/  BSYNC B2 ;  /* 0x0000000000027941 */ /* 0x000fea0003800000 */
.L_x_7874:
[----:B------:R-:W-:Y:S01]  /*154f0*/  IADD3 R247, R165, -0x1, RZ ;  /* 0xffffffffa5f77810 */ /* 0x000fe20007ffe0ff */
[----:B-1----:R-:W-:Y:S01]  /*15500*/  IMAD.SHL.U32 R5, R60, 0x40, RZ ;  /* 0x000000403c057824 */ /* 0x002fe200078e00ff */
[----:B------:R-:W-:Y:S01]  /*15510*/  LEA.HI R0, R63, R63, RZ, 0x1 ;  /* 0x0000003f3f007211 */ /* 0x000fe200078f08ff */
[----:B------:R-:W-:Y:S01]  /*15520*/  IMAD.SHL.U32 R4, R142, 0x8, RZ ;  /* 0x000000088e047824 */ /* 0x000fe200078e00ff */
[----:B------:R-:W-:Y:S01]  /*15530*/  SHF.R.S32.HI R7, RZ, 0x1f, R66 ;  /* 0x0000001fff077819 */ /* 0x000fe20000011442 */
[----:B------:R-:W-:Y:S01]  /*15540*/  IMAD.SHL.U32 R16, R247, 0x40, RZ ;  /* 0x00000040f7107824 */ /* 0x000fe200078e00ff */
[----:B------:R-:W-:-:S02]  /*15550*/  LOP3.LUT R0, R0, 0xfffffffe, RZ, 0xc0, !PT ;  /* 0xfffffffe00007812 */ /* 0x000fc400078ec0ff */
[----:B------:R-:W-:Y:S01]  /*15560*/  LOP3.LUT R5, R5, 0x1c0, RZ, 0xc0, !PT ;  /* 0x000001c005057812 */ /* 0x000fe200078ec0ff */
[----:B------:R-:W-:Y:S02]  /*15570*/  IMAD.IADD R3, R57, 0x1, -R16 ;  /* 0x0000000139037824 */ /* 0x000fe400078e0a10 */
[----:B------:R-:W-:Y:S01]  /*15580*/  IMAD.IADD R63, R63, 0x1, -R0 ;  /* 0x000000013f3f7824 */ /* 0x000fe200078e0a00 */
[----:B------:R-:W-:Y:S02]  /*15590*/  LEA.HI R0, R7, R66, RZ, 0x3 ;  /* 0x0000004207007211 */ /* 0x000fe400078f18ff */
[-C--:B------:R-:W-:Y:S02]  /*155a0*/  ISETP.GE.AND P4, PT, R6, R3.reuse, PT ;  /* 0x000000030600720c */ /* 0x080fe40003f86270 */
[-C--:B------:R-:W-:Y:S01]  /*155b0*/  ISETP.GE.AND P5, PT, R142, R3.reuse, PT ;  /* 0x000000038e00720c */ /* 0x080fe20003fa6270 */
[----:B------:R-:W-:Y:S01]  /*155c0*/  IMAD.SHL.U32 R88, R0, 0x40, RZ ;  /* 0x0000004000587824 */ /* 0x000fe200078e00ff */
[----:B------:R-:W-:-:S02]  /*155d0*/  ISETP.GE.AND P3, PT, R8, R3, PT ;  /* 0x000000030800720c */ /* 0x000fc40003f66270 */
[-C--:B------:R-:W-:Y:S02]  /*155e0*/  ISETP.GE.AND P2, PT, R6, R3.reuse, PT ;  /* 0x000000030600720c */ /* 0x080fe40003f46270 */
[----:B------:R-:W-:Y:S02]  /*155f0*/  ISETP.GE.AND P1, PT, R8, R3, PT ;  /* 0x000000030800720c */ /* 0x000fe40003f26270 */
[----:B------:R-:W-:Y:S02]  /*15600*/  LOP3.LUT R7, R0, 0xfffffff8, RZ, 0xc0, !PT ;  /* 0xfffffff800077812 */ /* 0x000fe400078ec0ff */
[----:B------:R-:W-:Y:S02]  /*15610*/  LOP3.LUT R4, R5, 0x8, R4, 0xf8, !PT ;  /* 0x0000000805047812 */ /* 0x000fe400078ef804 */
[----:B------:R-:W-:Y:S01]  /*15620*/  @!P4 LEA R10, P0, R64, R232, 0x1 ;  /* 0x000000e8400ac211 */ /* 0x000fe200078008ff */
[----:B------:R-:W-:Y:S01]  /*15630*/  @!P5 IMAD.MOV.U32 R233, RZ, RZ, R231 ;  /* 0x000000ffffe9d224 */ /* 0x000fe200078e00e7 */
[----:B------:R-:W-:Y:S01]  /*15640*/  SHF.R.U32.HI R5, RZ, 0x3, R5 ;  /* 0x00000003ff057819 */ /* 0x000fe20000011605 */
[----:B------:R-:W-:Y:S01]  /*15650*/  IMAD.IADD R66, R66, 0x1, -R7 ;  /* 0x0000000142427824 */ /* 0x000fe200078e0a07 */
[----:B------:R-:W-:-:S02]  /*15660*/  @!P4 LEA.HI.X R11, R64, R231, R65, 0x1, P0 ;  /* 0x000000e7400bc211 */ /* 0x000fc400000f0c41 */
[----:B------:R-:W-:Y:S01]  /*15670*/  ISETP.GE.AND P0, PT, R2, R3, PT ;  /* 0x000000030200720c */ /* 0x000fe20003f06270 */
[----:B------:R-:W-:Y:S01]  /*15680*/  @!PT LDS RZ, [RZ] ;  /* 0x00000000fffff984 */ /* 0x000fe20000000800 */
[----:B------:R-:W-:Y:S01]  /*15690*/  @!PT LDS RZ, [RZ] ;  /* 0x00000000fffff984 */ /* 0x000fe20000000800 */
[----:B------:R-:W-:Y:S01]  /*156a0*/  @!PT LDS RZ, [RZ] ;  /* 0x00000000fffff984 */ /* 0x000fe20000000800 */
[----:B------:R1:W-:Y:S01]  /*156b0*/  @!P5 LDGSTS.E.BYPASS.LTC128B.128 [R245+0x8000], [R232.64] ;  /* 0x08000000e8f5dfae */ /* 0x0003e2000b901d46 */
[----:B------:R-:W-:Y:S02]  /*156c0*/  LOP3.LUT R4, R4, R5, RZ, 0x3c, !PT ;  /* 0x0000000504047212 */ /* 0x000fe400078e3cff */
[----:B------:R-:W-:Y:S01]  /*156d0*/  LOP3.LUT R88, R88, 0xfffffe00, RZ, 0xc0, !PT ;  /* 0xfffffe0058587812 */ /* 0x000fe200078ec0ff */
[----:B------:R1:W-:Y:S02]  /*156e0*/  @!P5 LDGSTS.E.BYPASS.LTC128B.128 [R245+0xa000], [R232.64+0x80] ;  /* 0x0a000080e8f5dfae */ /* 0x0003e4000b901d46 */
[C---:B------:R-:W-:Y:S02]  /*156f0*/  IMAD R228, R63.reuse, 0x200, R4 ;  /* 0x000002003fe47824 */ /* 0x040fe400078e0204 */
[----:B------:R1:W-:Y:S01]  /*15700*/  @!P5 LDGSTS.E.BYPASS.LTC128B.128 [R245+0xc000], [R232.64+0x100] ;  /* 0x0c000100e8f5dfae */ /* 0x0003e2000b901d46 */
[----:B------:R-:W-:-:S02]  /*15710*/  IMAD.SHL.U32 R63, R63, 0x8, RZ ;  /* 0x000000083f3f7824 */ /* 0x000fc400078e00ff */
[----:B------:R-:W-:Y:S01]  /*15720*/  IMAD R0, R58, 0x400, R88 ;  /* 0x000004003a007824 */ /* 0x000fe200078e0258 */
[----:B------:R1:W-:Y:S01]  /*15730*/  @!P5 LDGSTS.E.BYPASS.LTC128B.128 [R245+0xe000], [R232.64+0x180] ;  /* 0x0e000180e8f5dfae */ /* 0x0003e2000b901d46 */
[----:B------:R-:W-:Y:S01]  /*15740*/  @!P0 IMAD R6, R169, 0x60, RZ ;  /* 0x00000060a9068824 */ /* 0x000fe200078e02ff */
[----:B------:R-:W-:Y:S02]  /*15750*/  ISETP.GE.AND P5, PT, R142, R3, PT ;  /* 0x000000038e00720c */ /* 0x000fe40003fa6270 */
[----:B------:R5:W-:Y:S04]  /*15760*/  @!P4 LDGSTS.E.BYPASS.LTC128B.128 [R245+0x8800], [R10.64] ;  /* 0x088000000af5cfae */ /* 0x000be8000b901d46 */
[----:B------:R5:W-:Y:S04]  /*15770*/  @!P4 LDGSTS.E.BYPASS.LTC128B.128 [R245+0xa800], [R10.64+0x80] ;  /* 0x0a8000800af5cfae */ /* 0x000be8000b901d46 */
[----:B------:R5:W-:Y:S04]  /*15780*/  @!P4 LDGSTS.E.BYPASS.LTC128B.128 [R245+0xc800], [R10.64+0x100] ;  /* 0x0c8001000af5cfae */ /* 0x000be8000b901d46 */
[----:B------:R5:W-:Y:S01]  /*15790*/  @!P4 LDGSTS.E.BYPASS.LTC128B.128 [R245+0xe800], [R10.64+0x180] ;  /* 0x0e8001800af5cfae */ /* 0x000be2000b901d46 */
[----:B-1----:R-:W-:-:S04]  /*157a0*/  @!P0 IMAD.MOV.U32 R233, RZ, RZ, R231 ;  /* 0x000000ffffe98224 */ /* 0x002fc800078e00e7 */
[----:B------:R-:W-:-:S04]  /*157b0*/  @!P0 IMAD.WIDE.U32 R8, R168, 0x60, R232 ;  /* 0x00000060a8088825 */ /* 0x000fc800078e00e8 */
[----:B----4-:R-:W-:Y:S02]  /*157c0*/  @!P0 IMAD.IADD R13, R6, 0x1, R9 ;  /* 0x00000001060d8824 */ /* 0x010fe400078e0209 */
[----:B------:R-:W-:Y:S01]  /*157d0*/  @!P0 IMAD.MOV.U32 R12, RZ, RZ, R8 ;  /* 0x000000ffff0c8224 */ /* 0x000fe200078e0008 */
[----:B-----5:R-:W-:-:S04]  /*157e0*/  @!P3 LEA R10, P4, R168, R232, 0x6 ;  /* 0x000000e8a80ab211 */ /* 0x020fc800078830ff */
[----:B------:R-:W-:Y:S02]  /*157f0*/  @!P3 LEA.HI.X R11, R168, R231, R169, 0x6, P4 ;  /* 0x000000e7a80bb211 */ /* 0x000fe400020f34a9 */
[----:B------:R-:W-:Y:S01]  /*15800*/  ISETP.GE.AND P4, PT, R2, R3, PT ;  /* 0x000000030200720c */ /* 0x000fe20003f86270 */
[----:B------:R-:W-:Y:S02]  /*15810*/  IMAD.SHL.U32 R3, R66, 0x40, RZ ;  /* 0x0000004042037824 */ /* 0x000fe400078e00ff */
[----:B------:R1:W-:Y:S03]  /*15820*/  @!P3 LDGSTS.E.BYPASS.LTC128B.128 [R245+0x9000], [R10.64] ;  /* 0x090000000af5bfae */ /* 0x0003e6000b901d46 */
[----:B------:R-:W-:Y:S01]  /*15830*/  LOP3.LUT R6, R3, 0x1c0, RZ, 0xc0, !PT ;  /* 0x000001c003067812 */ /* 0x000fe200078ec0ff */
[----:B------:R1:W-:Y:S03]  /*15840*/  @!P3 LDGSTS.E.BYPASS.LTC128B.128 [R245+0xb000], [R10.64+0x80] ;  /* 0x0b0000800af5bfae */ /* 0x0003e6000b901d46 */
[----:B------:R-:W-:Y:S01]  /*15850*/  LOP3.LUT R17, R6, 0x8, R63, 0xf8, !PT ;  /* 0x0000000806117812 */ /* 0x000fe200078ef83f */
[----:B------:R1:W-:Y:S01]  /*15860*/  @!P3 LDGSTS.E.BYPASS.LTC128B.128 [R245+0xd000], [R10.64+0x100] ;  /* 0x0d0001000af5bfae */ /* 0x0003e2000b901d46 */
[----:B------:R-:W-:Y:S01]  /*15870*/  SHF.R.U32.HI R6, RZ, 0x3, R6 ;  /* 0x00000003ff067819 */ /* 0x000fe20000011606 */
[----:B------:R-:W-:-:S02]  /*15880*/  @!P4 IMAD R2, R171, 0x60, RZ ;  /* 0x00000060ab02c824 */ /* 0x000fc400078e02ff */
[----:B------:R1:W-:Y:S01]  /*15890*/  @!P3 LDGSTS.E.BYPASS.LTC128B.128 [R245+0xf000], [R10.64+0x180] ;  /* 0x0f0001800af5bfae */ /* 0x0003e2000b901d46 */
[----:B------:R-:W-:Y:S01]  /*158a0*/  @!P4 IMAD.WIDE.U32 R8, R170, 0x60, R242 ;  /* 0x00000060aa08c825 */ /* 0x000fe200078e00f2 */
[----:B------:R-:W-:Y:S02]  /*158b0*/  LOP3.LUT R17, R17, R6, RZ, 0x3c, !PT ;  /* 0x0000000611117212 */ /* 0x000fe400078e3cff */
[----:B------:R4:W-:Y:S01]  /*158c0*/  @!P0 LDGSTS.E.BYPASS.LTC128B.128 [R245+0x9800], [R12.64] ;  /* 0x098000000cf58fae */ /* 0x0009e2000b901d46 */
[----:B------:R-:W-:-:S03]  /*158d0*/  @!P4 IMAD.IADD R9, R2, 0x1, R9 ;  /* 0x000000010209c824 */ /* 0x000fc600078e0209 */
[----:B------:R4:W-:Y:S04]  /*158e0*/  @!P0 LDGSTS.E.BYPASS.LTC128B.128 [R245+0xb800], [R12.64+0x80] ;  /* 0x0b8000800cf58fae */ /* 0x0009e8000b901d46 */
[----:B------:R4:W-:Y:S04]  /*158f0*/  @!P0 LDGSTS.E.BYPASS.LTC128B.128 [R245+0xd800], [R12.64+0x100] ;  /* 0x0d8001000cf58fae */ /* 0x0009e8000b901d46 */
[----:B------:R4:W-:Y:S01]  /*15900*/  @!P0 LDGSTS.E.BYPASS.LTC128B.128 [R245+0xf800], [R12.64+0x180] ;  /* 0x0f8001800cf58fae */ /* 0x0009e2000b901d46 */
[----:B------:R-:W-:-:S03]  /*15910*/  @!P2 LEA R4, P0, R61, R242, 0x1 ;  /* 0x000000f23d04a211 */ /* 0x000fc600078008ff */
[----:B------:R-:W0:Y:S01]  /*15920*/  LDGDEPBAR ;  /* 0x00000000000079af */ /* 0x000e220000000000 */
[-C--:B------:R-:W-:Y:S02]  /*15930*/  @!P2 LEA.HI.X R5, R61, R243.reuse, R62, 0x1, P0 ;  /* 0x000000f33d05a211 */ /* 0x080fe400000f0c3e */
[C---:B------:R-:W-:Y:S01]  /*15940*/  @!P1 LEA R2, P0, R170.reuse, R242, 0x6 ;  /* 0x000000f2aa029211 */ /* 0x040fe200078030ff */
[----:B------:R-:W5:Y:S03]  /*15950*/  LD.E R90, [R18.64+0x184] ;  /* 0x00018406125a7980 */ /* 0x000f66000c101900 */
[----:B------:R-:W-:Y:S01]  /*15960*/  @!P1 LEA.HI.X R3, R170, R243, R171, 0x6, P0 ;  /* 0x000000f3aa039211 */ /* 0x000fe200000f34ab */
[----:B--2---:R-:W2:Y:S01]  /*15970*/  LD.E R89, [R18.64+0x188] ;  /* 0x0001880612597980 */ /* 0x004ea2000c101900 */
        /* <DEDUP_REMOVED lines=47> */
[----:B------:R-:W-:-:S03]  /*15c70*/  R2P PR, R66, 0x6 ;  /* 0x0000000642007804 */ /* 0x000fc60000000000 */
[----:B------:R3:W-:Y:S01]  /*15c80*/  @!P4 LDGSTS.E.BYPASS.LTC128B.128 [R245+0x15800], [R8.64+0x100] ;  /* 0x1580010008f5cfae */ /* 0x0007e2000b901d46 */
[----:B-1----:R-:W-:-:S03]  /*15c90*/  IMAD.MOV.U32 R2, RZ, RZ, 0x10 ;  /* 0x00000010ff027424 */ /* 0x002fc600078e00ff */
[----:B------:R3:W-:Y:S01]  /*15ca0*/  @!P4 LDGSTS.E.BYPASS.LTC128B.128 [R245+0x17800], [R8.64+0x180] ;  /* 0x1780018008f5cfae */ /* 0x0007e2000b901d46 */
[----:B------:R-:W-:-:S03]  /*15cb0*/  IMAD.MOV.U32 R0, RZ, RZ, 0x20 ;  /* 0x00000020ff007424 */ /* 0x000fc600078e00ff */
[----:B------:R-:W-:Y:S04]  /*15cc0*/  LDSM.16.M88.4 R36, [R229] ;  /* 0x00000000e524783b */ /* 0x000fe80000000200 */
[----:B---3--:R-:W1:Y:S01]  /*15cd0*/  LDSM.16.M88.4 R28, [R228+0x8000] ;  /* 0x00800000e41c783b */ /* 0x008e620000000200 */
[----:B------:R-:W-:Y:S02]  /*15ce0*/  SEL R2, R2, 0xfffffff0, !P1 ;  /* 0xfffffff002027807 */ /* 0x000fe40004800000 */
[----:B------:R-:W-:Y:S01]  /*15cf0*/  SEL R0, R0, 0xffffffe0, !P2 ;  /* 0xffffffe000007807 */ /* 0x000fe20005000000 */
[----:B------:R-:W3:Y:S01]  /*15d00*/  LDSM.16.M88.4 R20, [R228+0x8800] ;  /* 0x00880000e414783b */ /* 0x000ee20000000200 */
[----:B------:R-:W-:Y:S02]  /*15d10*/  R2P PR, R60, 0x6 ;  /* 0x000000063c007804 */ /* 0x000fe40000000000 */
[----:B------:R-:W-:Y:S01]  /*15d20*/  IADD3 R3, R228, 0x8000, RZ ;  /* 0x00008000e4037810 */ /* 0x000fe20007ffe0ff */
[----:B------:R-:W-:Y:S01]  /*15d30*/  IMAD R227, R2, 0x2, R229 ;  /* 0x0000000202e37824 */ /* 0x000fe200078e02e5 */
[----:B------:R-:W-:Y:S01]  /*15d40*/  IADD3 R226, R228, 0x8020, RZ ;  /* 0x00008020e4e27810 */ /* 0x000fe20007ffe0ff */
[----:B------:R-:W3:Y:S04]  /*15d50*/  LDSM.16.M88.4 R68, [R228+0x9000] ;  /* 0x00900000e444783b */ /* 0x000ee80000000200 */
[----:B------:R-:W-:Y:S04]  /*15d60*/  LDSM.16.M88.4 R40, [R227] ;  /* 0x00000000e328783b */ /* 0x000fe80000000200 */
[----:B------:R-:W-:Y:S01]  /*15d70*/  @P1 IADD3 R226, R3, -0x20, RZ ;  /* 0xffffffe003e21810 */ /* 0x000fe20007ffe0ff */
[----:B------:R-:W-:Y:S04]  /*15d80*/  LDSM.16.M88.4 R60, [R228+0x9800] ;  /* 0x00980000e43c783b */ /* 0x000fe80000000200 */
[----:B------:R-:W3:Y:S01]  /*15d90*/  LDSM.16.M88.4 R8, [R226] ;  /* 0x00000000e208783b */ /* 0x000ee20000000200 */
[----:B------:R-:W-:-:S03]  /*15da0*/  IMAD.MOV.U32 R3, RZ, RZ, 0x40 ;  /* 0x00000040ff037424 */ /* 0x000fc600078e00ff */
[----:B------:R-:W5:Y:S02]  /*15db0*/  LDSM.16.M88.4 R52, [R226+0x800] ;  /* 0x00080000e234783b */ /* 0x000f640000000200 */
[----:B------:R-:W-:Y:S01]  /*15dc0*/  SEL R3, R3, 0xffffffc0, !P2 ;  /* 0xffffffc003037807 */ /* 0x000fe20005000000 */
[----:B------:R-:W-:Y:S01]  /*15dd0*/  IMAD R225, R0, 0x2, R229 ;  /* 0x0000000200e17824 */ /* 0x000fe200078e02e5 */
[----:B------:R-:W2:Y:S03]  /*15de0*/  LDSM.16.M88.4 R48, [R226+0x1000] ;  /* 0x00100000e230783b */ /* 0x000ea60000000200 */
[----:B------:R-:W-:Y:S01]  /*15df0*/  IMAD.IADD R222, R228, 0x1, R3 ;  /* 0x00000001e4de7824 */ /* 0x000fe200078e0203 */
[----:B------:R-:W-:Y:S04]  /*15e00*/  LDSM.16.M88.4 R4, [R225] ;  /* 0x00000000e104783b */ /* 0x000fe80000000200 */
[----:B----4-:R-:W4:Y:S01]  /*15e10*/  LDSM.16.M88.4 R12, [R222+0x8000] ;  /* 0x00800000de0c783b */ /* 0x010f220000000200 */
[C---:B-1----:R-:W-:Y:S03]  /*15e20*/  HMMA.16816.F32.BF16 R32, R36.reuse, R28, RZ ;  /* 0x0000001c2420723c */ /* 0x042fe600000418ff */
[----:B------:R-:W1:Y:S04]  /*15e30*/  LDSM.16.M88.4 R44, [R226+0x1800] ;  /* 0x00180000e22c783b */ /* 0x000e680000000200 */
[----:B------:R-:W-:Y:S01]  /*15e40*/  LDSM.16.M88.4 R84, [R229+0x2000] ;  /* 0x00200000e554783b */ /* 0x000fe20000000200 */
[C---:B------:R-:W-:Y:S03]  /*15e50*/  HMMA.16816.F32.BF16 R28, R36.reuse, R30, RZ ;  /* 0x0000001e241c723c */ /* 0x040fe600000418ff */
[----:B------:R-:W-:Y:S04]  /*15e60*/  LDSM.16.M88.4 R80, [R228+0xb000] ;  /* 0x00b00000e450783b */ /* 0x000fe80000000200 */
[----:B------:R-:W-:Y:S01]  /*15e70*/  LDSM.16.M88.4 R76, [R228+0xb800] ;  /* 0x00b80000e44c783b */ /* 0x000fe20000000200 */
[C---:B---3--:R-:W-:Y:S03]  /*15e80*/  HMMA.16816.F32.BF16 R24, R36.reuse, R20, RZ ;  /* 0x000000142418723c */ /* 0x048fe600000418ff */
[----:B------:R-:W0:Y:S05]  /*15e90*/  LDGDEPBAR ;  /* 0x00000000000079af */ /* 0x000e2a0000000000 */
[C---:B------:R-:W-:Y:S08]  /*15ea0*/  HMMA.16816.F32.BF16 R20, R36.reuse, R22, RZ ;  /* 0x000000162414723c */ /* 0x040ff000000418ff */
[C---:B------:R-:W-:Y:S08]  /*15eb0*/  HMMA.16816.F32.BF16 R72, R36.reuse, R68, RZ ;  /* 0x000000442448723c */ /* 0x040ff000000418ff */
[----:B------:R-:W-:Y:S08]  /*15ec0*/  HMMA.16816.F32.BF16 R68, R36, R70, RZ ;  /* 0x000000462444723c */ /* 0x000ff000000418ff */
[C---:B------:R-:W-:Y:S08]  /*15ed0*/  HMMA.16816.F32.BF16 R32, R40.reuse, R8, R32 ;  /* 0x000000082820723c */ /* 0x040ff00000041820 */
[----:B------:R-:W-:Y:S01]  /*15ee0*/  HMMA.16816.F32.BF16 R28, R40, R10, R28 ;  /* 0x0000000a281c723c */ /* 0x000fe2000004181c */
[----:B------:R-:W-:Y:S07]  /*15ef0*/  LDSM.16.M88.4 R8, [R222+0x9000] ;  /* 0x00900000de08783b */ /* 0x000fee0000000200 */
[C---:B------:R-:W-:Y:S08]  /*15f00*/  HMMA.16816.F32.BF16 R64, R36.reuse, R60, RZ ;  /* 0x0000003c2440723c */ /* 0x040ff000000418ff */
[----:B------:R-:W-:Y:S01]  /*15f10*/  HMMA.16816.F32.BF16 R60, R36, R62, RZ ;  /* 0x0000003e243c723c */ /* 0x000fe200000418ff */
[----:B------:R-:W3:Y:S01]  /*15f20*/  LDSM.16.M88.4 R36, [R222+0x8800] ;  /* 0x00880000de24783b */ /* 0x000ee20000000200 */
[----:B------:R-:W-:-:S06]  /*15f30*/  IMAD R224, R0, 0x2, R227 ;  /* 0x0000000200e07824 */ /* 0x000fcc00078e02e3 */
[----:B-----5:R-:W-:Y:S01]  /*15f40*/  HMMA.16816.F32.BF16 R24, R40, R52, R24 ;  /* 0x000000342818723c */ /* 0x020fe20000041818 */
[----:B------:R-:W-:-:S07]  /*15f50*/  IMAD.IADD R215, R3, 0x1, R226 ;  /* 0x0000000103d77824 */ /* 0x000fce00078e02e2 */
[C---:B------:R-:W-:Y:S01]  /*15f60*/  HMMA.16816.F32.BF16 R20, R40.reuse, R54, R20 ;  /* 0x000000362814723c */ /* 0x040fe20000041814 */
[----:B------:R-:W5:Y:S07]  /*15f70*/  LDSM.16.M88.4 R52, [R222+0x9800] ;  /* 0x00980000de34783b */ /* 0x000f6e0000000200 */
[C---:B--2---:R-:W-:Y:S08]  /*15f80*/  HMMA.16816.F32.BF16 R72, R40.reuse, R48, R72 ;  /* 0x000000302848723c */ /* 0x044ff00000041848 */
[----:B------:R-:W-:Y:S01]  /*15f90*/  HMMA.16816.F32.BF16 R68, R40, R50, R68 ;  /* 0x000000322844723c */ /* 0x000fe20000041844 */
[----:B------:R-:W-:Y:S07]  /*15fa0*/  LDSM.16.M88.4 R48, [R215] ;  /* 0x00000000d730783b */ /* 0x000fee0000000200 */
[C---:B----4-:R-:W-:Y:S08]  /*15fb0*/  HMMA.16816.F32.BF16 R32, R4.reuse, R12, R32 ;  /* 0x0000000c0420723c */ /* 0x050ff00000041820 */
[----:B------:R-:W-:Y:S01]  /*15fc0*/  HMMA.16816.F32.BF16 R28, R4, R14, R28 ;  /* 0x0000000e041c723c */ /* 0x000fe2000004181c */
[----:B------:R-:W2:Y:S07]  /*15fd0*/  LDSM.16.M88.4 R12, [R224] ;  /* 0x00000000e00c783b */ /* 0x000eae0000000200 */
[C---:B-1----:R-:W-:Y:S08]  /*15fe0*/  HMMA.16816.F32.BF16 R64, R40.reuse, R44, R64 ;  /* 0x0000002c2840723c */ /* 0x042ff00000041840 */
[----:B------:R-:W-:Y:S01]  /*15ff0*/  HMMA.16816.F32.BF16 R60, R40, R46, R60 ;  /* 0x0000002e283c723c */ /* 0x000fe2000004183c */
[----:B------:R-:W1:Y:S04]  /*16000*/  LDSM.16.M88.4 R44, [R215+0x800] ;  /* 0x00080000d72c783b */ /* 0x000e680000000200 */
[----:B------:R-:W4:Y:S03]  /*16010*/  LDSM.16.M88.4 R40, [R215+0x1000] ;  /* 0x00100000d728783b */ /* 0x000f260000000200 */
[C---:B---3--:R-:W-:Y:S08]  /*16020*/  HMMA.16816.F32.BF16 R24, R4.reuse, R36, R24 ;  /* 0x000000240418723c */ /* 0x048ff00000041818 */
[C---:B------:R-:W-:Y:S01]  /*16030*/  HMMA.16816.F32.BF16 R20, R4.reuse, R38, R20 ;  /* 0x000000260414723c */ /* 0x040fe20000041814 */
[----:B------:R-:W3:Y:S07]  /*16040*/  LDSM.16.M88.4 R36, [R215+0x1800] ;  /* 0x00180000d724783b */ /* 0x000eee0000000200 */
[C---:B------:R-:W-:Y:S08]  /*16050*/  HMMA.16816.F32.BF16 R72, R4.reuse, R8, R72 ;  /* 0x000000080448723c */ /* 0x040ff00000041848 */
[C---:B------:R-:W-:Y:S01]  /*16060*/  HMMA.16816.F32.BF16 R68, R4.reuse, R10, R68 ;  /* 0x0000000a0444723c */ /* 0x040fe20000041844 */
[----:B------:R-:W3:Y:S07]  /*16070*/  LDSM.16.M88.4 R8, [R228+0xa000] ;  /* 0x00a00000e408783b */ /* 0x000eee0000000200 */
[C---:B-----5:R-:W-:Y:S08]  /*16080*/  HMMA.16816.F32.BF16 R64, R4.reuse, R52, R64 ;  /* 0x000000340440723c */ /* 0x060ff00000041840 */
[----:B------:R-:W-:Y:S01]  /*16090*/  HMMA.16816.F32.BF16 R60, R4, R54, R60 ;  /* 0x00000036043c723c */ /* 0x000fe2000004183c */
[----:B------:R-:W5:Y:S04]  /*160a0*/  LDSM.16.M88.4 R4, [R228+0xa800] ;  /* 0x00a80000e404783b */ /* 0x000f680000000200 */
[----:B------:R-:W-:Y:S03]  /*160b0*/  LDSM.16.M88.4 R52, [R227+0x2000] ;  /* 0x00200000e334783b */ /* 0x000fe60000000200 */
        /* <DEDUP_REMOVED lines=9> */
[C---:B---3--:R-:W-:Y:S08]  /*16150*/  HMMA.16816.F32.BF16 R64, R12.reuse, R36, R64 ;  /* 0x000000240c40723c */ /* 0x048ff00000041840 */
[----:B------:R-:W-:Y:S01]  /*16160*/  HMMA.16816.F32.BF16 R60, R12, R38, R60 ;  /* 0x000000260c3c723c */ /* 0x000fe2000004183c */
[----:B------:R-:W3:Y:S04]  /*16170*/  LDSM.16.M88.4 R36, [R226+0x3800] ;  /* 0x00380000e224783b */ /* 0x000ee80000000200 */
[----:B------:R-:W-:Y:S03]  /*16180*/  LDSM.16.M88.4 R12, [R225+0x2000] ;  /* 0x00200000e10c783b */ /* 0x000fe60000000200 */
[C---:B------:R-:W-:Y:S08]  /*16190*/  HMMA.16816.F32.BF16 R32, R84.reuse, R8, R32 ;  /* 0x000000085420723c */ /* 0x040ff00000041820 */
[C---:B------:R-:W-:Y:S01]  /*161a0*/  HMMA.16816.F32.BF16 R28, R84.reuse, R10, R28 ;  /* 0x0000000a541c723c */ /* 0x040fe2000004181c */
[----:B------:R-:W1:Y:S07]  /*161b0*/  LDSM.16.M88.4 R8, [R222+0xa000] ;  /* 0x00a00000de08783b */ /* 0x000e6e0000000200 */
[C---:B-----5:R-:W-:Y:S08]  /*161c0*/  HMMA.16816.F32.BF16 R24, R84.reuse, R4, R24 ;  /* 0x000000045418723c */ /* 0x060ff00000041818 */
[C---:B------:R-:W-:Y:S01]  /*161d0*/  HMMA.16816.F32.BF16 R20, R84.reuse, R6, R20 ;  /* 0x000000065414723c */ /* 0x040fe20000041814 */
[----:B------:R-:W5:Y:S07]  /*161e0*/  LDSM.16.M88.4 R4, [R222+0xa800] ;  /* 0x00a80000de04783b */ /* 0x000f6e0000000200 */
        /* <DEDUP_REMOVED lines=9> */
[C---:B-1----:R-:W-:Y:S08]  /*16280*/  HMMA.16816.F32.BF16 R24, R52.reuse, R44, R24 ;  /* 0x0000002c3418723c */ /* 0x042ff00000041818 */
[C---:B------:R-:W-:Y:S01]  /*16290*/  HMMA.16816.F32.BF16 R20, R52.reuse, R46, R20 ;  /* 0x0000002e3414723c */ /* 0x040fe20000041814 */
[----:B------:R-:W1:Y:S07]  /*162a0*/  LDSM.16.M88.4 R44, [R222+0xb000] ;  /* 0x00b00000de2c783b */ /* 0x000e6e0000000200 */
[C---:B----4-:R-:W-:Y:S08]  /*162b0*/  HMMA.16816.F32.BF16 R72, R52.reuse, R40, R72 ;  /* 0x000000283448723c */ /* 0x050ff00000041848 */
[C---:B------:R-:W-:Y:S01]  /*162c0*/  HMMA.16816.F32.BF16 R68, R52.reuse, R42, R68 ;  /* 0x0000002a3444723c */ /* 0x040fe20000041844 */
[----:B------:R-:W-:Y:S07]  /*162d0*/  LDSM.16.M88.4 R40, [R215+0x3000] ;  /* 0x00300000d728783b */ /* 0x000fee0000000200 */
[C---:B---3--:R-:W-:Y:S08]  /*162e0*/  HMMA.16816.F32.BF16 R64, R52.reuse, R36, R64 ;  /* 0x000000243440723c */ /* 0x048ff00000041840 */
[----:B------:R-:W-:Y:S01]  /*162f0*/  HMMA.16816.F32.BF16 R60, R52, R38, R60 ;  /* 0x00000026343c723c */ /* 0x000fe2000004183c */
[----:B------:R-:W-:Y:S04]  /*16300*/  LDSM.16.M88.4 R36, [R224+0x2000] ;  /* 0x00200000e024783b */ /* 0x000fe80000000200 */
[----:B------:R-:W-:Y:S03]  /*16310*/  LDSM.16.M88.4 R52, [R229+0x4000] ;  /* 0x00400000e534783b */ /* 0x000fe60000000200 */
[C---:B------:R-:W-:Y:S08]  /*16320*/  HMMA.16816.F32.BF16 R32, R12.reuse, R8, R32 ;  /* 0x000000080c20723c */ /* 0x040ff00000041820 */
[C---:B------:R-:W-:Y:S01]  /*16330*/  HMMA.16816.F32.BF16 R28, R12.reuse, R10, R28 ;  /* 0x0000000a0c1c723c */ /* 0x040fe2000004181c */
[----:B------:R-:W2:Y:S07]  /*16340*/  LDSM.16.M88.4 R8, [R215+0x2000] ;  /* 0x00200000d708783b */ /* 0x000eae0000000200 */
[C---:B-----5:R-:W-:Y:S08]  /*16350*/  HMMA.16816.F32.BF16 R24, R12.reuse, R4, R24 ;  /* 0x000000040c18723c */ /* 0x060ff00000041818 */
[C---:B------:R-:W-:Y:S01]  /*16360*/  HMMA.16816.F32.BF16 R20, R12.reuse, R6, R20 ;  /* 0x000000060c14723c */ /* 0x040fe20000041814 */
[----:B------:R-:W3:Y:S07]  /*16370*/  LDSM.16.M88.4 R4, [R215+0x2800] ;  /* 0x00280000d704783b */ /* 0x000eee0000000200 */
        /* <DEDUP_REMOVED lines=18> */
[----:B------:R-:W5:Y:S07]  /*164a0*/  LDSM.16.M88.4 R36, [R226+0x4000] ;  /* 0x00400000e224783b */ /* 0x000f6e0000000200 */
        /* <DEDUP_REMOVED lines=12> */
[----:B------:R-:W-:Y:S03]  /*16570*/  LDSM.16.M88.4 R52, [R228+0xe000] ;  /* 0x00e00000e434783b */ /* 0x000fe60000000200 */
[C---:B-----5:R-:W-:Y:S08]  /*16580*/  HMMA.16816.F32.BF16 R32, R40.reuse, R36, R32 ;  /* 0x000000242820723c */ /* 0x060ff00000041820 */
[C---:B------:R-:W-:Y:S01]  /*16590*/  HMMA.16816.F32.BF16 R28, R40.reuse, R38, R28 ;  /* 0x00000026281c723c */ /* 0x040fe2000004181c */
        /* <DEDUP_REMOVED lines=16> */
[----:B------:R-:W5:Y:S07]  /*166a0*/  LDSM.16.M88.4 R36, [R215+0x5000] ;  /* 0x00500000d724783b */ /* 0x000f6e0000000200 */
[C---:B-1----:R-:W-:Y:S08]  /*166b0*/  HMMA.16816.F32.BF16 R72, R48.reuse, R44, R72 ;  /* 0x0000002c3048723c */ /* 0x042ff00000041848 */
[C---:B------:R-:W-:Y:S01]  /*166c0*/  HMMA.16816.F32.BF16 R68, R48.reuse, R46, R68 ;  /* 0x0000002e3044723c */ /* 0x040fe20000041844 */
[----:B------:R-:W1:Y:S07]  /*166d0*/  LDSM.16.M88.4 R44, [R215+0x5800] ;  /* 0x00580000d72c783b */ /* 0x000e6e0000000200 */
[C---:B----4-:R-:W-:Y:S01]  /*166e0*/  HMMA.16816.F32.BF16 R76, R48.reuse, R12, R64 ;  /* 0x0000000c304c723c */ /* 0x050fe20000041840 */
[----:B------:R-:W4:Y:S07]  /*166f0*/  LDSM.16.M88.4 R64, [R229+0x6000] ;  /* 0x00600000e540783b */ /* 0x000f2e0000000200 */
        /* <DEDUP_REMOVED lines=27> */
[----:B------:R-:W-:Y:S01]  /*168b0*/  SHF.R.S32.HI R3, RZ, 0x1f, R56 ;  /* 0x0000001fff037819 */ /* 0x000fe20000011438 */
[----:B------:R-:W-:Y:S06]  /*168c0*/  LDSM.16.M88.4 R40, [R222+0xf800] ;  /* 0x00f80000de28783b */ /* 0x000fec0000000200 */
[C---:B------:R-:W-:Y:S08]  /*168d0*/  HMMA.16816.F32.BF16 R32, R36.reuse, R4, R32 ;  /* 0x000000042420723c */ /* 0x040ff00000041820 */
[C---:B------:R-:W-:Y:S01]  /*168e0*/  HMMA.16816.F32.BF16 R28, R36.reuse, R6, R28 ;  /* 0x00000006241c723c */ /* 0x040fe2000004181c */
[----:B------:R-:W1:Y:S07]  /*168f0*/  LDSM.16.M88.4 R4, [R222+0xf000] ;  /* 0x00f00000de04783b */ /* 0x000e6e0000000200 */
[C---:B---3--:R-:W-:Y:S08]  /*16900*/  HMMA.16816.F32.BF16 R24, R36.reuse, R44, R24 ;  /* 0x0000002c2418723c */ /* 0x048ff00000041818 */
[C---:B------:R-:W-:Y:S08]  /*16910*/  HMMA.16816.F32.BF16 R20, R36.reuse, R46, R20 ;  /* 0x0000002e2414723c */ /* 0x040ff00000041814 */
[----:B------:R-:W-:Y:S01]  /*16920*/  HMMA.16816.F32.BF16 R72, R36, R48, R72 ;  /* 0x000000302448723c */ /* 0x000fe20000041848 */
[----:B------:R-:W-:-:S07]  /*16930*/  LEA.HI R3, R3, R56, RZ, 0x5 ;  /* 0x0000003803037211 */ /* 0x000fce00078f28ff */
[C---:B------:R-:W-:Y:S08]  /*16940*/  HMMA.16816.F32.BF16 R68, R36.reuse, R50, R68 ;  /* 0x000000322444723c */ /* 0x040ff00000041844 */
[C---:B------:R-:W-:Y:S08]  /*16950*/  HMMA.16816.F32.BF16 R76, R36.reuse, R80, R76 ;  /* 0x00000050244c723c */ /* 0x040ff0000004184c */
[----:B------:R-:W-:Y:S01]  /*16960*/  HMMA.16816.F32.BF16 R60, R36, R82, R60 ;  /* 0x00000052243c723c */ /* 0x000fe2000004183c */
[----:B------:R-:W-:Y:S07]  /*16970*/  LDSM.16.M88.4 R36, [R215+0x6000] ;  /* 0x00600000d724783b */ /* 0x000fee0000000200 */
[C---:B----4-:R-:W-:Y:S08]  /*16980*/  HMMA.16816.F32.BF16 R32, R52.reuse, R12, R32 ;  /* 0x0000000c3420723c */ /* 0x050ff00000041820 */
[----:B------:R-:W-:Y:S01]  /*16990*/  HMMA.16816.F32.BF16 R28, R52, R14, R28 ;  /* 0x0000000e341c723c */ /* 0x000fe2000004181c */
[----:B------:R-:W3:Y:S01]  /*169a0*/  LDSM.16.M88.4 R12, [R224+0x6000] ;  /* 0x00600000e00c783b */ /* 0x000ee20000000200 */
[----:B------:R-:W-:-:S06]  /*169b0*/  LOP3.LUT R3, R3, 0xffffffe0, RZ, 0xc0, !PT ;  /* 0xffffffe003037812 */ /* 0x000fcc00078ec0ff */
[----:B--2---:R-:W-:Y:S01]  /*169c0*/  HMMA.16816.F32.BF16 R24, R52, R8, R24 ;  /* 0x000000083418723c */ /* 0x004fe20000041818 */
[----:B------:R-:W-:-:S07]  /*169d0*/  IMAD.IADD R3, R56, 0x1, -R3 ;  /* 0x0000000138037824 */ /* 0x000fce00078e0a03 */
[C---:B------:R-:W-:Y:S01]  /*169e0*/  HMMA.16816.F32.BF16 R20, R52.reuse, R10, R20 ;  /* 0x0000000a3414723c */ /* 0x040fe20000041814 */
[----:B------:R-:W2:Y:S07]  /*169f0*/  LDSM.16.M88.4 R8, [R215+0x6800] ;  /* 0x00680000d708783b */ /* 0x000eae0000000200 */
[----:B-1----:R-:W-:Y:S07]  /*16a00*/  HMMA.16816.F32.BF16 R72, R52, R4, R72 ;  /* 0x000000043448723c */ /* 0x002fee0000041848 */
[----:B------:R-:W-:-:S04]  /*16a10*/  SHF.R.S32.HI R4, RZ, 0x1f, R3 ;  /* 0x0000001fff047819 */ /* 0x000fc80000011403 */
[----:B------:R-:W-:-:S04]  /*16a20*/  LEA.HI R3, R4, R3, RZ, 0x2 ;  /* 0x0000000304037211 */ /* 0x000fc800078f10ff */
[----:B------:R-:W-:Y:S01]  /*16a30*/  SHF.R.S32.HI R3, RZ, 0x2, R3 ;  /* 0x00000002ff037819 */ /* 0x000fe20000011403 */
[----:B------:R-:W-:-:S04]  /*16a40*/  IMAD.SHL.U32 R56, R56, 0x2, RZ ;  /* 0x0000000238387824 */ /* 0x000fc800078e00ff */
[----:B------:R-:W-:Y:S01]  /*16a50*/  IMAD R58, R58, 0x10, R3 ;  /* 0x000000103a3a7824 */ /* 0x000fe200078e0203 */
[C---:B---3--:R-:W-:Y:S03]  /*16a60*/  HMMA.16816.F32.BF16 R32, R12.reuse, R36, R32 ;  /* 0x000000240c20723c */ /* 0x048fe60000041820 */
[----:B------:R-:W-:Y:S01]  /*16a70*/  IMAD.IADD R59, R59, 0x1, R58 ;  /* 0x000000013b3b7824 */ /* 0x000fe200078e023a */
[--C-:B------:R-:W-:Y:S02]  /*16a80*/  IADD3 R4, R57, 0x1, -R236.reuse ;  /* 0x0000000139047810 */ /* 0x100fe40007ffe8ec */
[----:B------:R-:W-:Y:S02]  /*16a90*/  LOP3.LUT R5, R56, 0x6, RZ, 0xc0, !PT ;  /* 0x0000000638057812 */ /* 0x000fe400078ec0ff */
[----:B------:R-:W-:Y:S01]  /*16aa0*/  HMMA.16816.F32.BF16 R28, R12, R38, R28 ;  /* 0x000000260c1c723c */ /* 0x000fe2000004181c */
[----:B------:R-:W1:Y:S01]  /*16ab0*/  LDSM.16.M88.4 R36, [R215+0x7000] ;  /* 0x00700000d724783b */ /* 0x000e620000000200 */
[----:B------:R-:W-:-:S02]  /*16ac0*/  IADD3 R90, -R90, R57, -R236 ;  /* 0x000000395a5a7210 */ /* 0x000fc40007ffe9ec */
[----:B------:R-:W-:Y:S01]  /*16ad0*/  IADD3 R238, R59, 0x8, RZ ;  /* 0x000000083bee7810 */ /* 0x000fe20007ffe0ff */
[----:B------:R-:W-:Y:S02]  /*16ae0*/  IMAD.IADD R89, R89, 0x1, R4 ;  /* 0x0000000159597824 */ /* 0x000fe400078e0204 */
[----:B------:R-:W-:Y:S02]  /*16af0*/  IMAD.IADD R5, R16, 0x1, R5 ;  /* 0x0000000110057824 */ /* 0x000fe400078e0205 */
[C---:B------:R-:W-:Y:S02]  /*16b00*/  IMAD.IADD R248, R59.reuse, 0x1, R90 ;  /* 0x000000013bf87824 */ /* 0x040fe400078e025a */
[--C-:B------:R-:W-:Y:S01]  /*16b10*/  IMAD.IADD R244, R90, 0x1, R238.reuse ;  /* 0x000000015af47824 */ /* 0x100fe200078e02ee */
[----:B--2---:R-:W-:Y:S01]  /*16b20*/  HMMA.16816.F32.BF16 R24, R12, R8, R24 ;  /* 0x000000080c18723c */ /* 0x004fe20000041818 */
[----:B------:R-:W-:Y:S01]  /*16b30*/  IMAD.IADD R246, R59, 0x1, R89 ;  /* 0x000000013bf67824 */ /* 0x000fe200078e0259 */
[----:B------:R-:W-:Y:S01]  /*16b40*/  IMNMX R248, RZ, R248, !PT ;  /* 0x000000f8fff87217 */ /* 0x000fe20007800200 */
[----:B------:R-:W-:Y:S01]  /*16b50*/  IMAD.IADD R238, R89, 0x1, R238 ;  /* 0x0000000159ee7824 */ /* 0x000fe200078e02ee */
[----:B------:R-:W-:-:S03]  /*16b60*/  IMNMX R244, RZ, R244, !PT ;  /* 0x000000f4fff47217 */ /* 0x000fc60007800200 */
[----:B------:R-:W-:Y:S02]  /*16b70*/  IADD3 R9, R5, 0x8, RZ ;  /* 0x0000000805097810 */ /* 0x000fe40007ffe0ff */
[-C--:B------:R-:W-:Y:S02]  /*16b80*/  IMNMX R246, R246, R57.reuse, PT ;  /* 0x00000039f6f67217 */ /* 0x080fe40003800200 */
[----:B------:R-:W-:Y:S02]  /*16b90*/  IMNMX R238, R238, R57, PT ;  /* 0x00000039eeee7217 */ /* 0x000fe40003800200 */
[C---:B------:R-:W-:Y:S02]  /*16ba0*/  ISETP.GE.AND P1, PT, R9.reuse, R248, PT ;  /* 0x000000f80900720c */ /* 0x040fe40003f26270 */
[----:B------:R-:W-:Y:S01]  /*16bb0*/  ISETP.GE.AND P3, PT, R9, R244, PT ;  /* 0x000000f40900720c */ /* 0x000fe20003f66270 */
[----:B------:R-:W-:Y:S01]  /*16bc0*/  HMMA.16816.F32.BF16 R20, R12, R10, R20 ;  /* 0x0000000a0c14723c */ /* 0x000fe20000041814 */
[----:B------:R-:W-:-:S02]  /*16bd0*/  IADD3 R3, R5, 0x1, RZ ;  /* 0x0000000105037810 */ /* 0x000fc40007ffe0ff */
[C---:B------:R-:W-:Y:S02]  /*16be0*/  ISETP.GE.OR P1, PT, R9.reuse, R246, !P1 ;  /* 0x000000f60900720c */ /* 0x040fe40004f26670 */
[----:B------:R-:W-:Y:S02]  /*16bf0*/  ISETP.GE.OR P3, PT, R9, R238, !P3 ;  /* 0x000000ee0900720c */ /* 0x000fe40005f66670 */
[-C--:B------:R-:W-:Y:S01]  /*16c00*/  ISETP.GE.AND P0, PT, R5, R248.reuse, PT ;  /* 0x000000f80500720c */ /* 0x080fe20003f06270 */
[----:B------:R-:W2:Y:S01]  /*16c10*/  LDSM.16.M88.4 R8, [R215+0x7800] ;  /* 0x00780000d708783b */ /* 0x000ea20000000200 */
[C---:B------:R-:W-:Y:S01]  /*16c20*/  ISETP.GE.AND P6, PT, R3.reuse, R248, PT ;  /* 0x000000f80300720c */ /* 0x040fe20003fc6270 */
[----:B------:R-:W-:Y:S01]  /*16c30*/  HMMA.16816.F32.BF16 R68, R52, R6, R68 ;  /* 0x000000063444723c */ /* 0x000fe20000041844 */
[----:B------:R-:W-:Y:S01]  /*16c40*/  ISETP.GE.AND P2, PT, R3, R244, PT ;  /* 0x000000f40300720c */ /* 0x000fe20003f46270 */
[----:B------:R-:W-:-:S04]  /*16c50*/  DEPBAR.LE SB0, 0x0 ;  /* 0x000080000000791a */ /* 0x000fc80000000000 */
[CC--:B------:R-:W-:Y:S02]  /*16c60*/  ISETP.GE.OR P0, PT, R5.reuse, R246.reuse, !P0 ;  /* 0x000000f60500720c */ /* 0x0c0fe40004706670 */
[----:B------:R-:W-:Y:S02]  /*16c70*/  IADD3 R7, R5, 0x9, RZ ;  /* 0x0000000905077810 */ /* 0x000fe40007ffe0ff */
[C---:B------:R-:W-:Y:S02]  /*16c80*/  ISETP.GE.OR P6, PT, R3.reuse, R246, !P6 ;  /* 0x000000f60300720c */ /* 0x040fe400077c6670 */
[----:B------:R-:W-:Y:S02]  /*16c90*/  ISETP.GE.OR P2, PT, R3, R238, !P2 ;  /* 0x000000ee0300720c */ /* 0x000fe40005746670 */
[----:B------:R-:W-:Y:S02]  /*16ca0*/  FSEL R3, R32, -INF , !P0 ;  /* 0xff80000020037808 */ /* 0x000fe40004000000 */
[----:B------:R-:W-:-:S02]  /*16cb0*/  ISETP.GE.AND P5, PT, R5, R244, PT ;  /* 0x000000f40500720c */ /* 0x000fc40003fa6270 */
[C---:B------:R-:W-:Y:S02]  /*16cc0*/  ISETP.GE.AND P4, PT, R7.reuse, R248, PT ;  /* 0x000000f80700720c */ /* 0x040fe40003f86270 */
[----:B------:R-:W-:Y:S02]  /*16cd0*/  ISETP.GE.AND P0, PT, R7, R244, PT ;  /* 0x000000f40700720c */ /* 0x000fe40003f06270 */
[----:B------:R-:W-:Y:S02]  /*16ce0*/  LOP3.LUT R4, R17, R88, RZ, 0xfc, !PT ;  /* 0x0000005811047212 */ /* 0x000fe400078efcff */
[----:B------:R-:W-:Y:S02]  /*16cf0*/  ISETP.GE.OR P5, PT, R5, R238, !P5 ;  /* 0x000000ee0500720c */ /* 0x000fe40006fa6670 */
[C---:B------:R-:W-:Y:S02]  /*16d00*/  ISETP.GE.OR P4, PT, R7.reuse, R246, !P4 ;  /* 0x000000f60700720c */ /* 0x040fe40006786670 */
[----:B------:R-:W-:-:S02]  /*16d10*/  ISETP.GE.OR P0, PT, R7, R238, !P0 ;  /* 0x000000ee0700720c */ /* 0x000fc40004706670 */
[C---:B------:R-:W-:Y:S02]  /*16d20*/  IADD3 R7, R5.reuse, 0x10, RZ ;  /* 0x0000001005077810 */ /* 0x040fe40007ffe0ff */
[----:B------:R-:W-:Y:S01]  /*16d30*/  IADD3 R17, R5, 0x11, RZ ;  /* 0x0000001105117810 */ /* 0x000fe20007ffe0ff */
[----:B------:R-:W-:Y:S01]  /*16d40*/  HMMA.16816.F32.BF16 R76, R52, R40, R76 ;  /* 0x00000028344c723c */ /* 0x000fe2000004184c */
[----:B------:R-:W-:Y:S02]  /*16d50*/  FSEL R34, R34, -INF , !P5 ;  /* 0xff80000022227808 */ /* 0x000fe40006800000 */
[----:B------:R-:W-:Y:S02]  /*16d60*/  FSEL R6, R33, -INF , !P6 ;  /* 0xff80000021067808 */ /* 0x000fe40007000000 */
[----:B------:R-:W-:Y:S02]  /*16d70*/  FSEL R35, R35, -INF , !P2 ;  /* 0xff80000023237808 */ /* 0x000fe40005000000 */
[----:B------:R-:W-:-:S02]  /*16d80*/  FSEL R28, R28, -INF , !P1 ;  /* 0xff8000001c1c7808 */ /* 0x000fc40004800000 */
[C---:B------:R-:W-:Y:S02]  /*16d90*/  ISETP.GE.AND P2, PT, R7.reuse, R248, PT ;  /* 0x000000f80700720c */ /* 0x040fe40003f46270 */
[----:B------:R-:W-:Y:S02]  /*16da0*/  ISETP.GE.AND P5, PT, R7, R244, PT ;  /* 0x000000f40700720c */ /* 0x000fe40003fa6270 */
[C---:B------:R-:W-:Y:S02]  /*16db0*/  ISETP.GE.AND P6, PT, R17.reuse, R248, PT ;  /* 0x000000f81100720c */ /* 0x040fe40003fc6270 */
[----:B------:R-:W-:Y:S01]  /*16dc0*/  ISETP.GE.AND P1, PT, R17, R244, PT ;  /* 0x000000f41100720c */ /* 0x000fe20003f26270 */
[----:B-1----:R-:W-:Y:S01]  /*16dd0*/  HMMA.16816.F32.BF16 R72, R12, R36, R72 ;  /* 0x000000240c48723c */ /* 0x002fe20000041848 */
[C---:B------:R-:W-:Y:S02]  /*16de0*/  ISETP.GE.OR P2, PT, R7.reuse, R246, !P2 ;  /* 0x000000f60700720c */ /* 0x040fe40005746670 */
[----:B------:R-:W-:-:S02]  /*16df0*/  ISETP.GE.OR P5, PT, R7, R238, !P5 ;  /* 0x000000ee0700720c */ /* 0x000fc40006fa6670 */
[C---:B------:R-:W-:Y:S02]  /*16e00*/  ISETP.GE.OR P6, PT, R17.reuse, R246, !P6 ;  /* 0x000000f61100720c */ /* 0x040fe400077c6670 */
[----:B------:R-:W-:Y:S01]  /*16e10*/  ISETP.GE.OR P1, PT, R17, R238, !P1 ;  /* 0x000000ee1100720c */ /* 0x000fe20004f26670 */
[----:B------:R-:W-:Y:S01]  /*16e20*/  HMMA.16816.F32.BF16 R60, R52, R42, R60 ;  /* 0x0000002a343c723c */ /* 0x000fe2000004183c */
[C---:B------:R-:W-:Y:S02]  /*16e30*/  IADD3 R17, R5.reuse, 0x18, RZ ;  /* 0x0000001805117810 */ /* 0x040fe40007ffe0ff */
[----:B------:R-:W-:Y:S02]  /*16e40*/  IADD3 R7, R5, 0x19, RZ ;  /* 0x0000001905077810 */ /* 0x000fe40007ffe0ff */
[----:B------:R-:W-:Y:S02]  /*16e50*/  FSEL R30, R30, -INF , !P3 ;  /* 0xff8000001e1e7808 */ /* 0x000fe40005800000 */
[----:B------:R-:W-:-:S02]  /*16e60*/  FSEL R29, R29, -INF , !P4 ;  /* 0xff8000001d1d7808 */ /* 0x000fc40006000000 */
[----:B------:R-:W-:Y:S02]  /*16e70*/  FSEL R31, R31, -INF , !P0 ;  /* 0xff8000001f1f7808 */ /* 0x000fe40004000000 */
[----:B------:R-:W-:Y:S02]  /*16e80*/  FSEL R24, R24, -INF , !P2 ;  /* 0xff80000018187808 */ /* 0x000fe40005000000 */
[C---:B------:R-:W-:Y:S02]  /*16e90*/  ISETP.GE.AND P0, PT, R17.reuse, R248, PT ;  /* 0x000000f81100720c */ /* 0x040fe40003f06270 */
[----:B------:R-:W-:Y:S02]  /*16ea0*/  ISETP.GE.AND P3, PT, R17, R244, PT ;  /* 0x000000f41100720c */ /* 0x000fe40003f66270 */
[C---:B------:R-:W-:Y:S02]  /*16eb0*/  ISETP.GE.AND P4, PT, R7.reuse, R248, PT ;  /* 0x000000f80700720c */ /* 0x040fe40003f86270 */
[----:B------:R-:W-:Y:S01]  /*16ec0*/  ISETP.GE.AND P2, PT, R7, R244, PT ;  /* 0x000000f40700720c */ /* 0x000fe20003f46270 */
[----:B------:R-:W-:Y:S01]  /*16ed0*/  HMMA.16816.F32.BF16 R68, R12, R38, R68 ;  /* 0x000000260c44723c */ /* 0x000fe20000041844 */
[----:B------:R-:W-:-:S02]  /*16ee0*/  ISETP.GE.OR P0, PT, R17, R246, !P0 ;  /* 0x000000f61100720c */ /* 0x000fc40004706670 */
        /* <DEDUP_REMOVED lines=8> */
[-C--:B------:R-:W-:Y:S02]  /*16f70*/  ISETP.GE.AND P1, PT, R17, R248.reuse, PT ;  /* 0x000000f81100720c */ /* 0x080fe40003f26270 */
[C---:B------:R-:W-:Y:S02]  /*16f80*/  ISETP.GE.AND P6, PT, R7.reuse, R248, PT ;  /* 0x000000f80700720c */ /* 0x040fe40003fc6270 */
[----:B------:R-:W-:Y:S01]  /*16f90*/  ISETP.GE.AND P0, PT, R7, R244, PT ;  /* 0x000000f40700720c */ /* 0x000fe20003f06270 */
[----:B--2---:R-:W-:Y:S01]  /*16fa0*/  HMMA.16816.F32.BF16 R76, R12, R8, R76 ;  /* 0x000000080c4c723c */ /* 0x004fe2000004184c */
        /* <DEDUP_REMOVED lines=8> */
[-C--:B------:R-:W-:Y:S02]  /*17030*/  ISETP.GE.AND P4, PT, R9, R248.reuse, PT ;  /* 0x000000f80900720c */ /* 0x080fe40003f86270 */
[C---:B------:R-:W-:Y:S02]  /*17040*/  ISETP.GE.AND P3, PT, R7.reuse, R248, PT ;  /* 0x000000f80700720c */ /* 0x040fe40003f66270 */
[----:B------:R-:W-:Y:S01]  /*17050*/  ISETP.GE.AND P1, PT, R7, R244, PT ;  /* 0x000000f40700720c */ /* 0x000fe20003f26270 */
[----:B------:R-:W-:Y:S01]  /*17060*/  HMMA.16816.F32.BF16 R60, R12, R10, R60 ;  /* 0x0000000a0c3c723c */ /* 0x000fe2000004183c */
[-C--:B------:R-:W-:Y:S02]  /*17070*/  ISETP.GE.OR P4, PT, R9, R246.reuse, !P4 ;  /* 0x000000f60900720c */ /* 0x080fe40006786670 */
[----:B------:R-:W-:-:S02]  /*17080*/  ISETP.GE.OR P3, PT, R7, R246, !P3 ;  /* 0x000000f60700720c */ /* 0x000fc40005f66670 */
[----:B------:R-:W-:Y:S02]  /*17090*/  ISETP.GE.OR P1, PT, R7, R238, !P1 ;  /* 0x000000ee0700720c */ /* 0x000fe40004f26670 */
[----:B------:R-:W-:Y:S02]  /*170a0*/  IADD3 R7, R5, 0x31, RZ ;  /* 0x0000003105077810 */ /* 0x000fe40007ffe0ff */
[----:B------:R-:W-:Y:S02]  /*170b0*/  FSEL R187, R73, -INF , !P6 ;  /* 0xff80000049bb7808 */ /* 0x000fe40007000000 */
[----:B------:R-:W-:Y:S02]  /*170c0*/  FSEL R182, R68, -INF , !P4 ;  /* 0xff80000044b67808 */ /* 0x000fe40006000000 */
[C---:B------:R-:W-:Y:S02]  /*170d0*/  ISETP.GE.AND P6, PT, R7.reuse, R248, PT ;  /* 0x000000f80700720c */ /* 0x040fe40003fc6270 */
[----:B------:R-:W-:-:S02]  /*170e0*/  ISETP.GE.AND P4, PT, R7, R244, PT ;  /* 0x000000f40700720c */ /* 0x000fc40003f86270 */
[----:B------:R-:W-:Y:S02]  /*170f0*/  FSEL R32, R23, -INF , !P2 ;  /* 0xff80000017207808 */ /* 0x000fe40005000000 */
[----:B------:R-:W-:Y:S02]  /*17100*/  ISETP.GE.AND P2, PT, R9, R244, PT ;  /* 0x000000f40900720c */ /* 0x000fe40003f46270 */
[C---:B------:R-:W-:Y:S02]  /*17110*/  ISETP.GE.OR P6, PT, R7.reuse, R246, !P6 ;  /* 0x000000f60700720c */ /* 0x040fe400077c6670 */
[-C--:B------:R-:W-:Y:S02]  /*17120*/  ISETP.GE.OR P4, PT, R7, R238.reuse, !P4 ;  /* 0x000000ee0700720c */ /* 0x080fe40006786670 */
[----:B------:R-:W-:Y:S02]  /*17130*/  IADD3 R7, R5, 0x38, RZ ;  /* 0x0000003805077810 */ /* 0x000fe40007ffe0ff */
[----:B------:R-:W-:-:S02]  /*17140*/  ISETP.GE.OR P2, PT, R9, R238, !P2 ;  /* 0x000000ee0900720c */ /* 0x000fc40005746670 */
[----:B------:R-:W-:Y:S02]  /*17150*/  IADD3 R9, R5, 0x30, RZ ;  /* 0x0000003005097810 */ /* 0x000fe40007ffe0ff */
[----:B------:R-:W-:Y:S02]  /*17160*/  FSEL R190, R71, -INF , !P1 ;  /* 0xff80000047be7808 */ /* 0x000fe40004800000 */
[----:B------:R-:W-:Y:S02]  /*17170*/  ISETP.GE.AND P1, PT, R7, R244, PT ;  /* 0x000000f40700720c */ /* 0x000fe40003f26270 */
        /* <DEDUP_REMOVED lines=15> */
[----:B------:R-:W-:Y:S02]  /*17270*/  ISETP.GE.OR P0, PT, R5, R238, !P0 ;  /* 0x000000ee0500720c */ /* 0x000fe40004706670 */
        /* <DEDUP_REMOVED lines=45> */
[----:B------:R-:W2:Y:S01]  /*17550*/  LD.E.64 R16, [R18.64+0x20] ;  /* 0x0000200612107980 */ /* 0x000ea2000c101b00 */
        /* <DEDUP_REMOVED lines=19> */
[----:B------:R-:W-:Y:S02]  /*17690*/  ISETP.GE.AND P2, PT, R11, RZ, PT ;  /* 0x000000ff0b00720c */ /* 0x000fe40003f46270 */
[----:B------:R-:W-:-:S02]  /*176a0*/  @!P3 IADD3 R10, R10, 0x1, RZ ;  /* 0x000000010a0ab810 */ /* 0x000fc40007ffe0ff */
[----:B------:R-:W-:Y:S02]  /*176b0*/  ISETP.NE.AND P3, PT, R13, RZ, PT ;  /* 0x000000ff0d00720c */ /* 0x000fe40003f65270 */
[----:B------:R-:W-:-:S03]  /*176c0*/  LOP3.LUT R9, RZ, R13, RZ, 0x33, !PT ;  /* 0x0000000dff097212 */ /* 0x000fc600078e33ff */
        /* <DEDUP_REMOVED lines=21> */
[----:B------:R-:W-:-:S05]  /*17820*/  IMAD R7, R16, R8, R7 ;  /* 0x0000000810077224 */ /* 0x000fca00078e0207 */
[----:B------:R-:W-:Y:S01]  /*17830*/  IADD3 R10, R13, R7, RZ ;  /* 0x000000070d0a7210 */ /* 0x000fe20007ffe0ff */
[----:B------:R-:W-:Y:S01]  /*17840*/  IMAD.MOV.U32 R7, RZ, RZ, R12 ;  /* 0x000000ffff077224 */ /* 0x000fe200078e000c */
[----:B------:R-:W-:Y:S05]  /*17850*/  BRA `(.L_x_7958) ;  /* 0x0000003000007947 */ /* 0x000fea0003800000 */
.L_x_7957:
[----:B------:R-:W2:Y:S02]  /*17860*/  LD.E R7, [R18.64+0x38] ;  /* 0x0000380612077980 */ /* 0x000ea4000c101900 */
[----:B--2---:R-:W-:-:S04]  /*17870*/  LEA R7, -R7, RZ, 0x6 ;  /* 0x000000ff07077211 */ /* 0x004fc800078e31ff */
[----:B------:R-:W-:Y:S02]  /*17880*/  SHF.R.S32.HI R10, RZ, 0x1f, R7 ;  /* 0x0000001fff0a7819 */ /* 0x000fe40000011407 */
.L_x_7958:
[----:B------:R-:W-:Y:S05]  /*17890*/  BSYNC B0 ;  /* 0x0000000000007941 */ /* 0x000fea0003800000 */
.L_x_7956:
        /* <DEDUP_REMOVED lines=31> */
.L_x_7955:
[----:B------:R-:W-:Y:S05]  /*17a90*/  BSYNC B1 ;  /* 0x0000000000017941 */ /* 0x000fea0003800000 */
.L_x_7954:
[----:B------:R-:W2:Y:S01]  /*17aa0*/  LD.E R188, [R18.64+0xdc] ;  /* 0x0000dc0612bc7980 */ /* 0x000ea2000c101900 */
        /* <DEDUP_REMOVED lines=47> */
[----:B-1----:R-:W-:-:S03]  /*17da0*/  FMNMX.FTZ R7, R10, R7, !PT ;  /* 0x000000070a077209 */ /* 0x002fc60007810000 */
[----:B------:R-:W-:Y:S04]  /*17db0*/  LDSM.16.MT88.4 R96, [R219+0x14000] ;  /* 0x01400000db60783b */ /* 0x000fe80000004200 */
[----:B------:R-:W1:Y:S04]  /*17dc0*/  SHFL.BFLY PT, R164, R7, 0x1, 0x1f ;  /* 0x0c201f0007a47f89 */ /* 0x000e6800000e0000 */
[----:B------:R-:W-:Y:S04]  /*17dd0*/  LDSM.16.MT88.4 R104, [R223+0x16000] ;  /* 0x01600000df68783b */ /* 0x000fe80000004200 */
[----:B------:R-:W-:Y:S01]  /*17de0*/  LDSM.16.MT88.4 R112, [R221+0x16000] ;  /* 0x01600000dd70783b */ /* 0x000fe20000004200 */
[----:B---3--:R-:W-:-:S03]  /*17df0*/  FMNMX.FTZ R8, R9, R8, !PT ;  /* 0x0000000809087209 */ /* 0x008fc60007810000 */
[----:B------:R-:W-:Y:S04]  /*17e00*/  LDSM.16.MT88.4 R120, [R220+0x16000] ;  /* 0x01600000dc78783b */ /* 0x000fe80000004200 */
[----:B------:R-:W3:Y:S04]  /*17e10*/  SHFL.BFLY PT, R5, R8, 0x1, 0x1f ;  /* 0x0c201f0008057f89 */ /* 0x000ee800000e0000 */
[----:B------:R-:W-:Y:S01]  /*17e20*/  LDSM.16.MT88.4 R12, [R219+0x10800] ;  /* 0x01080000db0c783b */ /* 0x000fe20000004200 */
[----:B-1----:R-:W-:-:S04]  /*17e30*/  FMNMX.FTZ R164, R7, R164, !PT ;  /* 0x000000a407a47209 */ /* 0x002fc80007810000 */
[----:B------:R-:W-:Y:S01]  /*17e40*/  FSETP.NEU.FTZ.AND P2, PT, R164, -INF , PT ;  /* 0xff800000a400780b */ /* 0x000fe20003f5d000 */
[----:B--2---:R-:W-:-:S05]  /*17e50*/  FMUL.FTZ R199, R188, R164 ;  /* 0x000000a4bcc77220 */ /* 0x004fca0000410000 */
[----:B------:R-:W-:-:S05]  /*17e60*/  FSEL R199, R199, RZ, P2 ;  /* 0x000000ffc7c77208 */ /* 0x000fca0001000000 */
[-CC-:B------:R-:W-:Y:S01]  /*17e70*/  FFMA.FTZ R181, R3, R188.reuse, -R199.reuse ;  /* 0x000000bc03b57223 */ /* 0x180fe200000108c7 */
[----:B---3--:R-:W-:Y:S01]  /*17e80*/  FMNMX.FTZ R3, R8, R5, !PT ;  /* 0x0000000508037209 */ /* 0x008fe20007810000 */
[-CC-:B------:R-:W-:Y:S01]  /*17e90*/  FFMA.FTZ R176, R6, R188.reuse, -R199.reuse ;  /* 0x000000bc06b07223 */ /* 0x180fe200000108c7 */
[----:B------:R-:W-:Y:S01]  /*17ea0*/  LDSM.16.MT88.4 R8, [R223+0x12800] ;  /* 0x01280000df08783b */ /* 0x000fe20000004200 */
[-CC-:B------:R-:W-:Y:S01]  /*17eb0*/  FFMA.FTZ R179, R28, R188.reuse, -R199.reuse ;  /* 0x000000bc1cb37223 */ /* 0x180fe200000108c7 */
[----:B------:R-:W-:Y:S01]  /*17ec0*/  FSETP.NEU.FTZ.AND P2, PT, R3, -INF , PT ;  /* 0xff8000000300780b */ /* 0x000fe20003f5d000 */
[----:B------:R-:W-:Y:S01]  /*17ed0*/  FMUL.FTZ R191, R188, R3 ;  /* 0x00000003bcbf7220 */ /* 0x000fe20000410000 */
[----:B------:R-:W1:Y:S01]  /*17ee0*/  LDSM.16.MT88.4 R4, [R219+0x16000] ;  /* 0x01600000db04783b */ /* 0x000e620000004200 */
[-CC-:B------:R-:W-:Y:S01]  /*17ef0*/  FFMA.FTZ R172, R29, R188.reuse, -R199.reuse ;  /* 0x000000bc1dac7223 */ /* 0x180fe200000108c7 */
[----:B------:R-:W-:Y:S01]  /*17f00*/  MUFU.EX2 R181, R181 ;  /* 0x000000b500b57308 */ /* 0x000fe20000000800 */
[-CC-:B------:R-:W-:Y:S01]  /*17f10*/  FFMA.FTZ R177, R24, R188.reuse, -R199.reuse ;  /* 0x000000bc18b17223 */ /* 0x180fe200000108c7 */
[----:B------:R-:W-:Y:S01]  /*17f20*/  FSEL R191, R191, RZ, P2 ;  /* 0x000000ffbfbf7208 */ /* 0x000fe20001000000 */
[----:B------:R-:W-:-:S02]  /*17f30*/  FFMA.FTZ R166, R25, R188, -R199 ;  /* 0x000000bc19a67223 */ /* 0x000fc400000108c7 */
[-C--:B------:R-:W-:Y:S02]  /*17f40*/  FFMA.FTZ R17, R20, R188.reuse, -R199 ;  /* 0x000000bc14117223 */ /* 0x080fe400000108c7 */
[-CC-:B------:R-:W-:Y:S01]  /*17f50*/  FFMA.FTZ R178, R34, R188.reuse, -R191.reuse ;  /* 0x000000bc22b27223 */ /* 0x180fe200000108bf */
[----:B------:R-:W2:Y:S01]  /*17f60*/  MUFU.EX2 R176, R176 ;  /* 0x000000b000b07308 */ /* 0x000ea20000000800 */
[-CC-:B------:R-:W-:Y:S02]  /*17f70*/  FFMA.FTZ R185, R35, R188.reuse, -R191.reuse ;  /* 0x000000bc23b97223 */ /* 0x180fe400000108bf */
[-CC-:B------:R-:W-:Y:S02]  /*17f80*/  FFMA.FTZ R183, R30, R188.reuse, -R191.reuse ;  /* 0x000000bc1eb77223 */ /* 0x180fe400000108bf */
[-CC-:B------:R-:W-:Y:S02]  /*17f90*/  FFMA.FTZ R174, R31, R188.reuse, -R191.reuse ;  /* 0x000000bc1fae7223 */ /* 0x180fe400000108bf */
[-CC-:B------:R-:W-:Y:S01]  /*17fa0*/  FFMA.FTZ R175, R26, R188.reuse, -R191.reuse ;  /* 0x000000bc1aaf7223 */ /* 0x180fe200000108bf */
[----:B------:R-:W-:Y:S01]  /*17fb0*/  MUFU.EX2 R179, R179 ;  /* 0x000000b300b37308 */ /* 0x000fe20000000800 */
[-C--:B------:R-:W-:Y:S01]  /*17fc0*/  FFMA.FTZ R16, R27, R188.reuse, -R191 ;  /* 0x000000bc1b107223 */ /* 0x080fe200000108bf */
[----:B------:R-:W-:Y:S01]  /*17fd0*/  LDSM.16.MT88.4 R28, [R223+0x10800] ;  /* 0x01080000df1c783b */ /* 0x000fe20000004200 */
[----:B------:R-:W-:-:S02]  /*17fe0*/  FFMA.FTZ R2, R21, R188, -R199 ;  /* 0x000000bc15027223 */ /* 0x000fc400000108c7 */
[-CC-:B------:R-:W-:Y:S01]  /*17ff0*/  FFMA.FTZ R173, R33, R188.reuse, -R191.reuse ;  /* 0x000000bc21ad7223 */ /* 0x180fe200000108bf */
[----:B------:R-:W3:Y:S01]  /*18000*/  LDSM.16.MT88.4 R24, [R221+0x10800] ;  /* 0x01080000dd18783b */ /* 0x000ee20000004200 */
[-C--:B------:R-:W-:Y:S01]  /*18010*/  FFMA.FTZ R0, R32, R188.reuse, -R191 ;  /* 0x000000bc20007223 */ /* 0x080fe200000108bf */
[----:B------:R-:W4:Y:S01]  /*18020*/  MUFU.EX2 R172, R172 ;  /* 0x000000ac00ac7308 */ /* 0x000f220000000800 */
[----:B--2---:R-:W-:Y:S01]  /*18030*/  F2FP.BF16.PACK_AB R128, R176, R181 ;  /* 0x000000b5b080723e */ /* 0x004fe200000010ff */
[----:B------:R-:W2:Y:S01]  /*18040*/  LDSM.16.MT88.4 R20, [R220+0x10800] ;  /* 0x01080000dc14783b */ /* 0x000ea20000004200 */
[-CC-:B------:R-:W-:Y:S02]  /*18050*/  FFMA.FTZ R180, R180, R188.reuse, -R199.reuse ;  /* 0x000000bcb4b47223 */ /* 0x180fe400000108c7 */
[-CC-:B------:R-:W-:Y:S01]  /*18060*/  FFMA.FTZ R187, R187, R188.reuse, -R199.reuse ;  /* 0x000000bcbbbb7223 */ /* 0x180fe200000108c7 */
[----:B------:R-:W-:Y:S01]  /*18070*/  LDSM.16.MT88.4 R32, [R221+0x12800] ;  /* 0x01280000dd20783b */ /* 0x000fe20000004200 */
[-CC-:B------:R-:W-:Y:S01]  /*18080*/  FFMA.FTZ R182, R182, R188.reuse, -R199.reuse ;  /* 0x000000bcb6b67223 */ /* 0x180fe200000108c7 */
[----:B------:R-:W-:Y:S01]  /*18090*/  MUFU.EX2 R178, R178 ;  /* 0x000000b200b27308 */ /* 0x000fe20000000800 */
[----:B------:R-:W-:-:S02]  /*180a0*/  FFMA.FTZ R189, R189, R188, -R199 ;  /* 0x000000bcbdbd7223 */ /* 0x000fc400000108c7 */
[-CC-:B------:R-:W-:Y:S02]  /*180b0*/  FFMA.FTZ R192, R192, R188.reuse, -R191.reuse ;  /* 0x000000bcc0c07223 */ /* 0x180fe400000108bf */
[-CC-:B------:R-:W-:Y:S02]  /*180c0*/  FFMA.FTZ R195, R195, R188.reuse, -R191.reuse ;  /* 0x000000bcc3c37223 */ /* 0x180fe400000108bf */
[-CC-:B------:R-:W-:Y:S01]  /*180d0*/  FFMA.FTZ R193, R193, R188.reuse, -R191.reuse ;  /* 0x000000bcc1c17223 */ /* 0x180fe200000108bf */
[----:B------:R-:W5:Y:S01]  /*180e0*/  MUFU.EX2 R185, R185 ;  /* 0x000000b900b97308 */ /* 0x000f620000000800 */
[----:B----4-:R-:W-:Y:S01]  /*180f0*/  F2FP.BF16.PACK_AB R130, R172, R179 ;  /* 0x000000b3ac82723e */ /* 0x010fe200000010ff */
[-C--:B------:R-:W-:Y:S02]  /*18100*/  FFMA.FTZ R190, R190, R188.reuse, -R191 ;  /* 0x000000bcbebe7223 */ /* 0x080fe400000108bf */
[-C--:B------:R-:W-:Y:S02]  /*18110*/  FFMA.FTZ R251, R197, R188.reuse, -R199 ;  /* 0x000000bcc5fb7223 */ /* 0x080fe400000108c7 */
[----:B------:R-:W-:-:S02]  /*18120*/  FFMA.FTZ R194, R194, R188, -R191 ;  /* 0x000000bcc2c27223 */ /* 0x000fc400000108bf */
[----:B------:R-:W-:Y:S01]  /*18130*/  MUFU.EX2 R183, R183 ;  /* 0x000000b700b77308 */ /* 0x000fe20000000800 */
[-CC-:B------:R-:W-:Y:S02]  /*18140*/  FFMA.FTZ R186, R186, R188.reuse, -R191.reuse ;  /* 0x000000bcbaba7223 */ /* 0x180fe400000108bf */
[----:B------:R-:W-:Y:S02]  /*18150*/  FFMA.FTZ R249, R184, R188, -R191 ;  /* 0x000000bcb8f97223 */ /* 0x000fe400000108bf */
[----:B------:R-:W-:-:S03]  /*18160*/  FADD.FTZ R176, R181, R176 ;  /* 0x000000b0b5b07221 */ /* 0x000fc60000010000 */
[----:B------:R-:W4:Y:S01]  /*18170*/  MUFU.EX2 R174, R174 ;  /* 0x000000ae00ae7308 */ /* 0x000f220000000800 */
[----:B-----5:R-:W-:Y:S01]  /*18180*/  F2FP.BF16.PACK_AB R129, R185, R178 ;  /* 0x000000b2b981723e */ /* 0x020fe200000010ff */
[----:B------:R-:W-:Y:S02]  /*18190*/  FADD.FTZ R178, R178, R185 ;  /* 0x000000b9b2b27221 */ /* 0x000fe40000010000 */
[----:B------:R-:W-:-:S04]  /*181a0*/  FADD.FTZ R179, R179, R176 ;  /* 0x000000b0b3b37221 */ /* 0x000fc80000010000 */
[----:B------:R-:W-:Y:S01]  /*181b0*/  MUFU.EX2 R177, R177 ;  /* 0x000000b100b17308 */ /* 0x000fe20000000800 */
[----:B------:R-:W-:Y:S01]  /*181c0*/  FADD.FTZ R172, R172, R179 ;  /* 0x000000b3acac7221 */ /* 0x000fe20000010000 */
[----:B----4-:R-:W-:-:S06]  /*181d0*/  F2FP.BF16.PACK_AB R131, R174, R183 ;  /* 0x000000b7ae83723e */ /* 0x010fcc00000010ff */
        /* <DEDUP_REMOVED lines=38> */
[----:B------:R-:W-:Y:S06]  /*18440*/  MUFU.EX2 R249, R249 ;  /* 0x000000f900f97308 */ /* 0x000fec0000000800 */
        /* <DEDUP_REMOVED lines=116> */
[C---:B------:R-:W-:Y:S07]  /*18b90*/  HMMA.16816.F32.BF16 R136, R4.reuse, R32, R136 ;  /* 0x000000200488723c */ /* 0x040fee0000041888 */
[-CC-:B------:R-:W-:Y:S01]  /*18ba0*/  FFMA.FTZ R32, R201, R188.reuse, -R199.reuse ;  /* 0x000000bcc9207223 */ /* 0x180fe200000108c7 */
[----:B-1----:R-:W-:Y:S01]  /*18bb0*/  HMMA.16816.F32.BF16 R124, R4, R8, R124 ;  /* 0x00000008047c723c */ /* 0x002fe2000004187c */
[----:B------:R-:W-:-:S04]  /*18bc0*/  FFMA.FTZ R33, R200, R188, -R199 ;  /* 0x000000bcc8217223 */ /* 0x000fc800000108c7 */
[----:B------:R-:W-:Y:S03]  /*18bd0*/  MUFU.EX2 R32, R32 ;  /* 0x0000002000207308 */ /* 0x000fe60000000800 */
[C---:B------:R-:W-:Y:S01]  /*18be0*/  HMMA.16816.F32.BF16 R128, R4.reuse, R10, R128 ;  /* 0x0000000a0480723c */ /* 0x040fe20000041880 */
[----:B------:R-:W1:Y:S04]  /*18bf0*/  LDSM.16.MT88.4 R8, [R223+0x13800] ;  /* 0x01380000df08783b */ /* 0x000e680000004200 */
[----:B------:R-:W4:Y:S03]  /*18c00*/  MUFU.EX2 R33, R33 ;  /* 0x0000002100217308 */ /* 0x000f260000000800 */
[C---:B------:R-:W-:Y:S07]  /*18c10*/  HMMA.16816.F32.BF16 R132, R4.reuse, R34, R132 ;  /* 0x000000220484723c */ /* 0x040fee0000041884 */
[-C--:B------:R-:W-:Y:S01]  /*18c20*/  FFMA.FTZ R34, R198, R188.reuse, -R199 ;  /* 0x000000bcc6227223 */ /* 0x080fe200000108c7 */
[----:B------:R-:W-:Y:S01]  /*18c30*/  HMMA.16816.F32.BF16 R36, R4, R28, R36 ;  /* 0x0000001c0424723c */ /* 0x000fe20000041824 */
[----:B------:R-:W-:-:S04]  /*18c40*/  FFMA.FTZ R35, R196, R188, -R191 ;  /* 0x000000bcc4237223 */ /* 0x000fc800000108bf */
[----:B------:R-:W-:Y:S03]  /*18c50*/  MUFU.EX2 R34, R34 ;  /* 0x0000002200227308 */ /* 0x000fe60000000800 */
[C---:B------:R-:W-:Y:S01]  /*18c60*/  HMMA.16816.F32.BF16 R40, R4.reuse, R30, R40 ;  /* 0x0000001e0428723c */ /* 0x040fe20000041828 */
[----:B------:R-:W5:Y:S04]  /*18c70*/  LDSM.16.MT88.4 R28, [R223+0x11800] ;  /* 0x01180000df1c783b */ /* 0x000f680000004200 */
[----:B------:R-:W1:Y:S03]  /*18c80*/  MUFU.EX2 R35, R35 ;  /* 0x0000002300237308 */ /* 0x000e660000000800 */
[C---:B------:R-:W-:Y:S08]  /*18c90*/  HMMA.16816.F32.BF16 R100, R4.reuse, R24, R100 ;  /* 0x000000180464723c */ /* 0x040ff00000041864 */
[C---:B------:R-:W-:Y:S01]  /*18ca0*/  HMMA.16816.F32.BF16 R104, R4.reuse, R26, R104 ;  /* 0x0000001a0468723c */ /* 0x040fe20000041868 */
[----:B------:R-:W1:Y:S07]  /*18cb0*/  LDSM.16.MT88.4 R24, [R221+0x11800] ;  /* 0x01180000dd18783b */ /* 0x000e6e0000004200 */
[C---:B--2---:R-:W-:Y:S08]  /*18cc0*/  HMMA.16816.F32.BF16 R108, R4.reuse, R20, R108 ;  /* 0x00000014046c723c */ /* 0x044ff0000004186c */
[C---:B------:R-:W-:Y:S01]  /*18cd0*/  HMMA.16816.F32.BF16 R112, R4.reuse, R22, R112 ;  /* 0x000000160470723c */ /* 0x040fe20000041870 */
[----:B------:R-:W2:Y:S07]  /*18ce0*/  LDSM.16.MT88.4 R20, [R220+0x11800] ;  /* 0x01180000dc14783b */ /* 0x000eae0000004200 */
[C---:B---3--:R-:W-:Y:S08]  /*18cf0*/  HMMA.16816.F32.BF16 R116, R4.reuse, R12, R116 ;  /* 0x0000000c0474723c */ /* 0x048ff00000041874 */
[----:B------:R-:W-:Y:S01]  /*18d00*/  HMMA.16816.F32.BF16 R120, R4, R14, R120 ;  /* 0x0000000e0478723c */ /* 0x000fe20000041878 */
[----:B------:R-:W3:Y:S06]  /*18d10*/  LDSM.16.MT88.4 R12, [R219+0x11800] ;  /* 0x01180000db0c783b */ /* 0x000eec0000004200 */
[----:B----4-:R-:W-:Y:S01]  /*18d20*/  F2FP.BF16.PACK_AB R4, R33, R32 ;  /* 0x000000202104723e */ /* 0x010fe200000010ff */
[----:B------:R-:W-:Y:S01]  /*18d30*/  FADD.FTZ R32, R32, R189 ;  /* 0x000000bd20207221 */ /* 0x000fe20000010000 */
[C---:B-1----:R-:W-:Y:S01]  /*18d40*/  F2FP.BF16.PACK_AB R5, R194.reuse, R35 ;  /* 0x00000023c205723e */ /* 0x042fe200000010ff */
[----:B------:R-:W-:Y:S01]  /*18d50*/  FADD.FTZ R35, R35, R190 ;  /* 0x000000be23237221 */ /* 0x000fe20000010000 */
[----:B------:R-:W-:Y:S01]  /*18d60*/  F2FP.BF16.PACK_AB R6, R251, R34 ;  /* 0x00000022fb06723e */ /* 0x000fe200000010ff */
[----:B------:R-:W-:Y:S01]  /*18d70*/  FADD.FTZ R33, R33, R32 ;  /* 0x0000002021217221 */ /* 0x000fe20000010000 */
[----:B------:R-:W-:Y:S01]  /*18d80*/  F2FP.BF16.PACK_AB R7, R249, R186 ;  /* 0x000000baf907723e */ /* 0x000fe200000010ff */
[----:B------:R-:W-:-:S02]  /*18d90*/  FADD.FTZ R35, R194, R35 ;  /* 0x00000023c2237221 */ /* 0x000fc40000010000 */
[----:B------:R-:W-:Y:S02]  /*18da0*/  FADD.FTZ R34, R34, R33 ;  /* 0x0000002122227221 */ /* 0x000fe40000010000 */
[----:B------:R-:W-:Y:S02]  /*18db0*/  FADD.FTZ R186, R186, R35 ;  /* 0x00000023baba7221 */ /* 0x000fe40000010000 */
[----:B------:R-:W-:Y:S01]  /*18dc0*/  HMMA.16816.F32.BF16 R36, R4, R8, R36 ;  /* 0x000000080424723c */ /* 0x000fe20000041824 */
[----:B------:R-:W-:Y:S02]  /*18dd0*/  FADD.FTZ R251, R251, R34 ;  /* 0x00000022fbfb7221 */ /* 0x000fe40000010000 */
[----:B------:R-:W-:-:S05]  /*18de0*/  FADD.FTZ R249, R249, R186 ;  /* 0x000000baf9f97221 */ /* 0x000fca0000010000 */
[C---:B------:R-:W-:Y:S01]  /*18df0*/  HMMA.16816.F32.BF16 R40, R4.reuse, R10, R40 ;  /* 0x0000000a0428723c */ /* 0x040fe20000041828 */
[----:B------:R-:W1:Y:S07]  /*18e00*/  LDSM.16.MT88.4 R8, [R223+0x15800] ;  /* 0x01580000df08783b */ /* 0x000e6e0000004200 */
[C---:B-----5:R-:W-:Y:S08]  /*18e10*/  HMMA.16816.F32.BF16 R160, R4.reuse, R28, R160 ;  /* 0x0000001c04a0723c */ /* 0x060ff000000418a0 */
        /* <DEDUP_REMOVED lines=30> */
[C---:B------:R-:W-:Y:S08]  /*19000*/  HMMA.16816.F32.BF16 R88, R4.reuse, R30, R88 ;  /* 0x0000001e0458723c */ /* 0x040ff00000041858 */
[C---:B-----5:R-:W-:Y:S08]  /*19010*/  HMMA.16816.F32.BF16 R92, R4.reuse, R24, R92 ;  /* 0x00000018045c723c */ /* 0x060ff0000004185c */
[C---:B------:R-:W-:Y:S08]  /*19020*/  HMMA.16816.F32.BF16 R96, R4.reuse, R26, R96 ;  /* 0x0000001a0460723c */ /* 0x040ff00000041860 */
[C---:B--2---:R-:W-:Y:S08]  /*19030*/  HMMA.16816.F32.BF16 R108, R4.reuse, R20, R108 ;  /* 0x00000014046c723c */ /* 0x044ff0000004186c */
[C---:B------:R-:W-:Y:S08]  /*19040*/  HMMA.16816.F32.BF16 R112, R4.reuse, R22, R112 ;  /* 0x000000160470723c */ /* 0x040ff00000041870 */
[C---:B---3--:R-:W-:Y:S08]  /*19050*/  HMMA.16816.F32.BF16 R116, R4.reuse, R12, R116 ;  /* 0x0000000c0474723c */ /* 0x048ff00000041874 */
        /* <DEDUP_REMOVED lines=72> */
.L_x_7961:
[----:B------:R-:W-:Y:S02]  /*194e0*/  ULDC.64 UR4, c[0x0][0x118] ;  /* 0x0000460000047ab9 */ /* 0x000fe40000000a00 */
[----:B------:R-:W2:Y:S02]  /*194f0*/  LD.E R4, [R18.64+0x40] ;  /* 0x0000400412047980 */ /* 0x000ea4000c101900 */
[----:B--2---:R-:W-:-:S04]  /*19500*/  LEA R4, -R4, RZ, 0x6 ;  /* 0x000000ff04047211 */ /* 0x004fc800078e31ff */
[----:B------:R-:W-:Y:S02]  /*19510*/  SHF.R.S32.HI R5, RZ, 0x1f, R4 ;  /* 0x0000001fff057819 */ /* 0x000fe40000011404 */
.L_x_7962:
[----:B------:R-:W-:Y:S05]  /*19520*/  BSYNC B0 ;  /* 0x0000000000007941 */ /* 0x000fea0003800000 */
.L_x_7960:
        /* <DEDUP_REMOVED lines=34> */
[----:B--2---:R-:W3:Y:S04]  /*19750*/  LDSM.16.M88.4 R4, [R228+0x9000] ;  /* 0x00900000e404783b */ /* 0x004ee80000000200 */
[----:B------:R-:W2:Y:S04]  /*19760*/  LDSM.16.M88.4 R180, [R228+0x9800] ;  /* 0x00980000e4b4783b */ /* 0x000ea80000000200 */
[----:B------:R-:W-:Y:S04]  /*19770*/  LDSM.16.M88.4 R176, [R227] ;  /* 0x00000000e3b0783b */ /* 0x000fe80000000200 */
[----:B------:R-:W1:Y:S04]  /*19780*/  LDSM.16.M88.4 R172, [R226] ;  /* 0x00000000e2ac783b */ /* 0x000e680000000200 */
[----:B------:R-:W1:Y:S04]  /*19790*/  LDSM.16.M88.4 R32, [R218] ;  /* 0x00000000da20783b */ /* 0x000e680000000200 */
[----:B------:R-:W1:Y:S04]  /*197a0*/  LDSM.16.M88.4 R196, [R217] ;  /* 0x00000000d9c4783b */ /* 0x000e680000000200 */
[----:B------:R-:W1:Y:S04]  /*197b0*/  LDSM.16.M88.4 R184, [R216] ;  /* 0x00000000d8b8783b */ /* 0x000e680000000200 */
[----:B------:R-:W-:Y:S01]  /*197c0*/  LDSM.16.M88.4 R200, [R222+0x9000] ;  /* 0x00900000dec8783b */ /* 0x000fe20000000200 */
[C---:B----4-:R-:W-:Y:S03]  /*197d0*/  HMMA.16816.F32.BF16 R28, R188.reuse, R24, RZ ;  /* 0x00000018bc1c723c */ /* 0x050fe600000418ff */
[----:B------:R-:W4:Y:S04]  /*197e0*/  S2R R0, SR_TID.X ;  /* 0x0000000000007919 */ /* 0x000f280000002100 */
[----:B------:R-:W0:Y:S01]  /*197f0*/  LDGDEPBAR ;  /* 0x00000000000079af */ /* 0x000e220000000000 */
[C---:B-----5:R-:W-:Y:S08]  /*19800*/  HMMA.16816.F32.BF16 R20, R188.reuse, R12, RZ ;  /* 0x0000000cbc14723c */ /* 0x060ff000000418ff */
[C---:B------:R-:W-:Y:S08]  /*19810*/  HMMA.16816.F32.BF16 R24, R188.reuse, R26, RZ ;  /* 0x0000001abc18723c */ /* 0x040ff000000418ff */
[----:B------:R-:W-:Y:S01]  /*19820*/  HMMA.16816.F32.BF16 R12, R188, R14, RZ ;  /* 0x0000000ebc0c723c */ /* 0x000fe200000418ff */
[----:B----4-:R-:W-:-:S05]  /*19830*/  IMAD.SHL.U32 R0, R0, 0x2, RZ ;  /* 0x0000000200007824 */ /* 0x010fca00078e00ff */
[----:B------:R-:W-:Y:S02]  /*19840*/  LOP3.LUT R0, R0, 0x6, RZ, 0xc0, !PT ;  /* 0x0000000600007812 */ /* 0x000fe400078ec0ff */
[----:B---3--:R-:W-:Y:S03]  /*19850*/  HMMA.16816.F32.BF16 R8, R188, R4, RZ ;  /* 0x00000004bc08723c */ /* 0x008fe600000418ff */
[----:B------:R-:W-:-:S05]  /*19860*/  IMAD R17, R247, 0x40, R0 ;  /* 0x00000040f7117824 */ /* 0x000fca00078e0200 */
[C---:B------:R-:W-:Y:S01]  /*19870*/  HMMA.16816.F32.BF16 R4, R188.reuse, R6, RZ ;  /* 0x00000006bc04723c */ /* 0x040fe200000418ff */
[C---:B------:R-:W-:Y:S02]  /*19880*/  ISETP.GE.AND P5, PT, R17.reuse, R248, PT ;  /* 0x000000f81100720c */ /* 0x040fe40003fa6270 */
[C---:B------:R-:W-:Y:S02]  /*19890*/  ISETP.GE.AND P2, PT, R17.reuse, R244, PT ;  /* 0x000000f41100720c */ /* 0x040fe40003f46270 */
[C---:B------:R-:W-:Y:S02]  /*198a0*/  ISETP.GE.OR P5, PT, R17.reuse, R246, !P5 ;  /* 0x000000f61100720c */ /* 0x040fe40006fa6670 */
[C---:B------:R-:W-:Y:S01]  /*198b0*/  ISETP.GE.OR P2, PT, R17.reuse, R238, !P2 ;  /* 0x000000ee1100720c */ /* 0x040fe20005746670 */
[----:B--2---:R-:W-:Y:S01]  /*198c0*/  HMMA.16816.F32.BF16 R192, R188, R180, RZ ;  /* 0x000000b4bcc0723c */ /* 0x004fe200000418ff */
[----:B------:R-:W-:-:S07]  /*198d0*/  IADD3 R165, R17, 0x9, RZ ;  /* 0x0000000911a57810 */ /* 0x000fce0007ffe0ff */
[----:B------:R-:W-:Y:S01]  /*198e0*/  HMMA.16816.F32.BF16 R188, R188, R182, RZ ;  /* 0x000000b6bcbc723c */ /* 0x000fe200000418ff */
[----:B------:R-:W-:Y:S07]  /*198f0*/  LDSM.16.M88.4 R180, [R225] ;  /* 0x00000000e1b4783b */ /* 0x000fee0000000200 */
        /* <DEDUP_REMOVED lines=37> */
[----:B------:R-:W-:Y:S04]  /*19b50*/  LDSM.16.M88.4 R184, [R212] ;  /* 0x00000000d4b8783b */ /* 0x000fe80000000200 */
[----:B------:R-:W-:Y:S03]  /*19b60*/  LDSM.16.M88.4 R200, [R209] ;  /* 0x00000000d1c8783b */ /* 0x000fe60000000200 */
[C---:B---3--:R-:W-:Y:S08]  /*19b70*/  HMMA.16816.F32.BF16 R28, R180.reuse, R176, R28 ;  /* 0x000000b0b41c723c */ /* 0x048ff0000004181c */
[C---:B------:R-:W-:Y:S01]  /*19b80*/  HMMA.16816.F32.BF16 R24, R180.reuse, R178, R24 ;  /* 0x000000b2b418723c */ /* 0x040fe20000041818 */
[----:B------:R-:W3:Y:S07]  /*19b90*/  LDSM.16.M88.4 R176, [R227+0x2000] ;  /* 0x00200000e3b0783b */ /* 0x000eee0000000200 */
[C---:B-1----:R-:W-:Y:S08]  /*19ba0*/  HMMA.16816.F32.BF16 R20, R180.reuse, R172, R20 ;  /* 0x000000acb414723c */ /* 0x042ff00000041814 */
[C---:B------:R-:W-:Y:S01]  /*19bb0*/  HMMA.16816.F32.BF16 R12, R180.reuse, R174, R12 ;  /* 0x000000aeb40c723c */ /* 0x040fe2000004180c */
[----:B------:R-:W1:Y:S07]  /*19bc0*/  LDSM.16.M88.4 R172, [R214] ;  /* 0x00000000d6ac783b */ /* 0x000e6e0000000200 */
[C---:B--2---:R-:W-:Y:S08]  /*19bd0*/  HMMA.16816.F32.BF16 R8, R180.reuse, R32, R8 ;  /* 0x00000020b408723c */ /* 0x044ff00000041808 */
[C---:B------:R-:W-:Y:S01]  /*19be0*/  HMMA.16816.F32.BF16 R4, R180.reuse, R34, R4 ;  /* 0x00000022b404723c */ /* 0x040fe20000041804 */
[----:B------:R-:W2:Y:S07]  /*19bf0*/  LDSM.16.M88.4 R32, [R213] ;  /* 0x00000000d520783b */ /* 0x000eae0000000200 */
[C---:B------:R-:W-:Y:S08]  /*19c00*/  HMMA.16816.F32.BF16 R192, R180.reuse, R196, R192 ;  /* 0x000000c4b4c0723c */ /* 0x040ff000000418c0 */
[----:B------:R-:W-:Y:S01]  /*19c10*/  HMMA.16816.F32.BF16 R188, R180, R198, R188 ;  /* 0x000000c6b4bc723c */ /* 0x000fe200000418bc */
[----:B------:R-:W4:Y:S04]  /*19c20*/  LDSM.16.M88.4 R180, [R211] ;  /* 0x00000000d3b4783b */ /* 0x000f280000000200 */
[----:B------:R-:W-:Y:S03]  /*19c30*/  LDSM.16.M88.4 R196, [R222+0xa800] ;  /* 0x00a80000dec4783b */ /* 0x000fe60000000200 */
[C---:B---3--:R-:W-:Y:S08]  /*19c40*/  HMMA.16816.F32.BF16 R8, R176.reuse, R184, R8 ;  /* 0x000000b8b008723c */ /* 0x048ff00000041808 */
[C---:B-1----:R-:W-:Y:S08]  /*19c50*/  HMMA.16816.F32.BF16 R28, R176.reuse, R172, R28 ;  /* 0x000000acb01c723c */ /* 0x042ff0000004181c */
[C---:B------:R-:W-:Y:S01]  /*19c60*/  HMMA.16816.F32.BF16 R24, R176.reuse, R174, R24 ;  /* 0x000000aeb018723c */ /* 0x040fe20000041818 */
[----:B------:R-:W1:Y:S07]  /*19c70*/  LDSM.16.M88.4 R172, [R225+0x2000] ;  /* 0x00200000e1ac783b */ /* 0x000e6e0000000200 */
[C---:B--2---:R-:W-:Y:S08]  /*19c80*/  HMMA.16816.F32.BF16 R20, R176.reuse, R32, R20 ;  /* 0x00000020b014723c */ /* 0x044ff00000041814 */
[C---:B------:R-:W-:Y:S01]  /*19c90*/  HMMA.16816.F32.BF16 R12, R176.reuse, R34, R12 ;  /* 0x00000022b00c723c */ /* 0x040fe2000004180c */
[----:B------:R-:W2:Y:S07]  /*19ca0*/  LDSM.16.M88.4 R32, [R222+0xa000] ;  /* 0x00a00000de20783b */ /* 0x000eae0000000200 */
[C---:B------:R-:W-:Y:S01]  /*19cb0*/  HMMA.16816.F32.BF16 R4, R176.reuse, R186, R4 ;  /* 0x000000bab004723c */ /* 0x040fe20000041804 */
[----:B------:R-:W3:Y:S07]  /*19cc0*/  LDSM.16.M88.4 R184, [R222+0xb000] ;  /* 0x00b00000deb8783b */ /* 0x000eee0000000200 */
[C---:B----4-:R-:W-:Y:S08]  /*19cd0*/  HMMA.16816.F32.BF16 R192, R176.reuse, R180, R192 ;  /* 0x000000b4b0c0723c */ /* 0x050ff000000418c0 */
        /* <DEDUP_REMOVED lines=14> */
[----:B------:R-:W4:Y:S04]  /*19dc0*/  LDSM.16.M88.4 R180, [R215+0x3800] ;  /* 0x00380000d7b4783b */ /* 0x000f280000000200 */
[----:B------:R-:W-:Y:S03]  /*19dd0*/  LDSM.16.M88.4 R172, [R229+0x4000] ;  /* 0x00400000e5ac783b */ /* 0x000fe60000000200 */
[C---:B-1----:R-:W-:Y:S08]  /*19de0*/  HMMA.16816.F32.BF16 R20, R176.reuse, R196, R20 ;  /* 0x000000c4b014723c */ /* 0x042ff00000041814 */
[C---:B--2---:R-:W-:Y:S08]  /*19df0*/  HMMA.16816.F32.BF16 R28, R176.reuse, R32, R28 ;  /* 0x00000020b01c723c */ /* 0x044ff0000004181c */
[C---:B------:R-:W-:Y:S01]  /*19e00*/  HMMA.16816.F32.BF16 R24, R176.reuse, R34, R24 ;  /* 0x00000022b018723c */ /* 0x040fe20000041818 */
[----:B------:R-:W1:Y:S07]  /*19e10*/  LDSM.16.M88.4 R32, [R228+0xc000] ;  /* 0x00c00000e420783b */ /* 0x000e6e0000000200 */
        /* <DEDUP_REMOVED lines=51> */
[C---:B----4-:R-:W-:Y:S08]  /*1a150*/  HMMA.16816.F32.BF16 R20, R200.reuse, R172, R20 ;  /* 0x000000acc814723c */ /* 0x050ff00000041814 */
[C---:B------:R-:W-:Y:S01]  /*1a160*/  HMMA.16816.F32.BF16 R12, R200.reuse, R174, R12 ;  /* 0x000000aec80c723c */ /* 0x040fe2000004180c */
[----:B------:R-:W4:Y:S07]  /*1a170*/  LDSM.16.M88.4 R172, [R228+0xf000] ;  /* 0x00f00000e4ac783b */ /* 0x000f2e0000000200 */
[C---:B-1----:R-:W-:Y:S08]  /*1a180*/  HMMA.16816.F32.BF16 R8, R200.reuse, R32, R8 ;  /* 0x00000020c808723c */ /* 0x042ff00000041808 */
[----:B------:R-:W-:Y:S01]  /*1a190*/  HMMA.16816.F32.BF16 R4, R200, R34, R4 ;  /* 0x00000022c804723c */ /* 0x000fe20000041804 */
[----:B------:R-:W-:Y:S07]  /*1a1a0*/  LDSM.16.M88.4 R32, [R228+0xf800] ;  /* 0x00f80000e420783b */ /* 0x000fee0000000200 */
[C---:B--2---:R-:W-:Y:S08]  /*1a1b0*/  HMMA.16816.F32.BF16 R28, R184.reuse, R180, R28 ;  /* 0x000000b4b81c723c */ /* 0x044ff0000004181c */
[C---:B------:R-:W-:Y:S01]  /*1a1c0*/  HMMA.16816.F32.BF16 R24, R184.reuse, R182, R24 ;  /* 0x000000b6b818723c */ /* 0x040fe20000041818 */
[----:B------:R-:W-:Y:S07]  /*1a1d0*/  LDSM.16.M88.4 R180, [R227+0x6000] ;  /* 0x00600000e3b4783b */ /* 0x000fee0000000200 */
[C---:B---3--:R-:W-:Y:S08]  /*1a1e0*/  HMMA.16816.F32.BF16 R20, R184.reuse, R176, R20 ;  /* 0x000000b0b814723c */ /* 0x048ff00000041814 */
[C---:B------:R-:W-:Y:S01]  /*1a1f0*/  HMMA.16816.F32.BF16 R12, R184.reuse, R178, R12 ;  /* 0x000000b2b80c723c */ /* 0x040fe2000004180c */
[----:B------:R-:W1:Y:S07]  /*1a200*/  LDSM.16.M88.4 R176, [R206] ;  /* 0x00000000ceb0783b */ /* 0x000e6e0000000200 */
[C---:B----4-:R-:W-:Y:S08]  /*1a210*/  HMMA.16816.F32.BF16 R8, R184.reuse, R172, R8 ;  /* 0x000000acb808723c */ /* 0x050ff00000041808 */
[----:B------:R-:W-:Y:S01]  /*1a220*/  HMMA.16816.F32.BF16 R4, R184, R174, R4 ;  /* 0x000000aeb804723c */ /* 0x000fe20000041804 */
[----:B------:R-:W2:Y:S07]  /*1a230*/  LDSM.16.M88.4 R172, [R205] ;  /* 0x00000000cdac783b */ /* 0x000eae0000000200 */
[C---:B------:R-:W-:Y:S08]  /*1a240*/  HMMA.16816.F32.BF16 R192, R200.reuse, R196, R192 ;  /* 0x000000c4c8c0723c */ /* 0x040ff000000418c0 */
[----:B------:R-:W-:Y:S01]  /*1a250*/  HMMA.16816.F32.BF16 R188, R200, R198, R188 ;  /* 0x000000c6c8bc723c */ /* 0x000fe200000418bc */
[----:B------:R-:W3:Y:S07]  /*1a260*/  LDSM.16.M88.4 R196, [R204] ;  /* 0x00000000ccc4783b */ /* 0x000eee0000000200 */
[----:B-1----:R-:W-:Y:S08]  /*1a270*/  HMMA.16816.F32.BF16 R28, R180, R176, R28 ;  /* 0x000000b0b41c723c */ /* 0x002ff0000004181c */
[C---:B------:R-:W-:Y:S08]  /*1a280*/  HMMA.16816.F32.BF16 R192, R184.reuse, R32, R192 ;  /* 0x00000020b8c0723c */ /* 0x040ff000000418c0 */
[----:B------:R-:W-:Y:S01]  /*1a290*/  HMMA.16816.F32.BF16 R188, R184, R34, R188 ;  /* 0x00000022b8bc723c */ /* 0x000fe200000418bc */
[----:B------:R-:W1:Y:S04]  /*1a2a0*/  LDSM.16.M88.4 R32, [R167] ;  /* 0x00000000a720783b */ /* 0x000e680000000200 */
[----:B------:R-:W-:Y:S03]  /*1a2b0*/  LDSM.16.M88.4 R184, [R222+0xe800] ;  /* 0x00e80000deb8783b */ /* 0x000fe60000000200 */
        /* <DEDUP_REMOVED lines=13> */
[C---:B--2---:R-:W-:Y:S08]  /*1a390*/  HMMA.16816.F32.BF16 R28, R176.reuse, R172, R28 ;  /* 0x000000acb01c723c */ /* 0x044ff0000004181c */
[C---:B------:R-:W-:Y:S01]  /*1a3a0*/  HMMA.16816.F32.BF16 R24, R176.reuse, R174, R24 ;  /* 0x000000aeb018723c */ /* 0x040fe20000041818 */
[----:B------:R-:W2:Y:S07]  /*1a3b0*/  LDSM.16.M88.4 R172, [R215+0x6000] ;  /* 0x00600000d7ac783b */ /* 0x000eae0000000200 */
[C---:B------:R-:W-:Y:S01]  /*1a3c0*/  HMMA.16816.F32.BF16 R12, R176.reuse, R186, R12 ;  /* 0x000000bab00c723c */ /* 0x040fe2000004180c */
[----:B------:R-:W4:Y:S07]  /*1a3d0*/  LDSM.16.M88.4 R184, [R215+0x6800] ;  /* 0x00680000d7b8783b */ /* 0x000f2e0000000200 */
[C---:B---3--:R-:W-:Y:S08]  /*1a3e0*/  HMMA.16816.F32.BF16 R8, R176.reuse, R196, R8 ;  /* 0x000000c4b008723c */ /* 0x048ff00000041808 */
[C---:B-1----:R-:W-:Y:S07]  /*1a3f0*/  HMMA.16816.F32.BF16 R192, R176.reuse, R32, R192 ;  /* 0x00000020b0c0723c */ /* 0x042fee00000418c0 */
[----:B------:R-:W-:Y:S01]  /*1a400*/  IADD3 R33, R17, 0x1, RZ ;  /* 0x0000000111217810 */ /* 0x000fe20007ffe0ff */
[----:B------:R-:W-:Y:S03]  /*1a410*/  HMMA.16816.F32.BF16 R4, R176, R198, R4 ;  /* 0x000000c6b004723c */ /* 0x000fe60000041804 */
[----:B------:R-:W-:-:S02]  /*1a420*/  ISETP.GE.AND P4, PT, R33, R248, PT ;  /* 0x000000f82100720c */ /* 0x000fc40003f86270 */
[C---:B------:R-:W-:Y:S02]  /*1a430*/  ISETP.GE.AND P1, PT, R33.reuse, R244, PT ;  /* 0x000000f42100720c */ /* 0x040fe40003f26270 */
[C---:B------:R-:W-:Y:S01]  /*1a440*/  ISETP.GE.OR P4, PT, R33.reuse, R246, !P4 ;  /* 0x000000f62100720c */ /* 0x040fe20006786670 */
[----:B------:R-:W-:Y:S01]  /*1a450*/  HMMA.16816.F32.BF16 R188, R176, R34, R188 ;  /* 0x00000022b0bc723c */ /* 0x000fe200000418bc */
[----:B------:R-:W-:-:S07]  /*1a460*/  ISETP.GE.OR P1, PT, R33, R238, !P1 ;  /* 0x000000ee2100720c */ /* 0x000fce0004f26670 */
[C---:B--2---:R-:W-:Y:S08]  /*1a470*/  HMMA.16816.F32.BF16 R28, R180.reuse, R172, R28 ;  /* 0x000000acb41c723c */ /* 0x044ff0000004181c */
[C---:B------:R-:W-:Y:S01]  /*1a480*/  HMMA.16816.F32.BF16 R24, R180.reuse, R174, R24 ;  /* 0x000000aeb418723c */ /* 0x040fe20000041818 */
[----:B------:R-:W1:Y:S07]  /*1a490*/  LDSM.16.M88.4 R172, [R215+0x7000] ;  /* 0x00700000d7ac783b */ /* 0x000e6e0000000200 */
[C---:B----4-:R-:W-:Y:S07]  /*1a4a0*/  HMMA.16816.F32.BF16 R20, R180.reuse, R184, R20 ;  /* 0x000000b8b414723c */ /* 0x050fee0000041814 */
[----:B------:R-:W-:Y:S01]  /*1a4b0*/  IADD3 R185, R17, 0x8, RZ ;  /* 0x0000000811b97810 */ /* 0x000fe20007ffe0ff */
[----:B------:R-:W-:Y:S01]  /*1a4c0*/  HMMA.16816.F32.BF16 R12, R180, R186, R12 ;  /* 0x000000bab40c723c */ /* 0x000fe2000004180c */
[----:B------:R-:W-:-:S02]  /*1a4d0*/  FSEL R33, R28, -INF , !P5 ;  /* 0xff8000001c217808 */ /* 0x000fc40006800000 */
[----:B------:R-:W-:Y:S02]  /*1a4e0*/  FSEL R0, R30, -INF , !P2 ;  /* 0xff8000001e007808 */ /* 0x000fe40005000000 */
[C---:B------:R-:W-:Y:S02]  /*1a4f0*/  ISETP.GE.AND P6, PT, R185.reuse, R248, PT ;  /* 0x000000f8b900720c */ /* 0x040fe40003fc6270 */
[----:B------:R-:W-:Y:S02]  /*1a500*/  ISETP.GE.AND P3, PT, R185, R244, PT ;  /* 0x000000f4b900720c */ /* 0x000fe40003f66270 */
[C---:B------:R-:W-:Y:S02]  /*1a510*/  ISETP.GE.AND P5, PT, R165.reuse, R248, PT ;  /* 0x000000f8a500720c */ /* 0x040fe40003fa6270 */
[----:B------:R-:W-:Y:S02]  /*1a520*/  ISETP.GE.AND P2, PT, R165, R244, PT ;  /* 0x000000f4a500720c */ /* 0x000fe40003f46270 */
[----:B------:R-:W-:-:S02]  /*1a530*/  ISETP.GE.OR P6, PT, R185, R246, !P6 ;  /* 0x000000f6b900720c */ /* 0x000fc400077c6670 */
[----:B------:R-:W-:Y:S02]  /*1a540*/  ISETP.GE.OR P3, PT, R185, R238, !P3 ;  /* 0x000000eeb900720c */ /* 0x000fe40005f66670 */
[C---:B------:R-:W-:Y:S02]  /*1a550*/  ISETP.GE.OR P5, PT, R165.reuse, R246, !P5 ;  /* 0x000000f6a500720c */ /* 0x040fe40006fa6670 */
[----:B------:R-:W-:Y:S02]  /*1a560*/  ISETP.GE.OR P2, PT, R165, R238, !P2 ;  /* 0x000000eea500720c */ /* 0x000fe40005746670 */
[----:B------:R-:W-:Y:S02]  /*1a570*/  FSEL R28, R24, -INF , !P6 ;  /* 0xff800000181c7808 */ /* 0x000fe40007000000 */
[----:B------:R-:W-:Y:S02]  /*1a580*/  FSEL R16, R26, -INF , !P3 ;  /* 0xff8000001a107808 */ /* 0x000fe40005800000 */
[----:B------:R-:W-:Y:S01]  /*1a590*/  FSEL R250, R25, -INF , !P5 ;  /* 0xff80000019fa7808 */ /* 0x000fe20006800000 */
[----:B-1----:R-:W-:Y:S01]  /*1a5a0*/  HMMA.16816.F32.BF16 R8, R180, R172, R8 ;  /* 0x000000acb408723c */ /* 0x002fe20000041808 */
[----:B------:R-:W-:-:S02]  /*1a5b0*/  FSEL R186, R27, -INF , !P2 ;  /* 0xff8000001bba7808 */ /* 0x000fc40005000000 */
[----:B------:R-:W1:Y:S01]  /*1a5c0*/  LDSM.16.M88.4 R24, [R215+0x7800] ;  /* 0x00780000d718783b */ /* 0x000e620000000200 */
[----:B------:R-:W-:Y:S01]  /*1a5d0*/  FSEL R2, R31, -INF , !P1 ;  /* 0xff8000001f027808 */ /* 0x000fe20004800000 */
[----:B------:R-:W-:-:S04]  /*1a5e0*/  DEPBAR.LE SB0, 0x0 ;  /* 0x000080000000791a */ /* 0x000fc80000000000 */
[C---:B------:R-:W-:Y:S01]  /*1a5f0*/  IADD3 R31, R17.reuse, 0x11, RZ ;  /* 0x00000011111f7810 */ /* 0x040fe20007ffe0ff */
[----:B------:R-:W-:Y:S01]  /*1a600*/  HMMA.16816.F32.BF16 R4, R180, R174, R4 ;  /* 0x000000aeb404723c */ /* 0x000fe20000041804 */
[----:B------:R-:W-:Y:S01]  /*1a610*/  IADD3 R165, R17, 0x10, RZ ;  /* 0x0000001011a57810 */ /* 0x000fe20007ffe0ff */
[----:B------:R-:W-:Y:S01]  /*1a620*/  BAR.SYNC.DEFER_BLOCKING 0x0 ;  /* 0x0000000000007b1d */ /* 0x000fe20000010000 */
[C---:B------:R-:W-:Y:S02]  /*1a630*/  ISETP.GE.AND P6, PT, R31.reuse, R248, PT ;  /* 0x000000f81f00720c */ /* 0x040fe40003fc6270 */
[C---:B------:R-:W-:Y:S02]  /*1a640*/  ISETP.GE.AND P3, PT, R31.reuse, R244, PT ;  /* 0x000000f41f00720c */ /* 0x040fe40003f66270 */
[C---:B------:R-:W-:Y:S02]  /*1a650*/  ISETP.GE.OR P6, PT, R31.reuse, R246, !P6 ;  /* 0x000000f61f00720c */ /* 0x040fe400077c6670 */
[----:B------:R-:W-:-:S02]  /*1a660*/  ISETP.GE.OR P3, PT, R31, R238, !P3 ;  /* 0x000000ee1f00720c */ /* 0x000fc40005f66670 */
[----:B------:R-:W-:Y:S02]  /*1a670*/  IADD3 R31, R17, 0x18, RZ ;  /* 0x00000018111f7810 */ /* 0x000fe40007ffe0ff */
[----:B------:R-:W-:Y:S02]  /*1a680*/  FSEL R29, R29, -INF , !P4 ;  /* 0xff8000001d1d7808 */ /* 0x000fe40006000000 */
[C---:B------:R-:W-:Y:S02]  /*1a690*/  ISETP.GE.AND P4, PT, R165.reuse, R248, PT ;  /* 0x000000f8a500720c */ /* 0x040fe40003f86270 */
[----:B------:R-:W-:Y:S02]  /*1a6a0*/  ISETP.GE.AND P1, PT, R165, R244, PT ;  /* 0x000000f4a500720c */ /* 0x000fe40003f26270 */
[C---:B------:R-:W-:Y:S02]  /*1a6b0*/  ISETP.GE.AND P5, PT, R31.reuse, R248, PT ;  /* 0x000000f81f00720c */ /* 0x040fe40003fa6270 */
[----:B------:R-:W-:-:S02]  /*1a6c0*/  ISETP.GE.AND P2, PT, R31, R244, PT ;  /* 0x000000f41f00720c */ /* 0x000fc40003f46270 */
[C---:B------:R-:W-:Y:S02]  /*1a6d0*/  ISETP.GE.OR P4, PT, R165.reuse, R246, !P4 ;  /* 0x000000f6a500720c */ /* 0x040fe40006786670 */
[----:B------:R-:W-:Y:S02]  /*1a6e0*/  ISETP.GE.OR P1, PT, R165, R238, !P1 ;  /* 0x000000eea500720c */ /* 0x000fe40004f26670 */
[C---:B------:R-:W-:Y:S02]  /*1a6f0*/  ISETP.GE.OR P5, PT, R31.reuse, R246, !P5 ;  /* 0x000000f61f00720c */ /* 0x040fe40006fa6670 */
[----:B------:R-:W-:Y:S02]  /*1a700*/  ISETP.GE.OR P2, PT, R31, R238, !P2 ;  /* 0x000000ee1f00720c */ /* 0x000fe40005746670 */
[C---:B------:R-:W-:Y:S02]  /*1a710*/  IADD3 R165, R17.reuse, 0x19, RZ ;  /* 0x0000001911a57810 */ /* 0x040fe40007ffe0ff */
[----:B------:R-:W-:Y:S01]  /*1a720*/  IADD3 R31, R17, 0x20, RZ ;  /* 0x00000020111f7810 */ /* 0x000fe20007ffe0ff */
[----:B-1----:R-:W-:Y:S01]  /*1a730*/  HMMA.16816.F32.BF16 R192, R180, R24, R192 ;  /* 0x00000018b4c0723c */ /* 0x002fe200000418c0 */
[----:B------:R-:W-:-:S02]  /*1a740*/  FSEL R22, R22, -INF , !P1 ;  /* 0xff80000016167808 */ /* 0x000fc40004800000 */
[----:B------:R-:W-:Y:S02]  /*1a750*/  FSEL R184, R21, -INF , !P6 ;  /* 0xff80000015b87808 */ /* 0x000fe40007000000 */
[----:B------:R-:W-:Y:S02]  /*1a760*/  FSEL R23, R23, -INF , !P3 ;  /* 0xff80000017177808 */ /* 0x000fe40005800000 */
[----:B------:R-:W-:Y:S01]  /*1a770*/  ISETP.GE.AND P1, PT, R165, R244, PT ;  /* 0x000000f4a500720c */ /* 0x000fe20003f26270 */
[----:B------:R-:W-:Y:S01]  /*1a780*/  HMMA.16816.F32.BF16 R188, R180, R26, R188 ;  /* 0x0000001ab4bc723c */ /* 0x000fe200000418bc */
[C---:B------:R-:W-:Y:S02]  /*1a790*/  ISETP.GE.AND P6, PT, R31.reuse, R248, PT ;  /* 0x000000f81f00720c */ /* 0x040fe40003fc6270 */
[----:B------:R-:W-:Y:S02]  /*1a7a0*/  ISETP.GE.AND P3, PT, R31, R244, PT ;  /* 0x000000f41f00720c */ /* 0x000fe40003f66270 */
[----:B------:R-:W-:-:S02]  /*1a7b0*/  IADD3 R21, R17, 0x21, RZ ;  /* 0x0000002111157810 */ /* 0x000fc40007ffe0ff */
[----:B------:R-:W-:Y:S02]  /*1a7c0*/  FSEL R185, R20, -INF , !P4 ;  /* 0xff80000014b97808 */ /* 0x000fe40006000000 */
[C---:B------:R-:W-:Y:S02]  /*1a7d0*/  ISETP.GE.AND P4, PT, R165.reuse, R248, PT ;  /* 0x000000f8a500720c */ /* 0x040fe40003f86270 */
[----:B------:R-:W-:Y:S02]  /*1a7e0*/  ISETP.GE.OR P1, PT, R165, R238, !P1 ;  /* 0x000000eea500720c */ /* 0x000fe40004f26670 */
[----:B------:R-:W-:Y:S02]  /*1a7f0*/  FSEL R20, R12, -INF , !P5 ;  /* 0xff8000000c147808 */ /* 0x000fe40006800000 */
[C---:B------:R-:W-:Y:S02]  /*1a800*/  ISETP.GE.OR P6, PT, R31.reuse, R246, !P6 ;  /* 0x000000f61f00720c */ /* 0x040fe400077c6670 */
[----:B------:R-:W-:-:S02]  /*1a810*/  ISETP.GE.OR P3, PT, R31, R238, !P3 ;  /* 0x000000ee1f00720c */ /* 0x000fc40005f66670 */
[----:B------:R-:W-:Y:S02]  /*1a820*/  ISETP.GE.AND P5, PT, R21, R248, PT ;  /* 0x000000f81500720c */ /* 0x000fe40003fa6270 */
[----:B------:R-:W-:Y:S02]  /*1a830*/  FSEL R187, R14, -INF , !P2 ;  /* 0xff8000000ebb7808 */ /* 0x000fe40005000000 */
[----:B------:R-:W-:Y:S02]  /*1a840*/  IADD3 R31, R17, 0x28, RZ ;  /* 0x00000028111f7810 */ /* 0x000fe40007ffe0ff */
[----:B------:R-:W-:Y:S02]  /*1a850*/  ISETP.GE.AND P2, PT, R21, R244, PT ;  /* 0x000000f41500720c */ /* 0x000fe40003f46270 */
[----:B------:R-:W-:Y:S02]  /*1a860*/  ISETP.GE.OR P4, PT, R165, R246, !P4 ;  /* 0x000000f6a500720c */ /* 0x000fe40006786670 */
[----:B------:R-:W-:-:S02]  /*1a870*/  FSEL R233, R15, -INF , !P1 ;  /* 0xff8000000fe97808 */ /* 0x000fc40004800000 */
[----:B------:R-:W-:Y:S02]  /*1a880*/  ISETP.GE.OR P5, PT, R21, R246, !P5 ;  /* 0x000000f61500720c */ /* 0x000fe40006fa6670 */
[----:B------:R-:W-:Y:S02]  /*1a890*/  ISETP.GE.AND P1, PT, R31, R248, PT ;  /* 0x000000f81f00720c */ /* 0x000fe40003f26270 */
[----:B------:R-:W-:Y:S02]  /*1a8a0*/  ISETP.GE.OR P2, PT, R21, R238, !P2 ;  /* 0x000000ee1500720c */ /* 0x000fe40005746670 */
[----:B------:R-:W-:Y:S02]  /*1a8b0*/  FSEL R21, R13, -INF , !P4 ;  /* 0xff8000000d157808 */ /* 0x000fe40006000000 */
[----:B------:R-:W-:Y:S02]  /*1a8c0*/  IADD3 R13, R17, 0x29, RZ ;  /* 0x00000029110d7810 */ /* 0x000fe40007ffe0ff */
[----:B------:R-:W-:-:S02]  /*1a8d0*/  ISETP.GE.OR P1, PT, R31, R246, !P1 ;  /* 0x000000f61f00720c */ /* 0x000fc40004f26670 */
[----:B------:R-:W-:Y:S02]  /*1a8e0*/  FSEL R201, R9, -INF , !P5 ;  /* 0xff80000009c97808 */ /* 0x000fe40006800000 */
[----:B------:R-:W-:Y:S02]  /*1a8f0*/  IADD3 R9, R17, 0x31, RZ ;  /* 0x0000003111097810 */ /* 0x000fe40007ffe0ff */
[----:B------:R-:W-:Y:S02]  /*1a900*/  ISETP.GE.AND P4, PT, R31, R244, PT ;  /* 0x000000f41f00720c */ /* 0x000fe40003f86270 */
[----:B------:R-:W-:Y:S02]  /*1a910*/  FSEL R200, R8, -INF , !P6 ;  /* 0xff80000008c87808 */ /* 0x000fe40007000000 */
[----:B------:R-:W-:Y:S02]  /*1a920*/  FSEL R198, R10, -INF , !P3 ;  /* 0xff8000000ac67808 */ /* 0x000fe40005800000 */
[----:B------:R-:W-:-:S02]  /*1a930*/  ISETP.GE.AND P6, PT, R13, R248, PT ;  /* 0x000000f80d00720c */ /* 0x000fc40003fc6270 */
[----:B------:R-:W-:Y:S02]  /*1a940*/  ISETP.GE.AND P3, PT, R13, R244, PT ;  /* 0x000000f40d00720c */ /* 0x000fe40003f66270 */
[----:B------:R-:W-:Y:S02]  /*1a950*/  FSEL R202, R4, -INF , !P1 ;  /* 0xff80000004ca7808 */ /* 0x000fe40004800000 */
[----:B------:R-:W-:Y:S02]  /*1a960*/  ISETP.GE.AND P1, PT, R9, R248, PT ;  /* 0x000000f80900720c */ /* 0x000fe40003f26270 */
[----:B------:R-:W-:Y:S02]  /*1a970*/  ISETP.GE.OR P4, PT, R31, R238, !P4 ;  /* 0x000000ee1f00720c */ /* 0x000fe40006786670 */
[C---:B------:R-:W-:Y:S02]  /*1a980*/  ISETP.GE.OR P6, PT, R13.reuse, R246, !P6 ;  /* 0x000000f60d00720c */ /* 0x040fe400077c6670 */
[----:B------:R-:W-:-:S02]  /*1a990*/  ISETP.GE.OR P3, PT, R13, R238, !P3 ;  /* 0x000000ee0d00720c */ /* 0x000fc40005f66670 */
[----:B------:R-:W-:Y:S02]  /*1a9a0*/  IADD3 R13, R17, 0x30, RZ ;  /* 0x00000030110d7810 */ /* 0x000fe40007ffe0ff */
[----:B------:R-:W-:Y:S02]  /*1a9b0*/  ISETP.GE.OR P1, PT, R9, R246, !P1 ;  /* 0x000000f60900720c */ /* 0x000fe40004f26670 */
[----:B------:R-:W-:Y:S02]  /*1a9c0*/  FSEL R196, R6, -INF , !P4 ;  /* 0xff80000006c47808 */ /* 0x000fe40006000000 */
[----:B------:R-:W-:Y:S02]  /*1a9d0*/  FSEL R197, R11, -INF , !P2 ;  /* 0xff8000000bc57808 */ /* 0x000fe40005000000 */
[----:B------:R-:W-:Y:S02]  /*1a9e0*/  ISETP.GE.AND P4, PT, R9, R244, PT ;  /* 0x000000f40900720c */ /* 0x000fe40003f86270 */
[----:B------:R-:W-:-:S02]  /*1a9f0*/  ISETP.GE.AND P5, PT, R13, R248, PT ;  /* 0x000000f80d00720c */ /* 0x000fc40003fa6270 */
[----:B------:R-:W-:Y:S02]  /*1aa00*/  ISETP.GE.AND P2, PT, R13, R244, PT ;  /* 0x000000f40d00720c */ /* 0x000fe40003f46270 */
[----:B------:R-:W-:Y:S02]  /*1aa10*/  FSEL R178, R193, -INF , !P1 ;  /* 0xff800000c1b27808 */ /* 0x000fe40004800000 */
[----:B------:R-:W-:Y:S02]  /*1aa20*/  ISETP.GT.AND P1, PT, R247, R230, PT ;  /* 0x000000e6f700720c */ /* 0x000fe40003f24270 */
[----:B------:R-:W-:Y:S02]  /*1aa30*/  ISETP.GE.OR P4, PT, R9, R238, !P4 ;  /* 0x000000ee0900720c */ /* 0x000fe40006786670 */
        /* <DEDUP_REMOVED lines=9> */
[----:B------:R-:W-:Y:S02]  /*1aad0*/  ISETP.GE.AND P3, PT, R9, R244, PT ;  /* 0x000000f40900720c */ /* 0x000fe40003f66270 */
        /* <DEDUP_REMOVED lines=76> */
.L_x_7966:
[----:B------:R-:W-:Y:S02]  /*1afa0*/  ULDC.64 UR4, c[0x0][0x118] ;  /* 0x0000460000047ab9 */ /* 0x000fe40000000a00 */
[----:B------:R-:W2:Y:S02]  /*1afb0*/  LD.E R7, [R18.64+0x38] ;  /* 0x0000380412077980 */ /* 0x000ea4000c101900 */
[----:B--2---:R-:W-:-:S04]  /*1afc0*/  LEA R7, -R7, RZ, 0x6 ;  /* 0x000000ff07077211 */ /* 0x004fc800078e31ff */
[----:B------:R-:W-:Y:S02]  /*1afd0*/  SHF.R.S32.HI R6, RZ, 0x1f, R7 ;  /* 0x0000001fff067819 */ /* 0x000fe40000011407 */
.L_x_7967:
[----:B------:R-:W-:Y:S05]  /*1afe0*/  BSYNC B0 ;  /* 0x0000000000007941 */ /* 0x000fea0003800000 */
.L_x_7965:
[C---:B------:R-:W-:Y:S01]  /*1aff0*/  LEA R232, P2, R7.reuse, R232, 0x1 ;  /* 0x000000e807e87211 */ /* 0x040fe200078408ff */
[C---:B------:R-:W-:Y:S01]  /*1b000*/  IMAD.SHL.U32 R5, R168.reuse, 0x20, RZ ;  /* 0x00000020a8057824 */ /* 0x040fe200078e00ff */
[----:B------:R-:W-:Y:S01]  /*1b010*/  SHF.L.U64.HI R4, R168, 0x5, R169 ;  /* 0x00000005a8047819 */ /* 0x000fe200000102a9 */
[----:B------:R-:W-:Y:S01]  /*1b020*/  ULDC.64 UR4, c[0x0][0x118] ;  /* 0x0000460000047ab9 */ /* 0x000fe20000000a00 */
[----:B------:R-:W-:Y:S01]  /*1b030*/  LEA.HI.X R231, R7, R231, R6, 0x1, P2 ;  /* 0x000000e707e77211 */ /* 0x000fe200010f0c06 */
[----:B------:R-:W-:Y:S01]  /*1b040*/  IMAD.MOV.U32 R12, RZ, RZ, R232 ;  /* 0x000000ffff0c7224 */ /* 0x000fe200078e00e8 */
        /* <DEDUP_REMOVED lines=27> */
.L_x_7964:
[----:B------:R-:W-:Y:S05]  /*1b200*/  BSYNC B1 ;  /* 0x0000000000017941 */ /* 0x000fea0003800000 */
.L_x_7963:
[----:B------:R-:W-:Y:S01]  /*1b210*/  ULDC.64 UR4, c[0x0][0x118] ;  /* 0x0000460000047ab9 */ /* 0x000fe20000000a00 */
[----:B------:R-:W-:Y:S01]  /*1b220*/  FMNMX.FTZ R4, R164, R33, !PT ;  /* 0x00000021a4047209 */ /* 0x000fe20007810000 */
[----:B------:R-:W2:Y:S03]  /*1b230*/  LD.E R174, [R18.64+0xdc] ;  /* 0x0000dc0412ae7980 */ /* 0x000ea6000c101900 */
[----:B------:R-:W-:Y:S01]  /*1b240*/  FMNMX.FTZ R5, R29, R4, !PT ;  /* 0x000000041d057209 */ /* 0x000fe20007810000 */
[----:B-1----:R-:W-:Y:S03]  /*1b250*/  LDSM.16.MT88.4 R12, [R221+0x10000] ;  /* 0x01000000dd0c783b */ /* 0x002fe60000004200 */
[----:B------:R-:W-:Y:S01]  /*1b260*/  FMNMX.FTZ R5, R28, R5, !PT ;  /* 0x000000051c057209 */ /* 0x000fe20007810000 */
[----:B------:R-:W-:Y:S03]  /*1b270*/  LDSM.16.MT88.4 R24, [R219+0x16000] ;  /* 0x01600000db18783b */ /* 0x000fe60000004200 */
        /* <DEDUP_REMOVED lines=26> */
[----:B------:R-:W1:Y:S01]  /*1b420*/  SHFL.BFLY PT, R7, R8, 0x2, 0x1f ;  /* 0x0c401f0008077f89 */ /* 0x000e6200000e0000 */
[----:B------:R-:W-:-:S04]  /*1b430*/  FMNMX.FTZ R5, R172, R5, !PT ;  /* 0x00000005ac057209 */ /* 0x000fc80007810000 */
[----:B------:R-:W-:-:S04]  /*1b440*/  FMNMX.FTZ R6, R166, R5, !PT ;  /* 0x00000005a6067209 */ /* 0x000fc80007810000 */
[----:B------:R-:W-:-:S05]  /*1b450*/  FMNMX.FTZ R6, R165, R6, !PT ;  /* 0x00000006a5067209 */ /* 0x000fca0007810000 */
[----:B------:R-:W3:Y:S01]  /*1b460*/  SHFL.BFLY PT, R5, R6, 0x2, 0x1f ;  /* 0x0c401f0006057f89 */ /* 0x000ee200000e0000 */
[----:B-1----:R-:W-:-:S03]  /*1b470*/  FMNMX.FTZ R7, R8, R7, !PT ;  /* 0x0000000708077209 */ /* 0x002fc60007810000 */
[----:B------:R-:W-:Y:S04]  /*1b480*/  LDSM.16.MT88.4 R8, [R220+0x10000] ;  /* 0x01000000dc08783b */ /* 0x000fe80000004200 */
[----:B------:R-:W1:Y:S01]  /*1b490*/  SHFL.BFLY PT, R34, R7, 0x1, 0x1f ;  /* 0x0c201f0007227f89 */ /* 0x000e6200000e0000 */
[----:B---3--:R-:W-:-:S05]  /*1b4a0*/  FMNMX.FTZ R5, R6, R5, !PT ;  /* 0x0000000506057209 */ /* 0x008fca0007810000 */
[----:B------:R-:W3:Y:S01]  /*1b4b0*/  SHFL.BFLY PT, R4, R5, 0x1, 0x1f ;  /* 0x0c201f0005047f89 */ /* 0x000ee200000e0000 */
[----:B-1----:R-:W-:-:S04]  /*1b4c0*/  FMNMX.FTZ R34, R7, R34, !PT ;  /* 0x0000002207227209 */ /* 0x002fc80007810000 */
[----:B------:R-:W-:Y:S01]  /*1b4d0*/  FSETP.NEU.FTZ.AND P2, PT, R34, -INF , PT ;  /* 0xff8000002200780b */ /* 0x000fe20003f5d000 */
[----:B--2---:R-:W-:-:S05]  /*1b4e0*/  FMUL.FTZ R179, R174, R34 ;  /* 0x00000022aeb37220 */ /* 0x004fca0000410000 */
[----:B------:R-:W-:-:S05]  /*1b4f0*/  FSEL R179, R179, RZ, P2 ;  /* 0x000000ffb3b37208 */ /* 0x000fca0001000000 */
[--C-:B------:R-:W-:Y:S01]  /*1b500*/  FFMA.FTZ R32, R33, R174, -R179.reuse ;  /* 0x000000ae21207223 */ /* 0x100fe200000108b3 */
[----:B---3--:R-:W-:Y:S01]  /*1b510*/  FMNMX.FTZ R33, R5, R4, !PT ;  /* 0x0000000405217209 */ /* 0x008fe20007810000 */
[-CC-:B------:R-:W-:Y:S01]  /*1b520*/  FFMA.FTZ R30, R28, R174.reuse, -R179.reuse ;  /* 0x000000ae1c1e7223 */ /* 0x180fe200000108b3 */
[----:B------:R-:W-:Y:S01]  /*1b530*/  FSEL R5, R34, RZ, P2 ;  /* 0x000000ff22057208 */ /* 0x000fe20001000000 */
[-C--:B------:R-:W-:Y:S01]  /*1b540*/  FFMA.FTZ R31, R29, R174.reuse, -R179 ;  /* 0x000000ae1d1f7223 */ /* 0x080fe200000108b3 */
[C---:B------:R-:W-:Y:S01]  /*1b550*/  FSETP.NEU.FTZ.AND P0, PT, R33.reuse, -INF , PT ;  /* 0xff8000002100780b */ /* 0x040fe20003f1d000 */
[----:B------:R-:W-:Y:S01]  /*1b560*/  FMUL.FTZ R173, R174, R33 ;  /* 0x00000021aead7220 */ /* 0x000fe20000410000 */
[----:B------:R-:W-:Y:S01]  /*1b570*/  MUFU.EX2 R32, R32 ;  /* 0x0000002000207308 */ /* 0x000fe20000000800 */
[----:B------:R-:W-:Y:S01]  /*1b580*/  FADD.FTZ R5, R164, -R5 ;  /* 0x80000005a4057221 */ /* 0x000fe20000010000 */
[----:B------:R-:W-:Y:S01]  /*1b590*/  FSEL R4, R33, RZ, P0 ;  /* 0x000000ff21047208 */ /* 0x000fe20000000000 */
[----:B------:R-:W-:Y:S01]  /*1b5a0*/  FFMA.FTZ R29, R250, R174, -R179 ;  /* 0x000000aefa1d7223 */ /* 0x000fe200000108b3 */
[----:B------:R-:W-:Y:S01]  /*1b5b0*/  FSEL R173, R173, RZ, P0 ;  /* 0x000000ffadad7208 */ /* 0x000fe20000000000 */
[----:B------:R-:W-:-:S02]  /*1b5c0*/  FMUL.FTZ R164, R174, R5 ;  /* 0x00000005aea47220 */ /* 0x000fc40000410000 */
[----:B------:R-:W-:Y:S01]  /*1b5d0*/  FADD.FTZ R3, R3, -R4 ;  /* 0x8000000403037221 */ /* 0x000fe20000010000 */
[----:B------:R-:W1:Y:S01]  /*1b5e0*/  MUFU.EX2 R31, R31 ;  /* 0x0000001f001f7308 */ /* 0x000e620000000800 */
[-CC-:B------:R-:W-:Y:S02]  /*1b5f0*/  FFMA.FTZ R28, R0, R174.reuse, -R173.reuse ;  /* 0x000000ae001c7223 */ /* 0x180fe400000108ad */
[-CC-:B------:R-:W-:Y:S02]  /*1b600*/  FFMA.FTZ R2, R2, R174.reuse, -R173.reuse ;  /* 0x000000ae02027223 */ /* 0x180fe400000108ad */
[-CC-:B------:R-:W-:Y:S02]  /*1b610*/  FFMA.FTZ R0, R16, R174.reuse, -R173.reuse ;  /* 0x000000ae10007223 */ /* 0x180fe400000108ad */
[-C--:B------:R-:W-:Y:S01]  /*1b620*/  FFMA.FTZ R35, R186, R174.reuse, -R173 ;  /* 0x000000aeba237223 */ /* 0x080fe200000108ad */
[----:B------:R-:W-:Y:S01]  /*1b630*/  MUFU.EX2 R30, R30 ;  /* 0x0000001e001e7308 */ /* 0x000fe20000000800 */
[----:B------:R-:W-:Y:S01]  /*1b640*/  FMUL.FTZ R3, R174, R3 ;  /* 0x00000003ae037220 */ /* 0x000fe20000410000 */
[----:B------:R-:W2:Y:S01]  /*1b650*/  LDSM.16.MT88.4 R16, [R223+0x10000] ;  /* 0x01000000df10783b */ /* 0x000ea20000004200 */
[----:B------:R-:W-:-:S02]  /*1b660*/  FFMA.FTZ R181, R185, R174, -R179 ;  /* 0x000000aeb9b57223 */ /* 0x000fc400000108b3 */
[-C--:B------:R-:W-:Y:S02]  /*1b670*/  FFMA.FTZ R182, R184, R174.reuse, -R179 ;  /* 0x000000aeb8b67223 */ /* 0x080fe400000108b3 */
[----:B------:R-:W-:Y:S01]  /*1b680*/  FFMA.FTZ R188, R187, R174, -R173 ;  /* 0x000000aebbbc7223 */ /* 0x000fe200000108ad */
[----:B------:R-:W3:Y:S01]  /*1b690*/  MUFU.EX2 R29, R29 ;  /* 0x0000001d001d7308 */ /* 0x000ee20000000800 */
[----:B-1----:R-:W-:Y:S01]  /*1b6a0*/  F2FP.BF16.PACK_AB R4, R31, R32 ;  /* 0x000000201f04723e */ /* 0x002fe200000010ff */
[-CC-:B------:R-:W-:Y:S02]  /*1b6b0*/  FFMA.FTZ R183, R20, R174.reuse, -R179.reuse ;  /* 0x000000ae14b77223 */ /* 0x180fe400000108b3 */
[-C--:B------:R-:W-:Y:S02]  /*1b6c0*/  FFMA.FTZ R184, R21, R174.reuse, -R179 ;  /* 0x000000ae15b87223 */ /* 0x080fe400000108b3 */
[-CC-:B------:R-:W-:Y:S02]  /*1b6d0*/  FFMA.FTZ R185, R22, R174.reuse, -R173.reuse ;  /* 0x000000ae16b97223 */ /* 0x180fe400000108ad */
[----:B------:R-:W-:Y:S01]  /*1b6e0*/  MUFU.EX2 R28, R28 ;  /* 0x0000001c001c7308 */ /* 0x000fe20000000800 */
[----:B------:R-:W-:-:S02]  /*1b6f0*/  FFMA.FTZ R186, R23, R174, -R173 ;  /* 0x000000ae17ba7223 */ /* 0x000fc400000108ad */
[-CC-:B------:R-:W-:Y:S01]  /*1b700*/  FFMA.FTZ R187, R233, R174.reuse, -R173.reuse ;  /* 0x000000aee9bb7223 */ /* 0x180fe200000108ad */
[----:B------:R-:W-:Y:S01]  /*1b710*/  LDSM.16.MT88.4 R20, [R223+0x10800] ;  /* 0x01080000df14783b */ /* 0x000fe20000004200 */
[-C--:B------:R-:W-:Y:S02]  /*1b720*/  FFMA.FTZ R195, R196, R174.reuse, -R173 ;  /* 0x000000aec4c37223 */ /* 0x080fe400000108ad */
[--C-:B------:R-:W-:Y:S01]  /*1b730*/  FFMA.FTZ R189, R200, R174, -R179.reuse ;  /* 0x000000aec8bd7223 */ /* 0x100fe200000108b3 */
[----:B------:R-:W1:Y:S01]  /*1b740*/  MUFU.EX2 R2, R2 ;  /* 0x0000000200027308 */ /* 0x000e620000000800 */
[----:B---3--:R-:W-:Y:S01]  /*1b750*/  F2FP.BF16.PACK_AB R6, R29, R30 ;  /* 0x0000001e1d06723e */ /* 0x008fe200000010ff */
[-CC-:B------:R-:W-:Y:S02]  /*1b760*/  FFMA.FTZ R190, R201, R174.reuse, -R179.reuse ;  /* 0x000000aec9be7223 */ /* 0x180fe400000108b3 */
[-CC-:B------:R-:W-:Y:S02]  /*1b770*/  FFMA.FTZ R191, R202, R174.reuse, -R179.reuse ;  /* 0x000000aecabf7223 */ /* 0x180fe400000108b3 */
[----:B------:R-:W-:-:S02]  /*1b780*/  FFMA.FTZ R192, R203, R174, -R179 ;  /* 0x000000aecbc07223 */ /* 0x000fc400000108b3 */
[----:B------:R-:W-:Y:S01]  /*1b790*/  MUFU.EX2 R0, R0 ;  /* 0x0000000000007308 */ /* 0x000fe20000000800 */
[-CC-:B------:R-:W-:Y:S02]  /*1b7a0*/  FFMA.FTZ R193, R198, R174.reuse, -R173.reuse ;  /* 0x000000aec6c17223 */ /* 0x180fe400000108ad */
[-CC-:B------:R-:W-:Y:S02]  /*1b7b0*/  FFMA.FTZ R194, R197, R174.reuse, -R173.reuse ;  /* 0x000000aec5c27223 */ /* 0x180fe400000108ad */
[-C--:B------:R-:W-:Y:S02]  /*1b7c0*/  FFMA.FTZ R196, R199, R174.reuse, -R173 ;  /* 0x000000aec7c47223 */ /* 0x080fe400000108ad */
[--C-:B------:R-:W-:Y:S01]  /*1b7d0*/  FFMA.FTZ R180, R180, R174, -R179.reuse ;  /* 0x000000aeb4b47223 */ /* 0x100fe200000108b3 */
[----:B------:R-:W3:Y:S01]  /*1b7e0*/  MUFU.EX2 R35, R35 ;  /* 0x0000002300237308 */ /* 0x000ee20000000800 */
[----:B-1----:R-:W-:Y:S01]  /*1b7f0*/  F2FP.BF16.PACK_AB R5, R2, R28 ;  /* 0x0000001c0205723e */ /* 0x002fe200000010ff */
[----:B------:R-:W-:-:S02]  /*1b800*/  FFMA.FTZ R197, R178, R174, -R179 ;  /* 0x000000aeb2c57223 */ /* 0x000fc400000108b3 */
[-CC-:B------:R-:W-:Y:S02]  /*1b810*/  FFMA.FTZ R176, R176, R174.reuse, -R179.reuse ;  /* 0x000000aeb0b07223 */ /* 0x180fe400000108b3 */
[-C--:B------:R-:W-:Y:S02]  /*1b820*/  FFMA.FTZ R177, R177, R174.reuse, -R179 ;  /* 0x000000aeb1b17223 */ /* 0x080fe400000108b3 */
[----:B------:R-:W1:Y:S01]  /*1b830*/  MUFU.EX2 R164, R164 ;  /* 0x000000a400a47308 */ /* 0x000e620000000800 */
[-CC-:B------:R-:W-:Y:S02]  /*1b840*/  FFMA.FTZ R175, R175, R174.reuse, -R173.reuse ;  /* 0x000000aeafaf7223 */ /* 0x180fe400000108ad */
[-CC-:B------:R-:W-:Y:S02]  /*1b850*/  FFMA.FTZ R172, R172, R174.reuse, -R173.reuse ;  /* 0x000000aeacac7223 */ /* 0x180fe400000108ad */
[-CC-:B------:R-:W-:Y:S02]  /*1b860*/  FFMA.FTZ R166, R166, R174.reuse, -R173.reuse ;  /* 0x000000aea6a67223 */ /* 0x180fe400000108ad */
[----:B------:R-:W-:Y:S01]  /*1b870*/  FFMA.FTZ R165, R165, R174, -R173 ;  /* 0x000000aea5a57223 */ /* 0x000fe200000108ad */
[----:B------:R-:W4:Y:S01]  /*1b880*/  MUFU.EX2 R3, R3 ;  /* 0x0000000300037308 */ /* 0x000f220000000800 */
[----:B---3--:R-:W-:Y:S01]  /*1b890*/  F2FP.BF16.PACK_AB R7, R35, R0 ;  /* 0x000000002307723e */ /* 0x008fe200000010ff */
[----:B-1----:R-:W-:-:S06]  /*1b8a0*/  FMUL.FTZ R152, R152, R164 ;  /* 0x000000a498987220 */ /* 0x002fcc0000410000 */
[----:B------:R-:W-:Y:S01]  /*1b8b0*/  MUFU.EX2 R181, R181 ;  /* 0x000000b500b57308 */ /* 0x000fe20000000800 */
[-C--:B------:R-:W-:Y:S02]  /*1b8c0*/  FMUL.FTZ R153, R153, R164.reuse ;  /* 0x000000a499997220 */ /* 0x080fe40000410000 */
[-C--:B------:R-:W-:Y:S02]  /*1b8d0*/  FMUL.FTZ R148, R148, R164.reuse ;  /* 0x000000a494947220 */ /* 0x080fe40000410000 */
[----:B------:R-:W-:Y:S02]  /*1b8e0*/  FMUL.FTZ R149, R149, R164 ;  /* 0x000000a495957220 */ /* 0x000fe40000410000 */
[-C--:B----4-:R-:W-:Y:S01]  /*1b8f0*/  FMUL.FTZ R154, R154, R3.reuse ;  /* 0x000000039a9a7220 */ /* 0x090fe20000410000 */
        /* <DEDUP_REMOVED lines=23> */
[-C--:B------:R-:W-:Y:S01]  /*1ba70*/  FMUL.FTZ R140, R140, R164.reuse ;  /* 0x000000a48c8c7220 */ /* 0x080fe20000410000 */
[----:B------:R-:W-:Y:S01]  /*1ba80*/  HMMA.16816.F32.BF16 R156, R4, R18, R156 ;  /* 0x00000012049c723c */ /* 0x000fe2000004189c */
[----:B------:R-:W-:Y:S01]  /*1ba90*/  FMUL.FTZ R141, R141, R164 ;  /* 0x000000a48d8d7220 */ /* 0x000fe20000410000 */
[----:B------:R-:W2:Y:S01]  /*1baa0*/  LDSM.16.MT88.4 R16, [R219+0x10000] ;  /* 0x01000000db10783b */ /* 0x000ea20000004200 */
        /* <DEDUP_REMOVED lines=28> */
[-C--:B------:R-:W-:Y:S02]  /*1bc70*/  FMUL.FTZ R135, R135, R3.reuse ;  /* 0x0000000387877220 */ /* 0x080fe40000410000 */
[-C--:B------:R-:W-:Y:S01]  /*1bc80*/  FMUL.FTZ R44, R44, R164.reuse ;  /* 0x000000a42c2c7220 */ /* 0x080fe20000410000 */
[----:B--2---:R-:W-:Y:S01]  /*1bc90*/  HMMA.16816.F32.BF16 R136, R4, R16, R136 ;  /* 0x000000100488723c */ /* 0x004fe20000041888 */
[----:B------:R-:W-:Y:S02]  /*1bca0*/  FMUL.FTZ R45, R45, R164 ;  /* 0x000000a42d2d7220 */ /* 0x000fe40000410000 */
[-C--:B------:R-:W-:Y:S01]  /*1bcb0*/  FMUL.FTZ R46, R46, R3.reuse ;  /* 0x000000032e2e7220 */ /* 0x080fe20000410000 */
[----:B------:R-:W-:Y:S01]  /*1bcc0*/  MUFU.EX2 R191, R191 ;  /* 0x000000bf00bf7308 */ /* 0x000fe20000000800 */
[----:B------:R-:W-:-:S02]  /*1bcd0*/  FMUL.FTZ R47, R47, R3 ;  /* 0x000000032f2f7220 */ /* 0x000fc40000410000 */
[-C--:B------:R-:W-:Y:S01]  /*1bce0*/  FMUL.FTZ R48, R48, R164.reuse ;  /* 0x000000a430307220 */ /* 0x080fe20000410000 */
[C---:B------:R-:W-:Y:S01]  /*1bcf0*/  HMMA.16816.F32.BF16 R132, R4.reuse, R18, R132 ;  /* 0x000000120484723c */ /* 0x040fe20000041884 */
[-C--:B------:R-:W-:Y:S01]  /*1bd00*/  FMUL.FTZ R49, R49, R164.reuse ;  /* 0x000000a431317220 */ /* 0x080fe20000410000 */
[----:B------:R-:W2:Y:S01]  /*1bd10*/  LDSM.16.MT88.4 R16, [R220+0x12000] ;  /* 0x01200000dc10783b */ /* 0x000ea20000004200 */
        /* <DEDUP_REMOVED lines=11> */
[----:B------:R-:W5:Y:S01]  /*1bdd0*/  LDSM.16.MT88.4 R8, [R223+0x14000] ;  /* 0x01400000df08783b */ /* 0x000f620000004200 */
[----:B------:R-:W-:Y:S02]  /*1bde0*/  FMUL.FTZ R65, R65, R164 ;  /* 0x000000a441417220 */ /* 0x000fe40000410000 */
[-C--:B------:R-:W-:Y:S01]  /*1bdf0*/  FMUL.FTZ R66, R66, R3.reuse ;  /* 0x0000000342427220 */ /* 0x080fe20000410000 */
[----:B------:R-:W1:Y:S01]  /*1be00*/  MUFU.EX2 R194, R194 ;  /* 0x000000c200c27308 */ /* 0x000e620000000800 */
[----:B------:R-:W-:-:S02]  /*1be10*/  FMUL.FTZ R67, R67, R3 ;  /* 0x0000000343437220 */ /* 0x000fc40000410000 */
        /* <DEDUP_REMOVED lines=37> */
[----:B------:R-:W-:Y:S01]  /*1c070*/  MUFU.EX2 R177, R177 ;  /* 0x000000b100b17308 */ /* 0x000fe20000000800 */
        /* <DEDUP_REMOVED lines=30> */
[-C--:B------:R-:W-:Y:S02]  /*1c260*/  FMUL.FTZ R110, R110, R3.reuse ;  /* 0x000000036e6e7220 */ /* 0x080fe40000410000 */
[-C--:B------:R-:W-:Y:S02]  /*1c270*/  FMUL.FTZ R111, R111, R3.reuse ;  /* 0x000000036f6f7220 */ /* 0x080fe40000410000 */
[-C--:B------:R-:W-:Y:S01]  /*1c280*/  FMUL.FTZ R112, R112, R164.reuse ;  /* 0x000000a470707220 */ /* 0x080fe20000410000 */
[----:B------:R-:W-:Y:S01]  /*1c290*/  HMMA.16816.F32.BF16 R96, R4, R10, R96 ;  /* 0x0000000a0460723c */ /* 0x000fe20000041860 */
[----:B------:R-:W5:Y:S01]  /*1c2a0*/  LDSM.16.MT88.4 R8, [R220+0x16000] ;  /* 0x01600000dc08783b */ /* 0x000f620000004200 */
        /* <DEDUP_REMOVED lines=13> */
[-C--:B------:R-:W-:Y:S02]  /*1c380*/  FMUL.FTZ R107, R107, R3.reuse ;  /* 0x000000036b6b7220 */ /* 0x080fe40000410000 */
[-C--:B------:R-:W-:Y:S01]  /*1c390*/  FMUL.FTZ R116, R116, R164.reuse ;  /* 0x000000a474747220 */ /* 0x080fe20000410000 */
[----:B--2---:R-:W-:Y:S01]  /*1c3a0*/  HMMA.16816.F32.BF16 R100, R4, R16, R100 ;  /* 0x000000100464723c */ /* 0x004fe20000041864 */
[----:B------:R-:W-:Y:S02]  /*1c3b0*/  FMUL.FTZ R117, R117, R164 ;  /* 0x000000a475757220 */ /* 0x000fe40000410000 */
[----:B------:R-:W-:-:S02]  /*1c3c0*/  FMUL.FTZ R118, R118, R3 ;  /* 0x0000000376767220 */ /* 0x000fc40000410000 */
[-C--:B------:R-:W-:Y:S02]  /*1c3d0*/  FMUL.FTZ R119, R119, R3.reuse ;  /* 0x0000000377777220 */ /* 0x080fe40000410000 */
[-C--:B------:R-:W-:Y:S01]  /*1c3e0*/  FMUL.FTZ R120, R120, R164.reuse ;  /* 0x000000a478787220 */ /* 0x080fe20000410000 */
[C---:B------:R-:W-:Y:S01]  /*1c3f0*/  HMMA.16816.F32.BF16 R104, R4.reuse, R18, R104 ;  /* 0x000000120468723c */ /* 0x040fe20000041868 */
[-C--:B------:R-:W-:Y:S01]  /*1c400*/  FMUL.FTZ R121, R121, R164.reuse ;  /* 0x000000a479797220 */ /* 0x080fe20000410000 */
[----:B------:R-:W2:Y:S01]  /*1c410*/  LDSM.16.MT88.4 R16, [R221+0x10800] ;  /* 0x01080000dd10783b */ /* 0x000ea20000004200 */
[-C--:B------:R-:W-:Y:S02]  /*1c420*/  FMUL.FTZ R122, R122, R3.reuse ;  /* 0x000000037a7a7220 */ /* 0x080fe40000410000 */
        /* <DEDUP_REMOVED lines=8> */
[----:B------:R-:W-:Y:S01]  /*1c4b0*/  FMUL.FTZ R129, R129, R164 ;  /* 0x000000a481817220 */ /* 0x000fe20000410000 */
[----:B------:R-:W5:Y:S01]  /*1c4c0*/  LDSM.16.MT88.4 R8, [R219+0x10800] ;  /* 0x01080000db08783b */ /* 0x000f620000004200 */
[-C--:B------:R-:W-:Y:S02]  /*1c4d0*/  FMUL.FTZ R130, R130, R3.reuse ;  /* 0x0000000382827220 */ /* 0x080fe40000410000 */
[----:B------:R-:W-:-:S02]  /*1c4e0*/  FMUL.FTZ R131, R131, R3 ;  /* 0x0000000383837220 */ /* 0x000fc40000410000 */
[----:B------:R-:W-:Y:S01]  /*1c4f0*/  FFMA.FTZ R32, R251, R164, R32 ;  /* 0x000000a4fb207223 */ /* 0x000fe20000010020 */
[C---:B------:R-:W-:Y:S01]  /*1c500*/  HMMA.16816.F32.BF16 R124, R4.reuse, R24, R124 ;  /* 0x00000018047c723c */ /* 0x040fe2000004187c */
[----:B------:R-:W-:Y:S01]  /*1c510*/  FFMA.FTZ R3, R249, R3, R28 ;  /* 0x00000003f9037223 */ /* 0x000fe2000001001c */
[----:B------:R-:W-:Y:S01]  /*1c520*/  MOV R164, R34 ;  /* 0x0000002200a47202 */ /* 0x000fe20000000f00 */
[----:B------:R-:W-:Y:S02]  /*1c530*/  FADD.FTZ R31, R31, R32 ;  /* 0x000000201f1f7221 */ /* 0x000fe40000010000 */
[----:B------:R-:W-:Y:S02]  /*1c540*/  FADD.FTZ R3, R2, R3 ;  /* 0x0000000302037221 */ /* 0x000fe40000010000 */
[----:B------:R-:W-:Y:S01]  /*1c550*/  FADD.FTZ R30, R30, R31 ;  /* 0x0000001f1e1e7221 */ /* 0x000fe20000010000 */
[----:B------:R-:W-:Y:S01]  /*1c560*/  HMMA.16816.F32.BF16 R128, R4, R26, R128 ;  /* 0x0000001a0480723c */ /* 0x000fe20000041880 */
[----:B------:R-:W-:Y:S01]  /*1c570*/  LDSM.16.MT88.4 R24, [R223+0x12800] ;  /* 0x01280000df18783b */ /* 0x000fe20000004200 */
[----:B------:R-:W-:-:S02]  /*1c580*/  FADD.FTZ R2, R0, R3 ;  /* 0x0000000300027221 */ /* 0x000fc40000010000 */
[----:B------:R-:W-:Y:S02]  /*1c590*/  FADD.FTZ R0, R29, R30 ;  /* 0x0000001e1d007221 */ /* 0x000fe40000010000 */
[----:B------:R-:W-:Y:S01]  /*1c5a0*/  FADD.FTZ R2, R35, R2 ;  /* 0x0000000223027221 */ /* 0x000fe20000010000 */
[----:B-1----:R-:W-:Y:S01]  /*1c5b0*/  F2FP.BF16.PACK_AB R4, R182, R181 ;  /* 0x000000b5b604723e */ /* 0x002fe200000010ff */
        /* <DEDUP_REMOVED lines=56> */
[C---:B------:R-:W-:Y:S08]  /*1c940*/  HMMA.16816.F32.BF16 R124, R4.reuse, R20, R124 ;  /* 0x00000014047c723c */ /* 0x040ff0000004187c */
        /* <DEDUP_REMOVED lines=64> */
[C---:B------:R-:W-:Y:S01]  /*1cd50*/  F2FP.BF16.PACK_AB R5, R172.reuse, R175 ;  /* 0x000000afac05723e */ /* 0x040fe200000010ff */
        /* <DEDUP_REMOVED lines=10> */
[----:B------:R-:W-:-:S05]  /*1ce00*/  FADD.FTZ R249, R165, R166 ;  /* 0x000000a6a5f97221 */ /* 0x000fca0000010000 */
        /* <DEDUP_REMOVED lines=18> */
[C---:B------:R-:W-:Y:S01]  /*1cf30*/  HMMA.16816.F32.BF16 R140, R4.reuse, R26, R140 ;  /* 0x0000001a048c723c */ /* 0x040fe2000004188c */
[----:B------:R-:W-:Y:S07]  /*1cf40*/  LDSM.16.MT88.4 R24, [R219+0x15800] ;  /* 0x01580000db18783b */ /* 0x000fee0000004200 */
        /* <DEDUP_REMOVED lines=21> */
[----:B------:R-:W-:Y:S11]  /*1d0a0*/  HMMA.16816.F32.BF16 R128, R4, R14, R128 ;  /* 0x0000000e0480723c */ /* 0x000ff60000041880 */
[----:B------:R-:W-:Y:S08]  /*1d0b0*/  @!UPT UIADD3 URZ, URZ, URZ, URZ ;  /* 0x0000003f3f3ff290 */ /* 0x000ff0000fffe03f */
.L_x_7959:
[----:B------:R-:W-:Y:S05]  /*1d0c0*/  @!P1 BRA `(.L_x_7968) ;  /* 0x0000431000009947 */ /* 0x000fea0003800000 */
[C---:B------:R-:W-:Y:S01]  /*1d0d0*/  SHF.L.U64.HI R2, R168.reuse, 0x5, R169 ;  /* 0x00000005a8027819 */ /* 0x040fe200000102a9 */
[----:B------:R-:W-:Y:S01]  /*1d0e0*/  IMAD.SHL.U32 R4, R168, 0x20, RZ ;  /* 0x00000020a8047824 */ /* 0x000fe200078e00ff */
[C---:B------:R-:W-:Y:S01]  /*1d0f0*/  SHF.L.U64.HI R250, R170.reuse, 0x5, R171 ;  /* 0x00000005aafa7819 */ /* 0x040fe200000102ab */
[----:B------:R-:W-:Y:S01]  /*1d100*/  IMAD.SHL.U32 R252, R170, 0x20, RZ ;  /* 0x00000020aafc7824 */ /* 0x000fe200078e00ff */
[----:B------:R-:W-:Y:S01]  /*1d110*/  MOV R0, R3 ;  /* 0x0000000300007202 */ /* 0x000fe20000000f00 */
[----:B------:R1:W-:Y:S04]  /*1d120*/  STL [R1], R2 ;  /* 0x0000000201007387 */ /* 0x0003e80000100800 */
[----:B------:R2:W-:Y:S01]  /*1d130*/  STL [R1+0x4], R4 ;  /* 0x0000040401007387 */ /* 0x0005e20000100800 */
[----:B-1----:R-:W-:-:S03]  /*1d140*/  IMAD.MOV.U32 R2, RZ, RZ, R164 ;  /* 0x000000ffff027224 */ /* 0x002fc600078e00a4 */
.L_x_7977:
        /* <DEDUP_REMOVED lines=14> */
[----:B------:R-:W3:Y:S04]  /*1d230*/  LD.E R10, [R164.64+0x170] ;  /* 0x00017004a40a7980 */ /* 0x000ee8000c101900 */
[----:B------:R-:W4:Y:S01]  /*1d240*/  LD.E.64 R14, [R164.64+0x28] ;  /* 0x00002804a40e7980 */ /* 0x000f22000c101b00 */
[-C--:B---3--:R-:W-:Y:S02]  /*1d250*/  IABS R7, R10.reuse ;  /* 0x0000000a00077213 */ /* 0x088fe40000000000 */
        /* <DEDUP_REMOVED lines=8> */
[----:B--2---:R-:W-:Y:S02]  /*1d2e0*/  IABS R4, R3 ;  /* 0x0000000300047213 */ /* 0x004fe40000000000 */
        /* <DEDUP_REMOVED lines=50> */
.L_x_7970:
[----:B------:R-:W-:Y:S02]  /*1d610*/  ULDC.64 UR4, c[0x0][0x118] ;  /* 0x0000460000047ab9 */ /* 0x000fe40000000a00 */
[----:B------:R-:W3:Y:S02]  /*1d620*/  LD.E R10, [R164.64+0x40] ;  /* 0x00004004a40a7980 */ /* 0x000ee4000c101900 */
[----:B---3--:R-:W-:Y:S04]  /*1d630*/  LEA R10, -R10, RZ, 0x6 ;  /* 0x000000ff0a0a7211 */ /* 0x008fe800078e31ff */
[----:B------:R-:W-:Y:S02]  /*1d640*/  SHF.R.S32.HI R5, RZ, 0x1f, R10 ;  /* 0x0000001fff057819 */ /* 0x000fe4000001140a */
.L_x_7971:
[----:B------:R-:W-:Y:S05]  /*1d650*/  BSYNC B0 ;  /* 0x0000000000007941 */ /* 0x000fea0003800000 */
.L_x_7969:
        /* <DEDUP_REMOVED lines=10> */
[----:B--2---:R-:W-:Y:S01]  /*1d700*/  IADD3 R4, P0, R252, R6, RZ ;  /* 0x00000006fc047210 */ /* 0x004fe20007f1e0ff */
[----:B------:R1:W-:Y:S04]  /*1d710*/  LDGSTS.E.BYPASS.LTC128B.128 [R245+0x12000], [R242.64+0x80] ;  /* 0x12000080f2f57fae */ /* 0x0003e8000b901d44 */
[----:B------:R1:W-:Y:S01]  /*1d720*/  LDGSTS.E.BYPASS.LTC128B.128 [R245+0x14000], [R242.64+0x100] ;  /* 0x14000100f2f57fae */ /* 0x0003e2000b901d44 */
[----:B------:R-:W-:Y:S01]  /*1d730*/  IMAD.X R5, R250, 0x1, R7, P0 ;  /* 0x00000001fa057824 */ /* 0x000fe200000e0607 */
[----:B------:R-:W-:Y:S02]  /*1d740*/  IADD3 R12, P0, R252, R4, RZ ;  /* 0x00000004fc0c7210 */ /* 0x000fe40007f1e0ff */
[----:B------:R1:W-:Y:S03]  /*1d750*/  LDGSTS.E.BYPASS.LTC128B.128 [R245+0x16000], [R242.64+0x180] ;  /* 0x16000180f2f57fae */ /* 0x0003e6000b901d44 */
[----:B------:R-:W-:Y:S01]  /*1d760*/  IMAD.X R13, R250, 0x1, R5, P0 ;  /* 0x00000001fa0d7824 */ /* 0x000fe200000e0605 */
[----:B------:R2:W-:Y:S01]  /*1d770*/  LDGSTS.E.BYPASS.LTC128B.128 [R245+0x10800], [R6.64] ;  /* 0x1080000006f57fae */ /* 0x0005e2000b901d44 */
[----:B------:R-:W-:Y:S03]  /*1d780*/  ISETP.GT.AND P0, PT, R247, R230, PT ;  /* 0x000000e6f700720c */ /* 0x000fe60003f04270 */
        /* <DEDUP_REMOVED lines=292> */
.L_x_7975:
[----:B------:R-:W-:Y:S02]  /*1e9d0*/  ULDC.64 UR4, c[0x0][0x118] ;  /* 0x0000460000047ab9 */ /* 0x000fe40000000a00 */
[----:B------:R-:W2:Y:S02]  /*1e9e0*/  LD.E R174, [R164.64+0x38] ;  /* 0x00003804a4ae7980 */ /* 0x000ea4000c101900 */
[----:B--2---:R-:W-:Y:S04]  /*1e9f0*/  LEA R174, -R174, RZ, 0x6 ;  /* 0x000000ffaeae7211 */ /* 0x004fe800078e31ff */
[----:B------:R-:W-:Y:S02]  /*1ea00*/  SHF.R.S32.HI R169, RZ, 0x1f, R174 ;  /* 0x0000001fffa97819 */ /* 0x000fe400000114ae */
.L_x_7976:
[----:B------:R-:W-:Y:S05]  /*1ea10*/  BSYNC B0 ;  /* 0x0000000000007941 */ /* 0x000fea0003800000 */
.L_x_7974:
[----:B------:R-:W2:Y:S01]  /*1ea20*/  LDL R166, [R1+0x4] ;  /* 0x0000040001a67983 */ /* 0x000ea20000100800 */
[C---:B------:R-:W-:Y:S01]  /*1ea30*/  LEA R232, P0, R174.reuse, R232, 0x1 ;  /* 0x000000e8aee87211 */ /* 0x040fe200078008ff */
[----:B------:R-:W-:Y:S02]  /*1ea40*/  ULDC.64 UR4, c[0x0][0x118] ;  /* 0x0000460000047ab9 */ /* 0x000fe40000000a00 */
[----:B------:R-:W3:Y:S01]  /*1ea50*/  LDL R3, [R1] ;  /* 0x0000000001037983 */ /* 0x000ee20000100800 */
        /* <DEDUP_REMOVED lines=28> */
.L_x_7973:
[----:B------:R-:W-:Y:S05]  /*1ec20*/  BSYNC B1 ;  /* 0x0000000000017941 */ /* 0x000fea0003800000 */
.L_x_7972:
[----:B------:R-:W-:Y:S01]  /*1ec30*/  ULDC.64 UR4, c[0x0][0x118] ;  /* 0x0000460000047ab9 */ /* 0x000fe20000000a00 */
[----:B------:R-:W2:Y:S08]  /*1ec40*/  S2R R166, SR_TID.X ;  /* 0x0000000000a67919 */ /* 0x000eb00000002100 */
[----:B------:R3:W4:Y:S01]  /*1ec50*/  LD.E R165, [R164.64+0xdc] ;  /* 0x0000dc04a4a57980 */ /* 0x000722000c101900 */
[----:B--2---:R-:W-:Y:S04]  /*1ec60*/  SHF.L.U32 R166, R166, 0x1, RZ ;  /* 0x00000001a6a67819 */ /* 0x004fe800000006ff */
[----:B------:R-:W-:Y:S04]  /*1ec70*/  LOP3.LUT R166, R166, 0x6, RZ, 0xc0, !PT ;  /* 0x00000006a6a67812 */ /* 0x000fe800078ec0ff */
[----:B------:R-:W-:Y:S04]  /*1ec80*/  LEA R3, R247, R166, 0x6 ;  /* 0x000000a6f7037211 */ /* 0x000fe800078e30ff */
[C---:B-1----:R-:W-:Y:S02]  /*1ec90*/  IADD3 R169, R3.reuse, 0x1, RZ ;  /* 0x0000000103a97810 */ /* 0x042fe40007ffe0ff */
[----:B------:R-:W-:Y:S02]  /*1eca0*/  IADD3 R173, R3, 0x8, RZ ;  /* 0x0000000803ad7810 */ /* 0x000fe40007ffe0ff */
[C---:B------:R-:W-:Y:S02]  /*1ecb0*/  ISETP.GE.AND P6, PT, R169.reuse, R248, PT ;  /* 0x000000f8a900720c */ /* 0x040fe40003fc6270 */
[----:B------:R-:W-:Y:S02]  /*1ecc0*/  ISETP.GE.AND P1, PT, R169, R244, PT ;  /* 0x000000f4a900720c */ /* 0x000fe40003f26270 */
[C---:B------:R-:W-:Y:S02]  /*1ecd0*/  ISETP.GE.AND P0, PT, R173.reuse, R248, PT ;  /* 0x000000f8ad00720c */ /* 0x040fe40003f06270 */
[----:B------:R-:W-:Y:S02]  /*1ece0*/  ISETP.GE.AND P4, PT, R173, R244, PT ;  /* 0x000000f4ad00720c */ /* 0x000fe40003f86270 */
[----:B------:R-:W-:Y:S02]  /*1ecf0*/  ISETP.GE.OR P1, PT, R169, R238, !P1 ;  /* 0x000000eea900720c */ /* 0x000fe40004f26670 */
[C---:B------:R-:W-:Y:S02]  /*1ed00*/  ISETP.GE.OR P0, PT, R173.reuse, R246, !P0 ;  /* 0x000000f6ad00720c */ /* 0x040fe40004706670 */
[----:B------:R-:W-:Y:S02]  /*1ed10*/  ISETP.GE.OR P4, PT, R173, R238, !P4 ;  /* 0x000000eead00720c */ /* 0x000fe40006786670 */
[----:B------:R-:W-:Y:S02]  /*1ed20*/  IADD3 R173, R3, 0x11, RZ ;  /* 0x0000001103ad7810 */ /* 0x000fe40007ffe0ff */
[----:B------:R-:W-:Y:S02]  /*1ed30*/  ISETP.GE.OR P6, PT, R169, R246, !P6 ;  /* 0x000000f6a900720c */ /* 0x000fe400077c6670 */
[C---:B------:R-:W-:Y:S02]  /*1ed40*/  IADD3 R169, R3.reuse, 0x9, RZ ;  /* 0x0000000903a97810 */ /* 0x040fe40007ffe0ff */
[----:B------:R-:W-:Y:S02]  /*1ed50*/  FSEL R8, R8, -INF , !P0 ;  /* 0xff80000008087808 */ /* 0x000fe40004000000 */
[-C--:B------:R-:W-:Y:S02]  /*1ed60*/  ISETP.GE.AND P2, PT, R3, R248.reuse, PT ;  /* 0x000000f80300720c */ /* 0x080fe40003f46270 */
[----:B------:R-:W-:Y:S02]  /*1ed70*/  FSEL R5, R5, -INF , !P6 ;  /* 0xff80000005057808 */ /* 0x000fe40007000000 */
[-C--:B------:R-:W-:Y:S02]  /*1ed80*/  ISETP.GE.AND P5, PT, R169, R248.reuse, PT ;  /* 0x000000f8a900720c */ /* 0x080fe40003fa6270 */
[C---:B------:R-:W-:Y:S02]  /*1ed90*/  ISETP.GE.AND P6, PT, R173.reuse, R248, PT ;  /* 0x000000f8ad00720c */ /* 0x040fe40003fc6270 */
[----:B------:R-:W-:Y:S02]  /*1eda0*/  ISETP.GE.AND P0, PT, R173, R244, PT ;  /* 0x000000f4ad00720c */ /* 0x000fe40003f06270 */
[-C--:B------:R-:W-:Y:S02]  /*1edb0*/  ISETP.GE.OR P2, PT, R3, R246.reuse, !P2 ;  /* 0x000000f60300720c */ /* 0x080fe40005746670 */
[-C--:B------:R-:W-:Y:S02]  /*1edc0*/  ISETP.GE.OR P5, PT, R169, R246.reuse, !P5 ;  /* 0x000000f6a900720c */ /* 0x080fe40006fa6670 */
[C---:B------:R-:W-:Y:S02]  /*1edd0*/  ISETP.GE.OR P6, PT, R173.reuse, R246, !P6 ;  /* 0x000000f6ad00720c */ /* 0x040fe400077c6670 */
[----:B------:R-:W-:Y:S02]  /*1ede0*/  ISETP.GE.OR P0, PT, R173, R238, !P0 ;  /* 0x000000eead00720c */ /* 0x000fe40004706670 */
[----:B------:R-:W-:Y:S02]  /*1edf0*/  IADD3 R173, R3, 0x19, RZ ;  /* 0x0000001903ad7810 */ /* 0x000fe40007ffe0ff */
[----:B------:R-:W-:Y:S02]  /*1ee00*/  FSEL R9, R9, -INF , !P5 ;  /* 0xff80000009097808 */ /* 0x000fe40006800000 */
[----:B------:R-:W-:Y:S02]  /*1ee10*/  ISETP.GE.AND P3, PT, R3, R244, PT ;  /* 0x000000f40300720c */ /* 0x000fe40003f66270 */
[----:B------:R-:W-:Y:S02]  /*1ee20*/  FSEL R171, R4, -INF , !P2 ;  /* 0xff80000004ab7808 */ /* 0x000fe40005000000 */
[----:B------:R-:W-:Y:S02]  /*1ee30*/  ISETP.GE.AND P5, PT, R173, R248, PT ;  /* 0x000000f8ad00720c */ /* 0x000fe40003fa6270 */
[C---:B------:R-:W-:Y:S02]  /*1ee40*/  ISETP.GE.OR P3, PT, R3.reuse, R238, !P3 ;  /* 0x000000ee0300720c */ /* 0x040fe40005f66670 */
[----:B------:R-:W-:Y:S02]  /*1ee50*/  IADD3 R175, R3, 0x10, RZ ;  /* 0x0000001003af7810 */ /* 0x000fe40007ffe0ff */
[----:B------:R-:W-:Y:S02]  /*1ee60*/  ISETP.GE.OR P5, PT, R173, R246, !P5 ;  /* 0x000000f6ad00720c */ /* 0x000fe40006fa6670 */
[----:B------:R-:W-:Y:S02]  /*1ee70*/  FMNMX.FTZ R4, R171, R2, !PT ;  /* 0x00000002ab047209 */ /* 0x000fe40007810000 */
[----:B------:R-:W-:Y:S02]  /*1ee80*/  ISETP.GE.AND P2, PT, R169, R244, PT ;  /* 0x000000f4a900720c */ /* 0x000fe40003f46270 */
[----:B------:R-:W-:Y:S02]  /*1ee90*/  FSEL R7, R7, -INF , !P1 ;  /* 0xff80000007077808 */ /* 0x000fe40004800000 */
[----:B------:R-:W-:Y:S02]  /*1eea0*/  ISETP.GE.OR P2, PT, R169, R238, !P2 ;  /* 0x000000eea900720c */ /* 0x000fe40005746670 */
[----:B------:R-:W-:Y:S02]  /*1eeb0*/  FSEL R169, R6, -INF , !P3 ;  /* 0xff80000006a97808 */ /* 0x000fe40005800000 */
[----:B------:R-:W-:Y:S02]  /*1eec0*/  ISETP.GE.AND P3, PT, R175, R244, PT ;  /* 0x000000f4af00720c */ /* 0x000fe40003f66270 */
[----:B------:R-:W-:Y:S02]  /*1eed0*/  FSEL R195, R17, -INF , !P5 ;  /* 0xff80000011c37808 */ /* 0x000fe40006800000 */
[----:B------:R-:W-:Y:S02]  /*1eee0*/  FMNMX.FTZ R17, R5, R4, !PT ;  /* 0x0000000405117209 */ /* 0x000fe40007810000 */
[C---:B------:R-:W-:Y:S02]  /*1eef0*/  ISETP.GE.AND P1, PT, R175.reuse, R248, PT ;  /* 0x000000f8af00720c */ /* 0x040fe40003f26270 */
[C---:B------:R-:W-:Y:S02]  /*1ef00*/  ISETP.GE.OR P3, PT, R175.reuse, R238, !P3 ;  /* 0x000000eeaf00720c */ /* 0x040fe40005f66670 */
[----:B------:R-:W-:Y:S02]  /*1ef10*/  FMNMX.FTZ R4, R8, R17, !PT ;  /* 0x0000001108047209 */ /* 0x000fe40007810000 */
[----:B------:R-:W-:Y:S02]  /*1ef20*/  ISETP.GE.OR P1, PT, R175, R246, !P1 ;  /* 0x000000f6af00720c */ /* 0x000fe40004f26670 */
[----:B------:R-:W-:Y:S02]  /*1ef30*/  IADD3 R175, R3, 0x18, RZ ;  /* 0x0000001803af7810 */ /* 0x000fe40007ffe0ff */
[----:B------:R-:W-:Y:S02]  /*1ef40*/  FSEL R10, R10, -INF , !P4 ;  /* 0xff8000000a0a7808 */ /* 0x000fe40006000000 */
[----:B------:R-:W-:Y:S02]  /*1ef50*/  FSEL R11, R11, -INF , !P2 ;  /* 0xff8000000b0b7808 */ /* 0x000fe40005000000 */
[----:B------:R-:W-:Y:S02]  /*1ef60*/  FSEL R192, R12, -INF , !P1 ;  /* 0xff8000000cc07808 */ /* 0x000fe40004800000 */
[----:B------:R-:W-:Y:S02]  /*1ef70*/  FMNMX.FTZ R17, R9, R4, !PT ;  /* 0x0000000409117209 */ /* 0x000fe40007810000 */
[C---:B------:R-:W-:Y:S02]  /*1ef80*/  ISETP.GE.AND P2, PT, R175.reuse, R248, PT ;  /* 0x000000f8af00720c */ /* 0x040fe40003f46270 */
[-C--:B------:R-:W-:Y:S02]  /*1ef90*/  ISETP.GE.AND P4, PT, R175, R244.reuse, PT ;  /* 0x000000f4af00720c */ /* 0x080fe40003f86270 */
[----:B------:R-:W-:Y:S02]  /*1efa0*/  ISETP.GE.AND P1, PT, R173, R244, PT ;  /* 0x000000f4ad00720c */ /* 0x000fe40003f26270 */
[C---:B------:R-:W-:Y:S02]  /*1efb0*/  ISETP.GE.OR P2, PT, R175.reuse, R246, !P2 ;  /* 0x000000f6af00720c */ /* 0x040fe40005746670 */
[-C--:B------:R-:W-:Y:S02]  /*1efc0*/  ISETP.GE.OR P4, PT, R175, R238.reuse, !P4 ;  /* 0x000000eeaf00720c */ /* 0x080fe40006786670 */
[----:B------:R-:W-:Y:S02]  /*1efd0*/  IADD3 R175, R3, 0x20, RZ ;  /* 0x0000002003af7810 */ /* 0x000fe40007ffe0ff */
[----:B------:R-:W-:Y:S02]  /*1efe0*/  ISETP.GE.OR P1, PT, R173, R238, !P1 ;  /* 0x000000eead00720c */ /* 0x000fe40004f26670 */
[----:B------:R-:W-:Y:S02]  /*1eff0*/  FSEL R193, R13, -INF , !P6 ;  /* 0xff8000000dc17808 */ /* 0x000fe40007000000 */
[----:B------:R-:W-:Y:S02]  /*1f000*/  FMNMX.FTZ R4, R192, R17, !PT ;  /* 0x00000011c0047209 */ /* 0x000fe40007810000 */
[----:B------:R-:W-:Y:S02]  /*1f010*/  IADD3 R173, R3, 0x21, RZ ;  /* 0x0000002103ad7810 */ /* 0x000fe40007ffe0ff */
[----:B------:R-:W-:Y:S02]  /*1f020*/  FSEL R194, R16, -INF , !P2 ;  /* 0xff80000010c27808 */ /* 0x000fe40005000000 */
[----:B------:R-:W-:Y:S02]  /*1f030*/  FSEL R197, R15, -INF , !P0 ;  /* 0xff8000000fc57808 */ /* 0x000fe40004000000 */
[----:B------:R-:W-:Y:S02]  /*1f040*/  ISETP.GE.AND P0, PT, R175, R248, PT ;  /* 0x000000f8af00720c */ /* 0x000fe40003f06270 */
[----:B------:R-:W-:Y:S02]  /*1f050*/  FSEL R199, R19, -INF , !P1 ;  /* 0xff80000013c77808 */ /* 0x000fe40004800000 */
[----:B------:R-:W-:Y:S02]  /*1f060*/  FMNMX.FTZ R19, R193, R4, !PT ;  /* 0x00000004c1137209 */ /* 0x000fe40007810000 */
[----:B------:R-:W-:Y:S02]  /*1f070*/  FMNMX.FTZ R4, R169, R0, !PT ;  /* 0x00000000a9047209 */ /* 0x000fe40007810000 */
[----:B------:R-:W-:Y:S02]  /*1f080*/  ISETP.GE.AND P6, PT, R173, R248, PT ;  /* 0x000000f8ad00720c */ /* 0x000fe40003fc6270 */
[----:B------:R-:W-:Y:S02]  /*1f090*/  ISETP.GE.OR P0, PT, R175, R246, !P0 ;  /* 0x000000f6af00720c */ /* 0x000fe40004706670 */
[----:B------:R-:W-:Y:S02]  /*1f0a0*/  FMNMX.FTZ R6, R194, R19, !PT ;  /* 0x00000013c2067209 */ /* 0x000fe40007810000 */
[----:B------:R-:W-:Y:S02]  /*1f0b0*/  FMNMX.FTZ R19, R7, R4, !PT ;  /* 0x0000000407137209 */ /* 0x000fe40007810000 */
[----:B------:R-:W-:Y:S02]  /*1f0c0*/  FSEL R203, R20, -INF , !P0 ;  /* 0xff80000014cb7808 */ /* 0x000fe40004000000 */
[----:B------:R-:W-:Y:S02]  /*1f0d0*/  ISETP.GE.OR P6, PT, R173, R246, !P6 ;  /* 0x000000f6ad00720c */ /* 0x000fe400077c6670 */
[----:B------:R-:W-:Y:S02]  /*1f0e0*/  IADD3 R13, R3, 0x28, RZ ;  /* 0x00000028030d7810 */ /* 0x000fe40007ffe0ff */
[----:B------:R-:W-:Y:S02]  /*1f0f0*/  FMNMX.FTZ R4, R195, R6, !PT ;  /* 0x00000006c3047209 */ /* 0x000fe40007810000 */
[----:B------:R-:W-:Y:S02]  /*1f100*/  FMNMX.FTZ R6, R10, R19, !PT ;  /* 0x000000130a067209 */ /* 0x000fe40007810000 */
[----:B------:R-:W-:Y:S02]  /*1f110*/  FSEL R196, R14, -INF , !P3 ;  /* 0xff8000000ec47808 */ /* 0x000fe40005800000 */
[----:B------:R-:W-:Y:S02]  /*1f120*/  IADD3 R15, R3, 0x29, RZ ;  /* 0x00000029030f7810 */ /* 0x000fe40007ffe0ff */
[----:B------:R-:W-:Y:S02]  /*1f130*/  FMNMX.FTZ R19, R11, R6, !PT ;  /* 0x000000060b137209 */ /* 0x000fe40007810000 */
[----:B------:R-:W-:Y:S02]  /*1f140*/  ISETP.GE.AND P5, PT, R13, R248, PT ;  /* 0x000000f80d00720c */ /* 0x000fe40003fa6270 */
[----:B------:R-:W-:Y:S02]  /*1f150*/  FSEL R233, R21, -INF , !P6 ;  /* 0xff80000015e97808 */ /* 0x000fe40007000000 */
[----:B------:R-:W-:Y:S02]  /*1f160*/  FMNMX.FTZ R4, R203, R4, !PT ;  /* 0x00000004cb047209 */ /* 0x000fe40007810000 */
[----:B------:R-:W-:Y:S02]  /*1f170*/  FSEL R198, R18, -INF , !P4 ;  /* 0xff80000012c67808 */ /* 0x000fe40006000000 */
[----:B------:R-:W-:Y:S02]  /*1f180*/  ISETP.GE.AND P4, PT, R15, R248, PT ;  /* 0x000000f80f00720c */ /* 0x000fe40003f86270 */
[----:B------:R-:W-:Y:S02]  /*1f190*/  ISETP.GE.OR P5, PT, R13, R246, !P5 ;  /* 0x000000f60d00720c */ /* 0x000fe40006fa6670 */
[----:B------:R-:W-:Y:S02]  /*1f1a0*/  IADD3 R17, R3, 0x30, RZ ;  /* 0x0000003003117810 */ /* 0x000fe40007ffe0ff */
[----:B------:R-:W-:Y:S02]  /*1f1b0*/  FMNMX.FTZ R21, R233, R4, !PT ;  /* 0x00000004e9157209 */ /* 0x000fe40007810000 */
[----:B------:R-:W-:Y:S02]  /*1f1c0*/  FMNMX.FTZ R4, R196, R19, !PT ;  /* 0x00000013c4047209 */ /* 0x000fe40007810000 */
[-C--:B------:R-:W-:Y:S02]  /*1f1d0*/  ISETP.GE.AND P3, PT, R175, R244.reuse, PT ;  /* 0x000000f4af00720c */ /* 0x080fe40003f66270 */
[C---:B------:R-:W-:Y:S02]  /*1f1e0*/  ISETP.GE.AND P0, PT, R15.reuse, R244, PT ;  /* 0x000000f40f00720c */ /* 0x040fe40003f06270 */
[----:B------:R-:W-:Y:S02]  /*1f1f0*/  ISETP.GE.OR P4, PT, R15, R246, !P4 ;  /* 0x000000f60f00720c */ /* 0x000fe40006786670 */
[----:B------:R-:W-:Y:S02]  /*1f200*/  FSEL R202, R24, -INF , !P5 ;  /* 0xff80000018ca7808 */ /* 0x000fe40006800000 */
[----:B------:R-:W-:Y:S02]  /*1f210*/  ISETP.GE.AND P6, PT, R17, R248, PT ;  /* 0x000000f81100720c */ /* 0x000fe40003fc6270 */
[----:B------:R-:W-:Y:S02]  /*1f220*/  FMNMX.FTZ R19, R197, R4, !PT ;  /* 0x00000004c5137209 */ /* 0x000fe40007810000 */
[----:B------:R-:W-:Y:S02]  /*1f230*/  ISETP.GE.AND P2, PT, R173, R244, PT ;  /* 0x000000f4ad00720c */ /* 0x000fe40003f46270 */
[-C--:B------:R-:W-:Y:S02]  /*1f240*/  ISETP.GE.OR P3, PT, R175, R238.reuse, !P3 ;  /* 0x000000eeaf00720c */ /* 0x080fe40005f66670 */
[----:B------:R-:W-:Y:S02]  /*1f250*/  ISETP.GE.OR P0, PT, R15, R238, !P0 ;  /* 0x000000ee0f00720c */ /* 0x000fe40004706670 */
[----:B------:R-:W-:Y:S02]  /*1f260*/  IADD3 R15, R3, 0x31, RZ ;  /* 0x00000031030f7810 */ /* 0x000fe40007ffe0ff */
[----:B------:R-:W-:Y:S02]  /*1f270*/  ISETP.GE.OR P6, PT, R17, R246, !P6 ;  /* 0x000000f61100720c */ /* 0x000fe400077c6670 */
[----:B------:R-:W-:Y:S02]  /*1f280*/  FSEL R201, R25, -INF , !P4 ;  /* 0xff80000019c97808 */ /* 0x000fe40006000000 */
[----:B------:R-:W-:Y:S02]  /*1f290*/  FMNMX.FTZ R4, R198, R19, !PT ;  /* 0x00000013c6047209 */ /* 0x000fe40007810000 */
[----:B------:R-:W-:Y:S02]  /*1f2a0*/  ISETP.GE.AND P1, PT, R13, R244, PT ;  /* 0x000000f40d00720c */ /* 0x000fe40003f26270 */
[----:B------:R-:W-:Y:S02]  /*1f2b0*/  FMNMX.FTZ R6, R202, R21, !PT ;  /* 0x00000015ca067209 */ /* 0x000fe40007810000 */
[----:B------:R-:W-:Y:S02]  /*1f2c0*/  ISETP.GE.AND P5, PT, R15, R248, PT ;  /* 0x000000f80f00720c */ /* 0x000fe40003fa6270 */
[----:B------:R-:W-:Y:S02]  /*1f2d0*/  FSEL R177, R28, -INF , !P6 ;  /* 0xff8000001cb17808 */ /* 0x000fe40007000000 */
[----:B------:R-:W-:Y:S02]  /*1f2e0*/  FSEL R200, R22, -INF , !P3 ;  /* 0xff80000016c87808 */ /* 0x000fe40005800000 */
[----:B------:R-:W-:Y:S02]  /*1f2f0*/  ISETP.GE.OR P2, PT, R173, R238, !P2 ;  /* 0x000000eead00720c */ /* 0x000fe40005746670 */
[----:B------:R-:W-:Y:S02]  /*1f300*/  FMNMX.FTZ R19, R199, R4, !PT ;  /* 0x00000004c7137209 */ /* 0x000fe40007810000 */
[----:B------:R-:W-:Y:S02]  /*1f310*/  ISETP.GE.OR P1, PT, R13, R238, !P1 ;  /* 0x000000ee0d00720c */ /* 0x000fe40004f26670 */
[----:B------:R-:W-:Y:S02]  /*1f320*/  IADD3 R13, R3, 0x38, RZ ;  /* 0x00000038030d7810 */ /* 0x000fe40007ffe0ff */
[----:B------:R-:W-:Y:S02]  /*1f330*/  FMNMX.FTZ R6, R201, R6, !PT ;  /* 0x00000006c9067209 */ /* 0x000fe40007810000 */
[----:B------:R-:W-:Y:S02]  /*1f340*/  ISETP.GE.OR P5, PT, R15, R246, !P5 ;  /* 0x000000f60f00720c */ /* 0x000fe40006fa6670 */
[----:B------:R-:W-:Y:S02]  /*1f350*/  FSEL R183, R23, -INF , !P2 ;  /* 0xff80000017b77808 */ /* 0x000fe40005000000 */
[----:B------:R-:W-:Y:S02]  /*1f360*/  IADD3 R3, R3, 0x39, RZ ;  /* 0x0000003903037810 */ /* 0x000fe40007ffe0ff */
[----:B------:R-:W-:Y:S02]  /*1f370*/  ISETP.GE.AND P4, PT, R13, R248, PT ;  /* 0x000000f80d00720c */ /* 0x000fe40003f86270 */
[----:B------:R-:W-:Y:S02]  /*1f380*/  FMNMX.FTZ R21, R177, R6, !PT ;  /* 0x00000006b1157209 */ /* 0x000fe40007810000 */
[----:B------:R-:W-:Y:S02]  /*1f390*/  FMNMX.FTZ R6, R200, R19, !PT ;  /* 0x00000013c8067209 */ /* 0x000fe40007810000 */
[----:B------:R-:W-:Y:S02]  /*1f3a0*/  FSEL R180, R29, -INF , !P5 ;  /* 0xff8000001db47808 */ /* 0x000fe40006800000 */
[----:B------:R-:W-:Y:S02]  /*1f3b0*/  ISETP.GE.AND P6, PT, R3, R248, PT ;  /* 0x000000f80300720c */ /* 0x000fe40003fc6270 */
        /* <DEDUP_REMOVED lines=18> */
[----:B------:R-:W-:Y:S01]  /*1f4e0*/  FSEL R174, R31, -INF , !P2 ;  /* 0xff8000001fae7808 */ /* 0x000fe20005000000 */
[----:B------:R-:W-:Y:S01]  /*1f4f0*/  LDSM.16.MT88.4 R20, [R221+0x10000] ;  /* 0x01000000dd14783b */ /* 0x000fe20000004200 */
[----:B------:R-:W-:Y:S02]  /*1f500*/  ISETP.GE.OR P1, PT, R13, R238, !P0 ;  /* 0x000000ee0d00720c */ /* 0x000fe40004726670 */
[----:B------:R-:W-:Y:S02]  /*1f510*/  FMNMX.FTZ R13, R175, R6, !PT ;  /* 0x00000006af0d7209 */ /* 0x000fe40007810000 */
[C---:B------:R-:W-:Y:S02]  /*1f520*/  ISETP.GE.AND P0, PT, R3.reuse, R244, PT ;  /* 0x000000f40300720c */ /* 0x040fe40003f06270 */
[----:B------:R-:W-:Y:S01]  /*1f530*/  FSEL R173, R34, -INF , !P1 ;  /* 0xff80000022ad7808 */ /* 0x000fe20004800000 */
[----:B------:R-:W1:Y:S01]  /*1f540*/  SHFL.BFLY PT, R17, R4, 0x2, 0x1f ;  /* 0x0c401f0004117f89 */ /* 0x000e6200000e0000 */
[----:B------:R-:W-:Y:S02]  /*1f550*/  FMNMX.FTZ R12, R174, R13, !PT ;  /* 0x0000000dae0c7209 */ /* 0x000fe40007810000 */
[----:B------:R-:W-:Y:S02]  /*1f560*/  ISETP.GE.OR P0, PT, R3, R238, !P0 ;  /* 0x000000ee0300720c */ /* 0x000fe40004706670 */
[----:B------:R-:W-:Y:S02]  /*1f570*/  FMNMX.FTZ R3, R173, R12, !PT ;  /* 0x0000000cad037209 */ /* 0x000fe40007810000 */
[----:B------:R-:W-:Y:S01]  /*1f580*/  FSEL R166, R35, -INF , !P0 ;  /* 0xff80000023a67808 */ /* 0x000fe20004000000 */
[----:B------:R-:W-:Y:S03]  /*1f590*/  LDSM.16.MT88.4 R12, [R223+0x10000] ;  /* 0x01000000df0c783b */ /* 0x000fe60000004200 */
[----:B------:R-:W-:Y:S05]  /*1f5a0*/  FMNMX.FTZ R6, R166, R3, !PT ;  /* 0x00000003a6067209 */ /* 0x000fea0007810000 */
[----:B------:R-:W2:Y:S01]  /*1f5b0*/  SHFL.BFLY PT, R3, R6, 0x2, 0x1f ;  /* 0x0c401f0006037f89 */ /* 0x000ea200000e0000 */
[----:B-1----:R-:W-:Y:S07]  /*1f5c0*/  FMNMX.FTZ R17, R4, R17, !PT ;  /* 0x0000001104117209 */ /* 0x002fee0007810000 */
[----:B------:R-:W-:Y:S08]  /*1f5d0*/  LDSM.16.MT88.4 R28, [R220+0x10000] ;  /* 0x01000000dc1c783b */ /* 0x000ff00000004200 */
[----:B---3--:R-:W1:Y:S01]  /*1f5e0*/  SHFL.BFLY PT, R164, R17, 0x1, 0x1f ;  /* 0x0c201f0011a47f89 */ /* 0x008e6200000e0000 */
[----:B--2---:R-:W-:Y:S07]  /*1f5f0*/  FMNMX.FTZ R4, R6, R3, !PT ;  /* 0x0000000306047209 */ /* 0x004fee0007810000 */
[----:B------:R-:W2:Y:S01]  /*1f600*/  SHFL.BFLY PT, R3, R4, 0x1, 0x1f ;  /* 0x0c201f0004037f89 */ /* 0x000ea200000e0000 */
[----:B-1----:R-:W-:Y:S04]  /*1f610*/  FMNMX.FTZ R164, R17, R164, !PT ;  /* 0x000000a411a47209 */ /* 0x002fe80007810000 */
[----:B------:R-:W-:Y:S01]  /*1f620*/  FSETP.NEU.FTZ.AND P1, PT, R164, -INF , PT ;  /* 0xff800000a400780b */ /* 0x000fe20003f3d000 */
[----:B----4-:R-:W-:Y:S05]  /*1f630*/  FMUL.FTZ R182, R165, R164 ;  /* 0x000000a4a5b67220 */ /* 0x010fea0000410000 */
[----:B------:R-:W-:Y:S02]  /*1f640*/  FSEL R182, R182, RZ, P1 ;  /* 0x000000ffb6b67208 */ /* 0x000fe40000800000 */
[----:B--2---:R-:W-:Y:S03]  /*1f650*/  FMNMX.FTZ R3, R4, R3, !PT ;  /* 0x0000000304037209 */ /* 0x004fe60007810000 */
[--C-:B------:R-:W-:Y:S01]  /*1f660*/  FFMA.FTZ R184, R5, R165, -R182.reuse ;  /* 0x000000a505b87223 */ /* 0x100fe200000108b6 */
[----:B------:R-:W-:Y:S01]  /*1f670*/  FSEL R5, R164, RZ, P1 ;  /* 0x000000ffa4057208 */ /* 0x000fe20000800000 */
[----:B------:R-:W-:Y:S01]  /*1f680*/  FMUL.FTZ R172, R165, R3 ;  /* 0x00000003a5ac7220 */ /* 0x000fe20000410000 */
[----:B------:R-:W-:Y:S01]  /*1f690*/  FSETP.NEU.FTZ.AND P0, PT, R3, -INF , PT ;  /* 0xff8000000300780b */ /* 0x000fe20003f1d000 */
[-C--:B------:R-:W-:Y:S02]  /*1f6a0*/  FFMA.FTZ R185, R171, R165.reuse, -R182 ;  /* 0x000000a5abb97223 */ /* 0x080fe400000108b6 */
[----:B------:R-:W-:Y:S01]  /*1f6b0*/  FADD.FTZ R4, -R5, R2 ;  /* 0x0000000205047221 */ /* 0x000fe20000010100 */
[----:B------:R-:W-:Y:S01]  /*1f6c0*/  FSEL R5, R3, RZ, P0 ;  /* 0x000000ff03057208 */ /* 0x000fe20000000000 */
[-C--:B------:R-:W-:Y:S01]  /*1f6d0*/  FFMA.FTZ R191, R8, R165.reuse, -R182 ;  /* 0x000000a508bf7223 */ /* 0x080fe200000108b6 */
[----:B------:R-:W-:Y:S01]  /*1f6e0*/  FSEL R172, R172, RZ, P0 ;  /* 0x000000ffacac7208 */ /* 0x000fe20000000000 */
[----:B------:R-:W-:Y:S01]  /*1f6f0*/  FMUL.FTZ R2, R165, R4 ;  /* 0x00000004a5027220 */ /* 0x000fe20000410000 */
[----:B------:R-:W-:Y:S01]  /*1f700*/  MUFU.EX2 R185, R185 ;  /* 0x000000b900b97308 */ /* 0x000fe20000000800 */
[----:B------:R-:W-:Y:S01]  /*1f710*/  FADD.FTZ R4, -R5, R0 ;  /* 0x0000000005047221 */ /* 0x000fe20000010100 */
[----:B------:R-:W-:Y:S01]  /*1f720*/  ISETP.GT.AND P0, PT, R247, R230, PT ;  /* 0x000000e6f700720c */ /* 0x000fe20003f04270 */
[-C--:B------:R-:W-:Y:S02]  /*1f730*/  FFMA.FTZ R190, R9, R165.reuse, -R182 ;  /* 0x000000a509be7223 */ /* 0x080fe400000108b6 */
[-CC-:B------:R-:W-:Y:S02]  /*1f740*/  FFMA.FTZ R189, R169, R165.reuse, -R172.reuse ;  /* 0x000000a5a9bd7223 */ /* 0x180fe400000108ac */
[-CC-:B------:R-:W-:Y:S02]  /*1f750*/  FFMA.FTZ R188, R7, R165.reuse, -R172.reuse ;  /* 0x000000a507bc7223 */ /* 0x180fe400000108ac */
[-CC-:B------:R-:W-:Y:S01]  /*1f760*/  FFMA.FTZ R187, R10, R165.reuse, -R172.reuse ;  /* 0x000000a50abb7223 */ /* 0x180fe200000108ac */
[----:B------:R-:W1:Y:S01]  /*1f770*/  MUFU.EX2 R2, R2 ;  /* 0x0000000200027308 */ /* 0x000e620000000800 */
[-C--:B------:R-:W-:Y:S02]  /*1f780*/  FFMA.FTZ R186, R11, R165.reuse, -R172 ;  /* 0x000000a50bba7223 */ /* 0x080fe400000108ac */
[----:B------:R-:W-:Y:S02]  /*1f790*/  FMUL.FTZ R0, R165, R4 ;  /* 0x00000004a5007220 */ /* 0x000fe40000410000 */
[-CC-:B------:R-:W-:Y:S02]  /*1f7a0*/  FFMA.FTZ R177, R177, R165.reuse, -R182.reuse ;  /* 0x000000a5b1b17223 */ /* 0x180fe400000108b6 */
[-CC-:B------:R-:W-:Y:S02]  /*1f7b0*/  FFMA.FTZ R180, R180, R165.reuse, -R182.reuse ;  /* 0x000000a5b4b47223 */ /* 0x180fe400000108b6 */
[-C--:B------:R-:W-:Y:S01]  /*1f7c0*/  FFMA.FTZ R178, R178, R165.reuse, -R182 ;  /* 0x000000a5b2b27223 */ /* 0x080fe200000108b6 */
[----:B------:R-:W2:Y:S01]  /*1f7d0*/  MUFU.EX2 R0, R0 ;  /* 0x0000000000007308 */ /* 0x000ea20000000800 */
[-CC-:B------:R-:W-:Y:S02]  /*1f7e0*/  FFMA.FTZ R175, R175, R165.reuse, -R172.reuse ;  /* 0x000000a5afaf7223 */ /* 0x180fe400000108ac */
[-C--:B------:R-:W-:Y:S02]  /*1f7f0*/  FFMA.FTZ R174, R174, R165.reuse, -R172 ;  /* 0x000000a5aeae7223 */ /* 0x080fe400000108ac */
[-CC-:B------:R-:W-:Y:S02]  /*1f800*/  FFMA.FTZ R192, R192, R165.reuse, -R182.reuse ;  /* 0x000000a5c0c07223 */ /* 0x180fe400000108b6 */
[-CC-:B------:R-:W-:Y:S02]  /*1f810*/  FFMA.FTZ R193, R193, R165.reuse, -R182.reuse ;  /* 0x000000a5c1c17223 */ /* 0x180fe400000108b6 */
[-CC-:B------:R-:W-:Y:S01]  /*1f820*/  FFMA.FTZ R194, R194, R165.reuse, -R182.reuse ;  /* 0x000000a5c2c27223 */ /* 0x180fe200000108b6 */
[----:B------:R-:W3:Y:S01]  /*1f830*/  MUFU.EX2 R184, R184 ;  /* 0x000000b800b87308 */ /* 0x000ee20000000800 */
[-C--:B------:R-:W-:Y:S02]  /*1f840*/  FFMA.FTZ R195, R195, R165.reuse, -R182 ;  /* 0x000000a5c3c37223 */ /* 0x080fe400000108b6 */
[--C-:B------:R-:W-:Y:S02]  /*1f850*/  FFMA.FTZ R196, R196, R165, -R172.reuse ;  /* 0x000000a5c4c47223 */ /* 0x100fe400000108ac */
[C---:B-1----:R-:W-:Y:S02]  /*1f860*/  FMUL.FTZ R4, R2.reuse, R160 ;  /* 0x000000a002047220 */ /* 0x042fe40000410000 */
        /* <DEDUP_REMOVED lines=8> */
[----:B------:R-:W1:Y:S01]  /*1f8f0*/  MUFU.EX2 R190, R190 ;  /* 0x000000be00be7308 */ /* 0x000e620000000800 */
[----:B------:R-:W-:Y:S01]  /*1f900*/  FMUL.FTZ R11, R0, R159 ;  /* 0x0000009f000b7220 */ /* 0x000fe20000410000 */
[----:B------:R-:W-:Y:S01]  /*1f910*/  LDSM.16.MT88.4 R160, [R219+0x12800] ;  /* 0x01280000dba0783b */ /* 0x000fe20000004200 */
[----:B------:R-:W-:Y:S01]  /*1f920*/  FMUL.FTZ R17, R2, R149 ;  /* 0x0000009502117220 */ /* 0x000fe20000410000 */
[----:B---3--:R-:W-:Y:S01]  /*1f930*/  F2FP.BF16.PACK_AB R168, R184, R185 ;  /* 0x000000b9b8a8723e */ /* 0x008fe200000010ff */
        /* <DEDUP_REMOVED lines=13> */
[----:B-1----:R-:W-:Y:S01]  /*1fa10*/  F2FP.BF16.PACK_AB R170, R190, R191 ;  /* 0x000000bfbeaa723e */ /* 0x002fe200000010ff */
[----:B------:R-:W-:Y:S02]  /*1fa20*/  FMUL.FTZ R35, R0, R135 ;  /* 0x0000008700237220 */ /* 0x000fe40000410000 */
[C---:B------:R-:W-:Y:S03]  /*1fa30*/  FMUL.FTZ R36, R2.reuse, R36 ;  /* 0x0000002402247220 */ /* 0x040fe60000410000 */
[----:B------:R-:W-:Y:S01]  /*1fa40*/  LDSM.16.MT88.4 R132, [R220+0x12000] ;  /* 0x01200000dc84783b */ /* 0x000fe20000004200 */
[----:B------:R-:W-:Y:S01]  /*1fa50*/  MUFU.EX2 R187, R187 ;  /* 0x000000bb00bb7308 */ /* 0x000fe20000000800 */
[----:B------:R-:W-:Y:S02]  /*1fa60*/  FMUL.FTZ R37, R2, R37 ;  /* 0x0000002502257220 */ /* 0x000fe40000410000 */
[C---:B------:R-:W-:Y:S02]  /*1fa70*/  FMUL.FTZ R38, R0.reuse, R38 ;  /* 0x0000002600267220 */ /* 0x040fe40000410000 */
[----:B------:R-:W-:Y:S02]  /*1fa80*/  FMUL.FTZ R39, R0, R39 ;  /* 0x0000002700277220 */ /* 0x000fe40000410000 */
[----:B------:R-:W-:Y:S01]  /*1fa90*/  LDSM.16.MT88.4 R156, [R220+0x12800] ;  /* 0x01280000dc9c783b */ /* 0x000fe20000004200 */
[C---:B------:R-:W-:Y:S02]  /*1faa0*/  FMUL.FTZ R40, R2.reuse, R40 ;  /* 0x0000002802287220 */ /* 0x040fe40000410000 */
[----:B------:R-:W1:Y:S01]  /*1fab0*/  MUFU.EX2 R186, R186 ;  /* 0x000000ba00ba7308 */ /* 0x000e620000000800 */
[----:B------:R-:W-:Y:S02]  /*1fac0*/  FMUL.FTZ R41, R2, R41 ;  /* 0x0000002902297220 */ /* 0x000fe40000410000 */
[----:B------:R-:W-:Y:S01]  /*1fad0*/  FMUL.FTZ R42, R0, R42 ;  /* 0x0000002a002a7220 */ /* 0x000fe20000410000 */
        /* <DEDUP_REMOVED lines=12> */
[----:B------:R-:W-:Y:S01]  /*1fba0*/  FMUL.FTZ R52, R2, R52 ;  /* 0x0000003402347220 */ /* 0x000fe20000410000 */
[----:B-1----:R-:W-:Y:S01]  /*1fbb0*/  F2FP.BF16.PACK_AB R171, R186, R187 ;  /* 0x000000bbbaab723e */ /* 0x002fe200000010ff */
[----:B------:R-:W-:Y:S02]  /*1fbc0*/  FMUL.FTZ R53, R2, R53 ;  /* 0x0000003502357220 */ /* 0x000fe40000410000 */
[C---:B------:R-:W-:Y:S02]  /*1fbd0*/  FMUL.FTZ R54, R0.reuse, R54 ;  /* 0x0000003600367220 */ /* 0x040fe40000410000 */
[----:B------:R-:W-:Y:S01]  /*1fbe0*/  FMUL.FTZ R55, R0, R55 ;  /* 0x0000003700377220 */ /* 0x000fe20000410000 */
[----:B------:R-:W-:Y:S01]  /*1fbf0*/  MUFU.EX2 R194, R194 ;  /* 0x000000c200c27308 */ /* 0x000fe20000000800 */
[C---:B------:R-:W-:Y:S05]  /*1fc00*/  HMMA.16816.F32.BF16 R4, R168.reuse, R12, R4 ;  /* 0x0000000ca804723c */ /* 0x040fea0000041804 */
        /* <DEDUP_REMOVED lines=44> */
[C---:B---3--:R-:W-:Y:S04]  /*1fed0*/  HMMA.16816.F32.BF16 R36, R168.reuse, R144, R36 ;  /* 0x00000090a824723c */ /* 0x048fe80000041824 */
[----:B------:R-:W-:Y:S02]  /*1fee0*/  FMUL.FTZ R75, R0, R75 ;  /* 0x0000004b004b7220 */ /* 0x000fe40000410000 */
[C---:B------:R-:W-:Y:S02]  /*1fef0*/  FMUL.FTZ R76, R2.reuse, R76 ;  /* 0x0000004c024c7220 */ /* 0x040fe40000410000 */
[C---:B------:R-:W-:Y:S01]  /*1ff00*/  HMMA.16816.F32.BF16 R40, R168.reuse, R146, R40 ;  /* 0x00000092a828723c */ /* 0x040fe20000041828 */
[----:B------:R-:W-:Y:S03]  /*1ff10*/  LDSM.16.MT88.4 R144, [R220+0x10800] ;  /* 0x01080000dc90783b */ /* 0x000fe60000004200 */
[----:B------:R-:W-:Y:S02]  /*1ff20*/  FMUL.FTZ R77, R2, R77 ;  /* 0x0000004d024d7220 */ /* 0x000fe40000410000 */
[C---:B------:R-:W-:Y:S02]  /*1ff30*/  FMUL.FTZ R78, R0.reuse, R78 ;  /* 0x0000004e004e7220 */ /* 0x040fe40000410000 */
[----:B------:R-:W-:Y:S01]  /*1ff40*/  FMUL.FTZ R79, R0, R79 ;  /* 0x0000004f004f7220 */ /* 0x000fe20000410000 */
[C---:B----4-:R-:W-:Y:S03]  /*1ff50*/  HMMA.16816.F32.BF16 R44, R168.reuse, R136, R44 ;  /* 0x00000088a82c723c */ /* 0x050fe6000004182c */
        /* <DEDUP_REMOVED lines=66> */
[-CC-:B------:R-:W-:Y:S02]  /*20380*/  FFMA.FTZ R197, R197, R165.reuse, -R172.reuse ;  /* 0x000000a5c5c57223 */ /* 0x180fe400000108ac */
[--C-:B------:R-:W-:Y:S03]  /*20390*/  FFMA.FTZ R198, R198, R165, -R172.reuse ;  /* 0x000000a5c6c67223 */ /* 0x100fe600000108ac */
[C---:B-1----:R-:W-:Y:S01]  /*203a0*/  HMMA.16816.F32.BF16 R116, R168.reuse, R136, R116 ;  /* 0x00000088a874723c */ /* 0x042fe20000041874 */
[----:B------:R-:W1:Y:S02]  /*203b0*/  MUFU.EX2 R197, R197 ;  /* 0x000000c500c57308 */ /* 0x000e640000000800 */
[C---:B------:R-:W-:Y:S02]  /*203c0*/  FMUL.FTZ R120, R2.reuse, R120 ;  /* 0x0000007802787220 */ /* 0x040fe40000410000 */
[----:B------:R-:W-:Y:S02]  /*203d0*/  FMUL.FTZ R121, R2, R121 ;  /* 0x0000007902797220 */ /* 0x000fe40000410000 */
[C---:B------:R-:W-:Y:S02]  /*203e0*/  FMUL.FTZ R122, R0.reuse, R122 ;  /* 0x0000007a007a7220 */ /* 0x040fe40000410000 */
[----:B------:R-:W-:Y:S02]  /*203f0*/  FMUL.FTZ R123, R0, R123 ;  /* 0x0000007b007b7220 */ /* 0x000fe40000410000 */
[----:B------:R-:W-:Y:S01]  /*20400*/  MUFU.EX2 R198, R198 ;  /* 0x000000c600c67308 */ /* 0x000fe20000000800 */
[-C--:B------:R-:W-:Y:S02]  /*20410*/  FFMA.FTZ R199, R199, R165.reuse, -R172 ;  /* 0x000000a5c7c77223 */ /* 0x080fe400000108ac */
[--C-:B------:R-:W-:Y:S02]  /*20420*/  FFMA.FTZ R203, R203, R165, -R182.reuse ;  /* 0x000000a5cbcb7223 */ /* 0x100fe400000108b6 */
[C---:B------:R-:W-:Y:S01]  /*20430*/  HMMA.16816.F32.BF16 R120, R168.reuse, R138, R120 ;  /* 0x0000008aa878723c */ /* 0x040fe20000041878 */
[----:B------:R-:W5:Y:S02]  /*20440*/  LDSM.16.MT88.4 R136, [R221+0x10800] ;  /* 0x01080000dd88783b */ /* 0x000f640000004200 */
[C---:B------:R-:W-:Y:S02]  /*20450*/  FMUL.FTZ R124, R2.reuse, R124 ;  /* 0x0000007c027c7220 */ /* 0x040fe40000410000 */
[----:B------:R-:W1:Y:S01]  /*20460*/  MUFU.EX2 R199, R199 ;  /* 0x000000c700c77308 */ /* 0x000e620000000800 */
[----:B------:R-:W-:Y:S02]  /*20470*/  FMUL.FTZ R125, R2, R125 ;  /* 0x0000007d027d7220 */ /* 0x000fe40000410000 */
[C---:B------:R-:W-:Y:S04]  /*20480*/  FMUL.FTZ R126, R0.reuse, R126 ;  /* 0x0000007e007e7220 */ /* 0x040fe80000410000 */
[----:B------:R-:W-:Y:S02]  /*20490*/  FMUL.FTZ R127, R0, R127 ;  /* 0x0000007f007f7220 */ /* 0x000fe40000410000 */
[-CC-:B------:R-:W-:Y:S01]  /*204a0*/  FFMA.FTZ R233, R233, R165.reuse, -R182.reuse ;  /* 0x000000a5e9e97223 */ /* 0x180fe200000108b6 */
[----:B------:R-:W-:Y:S01]  /*204b0*/  MUFU.EX2 R203, R203 ;  /* 0x000000cb00cb7308 */ /* 0x000fe20000000800 */
[-CC-:B------:R-:W-:Y:S02]  /*204c0*/  FFMA.FTZ R202, R202, R165.reuse, -R182.reuse ;  /* 0x000000a5caca7223 */ /* 0x180fe400000108b6 */
[--C-:B------:R-:W-:Y:S01]  /*204d0*/  FFMA.FTZ R201, R201, R165, -R182.reuse ;  /* 0x000000a5c9c97223 */ /* 0x100fe200000108b6 */
[C---:B---3--:R-:W-:Y:S03]  /*204e0*/  HMMA.16816.F32.BF16 R124, R168.reuse, R132, R124 ;  /* 0x00000084a87c723c */ /* 0x048fe6000004187c */
[C---:B------:R-:W-:Y:S02]  /*204f0*/  FMUL.FTZ R128, R2.reuse, R128 ;  /* 0x0000008002807220 */ /* 0x040fe40000410000 */
[----:B------:R-:W-:Y:S01]  /*20500*/  FMUL.FTZ R129, R2, R129 ;  /* 0x0000008102817220 */ /* 0x000fe20000410000 */
[----:B------:R-:W3:Y:S01]  /*20510*/  MUFU.EX2 R233, R233 ;  /* 0x000000e900e97308 */ /* 0x000ee20000000800 */
[C---:B------:R-:W-:Y:S01]  /*20520*/  FMUL.FTZ R130, R0.reuse, R130 ;  /* 0x0000008200827220 */ /* 0x040fe20000410000 */
[----:B--2---:R-:W-:Y:S01]  /*20530*/  F2FP.BF16.PACK_AB R132, R193, R192 ;  /* 0x000000c0c184723e */ /* 0x004fe200000010ff */
[----:B------:R-:W-:Y:S03]  /*20540*/  FMUL.FTZ R131, R0, R131 ;  /* 0x0000008300837220 */ /* 0x000fe60000410000 */
[-C--:B------:R-:W-:Y:S01]  /*20550*/  FFMA.FTZ R182, R176, R165.reuse, -R182 ;  /* 0x000000a5b0b67223 */ /* 0x080fe200000108b6 */
[----:B-1----:R-:W-:Y:S01]  /*20560*/  F2FP.BF16.PACK_AB R133, R197, R196 ;  /* 0x000000c4c585723e */ /* 0x002fe200000010ff */
[-CC-:B------:R-:W-:Y:S02]  /*20570*/  FFMA.FTZ R200, R200, R165.reuse, -R172.reuse ;  /* 0x000000a5c8c87223 */ /* 0x180fe400000108ac */
[----:B------:R-:W-:Y:S01]  /*20580*/  HMMA.16816.F32.BF16 R128, R168, R134, R128 ;  /* 0x00000086a880723c */ /* 0x000fe20000041880 */
[----:B------:R-:W-:Y:S02]  /*20590*/  MUFU.EX2 R168, R180 ;  /* 0x000000b400a87308 */ /* 0x000fe40000000800 */
[-CC-:B------:R-:W-:Y:S02]  /*205a0*/  FFMA.FTZ R183, R183, R165.reuse, -R172.reuse ;  /* 0x000000a5b7b77223 */ /* 0x180fe400000108ac */
[-CC-:B------:R-:W-:Y:S02]  /*205b0*/  FFMA.FTZ R181, R181, R165.reuse, -R172.reuse ;  /* 0x000000a5b5b57223 */ /* 0x180fe400000108ac */
[----:B------:R-:W-:Y:S01]  /*205c0*/  F2FP.BF16.PACK_AB R134, R195, R194 ;  /* 0x000000c2c386723e */ /* 0x000fe200000010ff */
[--C-:B------:R-:W-:Y:S01]  /*205d0*/  FFMA.FTZ R179, R179, R165, -R172.reuse ;  /* 0x000000a5b3b37223 */ /* 0x100fe200000108ac */
[----:B------:R-:W-:Y:S02]  /*205e0*/  F2FP.BF16.PACK_AB R135, R199, R198 ;  /* 0x000000c6c787723e */ /* 0x000fe400000010ff */
[----:B------:R-:W-:Y:S01]  /*205f0*/  MUFU.EX2 R169, R183 ;  /* 0x000000b700a97308 */ /* 0x000fe20000000800 */
[----:B------:R-:W-:Y:S01]  /*20600*/  FFMA.FTZ R185, R2, R251, R185 ;  /* 0x000000fb02b97223 */ /* 0x000fe200000100b9 */
[----:B------:R-:W-:Y:S01]  /*20610*/  MOV R2, R164 ;  /* 0x000000a400027202 */ /* 0x000fe20000000f00 */
[----:B------:R-:W-:Y:S02]  /*20620*/  FFMA.FTZ R189, R0, R249, R189 ;  /* 0x000000f900bd7223 */ /* 0x000fe400000100bd */
[C---:B----4-:R-:W-:Y:S05]  /*20630*/  HMMA.16816.F32.BF16 R4, R132.reuse, R140, R4 ;  /* 0x0000008c8404723c */ /* 0x050fea0000041804 */
[----:B------:R-:W-:Y:S01]  /*20640*/  MUFU.EX2 R183, R174 ;  /* 0x000000ae00b77308 */ /* 0x000fe20000000800 */
[----:B------:R-:W-:Y:S02]  /*20650*/  FADD.FTZ R184, R184, R185 ;  /* 0x000000b9b8b87221 */ /* 0x000fe40000010000 */
[C---:B------:R-:W-:Y:S01]  /*20660*/  HMMA.16816.F32.BF16 R8, R132.reuse, R142, R8 ;  /* 0x0000008e8408723c */ /* 0x040fe20000041808 */
[----:B------:R-:W1:Y:S03]  /*20670*/  LDSM.16.MT88.4 R140, [R221+0x12800] ;  /* 0x01280000dd8c783b */ /* 0x000e660000004200 */
[----:B------:R-:W-:Y:S03]  /*20680*/  FADD.FTZ R188, R188, R189 ;  /* 0x000000bdbcbc7221 */ /* 0x000fe60000010000 */
[----:B------:R-:W-:Y:S01]  /*20690*/  MUFU.EX2 R170, R181 ;  /* 0x000000b500aa7308 */ /* 0x000fe20000000800 */
[C---:B-----5:R-:W-:Y:S08]  /*206a0*/  HMMA.16816.F32.BF16 R12, R132.reuse, R136, R12 ;  /* 0x00000088840c723c */ /* 0x060ff0000004180c */
[C---:B------:R-:W-:Y:S01]  /*206b0*/  HMMA.16816.F32.BF16 R16, R132.reuse, R138, R16 ;  /* 0x0000008a8410723c */ /* 0x040fe20000041810 */
[----:B------:R-:W2:Y:S01]  /*206c0*/  LDSM.16.MT88.4 R136, [R223+0x14800] ;  /* 0x01480000df88783b */ /* 0x000ea20000004200 */
[----:B------:R-:W-:Y:S06]  /*206d0*/  MUFU.EX2 R181, R177 ;  /* 0x000000b100b57308 */ /* 0x000fec0000000800 */
[C---:B------:R-:W-:Y:S04]  /*206e0*/  HMMA.16816.F32.BF16 R20, R132.reuse, R144, R20 ;  /* 0x000000908414723c */ /* 0x040fe80000041814 */
[----:B------:R-:W-:Y:S04]  /*206f0*/  MUFU.EX2 R171, R179 ;  /* 0x000000b300ab7308 */ /* 0x000fe80000000800 */
[C---:B------:R-:W-:Y:S01]  /*20700*/  HMMA.16816.F32.BF16 R24, R132.reuse, R146, R24 ;  /* 0x000000928418723c */ /* 0x040fe20000041818 */
[----:B------:R-:W4:Y:S05]  /*20710*/  LDSM.16.MT88.4 R144, [R221+0x14800] ;  /* 0x01480000dd90783b */ /* 0x000f2a0000004200 */
[----:B------:R-:W-:Y:S02]  /*20720*/  MUFU.EX2 R179, R175 ;  /* 0x000000af00b37308 */ /* 0x000fe40000000800 */
[C---:B------:R-:W-:Y:S08]  /*20730*/  HMMA.16816.F32.BF16 R28, R132.reuse, R148, R28 ;  /* 0x00000094841c723c */ /* 0x040ff0000004181c */
[C---:B------:R-:W-:Y:S01]  /*20740*/  HMMA.16816.F32.BF16 R32, R132.reuse, R150, R32 ;  /* 0x000000968420723c */ /* 0x040fe20000041820 */
[----:B------:R-:W5:Y:S01]  /*20750*/  LDSM.16.MT88.4 R148, [R220+0x14800] ;  /* 0x01480000dc94783b */ /* 0x000f620000004200 */
[----:B------:R-:W-:Y:S06]  /*20760*/  MUFU.EX2 R202, R202 ;  /* 0x000000ca00ca7308 */ /* 0x000fec0000000800 */
[C---:B------:R-:W-:Y:S04]  /*20770*/  HMMA.16816.F32.BF16 R36, R132.reuse, R152, R36 ;  /* 0x000000988424723c */ /* 0x040fe80000041824 */
[----:B------:R-:W2:Y:S04]  /*20780*/  MUFU.EX2 R201, R201 ;  /* 0x000000c900c97308 */ /* 0x000ea80000000800 */
[C---:B------:R-:W-:Y:S01]  /*20790*/  HMMA.16816.F32.BF16 R40, R132.reuse, R154, R40 ;  /* 0x0000009a8428723c */ /* 0x040fe20000041828 */
[----:B------:R-:W-:Y:S05]  /*207a0*/  LDSM.16.MT88.4 R152, [R220+0x16800] ;  /* 0x01680000dc98783b */ /* 0x000fea0000004200 */
[----:B------:R-:W2:Y:S02]  /*207b0*/  MUFU.EX2 R200, R200 ;  /* 0x000000c800c87308 */ /* 0x000ea40000000800 */
        /* <DEDUP_REMOVED lines=31> */
[----:B------:R-:W-:Y:S01]  /*209b0*/  HMMA.16816.F32.BF16 R128, R132, R150, R128 ;  /* 0x000000968480723c */ /* 0x000fe20000041880 */
[----:B------:R-:W-:Y:S06]  /*209c0*/  LDSM.16.MT88.4 R148, [R221+0x13000] ;  /* 0x01300000dd94783b */ /* 0x000fec0000004200 */
[----:B---3--:R-:W-:Y:S02]  /*209d0*/  F2FP.BF16.PACK_AB R132, R233, R203 ;  /* 0x000000cbe984723e */ /* 0x008fe400000010ff */
[----:B------:R-:W-:Y:S03]  /*209e0*/  F2FP.BF16.PACK_AB R134, R201, R202 ;  /* 0x000000cac986723e */ /* 0x000fe600000010ff */
[----:B------:R-:W-:Y:S02]  /*209f0*/  F2FP.BF16.PACK_AB R133, R169, R200 ;  /* 0x000000c8a985723e */ /* 0x000fe400000010ff */
[-C--:B------:R-:W-:Y:S07]  /*20a00*/  F2FP.BF16.PACK_AB R135, R171, R170.reuse ;  /* 0x000000aaab87723e */ /* 0x080fee00000010ff */
        /* <DEDUP_REMOVED lines=23> */
[----:B------:R-:W-:Y:S07]  /*20b80*/  LDSM.16.MT88.4 R156, [R223+0x11800] ;  /* 0x01180000df9c783b */ /* 0x000fee0000004200 */
[C---:B------:R-:W-:Y:S07]  /*20b90*/  HMMA.16816.F32.BF16 R68, R132.reuse, R160, R68 ;  /* 0x000000a08444723c */ /* 0x040fee0000041844 */
[-CC-:B------:R-:W-:Y:S01]  /*20ba0*/  FFMA.FTZ R160, R173, R165.reuse, -R172.reuse ;  /* 0x000000a5ada07223 */ /* 0x180fe200000108ac */
[C---:B------:R-:W-:Y:S01]  /*20bb0*/  HMMA.16816.F32.BF16 R72, R132.reuse, R162, R72 ;  /* 0x000000a28448723c */ /* 0x040fe20000041848 */
[----:B------:R-:W3:Y:S03]  /*20bc0*/  MUFU.EX2 R162, R182 ;  /* 0x000000b600a27308 */ /* 0x000ee60000000800 */
[----:B------:R-:W-:Y:S01]  /*20bd0*/  FFMA.FTZ R172, R166, R165, -R172 ;  /* 0x000000a5a6ac7223 */ /* 0x000fe200000108ac */
[----:B------:R-:W-:Y:S02]  /*20be0*/  MOV R161, R170 ;  /* 0x000000aa00a17202 */ /* 0x000fe40000000f00 */
[----:B------:R-:W-:Y:S01]  /*20bf0*/  MOV R163, R171 ;  /* 0x000000ab00a37202 */ /* 0x000fe20000000f00 */
[C---:B--2---:R-:W-:Y:S03]  /*20c00*/  HMMA.16816.F32.BF16 R76, R132.reuse, R136, R76 ;  /* 0x00000088844c723c */ /* 0x044fe6000004184c */
[----:B------:R-:W-:Y:S05]  /*20c10*/  MUFU.EX2 R171, R178 ;  /* 0x000000b200ab7308 */ /* 0x000fea0000000800 */
[C---:B------:R-:W-:Y:S01]  /*20c20*/  HMMA.16816.F32.BF16 R80, R132.reuse, R138, R80 ;  /* 0x0000008a8450723c */ /* 0x040fe20000041850 */
[----:B------:R-:W2:Y:S04]  /*20c30*/  LDSM.16.MT88.4 R136, [R221+0x17000] ;  /* 0x01700000dd88783b */ /* 0x000ea80000004200 */
[----:B------:R5:W-:Y:S03]  /*20c40*/  MUFU.EX2 R165, R172 ;  /* 0x000000ac00a57308 */ /* 0x000be60000000800 */
[C---:B----4-:R-:W-:Y:S04]  /*20c50*/  HMMA.16816.F32.BF16 R84, R132.reuse, R144, R84 ;  /* 0x000000908454723c */ /* 0x050fe80000041854 */
[----:B---3--:R-:W-:Y:S03]  /*20c60*/  MOV R166, R162 ;  /* 0x000000a200a67202 */ /* 0x008fe60000000f00 */
[----:B------:R-:W3:Y:S01]  /*20c70*/  MUFU.EX2 R170, R160 ;  /* 0x000000a000aa7308 */ /* 0x000ee20000000800 */
[C---:B------:R-:W-:Y:S01]  /*20c80*/  HMMA.16816.F32.BF16 R88, R132.reuse, R146, R88 ;  /* 0x000000928458723c */ /* 0x040fe20000041858 */
[----:B------:R-:W4:Y:S07]  /*20c90*/  LDSM.16.MT88.4 R144, [R220+0x17000] ;  /* 0x01700000dc90783b */ /* 0x000f2e0000004200 */
[C---:B-1----:R-:W-:Y:S01]  /*20ca0*/  HMMA.16816.F32.BF16 R92, R132.reuse, R140, R92 ;  /* 0x0000008c845c723c */ /* 0x042fe2000004185c */
[----:B-----5:R-:W-:Y:S07]  /*20cb0*/  LDSM.16.MT88.4 R172, [R219+0x11800] ;  /* 0x01180000dbac783b */ /* 0x020fee0000004200 */
[C---:B------:R-:W-:Y:S01]  /*20cc0*/  HMMA.16816.F32.BF16 R96, R132.reuse, R142, R96 ;  /* 0x0000008e8460723c */ /* 0x040fe20000041860 */
[----:B------:R-:W-:Y:S07]  /*20cd0*/  LDSM.16.MT88.4 R140, [R220+0x11800] ;  /* 0x01180000dc8c783b */ /* 0x000fee0000004200 */
[C---:B------:R-:W-:Y:S08]  /*20ce0*/  HMMA.16816.F32.BF16 R100, R132.reuse, R148, R100 ;  /* 0x000000948464723c */ /* 0x040ff00000041864 */
[C---:B------:R-:W-:Y:S01]  /*20cf0*/  HMMA.16816.F32.BF16 R104, R132.reuse, R150, R104 ;  /* 0x000000968468723c */ /* 0x040fe20000041868 */
[----:B------:R-:W1:Y:S07]  /*20d00*/  LDSM.16.MT88.4 R148, [R221+0x11800] ;  /* 0x01180000dd94783b */ /* 0x000e6e0000004200 */
[C---:B--2---:R-:W-:Y:S07]  /*20d10*/  HMMA.16816.F32.BF16 R108, R132.reuse, R136, R108 ;  /* 0x00000088846c723c */ /* 0x044fee000004186c */
[----:B------:R-:W-:Y:S01]  /*20d20*/  MOV R136, R163 ;  /* 0x000000a300887202 */ /* 0x000fe20000000f00 */
[C---:B------:R-:W-:Y:S04]  /*20d30*/  HMMA.16816.F32.BF16 R112, R132.reuse, R138, R112 ;  /* 0x0000008a8470723c */ /* 0x040fe80000041870 */
[----:B------:R-:W-:Y:S03]  /*20d40*/  MOV R137, R161 ;  /* 0x000000a100897202 */ /* 0x000fe60000000f00 */
[----:B------:R-:W-:Y:S01]  /*20d50*/  MOV R138, R179 ;  /* 0x000000b3008a7202 */ /* 0x000fe20000000f00 */
[C---:B----4-:R-:W-:Y:S01]  /*20d60*/  HMMA.16816.F32.BF16 R116, R132.reuse, R144, R116 ;  /* 0x000000908474723c */ /* 0x050fe20000041874 */
[----:B------:R-:W2:Y:S03]  /*20d70*/  LDSM.16.MT88.4 R176, [R223+0x13800] ;  /* 0x01380000dfb0783b */ /* 0x000ea60000004200 */
[----:B------:R-:W-:Y:S03]  /*20d80*/  MOV R139, R181 ;  /* 0x000000b5008b7202 */ /* 0x000fe60000000f00 */
[----:B------:R-:W-:Y:S01]  /*20d90*/  MOV R144, R183 ;  /* 0x000000b700907202 */ /* 0x000fe20000000f00 */
[C---:B------:R-:W-:Y:S01]  /*20da0*/  HMMA.16816.F32.BF16 R120, R132.reuse, R146, R120 ;  /* 0x000000928478723c */ /* 0x040fe20000041878 */
[----:B------:R-:W4:Y:S03]  /*20db0*/  LDSM.16.MT88.4 R180, [R221+0x13800] ;  /* 0x01380000ddb4783b */ /* 0x000f260000004200 */
[----:B------:R-:W-:Y:S04]  /*20dc0*/  MOV R145, R168 ;  /* 0x000000a800917202 */ /* 0x000fe80000000f00 */
[C---:B------:R-:W-:Y:S04]  /*20dd0*/  HMMA.16816.F32.BF16 R124, R132.reuse, R152, R124 ;  /* 0x00000098847c723c */ /* 0x040fe8000004187c */
[----:B------:R-:W-:Y:S04]  /*20de0*/  F2FP.BF16.PACK_AB R168, R145, R139 ;  /* 0x0000008b91a8723e */ /* 0x000fe800000010ff */
[----:B------:R-:W-:Y:S07]  /*20df0*/  HMMA.16816.F32.BF16 R128, R132, R154, R128 ;  /* 0x0000009a8480723c */ /* 0x000fee0000041880 */
[----:B---3--:R-:W-:Y:S02]  /*20e00*/  MOV R134, R170 ;  /* 0x000000aa00867202 */ /* 0x008fe40000000f00 */
        /* <DEDUP_REMOVED lines=11> */
[C---:B------:R-:W-:Y:S04]  /*20ec0*/  HMMA.16816.F32.BF16 R148, R168.reuse, R150, R16 ;  /* 0x00000096a894723c */ /* 0x040fe80000041810 */
[----:B------:R-:W-:Y:S03]  /*20ed0*/  IMAD.MOV.U32 R15, RZ, RZ, R145 ;  /* 0x000000ffff0f7224 */ /* 0x000fe600078e0091 */
[----:B------:R-:W-:Y:S01]  /*20ee0*/  MOV R16, R138 ;  /* 0x0000008a00107202 */ /* 0x000fe20000000f00 */
[C---:B------:R-:W-:Y:S01]  /*20ef0*/  HMMA.16816.F32.BF16 R144, R168.reuse, R140, R20 ;  /* 0x0000008ca890723c */ /* 0x040fe20000041814 */
[----:B------:R-:W-:Y:S03]  /*20f00*/  LDSM.16.MT88.4 R20, [R220+0x15800] ;  /* 0x01580000dc14783b */ /* 0x000fe60000004200 */
[----:B------:R-:W-:Y:S02]  /*20f10*/  MOV R17, R139 ;  /* 0x0000008b00117202 */ /* 0x000fe40000000f00 */
[----:B------:R-:W-:Y:S02]  /*20f20*/  MOV R18, R136 ;  /* 0x0000008800127202 */ /* 0x000fe40000000f00 */
[C---:B------:R-:W-:Y:S01]  /*20f30*/  HMMA.16816.F32.BF16 R140, R168.reuse, R142, R24 ;  /* 0x0000008ea88c723c */ /* 0x040fe20000041818 */
[----:B------:R-:W-:Y:S03]  /*20f40*/  LDSM.16.MT88.4 R24, [R219+0x15800] ;  /* 0x01580000db18783b */ /* 0x000fe60000004200 */
[----:B------:R-:W-:Y:S04]  /*20f50*/  MOV R19, R137 ;  /* 0x0000008900137202 */ /* 0x000fe80000000f00 */
        /* <DEDUP_REMOVED lines=72> */
.L_x_7968:
        /* <DEDUP_REMOVED lines=11> */
.L_x_7982:
[----:B--23--:R-:W-:Y:S01]  /*21490*/  FADD.FTZ R251, R10, R251 ;  /* 0x000000fb0afb7221 */ /* 0x00cfe20000010000 */
[----:B------:R-:W-:Y:S05]  /*214a0*/  BRA.DIV ~URZ, `(.L_x_7979) ;  /* 0x000019227f007947 */ /* 0x000fea000b800000 */
[----:B------:R-:W2:Y:S04]  /*214b0*/  SHFL.BFLY PT, R6, R249, 0x2, 0x1f ;  /* 0x0c401f00f9067f89 */ /* 0x000ea800000e0000 */
[----:B------:R-:W3:Y:S01]  /*214c0*/  SHFL.BFLY PT, R2, R251, 0x1, 0x1f ;  /* 0x0c201f00fb027f89 */ /* 0x000ee200000e0000 */
[----:B--2---:R-:W-:Y:S02]  /*214d0*/  FADD.FTZ R11, R6, R249 ;  /* 0x000000f9060b7221 */ /* 0x004fe40000010000 */
[----:B---3--:R-:W-:-:S03]  /*214e0*/  FADD.FTZ R2, R251, R2 ;  /* 0x00000002fb027221 */ /* 0x008fc60000010000 */
[----:B------:R2:W3:Y:S04]  /*214f0*/  SHFL.BFLY PT, R10, R11, 0x1, 0x1f ;  /* 0x0c201f000b0a7f89 */ /* 0x0004e800000e0000 */
.L_x_7983:
        /* <DEDUP_REMOVED lines=11> */
[CC--:B--2---:R-:W-:Y:S02]  /*215b0*/  LEA.HI R11, R10.reuse, R9.reuse, RZ, 0x2 ;  /* 0x000000090a0b7211 */ /* 0x0c4fe400078f10ff */
[----:B------:R-:W-:Y:S02]  /*215c0*/  LEA.HI R10, R10, R9, RZ, 0x5 ;  /* 0x000000090a0a7211 */ /* 0x000fe400078f28ff */
[--C-:B------:R-:W-:Y:S02]  /*215d0*/  SHF.R.S32.HI R12, RZ, 0x2, R11.reuse ;  /* 0x00000002ff0c7819 */ /* 0x100fe4000001140b */
[----:B------:R-:W-:Y:S01]  /*215e0*/  SHF.R.S32.HI R13, RZ, 0x1f, R11 ;  /* 0x0000001fff0d7819 */ /* 0x000fe2000001140b */
[C---:B---3--:R-:W-:Y:S01]  /*215f0*/  FMUL.FTZ R160, R8.reuse, R160 ;  /* 0x000000a008a07220 */ /* 0x048fe20000410000 */
        /* <DEDUP_REMOVED lines=80> */
[----:B------:R-:W-:Y:S01]  /*21b00*/  FMUL.FTZ R129, R8, R129 ;  /* 0x0000008108817220 */ /* 0x000fe20000410000 */
[----:B------:R-:W-:Y:S01]  /*21b10*/  MOV R8, 0x40 ;  /* 0x0000004000087802 */ /* 0x000fe20000000f00 */
[C---:B----4-:R-:W-:Y:S02]  /*21b20*/  FMUL.FTZ R163, R7.reuse, R163 ;  /* 0x000000a307a37220 */ /* 0x050fe40000410000 */
[C---:B------:R-:W-:Y:S02]  /*21b30*/  FMUL.FTZ R162, R7.reuse, R162 ;  /* 0x000000a207a27220 */ /* 0x040fe40000410000 */
        /* <DEDUP_REMOVED lines=65> */
[----:B------:R-:W-:Y:S02]  /*21f50*/  SEL R7, R8, 0xffffffc0, !P1 ;  /* 0xffffffc008077807 */ /* 0x000fe40004800000 */
[----:B------:R-:W-:-:S02]  /*21f60*/  MOV R8, 0x80 ;  /* 0x0000008000087802 */ /* 0x000fc40000000f00 */
[----:B------:R-:W-:Y:S02]  /*21f70*/  IADD3 R15, R12, R7, RZ ;  /* 0x000000070c0f7210 */ /* 0x000fe40007ffe0ff */
[----:B------:R-:W-:Y:S02]  /*21f80*/  SEL R17, R8, 0xffffff80, !P2 ;  /* 0xffffff8008117807 */ /* 0x000fe40005000000 */
        /* <DEDUP_REMOVED lines=65> */
[----:B--2---:R4:W2:Y:S04]  /*223a0*/  LD.E.64 R12, [R4.64+0xb0] ;  /* 0x0000b004040c7980 */ /* 0x0048a8000c101b00 */
[----:B---3--:R3:W2:Y:S04]  /*223b0*/  LD.E R8, [R4.64+0x60] ;  /* 0x0000600404087980 */ /* 0x0086a8000c101900 */
[----:B------:R-:W1:Y:S04]  /*223c0*/  S2R R145, SR_TID.X ;  /* 0x0000000000917919 */ /* 0x000e680000002100 */
[----:B------:R3:W5:Y:S04]  /*223d0*/  LD.E R7, [R4.64+0xcc] ;  /* 0x0000cc0404077980 */ /* 0x000768000c101900 */
[----:B------:R3:W5:Y:S04]  /*223e0*/  LD.E.64 R148, [R4.64+0x78] ;  /* 0x0000780404947980 */ /* 0x000768000c101b00 */
[----:B------:R3:W5:Y:S01]  /*223f0*/  LD.E.64 R150, [R4.64+0xa8] ;  /* 0x0000a80404967980 */ /* 0x000762000c101b00 */
[----:B------:R-:W-:Y:S01]  /*22400*/  LOP3.LUT R10, R10, 0xffffffe0, RZ, 0xc0, !PT ;  /* 0xffffffe00a0a7812 */ /* 0x000fe200078ec0ff */
[----:B------:R-:W4:Y:S01]  /*22410*/  @P4 MUFU.LG2 R2, R2 ;  /* 0x0000000200024308 */ /* 0x000f220000000c00 */
[----:B------:R-:W-:Y:S01]  /*22420*/  SHF.R.S32.HI R144, RZ, 0x1f, R11 ;  /* 0x0000001fff907819 */ /* 0x000fe2000001140b */
[----:B------:R-:W-:Y:S01]  /*22430*/  BSSY B0, `(.L_x_7980) ;  /* 0x0000056000007945 */ /* 0x000fe20003800000 */
[----:B------:R-:W-:-:S02]  /*22440*/  IADD3 R10, R9, -R10, RZ ;  /* 0x8000000a090a7210 */ /* 0x000fc40007ffe0ff */
[----:B------:R-:W-:Y:S01]  /*22450*/  LEA.HI R144, R144, R11, RZ, 0x2 ;  /* 0x0000000b90907211 */ /* 0x000fe200078f10ff */
[----:B------:R-:W-:Y:S01]  /*22460*/  BAR.SYNC.DEFER_BLOCKING 0x0 ;  /* 0x0000000000007b1d */ /* 0x000fe20000010000 */
[----:B------:R-:W-:Y:S02]  /*22470*/  LOP3.LUT P0, RZ, R10, 0x3, RZ, 0xc0, !PT ;  /* 0x000000030aff7812 */ /* 0x000fe4000780c0ff */
[----:B------:R-:W-:Y:S02]  /*22480*/  LOP3.LUT R144, R144, 0xffffffc, RZ, 0xc0, !PT ;  /* 0x0ffffffc90907812 */ /* 0x000fe400078ec0ff */
[----:B-1----:R-:W-:Y:S01]  /*22490*/  SHF.R.S32.HI R14, RZ, 0x1f, R145 ;  /* 0x0000001fff0e7819 */ /* 0x002fe20000011491 */
[----:B------:R-:W1:Y:S01]  /*224a0*/  @P3 MUFU.LG2 R6, R6 ;  /* 0x0000000600063308 */ /* 0x000e620000000c00 */
[----:B------:R-:W-:Y:S02]  /*224b0*/  IADD3 R144, R11, -R144, RZ ;  /* 0x800000900b907210 */ /* 0x000fe40007ffe0ff */
[----:B------:R-:W-:Y:S01]  /*224c0*/  LEA.HI R14, R14, R145, RZ, 0x4 ;  /* 0x000000910e0e7211 */ /* 0x000fe200078f20ff */
[----:B----4-:R-:W-:Y:S01]  /*224d0*/  @P4 FMUL.FTZ R11, R2, 0.69314718246459960938 ;  /* 0x3f317218020b4820 */ /* 0x010fe20000410000 */
[----:B------:R-:W-:-:S02]  /*224e0*/  MOV R9, 0xff800000 ;  /* 0xff80000000097802 */ /* 0x000fc40000000f00 */
[----:B------:R-:W-:Y:S01]  /*224f0*/  LOP3.LUT R16, R14, 0xfffffff0, RZ, 0xc0, !PT ;  /* 0xfffffff00e107812 */ /* 0x000fe200078ec0ff */
[----:B-----5:R-:W-:Y:S01]  /*22500*/  @P4 FFMA.FTZ R9, R164, R0, R11 ;  /* 0x00000000a4094223 */ /* 0x020fe2000001000b */
[----:B------:R-:W-:Y:S02]  /*22510*/  SHF.R.S32.HI R14, RZ, 0x4, R14 ;  /* 0x00000004ff0e7819 */ /* 0x000fe4000001140e */
[----:B------:R-:W-:Y:S02]  /*22520*/  IADD3 R15, -R16, R145, RZ ;  /* 0x00000091100f7210 */ /* 0x000fe40007ffe1ff */
[----:B------:R-:W-:Y:S02]  /*22530*/  SHF.L.U32 R17, R14, 0x6, RZ ;  /* 0x000000060e117819 */ /* 0x000fe400000006ff */
[----:B------:R-:W-:Y:S01]  /*22540*/  LEA.HI R16, R15, R15, RZ, 0x1 ;  /* 0x0000000f0f107211 */ /* 0x000fe200078f08ff */
[----:B-1----:R-:W-:Y:S01]  /*22550*/  @P3 FMUL.FTZ R6, R6, 0.69314718246459960938 ;  /* 0x3f31721806063820 */ /* 0x002fe20000410000 */
[----:B------:R-:W-:-:S02]  /*22560*/  LOP3.LUT R17, R17, 0x1c0, RZ, 0xc0, !PT ;  /* 0x000001c011117812 */ /* 0x000fc400078ec0ff */
[C---:B------:R-:W-:Y:S02]  /*22570*/  SHF.L.U32 R18, R16.reuse, 0x2, RZ ;  /* 0x0000000210127819 */ /* 0x040fe400000006ff */
[----:B---3--:R-:W-:Y:S02]  /*22580*/  SHF.R.U32.HI R4, RZ, 0x3, R17 ;  /* 0x00000003ff047819 */ /* 0x008fe40000011611 */
[----:B------:R-:W-:Y:S02]  /*22590*/  LOP3.LUT R5, R17, 0x38, R18, 0xf8, !PT ;  /* 0x0000003811057812 */ /* 0x000fe400078ef812 */
[----:B------:R-:W-:Y:S02]  /*225a0*/  LOP3.LUT R16, R16, 0xffffffe, RZ, 0xc0, !PT ;  /* 0x0ffffffe10107812 */ /* 0x000fe400078ec0ff */
[----:B------:R-:W-:Y:S02]  /*225b0*/  LOP3.LUT R4, R5, R4, RZ, 0x3c, !PT ;  /* 0x0000000405047212 */ /* 0x000fe400078e3cff */
[----:B------:R-:W-:-:S02]  /*225c0*/  IADD3 R5, R15, -R16, RZ ;  /* 0x800000100f057210 */ /* 0x000fc40007ffe0ff */
[----:B------:R-:W-:Y:S01]  /*225d0*/  MOV R10, 0xff800000 ;  /* 0xff800000000a7802 */ /* 0x000fe20000000f00 */
[----:B------:R-:W-:Y:S01]  /*225e0*/  @P3 FFMA.FTZ R10, R3, R0, R6 ;  /* 0x00000000030a3223 */ /* 0x000fe20000010006 */
[----:B------:R-:W-:Y:S02]  /*225f0*/  LEA R146, R5, R4, 0x2 ;  /* 0x0000000405927211 */ /* 0x000fe400078e10ff */
[----:B------:R-:W-:-:S03]  /*22600*/  SHF.R.S32.HI R4, RZ, 0x1f, R145 ;  /* 0x0000001fff047819 */ /* 0x000fc60000011491 */
[----:B------:R1:W3:Y:S01]  /*22610*/  LDS.128 R140, [R146.X4] ;  /* 0x00000000928c7984 */ /* 0x0002e20000004c00 */
[----:B------:R-:W-:-:S03]  /*22620*/  LEA.HI R4, R4, R145, RZ, 0x5 ;  /* 0x0000009104047211 */ /* 0x000fc600078f28ff */
[----:B------:R1:W4:Y:S01]  /*22630*/  LDS.128 R136, [R146.X4+0x800] ;  /* 0x0008000092887984 */ /* 0x0003220000004c00 */
[----:B------:R-:W-:-:S03]  /*22640*/  LOP3.LUT R4, R4, 0xffffffe0, RZ, 0xc0, !PT ;  /* 0xffffffe004047812 */ /* 0x000fc600078ec0ff */
[----:B------:R1:W1:Y:S01]  /*22650*/  LDS.128 R132, [R146.X4+0x1000] ;  /* 0x0010000092847984 */ /* 0x0002620000004c00 */
[----:B------:R-:W-:-:S03]  /*22660*/  IADD3 R4, R145, -R4, RZ ;  /* 0x8000000491047210 */ /* 0x000fc60007ffe0ff */
[----:B------:R1:W1:Y:S01]  /*22670*/  LDS.128 R128, [R146.X4+0x1800] ;  /* 0x0018000092807984 */ /* 0x0002620000004c00 */
[----:B------:R-:W-:-:S03]  /*22680*/  SHF.R.S32.HI R5, RZ, 0x1f, R4 ;  /* 0x0000001fff057819 */ /* 0x000fc60000011404 */
[----:B------:R1:W1:Y:S01]  /*22690*/  LDS.128 R124, [R146.X4+0x2000] ;  /* 0x00200000927c7984 */ /* 0x0002620000004c00 */
[----:B------:R-:W-:Y:S02]  /*226a0*/  LEA.HI R5, R5, R4, RZ, 0x2 ;  /* 0x0000000405057211 */ /* 0x000fe400078f10ff */
[----:B------:R-:W-:Y:S01]  /*226b0*/  SHF.L.U32 R4, R235, 0x6, RZ ;  /* 0x00000006eb047819 */ /* 0x000fe200000006ff */
[----:B------:R1:W1:Y:S01]  /*226c0*/  LDS.128 R120, [R146.X4+0x2800] ;  /* 0x0028000092787984 */ /* 0x0002620000004c00 */
[----:B------:R-:W-:-:S03]  /*226d0*/  SHF.R.S32.HI R5, RZ, 0x2, R5 ;  /* 0x00000002ff057819 */ /* 0x000fc60000011405 */
[----:B------:R1:W1:Y:S01]  /*226e0*/  LDS.128 R116, [R146.X4+0x3000] ;  /* 0x0030000092747984 */ /* 0x0002620000004c00 */
[----:B------:R-:W-:-:S03]  /*226f0*/  LEA R5, R144, R5, 0x4 ;  /* 0x0000000590057211 */ /* 0x000fc600078e20ff */
        /* <DEDUP_REMOVED lines=25> */
[----:B--2---:R-:W-:-:S04]  /*22890*/  IMAD R12, R12, UR8, R239 ;  /* 0x000000080c0c7c24 */ /* 0x004fc8000f8e02ef */
[----:B------:R-:W-:-:S04]  /*228a0*/  IMAD R8, R12, R8, R237 ;  /* 0x000000080c087224 */ /* 0x000fc800078e02ed */
[----:B------:R-:W-:Y:S01]  /*228b0*/  IMAD R8, R13, R8, R4 ;  /* 0x000000080d087224 */ /* 0x000fe200078e0204 */
        /* <DEDUP_REMOVED lines=13> */
.L_x_7981:
[----:B-1-34-:R-:W-:Y:S05]  /*22990*/  BSYNC B0 ;  /* 0x0000000000007941 */ /* 0x01afea0003800000 */
.L_x_7980:
[----:B------:R-:W-:Y:S01]  /*229a0*/  IMAD.SHL.U32 R2, R15, 0x4, RZ ;  /* 0x000000040f027824 */ /* 0x000fe200078e00ff */
[----:B------:R-:W-:Y:S01]  /*229b0*/  IADD3 R0, R14, 0x8, RZ ;  /* 0x000000080e007810 */ /* 0x000fe20007ffe0ff */
[----:B------:R-:W-:Y:S01]  /*229c0*/  IMAD R235, R235, -0x40, R236 ;  /* 0xffffffc0ebeb7824 */ /* 0x000fe200078e02ec */
[----:B------:R-:W-:Y:S01]  /*229d0*/  ULDC.64 UR4, c[0x0][0x118] ;  /* 0x0000460000047ab9 */ /* 0x000fe20000000a00 */
[----:B------:R-:W-:Y:S01]  /*229e0*/  IMAD R7, R8, R7, RZ ;  /* 0x0000000708077224 */ /* 0x000fe200078e02ff */
[----:B------:R-:W-:Y:S02]  /*229f0*/  SHF.R.S32.HI R3, RZ, 0x1f, R2 ;  /* 0x0000001fff037819 */ /* 0x000fe40000011402 */
        /* <DEDUP_REMOVED lines=9> */
[----:B------:R-:W-:Y:S02]  /*22a90*/  ISETP.GE.AND P4, PT, R2, R235, PT ;  /* 0x000000eb0200720c */ /* 0x000fe40003f86270 */
        /* <DEDUP_REMOVED lines=15> */
[----:B------:R-:W-:Y:S01]  /*22b90*/  ISETP.GE.AND P0, PT, R14, R235, PT ;  /* 0x000000eb0e00720c */ /* 0x000fe20003f06270 */
[----:B------:R-:W-:-:S02]  /*22ba0*/  IMAD.MOV.U32 R235, RZ, RZ, 0x0 ;  /* 0x00000000ffeb7424 */ /* 0x000fc400078e00ff */
        /* <DEDUP_REMOVED lines=22> */
[----:B------:R-:W-:Y:S05]  /*22d10*/  @P0 RET.REL.NODEC R234 `(_ZN5flash24flash_fwd_splitkv_kernelI23Flash_fwd_kernel_traitsILi256ELi64ELi64ELi4ELb0ELb0EN7cutlass10bfloat16_tE19Flash_kernel_traitsILi256ELi64ELi64ELi4ES3_EELb0ELb1ELb0ELb0ELb1ELb0ELb1ELb1EEEvNS_16Flash_fwd_paramsE) ;  /* 0xfffdd2e0ea000950 */ /* 0x000fea0003c3ffff */
[----:B------:R-:W-:Y:S01]  /*22d20*/  MOV R235, 0x0 ;  /* 0x0000000000eb7802 */ /* 0x000fe20000000f00 */
[----:B------:R-:W-:-:S02]  /*22d30*/  ULDC.64 UR4, c[0x0][0x118] ;  /* 0x0000460000047ab9 */ /* 0x000fc40000000a00 */
[----:B------:R2:W-:Y:S04]  /*22d40*/  ST.E.128 [R8.64+0xe000], R112 ;  /* 0x00e0007008007985 */ /* 0x0005e8000c101d04 */
[----:B------:R2:W-:Y:S04]  /*22d50*/  ST.E.128 [R8.64+0xe100], R80 ;  /* 0x00e1005008007985 */ /* 0x0005e8000c101d04 */
[----:B------:R2:W-:Y:S04]  /*22d60*/  ST.E.128 [R8.64+0xe200], R48 ;  /* 0x00e2003008007985 */ /* 0x0005e8000c101d04 */
[----:B------:R2:W-:Y:S01]  /*22d70*/  ST.E.128 [R8.64+0xe300], R16 ;  /* 0x00e3001008007985 */ /* 0x0005e2000c101d04 */
[----:B------:R-:W-:Y:S05]  /*22d80*/  RET.REL.NODEC R234 `(_ZN5flash24flash_fwd_splitkv_kernelI23Flash_fwd_kernel_traitsILi256ELi64ELi64ELi4ELb0ELb0EN7cutlass10bfloat16_tE19Flash_kernel_traitsILi256ELi64ELi64ELi4ES3_EELb0ELb1ELb0ELb0ELb1ELb0ELb1ELb1EEEvNS_16Flash_fwd_paramsE) ;  /* 0xfffdd270ea007950 */ /* 0x000fea0003c3ffff */
.L_x_7978:
[----:B------:R-:W-:Y:S02]  /*22d90*/  MOV R9, 0x2 ;  /* 0x0000000200097802 */ /* 0x000fe40000000f00 */
[----:B------:R-:W-:-:S02]  /*22da0*/  MOV R8, 0x22dc0 ;  /* 0x00022dc000087802 */ /* 0x000fc40000000f00 */
[----:B-1---5:R-:W-:Y:S05]  /*22db0*/  CALL.REL.NOINC `($__internal_34_$__cuda_sm70_shflsync_bfly_p) ;  /* 0x000000f000007944 */ /* 0x022fea0003c00000 */
[----:B-12---:R-:W-:Y:S05]  /*22dc0*/  BRA `(.L_x_7982) ;  /* 0xffffe6c000007947 */ /* 0x006fea000383ffff */
.L_x_7979:
[----:B------:R-:W-:Y:S02]  /*22dd0*/  MOV R9, 0x1 ;  /* 0x0000000100097802 */ /* 0x000fe40000000f00 */
[----:B------:R-:W-:-:S02]  /*22de0*/  MOV R8, 0x22e00 ;  /* 0x00022e0000087802 */ /* 0x000fc40000000f00 */
[----:B-1---5:R-:W-:Y:S05]  /*22df0*/  CALL.REL.NOINC `($__internal_34_$__cuda_sm70_shflsync_bfly_p) ;  /* 0x000000b000007944 */ /* 0x022fea0003c00000 */
[----:B--2---:R-:W-:Y:S01]  /*22e00*/  FADD.FTZ R2, R251, R10 ;  /* 0x0000000afb027221 */ /* 0x004fe20000010000 */
[----:B-1----:R-:W-:-:S02]  /*22e10*/  MOV R251, R249 ;  /* 0x000000f900fb7202 */ /* 0x002fc40000000f00 */
[----:B------:R-:W-:Y:S02]  /*22e20*/  MOV R9, 0x2 ;  /* 0x0000000200097802 */ /* 0x000fe40000000f00 */
[----:B------:R-:W-:Y:S02]  /*22e30*/  MOV R8, 0x22e50 ;  /* 0x00022e5000087802 */ /* 0x000fe40000000f00 */
[----:B------:R-:W-:Y:S05]  /*22e40*/  CALL.REL.NOINC `($__internal_34_$__cuda_sm70_shflsync_bfly_p) ;  /* 0x0000006000007944 */ /* 0x000fea0003c00000 */
[----:B--2---:R-:W-:Y:S01]  /*22e50*/  FADD.FTZ R11, R249, R10 ;  /* 0x0000000af90b7221 */ /* 0x004fe20000010000 */
[----:B-1----:R-:W-:Y:S02]  /*22e60*/  MOV R9, 0x1 ;  /* 0x0000000100097802 */ /* 0x002fe40000000f00 */
[----:B------:R-:W-:Y:S02]  /*22e70*/  MOV R8, 0x22ea0 ;  /* 0x00022ea000087802 */ /* 0x000fe40000000f00 */
[----:B------:R-:W-:Y:S02]  /*22e80*/  MOV R251, R11 ;  /* 0x0000000b00fb7202 */ /* 0x000fe40000000f00 */
[----:B------:R-:W-:Y:S05]  /*22e90*/  CALL.REL.NOINC `($__internal_34_$__cuda_sm70_shflsync_bfly_p) ;  /* 0x0000001000007944 */ /* 0x000fea0003c00000 */
[----:B-12---:R-:W-:Y:S05]  /*22ea0*/  BRA `(.L_x_7983) ;  /* 0xffffe65000007947 */ /* 0x006fea000383ffff */
        .weak           $__internal_34_$__cuda_sm70_shflsync_bfly_p
        .type           $__internal_34_$__cuda_sm70_shflsync_bfly_p,@function
        .size           $__internal_34_$__cuda_sm70_shflsync_bfly_p,(.L_x_8913 - $__internal_34_$__cuda_sm70_shflsync_bfly_p)
$__internal_34_$__cuda_sm70_shflsync_bfly_p:
[----:B------:R-:W-:Y:S01]  /*22eb0*/  MOV R12, R8 ;  /* 0x00000008000c7202 */ /* 0x000fe20000000f00 */
[----:B------:R-:W-:Y:S04]  /*22ec0*/  WARPSYNC R6 ;  /* 0x0000000600007348 */ /* 0x000fe80003800000 */
[----:B------:R-:W-:Y:S01]  /*22ed0*/  MOV R13, 0x0 ;  /* 0x00000000000d7802 */ /* 0x000fe20000000f00 */
[----:B------:R1:W2:Y:S03]  /*22ee0*/  SHFL.BFLY PT, R10, R251, R9, R7 ;  /* 0x0c000009fb0a7389 */ /* 0x0002a600000e0007 */
[----:B------:R-:W-:Y:S05]  /*22ef0*/  RET.REL.NODEC R12 `(_ZN5flash24flash_fwd_splitkv_kernelI23Flash_fwd_kernel_traitsILi256ELi64ELi64ELi4ELb0ELb0EN7cutlass10bfloat16_tE19Flash_kernel_traitsILi256ELi64ELi64ELi4ES3_EELb0ELb1ELb0ELb0ELb1ELb0ELb1ELb1EEEvNS_16Flash_fwd_paramsE) ;  /* 0xfffdd1000c007950 */ /* 0x000fea0003c3ffff */
.L_x_7984:
        /* <DEDUP_REMOVED lines=16> */
.L_x_8913:


//--------------------- .text._ZN5flash24flash_fwd_splitkv_kernelI23Flash_fwd_kernel_traitsILi256ELi64ELi64ELi4ELb0ELb0EN7cutlass10bfloat16_tE19Flash_kernel_traitsILi256ELi64ELi64ELi4ES3_EELb0ELb1ELb0ELb0ELb1ELb1ELb1ELb1EEEvNS_16Flash_fwd_paramsE --------------------------
	.section	.text._ZN5flash24flash_fwd_splitkv_kernelI23Flash_fwd_kernel_traitsILi256ELi64ELi64ELi4ELb0ELb0EN7cutlass10bfloat16_tE19Flash_kernel_traitsILi256ELi64ELi64ELi4ES3_EELb0ELb1ELb0ELb0ELb1ELb1ELb1ELb1EEEvNS_16Flash_fwd_paramsE,"ax",@progbits
	.sectioninfo	@"SHI_REGISTERS=255"
	.align	128
        .global         _ZN5flash24flash_fwd_splitkv_kernelI23Flash_fwd_kernel_traitsILi256ELi64ELi64ELi4ELb0ELb0EN7cutlass10bfloat16_tE19Flash_kernel_traitsILi256ELi64ELi64ELi4ES3_EELb0ELb1ELb0ELb0ELb1ELb1ELb1ELb1EEEvNS_16Flash_fwd_paramsE
        .type           _ZN5flash24flash_fwd_splitkv_kernelI23Flash_fwd_kernel_traitsILi256ELi64ELi64ELi4ELb0ELb0EN7cutlass10bfloat16_tE19Flash_kernel_traitsILi256ELi64ELi64ELi4ES3_EELb0ELb1ELb0ELb0ELb1ELb1ELb1ELb1EEEvNS_16Flash_fwd_paramsE,@function
        .size           _ZN5flash24flash_fwd_splitkv_kernelI23Flash_fwd_kernel_traitsILi256ELi64ELi64ELi4ELb0ELb0EN7cutlass10bfloat16_tE19Flash_kernel_traitsILi256ELi64ELi64ELi4ES3_EELb0ELb1ELb0ELb0ELb1ELb1ELb1ELb1EEEvNS_16Flash_fwd_paramsE,(.L_x_8915 - _ZN5flash24flash_fwd_splitkv_kernelI23Flash_fwd_kernel_traitsILi256ELi64ELi64ELi4ELb0ELb0EN7cutlass10bfloat16_tE19Flash_kernel_traitsILi256ELi64ELi64ELi4ES3_EELb0ELb1ELb0ELb0ELb1ELb1ELb1ELb1EEEvNS_16Flash_fwd_paramsE)
        .other          _ZN5flash24flash_fwd_splitkv_kernelI23Flash_fwd_kernel_traitsILi256ELi64ELi64ELi4ELb0ELb0EN7cutlass10bfloat16_tE19Flash_kernel_traitsILi256ELi64ELi64ELi4ES3_EELb0ELb1ELb0ELb0ELb1ELb1ELb1ELb1EEEvNS_16Flash_fwd_paramsE,@"STO_CUDA_ENTRY STV_DEFAULT"
_ZN5flash24flash_fwd_splitkv_kernelI23Flash_fwd_kernel_traitsILi256ELi64ELi64ELi4ELb0ELb0EN7cutlass10bfloat16_tE19Flash_kernel_traitsILi256ELi64ELi64ELi4ES3_EELb0ELb1ELb0ELb0ELb1ELb1ELb1ELb1EEEvNS_16Flash_fwd_paramsE:
.text._ZN5flash24flash_fwd_splitkv_kernelI23Flash_fwd_kernel_traitsILi256ELi64ELi64ELi4ELb0ELb0EN7cutlass10bfloat16_tE19Flash_kernel_traitsILi256ELi64ELi64ELi4ES3_EELb0ELb1ELb0ELb0ELb1ELb1ELb1ELb1EEEvNS_16Flash_fwd_paramsE:
        /* <DEDUP_REMOVED lines=30> */
[----:B---34-:R-:W-:Y:S05]  /*01e0*/  CALL.REL.NOINC `($_ZN5flash24flash_fwd_splitkv_kernelI23Flash_fwd_kernel_traitsILi256ELi64ELi64ELi4ELb0ELb0EN7cutlass10bfloat16_tE19Flash_kernel_traitsILi256ELi64ELi64ELi4ES3_EELb0ELb1ELb0ELb0ELb1ELb1ELb1ELb1EEEvNS_16Flash_fwd_paramsE$_ZN5flash30compute_attn_1rowblock_splitkvI23Flash_fwd_kernel_traitsILi256ELi64ELi64ELi4ELb0ELb0EN7cutlass10bfloat16_tE19Flash_kernel_traitsILi256ELi64ELi64ELi4ES3_EELb0ELb1ELb0ELb0ELb1ELb1ELb1ELb1ENS_16Flash_fwd_paramsEEEvRKT8_iiiii) ;  /* 0x0000002000007944 */ /* 0x018fea0003c00000 */
[----:B------:R-:W-:Y:S05]  /*01f0*/  BSYNC B3 ;  /* 0x0000000000037941 */ /* 0x000fea0003800000 */
.L_x_7985:
[----:B------:R-:W-:Y:S05]  /*0200*/  EXIT ;  /* 0x000000000000794d */ /* 0x000fea0003800000 */
        .type           $_ZN5flash24flash_fwd_splitkv_kernelI23Flash_fwd_kernel_traitsILi256ELi64ELi64ELi4ELb0ELb0EN7cutlass10bfloat16_tE19Flash_kernel_traitsILi256ELi64ELi64ELi4ES3_EELb0ELb1ELb0ELb0ELb1ELb1ELb1ELb1EEEvNS_16Flash_fwd_paramsE$_ZN5flash30compute_attn_1rowblock_splitkvI23Flash_fwd_kernel_traitsILi256ELi64ELi64ELi4ELb0ELb0EN7cutlass10bfloat16_tE19Flash_kernel_traitsILi256ELi64ELi64ELi4ES3_EELb0ELb1ELb0ELb0ELb1ELb1ELb1ELb1ENS_16Flash_fwd_paramsEEEvRKT8_iiiii,@function
        .size           $_ZN5flash24flash_fwd_splitkv_kernelI23Flash_fwd_kernel_traitsILi256ELi64ELi64ELi4ELb0ELb0EN7cutlass10bfloat16_tE19Flash_kernel_traitsILi256ELi64ELi64ELi4ES3_EELb0ELb1ELb0ELb0ELb1ELb1ELb1ELb1EEEvNS_16Flash_fwd_paramsE$_ZN5flash30compute_attn_1rowblock_splitkvI23Flash_fwd_kernel_traitsILi256ELi64ELi64ELi4ELb0ELb0EN7cutlass10bfloat16_tE19Flash_kernel_traitsILi256ELi64ELi64ELi4ES3_EELb0ELb1ELb0ELb0ELb1ELb1ELb1ELb1ENS_16Flash_fwd_paramsEEEvRKT8_iiiii,($__internal_35_$__cuda_sm70_shflsync_bfly_p - $_ZN5flash24flash_fwd_splitkv_kernelI23Flash_fwd_kernel_traitsILi256ELi64ELi64ELi4ELb0ELb0EN7cutlass10bfloat16_tE19Flash_kernel_traitsILi256ELi64ELi64ELi4ES3_EELb0ELb1ELb0ELb0ELb1ELb1ELb1ELb1EEEvNS_16Flash_fwd_paramsE$_ZN5flash30compute_attn_1rowblock_splitkvI23Flash_fwd_kernel_traitsILi256ELi64ELi64ELi4ELb0ELb0EN7cutlass10bfloat16_tE19Flash_kernel_traitsILi256ELi64ELi64ELi4ES3_EELb0ELb1ELb0ELb0ELb1ELb1ELb1ELb1ENS_16Flash_fwd_paramsEEEvRKT8_iiiii)
$_ZN5flash24flash_fwd_splitkv_kernelI23Flash_fwd_kernel_traitsILi256ELi64ELi64ELi4ELb0ELb0EN7cutlass10bfloat16_tE19Flash_kernel_traitsILi256ELi64ELi64ELi4ES3_EELb0ELb1ELb0ELb0ELb1ELb1ELb1ELb1EEEvNS_16Flash_fwd_paramsE$_ZN5flash30compute_attn_1rowblock_splitkvI23Flash_fwd_kernel_traitsILi256ELi64ELi64ELi4ELb0ELb0EN7cutlass10bfloat16_tE19Flash_kernel_traitsILi256ELi64ELi64ELi4ES3_EELb0ELb1ELb0ELb0ELb1ELb1ELb1ELb1ENS_16Flash_fwd_paramsEEEvRKT8_iiiii:
        /* <DEDUP_REMOVED lines=21> */
.L_x_7987:
[----:B------:R-:W-:Y:S05]  /*0360*/  BSYNC B0 ;  /* 0x0000000000007941 */ /* 0x000fea0003800000 */
.L_x_7986:
        /* <DEDUP_REMOVED lines=17> */
.L_x_7989:
[----:B-1----:R1:W5:Y:S02]  /*0480*/  LD.E R3, [R18.64+0xb8] ;  /* 0x0000b80612037980 */ /* 0x002364000c101900 */
.L_x_7990:
[----:B------:R-:W-:Y:S05]  /*0490*/  BSYNC B0 ;  /* 0x0000000000007941 */ /* 0x000fea0003800000 */
.L_x_7988:
        /* <DEDUP_REMOVED lines=10> */
.L_x_7992:
[----:B------:R-:W4:Y:S01]  /*0540*/  LD.E.64 R2, [R18.64+0x108] ;  /* 0x0001080612027980 */ /* 0x000f22000c101b00 */
[----:B------:R-:W-:Y:S01]  /*0550*/  BSSY B0, `(.L_x_7994) ;  /* 0x0000006000007945 */ /* 0x000fe20003800000 */
[----:B------:R-:W-:Y:S01]  /*0560*/  IMAD.MOV.U32 R57, RZ, RZ, RZ ;  /* 0x000000ffff397224 */ /* 0x000fe200078e00ff */
[----:B----4-:R-:W-:-:S04]  /*0570*/  ISETP.NE.U32.AND P0, PT, R2, RZ, PT ;  /* 0x000000ff0200720c */ /* 0x010fc80003f05070 */
[----:B------:R-:W-:-:S13]  /*0580*/  ISETP.NE.AND.EX P0, PT, R3, RZ, PT, P0 ;  /* 0x000000ff0300720c */ /* 0x000fda0003f05300 */
[----:B------:R-:W-:Y:S05]  /*0590*/  @!P0 BRA `(.L_x_7995) ;  /* 0x0000001000008947 */ /* 0x000fea0003800000 */
[----:B------:R1:W5:Y:S02]  /*05a0*/  LD.E R57, [R18.64+0xbc] ;  /* 0x0000bc0612397980 */ /* 0x000364000c101900 */
.L_x_7995:
[----:B------:R-:W-:Y:S05]  /*05b0*/  BSYNC B0 ;  /* 0x0000000000007941 */ /* 0x000fea0003800000 */
.L_x_7994:
[----:B-----5:R-:W-:Y:S02]  /*05c0*/  IADD3 R57, R70, R57, RZ ;  /* 0x0000003946397210 */ /* 0x020fe40007ffe0ff */
.L_x_7993:
[----:B------:R-:W-:Y:S05]  /*05d0*/  BSYNC B1 ;  /* 0x0000000000017941 */ /* 0x000fea0003800000 */
.L_x_7991:
[----:B------:R-:W-:Y:S01]  /*05e0*/  IMAD.SHL.U32 R59, R235, 0x40, RZ ;  /* 0x00000040eb3b7824 */ /* 0x000fe200078e00ff */
[----:B------:R-:W-:Y:S01]  /*05f0*/  MOV R2, R234 ;  /* 0x000000ea00027202 */ /* 0x000fe20000000f00 */
[----:B------:R-:W-:-:S03]  /*0600*/  IMAD.MOV.U32 R3, RZ, RZ, 0x0 ;  /* 0x00000000ff037424 */ /* 0x000fc600078e00ff */
[----:B------:R-:W-:-:S13]  /*0610*/  ISETP.GT.AND P0, PT, R236, R59, PT ;  /* 0x0000003bec00720c */ /* 0x000fda0003f04270 */
[----:B------:R-:W-:Y:S05]  /*0620*/  @!P0 RET.REL.NODEC R2 `(_ZN5flash24flash_fwd_splitkv_kernelI23Flash_fwd_kernel_traitsILi256ELi64ELi64ELi4ELb0ELb0EN7cutlass10bfloat16_tE19Flash_kernel_traitsILi256ELi64ELi64ELi4ES3_EELb0ELb1ELb0ELb0ELb1ELb1ELb1ELb1EEEvNS_16Flash_fwd_paramsE) ;  /* 0xfffff9d002008950 */ /* 0x000fea0003c3ffff */
        /* <DEDUP_REMOVED lines=152> */
[----:B------:R-:W-:Y:S05]  /*0fb0*/  @P6 RET.REL.NODEC R234 `(_ZN5flash24flash_fwd_splitkv_kernelI23Flash_fwd_kernel_traitsILi256ELi64ELi64ELi4ELb0ELb0EN7cutlass10bfloat16_tE19Flash_kernel_traitsILi256ELi64ELi64ELi4ES3_EELb0ELb1ELb0ELb0ELb1ELb1ELb1ELb1EEEvNS_16Flash_fwd_paramsE) ;  /* 0xfffff040ea006950 */ /* 0x000fea0003c3ffff */
[----:B-1----:R-:W-:Y:S02]  /*0fc0*/  MOV R3, 0xff800000 ;  /* 0xff80000000037802 */ /* 0x002fe40000000f00 */
[----:B------:R-:W-:-:S03]  /*0fd0*/  MOV R235, 0x0 ;  /* 0x0000000000eb7802 */ /* 0x000fc60000000f00 */
[----:B------:R1:W-:Y:S01]  /*0fe0*/  ST.E [R6.64+0xe0], R3 ;  /* 0x0000e00306007985 */ /* 0x0003e2000c101906 */
[----:B------:R-:W-:Y:S05]  /*0ff0*/  RET.REL.NODEC R234 `(_ZN5flash24flash_fwd_splitkv_kernelI23Flash_fwd_kernel_traitsILi256ELi64ELi64ELi4ELb0ELb0EN7cutlass10bfloat16_tE19Flash_kernel_traitsILi256ELi64ELi64ELi4ES3_EELb0ELb1ELb0ELb0ELb1ELb1ELb1ELb1EEEvNS_16Flash_fwd_paramsE) ;  /* 0xfffff000ea007950 */ /* 0x000fea0003c3ffff */
.L_x_7996:
        /* <DEDUP_REMOVED lines=105> */
.L_x_7998:
        /* <DEDUP_REMOVED lines=79> */
.L_x_7999:
[----:B-1----:R-:W-:Y:S05]  /*1b80*/  BSYNC B0 ;  /* 0x0000000000007941 */ /* 0x002fea0003800000 */
.L_x_7997:
        /* <DEDUP_REMOVED lines=247> */
.L_x_8056:
        /* <DEDUP_REMOVED lines=251> */
.L_x_8005:
[----:B------:R-:W-:Y:S05]  /*3ab0*/  BSYNC B0 ;  /* 0x0000000000007941 */ /* 0x000fea0003800000 */
.L_x_8004:
        /* <DEDUP_REMOVED lines=192> */
.L_x_8007:
[----:B------:R-:W-:Y:S05]  /*46c0*/  BSYNC B0 ;  /* 0x0000000000007941 */ /* 0x000fea0003800000 */
.L_x_8006:
        /* <DEDUP_REMOVED lines=195> */
.L_x_8009:
[----:B------:R-:W-:Y:S05]  /*5300*/  BSYNC B0 ;  /* 0x0000000000007941 */ /* 0x000fea0003800000 */
.L_x_8008:
        /* <DEDUP_REMOVED lines=197> */
.L_x_8011:
[----:B------:R-:W-:Y:S05]  /*5f60*/  BSYNC B0 ;  /* 0x0000000000007941 */ /* 0x000fea0003800000 */
.L_x_8010:
[----:B------:R-:W2:Y:S02]  /*5f70*/  LD.E R3, [R18.64+0xd0] ;  /* 0x0000d00612037980 */ /* 0x000ea4000c101900 */
[----:B--2---:R-:W-:Y:S05]  /*5f80*/  IMAD.U32 R3, R3, -0x20, RZ ;  /* 0xffffffe003037824 */ /* 0x004fea00078e00ff */
[C---:B------:R-:W-:Y:S02]  /*5f90*/  LEA R28, P1, R3.reuse, R28, 0x1 ;  /* 0x0000001c031c7211 */ /* 0x040fe400078208ff */
[C---:B------:R-:W-:Y:S02]  /*5fa0*/  LEA R52, P0, R3.reuse, R52, 0x1 ;  /* 0x0000003403347211 */ /* 0x040fe400078008ff */
[C---:B------:R-:W-:Y:S02]  /*5fb0*/  LEA.HI.X.SX32 R29, R3.reuse, R29, 0x1, P1 ;  /* 0x0000001d031d7211 */ /* 0x040fe400008f0eff */
[----:B------:R-:W-:Y:S01]  /*5fc0*/  LEA.HI.X.SX32 R53, R3, R53, 0x1, P0 ;  /* 0x0000003503357211 */ /* 0x000fe200000f0eff */
[----:B------:R-:W-:-:S05]  /*5fd0*/  BRA `(.L_x_8012) ;  /* 0x00005e6000007947 */ /* 0x000fca0003800000 */
.L_x_8003:
        /* <DEDUP_REMOVED lines=85> */
.L_x_8016:
[----:B------:R-:W-:Y:S05]  /*6530*/  BSYNC B0 ;  /* 0x0000000000007941 */ /* 0x000fea0003800000 */
.L_x_8015:
        /* <DEDUP_REMOVED lines=84> */
.L_x_8018:
[----:B------:R-:W-:Y:S05]  /*6a80*/  BSYNC B0 ;  /* 0x0000000000007941 */ /* 0x000fea0003800000 */
.L_x_8017:
        /* <DEDUP_REMOVED lines=83> */
.L_x_8020:
[----:B------:R-:W-:Y:S05]  /*6fc0*/  BSYNC B0 ;  /* 0x0000000000007941 */ /* 0x000fea0003800000 */
.L_x_8019:
        /* <DEDUP_REMOVED lines=84> */
.L_x_8022:
[----:B------:R-:W-:Y:S05]  /*7510*/  BSYNC B0 ;  /* 0x0000000000007941 */ /* 0x000fea0003800000 */
.L_x_8021:
[----:B-----5:R3:W-:Y:S02]  /*7520*/  ST.E.128 [R156.64+0x180], R8 ;  /* 0x000180089c007985 */ /* 0x0207e4000c101d06 */
.L_x_8014:
[----:B------:R-:W-:Y:S05]  /*7530*/  BSYNC B1 ;  /* 0x0000000000017941 */ /* 0x000fea0003800000 */
.L_x_8013:
        /* <DEDUP_REMOVED lines=90> */
.L_x_8026:
[----:B------:R-:W-:Y:S05]  /*7ae0*/  BSYNC B0 ;  /* 0x0000000000007941 */ /* 0x000fea0003800000 */
.L_x_8025:
        /* <DEDUP_REMOVED lines=92> */
.L_x_8028:
[----:B------:R-:W-:Y:S05]  /*80b0*/  BSYNC B0 ;  /* 0x0000000000007941 */ /* 0x000fea0003800000 */
.L_x_8027:
        /* <DEDUP_REMOVED lines=89> */
.L_x_8030:
[----:B------:R-:W-:Y:S05]  /*8650*/  BSYNC B0 ;  /* 0x0000000000007941 */ /* 0x000fea0003800000 */
.L_x_8029:
        /* <DEDUP_REMOVED lines=90> */
.L_x_8032:
[----:B------:R-:W-:Y:S05]  /*8c00*/  BSYNC B0 ;  /* 0x0000000000007941 */ /* 0x000fea0003800000 */
.L_x_8031:
[----:B-----5:R3:W-:Y:S02]  /*8c10*/  ST.E.128 [R42.64+0x180], R8 ;  /* 0x000180082a007985 */ /* 0x0207e4000c101d06 */
.L_x_8024:
[----:B------:R-:W-:Y:S05]  /*8c20*/  BSYNC B1 ;  /* 0x0000000000017941 */ /* 0x000fea0003800000 */
.L_x_8023:
        /* <DEDUP_REMOVED lines=93> */
.L_x_8036:
[----:B------:R-:W-:Y:S05]  /*9200*/  BSYNC B0 ;  /* 0x0000000000007941 */ /* 0x000fea0003800000 */
.L_x_8035:
        /* <DEDUP_REMOVED lines=92> */
.L_x_8038:
[----:B------:R-:W-:Y:S05]  /*97d0*/  BSYNC B0 ;  /* 0x0000000000007941 */ /* 0x000fea0003800000 */
.L_x_8037:
        /* <DEDUP_REMOVED lines=89> */
.L_x_8040:
[----:B------:R-:W-:Y:S05]  /*9d70*/  BSYNC B0 ;  /* 0x0000000000007941 */ /* 0x000fea0003800000 */
.L_x_8039:
        /* <DEDUP_REMOVED lines=90> */
.L_x_8042:
[----:B------:R-:W-:Y:S05]  /*a320*/  BSYNC B0 ;  /* 0x0000000000007941 */ /* 0x000fea0003800000 */
.L_x_8041:
[----:B-----5:R4:W-:Y:S02]  /*a330*/  ST.E.128 [R42.64+0x180], R8 ;  /* 0x000180082a007985 */ /* 0x0209e4000c101d06 */
.L_x_8034:
[----:B------:R-:W-:Y:S05]  /*a340*/  BSYNC B1 ;  /* 0x0000000000017941 */ /* 0x000fea0003800000 */
.L_x_8033:
        /* <DEDUP_REMOVED lines=94> */
.L_x_8046:
[----:B------:R-:W-:Y:S05]  /*a930*/  BSYNC B0 ;  /* 0x0000000000007941 */ /* 0x000fea0003800000 */
.L_x_8045:
        /* <DEDUP_REMOVED lines=93> */
.L_x_8048:
[----:B------:R-:W-:Y:S05]  /*af10*/  BSYNC B0 ;  /* 0x0000000000007941 */ /* 0x000fea0003800000 */
.L_x_8047:
        /* <DEDUP_REMOVED lines=89> */
.L_x_8050:
[----:B------:R-:W-:Y:S05]  /*b4b0*/  BSYNC B0 ;  /* 0x0000000000007941 */ /* 0x000fea0003800000 */
.L_x_8049:
        /* <DEDUP_REMOVED lines=90> */
.L_x_8052:
[----:B------:R-:W-:Y:S05]  /*ba60*/  BSYNC B0 ;  /* 0x0000000000007941 */ /* 0x000fea0003800000 */
.L_x_8051:
[----:B-----5:R4:W-:Y:S02]  /*ba70*/  ST.E.128 [R54.64+0x180], R8 ;  /* 0x0001800836007985 */ /* 0x0209e4000c101d06 */
.L_x_8044:
[----:B------:R-:W-:Y:S05]  /*ba80*/  BSYNC B1 ;  /* 0x0000000000017941 */ /* 0x000fea0003800000 */
.L_x_8043:
[----:B------:R-:W5:Y:S02]  /*ba90*/  LD.E R3, [R18.64+0xd0] ;  /* 0x0000d00612037980 */ /* 0x000f64000c101900 */
[----:B-----5:R-:W-:Y:S05]  /*baa0*/  IMAD.U32 R3, R3, -0x20, RZ ;  /* 0xffffffe003037824 */ /* 0x020fea00078e00ff */
[C---:B------:R-:W-:Y:S02]  /*bab0*/  LEA R110, P1, R3.reuse, R110, 0x1 ;  /* 0x0000006e036e7211 */ /* 0x040fe400078208ff */
[C---:B------:R-:W-:Y:S02]  /*bac0*/  LEA R108, P0, R3.reuse, R108, 0x1 ;  /* 0x0000006c036c7211 */ /* 0x040fe400078008ff */
[C---:B------:R-:W-:Y:S02]  /*bad0*/  LEA.HI.X.SX32 R111, R3.reuse, R111, 0x1, P1 ;  /* 0x0000006f036f7211 */ /* 0x040fe400008f0eff */
[----:B------:R-:W-:Y:S01]  /*bae0*/  LEA.HI.X.SX32 R109, R3, R109, 0x1, P0 ;  /* 0x0000006d036d7211 */ /* 0x000fe200000f0eff */
[----:B------:R-:W-:-:S05]  /*baf0*/  BRA `(.L_x_8012) ;  /* 0x0000034000007947 */ /* 0x000fca0003800000 */
.L_x_8002:
        /* <DEDUP_REMOVED lines=52> */
.L_x_8012:
[----:B------:R-:W-:Y:S05]  /*be40*/  BSYNC B2 ;  /* 0x0000000000027941 */ /* 0x000fea0003800000 */
.L_x_8001:
        /* <DEDUP_REMOVED lines=88> */
.L_x_8054:
        /* <DEDUP_REMOVED lines=8> */
.L_x_8055:
[----:B------:R-:W-:Y:S05]  /*c450*/  BSYNC B0 ;  /* 0x0000000000007941 */ /* 0x000fea0003800000 */
.L_x_8053:
[----:B------:R-:W-:Y:S04]  /*c460*/  IADD3 R17, R17, -0x1, RZ ;  /* 0xffffffff11117810 */ /* 0x000fe80007ffe0ff */
[----:B------:R-:W-:Y:S11]  /*c470*/  ISETP.GT.AND P0, PT, R17, R76, PT ;  /* 0x0000004c1100720c */ /* 0x000ff60003f04270 */
[----:B------:R-:W-:Y:S02]  /*c480*/  @!UPT UIADD3 URZ, URZ, URZ, URZ ;  /* 0x0000003f3f3ff290 */ /* 0x000fe4000fffe03f */
[----:B------:R-:W-:-:S05]  /*c490*/  @P0 BRA `(.L_x_8056) ;  /* 0xffff666000000947 */ /* 0x000fca000383ffff */
.L_x_8000:
        /* <DEDUP_REMOVED lines=103> */
.L_x_8063:
[----:B------:R-:W-:Y:S05]  /*cb10*/  BSYNC B0 ;  /* 0x0000000000007941 */ /* 0x000fea0003800000 */
.L_x_8062:
        /* <DEDUP_REMOVED lines=44> */
.L_x_8065:
[----:B------:R-:W-:Y:S05]  /*cde0*/  BSYNC B0 ;  /* 0x0000000000007941 */ /* 0x000fea0003800000 */
.L_x_8064:
        /* <DEDUP_REMOVED lines=45> */
.L_x_8067:
[----:B------:R-:W-:Y:S05]  /*d0c0*/  BSYNC B0 ;  /* 0x0000000000007941 */ /* 0x000fea0003800000 */
.L_x_8066:
        /* <DEDUP_REMOVED lines=44> */
.L_x_8069:
[----:B------:R-:W-:Y:S05]  /*d390*/  BSYNC B0 ;  /* 0x0000000000007941 */ /* 0x000fea0003800000 */
.L_x_8068:
[----:B-----5:R1:W-:Y:S02]  /*d3a0*/  STS.128 [R245+0x6000], R48 ;  /* 0x00600030f5007388 */ /* 0x0203e40000000c00 */
.L_x_8061:
[----:B------:R-:W-:Y:S05]  /*d3b0*/  BSYNC B1 ;  /* 0x0000000000017941 */ /* 0x000fea0003800000 */
.L_x_8060:
        /* <DEDUP_REMOVED lines=56> */
.L_x_8073:
[----:B------:R-:W-:Y:S05]  /*d740*/  BSYNC B0 ;  /* 0x0000000000007941 */ /* 0x000fea0003800000 */
.L_x_8072:
        /* <DEDUP_REMOVED lines=44> */
.L_x_8075:
[----:B------:R-:W-:Y:S05]  /*da10*/  BSYNC B0 ;  /* 0x0000000000007941 */ /* 0x000fea0003800000 */
.L_x_8074:
        /* <DEDUP_REMOVED lines=45> */
.L_x_8077:
[----:B------:R-:W-:Y:S05]  /*dcf0*/  BSYNC B0 ;  /* 0x0000000000007941 */ /* 0x000fea0003800000 */
.L_x_8076:
        /* <DEDUP_REMOVED lines=46> */
.L_x_8079:
[----:B------:R-:W-:Y:S05]  /*dfe0*/  BSYNC B0 ;  /* 0x0000000000007941 */ /* 0x000fea0003800000 */
.L_x_8078:
[----:B-----5:R4:W-:Y:S02]  /*dff0*/  STS.128 [R245+0x6800], R32 ;  /* 0x00680020f5007388 */ /* 0x0209e40000000c00 */
.L_x_8071:
[----:B------:R-:W-:Y:S05]  /*e000*/  BSYNC B1 ;  /* 0x0000000000017941 */ /* 0x000fea0003800000 */
.L_x_8070:
        /* <DEDUP_REMOVED lines=58> */
.L_x_8083:
[----:B--2---:R-:W-:Y:S05]  /*e3b0*/  BSYNC B0 ;  /* 0x0000000000007941 */ /* 0x004fea0003800000 */
.L_x_8082:
        /* <DEDUP_REMOVED lines=44> */
.L_x_8085:
[----:B------:R-:W-:Y:S05]  /*e680*/  BSYNC B0 ;  /* 0x0000000000007941 */ /* 0x000fea0003800000 */
.L_x_8084:
        /* <DEDUP_REMOVED lines=46> */
.L_x_8087:
[----:B------:R-:W-:Y:S05]  /*e970*/  BSYNC B0 ;  /* 0x0000000000007941 */ /* 0x000fea0003800000 */
.L_x_8086:
        /* <DEDUP_REMOVED lines=44> */
.L_x_8089:
[----:B------:R-:W-:Y:S05]  /*ec40*/  BSYNC B0 ;  /* 0x0000000000007941 */ /* 0x000fea0003800000 */
.L_x_8088:
[----:B-----5:R3:W-:Y:S02]  /*ec50*/  STS.128 [R245+0x7000], R32 ;  /* 0x00700020f5007388 */ /* 0x0207e40000000c00 */
.L_x_8081:
[----:B------:R-:W-:Y:S05]  /*ec60*/  BSYNC B1 ;  /* 0x0000000000017941 */ /* 0x000fea0003800000 */
.L_x_8080:
        /* <DEDUP_REMOVED lines=55> */
.L_x_8092:
[----:B--2---:R-:W-:Y:S05]  /*efe0*/  BSYNC B0 ;  /* 0x0000000000007941 */ /* 0x004fea0003800000 */
.L_x_8091:
        /* <DEDUP_REMOVED lines=44> */
.L_x_8094:
[----:B------:R-:W-:Y:S05]  /*f2b0*/  BSYNC B0 ;  /* 0x0000000000007941 */ /* 0x000fea0003800000 */
.L_x_8093:
        /* <DEDUP_REMOVED lines=46> */
.L_x_8096:
[----:B------:R-:W-:Y:S05]  /*f5a0*/  BSYNC B0 ;  /* 0x0000000000007941 */ /* 0x000fea0003800000 */
.L_x_8095:
        /* <DEDUP_REMOVED lines=44> */
.L_x_8098:
[----:B------:R-:W-:Y:S05]  /*f870*/  BSYNC B0 ;  /* 0x0000000000007941 */ /* 0x000fea0003800000 */
.L_x_8097:
[----:B-----5:R2:W-:Y:S01]  /*f880*/  STS.128 [R245+0x7800], R20 ;  /* 0x00780014f5007388 */ /* 0x0205e20000000c00 */
[----:B------:R-:W-:Y:S05]  /*f890*/  BRA `(.L_x_8090) ;  /* 0x00005c4000007947 */ /* 0x000fea0003800000 */
.L_x_8059:
        /* <DEDUP_REMOVED lines=85> */
.L_x_8102:
[----:B------:R-:W-:Y:S05]  /*fdf0*/  BSYNC B0 ;  /* 0x0000000000007941 */ /* 0x000fea0003800000 */
.L_x_8101:
        /* <DEDUP_REMOVED lines=85> */
.L_x_8104:
[----:B------:R-:W-:Y:S05]  /*10350*/  BSYNC B0 ;  /* 0x0000000000007941 */ /* 0x000fea0003800000 */
.L_x_8103:
        /* <DEDUP_REMOVED lines=85> */
.L_x_8106:
[----:B------:R-:W-:Y:S05]  /*108b0*/  BSYNC B0 ;  /* 0x0000000000007941 */ /* 0x000fea0003800000 */
.L_x_8105:
        /* <DEDUP_REMOVED lines=85> */
.L_x_8108:
[----:B------:R-:W-:Y:S05]  /*10e10*/  BSYNC B0 ;  /* 0x0000000000007941 */ /* 0x000fea0003800000 */
.L_x_8107:
[----:B-----5:R3:W-:Y:S02]  /*10e20*/  STS.128 [R245+0x6000], R40 ;  /* 0x00600028f5007388 */ /* 0x0207e40000000c00 */
.L_x_8100:
[----:B------:R-:W-:Y:S05]  /*10e30*/  BSYNC B1 ;  /* 0x0000000000017941 */ /* 0x000fea0003800000 */
.L_x_8099:
        /* <DEDUP_REMOVED lines=90> */
.L_x_8112:
[----:B------:R-:W-:Y:S05]  /*113e0*/  BSYNC B0 ;  /* 0x0000000000007941 */ /* 0x000fea0003800000 */
.L_x_8111:
        /* <DEDUP_REMOVED lines=88> */
.L_x_8114:
[----:B------:R-:W-:Y:S05]  /*11970*/  BSYNC B0 ;  /* 0x0000000000007941 */ /* 0x000fea0003800000 */
.L_x_8113:
        /* <DEDUP_REMOVED lines=88> */
.L_x_8116:
[----:B------:R-:W-:Y:S05]  /*11f00*/  BSYNC B0 ;  /* 0x0000000000007941 */ /* 0x000fea0003800000 */
.L_x_8115:
        /* <DEDUP_REMOVED lines=90> */
.L_x_8118:
[----:B------:R-:W-:Y:S05]  /*124b0*/  BSYNC B0 ;  /* 0x0000000000007941 */ /* 0x000fea0003800000 */
.L_x_8117:
[----:B-----5:R1:W-:Y:S02]  /*124c0*/  STS.128 [R245+0x6800], R28 ;  /* 0x0068001cf5007388 */ /* 0x0203e40000000c00 */
.L_x_8110:
[----:B------:R-:W-:Y:S05]  /*124d0*/  BSYNC B1 ;  /* 0x0000000000017941 */ /* 0x000fea0003800000 */
.L_x_8109:
        /* <DEDUP_REMOVED lines=91> */
.L_x_8122:
[----:B------:R-:W-:Y:S05]  /*12a90*/  BSYNC B0 ;  /* 0x0000000000007941 */ /* 0x000fea0003800000 */
.L_x_8121:
        /* <DEDUP_REMOVED lines=88> */
.L_x_8124:
[----:B------:R-:W-:Y:S05]  /*13020*/  BSYNC B0 ;  /* 0x0000000000007941 */ /* 0x000fea0003800000 */
.L_x_8123:
        /* <DEDUP_REMOVED lines=88> */
.L_x_8126:
[----:B------:R-:W-:Y:S05]  /*135b0*/  BSYNC B0 ;  /* 0x0000000000007941 */ /* 0x000fea0003800000 */
.L_x_8125:
        /* <DEDUP_REMOVED lines=88> */
.L_x_8128:
[----:B------:R-:W-:Y:S05]  /*13b40*/  BSYNC B0 ;  /* 0x0000000000007941 */ /* 0x000fea0003800000 */
.L_x_8127:
[----:B-----5:R1:W-:Y:S02]  /*13b50*/  STS.128 [R245+0x7000], R32 ;  /* 0x00700020f5007388 */ /* 0x0203e40000000c00 */
.L_x_8120:
[----:B------:R-:W-:Y:S05]  /*13b60*/  BSYNC B1 ;  /* 0x0000000000017941 */ /* 0x000fea0003800000 */
.L_x_8119:
        /* <DEDUP_REMOVED lines=90> */
.L_x_8130:
[----:B------:R-:W-:Y:S05]  /*14110*/  BSYNC B0 ;  /* 0x0000000000007941 */ /* 0x000fea0003800000 */
.L_x_8129:
        /* <DEDUP_REMOVED lines=89> */
.L_x_8132:
[----:B------:R-:W-:Y:S05]  /*146b0*/  BSYNC B0 ;  /* 0x0000000000007941 */ /* 0x000fea0003800000 */
.L_x_8131:
        /* <DEDUP_REMOVED lines=89> */
.L_x_8134:
[----:B------:R-:W-:Y:S05]  /*14c50*/  BSYNC B0 ;  /* 0x0000000000007941 */ /* 0x000fea0003800000 */
.L_x_8133:
        /* <DEDUP_REMOVED lines=89> */
.L_x_8136:
[----:B------:R-:W-:Y:S05]  /*151f0*/  BSYNC B0 ;  /* 0x0000000000007941 */ /* 0x000fea0003800000 */
.L_x_8135:
[----:B-----5:R1:W-:Y:S01]  /*15200*/  STS.128 [R245+0x7800], R28 ;  /* 0x0078001cf5007388 */ /* 0x0203e20000000c00 */
[----:B------:R-:W-:Y:S05]  /*15210*/  BRA `(.L_x_8090) ;  /* 0x000002c000007947 */ /* 0x000fea0003800000 */
.L_x_8058:
        /* <DEDUP_REMOVED lines=44> */
.L_x_8090:
[----:B------:R-:W-:Y:S05]  /*154e0*/  BSYNC B2 ;  /* 0x0000000000027941 */ /* 0x000fea0003800000 */
.L_x_8057:
        /* <DEDUP_REMOVED lines=34> */
[----:B------:R-:W-:-:S03]  /*15710*/  IMAD.SHL.U32 R63, R63, 0x8, RZ ;  /* 0x000000083f3f7824 */ /* 0x000fc600078e00ff */
        /* <DEDUP_REMOVED lines=26> */
[----:B------:R-:W-:Y:S02]  /*158c0*/  @!P4 IMAD.IADD R7, R2, 0x1, R9 ;  /* 0x000000010207c824 */ /* 0x000fe400078e0209 */
[----:B------:R-:W-:Y:S01]  /*158d0*/  IMAD R0, R58, 0x400, R90 ;  /* 0x000004003a007824 */ /* 0x000fe200078e025a */
[----:B------:R4:W-:Y:S01]  /*158e0*/  @!P0 LDGSTS.E.BYPASS.LTC128B.128 [R245+0xb800], [R12.64+0x80] ;  /* 0x0b8000800cf58fae */ /* 0x0009e2000b901d46 */
[----:B------:R-:W-:-:S03]  /*158f0*/  @!P4 IMAD.MOV.U32 R6, RZ, RZ, R8 ;  /* 0x000000ffff06c224 */ /* 0x000fc600078e0008 */
        /* <DEDUP_REMOVED lines=62> */
[----:B------:R-:W4:Y:S01]  /*15ce0*/  LDSM.16.M88.4 R8, [R228+0x8800] ;  /* 0x00880000e408783b */ /* 0x000f220000000200 */
[----:B------:R-:W-:-:S03]  /*15cf0*/  SEL R2, R2, 0xfffffff0, !P1 ;  /* 0xfffffff002027807 */ /* 0x000fc60004800000 */
[----:B---3--:R-:W1:Y:S01]  /*15d00*/  LDSM.16.M88.4 R20, [R228+0x8000] ;  /* 0x00800000e414783b */ /* 0x008e620000000200 */
[----:B------:R-:W-:Y:S02]  /*15d10*/  SEL R0, R0, 0xffffffe0, !P2 ;  /* 0xffffffe000007807 */ /* 0x000fe40005000000 */
[----:B------:R-:W-:Y:S01]  /*15d20*/  R2P PR, R60, 0x6 ;  /* 0x000000063c007804 */ /* 0x000fe20000000000 */
[----:B------:R-:W3:Y:S01]  /*15d30*/  LDSM.16.M88.4 R80, [R228+0x9000] ;  /* 0x00900000e450783b */ /* 0x000ee20000000200 */
[----:B------:R-:W-:-:S03]  /*15d40*/  IADD3 R3, R228, 0x8000, RZ ;  /* 0x00008000e4037810 */ /* 0x000fc60007ffe0ff */
[----:B------:R-:W1:Y:S01]  /*15d50*/  LDSM.16.M88.4 R28, [R228+0x9800] ;  /* 0x00980000e41c783b */ /* 0x000e620000000200 */
[----:B------:R-:W-:Y:S01]  /*15d60*/  IADD3 R226, R228, 0x8020, RZ ;  /* 0x00008020e4e27810 */ /* 0x000fe20007ffe0ff */
[----:B------:R-:W-:Y:S02]  /*15d70*/  IMAD R227, R2, 0x2, R229 ;  /* 0x0000000202e37824 */ /* 0x000fe400078e02e5 */
[----:B------:R-:W0:Y:S04]  /*15d80*/  LDGDEPBAR ;  /* 0x00000000000079af */ /* 0x000e280000000000 */
[----:B------:R-:W-:Y:S01]  /*15d90*/  @P1 IADD3 R226, R3, -0x20, RZ ;  /* 0xffffffe003e21810 */ /* 0x000fe20007ffe0ff */
[----:B------:R-:W-:Y:S04]  /*15da0*/  LDSM.16.M88.4 R60, [R227] ;  /* 0x00000000e33c783b */ /* 0x000fe80000000200 */
[----:B------:R-:W3:Y:S04]  /*15db0*/  LDSM.16.M88.4 R68, [R226+0x800] ;  /* 0x00080000e244783b */ /* 0x000ee80000000200 */
[----:B------:R-:W5:Y:S01]  /*15dc0*/  LDSM.16.M88.4 R72, [R226] ;  /* 0x00000000e248783b */ /* 0x000f620000000200 */
[----:B------:R-:W-:-:S03]  /*15dd0*/  IMAD.MOV.U32 R3, RZ, RZ, 0x40 ;  /* 0x00000040ff037424 */ /* 0x000fc600078e00ff */
[----:B------:R-:W2:Y:S02]  /*15de0*/  LDSM.16.M88.4 R64, [R226+0x1000] ;  /* 0x00100000e240783b */ /* 0x000ea40000000200 */
[----:B------:R-:W-:Y:S01]  /*15df0*/  SEL R3, R3, 0xffffffc0, !P2 ;  /* 0xffffffc003037807 */ /* 0x000fe20005000000 */
[----:B------:R-:W-:Y:S01]  /*15e00*/  IMAD R225, R0, 0x2, R229 ;  /* 0x0000000200e17824 */ /* 0x000fe200078e02e5 */
[----:B------:R-:W2:Y:S01]  /*15e10*/  LDSM.16.M88.4 R52, [R226+0x1800] ;  /* 0x00180000e234783b */ /* 0x000ea20000000200 */
[C---:B----4-:R-:W-:Y:S02]  /*15e20*/  HMMA.16816.F32.BF16 R12, R44.reuse, R8, RZ ;  /* 0x000000082c0c723c */ /* 0x050fe400000418ff */
[----:B------:R-:W-:Y:S01]  /*15e30*/  IMAD.IADD R222, R228, 0x1, R3 ;  /* 0x00000001e4de7824 */ /* 0x000fe200078e0203 */
[----:B------:R-:W-:Y:S04]  /*15e40*/  LDSM.16.M88.4 R40, [R225] ;  /* 0x00000000e128783b */ /* 0x000fe80000000200 */
[----:B------:R-:W4:Y:S01]  /*15e50*/  LDSM.16.M88.4 R32, [R222+0x8800] ;  /* 0x00880000de20783b */ /* 0x000f220000000200 */
[C---:B------:R-:W-:Y:S03]  /*15e60*/  HMMA.16816.F32.BF16 R8, R44.reuse, R10, RZ ;  /* 0x0000000a2c08723c */ /* 0x040fe600000418ff */
[----:B------:R-:W2:Y:S05]  /*15e70*/  LDSM.16.M88.4 R36, [R222+0x8000] ;  /* 0x00800000de24783b */ /* 0x000eaa0000000200 */
[C---:B-1----:R-:W-:Y:S08]  /*15e80*/  HMMA.16816.F32.BF16 R24, R44.reuse, R20, RZ ;  /* 0x000000142c18723c */ /* 0x042ff000000418ff */
[C---:B---3--:R-:W-:Y:S08]  /*15e90*/  HMMA.16816.F32.BF16 R4, R44.reuse, R80, RZ ;  /* 0x000000502c04723c */ /* 0x048ff000000418ff */
[----:B------:R-:W-:Y:S01]  /*15ea0*/  HMMA.16816.F32.BF16 R48, R44, R28, RZ ;  /* 0x0000001c2c30723c */ /* 0x000fe200000418ff */
[----:B------:R-:W-:Y:S01]  /*15eb0*/  IMAD R224, R0, 0x2, R227 ;  /* 0x0000000200e07824 */ /* 0x000fe200078e02e3 */
[----:B------:R-:W-:Y:S01]  /*15ec0*/  LDSM.16.M88.4 R84, [R222+0x9800] ;  /* 0x00980000de54783b */ /* 0x000fe20000000200 */
[----:B------:R-:W-:-:S03]  /*15ed0*/  IMAD.IADD R215, R3, 0x1, R226 ;  /* 0x0000000103d77824 */ /* 0x000fc600078e02e2 */
[----:B------:R-:W-:Y:S02]  /*15ee0*/  LDSM.16.M88.4 R76, [R224] ;  /* 0x00000000e04c783b */ /* 0x000fe40000000200 */
[C---:B------:R-:W-:Y:S02]  /*15ef0*/  HMMA.16816.F32.BF16 R20, R44.reuse, R22, RZ ;  /* 0x000000162c14723c */ /* 0x040fe400000418ff */
[----:B------:R-:W3:Y:S06]  /*15f00*/  LD.E R3, [R18.64+0x18c] ;  /* 0x00018c0612037980 */ /* 0x000eec000c101900 */
[C---:B------:R-:W-:Y:S08]  /*15f10*/  HMMA.16816.F32.BF16 R80, R44.reuse, R82, RZ ;  /* 0x000000522c50723c */ /* 0x040ff000000418ff */
[----:B------:R-:W-:Y:S01]  /*15f20*/  HMMA.16816.F32.BF16 R44, R44, R30, RZ ;  /* 0x0000001e2c2c723c */ /* 0x000fe200000418ff */
[----:B------:R-:W1:Y:S07]  /*15f30*/  LDSM.16.M88.4 R28, [R222+0x9000] ;  /* 0x00900000de1c783b */ /* 0x000e6e0000000200 */
[C---:B------:R-:W-:Y:S08]  /*15f40*/  HMMA.16816.F32.BF16 R12, R60.reuse, R68, R12 ;  /* 0x000000443c0c723c */ /* 0x040ff0000004180c */
[C---:B------:R-:W-:Y:S01]  /*15f50*/  HMMA.16816.F32.BF16 R8, R60.reuse, R70, R8 ;  /* 0x000000463c08723c */ /* 0x040fe20000041808 */
[----:B------:R-:W1:Y:S07]  /*15f60*/  LDSM.16.M88.4 R68, [R215+0x800] ;  /* 0x00080000d744783b */ /* 0x000e6e0000000200 */
[C---:B-----5:R-:W-:Y:S08]  /*15f70*/  HMMA.16816.F32.BF16 R24, R60.reuse, R72, R24 ;  /* 0x000000483c18723c */ /* 0x060ff00000041818 */
[C---:B------:R-:W-:Y:S01]  /*15f80*/  HMMA.16816.F32.BF16 R20, R60.reuse, R74, R20 ;  /* 0x0000004a3c14723c */ /* 0x040fe20000041814 */
[----:B------:R-:W5:Y:S07]  /*15f90*/  LDSM.16.M88.4 R72, [R215] ;  /* 0x00000000d748783b */ /* 0x000f6e0000000200 */
[C---:B--2---:R-:W-:Y:S08]  /*15fa0*/  HMMA.16816.F32.BF16 R4, R60.reuse, R64, R4 ;  /* 0x000000403c04723c */ /* 0x044ff00000041804 */
[C---:B------:R-:W-:Y:S01]  /*15fb0*/  HMMA.16816.F32.BF16 R80, R60.reuse, R66, R80 ;  /* 0x000000423c50723c */ /* 0x040fe20000041850 */
[----:B------:R-:W2:Y:S07]  /*15fc0*/  LDSM.16.M88.4 R64, [R215+0x1000] ;  /* 0x00100000d740783b */ /* 0x000eae0000000200 */
[C---:B------:R-:W-:Y:S08]  /*15fd0*/  HMMA.16816.F32.BF16 R48, R60.reuse, R52, R48 ;  /* 0x000000343c30723c */ /* 0x040ff00000041830 */
[----:B------:R-:W-:Y:S01]  /*15fe0*/  HMMA.16816.F32.BF16 R44, R60, R54, R44 ;  /* 0x000000363c2c723c */ /* 0x000fe2000004182c */
[----:B------:R-:W2:Y:S04]  /*15ff0*/  LDSM.16.M88.4 R52, [R215+0x1800] ;  /* 0x00180000d734783b */ /* 0x000ea80000000200 */
[----:B------:R-:W-:Y:S03]  /*16000*/  LDSM.16.M88.4 R60, [R228+0xa800] ;  /* 0x00a80000e43c783b */ /* 0x000fe60000000200 */
[C---:B----4-:R-:W-:Y:S08]  /*16010*/  HMMA.16816.F32.BF16 R12, R40.reuse, R32, R12 ;  /* 0x00000020280c723c */ /* 0x050ff0000004180c */
[C---:B------:R-:W-:Y:S01]  /*16020*/  HMMA.16816.F32.BF16 R8, R40.reuse, R34, R8 ;  /* 0x000000222808723c */ /* 0x040fe20000041808 */
[----:B------:R-:W4:Y:S07]  /*16030*/  LDSM.16.M88.4 R32, [R229+0x2000] ;  /* 0x00200000e520783b */ /* 0x000f2e0000000200 */
[C---:B------:R-:W-:Y:S08]  /*16040*/  HMMA.16816.F32.BF16 R24, R40.reuse, R36, R24 ;  /* 0x000000242818723c */ /* 0x040ff00000041818 */
[C---:B------:R-:W-:Y:S08]  /*16050*/  HMMA.16816.F32.BF16 R20, R40.reuse, R38, R20 ;  /* 0x000000262814723c */ /* 0x040ff00000041814 */
[C---:B-1----:R-:W-:Y:S01]  /*16060*/  HMMA.16816.F32.BF16 R36, R40.reuse, R28, R4 ;  /* 0x0000001c2824723c */ /* 0x042fe20000041804 */
[----:B------:R-:W1:Y:S07]  /*16070*/  LDSM.16.M88.4 R4, [R228+0xa000] ;  /* 0x00a00000e404783b */ /* 0x000e6e0000000200 */
[C---:B------:R-:W-:Y:S01]  /*16080*/  HMMA.16816.F32.BF16 R80, R40.reuse, R30, R80 ;  /* 0x0000001e2850723c */ /* 0x040fe20000041850 */
[----:B------:R-:W1:Y:S07]  /*16090*/  LDSM.16.M88.4 R28, [R228+0xb000] ;  /* 0x00b00000e41c783b */ /* 0x000e6e0000000200 */
[C---:B------:R-:W-:Y:S08]  /*160a0*/  HMMA.16816.F32.BF16 R48, R40.reuse, R84, R48 ;  /* 0x000000542830723c */ /* 0x040ff00000041830 */
[----:B------:R-:W-:Y:S01]  /*160b0*/  HMMA.16816.F32.BF16 R44, R40, R86, R44 ;  /* 0x00000056282c723c */ /* 0x000fe2000004182c */
[----:B------:R-:W-:Y:S07]  /*160c0*/  LDSM.16.M88.4 R40, [R227+0x2000] ;  /* 0x00200000e328783b */ /* 0x000fee0000000200 */
[C---:B------:R-:W-:Y:S08]  /*160d0*/  HMMA.16816.F32.BF16 R12, R76.reuse, R68, R12 ;  /* 0x000000444c0c723c */ /* 0x040ff0000004180c */
[C---:B------:R-:W-:Y:S08]  /*160e0*/  HMMA.16816.F32.BF16 R8, R76.reuse, R70, R8 ;  /* 0x000000464c08723c */ /* 0x040ff00000041808 */
[C---:B-----5:R-:W-:Y:S08]  /*160f0*/  HMMA.16816.F32.BF16 R24, R76.reuse, R72, R24 ;  /* 0x000000484c18723c */ /* 0x060ff00000041818 */
[C---:B------:R-:W-:Y:S01]  /*16100*/  HMMA.16816.F32.BF16 R20, R76.reuse, R74, R20 ;  /* 0x0000004a4c14723c */ /* 0x040fe20000041814 */
[----:B------:R-:W5:Y:S07]  /*16110*/  LDSM.16.M88.4 R72, [R228+0xb800] ;  /* 0x00b80000e448783b */ /* 0x000f6e0000000200 */
[C---:B--2---:R-:W-:Y:S01]  /*16120*/  HMMA.16816.F32.BF16 R68, R76.reuse, R64, R36 ;  /* 0x000000404c44723c */ /* 0x044fe20000041824 */
[----:B------:R-:W-:Y:S07]  /*16130*/  LDSM.16.M88.4 R36, [R226+0x2000] ;  /* 0x00200000e224783b */ /* 0x000fee0000000200 */
[C---:B------:R-:W-:Y:S01]  /*16140*/  HMMA.16816.F32.BF16 R84, R76.reuse, R66, R80 ;  /* 0x000000424c54723c */ /* 0x040fe20000041850 */
[----:B------:R-:W2:Y:S04]  /*16150*/  LDSM.16.M88.4 R80, [R226+0x2800] ;  /* 0x00280000e250783b */ /* 0x000ea80000000200 */
[----:B------:R-:W2:Y:S03]  /*16160*/  LDSM.16.M88.4 R64, [R226+0x3000] ;  /* 0x00300000e240783b */ /* 0x000ea60000000200 */
[C---:B------:R-:W-:Y:S08]  /*16170*/  HMMA.16816.F32.BF16 R48, R76.reuse, R52, R48 ;  /* 0x000000344c30723c */ /* 0x040ff00000041830 */
[----:B------:R-:W-:Y:S01]  /*16180*/  HMMA.16816.F32.BF16 R44, R76, R54, R44 ;  /* 0x000000364c2c723c */ /* 0x000fe2000004182c */
[----:B------:R-:W2:Y:S04]  /*16190*/  LDSM.16.M88.4 R76, [R226+0x3800] ;  /* 0x00380000e24c783b */ /* 0x000ea80000000200 */
[----:B------:R-:W-:Y:S03]  /*161a0*/  LDSM.16.M88.4 R52, [R222+0xa000] ;  /* 0x00a00000de34783b */ /* 0x000fe60000000200 */
        /* <DEDUP_REMOVED lines=8> */
[----:B------:R-:W4:Y:S07]  /*16230*/  LDSM.16.M88.4 R28, [R222+0xb000] ;  /* 0x00b00000de1c783b */ /* 0x000f2e0000000200 */
[C---:B-----5:R-:W-:Y:S08]  /*16240*/  HMMA.16816.F32.BF16 R48, R32.reuse, R72, R48 ;  /* 0x000000482030723c */ /* 0x060ff00000041830 */
[----:B------:R-:W-:Y:S01]  /*16250*/  HMMA.16816.F32.BF16 R44, R32, R74, R44 ;  /* 0x0000004a202c723c */ /* 0x000fe2000004182c */
[----:B------:R-:W-:Y:S07]  /*16260*/  LDSM.16.M88.4 R32, [R215+0x2800] ;  /* 0x00280000d720783b */ /* 0x000fee0000000200 */
[C---:B--2---:R-:W-:Y:S08]  /*16270*/  HMMA.16816.F32.BF16 R12, R40.reuse, R80, R12 ;  /* 0x00000050280c723c */ /* 0x044ff0000004180c */
[C---:B------:R-:W-:Y:S01]  /*16280*/  HMMA.16816.F32.BF16 R8, R40.reuse, R82, R8 ;  /* 0x000000522808723c */ /* 0x040fe20000041808 */
[----:B------:R-:W2:Y:S07]  /*16290*/  LDSM.16.M88.4 R80, [R222+0xb800] ;  /* 0x00b80000de50783b */ /* 0x000eae0000000200 */
[C---:B------:R-:W-:Y:S08]  /*162a0*/  HMMA.16816.F32.BF16 R24, R40.reuse, R36, R24 ;  /* 0x000000242818723c */ /* 0x040ff00000041818 */
[C---:B------:R-:W-:Y:S01]  /*162b0*/  HMMA.16816.F32.BF16 R20, R40.reuse, R38, R20 ;  /* 0x000000262814723c */ /* 0x040fe20000041814 */
[----:B------:R-:W-:Y:S07]  /*162c0*/  LDSM.16.M88.4 R36, [R215+0x2000] ;  /* 0x00200000d724783b */ /* 0x000fee0000000200 */
[C---:B------:R-:W-:Y:S01]  /*162d0*/  HMMA.16816.F32.BF16 R72, R40.reuse, R64, R68 ;  /* 0x000000402848723c */ /* 0x040fe20000041844 */
[----:B------:R-:W5:Y:S07]  /*162e0*/  LDSM.16.M88.4 R68, [R224+0x2000] ;  /* 0x00200000e044783b */ /* 0x000f6e0000000200 */
        /* <DEDUP_REMOVED lines=19> */
[C---:B-----5:R-:W-:Y:S08]  /*16420*/  HMMA.16816.F32.BF16 R12, R68.reuse, R32, R12 ;  /* 0x00000020440c723c */ /* 0x060ff0000004180c */
[C---:B------:R-:W-:Y:S01]  /*16430*/  HMMA.16816.F32.BF16 R8, R68.reuse, R34, R8 ;  /* 0x000000224408723c */ /* 0x040fe20000041808 */
[----:B------:R-:W5:Y:S07]  /*16440*/  LDSM.16.M88.4 R32, [R226+0x4800] ;  /* 0x00480000e220783b */ /* 0x000f6e0000000200 */
[C---:B------:R-:W-:Y:S08]  /*16450*/  HMMA.16816.F32.BF16 R24, R68.reuse, R36, R24 ;  /* 0x000000244418723c */ /* 0x040ff00000041818 */
[C---:B------:R-:W-:Y:S01]  /*16460*/  HMMA.16816.F32.BF16 R20, R68.reuse, R38, R20 ;  /* 0x000000264414723c */ /* 0x040fe20000041814 */
[----:B------:R-:W2:Y:S07]  /*16470*/  LDSM.16.M88.4 R36, [R226+0x4000] ;  /* 0x00400000e224783b */ /* 0x000eae0000000200 */
        /* <DEDUP_REMOVED lines=18> */
[----:B------:R-:W2:Y:S07]  /*165a0*/  LDSM.16.M88.4 R52, [R222+0xd800] ;  /* 0x00d80000de34783b */ /* 0x000eae0000000200 */
[C---:B-----5:R-:W-:Y:S08]  /*165b0*/  HMMA.16816.F32.BF16 R12, R60.reuse, R32, R12 ;  /* 0x000000203c0c723c */ /* 0x060ff0000004180c */
[C---:B------:R-:W-:Y:S01]  /*165c0*/  HMMA.16816.F32.BF16 R8, R60.reuse, R34, R8 ;  /* 0x000000223c08723c */ /* 0x040fe20000041808 */
[----:B------:R-:W-:Y:S07]  /*165d0*/  LDSM.16.M88.4 R32, [R215+0x4000] ;  /* 0x00400000d720783b */ /* 0x000fee0000000200 */
[C---:B------:R-:W-:Y:S08]  /*165e0*/  HMMA.16816.F32.BF16 R24, R60.reuse, R36, R24 ;  /* 0x000000243c18723c */ /* 0x040ff00000041818 */
[C---:B------:R-:W-:Y:S01]  /*165f0*/  HMMA.16816.F32.BF16 R20, R60.reuse, R38, R20 ;  /* 0x000000263c14723c */ /* 0x040fe20000041814 */
[----:B------:R-:W-:Y:S07]  /*16600*/  LDSM.16.M88.4 R36, [R224+0x4000] ;  /* 0x00400000e024783b */ /* 0x000fee0000000200 */
[C---:B------:R-:W-:Y:S08]  /*16610*/  HMMA.16816.F32.BF16 R72, R60.reuse, R64, R72 ;  /* 0x000000403c48723c */ /* 0x040ff00000041848 */
[C---:B------:R-:W-:Y:S01]  /*16620*/  HMMA.16816.F32.BF16 R84, R60.reuse, R66, R84 ;  /* 0x000000423c54723c */ /* 0x040fe20000041854 */
[----:B------:R-:W5:Y:S07]  /*16630*/  LDSM.16.M88.4 R64, [R215+0x4800] ;  /* 0x00480000d740783b */ /* 0x000f6e0000000200 */
[C---:B------:R-:W-:Y:S08]  /*16640*/  HMMA.16816.F32.BF16 R48, R60.reuse, R76, R48 ;  /* 0x0000004c3c30723c */ /* 0x040ff00000041830 */
[----:B------:R-:W-:Y:S01]  /*16650*/  HMMA.16816.F32.BF16 R44, R60, R78, R44 ;  /* 0x0000004e3c2c723c */ /* 0x000fe2000004182c */
[----:B------:R-:W2:Y:S07]  /*16660*/  LDSM.16.M88.4 R60, [R215+0x5000] ;  /* 0x00500000d73c783b */ /* 0x000eae0000000200 */
[C---:B-1----:R-:W-:Y:S08]  /*16670*/  HMMA.16816.F32.BF16 R12, R68.reuse, R4, R12 ;  /* 0x00000004440c723c */ /* 0x042ff0000004180c */
[C---:B------:R-:W-:Y:S01]  /*16680*/  HMMA.16816.F32.BF16 R8, R68.reuse, R6, R8 ;  /* 0x000000064408723c */ /* 0x040fe20000041808 */
[----:B------:R-:W-:Y:S07]  /*16690*/  LDSM.16.M88.4 R4, [R228+0xe000] ;  /* 0x00e00000e404783b */ /* 0x000fee0000000200 */
[C---:B------:R-:W-:Y:S08]  /*166a0*/  HMMA.16816.F32.BF16 R24, R68.reuse, R40, R24 ;  /* 0x000000284418723c */ /* 0x040ff00000041818 */
[C---:B----4-:R-:W-:Y:S08]  /*166b0*/  HMMA.16816.F32.BF16 R72, R68.reuse, R28, R72 ;  /* 0x0000001c4448723c */ /* 0x050ff00000041848 */
[C---:B------:R-:W-:Y:S01]  /*166c0*/  HMMA.16816.F32.BF16 R84, R68.reuse, R30, R84 ;  /* 0x0000001e4454723c */ /* 0x040fe20000041854 */
[----:B------:R-:W1:Y:S07]  /*166d0*/  LDSM.16.M88.4 R28, [R215+0x5800] ;  /* 0x00580000d71c783b */ /* 0x000e6e0000000200 */
[C---:B------:R-:W-:Y:S01]  /*166e0*/  HMMA.16816.F32.BF16 R20, R68.reuse, R42, R20 ;  /* 0x0000002a4414723c */ /* 0x040fe20000041814 */
[----:B------:R-:W4:Y:S07]  /*166f0*/  LDSM.16.M88.4 R40, [R229+0x6000] ;  /* 0x00600000e528783b */ /* 0x000f2e0000000200 */
[C---:B--2---:R-:W-:Y:S08]  /*16700*/  HMMA.16816.F32.BF16 R48, R68.reuse, R52, R48 ;  /* 0x000000344430723c */ /* 0x044ff00000041830 */
[----:B------:R-:W-:Y:S01]  /*16710*/  HMMA.16816.F32.BF16 R44, R68, R54, R44 ;  /* 0x00000036442c723c */ /* 0x000fe2000004182c */
[----:B------:R-:W-:Y:S07]  /*16720*/  LDSM.16.M88.4 R68, [R228+0xe800] ;  /* 0x00e80000e444783b */ /* 0x000fee0000000200 */
[C---:B-----5:R-:W-:Y:S01]  /*16730*/  HMMA.16816.F32.BF16 R52, R36.reuse, R64, R12 ;  /* 0x000000402434723c */ /* 0x060fe2000004180c */
[----:B------:R-:W-:Y:S07]  /*16740*/  LDSM.16.M88.4 R12, [R226+0x6000] ;  /* 0x00600000e20c783b */ /* 0x000fee0000000200 */
[C---:B------:R-:W-:Y:S01]  /*16750*/  HMMA.16816.F32.BF16 R8, R36.reuse, R66, R8 ;  /* 0x000000422408723c */ /* 0x040fe20000041808 */
[----:B------:R-:W2:Y:S07]  /*16760*/  LDSM.16.M88.4 R64, [R228+0xf000] ;  /* 0x00f00000e440783b */ /* 0x000eae0000000200 */
[C---:B------:R-:W-:Y:S08]  /*16770*/  HMMA.16816.F32.BF16 R24, R36.reuse, R32, R24 ;  /* 0x000000202418723c */ /* 0x040ff00000041818 */
[C---:B------:R-:W-:Y:S01]  /*16780*/  HMMA.16816.F32.BF16 R20, R36.reuse, R34, R20 ;  /* 0x000000222414723c */ /* 0x040fe20000041814 */
[----:B------:R-:W5:Y:S07]  /*16790*/  LDSM.16.M88.4 R32, [R227+0x6000] ;  /* 0x00600000e320783b */ /* 0x000f6e0000000200 */
[C---:B------:R-:W-:Y:S08]  /*167a0*/  HMMA.16816.F32.BF16 R72, R36.reuse, R60, R72 ;  /* 0x0000003c2448723c */ /* 0x040ff00000041848 */
[C---:B------:R-:W-:Y:S01]  /*167b0*/  HMMA.16816.F32.BF16 R84, R36.reuse, R62, R84 ;  /* 0x0000003e2454723c */ /* 0x040fe20000041854 */
[----:B------:R-:W-:Y:S07]  /*167c0*/  LDSM.16.M88.4 R60, [R222+0xe000] ;  /* 0x00e00000de3c783b */ /* 0x000fee0000000200 */
[C---:B-1----:R-:W-:Y:S01]  /*167d0*/  HMMA.16816.F32.BF16 R76, R36.reuse, R28, R48 ;  /* 0x0000001c244c723c */ /* 0x042fe20000041830 */
[----:B------:R-:W-:Y:S07]  /*167e0*/  LDSM.16.M88.4 R48, [R225+0x6000] ;  /* 0x00600000e130783b */ /* 0x000fee0000000200 */
[----:B------:R-:W-:Y:S01]  /*167f0*/  HMMA.16816.F32.BF16 R44, R36, R30, R44 ;  /* 0x0000001e242c723c */ /* 0x000fe2000004182c */
[----:B------:R-:W1:Y:S04]  /*16800*/  LDSM.16.M88.4 R28, [R228+0xf800] ;  /* 0x00f80000e41c783b */ /* 0x000e680000000200 */
[----:B------:R-:W-:Y:S03]  /*16810*/  LDSM.16.M88.4 R36, [R215+0x6000] ;  /* 0x00600000d724783b */ /* 0x000fe60000000200 */
[C---:B----4-:R-:W-:Y:S08]  /*16820*/  HMMA.16816.F32.BF16 R24, R40.reuse, R4, R24 ;  /* 0x000000042818723c */ /* 0x050ff00000041818 */
[C---:B--2---:R-:W-:Y:S08]  /*16830*/  HMMA.16816.F32.BF16 R72, R40.reuse, R64, R72 ;  /* 0x000000402848723c */ /* 0x044ff00000041848 */
[C---:B------:R-:W-:Y:S01]  /*16840*/  HMMA.16816.F32.BF16 R84, R40.reuse, R66, R84 ;  /* 0x000000422854723c */ /* 0x040fe20000041854 */
[----:B------:R-:W2:Y:S07]  /*16850*/  LDSM.16.M88.4 R64, [R226+0x6800] ;  /* 0x00680000e240783b */ /* 0x000eae0000000200 */
[----:B------:R-:W-:Y:S08]  /*16860*/  HMMA.16816.F32.BF16 R20, R40, R6, R20 ;  /* 0x000000062814723c */ /* 0x000ff00000041814 */
[----:B-----5:R-:W-:Y:S01]  /*16870*/  HMMA.16816.F32.BF16 R4, R32, R12, R24 ;  /* 0x0000000c2004723c */ /* 0x020fe20000041818 */
[----:B------:R-:W4:Y:S07]  /*16880*/  LDSM.16.M88.4 R24, [R224+0x6000] ;  /* 0x00600000e018783b */ /* 0x000f2e0000000200 */
[C---:B------:R-:W-:Y:S08]  /*16890*/  HMMA.16816.F32.BF16 R52, R40.reuse, R68, R52 ;  /* 0x000000442834723c */ /* 0x040ff00000041834 */
[C---:B------:R-:W-:Y:S08]  /*168a0*/  HMMA.16816.F32.BF16 R8, R40.reuse, R70, R8 ;  /* 0x000000462808723c */ /* 0x040ff00000041808 */
[C---:B-1----:R-:W-:Y:S08]  /*168b0*/  HMMA.16816.F32.BF16 R76, R40.reuse, R28, R76 ;  /* 0x0000001c284c723c */ /* 0x042ff0000004184c */
[----:B------:R-:W-:Y:S01]  /*168c0*/  HMMA.16816.F32.BF16 R44, R40, R30, R44 ;  /* 0x0000001e282c723c */ /* 0x000fe2000004182c */
[----:B------:R-:W1:Y:S04]  /*168d0*/  LDSM.16.M88.4 R28, [R222+0xe800] ;  /* 0x00e80000de1c783b */ /* 0x000e680000000200 */
[----:B------:R-:W-:Y:S03]  /*168e0*/  LDSM.16.M88.4 R40, [R226+0x7800] ;  /* 0x00780000e228783b */ /* 0x000fe60000000200 */
[----:B------:R-:W-:Y:S08]  /*168f0*/  HMMA.16816.F32.BF16 R4, R48, R60, R4 ;  /* 0x0000003c3004723c */ /* 0x000ff00000041804 */
[C---:B--2---:R-:W-:Y:S08]  /*16900*/  HMMA.16816.F32.BF16 R52, R32.reuse, R64, R52 ;  /* 0x000000402034723c */ /* 0x044ff00000041834 */
[C---:B------:R-:W-:Y:S01]  /*16910*/  HMMA.16816.F32.BF16 R20, R32.reuse, R14, R20 ;  /* 0x0000000e2014723c */ /* 0x040fe20000041814 */
[----:B------:R-:W2:Y:S07]  /*16920*/  LDSM.16.M88.4 R12, [R226+0x7000] ;  /* 0x00700000e20c783b */ /* 0x000eae0000000200 */
[----:B------:R-:W-:Y:S01]  /*16930*/  HMMA.16816.F32.BF16 R64, R32, R66, R8 ;  /* 0x000000422040723c */ /* 0x000fe20000041808 */
[----:B------:R-:W5:Y:S07]  /*16940*/  LDSM.16.M88.4 R8, [R215+0x6800] ;  /* 0x00680000d708783b */ /* 0x000f6e0000000200 */
[----:B----4-:R-:W-:Y:S08]  /*16950*/  HMMA.16816.F32.BF16 R4, R24, R36, R4 ;  /* 0x000000241804723c */ /* 0x010ff00000041804 */
[----:B-1----:R-:W-:Y:S07]  /*16960*/  HMMA.16816.F32.BF16 R52, R48, R28, R52 ;  /* 0x0000001c3034723c */ /* 0x002fee0000041834 */
[----:B------:R-:W-:-:S09]  /*16970*/  SHF.R.S32.HI R29, RZ, 0x1f, R56 ;  /* 0x0000001fff1d7819 */ /* 0x000fd20000011438 */
[----:B---3--:R-:W-:Y:S01]  /*16980*/  FMUL.FTZ R4, R4, R3 ;  /* 0x0000000304047220 */ /* 0x008fe20000410000 */
[C---:B--2---:R-:W-:Y:S03]  /*16990*/  HMMA.16816.F32.BF16 R72, R32.reuse, R12, R72 ;  /* 0x0000000c2048723c */ /* 0x044fe60000041848 */
[----:B------:R1:W2:Y:S05]  /*169a0*/  MUFU.TANH R36, R4 ;  /* 0x0000000400247308 */ /* 0x0002aa0000002400 */
[----:B------:R-:W-:Y:S01]  /*169b0*/  HMMA.16816.F32.BF16 R84, R32, R14, R84 ;  /* 0x0000000e2054723c */ /* 0x000fe20000041854 */
[----:B------:R-:W3:Y:S07]  /*169c0*/  LDSM.16.M88.4 R12, [R222+0xf000] ;  /* 0x00f00000de0c783b */ /* 0x000eee0000000200 */
[----:B-----5:R-:W-:Y:S01]  /*169d0*/  HMMA.16816.F32.BF16 R52, R24, R8, R52 ;  /* 0x000000081834723c */ /* 0x020fe20000041834 */
[----:B-1----:R-:W-:-:S06]  /*169e0*/  LEA.HI R4, R29, R56, RZ, 0x5 ;  /* 0x000000381d047211 */ /* 0x002fcc00078f28ff */
[----:B------:R-:W-:-:S05]  /*169f0*/  LOP3.LUT R9, R4, 0xffffffe0, RZ, 0xc0, !PT ;  /* 0xffffffe004097812 */ /* 0x000fca00078ec0ff */
[----:B------:R-:W-:-:S05]  /*16a00*/  IMAD.IADD R4, R56, 0x1, -R9 ;  /* 0x0000000138047824 */ /* 0x000fca00078e0a09 */
[----:B------:R-:W-:-:S04]  /*16a10*/  SHF.R.S32.HI R9, RZ, 0x1f, R4 ;  /* 0x0000001fff097819 */ /* 0x000fc80000011404 */
[----:B------:R-:W-:-:S04]  /*16a20*/  LEA.HI R4, R9, R4, RZ, 0x2 ;  /* 0x0000000409047211 */ /* 0x000fc800078f10ff */
[----:B------:R-:W-:Y:S01]  /*16a30*/  SHF.R.S32.HI R9, RZ, 0x2, R4 ;  /* 0x00000002ff097819 */ /* 0x000fe20000011404 */
[----:B------:R-:W-:Y:S04]  /*16a40*/  HMMA.16816.F32.BF16 R76, R32, R40, R76 ;  /* 0x00000028204c723c */ /* 0x000fe8000004184c */
[----:B------:R-:W-:-:S04]  /*16a50*/  IMAD R58, R58, 0x10, R9 ;  /* 0x000000103a3a7824 */ /* 0x000fc800078e0209 */
[----:B------:R-:W-:Y:S01]  /*16a60*/  HMMA.16816.F32.BF16 R44, R32, R42, R44 ;  /* 0x0000002a202c723c */ /* 0x000fe2000004182c */
[----:B------:R-:W-:Y:S01]  /*16a70*/  IMAD.IADD R59, R59, 0x1, R58 ;  /* 0x000000013b3b7824 */ /* 0x000fe200078e023a */
[----:B------:R-:W-:-:S05]  /*16a80*/  IADD3 R8, R57, 0x1, -R236 ;  /* 0x0000000139087810 */ /* 0x000fca0007ffe8ec */
[----:B------:R-:W-:Y:S01]  /*16a90*/  IMAD.SHL.U32 R35, R56, 0x2, RZ ;  /* 0x0000000238237824 */ /* 0x000fe200078e00ff */
[C---:B------:R-:W-:Y:S01]  /*16aa0*/  HMMA.16816.F32.BF16 R64, R48.reuse, R30, R64 ;  /* 0x0000001e3040723c */ /* 0x040fe20000041840 */
[----:B------:R-:W-:Y:S02]  /*16ab0*/  IADD3 R88, -R88, R57, -R236 ;  /* 0x0000003958587210 */ /* 0x000fe40007ffe9ec */
[----:B------:R-:W-:Y:S01]  /*16ac0*/  IADD3 R9, R59, 0x8, RZ ;  /* 0x000000083b097810 */ /* 0x000fe20007ffe0ff */
[----:B------:R-:W-:Y:S01]  /*16ad0*/  IMAD.IADD R8, R17, 0x1, R8 ;  /* 0x0000000111087824 */ /* 0x000fe200078e0208 */
[----:B------:R-:W-:Y:S01]  /*16ae0*/  LOP3.LUT R35, R35, 0x6, RZ, 0xc0, !PT ;  /* 0x0000000623237812 */ /* 0x000fe200078ec0ff */
[----:B------:R-:W-:Y:S01]  /*16af0*/  IMAD.IADD R248, R59, 0x1, R88 ;  /* 0x000000013bf87824 */ /* 0x000fe200078e0258 */
[----:B------:R-:W-:Y:S01]  /*16b00*/  LDSM.16.M88.4 R28, [R215+0x7000] ;  /* 0x00700000d71c783b */ /* 0x000fe20000000200 */
[----:B---3--:R-:W-:Y:S01]  /*16b10*/  HMMA.16816.F32.BF16 R72, R48, R12, R72 ;  /* 0x0000000c3048723c */ /* 0x008fe20000041848 */
[----:B------:R-:W-:-:S02]  /*16b20*/  IMAD.IADD R244, R88, 0x1, R9 ;  /* 0x0000000158f47824 */ /* 0x000fc400078e0209 */
[----:B------:R-:W-:-:S05]  /*16b30*/  IMAD.IADD R35, R16, 0x1, R35 ;  /* 0x0000000110237824 */ /* 0x000fca00078e0223 */
[C---:B------:R-:W-:Y:S01]  /*16b40*/  HMMA.16816.F32.BF16 R84, R48.reuse, R14, R84 ;  /* 0x0000000e3054723c */ /* 0x040fe20000041854 */
[----:B------:R-:W1:Y:S01]  /*16b50*/  LDSM.16.M88.4 R12, [R222+0xf800] ;  /* 0x00f80000de0c783b */ /* 0x000e620000000200 */
[----:B------:R-:W-:Y:S01]  /*16b60*/  IMAD.IADD R246, R59, 0x1, R8 ;  /* 0x000000013bf67824 */ /* 0x000fe200078e0208 */
[----:B------:R-:W-:Y:S01]  /*16b70*/  IMNMX R248, RZ, R248, !PT ;  /* 0x000000f8fff87217 */ /* 0x000fe20007800200 */
[----:B------:R-:W-:Y:S01]  /*16b80*/  IMAD.IADD R238, R8, 0x1, R9 ;  /* 0x0000000108ee7824 */ /* 0x000fe200078e0209 */
[----:B------:R-:W-:Y:S02]  /*16b90*/  IADD3 R9, R35, 0x1, RZ ;  /* 0x0000000123097810 */ /* 0x000fe40007ffe0ff */
[----:B------:R-:W-:Y:S01]  /*16ba0*/  IMNMX R244, RZ, R244, !PT ;  /* 0x000000f4fff47217 */ /* 0x000fe20007800200 */
[----:B------:R-:W-:Y:S01]  /*16bb0*/  HMMA.16816.F32.BF16 R20, R48, R62, R20 ;  /* 0x0000003e3014723c */ /* 0x000fe20000041814 */
[-C--:B------:R-:W-:Y:S02]  /*16bc0*/  IMNMX R246, R246, R57.reuse, PT ;  /* 0x00000039f6f67217 */ /* 0x080fe40003800200 */
[----:B------:R-:W-:-:S02]  /*16bd0*/  IMNMX R238, R238, R57, PT ;  /* 0x00000039eeee7217 */ /* 0x000fc40003800200 */
[C---:B------:R-:W-:Y:S02]  /*16be0*/  ISETP.GE.AND P4, PT, R9.reuse, R248, PT ;  /* 0x000000f80900720c */ /* 0x040fe40003f86270 */
[C---:B------:R-:W-:Y:S01]  /*16bf0*/  ISETP.GE.AND P1, PT, R9.reuse, R244, PT ;  /* 0x000000f40900720c */ /* 0x040fe20003f26270 */
[----:B------:R-:W-:Y:S01]  /*16c00*/  HMMA.16816.F32.BF16 R64, R24, R10, R64 ;  /* 0x0000000a1840723c */ /* 0x000fe20000041840 */
[C---:B------:R-:W-:Y:S02]  /*16c10*/  ISETP.GE.OR P4, PT, R9.reuse, R246, !P4 ;  /* 0x000000f60900720c */ /* 0x040fe40006786670 */
[----:B------:R-:W-:Y:S02]  /*16c20*/  ISETP.GE.OR P1, PT, R9, R238, !P1 ;  /* 0x000000ee0900720c */ /* 0x000fe40004f26670 */
[C---:B------:R-:W-:Y:S02]  /*16c30*/  IADD3 R9, R35.reuse, 0x9, RZ ;  /* 0x0000000923097810 */ /* 0x040fe40007ffe0ff */
[----:B------:R-:W-:-:S02]  /*16c40*/  IADD3 R11, R35, 0x8, RZ ;  /* 0x00000008230b7810 */ /* 0x000fc40007ffe0ff */
[-C--:B------:R-:W-:Y:S02]  /*16c50*/  ISETP.GE.AND P3, PT, R9, R248.reuse, PT ;  /* 0x000000f80900720c */ /* 0x080fe40003f66270 */
[C---:B------:R-:W-:Y:S02]  /*16c60*/  ISETP.GE.AND P0, PT, R11.reuse, R248, PT ;  /* 0x000000f80b00720c */ /* 0x040fe40003f06270 */
[-C--:B------:R-:W-:Y:S02]  /*16c70*/  ISETP.GE.AND P6, PT, R11, R244.reuse, PT ;  /* 0x000000f40b00720c */ /* 0x080fe40003fc6270 */
[----:B------:R-:W-:Y:S02]  /*16c80*/  ISETP.GE.AND P5, PT, R9, R244, PT ;  /* 0x000000f40900720c */ /* 0x000fe40003fa6270 */
[C---:B------:R-:W-:Y:S02]  /*16c90*/  ISETP.GE.OR P0, PT, R11.reuse, R246, !P0 ;  /* 0x000000f60b00720c */ /* 0x040fe40004706670 */
[----:B------:R-:W-:-:S02]  /*16ca0*/  ISETP.GE.OR P6, PT, R11, R238, !P6 ;  /* 0x000000ee0b00720c */ /* 0x000fc400077c6670 */
[C---:B------:R-:W-:Y:S02]  /*16cb0*/  ISETP.GE.OR P3, PT, R9.reuse, R246, !P3 ;  /* 0x000000f60900720c */ /* 0x040fe40005f66670 */
[----:B------:R-:W-:Y:S02]  /*16cc0*/  ISETP.GE.OR P5, PT, R9, R238, !P5 ;  /* 0x000000ee0900720c */ /* 0x000fe40006fa6670 */
[----:B------:R-:W3:Y:S01]  /*16cd0*/  LDSM.16.M88.4 R8, [R215+0x7800] ;  /* 0x00780000d708783b */ /* 0x000ee20000000200 */
[----:B------:R-:W-:Y:S08]  /*16ce0*/  HMMA.16816.F32.BF16 R20, R24, R38, R20 ;  /* 0x000000261814723c */ /* 0x000ff00000041814 */
[----:B-1----:R-:W-:Y:S01]  /*16cf0*/  HMMA.16816.F32.BF16 R76, R48, R12, R76 ;  /* 0x0000000c304c723c */ /* 0x002fe2000004184c */
[----:B------:R-:W-:-:S02]  /*16d00*/  FMUL.FTZ R6, R6, R3 ;  /* 0x0000000306067220 */ /* 0x000fc40000410000 */
[-C--:B------:R-:W-:Y:S01]  /*16d10*/  FMUL.FTZ R5, R5, R3.reuse ;  /* 0x0000000305057220 */ /* 0x080fe20000410000 */
[----:B------:R-:W-:Y:S01]  /*16d20*/  ISETP.GE.AND P2, PT, R35, R248, PT ;  /* 0x000000f82300720c */ /* 0x000fe20003f46270 */
[----:B------:R-:W-:-:S03]  /*16d30*/  FMUL.FTZ R7, R7, R3 ;  /* 0x0000000307077220 */ /* 0x000fc60000410000 */
[----:B------:R-:W-:Y:S01]  /*16d40*/  HMMA.16816.F32.BF16 R72, R24, R28, R72 ;  /* 0x0000001c1848723c */ /* 0x000fe20000041848 */
[----:B------:R-:W-:Y:S01]  /*16d50*/  MUFU.TANH R6, R6 ;  /* 0x0000000600067308 */ /* 0x000fe20000002400 */
[----:B------:R-:W-:Y:S01]  /*16d60*/  FMUL.FTZ R34, R52, R3 ;  /* 0x0000000334227220 */ /* 0x000fe20000410000 */
[----:B------:R-:W-:-:S05]  /*16d70*/  ISETP.GE.OR P2, PT, R35, R246, !P2 ;  /* 0x000000f62300720c */ /* 0x000fca0005746670 */
[----:B------:R-:W-:Y:S01]  /*16d80*/  HMMA.16816.F32.BF16 R44, R48, R14, R44 ;  /* 0x0000000e302c723c */ /* 0x000fe2000004182c */
[----:B------:R-:W1:Y:S01]  /*16d90*/  MUFU.TANH R5, R5 ;  /* 0x0000000500057308 */ /* 0x000e620000002400 */
[-C--:B------:R-:W-:Y:S02]  /*16da0*/  FMUL.FTZ R22, R22, R3.reuse ;  /* 0x0000000316167220 */ /* 0x080fe40000410000 */
[-C--:B------:R-:W-:Y:S01]  /*16db0*/  FMUL.FTZ R37, R53, R3.reuse ;  /* 0x0000000335257220 */ /* 0x080fe20000410000 */
[----:B------:R-:W-:Y:S01]  /*16dc0*/  IADD3 R41, R35, 0x11, RZ ;  /* 0x0000001123297810 */ /* 0x000fe20007ffe0ff */
[-C--:B------:R-:W-:Y:S01]  /*16dd0*/  FMUL.FTZ R23, R23, R3.reuse ;  /* 0x0000000317177220 */ /* 0x080fe20000410000 */
[----:B--2---:R-:W-:Y:S01]  /*16de0*/  FSEL R36, R36, -INF , !P2 ;  /* 0xff80000024247808 */ /* 0x004fe20005000000 */
[-C--:B------:R-:W-:Y:S01]  /*16df0*/  FMUL.FTZ R21, R21, R3.reuse ;  /* 0x0000000315157220 */ /* 0x080fe20000410000 */
[----:B------:R-:W2:Y:S01]  /*16e00*/  MUFU.TANH R7, R7 ;  /* 0x0000000700077308 */ /* 0x000ea20000002400 */
[-C--:B------:R-:W-:Y:S01]  /*16e10*/  FMUL.FTZ R20, R20, R3.reuse ;  /* 0x0000000314147220 */ /* 0x080fe20000410000 */
[----:B------:R-:W-:Y:S01]  /*16e20*/  HMMA.16816.F32.BF16 R84, R24, R30, R84 ;  /* 0x0000001e1854723c */ /* 0x000fe20000041854 */
[----:B------:R-:W-:Y:S01]  /*16e30*/  ISETP.GE.AND P2, PT, R35, R244, PT ;  /* 0x000000f42300720c */ /* 0x000fe20003f46270 */
[----:B------:R-:W-:Y:S01]  /*16e40*/  FMUL.FTZ R38, R54, R3 ;  /* 0x0000000336267220 */ /* 0x000fe20000410000 */
[----:B------:R-:W-:-:S04]  /*16e50*/  DEPBAR.LE SB0, 0x0 ;  /* 0x000080000000791a */ /* 0x000fc80000000000 */
[----:B------:R1:W4:Y:S01]  /*16e60*/  MUFU.TANH R33, R23 ;  /* 0x0000001700217308 */ /* 0x0003220000002400 */
[----:B---3--:R-:W-:Y:S01]  /*16e70*/  HMMA.16816.F32.BF16 R76, R24, R8, R76 ;  /* 0x00000008184c723c */ /* 0x008fe2000004184c */
[----:B------:R-:W-:Y:S01]  /*16e80*/  ISETP.GE.OR P2, PT, R35, R238, !P2 ;  /* 0x000000ee2300720c */ /* 0x000fe20005746670 */
[----:B------:R-:W-:Y:S01]  /*16e90*/  FMUL.FTZ R39, R55, R3 ;  /* 0x0000000337277220 */ /* 0x000fe20000410000 */
[----:B------:R-:W-:-:S04]  /*16ea0*/  IADD3 R13, R35, 0x10, RZ ;  /* 0x00000010230d7810 */ /* 0x000fc80007ffe0ff */
[----:B------:R-:W3:Y:S01]  /*16eb0*/  MUFU.TANH R34, R34 ;  /* 0x0000002200227308 */ /* 0x000ee20000002400 */
[----:B------:R-:W-:-:S07]  /*16ec0*/  FMUL.FTZ R29, R64, R3 ;  /* 0x00000003401d7220 */ /* 0x000fce0000410000 */
[----:B------:R5:W2:Y:S08]  /*16ed0*/  MUFU.TANH R32, R20 ;  /* 0x0000001400207308 */ /* 0x000ab00000002400 */
[----:B------:R-:W2:Y:S01]  /*16ee0*/  MUFU.TANH R22, R22 ;  /* 0x0000001600167308 */ /* 0x000ea20000002400 */
[----:B-1----:R-:W-:-:S07]  /*16ef0*/  FSEL R23, R5, -INF , !P4 ;  /* 0xff80000005177808 */ /* 0x002fce0006000000 */
[----:B------:R-:W1:Y:S01]  /*16f00*/  MUFU.TANH R21, R21 ;  /* 0x0000001500157308 */ /* 0x000e620000002400 */
[----:B-----5:R-:W-:Y:S02]  /*16f10*/  FSEL R20, R6, -INF , !P2 ;  /* 0xff80000006147808 */ /* 0x020fe40005000000 */
[----:B------:R-:W-:Y:S01]  /*16f20*/  ISETP.GE.AND P2, PT, R13, R248, PT ;  /* 0x000000f80d00720c */ /* 0x000fe20003f46270 */
[----:B------:R-:W-:Y:S01]  /*16f30*/  FMUL.FTZ R30, R67, R3 ;  /* 0x00000003431e7220 */ /* 0x000fe20000410000 */
[----:B------:R-:W-:-:S03]  /*16f40*/  ISETP.GE.AND P4, PT, R13, R244, PT ;  /* 0x000000f40d00720c */ /* 0x000fc60003f86270 */
[----:B------:R-:W-:Y:S01]  /*16f50*/  MUFU.TANH R37, R37 ;  /* 0x0000002500257308 */ /* 0x000fe20000002400 */
[----:B------:R-:W-:Y:S01]  /*16f60*/  ISETP.GE.OR P2, PT, R13, R246, !P2 ;  /* 0x000000f60d00720c */ /* 0x000fe20005746670 */
[----:B------:R-:W-:Y:S01]  /*16f70*/  FMUL.FTZ R66, R66, R3 ;  /* 0x0000000342427220 */ /* 0x000fe20000410000 */
[----:B------:R-:W-:-:S05]  /*16f80*/  IADD3 R15, R35, 0x19, RZ ;  /* 0x00000019230f7810 */ /* 0x000fca0007ffe0ff */
[----:B------:R-:W5:Y:S01]  /*16f90*/  MUFU.TANH R38, R38 ;  /* 0x0000002600267308 */ /* 0x000f620000002400 */
[-C--:B------:R-:W-:Y:S01]  /*16fa0*/  FMUL.FTZ R72, R72, R3.reuse ;  /* 0x0000000348487220 */ /* 0x080fe20000410000 */
[----:B--2---:R-:W-:Y:S01]  /*16fb0*/  FSEL R17, R7, -INF , !P1 ;  /* 0xff80000007117808 */ /* 0x004fe20004800000 */
[----:B------:R-:W-:Y:S01]  /*16fc0*/  FMUL.FTZ R75, R75, R3 ;  /* 0x000000034b4b7220 */ /* 0x000fe20000410000 */
[----:B------:R-:W-:-:S04]  /*16fd0*/  ISETP.GE.OR P4, PT, R13, R238, !P4 ;  /* 0x000000ee0d00720c */ /* 0x000fc80006786670 */
[----:B------:R-:W2:Y:S01]  /*16fe0*/  MUFU.TANH R39, R39 ;  /* 0x0000002700277308 */ /* 0x000ea20000002400 */
[----:B------:R-:W-:Y:S01]  /*16ff0*/  IADD3 R7, R35, 0x18, RZ ;  /* 0x0000001823077810 */ /* 0x000fe20007ffe0ff */
[----:B------:R-:W-:Y:S01]  /*17000*/  HMMA.16816.F32.BF16 R44, R24, R10, R44 ;  /* 0x0000000a182c723c */ /* 0x000fe2000004182c */
[----:B----4-:R-:W-:-:S05]  /*17010*/  FSEL R13, R33, -INF , !P5 ;  /* 0xff800000210d7808 */ /* 0x010fca0006800000 */
[----:B------:R-:W4:Y:S01]  /*17020*/  MUFU.TANH R29, R29 ;  /* 0x0000001d001d7308 */ /* 0x000f220000002400 */
[----:B---3--:R-:W-:Y:S02]  /*17030*/  FSEL R5, R34, -INF , !P2 ;  /* 0xff80000022057808 */ /* 0x008fe40005000000 */
[-C--:B------:R-:W-:Y:S02]  /*17040*/  ISETP.GE.AND P1, PT, R41, R248.reuse, PT ;  /* 0x000000f82900720c */ /* 0x080fe40003f26270 */
[C---:B------:R-:W-:Y:S02]  /*17050*/  ISETP.GE.AND P5, PT, R15.reuse, R248, PT ;  /* 0x000000f80f00720c */ /* 0x040fe40003fa6270 */
[----:B------:R-:W-:Y:S01]  /*17060*/  ISETP.GE.AND P2, PT, R15, R244, PT ;  /* 0x000000f40f00720c */ /* 0x000fe20003f46270 */
[----:B------:R-:W3:Y:S01]  /*17070*/  MUFU.TANH R31, R66 ;  /* 0x00000042001f7308 */ /* 0x000ee20000002400 */
[----:B------:R-:W-:Y:S02]  /*17080*/  FSEL R28, R32, -INF , !P0 ;  /* 0xff800000201c7808 */ /* 0x000fe40004000000 */
[----:B------:R-:W-:-:S02]  /*17090*/  FSEL R14, R22, -INF , !P6 ;  /* 0xff800000160e7808 */ /* 0x000fc40007000000 */
[----:B------:R-:W-:Y:S02]  /*170a0*/  ISETP.GE.AND P0, PT, R41, R244, PT ;  /* 0x000000f42900720c */ /* 0x000fe40003f06270 */
[----:B------:R-:W-:Y:S01]  /*170b0*/  ISETP.GE.AND P6, PT, R7, R248, PT ;  /* 0x000000f80700720c */ /* 0x000fe20003fc6270 */
[----:B------:R-:W2:Y:S01]  /*170c0*/  MUFU.TANH R30, R30 ;  /* 0x0000001e001e7308 */ /* 0x000ea20000002400 */
[----:B-1----:R-:W-:Y:S02]  /*170d0*/  FSEL R21, R21, -INF , !P3 ;  /* 0xff80000015157808 */ /* 0x002fe40005800000 */
[----:B------:R-:W-:Y:S01]  /*170e0*/  ISETP.GE.AND P3, PT, R7, R244, PT ;  /* 0x000000f40700720c */ /* 0x000fe20003f66270 */
[----:B------:R-:W-:Y:S01]  /*170f0*/  FMUL.FTZ R84, R84, R3 ;  /* 0x0000000354547220 */ /* 0x000fe20000410000 */
[----:B------:R-:W-:-:S03]  /*17100*/  ISETP.GE.OR P1, PT, R41, R246, !P1 ;  /* 0x000000f62900720c */ /* 0x000fc60004f26670 */
[----:B------:R-:W1:Y:S01]  /*17110*/  MUFU.TANH R180, R72 ;  /* 0x0000004800b47308 */ /* 0x000e620000002400 */
[C---:B------:R-:W-:Y:S02]  /*17120*/  ISETP.GE.OR P5, PT, R15.reuse, R246, !P5 ;  /* 0x000000f60f00720c */ /* 0x040fe40006fa6670 */
[----:B------:R-:W-:Y:S01]  /*17130*/  ISETP.GE.OR P2, PT, R15, R238, !P2 ;  /* 0x000000ee0f00720c */ /* 0x000fe20005746670 */
[----:B------:R-:W-:Y:S01]  /*17140*/  FMUL.FTZ R65, R65, R3 ;  /* 0x0000000341417220 */ /* 0x000fe20000410000 */
[----:B------:R-:W-:-:S03]  /*17150*/  IADD3 R15, R35, 0x20, RZ ;  /* 0x00000020230f7810 */ /* 0x000fc60007ffe0ff */
[----:B------:R-:W1:Y:S01]  /*17160*/  MUFU.TANH R195, R75 ;  /* 0x0000004b00c37308 */ /* 0x000e620000002400 */
[----:B------:R-:W-:Y:S01]  /*17170*/  ISETP.GE.OR P0, PT, R41, R238, !P0 ;  /* 0x000000ee2900720c */ /* 0x000fe20004706670 */
[-C--:B------:R-:W-:Y:S01]  /*17180*/  FMUL.FTZ R74, R74, R3.reuse ;  /* 0x000000034a4a7220 */ /* 0x080fe20000410000 */
[----:B------:R-:W-:Y:S01]  /*17190*/  ISETP.GE.OR P6, PT, R7, R246, !P6 ;  /* 0x000000f60700720c */ /* 0x000fe200077c6670 */
[-C--:B------:R-:W-:Y:S01]  /*171a0*/  FMUL.FTZ R77, R77, R3.reuse ;  /* 0x000000034d4d7220 */ /* 0x080fe20000410000 */
[----:B------:R-:W-:Y:S02]  /*171b0*/  ISETP.GE.OR P3, PT, R7, R238, !P3 ;  /* 0x000000ee0700720c */ /* 0x000fe40005f66670 */
[----:B------:R-:W-:Y:S01]  /*171c0*/  IADD3 R33, R35, 0x21, RZ ;  /* 0x0000002123217810 */ /* 0x000fe20007ffe0ff */
[----:B------:R-:W1:Y:S01]  /*171d0*/  MUFU.TANH R182, R84 ;  /* 0x0000005400b67308 */ /* 0x000e620000002400 */
[----:B-----5:R-:W-:Y:S02]  /*171e0*/  FSEL R9, R38, -INF , !P4 ;  /* 0xff80000026097808 */ /* 0x020fe40006000000 */
[----:B------:R-:W-:Y:S01]  /*171f0*/  FSEL R7, R37, -INF , !P1 ;  /* 0xff80000025077808 */ /* 0x000fe20004800000 */
[----:B------:R-:W-:Y:S01]  /*17200*/  FMUL.FTZ R73, R73, R3 ;  /* 0x0000000349497220 */ /* 0x000fe20000410000 */
[----:B------:R-:W-:-:S02]  /*17210*/  ISETP.GE.AND P4, PT, R15, R248, PT ;  /* 0x000000f80f00720c */ /* 0x000fc40003f86270 */
[----:B------:R-:W-:Y:S01]  /*17220*/  ISETP.GE.AND P1, PT, R15, R244, PT ;  /* 0x000000f40f00720c */ /* 0x000fe20003f26270 */
[----:B------:R-:W5:Y:S01]  /*17230*/  MUFU.TANH R12, R65 ;  /* 0x00000041000c7308 */ /* 0x000f620000002400 */
[----:B--2---:R-:W-:Y:S02]  /*17240*/  FSEL R8, R39, -INF , !P0 ;  /* 0xff80000027087808 */ /* 0x004fe40004000000 */
[----:B----4-:R-:W-:Y:S02]  /*17250*/  FSEL R6, R29, -INF , !P6 ;  /* 0xff8000001d067808 */ /* 0x010fe40007000000 */
[C---:B------:R-:W-:Y:S02]  /*17260*/  ISETP.GE.AND P0, PT, R33.reuse, R248, PT ;  /* 0x000000f82100720c */ /* 0x040fe40003f06270 */
[----:B------:R-:W-:Y:S01]  /*17270*/  ISETP.GE.AND P6, PT, R33, R244, PT ;  /* 0x000000f42100720c */ /* 0x000fe20003fc6270 */
[----:B------:R-:W2:Y:S01]  /*17280*/  MUFU.TANH R192, R74 ;  /* 0x0000004a00c07308 */ /* 0x000ea20000002400 */
[C---:B------:R-:W-:Y:S01]  /*17290*/  ISETP.GE.OR P4, PT, R15.reuse, R246, !P4 ;  /* 0x000000f60f00720c */ /* 0x040fe20006786670 */
[----:B------:R-:W-:Y:S01]  /*172a0*/  FMUL.FTZ R76, R76, R3 ;  /* 0x000000034c4c7220 */ /* 0x000fe20000410000 */
[----:B------:R-:W-:-:S02]  /*172b0*/  ISETP.GE.OR P1, PT, R15, R238, !P1 ;  /* 0x000000ee0f00720c */ /* 0x000fc40004f26670 */
[----:B------:R-:W-:-:S03]  /*172c0*/  IADD3 R29, R35, 0x28, RZ ;  /* 0x00000028231d7810 */ /* 0x000fc60007ffe0ff */
[----:B------:R-:W4:Y:S01]  /*172d0*/  MUFU.TANH R200, R77 ;  /* 0x0000004d00c87308 */ /* 0x000f220000002400 */
[----:B------:R-:W-:Y:S01]  /*172e0*/  IADD3 R15, R35, 0x29, RZ ;  /* 0x00000029230f7810 */ /* 0x000fe20007ffe0ff */
[-C--:B------:R-:W-:Y:S01]  /*172f0*/  FMUL.FTZ R85, R85, R3.reuse ;  /* 0x0000000355557220 */ /* 0x080fe20000410000 */
[C---:B------:R-:W-:Y:S01]  /*17300*/  ISETP.GE.OR P0, PT, R33.reuse, R246, !P0 ;  /* 0x000000f62100720c */ /* 0x040fe20004706670 */
[-C--:B------:R-:W-:Y:S01]  /*17310*/  FMUL.FTZ R86, R86, R3.reuse ;  /* 0x0000000356567220 */ /* 0x080fe20000410000 */
[----:B------:R-:W-:Y:S01]  /*17320*/  ISETP.GE.OR P6, PT, R33, R238, !P6 ;  /* 0x000000ee2100720c */ /* 0x000fe200077c6670 */
[----:B------:R-:W-:Y:S02]  /*17330*/  FMUL.FTZ R87, R87, R3 ;  /* 0x0000000357577220 */ /* 0x000fe40000410000 */
[----:B------:R-:W2:Y:S01]  /*17340*/  MUFU.TANH R187, R73 ;  /* 0x0000004900bb7308 */ /* 0x000ea20000002400 */
[----:B---3--:R-:W-:Y:S02]  /*17350*/  FSEL R33, R31, -INF , !P3 ;  /* 0xff8000001f217808 */ /* 0x008fe40005800000 */
[----:B------:R-:W-:-:S02]  /*17360*/  IADD3 R11, R35, 0x31, RZ ;  /* 0x00000031230b7810 */ /* 0x000fc40007ffe0ff */
[-C--:B------:R-:W-:Y:S02]  /*17370*/  ISETP.GE.AND P3, PT, R29, R248.reuse, PT ;  /* 0x000000f81d00720c */ /* 0x080fe40003f66270 */
[----:B------:R-:W-:Y:S02]  /*17380*/  FSEL R32, R30, -INF , !P2 ;  /* 0xff8000001e207808 */ /* 0x000fe40005000000 */
[----:B-1----:R-:W-:Y:S01]  /*17390*/  FSEL R180, R180, -INF , !P4 ;  /* 0xff800000b4b47808 */ /* 0x002fe20006000000 */
[----:B------:R-:W-:Y:S01]  /*173a0*/  MUFU.TANH R189, R85 ;  /* 0x0000005500bd7308 */ /* 0x000fe20000002400 */
[C---:B------:R-:W-:Y:S01]  /*173b0*/  ISETP.GE.AND P2, PT, R15.reuse, R248, PT ;  /* 0x000000f80f00720c */ /* 0x040fe20003f46270 */
[----:B------:R-:W-:Y:S01]  /*173c0*/  FMUL.FTZ R78, R78, R3 ;  /* 0x000000034e4e7220 */ /* 0x000fe20000410000 */
[----:B------:R-:W-:Y:S02]  /*173d0*/  ISETP.GE.AND P4, PT, R15, R244, PT ;  /* 0x000000f40f00720c */ /* 0x000fe40003f86270 */
[----:B------:R-:W-:-:S02]  /*173e0*/  FSEL R195, R195, -INF , !P6 ;  /* 0xff800000c3c37808 */ /* 0x000fc40007000000 */
[----:B------:R-:W-:Y:S01]  /*173f0*/  ISETP.GE.AND P6, PT, R11, R248, PT ;  /* 0x000000f80b00720c */ /* 0x000fe20003fc6270 */
[----:B------:R-:W1:Y:S01]  /*17400*/  MUFU.TANH R193, R86 ;  /* 0x0000005600c17308 */ /* 0x000e620000002400 */
[-C--:B------:R-:W-:Y:S02]  /*17410*/  ISETP.GE.OR P3, PT, R29, R246.reuse, !P3 ;  /* 0x000000f61d00720c */ /* 0x080fe40005f66670 */
[C---:B------:R-:W-:Y:S02]  /*17420*/  ISETP.GE.OR P2, PT, R15.reuse, R246, !P2 ;  /* 0x000000f60f00720c */ /* 0x040fe40005746670 */
[----:B------:R-:W-:-:S03]  /*17430*/  ISETP.GE.OR P4, PT, R15, R238, !P4 ;  /* 0x000000ee0f00720c */ /* 0x000fc60006786670 */
[----:B------:R-:W3:Y:S01]  /*17440*/  MUFU.TANH R190, R87 ;  /* 0x0000005700be7308 */ /* 0x000ee20000002400 */
[----:B------:R-:W-:Y:S01]  /*17450*/  IADD3 R15, R35, 0x30, RZ ;  /* 0x00000030230f7810 */ /* 0x000fe20007ffe0ff */
[----:B------:R-:W-:Y:S01]  /*17460*/  FMUL.FTZ R79, R79, R3 ;  /* 0x000000034f4f7220 */ /* 0x000fe20000410000 */
[----:B------:R-:W-:-:S05]  /*17470*/  ISETP.GE.OR P6, PT, R11, R246, !P6 ;  /* 0x000000f60b00720c */ /* 0x000fca00077c6670 */
[----:B------:R-:W1:Y:S01]  /*17480*/  MUFU.TANH R76, R76 ;  /* 0x0000004c004c7308 */ /* 0x000e620000002400 */
[-C--:B------:R-:W-:Y:S01]  /*17490*/  FMUL.FTZ R44, R44, R3.reuse ;  /* 0x000000032c2c7220 */ /* 0x080fe20000410000 */
[----:B------:R-:W-:Y:S01]  /*174a0*/  FSEL R182, R182, -INF , !P3 ;  /* 0xff800000b6b67808 */ /* 0x000fe20005800000 */
[-C--:B------:R-:W-:Y:S02]  /*174b0*/  FMUL.FTZ R45, R45, R3.reuse ;  /* 0x000000032d2d7220 */ /* 0x080fe40000410000 */
[-C--:B------:R-:W-:Y:S02]  /*174c0*/  FMUL.FTZ R46, R46, R3.reuse ;  /* 0x000000032e2e7220 */ /* 0x080fe40000410000 */
[----:B------:R-:W-:Y:S01]  /*174d0*/  FMUL.FTZ R47, R47, R3 ;  /* 0x000000032f2f7220 */ /* 0x000fe20000410000 */
[----:B------:R-:W1:Y:S01]  /*174e0*/  MUFU.TANH R196, R78 ;  /* 0x0000004e00c47308 */ /* 0x000e620000002400 */
[----:B-----5:R-:W-:Y:S02]  /*174f0*/  FSEL R12, R12, -INF , !P5 ;  /* 0xff8000000c0c7808 */ /* 0x020fe40006800000 */
[----:B--2---:R-:W-:-:S02]  /*17500*/  FSEL R192, R192, -INF , !P1 ;  /* 0xff800000c0c07808 */ /* 0x004fc40004800000 */
[-C--:B------:R-:W-:Y:S02]  /*17510*/  ISETP.GE.AND P3, PT, R11, R244.reuse, PT ;  /* 0x000000f40b00720c */ /* 0x080fe40003f66270 */
[----:B------:R-:W-:Y:S01]  /*17520*/  ISETP.GE.AND P5, PT, R29, R244, PT ;  /* 0x000000f41d00720c */ /* 0x000fe20003fa6270 */
[----:B------:R-:W2:Y:S01]  /*17530*/  MUFU.TANH R194, R79 ;  /* 0x0000004f00c27308 */ /* 0x000ea20000002400 */
[----:B------:R-:W-:Y:S02]  /*17540*/  ISETP.GE.AND P1, PT, R15, R248, PT ;  /* 0x000000f80f00720c */ /* 0x000fe40003f26270 */
[----:B----4-:R-:W-:Y:S02]  /*17550*/  FSEL R200, R200, -INF , !P6 ;  /* 0xff800000c8c87808 */ /* 0x010fe40007000000 */
[----:B------:R-:W-:-:S03]  /*17560*/  ISETP.GT.AND P6, PT, R247, R230, PT ;  /* 0x000000e6f700720c */ /* 0x000fc60003fc4270 */
[----:B------:R-:W4:Y:S01]  /*17570*/  MUFU.TANH R198, R44 ;  /* 0x0000002c00c67308 */ /* 0x000f220000002400 */
[----:B------:R-:W-:Y:S02]  /*17580*/  FSEL R187, R187, -INF , !P0 ;  /* 0xff800000bbbb7808 */ /* 0x000fe40004000000 */
[-C--:B------:R-:W-:Y:S02]  /*17590*/  ISETP.GE.OR P3, PT, R11, R238.reuse, !P3 ;  /* 0x000000ee0b00720c */ /* 0x080fe40005f66670 */
[----:B------:R-:W-:-:S03]  /*175a0*/  ISETP.GE.OR P5, PT, R29, R238, !P5 ;  /* 0x000000ee1d00720c */ /* 0x000fc60006fa6670 */
[----:B------:R-:W-:Y:S01]  /*175b0*/  MUFU.TANH R197, R45 ;  /* 0x0000002d00c57308 */ /* 0x000fe20000002400 */
[C---:B------:R-:W-:Y:S02]  /*175c0*/  ISETP.GE.AND P0, PT, R15.reuse, R244, PT ;  /* 0x000000f40f00720c */ /* 0x040fe40003f06270 */
[----:B------:R-:W-:Y:S02]  /*175d0*/  ISETP.GE.OR P1, PT, R15, R246, !P1 ;  /* 0x000000f60f00720c */ /* 0x000fe40004f26670 */
[----:B------:R-:W-:-:S03]  /*175e0*/  IADD3 R11, R35, 0x38, RZ ;  /* 0x00000038230b7810 */ /* 0x000fc60007ffe0ff */
[----:B------:R-:W5:Y:S01]  /*175f0*/  MUFU.TANH R186, R46 ;  /* 0x0000002e00ba7308 */ /* 0x000f620000002400 */
[----:B------:R-:W-:-:S07]  /*17600*/  IADD3 R35, R35, 0x39, RZ ;  /* 0x0000003923237810 */ /* 0x000fce0007ffe0ff */
[----:B------:R-:W2:Y:S01]  /*17610*/  MUFU.TANH R184, R47 ;  /* 0x0000002f00b87308 */ /* 0x000ea20000002400 */
[----:B------:R-:W-:Y:S02]  /*17620*/  ISETP.GE.OR P0, PT, R15, R238, !P0 ;  /* 0x000000ee0f00720c */ /* 0x000fe40004706670 */
[----:B-1----:R-:W-:Y:S02]  /*17630*/  FSEL R193, R193, -INF , !P5 ;  /* 0xff800000c1c17808 */ /* 0x002fe40006800000 */
[----:B------:R-:W-:Y:S02]  /*17640*/  FSEL R189, R189, -INF , !P2 ;  /* 0xff800000bdbd7808 */ /* 0x000fe40005000000 */
[----:B---3--:R-:W-:Y:S02]  /*17650*/  FSEL R190, R190, -INF , !P4 ;  /* 0xff800000bebe7808 */ /* 0x008fe40006000000 */
[----:B------:R-:W-:Y:S02]  /*17660*/  FSEL R201, R76, -INF , !P1 ;  /* 0xff8000004cc97808 */ /* 0x000fe40004800000 */
[----:B------:R-:W-:-:S02]  /*17670*/  ISETP.GE.AND P5, PT, R11, R248, PT ;  /* 0x000000f80b00720c */ /* 0x000fc40003fa6270 */
[----:B------:R-:W-:Y:S02]  /*17680*/  ISETP.GE.AND P2, PT, R11, R244, PT ;  /* 0x000000f40b00720c */ /* 0x000fe40003f46270 */
[C---:B------:R-:W-:Y:S02]  /*17690*/  ISETP.GE.AND P4, PT, R35.reuse, R248, PT ;  /* 0x000000f82300720c */ /* 0x040fe40003f86270 */
[----:B------:R-:W-:Y:S02]  /*176a0*/  ISETP.GE.AND P1, PT, R35, R244, PT ;  /* 0x000000f42300720c */ /* 0x000fe40003f26270 */
[----:B------:R-:W-:Y:S01]  /*176b0*/  FSEL R196, R196, -INF , !P0 ;  /* 0xff800000c4c47808 */ /* 0x000fe20004000000 */
[----:B------:R-:W-:Y:S01]  /*176c0*/  BSSY B1, `(.L_x_8137) ;  /* 0x000007f000017945 */ /* 0x000fe20003800000 */
[C---:B------:R-:W-:Y:S02]  /*176d0*/  ISETP.GE.OR P5, PT, R11.reuse, R246, !P5 ;  /* 0x000000f60b00720c */ /* 0x040fe40006fa6670 */
[----:B------:R-:W-:-:S02]  /*176e0*/  ISETP.GE.OR P2, PT, R11, R238, !P2 ;  /* 0x000000ee0b00720c */ /* 0x000fc40005746670 */
[C---:B------:R-:W-:Y:S02]  /*176f0*/  ISETP.GE.OR P4, PT, R35.reuse, R246, !P4 ;  /* 0x000000f62300720c */ /* 0x040fe40006786670 */
[----:B------:R-:W-:Y:S02]  /*17700*/  ISETP.GE.OR P1, PT, R35, R238, !P1 ;  /* 0x000000ee2300720c */ /* 0x000fe40004f26670 */
[----:B------:R-:W-:Y:S02]  /*17710*/  ISETP.NE.U32.AND P0, PT, R240, RZ, PT ;  /* 0x000000fff000720c */ /* 0x000fe40003f05070 */
[----:B------:R-:W-:Y:S02]  /*17720*/  LOP3.LUT R4, R89, R90, RZ, 0xfc, !PT ;  /* 0x0000005a59047212 */ /* 0x000fe400078efcff */
[----:B------:R-:W-:Y:S02]  /*17730*/  ISETP.NE.AND.EX P0, PT, R241, RZ, PT, P0 ;  /* 0x000000fff100720c */ /* 0x000fe40003f05300 */
        /* <DEDUP_REMOVED lines=14> */
[----:B------:R-:W-:Y:S02]  /*17820*/  IADD3 R167, R226, 0x7800, RZ ;  /* 0x00007800e2a77810 */ /* 0x000fe40007ffe0ff */
[----:B--2---:R-:W-:Y:S02]  /*17830*/  FSEL R194, R194, -INF , !P3 ;  /* 0xff800000c2c27808 */ /* 0x004fe40005800000 */
[----:B----4-:R-:W-:Y:S02]  /*17840*/  FSEL R198, R198, -INF , !P5 ;  /* 0xff800000c6c67808 */ /* 0x010fe40006800000 */
[----:B-----5:R-:W-:Y:S02]  /*17850*/  FSEL R186, R186, -INF , !P2 ;  /* 0xff800000baba7808 */ /* 0x020fe40005000000 */
[----:B------:R-:W-:-:S02]  /*17860*/  FSEL R197, R197, -INF , !P4 ;  /* 0xff800000c5c57808 */ /* 0x000fc40006000000 */
[----:B------:R-:W-:Y:S01]  /*17870*/  FSEL R184, R184, -INF , !P1 ;  /* 0xff800000b8b87808 */ /* 0x000fe20004800000 */
[----:B------:R-:W-:Y:S06]  /*17880*/  BAR.SYNC.DEFER_BLOCKING 0x0 ;  /* 0x0000000000007b1d */ /* 0x000fec0000010000 */
[----:B------:R-:W-:Y:S05]  /*17890*/  @!P6 BRA `(.L_x_8138) ;  /* 0x000006100000e947 */ /* 0x000fea0003800000 */
[----:B------:R-:W-:Y:S01]  /*178a0*/  BSSY B0, `(.L_x_8139) ;  /* 0x0000041000007945 */ /* 0x000fe20003800000 */
[----:B------:R-:W-:Y:S05]  /*178b0*/  @!P0 BRA `(.L_x_8140) ;  /* 0x000003c000008947 */ /* 0x000fea0003800000 */
[----:B------:R-:W2:Y:S01]  /*178c0*/  LD.E R27, [R18.64+0x170] ;  /* 0x00017006121b7980 */ /* 0x000ea2000c101900 */
[----:B------:R-:W-:Y:S02]  /*178d0*/  IADD3 R24, R16, -0x40, RZ ;  /* 0xffffffc010187810 */ /* 0x000fe40007ffe0ff */
[----:B------:R-:W-:-:S02]  /*178e0*/  IABS R11, R16 ;  /* 0x00000010000b7213 */ /* 0x000fc40000000000 */
        /* <DEDUP_REMOVED lines=57> */
.L_x_8140:
[----:B------:R-:W2:Y:S02]  /*17c80*/  LD.E R11, [R18.64+0x38] ;  /* 0x00003806120b7980 */ /* 0x000ea4000c101900 */
[----:B--2---:R-:W-:-:S04]  /*17c90*/  LEA R11, -R11, RZ, 0x6 ;  /* 0x000000ff0b0b7211 */ /* 0x004fc800078e31ff */
[----:B------:R-:W-:Y:S02]  /*17ca0*/  SHF.R.S32.HI R16, RZ, 0x1f, R11 ;  /* 0x0000001fff107819 */ /* 0x000fe4000001140b */
.L_x_8141:
[----:B------:R-:W-:Y:S05]  /*17cb0*/  BSYNC B0 ;  /* 0x0000000000007941 */ /* 0x000fea0003800000 */
.L_x_8139:
        /* <DEDUP_REMOVED lines=31> */
.L_x_8138:
[----:B------:R-:W-:Y:S05]  /*17eb0*/  BSYNC B1 ;  /* 0x0000000000017941 */ /* 0x000fea0003800000 */
.L_x_8137:
[----:B------:R-:W2:Y:S01]  /*17ec0*/  LD.E R188, [R18.64+0xdc] ;  /* 0x0000dc0612bc7980 */ /* 0x000ea2000c101900 */
        /* <DEDUP_REMOVED lines=44> */
[----:B------:R-:W3:Y:S03]  /*18190*/  SHFL.BFLY PT, R11, R16, 0x2, 0x1f ;  /* 0x0c401f00100b7f89 */ /* 0x000ee600000e0000 */
[----:B------:R-:W-:Y:S01]  /*181a0*/  FMNMX.FTZ R15, R194, R15, !PT ;  /* 0x0000000fc20f7209 */ /* 0x000fe20007810000 */
[----:B------:R-:W-:Y:S03]  /*181b0*/  LDSM.16.MT88.4 R112, [R221+0x16000] ;  /* 0x01600000dd70783b */ /* 0x000fe60000004200 */
[----:B------:R-:W-:Y:S01]  /*181c0*/  FMNMX.FTZ R15, R186, R15, !PT ;  /* 0x0000000fba0f7209 */ /* 0x000fe20007810000 */
[----:B------:R-:W-:Y:S03]  /*181d0*/  LDSM.16.MT88.4 R120, [R220+0x16000] ;  /* 0x01600000dc78783b */ /* 0x000fe60000004200 */
[----:B------:R-:W-:Y:S01]  /*181e0*/  FMNMX.FTZ R15, R184, R15, !PT ;  /* 0x0000000fb80f7209 */ /* 0x000fe20007810000 */
[----:B-1----:R-:W-:Y:S04]  /*181f0*/  LDSM.16.MT88.4 R24, [R221+0x10800] ;  /* 0x01080000dd18783b */ /* 0x002fe80000004200 */
[----:B------:R-:W1:Y:S01]  /*18200*/  SHFL.BFLY PT, R10, R15, 0x2, 0x1f ;  /* 0x0c401f000f0a7f89 */ /* 0x000e6200000e0000 */
[----:B---3--:R-:W-:-:S05]  /*18210*/  FMNMX.FTZ R11, R16, R11, !PT ;  /* 0x0000000b100b7209 */ /* 0x008fca0007810000 */
[----:B------:R-:W3:Y:S01]  /*18220*/  SHFL.BFLY PT, R164, R11, 0x1, 0x1f ;  /* 0x0c201f000ba47f89 */ /* 0x000ee200000e0000 */
[----:B-1----:R-:W-:-:S05]  /*18230*/  FMNMX.FTZ R10, R15, R10, !PT ;  /* 0x0000000a0f0a7209 */ /* 0x002fca0007810000 */
[----:B------:R-:W1:Y:S01]  /*18240*/  SHFL.BFLY PT, R3, R10, 0x1, 0x1f ;  /* 0x0c201f000a037f89 */ /* 0x000e6200000e0000 */
[----:B---3--:R-:W-:-:S04]  /*18250*/  FMNMX.FTZ R164, R11, R164, !PT ;  /* 0x000000a40ba47209 */ /* 0x008fc80007810000 */
[----:B------:R-:W-:Y:S02]  /*18260*/  FSETP.NEU.FTZ.AND P1, PT, R164, -INF , PT ;  /* 0xff800000a400780b */ /* 0x000fe40003f3d000 */
[----:B-1----:R-:W-:Y:S01]  /*18270*/  FMNMX.FTZ R3, R10, R3, !PT ;  /* 0x000000030a037209 */ /* 0x002fe20007810000 */
        /* <DEDUP_REMOVED lines=13> */
[-CC-:B------:R-:W-:Y:S01]  /*18350*/  FFMA.FTZ R183, R14, R188.reuse, -R191.reuse ;  /* 0x000000bc0eb77223 */ /* 0x180fe200000108bf */
[----:B------:R-:W-:Y:S01]  /*18360*/  LDSM.16.MT88.4 R20, [R220+0x10800] ;  /* 0x01080000dc14783b */ /* 0x000fe20000004200 */
[-C--:B------:R-:W-:Y:S01]  /*18370*/  FFMA.FTZ R174, R13, R188.reuse, -R191 ;  /* 0x000000bc0dae7223 */ /* 0x080fe200000108bf */
[----:B------:R-:W1:Y:S01]  /*18380*/  MUFU.EX2 R176, R176 ;  /* 0x000000b000b07308 */ /* 0x000e620000000800 */
[-CC-:B------:R-:W-:Y:S02]  /*18390*/  FFMA.FTZ R177, R5, R188.reuse, -R199.reuse ;  /* 0x000000bc05b17223 */ /* 0x180fe400000108c7 */
[-CC-:B------:R-:W-:Y:S02]  /*183a0*/  FFMA.FTZ R166, R7, R188.reuse, -R199.reuse ;  /* 0x000000bc07a67223 */ /* 0x180fe400000108c7 */
[-C--:B------:R-:W-:Y:S02]  /*183b0*/  FFMA.FTZ R17, R6, R188.reuse, -R199 ;  /* 0x000000bc06117223 */ /* 0x080fe400000108c7 */
[----:B------:R-:W2:Y:S01]  /*183c0*/  LDSM.16.MT88.4 R4, [R219+0x16000] ;  /* 0x01600000db04783b */ /* 0x000ea20000004200 */
[----:B------:R-:W-:Y:S01]  /*183d0*/  MUFU.EX2 R179, R179 ;  /* 0x000000b300b37308 */ /* 0x000fe20000000800 */
[----:B------:R-:W-:-:S02]  /*183e0*/  FFMA.FTZ R175, R9, R188, -R191 ;  /* 0x000000bc09af7223 */ /* 0x000fc400000108bf */
[-C--:B------:R-:W-:Y:S02]  /*183f0*/  FFMA.FTZ R16, R8, R188.reuse, -R191 ;  /* 0x000000bc08107223 */ /* 0x080fe400000108bf */
[----:B------:R-:W3:Y:S01]  /*18400*/  LDSM.16.MT88.4 R8, [R223+0x12800] ;  /* 0x01280000df08783b */ /* 0x000ee20000004200 */
[-C--:B------:R-:W-:Y:S02]  /*18410*/  FFMA.FTZ R2, R12, R188.reuse, -R199 ;  /* 0x000000bc0c027223 */ /* 0x080fe400000108c7 */
[----:B------:R-:W4:Y:S01]  /*18420*/  MUFU.EX2 R172, R172 ;  /* 0x000000ac00ac7308 */ /* 0x000f220000000800 */
[----:B-1----:R-:W-:Y:S01]  /*18430*/  F2FP.BF16.PACK_AB R128, R176, R181 ;  /* 0x000000b5b080723e */ /* 0x002fe200000010ff */
[-CC-:B------:R-:W-:Y:S01]  /*18440*/  FFMA.FTZ R173, R33, R188.reuse, -R191.reuse ;  /* 0x000000bc21ad7223 */ /* 0x180fe200000108bf */
[----:B------:R-:W1:Y:S01]  /*18450*/  LDSM.16.MT88.4 R12, [R219+0x10800] ;  /* 0x01080000db0c783b */ /* 0x000e620000004200 */
[-C--:B------:R-:W-:Y:S02]  /*18460*/  FFMA.FTZ R0, R32, R188.reuse, -R191 ;  /* 0x000000bc20007223 */ /* 0x080fe400000108bf */
[-CC-:B------:R-:W-:Y:S01]  /*18470*/  FFMA.FTZ R180, R180, R188.reuse, -R199.reuse ;  /* 0x000000bcb4b47223 */ /* 0x180fe200000108c7 */
[----:B------:R-:W-:Y:S01]  /*18480*/  LDSM.16.MT88.4 R32, [R221+0x12800] ;  /* 0x01280000dd20783b */ /* 0x000fe20000004200 */
[----:B------:R-:W-:Y:S01]  /*18490*/  MUFU.EX2 R178, R178 ;  /* 0x000000b200b27308 */ /* 0x000fe20000000800 */
[----:B------:R-:W-:-:S02]  /*184a0*/  FFMA.FTZ R187, R187, R188, -R199 ;  /* 0x000000bcbbbb7223 */ /* 0x000fc400000108c7 */
[-CC-:B------:R-:W-:Y:S02]  /*184b0*/  FFMA.FTZ R182, R182, R188.reuse, -R199.reuse ;  /* 0x000000bcb6b67223 */ /* 0x180fe400000108c7 */
[-C--:B------:R-:W-:Y:S02]  /*184c0*/  FFMA.FTZ R189, R189, R188.reuse, -R199 ;  /* 0x000000bcbdbd7223 */ /* 0x080fe400000108c7 */
[-CC-:B------:R-:W-:Y:S01]  /*184d0*/  FFMA.FTZ R192, R192, R188.reuse, -R191.reuse ;  /* 0x000000bcc0c07223 */ /* 0x180fe200000108bf */
[----:B------:R-:W5:Y:S01]  /*184e0*/  MUFU.EX2 R185, R185 ;  /* 0x000000b900b97308 */ /* 0x000f620000000800 */
[----:B----4-:R-:W-:Y:S01]  /*184f0*/  F2FP.BF16.PACK_AB R130, R172, R179 ;  /* 0x000000b3ac82723e */ /* 0x010fe200000010ff */
[-CC-:B------:R-:W-:Y:S02]  /*18500*/  FFMA.FTZ R195, R195, R188.reuse, -R191.reuse ;  /* 0x000000bcc3c37223 */ /* 0x180fe400000108bf */
[-CC-:B------:R-:W-:Y:S02]  /*18510*/  FFMA.FTZ R193, R193, R188.reuse, -R191.reuse ;  /* 0x000000bcc1c17223 */ /* 0x180fe400000108bf */
[----:B------:R-:W-:-:S02]  /*18520*/  FFMA.FTZ R190, R190, R188, -R191 ;  /* 0x000000bcbebe7223 */ /* 0x000fc400000108bf */
[----:B------:R-:W-:Y:S01]  /*18530*/  MUFU.EX2 R183, R183 ;  /* 0x000000b700b77308 */ /* 0x000fe20000000800 */
[-C--:B------:R-:W-:Y:S02]  /*18540*/  FFMA.FTZ R251, R197, R188.reuse, -R199 ;  /* 0x000000bcc5fb7223 */ /* 0x080fe400000108c7 */
[-CC-:B------:R-:W-:Y:S02]  /*18550*/  FFMA.FTZ R194, R194, R188.reuse, -R191.reuse ;  /* 0x000000bcc2c27223 */ /* 0x180fe400000108bf */
[-CC-:B------:R-:W-:Y:S02]  /*18560*/  FFMA.FTZ R186, R186, R188.reuse, -R191.reuse ;  /* 0x000000bcbaba7223 */ /* 0x180fe400000108bf */
[----:B------:R-:W-:Y:S01]  /*18570*/  FFMA.FTZ R249, R184, R188, -R191 ;  /* 0x000000bcb8f97223 */ /* 0x000fe200000108bf */
[----:B------:R-:W4:Y:S01]  /*18580*/  MUFU.EX2 R174, R174 ;  /* 0x000000ae00ae7308 */ /* 0x000f220000000800 */
[----:B-----5:R-:W-:Y:S01]  /*18590*/  F2FP.BF16.PACK_AB R129, R185, R178 ;  /* 0x000000b2b981723e */ /* 0x020fe200000010ff */
[----:B------:R-:W-:-:S02]  /*185a0*/  FADD.FTZ R176, R181, R176 ;  /* 0x000000b0b5b07221 */ /* 0x000fc40000010000 */
[----:B------:R-:W-:Y:S02]  /*185b0*/  FADD.FTZ R178, R178, R185 ;  /* 0x000000b9b2b27221 */ /* 0x000fe40000010000 */
[----:B------:R-:W-:Y:S02]  /*185c0*/  FADD.FTZ R179, R179, R176 ;  /* 0x000000b0b3b37221 */ /* 0x000fe40000010000 */
[----:B------:R-:W-:Y:S02]  /*185d0*/  MUFU.EX2 R177, R177 ;  /* 0x000000b100b17308 */ /* 0x000fe40000000800 */
[----:B------:R-:W-:Y:S01]  /*185e0*/  FADD.FTZ R172, R172, R179 ;  /* 0x000000b3acac7221 */ /* 0x000fe20000010000 */
[----:B----4-:R-:W-:-:S05]  /*185f0*/  F2FP.BF16.PACK_AB R131, R174, R183 ;  /* 0x000000b7ae83723e */ /* 0x010fca00000010ff */
        /* <DEDUP_REMOVED lines=103> */
[----:B------:R-:W-:Y:S07]  /*18c70*/  LDSM.16.MT88.4 R28, [R223+0x13000] ;  /* 0x01300000df1c783b */ /* 0x000fee0000004200 */
        /* <DEDUP_REMOVED lines=200> */
.L_x_8144:
[----:B------:R-:W-:Y:S02]  /*19900*/  ULDC.64 UR4, c[0x0][0x118] ;  /* 0x0000460000047ab9 */ /* 0x000fe40000000a00 */
[----:B------:R-:W2:Y:S02]  /*19910*/  LD.E R4, [R18.64+0x40] ;  /* 0x0000400412047980 */ /* 0x000ea4000c101900 */
[----:B--2---:R-:W-:-:S04]  /*19920*/  LEA R4, -R4, RZ, 0x6 ;  /* 0x000000ff04047211 */ /* 0x004fc800078e31ff */
[----:B------:R-:W-:Y:S02]  /*19930*/  SHF.R.S32.HI R5, RZ, 0x1f, R4 ;  /* 0x0000001fff057819 */ /* 0x000fe40000011404 */
.L_x_8145:
[----:B------:R-:W-:Y:S05]  /*19940*/  BSYNC B0 ;  /* 0x0000000000007941 */ /* 0x000fea0003800000 */
.L_x_8143:
        /* <DEDUP_REMOVED lines=35> */
[----:B------:R-:W1:Y:S04]  /*19b80*/  LDSM.16.M88.4 R176, [R228+0x9000] ;  /* 0x00900000e4b0783b */ /* 0x000e680000000200 */
[----:B------:R-:W1:Y:S04]  /*19b90*/  LDSM.16.M88.4 R24, [R228+0x9800] ;  /* 0x00980000e418783b */ /* 0x000e680000000200 */
[----:B------:R-:W-:Y:S04]  /*19ba0*/  LDSM.16.M88.4 R12, [R227] ;  /* 0x00000000e30c783b */ /* 0x000fe80000000200 */
[----:B------:R-:W1:Y:S04]  /*19bb0*/  LDSM.16.M88.4 R8, [R226] ;  /* 0x00000000e208783b */ /* 0x000e680000000200 */
[----:B------:R-:W1:Y:S04]  /*19bc0*/  LDSM.16.M88.4 R196, [R218] ;  /* 0x00000000dac4783b */ /* 0x000e680000000200 */
[----:B------:R-:W1:Y:S04]  /*19bd0*/  LDSM.16.M88.4 R192, [R217] ;  /* 0x00000000d9c0783b */ /* 0x000e680000000200 */
[----:B------:R-:W1:Y:S04]  /*19be0*/  LDSM.16.M88.4 R28, [R216] ;  /* 0x00000000d81c783b */ /* 0x000e680000000200 */
[----:B------:R-:W-:Y:S01]  /*19bf0*/  LDSM.16.M88.4 R200, [R222+0xa800] ;  /* 0x00a80000dec8783b */ /* 0x000fe20000000200 */
[C---:B--2---:R-:W-:Y:S03]  /*19c00*/  HMMA.16816.F32.BF16 R4, R32.reuse, R20, RZ ;  /* 0x000000142004723c */ /* 0x044fe600000418ff */
[----:B------:R-:W2:Y:S04]  /*19c10*/  LD.E R0, [R18.64+0x18c] ;  /* 0x00018c0412007980 */ /* 0x000ea8000c101900 */
[----:B------:R-:W-:Y:S01]  /*19c20*/  LDSM.16.M88.4 R36, [R227+0x6000] ;  /* 0x00600000e324783b */ /* 0x000fe20000000200 */
[C---:B----4-:R-:W-:Y:S03]  /*19c30*/  HMMA.16816.F32.BF16 R188, R32.reuse, R184, RZ ;  /* 0x000000b820bc723c */ /* 0x050fe600000418ff */
[----:B------:R-:W0:Y:S05]  /*19c40*/  LDGDEPBAR ;  /* 0x00000000000079af */ /* 0x000e2a0000000000 */
[C---:B------:R-:W-:Y:S08]  /*19c50*/  HMMA.16816.F32.BF16 R20, R32.reuse, R22, RZ ;  /* 0x000000162014723c */ /* 0x040ff000000418ff */
[C---:B------:R-:W-:Y:S08]  /*19c60*/  HMMA.16816.F32.BF16 R184, R32.reuse, R186, RZ ;  /* 0x000000ba20b8723c */ /* 0x040ff000000418ff */
[C---:B-1----:R-:W-:Y:S08]  /*19c70*/  HMMA.16816.F32.BF16 R180, R32.reuse, R176, RZ ;  /* 0x000000b020b4723c */ /* 0x042ff000000418ff */
[C---:B------:R-:W-:Y:S08]  /*19c80*/  HMMA.16816.F32.BF16 R176, R32.reuse, R178, RZ ;  /* 0x000000b220b0723c */ /* 0x040ff000000418ff */
[C---:B------:R-:W-:Y:S08]  /*19c90*/  HMMA.16816.F32.BF16 R172, R32.reuse, R24, RZ ;  /* 0x0000001820ac723c */ /* 0x040ff000000418ff */
[----:B------:R-:W-:Y:S01]  /*19ca0*/  HMMA.16816.F32.BF16 R32, R32, R26, RZ ;  /* 0x0000001a2020723c */ /* 0x000fe200000418ff */
[----:B------:R-:W-:Y:S07]  /*19cb0*/  LDSM.16.M88.4 R24, [R225] ;  /* 0x00000000e118783b */ /* 0x000fee0000000200 */
[C---:B------:R-:W-:Y:S08]  /*19cc0*/  HMMA.16816.F32.BF16 R4, R12.reuse, R8, R4 ;  /* 0x000000080c04723c */ /* 0x040ff00000041804 */
[C---:B------:R-:W-:Y:S01]  /*19cd0*/  HMMA.16816.F32.BF16 R20, R12.reuse, R10, R20 ;  /* 0x0000000a0c14723c */ /* 0x040fe20000041814 */
[----:B------:R-:W1:Y:S07]  /*19ce0*/  LDSM.16.M88.4 R8, [R222+0x8000] ;  /* 0x00800000de08783b */ /* 0x000e6e0000000200 */
[C---:B------:R-:W-:Y:S08]  /*19cf0*/  HMMA.16816.F32.BF16 R188, R12.reuse, R196, R188 ;  /* 0x000000c40cbc723c */ /* 0x040ff000000418bc */
[C---:B------:R-:W-:Y:S01]  /*19d00*/  HMMA.16816.F32.BF16 R184, R12.reuse, R198, R184 ;  /* 0x000000c60cb8723c */ /* 0x040fe200000418b8 */
[----:B------:R-:W4:Y:S07]  /*19d10*/  LDSM.16.M88.4 R196, [R222+0x8800] ;  /* 0x00880000dec4783b */ /* 0x000f2e0000000200 */
[C---:B------:R-:W-:Y:S08]  /*19d20*/  HMMA.16816.F32.BF16 R180, R12.reuse, R192, R180 ;  /* 0x000000c00cb4723c */ /* 0x040ff000000418b4 */
[C---:B------:R-:W-:Y:S01]  /*19d30*/  HMMA.16816.F32.BF16 R176, R12.reuse, R194, R176 ;  /* 0x000000c20cb0723c */ /* 0x040fe200000418b0 */
[----:B------:R-:W3:Y:S07]  /*19d40*/  LDSM.16.M88.4 R192, [R222+0x9000] ;  /* 0x00900000dec0783b */ /* 0x000eee0000000200 */
[C---:B------:R-:W-:Y:S08]  /*19d50*/  HMMA.16816.F32.BF16 R172, R12.reuse, R28, R172 ;  /* 0x0000001c0cac723c */ /* 0x040ff000000418ac */
[----:B------:R-:W-:Y:S01]  /*19d60*/  HMMA.16816.F32.BF16 R32, R12, R30, R32 ;  /* 0x0000001e0c20723c */ /* 0x000fe20000041820 */
[----:B------:R-:W3:Y:S04]  /*19d70*/  LDSM.16.M88.4 R28, [R222+0x9800] ;  /* 0x00980000de1c783b */ /* 0x000ee80000000200 */
[----:B------:R-:W-:Y:S03]  /*19d80*/  LDSM.16.M88.4 R12, [R224] ;  /* 0x00000000e00c783b */ /* 0x000fe60000000200 */
[C---:B-1----:R-:W-:Y:S08]  /*19d90*/  HMMA.16816.F32.BF16 R4, R24.reuse, R8, R4 ;  /* 0x000000081804723c */ /* 0x042ff00000041804 */
[C---:B------:R-:W-:Y:S01]  /*19da0*/  HMMA.16816.F32.BF16 R20, R24.reuse, R10, R20 ;  /* 0x0000000a1814723c */ /* 0x040fe20000041814 */
[----:B------:R-:W1:Y:S07]  /*19db0*/  LDSM.16.M88.4 R8, [R215] ;  /* 0x00000000d708783b */ /* 0x000e6e0000000200 */
        /* <DEDUP_REMOVED lines=25> */
[----:B------:R-:W1:Y:S07]  /*19f50*/  LDSM.16.M88.4 R8, [R214] ;  /* 0x00000000d608783b */ /* 0x000e6e0000000200 */
[C---:B----4-:R-:W-:Y:S08]  /*19f60*/  HMMA.16816.F32.BF16 R188, R24.reuse, R196, R188 ;  /* 0x000000c418bc723c */ /* 0x050ff000000418bc */
[C---:B------:R-:W-:Y:S01]  /*19f70*/  HMMA.16816.F32.BF16 R184, R24.reuse, R198, R184 ;  /* 0x000000c618b8723c */ /* 0x040fe200000418b8 */
[----:B------:R-:W4:Y:S07]  /*19f80*/  LDSM.16.M88.4 R196, [R213] ;  /* 0x00000000d5c4783b */ /* 0x000f2e0000000200 */
[C---:B---3--:R-:W-:Y:S08]  /*19f90*/  HMMA.16816.F32.BF16 R180, R24.reuse, R192, R180 ;  /* 0x000000c018b4723c */ /* 0x048ff000000418b4 */
[C---:B------:R-:W-:Y:S01]  /*19fa0*/  HMMA.16816.F32.BF16 R176, R24.reuse, R194, R176 ;  /* 0x000000c218b0723c */ /* 0x040fe200000418b0 */
[----:B------:R-:W3:Y:S07]  /*19fb0*/  LDSM.16.M88.4 R192, [R212] ;  /* 0x00000000d4c0783b */ /* 0x000eee0000000200 */
[C---:B--2---:R-:W-:Y:S08]  /*19fc0*/  HMMA.16816.F32.BF16 R172, R24.reuse, R28, R172 ;  /* 0x0000001c18ac723c */ /* 0x044ff000000418ac */
[----:B------:R-:W-:Y:S01]  /*19fd0*/  HMMA.16816.F32.BF16 R32, R24, R30, R32 ;  /* 0x0000001e1820723c */ /* 0x000fe20000041820 */
[----:B------:R-:W2:Y:S04]  /*19fe0*/  LDSM.16.M88.4 R24, [R211] ;  /* 0x00000000d318783b */ /* 0x000ea80000000200 */
        /* <DEDUP_REMOVED lines=10> */
[C---:B--2---:R-:W-:Y:S08]  /*1a090*/  HMMA.16816.F32.BF16 R172, R12.reuse, R24, R172 ;  /* 0x000000180cac723c */ /* 0x044ff000000418ac */
[----:B------:R-:W-:Y:S01]  /*1a0a0*/  HMMA.16816.F32.BF16 R32, R12, R26, R32 ;  /* 0x0000001a0c20723c */ /* 0x000fe20000041820 */
[----:B------:R-:W-:Y:S04]  /*1a0b0*/  LDSM.16.M88.4 R24, [R224+0x2000] ;  /* 0x00200000e018783b */ /* 0x000fe80000000200 */
[----:B------:R-:W2:Y:S03]  /*1a0c0*/  LDSM.16.M88.4 R12, [R215+0x2000] ;  /* 0x00200000d70c783b */ /* 0x000ea60000000200 */
        /* <DEDUP_REMOVED lines=24> */
[----:B------:R-:W-:Y:S04]  /*1a250*/  LDSM.16.M88.4 R28, [R227+0x4000] ;  /* 0x00400000e31c783b */ /* 0x000fe80000000200 */
[----:B------:R-:W3:Y:S03]  /*1a260*/  LDSM.16.M88.4 R24, [R210] ;  /* 0x00000000d218783b */ /* 0x000ee60000000200 */
[C---:B--2---:R-:W-:Y:S08]  /*1a270*/  HMMA.16816.F32.BF16 R4, R192.reuse, R12, R4 ;  /* 0x0000000cc004723c */ /* 0x044ff00000041804 */
[C---:B------:R-:W-:Y:S01]  /*1a280*/  HMMA.16816.F32.BF16 R20, R192.reuse, R14, R20 ;  /* 0x0000000ec014723c */ /* 0x040fe20000041814 */
[----:B------:R-:W2:Y:S07]  /*1a290*/  LDSM.16.M88.4 R12, [R209] ;  /* 0x00000000d10c783b */ /* 0x000eae0000000200 */
[C---:B-1----:R-:W-:Y:S08]  /*1a2a0*/  HMMA.16816.F32.BF16 R188, R192.reuse, R8, R188 ;  /* 0x00000008c0bc723c */ /* 0x042ff000000418bc */
[C---:B------:R-:W-:Y:S01]  /*1a2b0*/  HMMA.16816.F32.BF16 R184, R192.reuse, R10, R184 ;  /* 0x0000000ac0b8723c */ /* 0x040fe200000418b8 */
[----:B------:R-:W1:Y:S07]  /*1a2c0*/  LDSM.16.M88.4 R8, [R208] ;  /* 0x00000000d008783b */ /* 0x000e6e0000000200 */
[C---:B----4-:R-:W-:Y:S08]  /*1a2d0*/  HMMA.16816.F32.BF16 R172, R192.reuse, R196, R172 ;  /* 0x000000c4c0ac723c */ /* 0x050ff000000418ac */
[C---:B------:R-:W-:Y:S01]  /*1a2e0*/  HMMA.16816.F32.BF16 R32, R192.reuse, R198, R32 ;  /* 0x000000c6c020723c */ /* 0x040fe20000041820 */
[----:B------:R-:W4:Y:S07]  /*1a2f0*/  LDSM.16.M88.4 R196, [R207] ;  /* 0x00000000cfc4783b */ /* 0x000f2e0000000200 */
[C---:B------:R-:W-:Y:S08]  /*1a300*/  HMMA.16816.F32.BF16 R180, R192.reuse, R200, R180 ;  /* 0x000000c8c0b4723c */ /* 0x040ff000000418b4 */
[----:B------:R-:W-:Y:S01]  /*1a310*/  HMMA.16816.F32.BF16 R176, R192, R202, R176 ;  /* 0x000000cac0b0723c */ /* 0x000fe200000418b0 */
[----:B------:R-:W-:Y:S04]  /*1a320*/  LDSM.16.M88.4 R192, [R222+0xd000] ;  /* 0x00d00000dec0783b */ /* 0x000fe80000000200 */
[----:B------:R-:W-:Y:S03]  /*1a330*/  LDSM.16.M88.4 R200, [R222+0xe000] ;  /* 0x00e00000dec8783b */ /* 0x000fe60000000200 */
[C---:B---3--:R-:W-:Y:S08]  /*1a340*/  HMMA.16816.F32.BF16 R4, R28.reuse, R24, R4 ;  /* 0x000000181c04723c */ /* 0x048ff00000041804 */
[C---:B------:R-:W-:Y:S01]  /*1a350*/  HMMA.16816.F32.BF16 R20, R28.reuse, R26, R20 ;  /* 0x0000001a1c14723c */ /* 0x040fe20000041814 */
        /* <DEDUP_REMOVED lines=19> */
[----:B------:R-:W4:Y:S07]  /*1a490*/  LDSM.16.M88.4 R192, [R215+0x5000] ;  /* 0x00500000d7c0783b */ /* 0x000f2e0000000200 */
[C---:B---3--:R-:W-:Y:S08]  /*1a4a0*/  HMMA.16816.F32.BF16 R172, R12.reuse, R28, R172 ;  /* 0x0000001c0cac723c */ /* 0x048ff000000418ac */
[----:B------:R-:W-:Y:S01]  /*1a4b0*/  HMMA.16816.F32.BF16 R32, R12, R30, R32 ;  /* 0x0000001e0c20723c */ /* 0x000fe20000041820 */
[----:B------:R-:W3:Y:S04]  /*1a4c0*/  LDSM.16.M88.4 R28, [R215+0x5800] ;  /* 0x00580000d71c783b */ /* 0x000ee80000000200 */
[----:B------:R-:W-:Y:S03]  /*1a4d0*/  LDSM.16.M88.4 R12, [R229+0x6000] ;  /* 0x00600000e50c783b */ /* 0x000fe60000000200 */
[C---:B--2---:R-:W-:Y:S08]  /*1a4e0*/  HMMA.16816.F32.BF16 R188, R24.reuse, R196, R188 ;  /* 0x000000c418bc723c */ /* 0x044ff000000418bc */
[C---:B-1----:R-:W-:Y:S08]  /*1a4f0*/  HMMA.16816.F32.BF16 R4, R24.reuse, R8, R4 ;  /* 0x000000081804723c */ /* 0x042ff00000041804 */
[C---:B------:R-:W-:Y:S01]  /*1a500*/  HMMA.16816.F32.BF16 R20, R24.reuse, R10, R20 ;  /* 0x0000000a1814723c */ /* 0x040fe20000041814 */
[----:B------:R-:W1:Y:S07]  /*1a510*/  LDSM.16.M88.4 R8, [R228+0xe000] ;  /* 0x00e00000e408783b */ /* 0x000e6e0000000200 */
[C---:B------:R-:W-:Y:S01]  /*1a520*/  HMMA.16816.F32.BF16 R184, R24.reuse, R198, R184 ;  /* 0x000000c618b8723c */ /* 0x040fe200000418b8 */
[----:B------:R-:W-:Y:S01]  /*1a530*/  IMAD.MOV.U32 R17, RZ, RZ, R201 ;  /* 0x000000ffff117224 */ /* 0x000fe200078e00c9 */
[----:B------:R-:W-:Y:S06]  /*1a540*/  LDSM.16.M88.4 R196, [R204] ;  /* 0x00000000ccc4783b */ /* 0x000fec0000000200 */
[C---:B----4-:R-:W-:Y:S08]  /*1a550*/  HMMA.16816.F32.BF16 R180, R24.reuse, R192, R180 ;  /* 0x000000c018b4723c */ /* 0x050ff000000418b4 */
[C---:B------:R-:W-:Y:S01]  /*1a560*/  HMMA.16816.F32.BF16 R176, R24.reuse, R194, R176 ;  /* 0x000000c218b0723c */ /* 0x040fe200000418b0 */
[----:B------:R-:W-:Y:S07]  /*1a570*/  LDSM.16.M88.4 R192, [R228+0xe800] ;  /* 0x00e80000e4c0783b */ /* 0x000fee0000000200 */
[C---:B---3--:R-:W-:Y:S08]  /*1a580*/  HMMA.16816.F32.BF16 R172, R24.reuse, R28, R172 ;  /* 0x0000001c18ac723c */ /* 0x048ff000000418ac */
[----:B------:R-:W-:Y:S01]  /*1a590*/  HMMA.16816.F32.BF16 R32, R24, R30, R32 ;  /* 0x0000001e1820723c */ /* 0x000fe20000041820 */
[----:B------:R-:W2:Y:S01]  /*1a5a0*/  LDSM.16.M88.4 R24, [R228+0xf800] ;  /* 0x00f80000e418783b */ /* 0x000ea20000000200 */
[----:B------:R-:W-:-:S02]  /*1a5b0*/  IMAD.MOV.U32 R16, RZ, RZ, R202 ;  /* 0x000000ffff107224 */ /* 0x000fc400078e00ca */
[----:B------:R-:W-:Y:S01]  /*1a5c0*/  IMAD.MOV.U32 R2, RZ, RZ, R203 ;  /* 0x000000ffff027224 */ /* 0x000fe200078e00cb */
[----:B------:R-:W-:Y:S03]  /*1a5d0*/  LDSM.16.M88.4 R28, [R228+0xf000] ;  /* 0x00f00000e41c783b */ /* 0x000fe60000000200 */
[C---:B-1----:R-:W-:Y:S08]  /*1a5e0*/  HMMA.16816.F32.BF16 R4, R12.reuse, R8, R4 ;  /* 0x000000080c04723c */ /* 0x042ff00000041804 */
[C---:B------:R-:W-:Y:S01]  /*1a5f0*/  HMMA.16816.F32.BF16 R20, R12.reuse, R10, R20 ;  /* 0x0000000a0c14723c */ /* 0x040fe20000041814 */
[----:B------:R-:W1:Y:S07]  /*1a600*/  LDSM.16.M88.4 R8, [R206] ;  /* 0x00000000ce08783b */ /* 0x000e6e0000000200 */
[----:B--2---:R-:W-:Y:S07]  /*1a610*/  HMMA.16816.F32.BF16 R172, R12, R24, R172 ;  /* 0x000000180cac723c */ /* 0x004fee00000418ac */
[----:B------:R-:W-:-:S02]  /*1a620*/  IMAD.MOV.U32 R24, RZ, RZ, R200 ;  /* 0x000000ffff187224 */ /* 0x000fc400078e00c8 */
[----:B------:R-:W2:Y:S01]  /*1a630*/  LDSM.16.M88.4 R200, [R205] ;  /* 0x00000000cdc8783b */ /* 0x000ea20000000200 */
[C---:B------:R-:W-:Y:S08]  /*1a640*/  HMMA.16816.F32.BF16 R188, R12.reuse, R192, R188 ;  /* 0x000000c00cbc723c */ /* 0x040ff000000418bc */
[----:B------:R-:W-:Y:S01]  /*1a650*/  HMMA.16816.F32.BF16 R184, R12, R194, R184 ;  /* 0x000000c20cb8723c */ /* 0x000fe200000418b8 */
[----:B------:R-:W-:Y:S01]  /*1a660*/  IMAD.MOV.U32 R25, RZ, RZ, R17 ;  /* 0x000000ffff197224 */ /* 0x000fe200078e0011 */
[----:B------:R-:W-:Y:S01]  /*1a670*/  LDSM.16.M88.4 R192, [R167] ;  /* 0x00000000a7c0783b */ /* 0x000fe20000000200 */
[----:B------:R-:W-:-:S02]  /*1a680*/  IMAD.MOV.U32 R165, RZ, RZ, R38 ;  /* 0x000000ffffa57224 */ /* 0x000fc400078e0026 */
[----:B------:R-:W-:Y:S02]  /*1a690*/  IMAD.MOV.U32 R17, RZ, RZ, R39 ;  /* 0x000000ffff117224 */ /* 0x000fe400078e0027 */
[----:B------:R-:W-:Y:S01]  /*1a6a0*/  IMAD.MOV.U32 R166, RZ, RZ, R37 ;  /* 0x000000ffffa67224 */ /* 0x000fe200078e0025 */
[C---:B-1----:R-:W-:Y:S08]  /*1a6b0*/  HMMA.16816.F32.BF16 R4, R36.reuse, R8, R4 ;  /* 0x000000082404723c */ /* 0x042ff00000041804 */
[C---:B------:R-:W-:Y:S01]  /*1a6c0*/  HMMA.16816.F32.BF16 R20, R36.reuse, R10, R20 ;  /* 0x0000000a2414723c */ /* 0x040fe20000041814 */
[----:B------:R-:W-:Y:S07]  /*1a6d0*/  LDSM.16.M88.4 R8, [R215+0x6000] ;  /* 0x00600000d708783b */ /* 0x000fee0000000200 */
[C---:B--2---:R-:W-:Y:S07]  /*1a6e0*/  HMMA.16816.F32.BF16 R188, R36.reuse, R200, R188 ;  /* 0x000000c824bc723c */ /* 0x044fee00000418bc */
[----:B------:R-:W-:Y:S01]  /*1a6f0*/  IMAD.MOV.U32 R200, RZ, RZ, R36 ;  /* 0x000000ffffc87224 */ /* 0x000fe200078e0024 */
[----:B------:R-:W-:Y:S01]  /*1a700*/  HMMA.16816.F32.BF16 R184, R36, R202, R184 ;  /* 0x000000ca24b8723c */ /* 0x000fe200000418b8 */
[----:B------:R1:W5:Y:S04]  /*1a710*/  LDL.LU.64 R38, [R1+0x10] ;  /* 0x0000100001267983 */ /* 0x0003680000300a00 */
[----:B------:R1:W5:Y:S03]  /*1a720*/  LDL.LU.64 R36, [R1+0x8] ;  /* 0x0000080001247983 */ /* 0x0003660000300a00 */
[C---:B------:R-:W-:Y:S08]  /*1a730*/  HMMA.16816.F32.BF16 R180, R12.reuse, R28, R180 ;  /* 0x0000001c0cb4723c */ /* 0x040ff000000418b4 */
[C---:B------:R-:W-:Y:S01]  /*1a740*/  HMMA.16816.F32.BF16 R176, R12.reuse, R30, R176 ;  /* 0x0000001e0cb0723c */ /* 0x040fe200000418b0 */
[----:B------:R-:W2:Y:S07]  /*1a750*/  LDSM.16.M88.4 R28, [R225+0x6000] ;  /* 0x00600000e11c783b */ /* 0x000eae0000000200 */
[----:B------:R-:W-:Y:S01]  /*1a760*/  HMMA.16816.F32.BF16 R32, R12, R26, R32 ;  /* 0x0000001a0c20723c */ /* 0x000fe20000041820 */
[----:B------:R-:W3:Y:S01]  /*1a770*/  LDSM.16.M88.4 R12, [R224+0x6000] ;  /* 0x00600000e00c783b */ /* 0x000ee20000000200 */
[----:B------:R-:W-:-:S02]  /*1a780*/  IMAD.MOV.U32 R201, RZ, RZ, R166 ;  /* 0x000000ffffc97224 */ /* 0x000fc400078e00a6 */
[----:B------:R-:W-:Y:S02]  /*1a790*/  IMAD.MOV.U32 R202, RZ, RZ, R165 ;  /* 0x000000ffffca7224 */ /* 0x000fe400078e00a5 */
[----:B------:R-:W-:Y:S02]  /*1a7a0*/  IMAD.MOV.U32 R203, RZ, RZ, R17 ;  /* 0x000000ffffcb7224 */ /* 0x000fe400078e0011 */
[----:B--2---:R-:W-:Y:S01]  /*1a7b0*/  HMMA.16816.F32.BF16 R4, R28, R24, R4 ;  /* 0x000000181c04723c */ /* 0x004fe20000041804 */
[----:B------:R-:W2:Y:S07]  /*1a7c0*/  LDSM.16.M88.4 R24, [R222+0xe800] ;  /* 0x00e80000de18783b */ /* 0x000eae0000000200 */
[----:B------:R-:W-:Y:S07]  /*1a7d0*/  HMMA.16816.F32.BF16 R176, R200, R198, R176 ;  /* 0x000000c6c8b0723c */ /* 0x000fee00000418b0 */
[----:B------:R-:W-:-:S02]  /*1a7e0*/  IMAD.MOV.U32 R198, RZ, RZ, R16 ;  /* 0x000000ffffc67224 */ /* 0x000fc400078e0010 */
[----:B------:R-:W-:Y:S01]  /*1a7f0*/  IMAD.MOV.U32 R199, RZ, RZ, R2 ;  /* 0x000000ffffc77224 */ /* 0x000fe200078e0002 */
[----:B------:R-:W-:Y:S08]  /*1a800*/  HMMA.16816.F32.BF16 R180, R200, R196, R180 ;  /* 0x000000c4c8b4723c */ /* 0x000ff000000418b4 */
[----:B---3--:R-:W-:Y:S08]  /*1a810*/  HMMA.16816.F32.BF16 R4, R12, R8, R4 ;  /* 0x000000080c04723c */ /* 0x008ff00000041804 */
[C---:B------:R-:W-:Y:S01]  /*1a820*/  HMMA.16816.F32.BF16 R20, R28.reuse, R198, R20 ;  /* 0x000000c61c14723c */ /* 0x040fe20000041814 */
[----:B------:R-:W3:Y:S07]  /*1a830*/  LDSM.16.M88.4 R196, [R222+0xf000] ;  /* 0x00f00000dec4783b */ /* 0x000eee0000000200 */
[----:B--2---:R-:W-:Y:S08]  /*1a840*/  HMMA.16816.F32.BF16 R188, R28, R24, R188 ;  /* 0x000000181cbc723c */ /* 0x004ff000000418bc */
[----:B------:R-:W-:-:S02]  /*1a850*/  FMUL.FTZ R4, R4, R0 ;  /* 0x0000000004047220 */ /* 0x000fc40000410000 */
[-C--:B------:R-:W-:Y:S02]  /*1a860*/  FMUL.FTZ R2, R5, R0.reuse ;  /* 0x0000000005027220 */ /* 0x080fe40000410000 */
[----:B------:R2:W-:Y:S01]  /*1a870*/  MUFU.TANH R16, R4 ;  /* 0x0000000400107308 */ /* 0x0005e20000002400 */
[-C--:B------:R-:W-:Y:S02]  /*1a880*/  FMUL.FTZ R17, R6, R0.reuse ;  /* 0x0000000006117220 */ /* 0x080fe40000410000 */
[----:B------:R-:W-:Y:S01]  /*1a890*/  FMUL.FTZ R24, R7, R0 ;  /* 0x0000000007187220 */ /* 0x000fe20000410000 */
[----:B------:R-:W-:Y:S01]  /*1a8a0*/  HMMA.16816.F32.BF16 R184, R28, R26, R184 ;  /* 0x0000001a1cb8723c */ /* 0x000fe200000418b8 */
[----:B------:R-:W4:Y:S04]  /*1a8b0*/  S2R R27, SR_TID.X ;  /* 0x00000000001b7919 */ /* 0x000f280000002100 */
[----:B--2---:R-:W2:Y:S03]  /*1a8c0*/  LDSM.16.M88.4 R4, [R215+0x7000] ;  /* 0x00700000d704783b */ /* 0x004ea60000000200 */
[----:B------:R-:W-:Y:S08]  /*1a8d0*/  HMMA.16816.F32.BF16 R172, R200, R192, R172 ;  /* 0x000000c0c8ac723c */ /* 0x000ff000000418ac */
[----:B---3--:R-:W-:Y:S08]  /*1a8e0*/  HMMA.16816.F32.BF16 R180, R28, R196, R180 ;  /* 0x000000c41cb4723c */ /* 0x008ff000000418b4 */
[----:B------:R-:W-:Y:S01]  /*1a8f0*/  HMMA.16816.F32.BF16 R192, R200, R194, R32 ;  /* 0x000000c2c8c0723c */ /* 0x000fe20000041820 */
[----:B------:R-:W3:Y:S01]  /*1a900*/  LDSM.16.M88.4 R32, [R215+0x6800] ;  /* 0x00680000d720783b */ /* 0x000ee20000000200 */
[----:B----4-:R-:W-:-:S06]  /*1a910*/  IMAD.SHL.U32 R27, R27, 0x2, RZ ;  /* 0x000000021b1b7824 */ /* 0x010fcc00078e00ff */
[----:B------:R-:W-:Y:S01]  /*1a920*/  HMMA.16816.F32.BF16 R20, R12, R10, R20 ;  /* 0x0000000a0c14723c */ /* 0x000fe20000041814 */
[----:B------:R-:W4:Y:S01]  /*1a930*/  LDSM.16.M88.4 R8, [R222+0xf800] ;  /* 0x00f80000de08783b */ /* 0x000f220000000200 */
[----:B------:R-:W-:-:S06]  /*1a940*/  LOP3.LUT R166, R27, 0x6, RZ, 0xc0, !PT ;  /* 0x000000061ba67812 */ /* 0x000fcc00078ec0ff */
[----:B------:R-:W-:Y:S01]  /*1a950*/  HMMA.16816.F32.BF16 R176, R28, R198, R176 ;  /* 0x000000c61cb0723c */ /* 0x000fe200000418b0 */
[----:B------:R-:W-:-:S07]  /*1a960*/  IMAD R27, R247, 0x40, R166 ;  /* 0x00000040f71b7824 */ /* 0x000fce00078e02a6 */
[----:B--2---:R-:W-:Y:S07]  /*1a970*/  HMMA.16816.F32.BF16 R180, R12, R4, R180 ;  /* 0x000000040cb4723c */ /* 0x004fee00000418b4 */
[----:B------:R-:W-:-:S04]  /*1a980*/  IADD3 R5, R27, 0x1, RZ ;  /* 0x000000011b057810 */ /* 0x000fc80007ffe0ff */
[C---:B------:R-:W-:Y:S02]  /*1a990*/  ISETP.GE.AND P6, PT, R5.reuse, R248, PT ;  /* 0x000000f80500720c */ /* 0x040fe40003fc6270 */
[C---:B------:R-:W-:Y:S02]  /*1a9a0*/  ISETP.GE.AND P3, PT, R5.reuse, R244, PT ;  /* 0x000000f40500720c */ /* 0x040fe40003f66270 */
[C---:B------:R-:W-:Y:S01]  /*1a9b0*/  ISETP.GE.OR P6, PT, R5.reuse, R246, !P6 ;  /* 0x000000f60500720c */ /* 0x040fe200077c6670 */
[C---:B------:R-:W-:Y:S01]  /*1a9c0*/  HMMA.16816.F32.BF16 R176, R12.reuse, R6, R176 ;  /* 0x000000060cb0723c */ /* 0x040fe200000418b0 */
[----:B------:R-:W-:Y:S02]  /*1a9d0*/  ISETP.GE.OR P3, PT, R5, R238, !P3 ;  /* 0x000000ee0500720c */ /* 0x000fe40005f66670 */
[----:B------:R-:W2:Y:S05]  /*1a9e0*/  LDSM.16.M88.4 R4, [R215+0x7800] ;  /* 0x00780000d704783b */ /* 0x000eaa0000000200 */
[C---:B---3--:R-:W-:Y:S08]  /*1a9f0*/  HMMA.16816.F32.BF16 R188, R12.reuse, R32, R188 ;  /* 0x000000200cbc723c */ /* 0x048ff000000418bc */
[----:B------:R-:W-:Y:S08]  /*1aa00*/  HMMA.16816.F32.BF16 R184, R12, R34, R184 ;  /* 0x000000220cb8723c */ /* 0x000ff000000418b8 */
[----:B----4-:R-:W-:Y:S01]  /*1aa10*/  HMMA.16816.F32.BF16 R172, R28, R8, R172 ;  /* 0x000000081cac723c */ /* 0x010fe200000418ac */
[-C--:B------:R-:W-:Y:S01]  /*1aa20*/  FMUL.FTZ R25, R20, R0.reuse ;  /* 0x0000000014197220 */ /* 0x080fe20000410000 */
[----:B------:R-:W3:Y:S01]  /*1aa30*/  MUFU.TANH R17, R17 ;  /* 0x0000001100117308 */ /* 0x000ee20000002400 */
[----:B------:R-:W-:-:S02]  /*1aa40*/  FMUL.FTZ R20, R21, R0 ;  /* 0x0000000015147220 */ /* 0x000fc40000410000 */
[----:B------:R-:W-:-:S03]  /*1aa50*/  FMUL.FTZ R23, R23, R0 ;  /* 0x0000000017177220 */ /* 0x000fc60000410000 */
[----:B------:R-:W-:Y:S01]  /*1aa60*/  HMMA.16816.F32.BF16 R192, R28, R10, R192 ;  /* 0x0000000a1cc0723c */ /* 0x000fe200000418c0 */
[-C--:B------:R-:W-:Y:S01]  /*1aa70*/  FMUL.FTZ R21, R22, R0.reuse ;  /* 0x0000000016157220 */ /* 0x080fe20000410000 */
[----:B------:R-:W4:Y:S01]  /*1aa80*/  MUFU.TANH R2, R2 ;  /* 0x0000000200027308 */ /* 0x000f220000002400 */
[----:B------:R-:W-:Y:S01]  /*1aa90*/  FMUL.FTZ R32, R188, R0 ;  /* 0x00000000bc207220 */ /* 0x000fe20000410000 */
[----:B------:R-:W-:Y:S01]  /*1aaa0*/  ISETP.GE.AND P1, PT, R27, R244, PT ;  /* 0x000000f41b00720c */ /* 0x000fe20003f26270 */
[----:B------:R-:W-:Y:S01]  /*1aab0*/  FMUL.FTZ R22, R189, R0 ;  /* 0x00000000bd167220 */ /* 0x000fe20000410000 */
[----:B------:R-:W-:Y:S01]  /*1aac0*/  ISETP.GE.AND P4, PT, R27, R248, PT ;  /* 0x000000f81b00720c */ /* 0x000fe20003f86270 */
[----:B------:R-:W-:Y:S01]  /*1aad0*/  FMUL.FTZ R26, R191, R0 ;  /* 0x00000000bf1a7220 */ /* 0x000fe20000410000 */
[----:B------:R-:W-:-:S04]  /*1aae0*/  DEPBAR.LE SB0, 0x0 ;  /* 0x000080000000791a */ /* 0x000fc80000000000 */
[----:B------:R-:W1:Y:S01]  /*1aaf0*/  MUFU.TANH R25, R25 ;  /* 0x0000001900197308 */ /* 0x000e620000002400 */
[----:B------:R-:W-:Y:S01]  /*1ab00*/  FMUL.FTZ R188, R187, R0 ;  /* 0x00000000bbbc7220 */ /* 0x000fe20000410000 */
[----:B------:R-:W-:-:S06]  /*1ab10*/  IADD3 R187, R27, 0x8, RZ ;  /* 0x000000081bbb7810 */ /* 0x000fcc0007ffe0ff */
[----:B------:R-:W1:Y:S01]  /*1ab20*/  MUFU.TANH R21, R21 ;  /* 0x0000001500157308 */ /* 0x000e620000002400 */
[----:B------:R-:W-:Y:S01]  /*1ab30*/  FMUL.FTZ R35, R185, R0 ;  /* 0x00000000b9237220 */ /* 0x000fe20000410000 */
[----:B------:R-:W-:Y:S01]  /*1ab40*/  ISETP.GE.OR P1, PT, R27, R238, !P1 ;  /* 0x000000ee1b00720c */ /* 0x000fe20004f26670 */
[----:B--2---:R-:W-:Y:S01]  /*1ab50*/  HMMA.16816.F32.BF16 R172, R12, R4, R172 ;  /* 0x000000040cac723c */ /* 0x004fe200000418ac */
[----:B------:R-:W-:-:S04]  /*1ab60*/  ISETP.GE.AND P5, PT, R187, R248, PT ;  /* 0x000000f8bb00720c */ /* 0x000fc80003fa6270 */
[----:B------:R-:W2:Y:S01]  /*1ab70*/  MUFU.TANH R23, R23 ;  /* 0x0000001700177308 */ /* 0x000ea20000002400 */
[----:B------:R-:W-:Y:S01]  /*1ab80*/  ISETP.GE.AND P2, PT, R187, R244, PT ;  /* 0x000000f4bb00720c */ /* 0x000fe20003f46270 */
[----:B------:R-:W-:Y:S01]  /*1ab90*/  FMUL.FTZ R33, R190, R0 ;  /* 0x00000000be217220 */ /* 0x000fe20000410000 */
[----:B------:R-:W-:-:S05]  /*1aba0*/  IADD3 R185, R27, 0x9, RZ ;  /* 0x000000091bb97810 */ /* 0x000fca0007ffe0ff */
[----:B------:R-:W1:Y:S01]  /*1abb0*/  MUFU.TANH R24, R24 ;  /* 0x0000001800187308 */ /* 0x000e620000002400 */
[----:B------:R-:W-:Y:S02]  /*1abc0*/  ISETP.GE.OR P4, PT, R27, R246, !P4 ;  /* 0x000000f61b00720c */ /* 0x000fe40006786670 */
[----:B---3--:R-:W-:-:S05]  /*1abd0*/  FSEL R8, R17, -INF , !P1 ;  /* 0xff80000011087808 */ /* 0x008fca0004800000 */
[----:B------:R-:W3:Y:S01]  /*1abe0*/  MUFU.TANH R20, R20 ;  /* 0x0000001400147308 */ /* 0x000ee20000002400 */
[C---:B------:R-:W-:Y:S02]  /*1abf0*/  ISETP.GE.OR P5, PT, R187.reuse, R246, !P5 ;  /* 0x000000f6bb00720c */ /* 0x040fe40006fa6670 */
[----:B------:R-:W-:-:S05]  /*1ac00*/  ISETP.GE.OR P2, PT, R187, R238, !P2 ;  /* 0x000000eebb00720c */ /* 0x000fca0005746670 */
[----:B------:R-:W1:Y:S01]  /*1ac10*/  MUFU.TANH R32, R32 ;  /* 0x0000002000207308 */ /* 0x000e620000002400 */
[----:B------:R-:W-:Y:S01]  /*1ac20*/  ISETP.GE.AND P1, PT, R185, R244, PT ;  /* 0x000000f4b900720c */ /* 0x000fe20003f26270 */
[----:B------:R-:W-:Y:S01]  /*1ac30*/  FMUL.FTZ R180, R180, R0 ;  /* 0x00000000b4b47220 */ /* 0x000fe20000410000 */
[----:B------:R-:W-:-:S05]  /*1ac40*/  IADD3 R17, R27, 0x10, RZ ;  /* 0x000000101b117810 */ /* 0x000fca0007ffe0ff */
[----:B------:R-:W2:Y:S01]  /*1ac50*/  MUFU.TANH R22, R22 ;  /* 0x0000001600167308 */ /* 0x000ea20000002400 */
[----:B------:R-:W-:Y:S01]  /*1ac60*/  IADD3 R29, R27, 0x11, RZ ;  /* 0x000000111b1d7810 */ /* 0x000fe20007ffe0ff */
[----:B------:R-:W-:-:S06]  /*1ac70*/  FMUL.FTZ R182, R182, R0 ;  /* 0x00000000b6b67220 */ /* 0x000fcc0000410000 */
[----:B------:R-:W2:Y:S01]  /*1ac80*/  MUFU.TANH R26, R26 ;  /* 0x0000001a001a7308 */ /* 0x000ea20000002400 */
[----:B------:R-:W-:Y:S02]  /*1ac90*/  FSEL R9, R16, -INF , !P4 ;  /* 0xff80000010097808 */ /* 0x000fe40006000000 */
[----:B------:R-:W-:Y:S02]  /*1aca0*/  ISETP.GE.AND P4, PT, R185, R248, PT ;  /* 0x000000f8b900720c */ /* 0x000fe40003f86270 */
[----:B----4-:R-:W-:Y:S02]  /*1acb0*/  FSEL R11, R2, -INF , !P6 ;  /* 0xff800000020b7808 */ /* 0x010fe40007000000 */
[----:B-1----:R-:W-:Y:S01]  /*1acc0*/  FSEL R16, R25, -INF , !P5 ;  /* 0xff80000019107808 */ /* 0x002fe20006800000 */
[----:B------:R-:W1:Y:S01]  /*1acd0*/  MUFU.TANH R33, R33 ;  /* 0x0000002100217308 */ /* 0x000e620000002400 */
[----:B------:R-:W-:Y:S02]  /*1ace0*/  FSEL R10, R21, -INF , !P2 ;  /* 0xff800000150a7808 */ /* 0x000fe40005000000 */
[----:B------:R-:W-:-:S02]  /*1acf0*/  ISETP.GE.OR P1, PT, R185, R238, !P1 ;  /* 0x000000eeb900720c */ /* 0x000fc40004f26670 */
[-C--:B------:R-:W-:Y:S02]  /*1ad00*/  ISETP.GE.AND P6, PT, R17, R248.reuse, PT ;  /* 0x000000f81100720c */ /* 0x080fe40003fc6270 */
[C---:B------:R-:W-:Y:S01]  /*1ad10*/  ISETP.GE.AND P5, PT, R29.reuse, R248, PT ;  /* 0x000000f81d00720c */ /* 0x040fe20003fa6270 */
[----:B------:R-:W4:Y:S01]  /*1ad20*/  MUFU.TANH R35, R35 ;  /* 0x0000002300237308 */ /* 0x000f220000002400 */
[----:B------:R-:W-:Y:S01]  /*1ad30*/  ISETP.GE.AND P2, PT, R29, R244, PT ;  /* 0x000000f41d00720c */ /* 0x000fe20003f46270 */
[----:B------:R-:W-:Y:S01]  /*1ad40*/  FMUL.FTZ R34, R184, R0 ;  /* 0x00000000b8227220 */ /* 0x000fe20000410000 */
[----:B------:R-:W-:Y:S01]  /*1ad50*/  ISETP.GE.OR P4, PT, R185, R246, !P4 ;  /* 0x000000f6b900720c */ /* 0x000fe20006786670 */
[----:B------:R-:W-:Y:S01]  /*1ad60*/  FMUL.FTZ R165, R186, R0 ;  /* 0x00000000baa57220 */ /* 0x000fe20000410000 */
[----:B------:R-:W-:-:S03]  /*1ad70*/  ISETP.GE.OR P6, PT, R17, R246, !P6 ;  /* 0x000000f61100720c */ /* 0x000fc600077c6670 */
[----:B------:R-:W1:Y:S01]  /*1ad80*/  MUFU.TANH R199, R180 ;  /* 0x000000b400c77308 */ /* 0x000e620000002400 */
[C---:B------:R-:W-:Y:S01]  /*1ad90*/  ISETP.GE.OR P5, PT, R29.reuse, R246, !P5 ;  /* 0x000000f61d00720c */ /* 0x040fe20006fa6670 */
[----:B------:R-:W-:Y:S01]  /*1ada0*/  HMMA.16816.F32.BF16 R192, R12, R6, R192 ;  /* 0x000000060cc0723c */ /* 0x000fe200000418c0 */
[----:B------:R-:W-:Y:S02]  /*1adb0*/  ISETP.GE.OR P2, PT, R29, R238, !P2 ;  /* 0x000000ee1d00720c */ /* 0x000fe40005746670 */
[----:B--2---:R-:W-:-:S03]  /*1adc0*/  FSEL R4, R23, -INF , !P1 ;  /* 0xff80000017047808 */ /* 0x004fc60004800000 */
[----:B------:R-:W2:Y:S01]  /*1add0*/  MUFU.TANH R196, R182 ;  /* 0x000000b600c47308 */ /* 0x000ea20000002400 */
[----:B------:R-:W-:Y:S01]  /*1ade0*/  FSEL R2, R24, -INF , !P3 ;  /* 0xff80000018027808 */ /* 0x000fe20005800000 */
[----:B------:R-:W-:Y:S01]  /*1adf0*/  FMUL.FTZ R176, R176, R0 ;  /* 0x00000000b0b07220 */ /* 0x000fe20000410000 */
[C---:B------:R-:W-:Y:S02]  /*1ae00*/  IADD3 R29, R27.reuse, 0x19, RZ ;  /* 0x000000191b1d7810 */ /* 0x040fe40007ffe0ff */
[----:B------:R-:W-:Y:S02]  /*1ae10*/  IADD3 R23, R27, 0x20, RZ ;  /* 0x000000201b177810 */ /* 0x000fe40007ffe0ff */
[----:B------:R-:W-:Y:S01]  /*1ae20*/  ISETP.GE.AND P3, PT, R17, R244, PT ;  /* 0x000000f41100720c */ /* 0x000fe20003f66270 */
[----:B------:R-:W1:Y:S01]  /*1ae30*/  MUFU.TANH R188, R188 ;  /* 0x000000bc00bc7308 */ /* 0x000e620000002400 */
[----:B---3--:R-:W-:Y:S02]  /*1ae40*/  FSEL R5, R20, -INF , !P4 ;  /* 0xff80000014057808 */ /* 0x008fe40006000000 */
[----:B------:R-:W-:-:S02]  /*1ae50*/  FSEL R25, R32, -INF , !P6 ;  /* 0xff80000020197808 */ /* 0x000fc40007000000 */
[----:B------:R-:W-:Y:S02]  /*1ae60*/  FSEL R24, R22, -INF , !P5 ;  /* 0xff80000016187808 */ /* 0x000fe40006800000 */
[----:B------:R-:W-:Y:S01]  /*1ae70*/  FSEL R20, R26, -INF , !P2 ;  /* 0xff8000001a147808 */ /* 0x000fe20005000000 */
[----:B------:R-:W3:Y:S01]  /*1ae80*/  MUFU.TANH R34, R34 ;  /* 0x0000002200227308 */ /* 0x000ee20000002400 */
[-C--:B------:R-:W-:Y:S02]  /*1ae90*/  ISETP.GE.AND P6, PT, R29, R248.reuse, PT ;  /* 0x000000f81d00720c */ /* 0x080fe40003fc6270 */
[C---:B------:R-:W-:Y:S02]  /*1aea0*/  ISETP.GE.AND P5, PT, R23.reuse, R248, PT ;  /* 0x000000f81700720c */ /* 0x040fe40003fa6270 */
[----:B------:R-:W-:-:S03]  /*1aeb0*/  ISETP.GE.AND P2, PT, R23, R244, PT ;  /* 0x000000f41700720c */ /* 0x000fc60003f46270 */
[----:B------:R-:W2:Y:S01]  /*1aec0*/  MUFU.TANH R165, R165 ;  /* 0x000000a500a57308 */ /* 0x000ea20000002400 */
[----:B------:R-:W-:Y:S01]  /*1aed0*/  ISETP.GE.OR P3, PT, R17, R238, !P3 ;  /* 0x000000ee1100720c */ /* 0x000fe20005f66670 */
[-C--:B------:R-:W-:Y:S01]  /*1aee0*/  FMUL.FTZ R178, R178, R0.reuse ;  /* 0x00000000b2b27220 */ /* 0x080fe20000410000 */
[----:B------:R-:W-:Y:S01]  /*1aef0*/  IADD3 R31, R27, 0x18, RZ ;  /* 0x000000181b1f7810 */ /* 0x000fe20007ffe0ff */
[----:B------:R-:W-:Y:S01]  /*1af00*/  FMUL.FTZ R181, R181, R0 ;  /* 0x00000000b5b57220 */ /* 0x000fe20000410000 */
[----:B------:R-:W-:-:S03]  /*1af10*/  ISETP.GE.OR P6, PT, R29, R246, !P6 ;  /* 0x000000f61d00720c */ /* 0x000fc600077c6670 */
[----:B------:R-:W2:Y:S01]  /*1af20*/  MUFU.TANH R198, R176 ;  /* 0x000000b000c67308 */ /* 0x000ea20000002400 */
[----:B------:R-:W-:Y:S01]  /*1af30*/  FMUL.FTZ R183, R183, R0 ;  /* 0x00000000b7b77220 */ /* 0x000fe20000410000 */
[C---:B------:R-:W-:Y:S02]  /*1af40*/  ISETP.GE.OR P5, PT, R23.reuse, R246, !P5 ;  /* 0x000000f61700720c */ /* 0x040fe40006fa6670 */
[----:B------:R-:W-:Y:S01]  /*1af50*/  ISETP.GE.OR P2, PT, R23, R238, !P2 ;  /* 0x000000ee1700720c */ /* 0x000fe20005746670 */
[----:B------:R-:W-:Y:S01]  /*1af60*/  FMUL.FTZ R173, R173, R0 ;  /* 0x00000000adad7220 */ /* 0x000fe20000410000 */
[----:B-1----:R-:W-:Y:S02]  /*1af70*/  FSEL R21, R33, -INF , !P3 ;  /* 0xff80000021157808 */ /* 0x002fe40005800000 */
[C---:B------:R-:W-:Y:S02]  /*1af80*/  IADD3 R13, R27.reuse, 0x28, RZ ;  /* 0x000000281b0d7810 */ /* 0x040fe40007ffe0ff */
[----:B------:R-:W-:Y:S01]  /*1af90*/  IADD3 R7, R27, 0x29, RZ ;  /* 0x000000291b077810 */ /* 0x000fe20007ffe0ff */
[----:B------:R-:W1:Y:S01]  /*1afa0*/  MUFU.TANH R190, R178 ;  /* 0x000000b200be7308 */ /* 0x000e620000002400 */
[----:B------:R-:W-:-:S02]  /*1afb0*/  ISETP.GE.AND P3, PT, R29, R244, PT ;  /* 0x000000f41d00720c */ /* 0x000fc40003f66270 */
[C---:B------:R-:W-:Y:S02]  /*1afc0*/  ISETP.GE.AND P4, PT, R31.reuse, R248, PT ;  /* 0x000000f81f00720c */ /* 0x040fe40003f86270 */
[----:B------:R-:W-:Y:S02]  /*1afd0*/  ISETP.GE.AND P1, PT, R31, R244, PT ;  /* 0x000000f41f00720c */ /* 0x000fe40003f26270 */
[----:B----4-:R-:W-:Y:S01]  /*1afe0*/  FSEL R23, R35, -INF , !P6 ;  /* 0xff80000023177808 */ /* 0x010fe20007000000 */
[----:B------:R-:W4:Y:S01]  /*1aff0*/  MUFU.TANH R197, R181 ;  /* 0x000000b500c57308 */ /* 0x000f220000002400 */
[----:B------:R-:W-:Y:S02]  /*1b000*/  FSEL R199, R199, -INF , !P5 ;  /* 0xff800000c7c77808 */ /* 0x000fe40006800000 */
[----:B--2---:R-:W-:Y:S02]  /*1b010*/  FSEL R196, R196, -INF , !P2 ;  /* 0xff800000c4c47808 */ /* 0x004fe40005000000 */
[----:B------:R-:W-:-:S02]  /*1b020*/  ISETP.GE.AND P6, PT, R13, R248, PT ;  /* 0x000000f80d00720c */ /* 0x000fc40003fc6270 */
[C---:B------:R-:W-:Y:S01]  /*1b030*/  ISETP.GE.AND P5, PT, R7.reuse, R248, PT ;  /* 0x000000f80700720c */ /* 0x040fe20003fa6270 */
[----:B------:R-:W2:Y:S01]  /*1b040*/  MUFU.TANH R191, R183 ;  /* 0x000000b700bf7308 */ /* 0x000ea20000002400 */
[----:B------:R-:W-:Y:S01]  /*1b050*/  ISETP.GE.AND P2, PT, R7, R244, PT ;  /* 0x000000f40700720c */ /* 0x000fe20003f46270 */
[----:B------:R-:W-:Y:S01]  /*1b060*/  FMUL.FTZ R17, R177, R0 ;  /* 0x00000000b1117220 */ /* 0x000fe20000410000 */
[----:B------:R-:W-:Y:S01]  /*1b070*/  ISETP.GE.OR P3, PT, R29, R238, !P3 ;  /* 0x000000ee1d00720c */ /* 0x000fe20005f66670 */
[----:B------:R-:W-:Y:S01]  /*1b080*/  FMUL.FTZ R6, R174, R0 ;  /* 0x00000000ae067220 */ /* 0x000fe20000410000 */
[C---:B------:R-:W-:Y:S02]  /*1b090*/  ISETP.GE.OR P4, PT, R31.reuse, R246, !P4 ;  /* 0x000000f61f00720c */ /* 0x040fe40006786670 */
[----:B------:R-:W-:Y:S01]  /*1b0a0*/  ISETP.GE.OR P1, PT, R31, R238, !P1 ;  /* 0x000000ee1f00720c */ /* 0x000fe20004f26670 */
[----:B------:R-:W1:Y:S01]  /*1b0b0*/  MUFU.TANH R178, R173 ;  /* 0x000000ad00b27308 */ /* 0x000e620000002400 */
[----:B------:R-:W-:Y:S01]  /*1b0c0*/  IADD3 R29, R27, 0x21, RZ ;  /* 0x000000211b1d7810 */ /* 0x000fe20007ffe0ff */
[----:B------:R-:W-:Y:S01]  /*1b0d0*/  FMUL.FTZ R179, R179, R0 ;  /* 0x00000000b3b37220 */ /* 0x000fe20000410000 */
[----:B------:R-:W-:Y:S01]  /*1b0e0*/  ISETP.GE.OR P6, PT, R13, R246, !P6 ;  /* 0x000000f60d00720c */ /* 0x000fe200077c6670 */
[----:B------:R-:W-:Y:S01]  /*1b0f0*/  FMUL.FTZ R172, R172, R0 ;  /* 0x00000000acac7220 */ /* 0x000fe20000410000 */
[----:B------:R-:W-:-:S02]  /*1b100*/  ISETP.GE.OR P5, PT, R7, R246, !P5 ;  /* 0x000000f60700720c */ /* 0x000fc40006fa6670 */
[----:B------:R-:W-:Y:S02]  /*1b110*/  ISETP.GE.OR P2, PT, R7, R238, !P2 ;  /* 0x000000ee0700720c */ /* 0x000fe40005746670 */
[----:B------:R-:W-:Y:S02]  /*1b120*/  FSEL R188, R188, -INF , !P3 ;  /* 0xff800000bcbc7808 */ /* 0x000fe40005800000 */
[----:B------:R-:W-:Y:S02]  /*1b130*/  IADD3 R7, R27, 0x31, RZ ;  /* 0x000000311b077810 */ /* 0x000fe40007ffe0ff */
[----:B---3--:R-:W-:Y:S02]  /*1b140*/  FSEL R22, R34, -INF , !P4 ;  /* 0xff80000022167808 */ /* 0x008fe40006000000 */
[----:B------:R-:W-:Y:S02]  /*1b150*/  FSEL R187, R165, -INF , !P1 ;  /* 0xff800000a5bb7808 */ /* 0x000fe40004800000 */
[----:B------:R-:W-:Y:S01]  /*1b160*/  ISETP.GE.AND P3, PT, R13, R244, PT ;  /* 0x000000f40d00720c */ /* 0x000fe20003f66270 */
[----:B------:R-:W3:Y:S01]  /*1b170*/  MUFU.TANH R17, R17 ;  /* 0x0000001100117308 */ /* 0x000ee20000002400 */
[----:B------:R-:W-:-:S02]  /*1b180*/  ISETP.GE.AND P4, PT, R29, R248, PT ;  /* 0x000000f81d00720c */ /* 0x000fc40003f86270 */
[----:B------:R-:W-:Y:S02]  /*1b190*/  ISETP.GE.AND P1, PT, R29, R244, PT ;  /* 0x000000f41d00720c */ /* 0x000fe40003f26270 */
[----:B------:R-:W-:Y:S02]  /*1b1a0*/  FSEL R198, R198, -INF , !P6 ;  /* 0xff800000c6c67808 */ /* 0x000fe40007000000 */
[----:B------:R-:W-:Y:S01]  /*1b1b0*/  ISETP.GE.AND P6, PT, R7, R248, PT ;  /* 0x000000f80700720c */ /* 0x000fe20003fc6270 */
[----:B------:R-:W1:Y:S01]  /*1b1c0*/  MUFU.TANH R189, R179 ;  /* 0x000000b300bd7308 */ /* 0x000e620000002400 */
[----:B------:R-:W-:Y:S01]  /*1b1d0*/  ISETP.GE.OR P3, PT, R13, R238, !P3 ;  /* 0x000000ee0d00720c */ /* 0x000fe20005f66670 */
[----:B------:R-:W-:Y:S01]  /*1b1e0*/  FMUL.FTZ R176, R192, R0 ;  /* 0x00000000c0b07220 */ /* 0x000fe20000410000 */
[----:B------:R-:W-:Y:S01]  /*1b1f0*/  ISETP.GE.OR P4, PT, R29, R246, !P4 ;  /* 0x000000f61d00720c */ /* 0x000fe20006786670 */
[----:B------:R-:W-:Y:S01]  /*1b200*/  FMUL.FTZ R177, R193, R0 ;  /* 0x00000000c1b17220 */ /* 0x000fe20000410000 */
[----:B------:R-:W-:-:S03]  /*1b210*/  ISETP.GE.OR P1, PT, R29, R238, !P1 ;  /* 0x000000ee1d00720c */ /* 0x000fc60004f26670 */
[----:B------:R2:W2:Y:S01]  /*1b220*/  MUFU.TANH R180, R172 ;  /* 0x000000ac00b47308 */ /* 0x0004a20000002400 */
[-C--:B------:R-:W-:Y:S01]  /*1b230*/  FMUL.FTZ R166, R194, R0.reuse ;  /* 0x00000000c2a67220 */ /* 0x080fe20000410000 */
[----:B------:R-:W-:Y:S01]  /*1b240*/  IADD3 R13, R27, 0x30, RZ ;  /* 0x000000301b0d7810 */ /* 0x000fe20007ffe0ff */
[----:B------:R-:W-:-:S05]  /*1b250*/  FMUL.FTZ R165, R195, R0 ;  /* 0x00000000c3a57220 */ /* 0x000fca0000410000 */
[----:B------:R-:W3:Y:S01]  /*1b260*/  MUFU.TANH R6, R6 ;  /* 0x0000000600067308 */ /* 0x000ee20000002400 */
[----:B------:R-:W-:Y:S02]  /*1b270*/  ISETP.GE.OR P6, PT, R7, R246, !P6 ;  /* 0x000000f60700720c */ /* 0x000fe400077c6670 */
[----:B-1----:R-:W-:Y:S01]  /*1b280*/  FSEL R190, R190, -INF , !P3 ;  /* 0xff800000bebe7808 */ /* 0x002fe20005800000 */
[----:B--2---:R-:W-:Y:S01]  /*1b290*/  FMUL.FTZ R172, R175, R0 ;  /* 0x00000000afac7220 */ /* 0x004fe20000410000 */
[----:B----4-:R-:W-:Y:S02]  /*1b2a0*/  FSEL R197, R197, -INF , !P4 ;  /* 0xff800000c5c57808 */ /* 0x010fe40006000000 */
[----:B------:R-:W-:Y:S02]  /*1b2b0*/  FSEL R191, R191, -INF , !P1 ;  /* 0xff800000bfbf7808 */ /* 0x000fe40004800000 */
[----:B------:R-:W-:Y:S01]  /*1b2c0*/  ISETP.GE.AND P3, PT, R7, R244, PT ;  /* 0x000000f40700720c */ /* 0x000fe20003f66270 */
[----:B------:R-:W1:Y:S01]  /*1b2d0*/  MUFU.TANH R172, R172 ;  /* 0x000000ac00ac7308 */ /* 0x000e620000002400 */
[----:B------:R-:W-:-:S02]  /*1b2e0*/  ISETP.GE.AND P4, PT, R13, R248, PT ;  /* 0x000000f80d00720c */ /* 0x000fc40003f86270 */
[----:B------:R-:W-:Y:S02]  /*1b2f0*/  ISETP.GE.AND P1, PT, R13, R244, PT ;  /* 0x000000f40d00720c */ /* 0x000fe40003f26270 */
[----:B------:R-:W-:Y:S02]  /*1b300*/  FSEL R178, R178, -INF , !P6 ;  /* 0xff800000b2b27808 */ /* 0x000fe40007000000 */
[----:B------:R-:W-:Y:S01]  /*1b310*/  ISETP.GT.AND P6, PT, R247, R230, PT ;  /* 0x000000e6f700720c */ /* 0x000fe20003fc4270 */
[----:B------:R-:W2:Y:S01]  /*1b320*/  MUFU.TANH R176, R176 ;  /* 0x000000b000b07308 */ /* 0x000ea20000002400 */
[----:B------:R-:W-:Y:S02]  /*1b330*/  ISETP.GE.OR P3, PT, R7, R238, !P3 ;  /* 0x000000ee0700720c */ /* 0x000fe40005f66670 */
[C---:B------:R-:W-:Y:S02]  /*1b340*/  ISETP.GE.OR P4, PT, R13.reuse, R246, !P4 ;  /* 0x000000f60d00720c */ /* 0x040fe40006786670 */
[----:B------:R-:W-:-:S03]  /*1b350*/  ISETP.GE.OR P1, PT, R13, R238, !P1 ;  /* 0x000000ee0d00720c */ /* 0x000fc60004f26670 */
[----:B------:R-:W-:Y:S01]  /*1b360*/  MUFU.TANH R177, R177 ;  /* 0x000000b100b17308 */ /* 0x000fe20000002400 */
[C---:B------:R-:W-:Y:S02]  /*1b370*/  IADD3 R7, R27.reuse, 0x38, RZ ;  /* 0x000000381b077810 */ /* 0x040fe40007ffe0ff */
[----:B------:R-:W-:-:S05]  /*1b380*/  IADD3 R27, R27, 0x39, RZ ;  /* 0x000000391b1b7810 */ /* 0x000fca0007ffe0ff */
[----:B------:R-:W4:Y:S01]  /*1b390*/  MUFU.TANH R166, R166 ;  /* 0x000000a600a67308 */ /* 0x000f220000002400 */
[----:B---3--:R-:W-:-:S07]  /*1b3a0*/  FSEL R192, R17, -INF , !P5 ;  /* 0xff80000011c07808 */ /* 0x008fce0006800000 */
[----:B------:R-:W3:Y:S01]  /*1b3b0*/  MUFU.TANH R165, R165 ;  /* 0x000000a500a57308 */ /* 0x000ee20000002400 */
[----:B------:R-:W-:Y:S02]  /*1b3c0*/  FSEL R189, R189, -INF , !P2 ;  /* 0xff800000bdbd7808 */ /* 0x000fe40005000000 */
[----:B------:R-:W-:Y:S02]  /*1b3d0*/  FSEL R180, R180, -INF , !P4 ;  /* 0xff800000b4b47808 */ /* 0x000fe40006000000 */
[----:B------:R-:W-:Y:S01]  /*1b3e0*/  FSEL R175, R6, -INF , !P1 ;  /* 0xff80000006af7808 */ /* 0x000fe20004800000 */
[----:B------:R-:W-:Y:S01]  /*1b3f0*/  BAR.SYNC.DEFER_BLOCKING 0x0 ;  /* 0x0000000000007b1d */ /* 0x000fe20000010000 */
[C---:B------:R-:W-:Y:S02]  /*1b400*/  ISETP.GE.AND P5, PT, R7.reuse, R248, PT ;  /* 0x000000f80700720c */ /* 0x040fe40003fa6270 */
[----:B------:R-:W-:Y:S02]  /*1b410*/  ISETP.GE.AND P2, PT, R7, R244, PT ;  /* 0x000000f40700720c */ /* 0x000fe40003f46270 */
[----:B------:R-:W-:-:S02]  /*1b420*/  ISETP.GE.AND P4, PT, R27, R248, PT ;  /* 0x000000f81b00720c */ /* 0x000fc40003f86270 */
[----:B------:R-:W-:Y:S01]  /*1b430*/  ISETP.GE.AND P1, PT, R27, R244, PT ;  /* 0x000000f41b00720c */ /* 0x000fe20003f26270 */
[----:B------:R-:W-:Y:S01]  /*1b440*/  BSSY B1, `(.L_x_8146) ;  /* 0x000006f000017945 */ /* 0x000fe20003800000 */
[C---:B------:R-:W-:Y:S02]  /*1b450*/  ISETP.GE.OR P5, PT, R7.reuse, R246, !P5 ;  /* 0x000000f60700720c */ /* 0x040fe40006fa6670 */
[----:B------:R-:W-:Y:S02]  /*1b460*/  ISETP.GE.OR P2, PT, R7, R238, !P2 ;  /* 0x000000ee0700720c */ /* 0x000fe40005746670 */
[C---:B------:R-:W-:Y:S02]  /*1b470*/  ISETP.GE.OR P4, PT, R27.reuse, R246, !P4 ;  /* 0x000000f61b00720c */ /* 0x040fe40006786670 */
[----:B------:R-:W-:Y:S02]  /*1b480*/  ISETP.GE.OR P1, PT, R27, R238, !P1 ;  /* 0x000000ee1b00720c */ /* 0x000fe40004f26670 */
[----:B-1----:R-:W-:-:S02]  /*1b490*/  FSEL R172, R172, -INF , !P3 ;  /* 0xff800000acac7808 */ /* 0x002fc40005800000 */
[----:B--2---:R-:W-:Y:S02]  /*1b4a0*/  FSEL R176, R176, -INF , !P5 ;  /* 0xff800000b0b07808 */ /* 0x004fe40006800000 */
[----:B----4-:R-:W-:Y:S02]  /*1b4b0*/  FSEL R166, R166, -INF , !P2 ;  /* 0xff800000a6a67808 */ /* 0x010fe40005000000 */
[----:B------:R-:W-:Y:S02]  /*1b4c0*/  FSEL R177, R177, -INF , !P4 ;  /* 0xff800000b1b17808 */ /* 0x000fe40006000000 */
[----:B---3--:R-:W-:Y:S01]  /*1b4d0*/  FSEL R165, R165, -INF , !P1 ;  /* 0xff800000a5a57808 */ /* 0x008fe20004800000 */
        /* <DEDUP_REMOVED lines=41> */
[----:B------:R-:W-:Y:S01]  /*1b770*/  @!P2 IMAD.MOV R17, RZ, RZ, -R17 ;  /* 0x000000ffff11a224 */ /* 0x000fe200078e0a11 */
[----:B------:R-:W-:-:S04]  /*1b780*/  @!P0 IADD3 R14, -R14, RZ, RZ ;  /* 0x000000ff0e0e8210 */ /* 0x000fc80007ffe1ff */
[C---:B------:R-:W-:Y:S02]  /*1b790*/  SEL R13, R7.reuse, R17, !P1 ;  /* 0x00000011070d7207 */ /* 0x040fe40004800000 */
[----:B------:R-:W-:Y:S02]  /*1b7a0*/  SEL R6, R7, R14, !P1 ;  /* 0x0000000e07067207 */ /* 0x000fe40004800000 */
[----:B------:R-:W3:Y:S01]  /*1b7b0*/  LD.E.64 R14, [R18.64+0x38] ;  /* 0x00003804120e7980 */ /* 0x000ee2000c101b00 */
        /* <DEDUP_REMOVED lines=18> */
.L_x_8149:
[----:B------:R-:W-:Y:S02]  /*1b8e0*/  ULDC.64 UR4, c[0x0][0x118] ;  /* 0x0000460000047ab9 */ /* 0x000fe40000000a00 */
[----:B------:R-:W2:Y:S02]  /*1b8f0*/  LD.E R12, [R18.64+0x38] ;  /* 0x00003804120c7980 */ /* 0x000ea4000c101900 */
[----:B--2---:R-:W-:-:S04]  /*1b900*/  LEA R12, -R12, RZ, 0x6 ;  /* 0x000000ff0c0c7211 */ /* 0x004fc800078e31ff */
[----:B------:R-:W-:Y:S02]  /*1b910*/  SHF.R.S32.HI R6, RZ, 0x1f, R12 ;  /* 0x0000001fff067819 */ /* 0x000fe4000001140c */
.L_x_8150:
[----:B------:R-:W-:Y:S05]  /*1b920*/  BSYNC B0 ;  /* 0x0000000000007941 */ /* 0x000fea0003800000 */
.L_x_8148:
        /* <DEDUP_REMOVED lines=32> */
.L_x_8147:
[----:B------:R-:W-:Y:S05]  /*1bb30*/  BSYNC B1 ;  /* 0x0000000000017941 */ /* 0x000fea0003800000 */
.L_x_8146:
[----:B------:R-:W-:Y:S02]  /*1bb40*/  ULDC.64 UR4, c[0x0][0x118] ;  /* 0x0000460000047ab9 */ /* 0x000fe40000000a00 */
[----:B------:R-:W2:Y:S01]  /*1bb50*/  LD.E R174, [R18.64+0xdc] ;  /* 0x0000dc0412ae7980 */ /* 0x000ea2000c101900 */
[----:B------:R-:W-:-:S04]  /*1bb60*/  FMNMX.FTZ R0, R164, R9, !PT ;  /* 0x00000009a4007209 */ /* 0x000fc80007810000 */
[----:B-1----:R-:W-:-:S04]  /*1bb70*/  FMNMX.FTZ R7, R11, R0, !PT ;  /* 0x000000000b077209 */ /* 0x002fc80007810000 */
        /* <DEDUP_REMOVED lines=56> */
[----:B------:R-:W-:Y:S01]  /*1bf00*/  MUFU.EX2 R32, R32 ;  /* 0x0000002000207308 */ /* 0x000fe20000000800 */
[-CC-:B------:R-:W-:Y:S01]  /*1bf10*/  FFMA.FTZ R2, R2, R174.reuse, -R173.reuse ;  /* 0x000000ae02027223 */ /* 0x180fe200000108ad */
[----:B------:R-:W1:Y:S01]  /*1bf20*/  LDSM.16.MT88.4 R16, [R223+0x10000] ;  /* 0x01000000df10783b */ /* 0x000e620000004200 */
[-C--:B------:R-:W-:Y:S02]  /*1bf30*/  FFMA.FTZ R0, R10, R174.reuse, -R173 ;  /* 0x000000ae0a007223 */ /* 0x080fe400000108ad */
[C---:B------:R-:W-:Y:S01]  /*1bf40*/  FMUL.FTZ R164, R174.reuse, R5 ;  /* 0x00000005aea47220 */ /* 0x040fe20000410000 */
[----:B------:R-:W2:Y:S01]  /*1bf50*/  LDSM.16.MT88.4 R8, [R220+0x10000] ;  /* 0x01000000dc08783b */ /* 0x000ea20000004200 */
[----:B------:R-:W-:Y:S01]  /*1bf60*/  FMUL.FTZ R3, R174, R3 ;  /* 0x00000003ae037220 */ /* 0x000fe20000410000 */
[----:B------:R-:W3:Y:S01]  /*1bf70*/  MUFU.EX2 R31, R31 ;  /* 0x0000001f001f7308 */ /* 0x000ee20000000800 */
[----:B------:R-:W-:-:S02]  /*1bf80*/  FFMA.FTZ R181, R25, R174, -R179 ;  /* 0x000000ae19b57223 */ /* 0x000fc400000108b3 */
[-CC-:B------:R-:W-:Y:S02]  /*1bf90*/  FFMA.FTZ R182, R24, R174.reuse, -R179.reuse ;  /* 0x000000ae18b67223 */ /* 0x180fe400000108b3 */
[----:B------:R-:W-:Y:S01]  /*1bfa0*/  LDSM.16.MT88.4 R24, [R219+0x16000] ;  /* 0x01600000db18783b */ /* 0x000fe20000004200 */
[-CC-:B------:R-:W-:Y:S02]  /*1bfb0*/  FFMA.FTZ R183, R22, R174.reuse, -R179.reuse ;  /* 0x000000ae16b77223 */ /* 0x180fe400000108b3 */
[----:B------:R-:W4:Y:S01]  /*1bfc0*/  MUFU.EX2 R30, R30 ;  /* 0x0000001e001e7308 */ /* 0x000f220000000800 */
[-C--:B------:R-:W-:Y:S02]  /*1bfd0*/  FFMA.FTZ R184, R23, R174.reuse, -R179 ;  /* 0x000000ae17b87223 */ /* 0x080fe400000108b3 */
[-CC-:B------:R-:W-:Y:S02]  /*1bfe0*/  FFMA.FTZ R185, R21, R174.reuse, -R173.reuse ;  /* 0x000000ae15b97223 */ /* 0x180fe400000108ad */
[----:B------:R-:W-:-:S02]  /*1bff0*/  FFMA.FTZ R186, R20, R174, -R173 ;  /* 0x000000ae14ba7223 */ /* 0x000fc400000108ad */
[----:B------:R-:W-:Y:S01]  /*1c000*/  LDSM.16.MT88.4 R20, [R223+0x10800] ;  /* 0x01080000df14783b */ /* 0x000fe20000004200 */
[----:B------:R-:W-:Y:S01]  /*1c010*/  MUFU.EX2 R28, R28 ;  /* 0x0000001c001c7308 */ /* 0x000fe20000000800 */
[----:B---3--:R-:W-:Y:S01]  /*1c020*/  F2FP.BF16.PACK_AB R4, R31, R32 ;  /* 0x000000201f04723e */ /* 0x008fe200000010ff */
[-CC-:B------:R-:W-:Y:S02]  /*1c030*/  FFMA.FTZ R193, R199, R174.reuse, -R179.reuse ;  /* 0x000000aec7c17223 */ /* 0x180fe400000108b3 */
[-CC-:B------:R-:W-:Y:S02]  /*1c040*/  FFMA.FTZ R194, R197, R174.reuse, -R179.reuse ;  /* 0x000000aec5c27223 */ /* 0x180fe400000108b3 */
[--C-:B------:R-:W-:Y:S02]  /*1c050*/  FFMA.FTZ R195, R198, R174, -R179.reuse ;  /* 0x000000aec6c37223 */ /* 0x100fe400000108b3 */
        /* <DEDUP_REMOVED lines=10> */
[----:B------:R-:W4:Y:S01]  /*1c100*/  MUFU.EX2 R35, R35 ;  /* 0x0000002300237308 */ /* 0x000f220000000800 */
[----:B---3--:R-:W-:Y:S01]  /*1c110*/  F2FP.BF16.PACK_AB R5, R2, R28 ;  /* 0x0000001c0205723e */ /* 0x008fe200000010ff */
[----:B------:R-:W-:-:S02]  /*1c120*/  FFMA.FTZ R176, R176, R174, -R179 ;  /* 0x000000aeb0b07223 */ /* 0x000fc400000108b3 */
[-C--:B------:R-:W-:Y:S02]  /*1c130*/  FFMA.FTZ R177, R177, R174.reuse, -R179 ;  /* 0x000000aeb1b17223 */ /* 0x080fe400000108b3 */
[-CC-:B------:R-:W-:Y:S02]  /*1c140*/  FFMA.FTZ R175, R175, R174.reuse, -R173.reuse ;  /* 0x000000aeafaf7223 */ /* 0x180fe400000108ad */
[----:B------:R-:W3:Y:S01]  /*1c150*/  MUFU.EX2 R164, R164 ;  /* 0x000000a400a47308 */ /* 0x000ee20000000800 */
[-CC-:B------:R-:W-:Y:S02]  /*1c160*/  FFMA.FTZ R172, R172, R174.reuse, -R173.reuse ;  /* 0x000000aeacac7223 */ /* 0x180fe400000108ad */
[-CC-:B------:R-:W-:Y:S02]  /*1c170*/  FFMA.FTZ R166, R166, R174.reuse, -R173.reuse ;  /* 0x000000aea6a67223 */ /* 0x180fe400000108ad */
[----:B------:R-:W-:-:S03]  /*1c180*/  FFMA.FTZ R165, R165, R174, -R173 ;  /* 0x000000aea5a57223 */ /* 0x000fc600000108ad */
        /* <DEDUP_REMOVED lines=36> */
[----:B------:R-:W1:Y:S01]  /*1c3d0*/  MUFU.EX2 R186, R186 ;  /* 0x000000ba00ba7308 */ /* 0x000e620000000800 */
[----:B------:R-:W-:-:S02]  /*1c3e0*/  FMUL.FTZ R143, R143, R3 ;  /* 0x000000038f8f7220 */ /* 0x000fc40000410000 */
[-C--:B-----5:R-:W-:Y:S01]  /*1c3f0*/  FMUL.FTZ R36, R36, R164.reuse ;  /* 0x000000a424247220 */ /* 0x0a0fe20000410000 */
        /* <DEDUP_REMOVED lines=10> */
[----:B------:R-:W-:Y:S01]  /*1c4a0*/  MUFU.EX2 R194, R194 ;  /* 0x000000c200c27308 */ /* 0x000fe20000000800 */
        /* <DEDUP_REMOVED lines=124> */
[C---:B------:R-:W-:Y:S01]  /*1cc70*/  HMMA.16816.F32.BF16 R124, R4.reuse, R24, R124 ;  /* 0x00000018047c723c */ /* 0x040fe2000004187c */
[----:B------:R-:W-:Y:S02]  /*1cc80*/  FMUL.FTZ R103, R103, R3 ;  /* 0x0000000367677220 */ /* 0x000fe40000410000 */
[-C--:B------:R-:W-:Y:S02]  /*1cc90*/  FMUL.FTZ R104, R104, R164.reuse ;  /* 0x000000a468687220 */ /* 0x080fe40000410000 */
[----:B------:R-:W-:Y:S02]  /*1cca0*/  FMUL.FTZ R105, R105, R164 ;  /* 0x000000a469697220 */ /* 0x000fe40000410000 */
[-CC-:B------:R-:W-:Y:S01]  /*1ccb0*/  FFMA.FTZ R24, R187, R174.reuse, -R173.reuse ;  /* 0x000000aebb187223 */ /* 0x180fe200000108ad */
[----:B----4-:R-:W-:Y:S01]  /*1ccc0*/  HMMA.16816.F32.BF16 R100, R4, R16, R100 ;  /* 0x000000100464723c */ /* 0x010fe20000041864 */
[----:B------:R-:W-:-:S02]  /*1ccd0*/  FFMA.FTZ R187, R188, R174, -R173 ;  /* 0x000000aebcbb7223 */ /* 0x000fc400000108ad */
[----:B------:R4:W-:Y:S01]  /*1cce0*/  MUFU.EX2 R188, R24 ;  /* 0x0000001800bc7308 */ /* 0x0009e20000000800 */
[-C--:B------:R-:W-:Y:S02]  /*1ccf0*/  FMUL.FTZ R106, R106, R3.reuse ;  /* 0x000000036a6a7220 */ /* 0x080fe40000410000 */
[-C--:B------:R-:W-:Y:S02]  /*1cd00*/  FMUL.FTZ R107, R107, R3.reuse ;  /* 0x000000036b6b7220 */ /* 0x080fe40000410000 */
[-C--:B------:R-:W-:Y:S02]  /*1cd10*/  FMUL.FTZ R116, R116, R164.reuse ;  /* 0x000000a474747220 */ /* 0x080fe40000410000 */
[-C--:B------:R-:W-:Y:S01]  /*1cd20*/  FMUL.FTZ R117, R117, R164.reuse ;  /* 0x000000a475757220 */ /* 0x080fe20000410000 */
[----:B------:R-:W1:Y:S01]  /*1cd30*/  MUFU.EX2 R187, R187 ;  /* 0x000000bb00bb7308 */ /* 0x000e620000000800 */
[-C--:B------:R-:W-:Y:S01]  /*1cd40*/  FMUL.FTZ R118, R118, R3.reuse ;  /* 0x0000000376767220 */ /* 0x080fe20000410000 */
[----:B------:R-:W-:Y:S01]  /*1cd50*/  HMMA.16816.F32.BF16 R104, R4, R18, R104 ;  /* 0x000000120468723c */ /* 0x000fe20000041868 */
[----:B------:R-:W-:Y:S01]  /*1cd60*/  FMUL.FTZ R119, R119, R3 ;  /* 0x0000000377777220 */ /* 0x000fe20000410000 */
[----:B------:R-:W3:Y:S01]  /*1cd70*/  LDSM.16.MT88.4 R16, [R221+0x10800] ;  /* 0x01080000dd10783b */ /* 0x000ee20000004200 */
        /* <DEDUP_REMOVED lines=9> */
[-C--:B------:R-:W-:Y:S01]  /*1ce10*/  FMUL.FTZ R131, R131, R3.reuse ;  /* 0x0000000383837220 */ /* 0x080fe20000410000 */
[----:B------:R-:W2:Y:S01]  /*1ce20*/  LDSM.16.MT88.4 R8, [R219+0x10800] ;  /* 0x01080000db08783b */ /* 0x000ea20000004200 */
[----:B------:R-:W-:Y:S01]  /*1ce30*/  FFMA.FTZ R32, R251, R164, R32 ;  /* 0x000000a4fb207223 */ /* 0x000fe20000010020 */
[----:B------:R-:W-:Y:S01]  /*1ce40*/  MOV R164, R34 ;  /* 0x0000002200a47202 */ /* 0x000fe20000000f00 */
[----:B------:R-:W-:-:S02]  /*1ce50*/  FFMA.FTZ R3, R249, R3, R28 ;  /* 0x00000003f9037223 */ /* 0x000fc4000001001c */
[----:B------:R-:W-:Y:S01]  /*1ce60*/  FADD.FTZ R31, R31, R32 ;  /* 0x000000201f1f7221 */ /* 0x000fe20000010000 */
[----:B------:R-:W-:Y:S01]  /*1ce70*/  HMMA.16816.F32.BF16 R128, R4, R26, R128 ;  /* 0x0000001a0480723c */ /* 0x000fe20000041880 */
[----:B----4-:R-:W-:Y:S01]  /*1ce80*/  LDSM.16.MT88.4 R24, [R223+0x12800] ;  /* 0x01280000df18783b */ /* 0x010fe20000004200 */
[----:B------:R-:W-:Y:S02]  /*1ce90*/  FADD.FTZ R3, R2, R3 ;  /* 0x0000000302037221 */ /* 0x000fe40000010000 */
[----:B------:R-:W-:Y:S02]  /*1cea0*/  FADD.FTZ R30, R30, R31 ;  /* 0x0000001f1e1e7221 */ /* 0x000fe40000010000 */
[----:B------:R-:W-:Y:S01]  /*1ceb0*/  FADD.FTZ R2, R0, R3 ;  /* 0x0000000300027221 */ /* 0x000fe20000010000 */
        /* <DEDUP_REMOVED lines=59> */
[C---:B------:R-:W-:Y:S08]  /*1d270*/  HMMA.16816.F32.BF16 R124, R4.reuse, R20, R124 ;  /* 0x00000014047c723c */ /* 0x040ff0000004187c */
        /* <DEDUP_REMOVED lines=73> */
[----:B--2---:R-:W-:Y:S01]  /*1d710*/  HMMA.16816.F32.BF16 R160, R4, R8, R160 ;  /* 0x0000000804a0723c */ /* 0x004fe200000418a0 */
[----:B------:R-:W-:Y:S02]  /*1d720*/  FADD.FTZ R251, R177, R176 ;  /* 0x000000b0b1fb7221 */ /* 0x000fe40000010000 */
[----:B------:R-:W-:-:S05]  /*1d730*/  FADD.FTZ R249, R165, R166 ;  /* 0x000000a6a5f97221 */ /* 0x000fca0000010000 */
        /* <DEDUP_REMOVED lines=43> */
.L_x_8142:
        /* <DEDUP_REMOVED lines=9> */
.L_x_8160:
        /* <DEDUP_REMOVED lines=76> */
.L_x_8153:
[----:B------:R-:W-:Y:S02]  /*1df40*/  ULDC.64 UR4, c[0x0][0x118] ;  /* 0x0000460000047ab9 */ /* 0x000fe40000000a00 */
[----:B------:R-:W3:Y:S02]  /*1df50*/  LD.E R10, [R164.64+0x40] ;  /* 0x00004004a40a7980 */ /* 0x000ee4000c101900 */
[----:B---3--:R-:W-:Y:S04]  /*1df60*/  LEA R10, -R10, RZ, 0x6 ;  /* 0x000000ff0a0a7211 */ /* 0x008fe800078e31ff */
[----:B------:R-:W-:Y:S02]  /*1df70*/  SHF.R.S32.HI R5, RZ, 0x1f, R10 ;  /* 0x0000001fff057819 */ /* 0x000fe4000001140a */
.L_x_8154:
[----:B------:R-:W-:Y:S05]  /*1df80*/  BSYNC B0 ;  /* 0x0000000000007941 */ /* 0x000fea0003800000 */
.L_x_8152:
        /* <DEDUP_REMOVED lines=10> */
[----:B--2---:R-:W-:Y:S02]  /*1e030*/  IADD3 R4, P0, R252, R6, RZ ;  /* 0x00000006fc047210 */ /* 0x004fe40007f1e0ff */
[----:B------:R1:W-:Y:S02]  /*1e040*/  LDGSTS.E.BYPASS.LTC128B.128 [R245+0x12000], [R242.64+0x80] ;  /* 0x12000080f2f57fae */ /* 0x0003e4000b901d44 */
[----:B------:R-:W-:Y:S02]  /*1e050*/  IADD3.X R5, R250, R7, RZ, P0, !PT ;  /* 0x00000007fa057210 */ /* 0x000fe400007fe4ff */
[----:B------:R-:W-:Y:S01]  /*1e060*/  IADD3 R12, P0, R252, R4, RZ ;  /* 0x00000004fc0c7210 */ /* 0x000fe20007f1e0ff */
[----:B------:R1:W-:Y:S03]  /*1e070*/  LDGSTS.E.BYPASS.LTC128B.128 [R245+0x14000], [R242.64+0x100] ;  /* 0x14000100f2f57fae */ /* 0x0003e6000b901d44 */
[----:B------:R-:W-:Y:S02]  /*1e080*/  IADD3.X R13, R250, R5, RZ, P0, !PT ;  /* 0x00000005fa0d7210 */ /* 0x000fe400007fe4ff */
[----:B------:R1:W-:Y:S01]  /*1e090*/  LDGSTS.E.BYPASS.LTC128B.128 [R245+0x16000], [R242.64+0x180] ;  /* 0x16000180f2f57fae */ /* 0x0003e2000b901d44 */
[----:B------:R-:W-:Y:S04]  /*1e0a0*/  ISETP.GT.AND P0, PT, R247, R230, PT ;  /* 0x000000e6f700720c */ /* 0x000fe80003f04270 */
        /* <DEDUP_REMOVED lines=27> */
[----:B------:R-:W-:Y:S05]  /*1e260*/  LDSM.16.M88.4 R196, [R222+0x8800] ;  /* 0x00880000dec4783b */ /* 0x000fea0000000200 */
        /* <DEDUP_REMOVED lines=16> */
[----:B------:R-:W2:Y:S07]  /*1e370*/  LDSM.16.M88.4 R184, [R224] ;  /* 0x00000000e0b8783b */ /* 0x000eae0000000200 */
[C---:B------:R-:W-:Y:S08]  /*1e380*/  HMMA.16816.F32.BF16 R28, R172.reuse, R188, R28 ;  /* 0x000000bcac1c723c */ /* 0x040ff0000004181c */
[----:B------:R-:W-:Y:S01]  /*1e390*/  HMMA.16816.F32.BF16 R32, R172, R190, R32 ;  /* 0x000000beac20723c */ /* 0x000fe20000041820 */
[----:B------:R-:W2:Y:S05]  /*1e3a0*/  LDSM.16.M88.4 R172, [R215+0x800] ;  /* 0x00080000d7ac783b */ /* 0x000eaa0000000200 */
[----:B------:R-:W-:Y:S02]  /*1e3b0*/  LDSM.16.M88.4 R188, [R215+0x1800] ;  /* 0x00180000d7bc783b */ /* 0x000fe40000000200 */
        /* <DEDUP_REMOVED lines=9> */
[C---:B-----5:R-:W-:Y:S08]  /*1e450*/  HMMA.16816.F32.BF16 R28, R168.reuse, R180, R28 ;  /* 0x000000b4a81c723c */ /* 0x060ff0000004181c */
[----:B------:R-:W-:Y:S01]  /*1e460*/  HMMA.16816.F32.BF16 R32, R168, R182, R32 ;  /* 0x000000b6a820723c */ /* 0x000fe20000041820 */
[----:B------:R-:W4:Y:S05]  /*1e470*/  LDSM.16.M88.4 R168, [R228+0xa800] ;  /* 0x00a80000e4a8783b */ /* 0x000f2a0000000200 */
[----:B------:R-:W5:Y:S02]  /*1e480*/  LDSM.16.M88.4 R180, [R228+0xb000] ;  /* 0x00b00000e4b4783b */ /* 0x000f640000000200 */
        /* <DEDUP_REMOVED lines=8> */
[----:B------:R-:W1:Y:S07]  /*1e510*/  LDSM.16.M88.4 R176, [R214] ;  /* 0x00000000d6b0783b */ /* 0x000e6e0000000200 */
[C---:B------:R-:W-:Y:S08]  /*1e520*/  HMMA.16816.F32.BF16 R28, R184.reuse, R188, R28 ;  /* 0x000000bcb81c723c */ /* 0x040ff0000004181c */
[----:B------:R-:W-:Y:S01]  /*1e530*/  HMMA.16816.F32.BF16 R32, R184, R190, R32 ;  /* 0x000000beb820723c */ /* 0x000fe20000041820 */
[----:B------:R-:W1:Y:S05]  /*1e540*/  LDSM.16.M88.4 R184, [R213] ;  /* 0x00000000d5b8783b */ /* 0x000e6a0000000200 */
[----:B------:R-:W1:Y:S02]  /*1e550*/  LDSM.16.M88.4 R188, [R212] ;  /* 0x00000000d4bc783b */ /* 0x000e640000000200 */
[C---:B------:R-:W-:Y:S08]  /*1e560*/  HMMA.16816.F32.BF16 R4, R192.reuse, R196, R4 ;  /* 0x000000c4c004723c */ /* 0x040ff00000041804 */
[C---:B------:R-:W-:Y:S01]  /*1e570*/  HMMA.16816.F32.BF16 R8, R192.reuse, R198, R8 ;  /* 0x000000c6c008723c */ /* 0x040fe20000041808 */
[----:B------:R-:W1:Y:S07]  /*1e580*/  LDSM.16.M88.4 R196, [R211] ;  /* 0x00000000d3c4783b */ /* 0x000e6e0000000200 */
[C---:B----4-:R-:W-:Y:S08]  /*1e590*/  HMMA.16816.F32.BF16 R12, R192.reuse, R168, R12 ;  /* 0x000000a8c00c723c */ /* 0x050ff0000004180c */
[C---:B------:R-:W-:Y:S01]  /*1e5a0*/  HMMA.16816.F32.BF16 R16, R192.reuse, R170, R16 ;  /* 0x000000aac010723c */ /* 0x040fe20000041810 */
[----:B------:R-:W-:Y:S07]  /*1e5b0*/  LDSM.16.M88.4 R168, [R225+0x2000] ;  /* 0x00200000e1a8783b */ /* 0x000fee0000000200 */
[C---:B-----5:R-:W-:Y:S08]  /*1e5c0*/  HMMA.16816.F32.BF16 R20, R192.reuse, R180, R20 ;  /* 0x000000b4c014723c */ /* 0x060ff00000041814 */
[C---:B------:R-:W-:Y:S01]  /*1e5d0*/  HMMA.16816.F32.BF16 R24, R192.reuse, R182, R24 ;  /* 0x000000b6c018723c */ /* 0x040fe20000041818 */
[----:B------:R-:W4:Y:S07]  /*1e5e0*/  LDSM.16.M88.4 R180, [R222+0xa000] ;  /* 0x00a00000deb4783b */ /* 0x000f2e0000000200 */
[C---:B--2---:R-:W-:Y:S08]  /*1e5f0*/  HMMA.16816.F32.BF16 R28, R192.reuse, R200, R28 ;  /* 0x000000c8c01c723c */ /* 0x044ff0000004181c */
[----:B------:R-:W-:Y:S01]  /*1e600*/  HMMA.16816.F32.BF16 R32, R192, R202, R32 ;  /* 0x000000cac020723c */ /* 0x000fe20000041820 */
[----:B------:R-:W2:Y:S05]  /*1e610*/  LDSM.16.M88.4 R192, [R222+0xa800] ;  /* 0x00a80000dec0783b */ /* 0x000eaa0000000200 */
[----:B------:R-:W-:Y:S02]  /*1e620*/  LDSM.16.M88.4 R200, [R215+0x3800] ;  /* 0x00380000d7c8783b */ /* 0x000fe40000000200 */
[C---:B-1----:R-:W-:Y:S08]  /*1e630*/  HMMA.16816.F32.BF16 R4, R172.reuse, R176, R4 ;  /* 0x000000b0ac04723c */ /* 0x042ff00000041804 */
[C---:B------:R-:W-:Y:S01]  /*1e640*/  HMMA.16816.F32.BF16 R8, R172.reuse, R178, R8 ;  /* 0x000000b2ac08723c */ /* 0x040fe20000041808 */
[----:B------:R-:W1:Y:S07]  /*1e650*/  LDSM.16.M88.4 R176, [R222+0xb000] ;  /* 0x00b00000deb0783b */ /* 0x000e6e0000000200 */
[C---:B------:R-:W-:Y:S08]  /*1e660*/  HMMA.16816.F32.BF16 R12, R172.reuse, R184, R12 ;  /* 0x000000b8ac0c723c */ /* 0x040ff0000004180c */
[C---:B------:R-:W-:Y:S01]  /*1e670*/  HMMA.16816.F32.BF16 R16, R172.reuse, R186, R16 ;  /* 0x000000baac10723c */ /* 0x040fe20000041810 */
[----:B------:R-:W5:Y:S07]  /*1e680*/  LDSM.16.M88.4 R184, [R222+0xb800] ;  /* 0x00b80000deb8783b */ /* 0x000f6e0000000200 */
[C---:B------:R-:W-:Y:S08]  /*1e690*/  HMMA.16816.F32.BF16 R20, R172.reuse, R188, R20 ;  /* 0x000000bcac14723c */ /* 0x040ff00000041814 */
[C---:B------:R-:W-:Y:S01]  /*1e6a0*/  HMMA.16816.F32.BF16 R24, R172.reuse, R190, R24 ;  /* 0x000000beac18723c */ /* 0x040fe20000041818 */
[----:B------:R-:W-:Y:S07]  /*1e6b0*/  LDSM.16.M88.4 R188, [R215+0x2000] ;  /* 0x00200000d7bc783b */ /* 0x000fee0000000200 */
[C---:B------:R-:W-:Y:S08]  /*1e6c0*/  HMMA.16816.F32.BF16 R28, R172.reuse, R196, R28 ;  /* 0x000000c4ac1c723c */ /* 0x040ff0000004181c */
[----:B------:R-:W-:Y:S01]  /*1e6d0*/  HMMA.16816.F32.BF16 R32, R172, R198, R32 ;  /* 0x000000c6ac20723c */ /* 0x000fe20000041820 */
[----:B------:R-:W3:Y:S05]  /*1e6e0*/  LDSM.16.M88.4 R172, [R224+0x2000] ;  /* 0x00200000e0ac783b */ /* 0x000eea0000000200 */
[----:B------:R-:W-:Y:S02]  /*1e6f0*/  LDSM.16.M88.4 R196, [R215+0x3000] ;  /* 0x00300000d7c4783b */ /* 0x000fe40000000200 */
        /* <DEDUP_REMOVED lines=8> */
[----:B------:R-:W-:Y:S07]  /*1e780*/  LDSM.16.M88.4 R176, [R228+0xc000] ;  /* 0x00c00000e4b0783b */ /* 0x000fee0000000200 */
[C---:B-----5:R-:W-:Y:S08]  /*1e790*/  HMMA.16816.F32.BF16 R28, R168.reuse, R184, R28 ;  /* 0x000000b8a81c723c */ /* 0x060ff0000004181c */
[----:B------:R-:W-:Y:S01]  /*1e7a0*/  HMMA.16816.F32.BF16 R32, R168, R186, R32 ;  /* 0x000000baa820723c */ /* 0x000fe20000041820 */
[----:B------:R-:W1:Y:S05]  /*1e7b0*/  LDSM.16.M88.4 R168, [R229+0x4000] ;  /* 0x00400000e5a8783b */ /* 0x000e6a0000000200 */
[----:B------:R-:W2:Y:S02]  /*1e7c0*/  LDSM.16.M88.4 R184, [R228+0xc800] ;  /* 0x00c80000e4b8783b */ /* 0x000ea40000000200 */
        /* <DEDUP_REMOVED lines=8> */
[----:B------:R-:W4:Y:S07]  /*1e850*/  LDSM.16.M88.4 R196, [R210] ;  /* 0x00000000d2c4783b */ /* 0x000f2e0000000200 */
[C---:B------:R-:W-:Y:S08]  /*1e860*/  HMMA.16816.F32.BF16 R28, R172.reuse, R200, R28 ;  /* 0x000000c8ac1c723c */ /* 0x040ff0000004181c */
[----:B------:R-:W-:Y:S01]  /*1e870*/  HMMA.16816.F32.BF16 R32, R172, R202, R32 ;  /* 0x000000caac20723c */ /* 0x000fe20000041820 */
[----:B------:R-:W5:Y:S05]  /*1e880*/  LDSM.16.M88.4 R172, [R209] ;  /* 0x00000000d1ac783b */ /* 0x000f6a0000000200 */
[----:B------:R-:W-:Y:S02]  /*1e890*/  LDSM.16.M88.4 R200, [R207] ;  /* 0x00000000cfc8783b */ /* 0x000fe40000000200 */
[C---:B-1----:R-:W-:Y:S08]  /*1e8a0*/  HMMA.16816.F32.BF16 R4, R168.reuse, R176, R4 ;  /* 0x000000b0a804723c */ /* 0x042ff00000041804 */
[C---:B------:R-:W-:Y:S01]  /*1e8b0*/  HMMA.16816.F32.BF16 R8, R168.reuse, R178, R8 ;  /* 0x000000b2a808723c */ /* 0x040fe20000041808 */
[----:B------:R-:W1:Y:S07]  /*1e8c0*/  LDSM.16.M88.4 R176, [R208] ;  /* 0x00000000d0b0783b */ /* 0x000e6e0000000200 */
        /* <DEDUP_REMOVED lines=8> */
[----:B------:R-:W2:Y:S05]  /*1e950*/  LDSM.16.M88.4 R168, [R225+0x4000] ;  /* 0x00400000e1a8783b */ /* 0x000eaa0000000200 */
[----:B------:R-:W3:Y:S02]  /*1e960*/  LDSM.16.M88.4 R188, [R222+0xd000] ;  /* 0x00d00000debc783b */ /* 0x000ee40000000200 */
        /* <DEDUP_REMOVED lines=11> */
[----:B------:R-:W5:Y:S05]  /*1ea20*/  LDSM.16.M88.4 R192, [R215+0x4800] ;  /* 0x00480000d7c0783b */ /* 0x000f6a0000000200 */
[----:B------:R-:W-:Y:S02]  /*1ea30*/  LDSM.16.M88.4 R200, [R228+0xe000] ;  /* 0x00e00000e4c8783b */ /* 0x000fe40000000200 */
        /* <DEDUP_REMOVED lines=12> */
[----:B------:R-:W-:Y:S02]  /*1eb00*/  LDSM.16.M88.4 R196, [R204] ;  /* 0x00000000ccc4783b */ /* 0x000fe40000000200 */
        /* <DEDUP_REMOVED lines=9> */
[C---:B------:R-:W-:Y:S08]  /*1eba0*/  HMMA.16816.F32.BF16 R28, R172.reuse, R184, R28 ;  /* 0x000000b8ac1c723c */ /* 0x040ff0000004181c */
[----:B------:R-:W-:Y:S01]  /*1ebb0*/  HMMA.16816.F32.BF16 R32, R172, R186, R32 ;  /* 0x000000baac20723c */ /* 0x000fe20000041820 */
[----:B------:R-:W2:Y:S05]  /*1ebc0*/  LDSM.16.M88.4 R172, [R227+0x6000] ;  /* 0x00600000e3ac783b */ /* 0x000eaa0000000200 */
[----:B------:R-:W2:Y:S02]  /*1ebd0*/  LDSM.16.M88.4 R184, [R205] ;  /* 0x00000000cdb8783b */ /* 0x000ea40000000200 */
[C---:B---3--:R-:W-:Y:S08]  /*1ebe0*/  HMMA.16816.F32.BF16 R4, R188.reuse, R200, R4 ;  /* 0x000000c8bc04723c */ /* 0x048ff00000041804 */
[C---:B------:R-:W-:Y:S01]  /*1ebf0*/  HMMA.16816.F32.BF16 R8, R188.reuse, R202, R8 ;  /* 0x000000cabc08723c */ /* 0x040fe20000041808 */
[----:B------:R-:W3:Y:S07]  /*1ec00*/  LDSM.16.M88.4 R200, [R167] ;  /* 0x00000000a7c8783b */ /* 0x000eee0000000200 */
[C---:B----4-:R-:W-:Y:S08]  /*1ec10*/  HMMA.16816.F32.BF16 R12, R188.reuse, R168, R12 ;  /* 0x000000a8bc0c723c */ /* 0x050ff0000004180c */
[C---:B------:R-:W-:Y:S01]  /*1ec20*/  HMMA.16816.F32.BF16 R16, R188.reuse, R170, R16 ;  /* 0x000000aabc10723c */ /* 0x040fe20000041810 */
[----:B------:R-:W-:Y:S07]  /*1ec30*/  LDSM.16.M88.4 R168, [R225+0x6000] ;  /* 0x00600000e1a8783b */ /* 0x000fee0000000200 */
[C---:B-1----:R-:W-:Y:S08]  /*1ec40*/  HMMA.16816.F32.BF16 R20, R188.reuse, R176, R20 ;  /* 0x000000b0bc14723c */ /* 0x042ff00000041814 */
[C---:B------:R-:W-:Y:S01]  /*1ec50*/  HMMA.16816.F32.BF16 R24, R188.reuse, R178, R24 ;  /* 0x000000b2bc18723c */ /* 0x040fe20000041818 */
[----:B------:R-:W1:Y:S07]  /*1ec60*/  LDSM.16.M88.4 R176, [R222+0xe000] ;  /* 0x00e00000deb0783b */ /* 0x000e6e0000000200 */
[C---:B-----5:R-:W-:Y:S08]  /*1ec70*/  HMMA.16816.F32.BF16 R28, R188.reuse, R192, R28 ;  /* 0x000000c0bc1c723c */ /* 0x060ff0000004181c */
        /* <DEDUP_REMOVED lines=13> */
[----:B------:R-:W-:Y:S08]  /*1ed50*/  HMMA.16816.F32.BF16 R32, R172, R202, R32 ;  /* 0x000000caac20723c */ /* 0x000ff00000041820 */
[C---:B-1----:R-:W-:Y:S08]  /*1ed60*/  HMMA.16816.F32.BF16 R4, R168.reuse, R176, R4 ;  /* 0x000000b0a804723c */ /* 0x042ff00000041804 */
[C---:B------:R-:W-:Y:S08]  /*1ed70*/  HMMA.16816.F32.BF16 R8, R168.reuse, R178, R8 ;  /* 0x000000b2a808723c */ /* 0x040ff00000041808 */
[C---:B--2---:R-:W-:Y:S08]  /*1ed80*/  HMMA.16816.F32.BF16 R12, R168.reuse, R180, R12 ;  /* 0x000000b4a80c723c */ /* 0x044ff0000004180c */
[C---:B------:R-:W-:Y:S08]  /*1ed90*/  HMMA.16816.F32.BF16 R16, R168.reuse, R182, R16 ;  /* 0x000000b6a810723c */ /* 0x040ff00000041810 */
[C---:B----4-:R-:W-:Y:S08]  /*1eda0*/  HMMA.16816.F32.BF16 R20, R168.reuse, R184, R20 ;  /* 0x000000b8a814723c */ /* 0x050ff00000041814 */
[C---:B------:R-:W-:Y:S08]  /*1edb0*/  HMMA.16816.F32.BF16 R24, R168.reuse, R186, R24 ;  /* 0x000000baa818723c */ /* 0x040ff00000041818 */
[C---:B------:R-:W-:Y:S08]  /*1edc0*/  HMMA.16816.F32.BF16 R28, R168.reuse, R188, R28 ;  /* 0x000000bca81c723c */ /* 0x040ff0000004181c */
[----:B------:R-:W-:Y:S01]  /*1edd0*/  HMMA.16816.F32.BF16 R32, R168, R190, R32 ;  /* 0x000000bea820723c */ /* 0x000fe20000041820 */
[----:B------:R-:W1:Y:S07]  /*1ede0*/  LDSM.16.M88.4 R168, [R215+0x6800] ;  /* 0x00680000d7a8783b */ /* 0x000e6e0000000200 */
[C---:B-----5:R-:W-:Y:S08]  /*1edf0*/  HMMA.16816.F32.BF16 R4, R192.reuse, R196, R4 ;  /* 0x000000c4c004723c */ /* 0x060ff00000041804 */
        /* <DEDUP_REMOVED lines=25> */
[-C--:B------:R-:W-:Y:S05]  /*1ef90*/  FMUL.FTZ R19, R19, R3.reuse ;  /* 0x0000000313137220 */ /* 0x080fea0000410000 */
[----:B------:R3:W1:Y:S01]  /*1efa0*/  MUFU.TANH R197, R15 ;  /* 0x0000000f00c57308 */ /* 0x0006620000002400 */
[C---:B------:R-:W-:Y:S01]  /*1efb0*/  HMMA.16816.F32.BF16 R24, R192.reuse, R6, R24 ;  /* 0x00000006c018723c */ /* 0x040fe20000041818 */
[----:B-----5:R-:W5:Y:S01]  /*1efc0*/  LDSM.16.M88.4 R8, [R215+0x7800] ;  /* 0x00780000d708783b */ /* 0x020f620000000200 */
[----:B------:R-:W-:Y:S04]  /*1efd0*/  DEPBAR.LE SB0, 0x0 ;  /* 0x000080000000791a */ /* 0x000fe80000000000 */
[-C--:B------:R-:W-:Y:S03]  /*1efe0*/  FMUL.FTZ R4, R17, R3.reuse ;  /* 0x0000000311047220 */ /* 0x080fe60000410000 */
        /* <DEDUP_REMOVED lines=16> */
[----:B------:R-:W1:Y:S05]  /*1f0f0*/  MUFU.TANH R12, R12 ;  /* 0x0000000c000c7308 */ /* 0x000e6a0000002400 */
[-C--:B------:R-:W-:Y:S05]  /*1f100*/  FMUL.FTZ R180, R28, R3.reuse ;  /* 0x000000031cb47220 */ /* 0x080fea0000410000 */
[----:B------:R-:W1:Y:S01]  /*1f110*/  MUFU.TANH R13, R13 ;  /* 0x0000000d000d7308 */ /* 0x000e620000002400 */
[-C--:B------:R-:W-:Y:S02]  /*1f120*/  FMUL.FTZ R29, R29, R3.reuse ;  /* 0x000000031d1d7220 */ /* 0x080fe40000410000 */
[-C--:B---3--:R-:W-:Y:S02]  /*1f130*/  FMUL.FTZ R15, R30, R3.reuse ;  /* 0x000000031e0f7220 */ /* 0x088fe40000410000 */
[-C--:B------:R-:W-:Y:S02]  /*1f140*/  FMUL.FTZ R14, R31, R3.reuse ;  /* 0x000000031f0e7220 */ /* 0x080fe40000410000 */
[-C--:B------:R-:W-:Y:S02]  /*1f150*/  FMUL.FTZ R177, R32, R3.reuse ;  /* 0x0000000320b17220 */ /* 0x080fe40000410000 */
[-C--:B------:R-:W-:Y:S01]  /*1f160*/  FMUL.FTZ R17, R33, R3.reuse ;  /* 0x0000000321117220 */ /* 0x080fe20000410000 */
[----:B------:R-:W3:Y:S01]  /*1f170*/  MUFU.TANH R4, R4 ;  /* 0x0000000400047308 */ /* 0x000ee20000002400 */
        /* <DEDUP_REMOVED lines=35> */
[----:B-1----:R-:W1:Y:S01]  /*1f3b0*/  F2I.FTZ.U32.TRUNC.NTZ R25, R24 ;  /* 0x0000001800197305 */ /* 0x002e62000021f000 */
[C---:B------:R-:W-:Y:S02]  /*1f3c0*/  IADD3 R18, R5.reuse, -0x40, RZ ;  /* 0xffffffc005127810 */ /* 0x040fe40007ffe0ff */
[----:B------:R-:W-:Y:S02]  /*1f3d0*/  IABS R9, R5 ;  /* 0x0000000500097213 */ /* 0x000fe40000000000 */
[----:B------:R-:W-:Y:S04]  /*1f3e0*/  LOP3.LUT R5, R5, R20, RZ, 0x3c, !PT ;  /* 0x0000001405057212 */ /* 0x000fe800078e3cff */
        /* <DEDUP_REMOVED lines=10> */
[----:B------:R-:W-:Y:S02]  /*1f490*/  IMAD.HI.U32 R19, R22, R9, RZ ;  /* 0x0000000916137227 */ /* 0x000fe400078e00ff */
[----:B------:R-:W3:Y:S02]  /*1f4a0*/  LD.E.64 R22, [R164.64+0x38] ;  /* 0x00003804a4167980 */ /* 0x000ee4000c101b00 */
[-C--:B------:R-:W-:Y:S02]  /*1f4b0*/  IMAD R7, R11, R8.reuse, R7 ;  /* 0x000000080b077224 */ /* 0x080fe400078e0207 */
[----:B------:R-:W-:Y:S01]  /*1f4c0*/  IMAD R9, R19, R8, R9 ;  /* 0x0000000813097224 */ /* 0x000fe200078e0209 */
[----:B------:R-:W-:Y:S02]  /*1f4d0*/  LOP3.LUT R8, RZ, R20, RZ, 0x33, !PT ;  /* 0x00000014ff087212 */ /* 0x000fe400078e33ff */
        /* <DEDUP_REMOVED lines=35> */
.L_x_8158:
[----:B------:R-:W-:Y:S02]  /*1f710*/  ULDC.64 UR4, c[0x0][0x118] ;  /* 0x0000460000047ab9 */ /* 0x000fe40000000a00 */
[----:B------:R-:W2:Y:S02]  /*1f720*/  LD.E R20, [R164.64+0x38] ;  /* 0x00003804a4147980 */ /* 0x000ea4000c101900 */
[----:B--2---:R-:W-:Y:S04]  /*1f730*/  LEA R20, -R20, RZ, 0x6 ;  /* 0x000000ff14147211 */ /* 0x004fe800078e31ff */
[----:B------:R-:W-:Y:S02]  /*1f740*/  SHF.R.S32.HI R7, RZ, 0x1f, R20 ;  /* 0x0000001fff077819 */ /* 0x000fe40000011414 */
.L_x_8159:
[----:B------:R-:W-:Y:S05]  /*1f750*/  BSYNC B0 ;  /* 0x0000000000007941 */ /* 0x000fea0003800000 */
.L_x_8157:
        /* <DEDUP_REMOVED lines=13> */
[C---:B-12---:R-:W-:Y:S05]  /*1f830*/  IADD3 R18, P0, R8.reuse, R232, RZ ;  /* 0x000000e808127210 */ /* 0x046fea0007f1e0ff */
        /* <DEDUP_REMOVED lines=18> */
.L_x_8156:
[----:B--234-:R-:W-:Y:S05]  /*1f960*/  BSYNC B1 ;  /* 0x0000000000017941 */ /* 0x01cfea0003800000 */
.L_x_8155:
        /* <DEDUP_REMOVED lines=9> */
[C---:B------:R-:W-:Y:S02]  /*1fa00*/  ISETP.GE.AND P2, PT, R19.reuse, R248, PT ;  /* 0x000000f81300720c */ /* 0x040fe40003f46270 */
[----:B------:R-:W-:Y:S02]  /*1fa10*/  ISETP.GE.AND P6, PT, R19, R244, PT ;  /* 0x000000f41300720c */ /* 0x000fe40003fc6270 */
[C---:B------:R-:W-:Y:S02]  /*1fa20*/  ISETP.GE.AND P1, PT, R7.reuse, R248, PT ;  /* 0x000000f80700720c */ /* 0x040fe40003f26270 */
[----:B------:R-:W-:Y:S02]  /*1fa30*/  ISETP.GE.AND P5, PT, R7, R244, PT ;  /* 0x000000f40700720c */ /* 0x000fe40003fa6270 */
[C---:B------:R-:W-:Y:S02]  /*1fa40*/  ISETP.GE.AND P4, PT, R5.reuse, R248, PT ;  /* 0x000000f80500720c */ /* 0x040fe40003f86270 */
[----:B------:R-:W-:Y:S02]  /*1fa50*/  ISETP.GE.AND P3, PT, R5, R244, PT ;  /* 0x000000f40500720c */ /* 0x000fe40003f66270 */
[C---:B------:R-:W-:Y:S02]  /*1fa60*/  ISETP.GE.OR P1, PT, R7.reuse, R246, !P1 ;  /* 0x000000f60700720c */ /* 0x040fe40004f26670 */
[----:B------:R-:W-:Y:S02]  /*1fa70*/  ISETP.GE.OR P5, PT, R7, R238, !P5 ;  /* 0x000000ee0700720c */ /* 0x000fe40006fa6670 */
[C---:B------:R-:W-:Y:S02]  /*1fa80*/  IADD3 R21, R19.reuse, 0x9, RZ ;  /* 0x0000000913157810 */ /* 0x040fe40007ffe0ff */
[C---:B------:R-:W-:Y:S02]  /*1fa90*/  ISETP.GE.OR P2, PT, R19.reuse, R246, !P2 ;  /* 0x000000f61300720c */ /* 0x040fe40005746670 */
[C---:B------:R-:W-:Y:S02]  /*1faa0*/  IADD3 R7, R19.reuse, 0x10, RZ ;  /* 0x0000001013077810 */ /* 0x040fe40007ffe0ff */
[----:B------:R-:W-:Y:S02]  /*1fab0*/  ISETP.GE.OR P6, PT, R19, R238, !P6 ;  /* 0x000000ee1300720c */ /* 0x000fe400077c6670 */
[----:B------:R-:W-:Y:S02]  /*1fac0*/  FSEL R9, R172, -INF , !P2 ;  /* 0xff800000ac097808 */ /* 0x000fe40005000000 */
[C---:B------:R-:W-:Y:S02]  /*1fad0*/  ISETP.GE.OR P4, PT, R5.reuse, R246, !P4 ;  /* 0x000000f60500720c */ /* 0x040fe40006786670 */
[----:B------:R-:W-:Y:S02]  /*1fae0*/  ISETP.GE.OR P3, PT, R5, R238, !P3 ;  /* 0x000000ee0500720c */ /* 0x000fe40005f66670 */
[----:B------:R-:W-:Y:S02]  /*1faf0*/  FSEL R5, R174, -INF , !P6 ;  /* 0xff800000ae057808 */ /* 0x000fe40007000000 */
[-C--:B------:R-:W-:Y:S02]  /*1fb00*/  ISETP.GE.AND P6, PT, R7, R248.reuse, PT ;  /* 0x000000f80700720c */ /* 0x080fe40003fc6270 */
[C---:B------:R-:W-:Y:S02]  /*1fb10*/  ISETP.GE.AND P0, PT, R21.reuse, R248, PT ;  /* 0x000000f81500720c */ /* 0x040fe40003f06270 */
[C---:B------:R-:W-:Y:S02]  /*1fb20*/  ISETP.GE.AND P2, PT, R21.reuse, R244, PT ;  /* 0x000000f41500720c */ /* 0x040fe40003f46270 */
[-C--:B------:R-:W-:Y:S02]  /*1fb30*/  ISETP.GE.OR P0, PT, R21, R246.reuse, !P0 ;  /* 0x000000f61500720c */ /* 0x080fe40004706670 */
[----:B------:R-:W-:Y:S02]  /*1fb40*/  IADD3 R23, R19, 0x11, RZ ;  /* 0x0000001113177810 */ /* 0x000fe40007ffe0ff */
[----:B------:R-:W-:Y:S02]  /*1fb50*/  ISETP.GE.OR P6, PT, R7, R246, !P6 ;  /* 0x000000f60700720c */ /* 0x000fe400077c6670 */
[----:B------:R-:W-:Y:S02]  /*1fb60*/  ISETP.GE.OR P2, PT, R21, R238, !P2 ;  /* 0x000000ee1500720c */ /* 0x000fe40005746670 */
[----:B------:R-:W-:Y:S02]  /*1fb70*/  IADD3 R21, R19, 0x18, RZ ;  /* 0x0000001813157810 */ /* 0x000fe40007ffe0ff */
[----:B------:R-:W-:Y:S02]  /*1fb80*/  FSEL R8, R175, -INF , !P4 ;  /* 0xff800000af087808 */ /* 0x000fe40006000000 */
[----:B------:R-:W-:Y:S02]  /*1fb90*/  FSEL R192, R170, -INF , !P6 ;  /* 0xff800000aac07808 */ /* 0x000fe40007000000 */
[-C--:B------:R-:W-:Y:S02]  /*1fba0*/  ISETP.GE.AND P6, PT, R21, R248.reuse, PT ;  /* 0x000000f81500720c */ /* 0x080fe40003fc6270 */
[----:B------:R-:W-:Y:S02]  /*1fbb0*/  ISETP.GE.AND P4, PT, R23, R248, PT ;  /* 0x000000f81700720c */ /* 0x000fe40003f86270 */
[----:B------:R-:W-:Y:S02]  /*1fbc0*/  FSEL R11, R173, -INF , !P1 ;  /* 0xff800000ad0b7808 */ /* 0x000fe40004800000 */
[----:B------:R-:W-:Y:S02]  /*1fbd0*/  ISETP.GE.AND P1, PT, R7, R244, PT ;  /* 0x000000f40700720c */ /* 0x000fe40003f26270 */
[C---:B------:R-:W-:Y:S02]  /*1fbe0*/  IADD3 R27, R19.reuse, 0x19, RZ ;  /* 0x00000019131b7810 */ /* 0x040fe40007ffe0ff */
[----:B------:R-:W-:Y:S02]  /*1fbf0*/  IADD3 R25, R19, 0x20, RZ ;  /* 0x0000002013197810 */ /* 0x000fe40007ffe0ff */
[-C--:B------:R-:W-:Y:S02]  /*1fc00*/  ISETP.GE.OR P6, PT, R21, R246.reuse, !P6 ;  /* 0x000000f61500720c */ /* 0x080fe400077c6670 */
[----:B------:R-:W-:Y:S02]  /*1fc10*/  ISETP.GE.OR P4, PT, R23, R246, !P4 ;  /* 0x000000f61700720c */ /* 0x000fe40006786670 */
[----:B------:R-:W-:Y:S02]  /*1fc20*/  ISETP.GE.OR P1, PT, R7, R238, !P1 ;  /* 0x000000ee0700720c */ /* 0x000fe40004f26670 */
[----:B------:R-:W-:Y:S02]  /*1fc30*/  FSEL R7, R176, -INF , !P0 ;  /* 0xff800000b0077808 */ /* 0x000fe40004000000 */
[----:B------:R-:W-:Y:S02]  /*1fc40*/  FSEL R193, R12, -INF , !P4 ;  /* 0xff8000000cc17808 */ /* 0x000fe40006000000 */
[----:B------:R-:W-:Y:S02]  /*1fc50*/  FSEL R194, R13, -INF , !P6 ;  /* 0xff8000000dc27808 */ /* 0x000fe40007000000 */
[----:B------:R-:W-:Y:S02]  /*1fc60*/  ISETP.GE.AND P0, PT, R23, R244, PT ;  /* 0x000000f41700720c */ /* 0x000fe40003f06270 */
[-C--:B------:R-:W-:Y:S02]  /*1fc70*/  ISETP.GE.AND P4, PT, R27, R248.reuse, PT ;  /* 0x000000f81b00720c */ /* 0x080fe40003f86270 */
[----:B------:R-:W-:Y:S02]  /*1fc80*/  ISETP.GE.AND P6, PT, R25, R248, PT ;  /* 0x000000f81900720c */ /* 0x000fe40003fc6270 */
[----:B------:R-:W-:Y:S02]  /*1fc90*/  ISETP.GE.OR P0, PT, R23, R238, !P0 ;  /* 0x000000ee1700720c */ /* 0x000fe40004706670 */
[----:B------:R-:W-:Y:S02]  /*1fca0*/  IADD3 R23, R19, 0x21, RZ ;  /* 0x0000002113177810 */ /* 0x000fe40007ffe0ff */
[-C--:B------:R-:W-:Y:S02]  /*1fcb0*/  ISETP.GE.OR P4, PT, R27, R246.reuse, !P4 ;  /* 0x000000f61b00720c */ /* 0x080fe40006786670 */
[----:B------:R-:W-:Y:S02]  /*1fcc0*/  ISETP.GE.OR P6, PT, R25, R246, !P6 ;  /* 0x000000f61900720c */ /* 0x000fe400077c6670 */
[----:B------:R-:W-:Y:S02]  /*1fcd0*/  FSEL R195, R4, -INF , !P4 ;  /* 0xff80000004c37808 */ /* 0x000fe40006000000 */
[----:B------:R-:W-:Y:S02]  /*1fce0*/  FMNMX.FTZ R4, R9, R2, !PT ;  /* 0x0000000209047209 */ /* 0x000fe40007810000 */
[----:B------:R-:W-:Y:S02]  /*1fcf0*/  FSEL R200, R200, -INF , !P6 ;  /* 0xff800000c8c87808 */ /* 0x000fe40007000000 */
[C---:B------:R-:W-:Y:S02]  /*1fd00*/  ISETP.GE.AND P6, PT, R23.reuse, R248, PT ;  /* 0x000000f81700720c */ /* 0x040fe40003fc6270 */
[----:B------:R-:W-:Y:S02]  /*1fd10*/  FSEL R168, R168, -INF , !P2 ;  /* 0xff800000a8a87808 */ /* 0x000fe40005000000 */
[C---:B------:R-:W-:Y:S02]  /*1fd20*/  ISETP.GE.AND P2, PT, R23.reuse, R244, PT ;  /* 0x000000f41700720c */ /* 0x040fe40003f46270 */
[C---:B------:R-:W-:Y:S02]  /*1fd30*/  ISETP.GE.OR P6, PT, R23.reuse, R246, !P6 ;  /* 0x000000f61700720c */ /* 0x040fe400077c6670 */
[----:B------:R-:W-:Y:S02]  /*1fd40*/  ISETP.GE.OR P2, PT, R23, R238, !P2 ;  /* 0x000000ee1700720c */ /* 0x000fe40005746670 */
[----:B------:R-:W-:Y:S02]  /*1fd50*/  FMNMX.FTZ R23, R11, R4, !PT ;  /* 0x000000040b177209 */ /* 0x000fe40007810000 */
[----:B------:R-:W-:Y:S02]  /*1fd60*/  FSEL R169, R169, -INF , !P3 ;  /* 0xff800000a9a97808 */ /* 0x000fe40005800000 */
[----:B------:R-:W-:Y:S02]  /*1fd70*/  FMNMX.FTZ R4, R8, R23, !PT ;  /* 0x0000001708047209 */ /* 0x000fe40007810000 */
[----:B------:R-:W-:Y:S02]  /*1fd80*/  IADD3 R13, R19, 0x28, RZ ;  /* 0x00000028130d7810 */ /* 0x000fe40007ffe0ff */
[----:B------:R-:W-:Y:S02]  /*1fd90*/  FMNMX.FTZ R23, R7, R4, !PT ;  /* 0x0000000407177209 */ /* 0x000fe40007810000 */
[----:B------:R-:W-:Y:S02]  /*1fda0*/  ISETP.GE.AND P3, PT, R25, R244, PT ;  /* 0x000000f41900720c */ /* 0x000fe40003f66270 */
[----:B------:R-:W-:Y:S02]  /*1fdb0*/  FSEL R10, R166, -INF , !P5 ;  /* 0xff800000a60a7808 */ /* 0x000fe40006800000 */
[----:B------:R-:W-:Y:S02]  /*1fdc0*/  FMNMX.FTZ R4, R192, R23, !PT ;  /* 0x00000017c0047209 */ /* 0x000fe40007810000 */
[----:B------:R-:W-:Y:S02]  /*1fdd0*/  FSEL R203, R203, -INF , !P6 ;  /* 0xff800000cbcb7808 */ /* 0x000fe40007000000 */
[----:B------:R-:W-:Y:S02]  /*1fde0*/  ISETP.GE.AND P6, PT, R13, R248, PT ;  /* 0x000000f80d00720c */ /* 0x000fe40003fc6270 */
[----:B------:R-:W-:Y:S02]  /*1fdf0*/  ISETP.GE.AND P4, PT, R27, R244, PT ;  /* 0x000000f41b00720c */ /* 0x000fe40003f86270 */
[----:B------:R-:W-:Y:S02]  /*1fe00*/  ISETP.GE.OR P3, PT, R25, R238, !P3 ;  /* 0x000000ee1900720c */ /* 0x000fe40005f66670 */
[----:B------:R-:W-:Y:S02]  /*1fe10*/  FMNMX.FTZ R25, R5, R0, !PT ;  /* 0x0000000005197209 */ /* 0x000fe40007810000 */
[----:B------:R-:W-:Y:S02]  /*1fe20*/  ISETP.GE.AND P5, PT, R21, R244, PT ;  /* 0x000000f41500720c */ /* 0x000fe40003fa6270 */
[----:B------:R-:W-:Y:S02]  /*1fe30*/  ISETP.GE.OR P4, PT, R27, R238, !P4 ;  /* 0x000000ee1b00720c */ /* 0x000fe40006786670 */
[----:B------:R-:W-:Y:S02]  /*1fe40*/  ISETP.GE.OR P6, PT, R13, R246, !P6 ;  /* 0x000000f60d00720c */ /* 0x000fe400077c6670 */
[----:B------:R-:W-:Y:S02]  /*1fe50*/  FMNMX.FTZ R27, R193, R4, !PT ;  /* 0x00000004c11b7209 */ /* 0x000fe40007810000 */
[----:B------:R-:W-:Y:S02]  /*1fe60*/  FMNMX.FTZ R4, R10, R25, !PT ;  /* 0x000000190a047209 */ /* 0x000fe40007810000 */
[----:B------:R-:W-:Y:S02]  /*1fe70*/  ISETP.GE.OR P5, PT, R21, R238, !P5 ;  /* 0x000000ee1500720c */ /* 0x000fe40006fa6670 */
[----:B------:R-:W-:Y:S02]  /*1fe80*/  IADD3 R21, R19, 0x29, RZ ;  /* 0x0000002913157810 */ /* 0x000fe40007ffe0ff */
[----:B------:R-:W-:Y:S02]  /*1fe90*/  FSEL R233, R6, -INF , !P6 ;  /* 0xff80000006e97808 */ /* 0x000fe40007000000 */
[----:B------:R-:W-:Y:S02]  /*1fea0*/  FMNMX.FTZ R6, R194, R27, !PT ;  /* 0x0000001bc2067209 */ /* 0x000fe40007810000 */
[----:B------:R-:W-:Y:S02]  /*1feb0*/  FMNMX.FTZ R25, R169, R4, !PT ;  /* 0x00000004a9197209 */ /* 0x000fe40007810000 */
[----:B------:R-:W-:Y:S02]  /*1fec0*/  ISETP.GE.AND P6, PT, R21, R248, PT ;  /* 0x000000f81500720c */ /* 0x000fe40003fc6270 */
[----:B------:R-:W-:Y:S02]  /*1fed0*/  FSEL R196, R196, -INF , !P1 ;  /* 0xff800000c4c47808 */ /* 0x000fe40004800000 */
[----:B------:R-:W-:Y:S02]  /*1fee0*/  FMNMX.FTZ R27, R195, R6, !PT ;  /* 0x00000006c31b7209 */ /* 0x000fe40007810000 */
[----:B------:R-:W-:Y:S02]  /*1fef0*/  FMNMX.FTZ R25, R168, R25, !PT ;  /* 0x00000019a8197209 */ /* 0x000fe40007810000 */
[----:B------:R-:W-:Y:S02]  /*1ff00*/  IADD3 R23, R19, 0x30, RZ ;  /* 0x0000003013177810 */ /* 0x000fe40007ffe0ff */
[----:B------:R-:W-:Y:S02]  /*1ff10*/  ISETP.GE.OR P6, PT, R21, R246, !P6 ;  /* 0x000000f61500720c */ /* 0x000fe400077c6670 */
[----:B------:R-:W-:Y:S02]  /*1ff20*/  FSEL R197, R197, -INF , !P0 ;  /* 0xff800000c5c57808 */ /* 0x000fe40004000000 */
[C---:B------:R-:W-:Y:S02]  /*1ff30*/  ISETP.GE.AND P0, PT, R21.reuse, R244, PT ;  /* 0x000000f41500720c */ /* 0x040fe40003f06270 */
[----:B------:R-:W-:Y:S02]  /*1ff40*/  FMNMX.FTZ R4, R200, R27, !PT ;  /* 0x0000001bc8047209 */ /* 0x000fe40007810000 */
[----:B------:R-:W-:Y:S02]  /*1ff50*/  FMNMX.FTZ R6, R196, R25, !PT ;  /* 0x00000019c4067209 */ /* 0x000fe40007810000 */
[----:B------:R-:W-:Y:S02]  /*1ff60*/  ISETP.GE.OR P0, PT, R21, R238, !P0 ;  /* 0x000000ee1500720c */ /* 0x000fe40004706670 */
[----:B------:R-:W-:Y:S02]  /*1ff70*/  IADD3 R21, R19, 0x31, RZ ;  /* 0x0000003113157810 */ /* 0x000fe40007ffe0ff */
[----:B------:R-:W-:Y:S02]  /*1ff80*/  FSEL R202, R202, -INF , !P6 ;  /* 0xff800000caca7808 */ /* 0x000fe40007000000 */
        /* <DEDUP_REMOVED lines=8> */
[C---:B------:R-:W-:Y:S02]  /*20010*/  IADD3 R13, R19.reuse, 0x38, RZ ;  /* 0x00000038130d7810 */ /* 0x040fe40007ffe0ff */
[----:B------:R-:W-:Y:S02]  /*20020*/  IADD3 R19, R19, 0x39, RZ ;  /* 0x0000003913137810 */ /* 0x000fe40007ffe0ff */
[----:B------:R-:W-:Y:S02]  /*20030*/  FSEL R199, R199, -INF , !P4 ;  /* 0xff800000c7c77808 */ /* 0x000fe40006000000 */
[----:B------:R-:W-:Y:S02]  /*20040*/  FMNMX.FTZ R25, R233, R4, !PT ;  /* 0x00000004e9197209 */ /* 0x000fe40007810000 */
[----:B------:R-:W-:Y:S02]  /*20050*/  FMNMX.FTZ R4, R198, R27, !PT ;  /* 0x0000001bc6047209 */ /* 0x000fe40007810000 */
[----:B------:R-:W-:Y:S02]  /*20060*/  ISETP.GE.OR P5, PT, R21, R246, !P5 ;  /* 0x000000f61500720c */ /* 0x000fe40006fa6670 */
[----:B------:R-:W-:Y:S02]  /*20070*/  FSEL R180, R180, -INF , !P6 ;  /* 0xff800000b4b47808 */ /* 0x000fe40007000000 */
[-C--:B------:R-:W-:Y:S02]  /*20080*/  ISETP.GE.AND P6, PT, R13, R248.reuse, PT ;  /* 0x000000f80d00720c */ /* 0x080fe40003fc6270 */
[----:B------:R-:W-:Y:S02]  /*20090*/  ISETP.GE.AND P4, PT, R19, R248, PT ;  /* 0x000000f81300720c */ /* 0x000fe40003f86270 */
[----:B------:R-:W-:Y:S02]  /*200a0*/  FMNMX.FTZ R4, R199, R4, !PT ;  /* 0x00000004c7047209 */ /* 0x000fe40007810000 */
[----:B------:R-:W-:Y:S02]  /*200b0*/  FMNMX.FTZ R25, R202, R25, !PT ;  /* 0x00000019ca197209 */ /* 0x000fe40007810000 */
[----:B------:R-:W-:Y:S02]  /*200c0*/  FSEL R201, R201, -INF , !P3 ;  /* 0xff800000c9c97808 */ /* 0x000fe40005800000 */
[-C--:B------:R-:W-:Y:S02]  /*200d0*/  ISETP.GE.OR P6, PT, R13, R246.reuse, !P6 ;  /* 0x000000f60d00720c */ /* 0x080fe400077c6670 */
[----:B------:R-:W-:Y:S02]  /*200e0*/  ISETP.GE.OR P4, PT, R19, R246, !P4 ;  /* 0x000000f61300720c */ /* 0x000fe40006786670 */
[----:B------:R-:W-:Y:S02]  /*200f0*/  FSEL R179, R179, -INF , !P5 ;  /* 0xff800000b3b37808 */ /* 0x000fe40006800000 */
[----:B------:R-:W-:Y:S02]  /*20100*/  FMNMX.FTZ R6, R180, R25, !PT ;  /* 0x00000019b4067209 */ /* 0x000fe40007810000 */
[----:B------:R-:W-:Y:S02]  /*20110*/  FSEL R183, R183, -INF , !P2 ;  /* 0xff800000b7b77808 */ /* 0x000fe40005000000 */
[----:B------:R-:W-:Y:S02]  /*20120*/  FMNMX.FTZ R12, R201, R4, !PT ;  /* 0x00000004c90c7209 */ /* 0x000fe40007810000 */
[----:B------:R-:W-:Y:S02]  /*20130*/  FSEL R176, R17, -INF , !P4 ;  /* 0xff80000011b07808 */ /* 0x000fe40006000000 */
[----:B------:R-:W-:Y:S02]  /*20140*/  ISETP.GE.AND P2, PT, R23, R244, PT ;  /* 0x000000f41700720c */ /* 0x000fe40003f46270 */
[----:B------:R-:W-:Y:S02]  /*20150*/  FSEL R177, R177, -INF , !P6 ;  /* 0xff800000b1b17808 */ /* 0x000fe40007000000 */
[----:B------:R-:W-:Y:S02]  /*20160*/  FMNMX.FTZ R6, R179, R6, !PT ;  /* 0x00000006b3067209 */ /* 0x000fe40007810000 */
[----:B------:R-:W-:Y:S02]  /*20170*/  FSEL R182, R182, -INF , !P1 ;  /* 0xff800000b6b67808 */ /* 0x000fe40004800000 */
[----:B------:R-:W-:Y:S02]  /*20180*/  FMNMX.FTZ R17, R183, R12, !PT ;  /* 0x0000000cb7117209 */ /* 0x000fe40007810000 */
[----:B------:R-:W-:Y:S02]  /*20190*/  ISETP.GE.OR P2, PT, R23, R238, !P2 ;  /* 0x000000ee1700720c */ /* 0x000fe40005746670 */
[----:B------:R-:W-:Y:S02]  /*201a0*/  ISETP.GE.AND P1, PT, R21, R244, PT ;  /* 0x000000f41500720c */ /* 0x000fe40003f26270 */
[----:B------:R-:W-:Y:S02]  /*201b0*/  FMNMX.FTZ R25, R177, R6, !PT ;  /* 0x00000006b1197209 */ /* 0x000fe40007810000 */
[----:B------:R-:W-:Y:S02]  /*201c0*/  FSEL R181, R181, -INF , !P0 ;  /* 0xff800000b5b57808 */ /* 0x000fe40004000000 */
[----:B------:R-:W-:Y:S02]  /*201d0*/  FMNMX.FTZ R6, R182, R17, !PT ;  /* 0x00000011b6067209 */ /* 0x000fe40007810000 */
[----:B------:R-:W-:Y:S02]  /*201e0*/  ISETP.GE.OR P1, PT, R21, R238, !P1 ;  /* 0x000000ee1500720c */ /* 0x000fe40004f26670 */
[----:B------:R-:W-:Y:S01]  /*201f0*/  FSEL R175, R15, -INF , !P2 ;  /* 0xff8000000faf7808 */ /* 0x000fe20005000000 */
[----:B------:R-:W-:Y:S01]  /*20200*/  LDSM.16.MT88.4 R20, [R221+0x10000] ;  /* 0x01000000dd14783b */ /* 0x000fe20000004200 */
[----:B------:R-:W-:Y:S02]  /*20210*/  ISETP.GE.AND P0, PT, R13, R244, PT ;  /* 0x000000f40d00720c */ /* 0x000fe40003f06270 */
[----:B------:R-:W-:Y:S02]  /*20220*/  FMNMX.FTZ R6, R181, R6, !PT ;  /* 0x00000006b5067209 */ /* 0x000fe40007810000 */
[----:B------:R-:W-:Y:S02]  /*20230*/  FSEL R174, R14, -INF , !P1 ;  /* 0xff8000000eae7808 */ /* 0x000fe40004800000 */
[----:B------:R-:W-:Y:S02]  /*20240*/  ISETP.GE.OR P2, PT, R13, R238, !P0 ;  /* 0x000000ee0d00720c */ /* 0x000fe40004746670 */
[----:B------:R-:W-:Y:S02]  /*20250*/  FMNMX.FTZ R13, R175, R6, !PT ;  /* 0x00000006af0d7209 */ /* 0x000fe40007810000 */
[C---:B------:R-:W-:Y:S02]  /*20260*/  ISETP.GE.AND P0, PT, R19.reuse, R244, PT ;  /* 0x000000f41300720c */ /* 0x040fe40003f06270 */
[----:B------:R-:W-:Y:S02]  /*20270*/  FSEL R173, R16, -INF , !P2 ;  /* 0xff80000010ad7808 */ /* 0x000fe40005000000 */
[----:B------:R-:W-:Y:S02]  /*20280*/  FMNMX.FTZ R12, R174, R13, !PT ;  /* 0x0000000dae0c7209 */ /* 0x000fe40007810000 */
[----:B------:R-:W-:Y:S02]  /*20290*/  ISETP.GE.OR P0, PT, R19, R238, !P0 ;  /* 0x000000ee1300720c */ /* 0x000fe40004706670 */
[----:B------:R-:W-:Y:S02]  /*202a0*/  FMNMX.FTZ R4, R176, R25, !PT ;  /* 0x00000019b0047209 */ /* 0x000fe40007810000 */
[----:B------:R-:W-:Y:S02]  /*202b0*/  FSEL R166, R3, -INF , !P0 ;  /* 0xff80000003a67808 */ /* 0x000fe40004000000 */
[----:B------:R-:W-:Y:S01]  /*202c0*/  FMNMX.FTZ R3, R173, R12, !PT ;  /* 0x0000000cad037209 */ /* 0x000fe20007810000 */
[----:B------:R-:W1:Y:S03]  /*202d0*/  SHFL.BFLY PT, R17, R4, 0x2, 0x1f ;  /* 0x0c401f0004117f89 */ /* 0x000e6600000e0000 */
[----:B------:R-:W-:Y:S05]  /*202e0*/  FMNMX.FTZ R6, R166, R3, !PT ;  /* 0x00000003a6067209 */ /* 0x000fea0007810000 */
[----:B------:R-:W2:Y:S08]  /*202f0*/  SHFL.BFLY PT, R3, R6, 0x2, 0x1f ;  /* 0x0c401f0006037f89 */ /* 0x000eb000000e0000 */
[----:B------:R-:W-:Y:S01]  /*20300*/  LDSM.16.MT88.4 R12, [R223+0x10000] ;  /* 0x01000000df0c783b */ /* 0x000fe20000004200 */
[----:B-1----:R-:W-:Y:S07]  /*20310*/  FMNMX.FTZ R17, R4, R17, !PT ;  /* 0x0000001104117209 */ /* 0x002fee0007810000 */
[----:B---3--:R-:W1:Y:S01]  /*20320*/  SHFL.BFLY PT, R164, R17, 0x1, 0x1f ;  /* 0x0c201f0011a47f89 */ /* 0x008e6200000e0000 */
[----:B--2---:R-:W-:Y:S07]  /*20330*/  FMNMX.FTZ R4, R6, R3, !PT ;  /* 0x0000000306047209 */ /* 0x004fee0007810000 */
[----:B------:R-:W2:Y:S01]  /*20340*/  SHFL.BFLY PT, R3, R4, 0x1, 0x1f ;  /* 0x0c201f0004037f89 */ /* 0x000ea200000e0000 */
[----:B-1----:R-:W-:Y:S04]  /*20350*/  FMNMX.FTZ R164, R17, R164, !PT ;  /* 0x000000a411a47209 */ /* 0x002fe80007810000 */
[----:B------:R-:W-:Y:S01]  /*20360*/  FSETP.NEU.FTZ.AND P1, PT, R164, -INF , PT ;  /* 0xff800000a400780b */ /* 0x000fe20003f3d000 */
[----:B----4-:R-:W-:Y:S01]  /*20370*/  FMUL.FTZ R178, R165, R164 ;  /* 0x000000a4a5b27220 */ /* 0x010fe20000410000 */
[----:B--2---:R-:W-:Y:S04]  /*20380*/  FMNMX.FTZ R3, R4, R3, !PT ;  /* 0x0000000304037209 */ /* 0x004fe80007810000 */
        /* <DEDUP_REMOVED lines=10> */
[----:B------:R-:W-:Y:S01]  /*20430*/  FSEL R5, R164, RZ, P1 ;  /* 0x000000ffa4057208 */ /* 0x000fe20000800000 */
[-CC-:B------:R-:W-:Y:S02]  /*20440*/  FFMA.FTZ R188, R10, R165.reuse, -R172.reuse ;  /* 0x000000a50abc7223 */ /* 0x180fe400000108ac */
[-C--:B------:R-:W-:Y:S02]  /*20450*/  FFMA.FTZ R187, R169, R165.reuse, -R172 ;  /* 0x000000a5a9bb7223 */ /* 0x080fe400000108ac */
[----:B------:R-:W-:Y:S01]  /*20460*/  FADD.FTZ R4, -R5, R2 ;  /* 0x0000000205047221 */ /* 0x000fe20000010100 */
[----:B------:R-:W-:Y:S01]  /*20470*/  FSEL R5, R3, RZ, P0 ;  /* 0x000000ff03057208 */ /* 0x000fe20000000000 */
[-C--:B------:R-:W-:Y:S01]  /*20480*/  FFMA.FTZ R186, R168, R165.reuse, -R172 ;  /* 0x000000a5a8ba7223 */ /* 0x080fe200000108ac */
[----:B------:R-:W1:Y:S01]  /*20490*/  MUFU.EX2 R184, R184 ;  /* 0x000000b800b87308 */ /* 0x000e620000000800 */
[----:B------:R-:W-:Y:S01]  /*204a0*/  FMUL.FTZ R2, R165, R4 ;  /* 0x00000004a5027220 */ /* 0x000fe20000410000 */
[----:B------:R-:W-:Y:S01]  /*204b0*/  ISETP.GT.AND P0, PT, R247, R230, PT ;  /* 0x000000e6f700720c */ /* 0x000fe20003f04270 */
[----:B------:R-:W-:Y:S02]  /*204c0*/  FADD.FTZ R4, -R5, R0 ;  /* 0x0000000005047221 */ /* 0x000fe40000010100 */
[-CC-:B------:R-:W-:Y:S02]  /*204d0*/  FFMA.FTZ R180, R180, R165.reuse, -R178.reuse ;  /* 0x000000a5b4b47223 */ /* 0x180fe400000108b2 */
[----:B------:R-:W-:Y:S02]  /*204e0*/  FMUL.FTZ R0, R165, R4 ;  /* 0x00000004a5007220 */ /* 0x000fe40000410000 */
[-CC-:B------:R-:W-:Y:S01]  /*204f0*/  FFMA.FTZ R179, R179, R165.reuse, -R178.reuse ;  /* 0x000000a5b3b37223 */ /* 0x180fe200000108b2 */
[----:B------:R-:W2:Y:S01]  /*20500*/  MUFU.EX2 R2, R2 ;  /* 0x0000000200027308 */ /* 0x000ea20000000800 */
[-C--:B------:R-:W-:Y:S02]  /*20510*/  FFMA.FTZ R177, R177, R165.reuse, -R178 ;  /* 0x000000a5b1b17223 */ /* 0x080fe400000108b2 */
[-CC-:B------:R-:W-:Y:S02]  /*20520*/  FFMA.FTZ R175, R175, R165.reuse, -R172.reuse ;  /* 0x000000a5afaf7223 */ /* 0x180fe400000108ac */
[-C--:B------:R-:W-:Y:S02]  /*20530*/  FFMA.FTZ R174, R174, R165.reuse, -R172 ;  /* 0x000000a5aeae7223 */ /* 0x080fe400000108ac */
[-CC-:B------:R-:W-:Y:S02]  /*20540*/  FFMA.FTZ R192, R192, R165.reuse, -R178.reuse ;  /* 0x000000a5c0c07223 */ /* 0x180fe400000108b2 */
[-CC-:B------:R-:W-:Y:S01]  /*20550*/  FFMA.FTZ R193, R193, R165.reuse, -R178.reuse ;  /* 0x000000a5c1c17223 */ /* 0x180fe200000108b2 */
[----:B------:R-:W3:Y:S01]  /*20560*/  MUFU.EX2 R0, R0 ;  /* 0x0000000000007308 */ /* 0x000ee20000000800 */
[-CC-:B------:R-:W-:Y:S02]  /*20570*/  FFMA.FTZ R194, R194, R165.reuse, -R178.reuse ;  /* 0x000000a5c2c27223 */ /* 0x180fe400000108b2 */
[----:B------:R-:W-:Y:S01]  /*20580*/  FFMA.FTZ R195, R195, R165, -R178 ;  /* 0x000000a5c3c37223 */ /* 0x000fe200000108b2 */
[----:B-1----:R-:W-:Y:S01]  /*20590*/  F2FP.BF16.PACK_AB R168, R184, R185 ;  /* 0x000000b9b8a8723e */ /* 0x002fe200000010ff */
[-CC-:B------:R-:W-:Y:S02]  /*205a0*/  FFMA.FTZ R196, R196, R165.reuse, -R172.reuse ;  /* 0x000000a5c4c47223 */ /* 0x180fe400000108ac */
[-CC-:B------:R-:W-:Y:S02]  /*205b0*/  FFMA.FTZ R197, R197, R165.reuse, -R172.reuse ;  /* 0x000000a5c5c57223 */ /* 0x180fe400000108ac */
[-CC-:B------:R-:W-:Y:S01]  /*205c0*/  FFMA.FTZ R198, R198, R165.reuse, -R172.reuse ;  /* 0x000000a5c6c67223 */ /* 0x180fe200000108ac */
[----:B------:R-:W-:Y:S01]  /*205d0*/  MUFU.EX2 R191, R191 ;  /* 0x000000bf00bf7308 */ /* 0x000fe20000000800 */
[-C--:B------:R-:W-:Y:S02]  /*205e0*/  FFMA.FTZ R199, R199, R165.reuse, -R172 ;  /* 0x000000a5c7c77223 */ /* 0x080fe400000108ac */
[--C-:B------:R-:W-:Y:S02]  /*205f0*/  FFMA.FTZ R200, R200, R165, -R178.reuse ;  /* 0x000000a5c8c87223 */ /* 0x100fe400000108b2 */
[C---:B--2---:R-:W-:Y:S02]  /*20600*/  FMUL.FTZ R4, R2.reuse, R160 ;  /* 0x000000a002047220 */ /* 0x044fe40000410000 */
[C---:B------:R-:W-:Y:S02]  /*20610*/  FMUL.FTZ R5, R2.reuse, R161 ;  /* 0x000000a102057220 */ /* 0x040fe40000410000 */
[C---:B------:R-:W-:Y:S01]  /*20620*/  FMUL.FTZ R8, R2.reuse, R156 ;  /* 0x0000009c02087220 */ /* 0x040fe20000410000 */
[----:B------:R-:W1:Y:S01]  /*20630*/  MUFU.EX2 R190, R190 ;  /* 0x000000be00be7308 */ /* 0x000e620000000800 */
[C---:B------:R-:W-:Y:S02]  /*20640*/  FMUL.FTZ R9, R2.reuse, R157 ;  /* 0x0000009d02097220 */ /* 0x040fe40000410000 */
[----:B------:R-:W-:Y:S02]  /*20650*/  FMUL.FTZ R16, R2, R148 ;  /* 0x0000009402107220 */ /* 0x000fe40000410000 */
[C---:B---3--:R-:W-:Y:S02]  /*20660*/  FMUL.FTZ R6, R0.reuse, R162 ;  /* 0x000000a200067220 */ /* 0x048fe40000410000 */
        /* <DEDUP_REMOVED lines=24> */
[----:B------:R-:W1:Y:S01]  /*207f0*/  MUFU.EX2 R186, R186 ;  /* 0x000000ba00ba7308 */ /* 0x000e620000000800 */
[C---:B------:R-:W-:Y:S02]  /*20800*/  FMUL.FTZ R38, R0.reuse, R38 ;  /* 0x0000002600267220 */ /* 0x040fe40000410000 */
[----:B------:R-:W-:Y:S01]  /*20810*/  FMUL.FTZ R39, R0, R39 ;  /* 0x0000002700277220 */ /* 0x000fe20000410000 */
[----:B--2---:R-:W-:Y:S01]  /*20820*/  F2FP.BF16.PACK_AB R169, R188, R189 ;  /* 0x000000bdbca9723e */ /* 0x004fe200000010ff */
        /* <DEDUP_REMOVED lines=11> */
[----:B------:R-:W-:Y:S01]  /*208e0*/  FMUL.FTZ R48, R2, R48 ;  /* 0x0000003002307220 */ /* 0x000fe20000410000 */
[----:B-1----:R-:W-:Y:S01]  /*208f0*/  F2FP.BF16.PACK_AB R171, R186, R187 ;  /* 0x000000bbbaab723e */ /* 0x002fe200000010ff */
[----:B------:R-:W-:Y:S02]  /*20900*/  FMUL.FTZ R49, R2, R49 ;  /* 0x0000003102317220 */ /* 0x000fe40000410000 */
[C---:B------:R-:W-:Y:S02]  /*20910*/  FMUL.FTZ R50, R0.reuse, R50 ;  /* 0x0000003200327220 */ /* 0x040fe40000410000 */
[----:B------:R-:W-:Y:S02]  /*20920*/  FMUL.FTZ R51, R0, R51 ;  /* 0x0000003300337220 */ /* 0x000fe40000410000 */
[C---:B------:R-:W-:Y:S01]  /*20930*/  HMMA.16816.F32.BF16 R4, R168.reuse, R12, R4 ;  /* 0x0000000ca804723c */ /* 0x040fe20000041804 */
        /* <DEDUP_REMOVED lines=15> */
[----:B------:R-:W3:Y:S01]  /*20a30*/  MUFU.EX2 R197, R197 ;  /* 0x000000c500c57308 */ /* 0x000ee20000000800 */
        /* <DEDUP_REMOVED lines=126> */
[-CC-:B------:R-:W-:Y:S01]  /*21220*/  FFMA.FTZ R202, R202, R165.reuse, -R178.reuse ;  /* 0x000000a5caca7223 */ /* 0x180fe200000108b2 */
[----:B------:R-:W-:Y:S01]  /*21230*/  MUFU.EX2 R233, R233 ;  /* 0x000000e900e97308 */ /* 0x000fe20000000800 */
[----:B------:R-:W-:Y:S02]  /*21240*/  FFMA.FTZ R178, R176, R165, -R178 ;  /* 0x000000a5b0b27223 */ /* 0x000fe400000108b2 */
[C---:B--2---:R-:W-:Y:S03]  /*21250*/  HMMA.16816.F32.BF16 R124, R168.reuse, R132, R124 ;  /* 0x00000084a87c723c */ /* 0x044fe6000004187c */
[C---:B------:R-:W-:Y:S02]  /*21260*/  FMUL.FTZ R128, R2.reuse, R128 ;  /* 0x0000008002807220 */ /* 0x040fe40000410000 */
[----:B------:R-:W-:Y:S02]  /*21270*/  FMUL.FTZ R129, R2, R129 ;  /* 0x0000008102817220 */ /* 0x000fe40000410000 */
[C---:B------:R-:W-:Y:S01]  /*21280*/  FMUL.FTZ R130, R0.reuse, R130 ;  /* 0x0000008200827220 */ /* 0x040fe20000410000 */
[----:B------:R-:W-:Y:S01]  /*21290*/  F2FP.BF16.PACK_AB R132, R193, R192 ;  /* 0x000000c0c184723e */ /* 0x000fe200000010ff */
[----:B------:R-:W-:Y:S01]  /*212a0*/  FMUL.FTZ R131, R0, R131 ;  /* 0x0000008300837220 */ /* 0x000fe20000410000 */
[----:B------:R-:W2:Y:S02]  /*212b0*/  MUFU.EX2 R202, R202 ;  /* 0x000000ca00ca7308 */ /* 0x000ea40000000800 */
[----:B---3--:R-:W-:Y:S01]  /*212c0*/  F2FP.BF16.PACK_AB R133, R197, R196 ;  /* 0x000000c4c585723e */ /* 0x008fe200000010ff */
[-CC-:B------:R-:W-:Y:S02]  /*212d0*/  FFMA.FTZ R201, R201, R165.reuse, -R172.reuse ;  /* 0x000000a5c9c97223 */ /* 0x180fe400000108ac */
[-CC-:B------:R-:W-:Y:S01]  /*212e0*/  FFMA.FTZ R183, R183, R165.reuse, -R172.reuse ;  /* 0x000000a5b7b77223 */ /* 0x180fe200000108ac */
[----:B------:R-:W-:Y:S03]  /*212f0*/  HMMA.16816.F32.BF16 R128, R168, R134, R128 ;  /* 0x00000086a880723c */ /* 0x000fe60000041880 */
[-CC-:B------:R-:W-:Y:S01]  /*21300*/  FFMA.FTZ R182, R182, R165.reuse, -R172.reuse ;  /* 0x000000a5b6b67223 */ /* 0x180fe200000108ac */
[----:B------:R-:W-:Y:S01]  /*21310*/  MUFU.EX2 R168, R179 ;  /* 0x000000b300a87308 */ /* 0x000fe20000000800 */
[--C-:B------:R-:W-:Y:S02]  /*21320*/  FFMA.FTZ R181, R181, R165, -R172.reuse ;  /* 0x000000a5b5b57223 */ /* 0x100fe400000108ac */
[----:B------:R-:W-:Y:S01]  /*21330*/  F2FP.BF16.PACK_AB R134, R195, R194 ;  /* 0x000000c2c386723e */ /* 0x000fe200000010ff */
[----:B------:R-:W-:Y:S01]  /*21340*/  FFMA.FTZ R185, R2, R251, R185 ;  /* 0x000000fb02b97223 */ /* 0x000fe200000100b9 */
[----:B-----5:R-:W-:Y:S03]  /*21350*/  F2FP.BF16.PACK_AB R135, R199, R198 ;  /* 0x000000c6c787723e */ /* 0x020fe600000010ff */
[----:B------:R-:W-:Y:S02]  /*21360*/  FFMA.FTZ R189, R0, R249, R189 ;  /* 0x000000f900bd7223 */ /* 0x000fe400000100bd */
[----:B------:R-:W-:Y:S01]  /*21370*/  MUFU.EX2 R169, R183 ;  /* 0x000000b700a97308 */ /* 0x000fe20000000800 */
[----:B------:R-:W-:Y:S01]  /*21380*/  FADD.FTZ R184, R184, R185 ;  /* 0x000000b9b8b87221 */ /* 0x000fe20000010000 */
[C---:B----4-:R-:W-:Y:S05]  /*21390*/  HMMA.16816.F32.BF16 R4, R132.reuse, R140, R4 ;  /* 0x0000008c8404723c */ /* 0x050fea0000041804 */
[----:B------:R-:W-:Y:S03]  /*213a0*/  FADD.FTZ R188, R188, R189 ;  /* 0x000000bdbcbc7221 */ /* 0x000fe60000010000 */
[C---:B------:R-:W-:Y:S01]  /*213b0*/  HMMA.16816.F32.BF16 R8, R132.reuse, R142, R8 ;  /* 0x0000008e8408723c */ /* 0x040fe20000041808 */
[----:B------:R-:W3:Y:S01]  /*213c0*/  LDSM.16.MT88.4 R140, [R221+0x12800] ;  /* 0x01280000dd8c783b */ /* 0x000ee20000004200 */
[----:B------:R-:W-:Y:S06]  /*213d0*/  MUFU.EX2 R183, R174 ;  /* 0x000000ae00b77308 */ /* 0x000fec0000000800 */
[C---:B-1----:R-:W-:Y:S04]  /*213e0*/  HMMA.16816.F32.BF16 R12, R132.reuse, R136, R12 ;  /* 0x00000088840c723c */ /* 0x042fe8000004180c */
[----:B------:R-:W-:Y:S04]  /*213f0*/  MUFU.EX2 R170, R182 ;  /* 0x000000b600aa7308 */ /* 0x000fe80000000800 */
[C---:B------:R-:W-:Y:S01]  /*21400*/  HMMA.16816.F32.BF16 R16, R132.reuse, R138, R16 ;  /* 0x0000008a8410723c */ /* 0x040fe20000041810 */
[----:B------:R-:W1:Y:S05]  /*21410*/  LDSM.16.MT88.4 R136, [R223+0x14800] ;  /* 0x01480000df88783b */ /* 0x000e6a0000004200 */
[----:B------:R-:W-:Y:S02]  /*21420*/  MUFU.EX2 R182, R180 ;  /* 0x000000b400b67308 */ /* 0x000fe40000000800 */
[C---:B------:R-:W-:Y:S08]  /*21430*/  HMMA.16816.F32.BF16 R20, R132.reuse, R144, R20 ;  /* 0x000000908414723c */ /* 0x040ff00000041814 */
[C---:B------:R-:W-:Y:S01]  /*21440*/  HMMA.16816.F32.BF16 R24, R132.reuse, R146, R24 ;  /* 0x000000928418723c */ /* 0x040fe20000041818 */
[----:B------:R-:W4:Y:S01]  /*21450*/  LDSM.16.MT88.4 R144, [R221+0x14800] ;  /* 0x01480000dd90783b */ /* 0x000f220000004200 */
[----:B------:R-:W-:Y:S06]  /*21460*/  MUFU.EX2 R171, R181 ;  /* 0x000000b500ab7308 */ /* 0x000fec0000000800 */
[C---:B------:R-:W-:Y:S04]  /*21470*/  HMMA.16816.F32.BF16 R28, R132.reuse, R148, R28 ;  /* 0x00000094841c723c */ /* 0x040fe8000004181c */
[----:B------:R-:W-:Y:S04]  /*21480*/  MUFU.EX2 R181, R175 ;  /* 0x000000af00b57308 */ /* 0x000fe80000000800 */
[C---:B------:R-:W-:Y:S01]  /*21490*/  HMMA.16816.F32.BF16 R32, R132.reuse, R150, R32 ;  /* 0x000000968420723c */ /* 0x040fe20000041820 */
[----:B------:R-:W5:Y:S05]  /*214a0*/  LDSM.16.MT88.4 R148, [R220+0x14800] ;  /* 0x01480000dc94783b */ /* 0x000f6a0000004200 */
[----:B------:R-:W1:Y:S02]  /*214b0*/  MUFU.EX2 R201, R201 ;  /* 0x000000c900c97308 */ /* 0x000e640000000800 */
        /* <DEDUP_REMOVED lines=36> */
[----:B------:R-:W-:Y:S02]  /*21700*/  F2FP.BF16.PACK_AB R132, R203, R200 ;  /* 0x000000c8cb84723e */ /* 0x000fe400000010ff */
[----:B--2---:R-:W-:Y:S03]  /*21710*/  F2FP.BF16.PACK_AB R134, R202, R233 ;  /* 0x000000e9ca86723e */ /* 0x004fe600000010ff */
[----:B------:R-:W-:Y:S02]  /*21720*/  F2FP.BF16.PACK_AB R133, R169, R201 ;  /* 0x000000c9a985723e */ /* 0x000fe400000010ff */
[-C--:B------:R-:W-:Y:S07]  /*21730*/  F2FP.BF16.PACK_AB R135, R171, R170.reuse ;  /* 0x000000aaab87723e */ /* 0x080fee00000010ff */
[C---:B---3--:R-:W-:Y:S08]  /*21740*/  HMMA.16816.F32.BF16 R4, R132.reuse, R140, R4 ;  /* 0x0000008c8404723c */ /* 0x048ff00000041804 */
        /* <DEDUP_REMOVED lines=30> */
[C---:B-1----:R-:W-:Y:S03]  /*21930*/  HMMA.16816.F32.BF16 R76, R132.reuse, R136, R76 ;  /* 0x00000088844c723c */ /* 0x042fe6000004184c */
[----:B------:R1:W-:Y:S05]  /*21940*/  MUFU.EX2 R171, R177 ;  /* 0x000000b100ab7308 */ /* 0x0003ea0000000800 */
[C---:B------:R-:W-:Y:S01]  /*21950*/  HMMA.16816.F32.BF16 R80, R132.reuse, R138, R80 ;  /* 0x0000008a8450723c */ /* 0x040fe20000041850 */
[----:B------:R-:W5:Y:S04]  /*21960*/  LDSM.16.MT88.4 R136, [R221+0x17000] ;  /* 0x01700000dd88783b */ /* 0x000f680000004200 */
[----:B------:R5:W-:Y:S03]  /*21970*/  MUFU.EX2 R165, R172 ;  /* 0x000000ac00a57308 */ /* 0x000be60000000800 */
[C---:B----4-:R-:W-:Y:S04]  /*21980*/  HMMA.16816.F32.BF16 R84, R132.reuse, R144, R84 ;  /* 0x000000908454723c */ /* 0x050fe80000041854 */
[----:B---3--:R-:W-:Y:S03]  /*21990*/  MOV R166, R162 ;  /* 0x000000a200a67202 */ /* 0x008fe60000000f00 */
[----:B------:R-:W3:Y:S01]  /*219a0*/  MUFU.EX2 R170, R160 ;  /* 0x000000a000aa7308 */ /* 0x000ee20000000800 */
[C---:B------:R-:W-:Y:S01]  /*219b0*/  HMMA.16816.F32.BF16 R88, R132.reuse, R146, R88 ;  /* 0x000000928458723c */ /* 0x040fe20000041858 */
[----:B------:R-:W4:Y:S07]  /*219c0*/  LDSM.16.MT88.4 R144, [R220+0x17000] ;  /* 0x01700000dc90783b */ /* 0x000f2e0000004200 */
[C---:B--2---:R-:W-:Y:S01]  /*219d0*/  HMMA.16816.F32.BF16 R92, R132.reuse, R140, R92 ;  /* 0x0000008c845c723c */ /* 0x044fe2000004185c */
[----:B-1----:R-:W-:Y:S07]  /*219e0*/  LDSM.16.MT88.4 R176, [R223+0x13800] ;  /* 0x01380000dfb0783b */ /* 0x002fee0000004200 */
[C---:B------:R-:W-:Y:S01]  /*219f0*/  HMMA.16816.F32.BF16 R96, R132.reuse, R142, R96 ;  /* 0x0000008e8460723c */ /* 0x040fe20000041860 */
[----:B------:R-:W-:Y:S07]  /*21a00*/  LDSM.16.MT88.4 R140, [R220+0x11800] ;  /* 0x01180000dc8c783b */ /* 0x000fee0000004200 */
[C---:B-----5:R-:W-:Y:S01]  /*21a10*/  HMMA.16816.F32.BF16 R100, R132.reuse, R148, R100 ;  /* 0x000000948464723c */ /* 0x060fe20000041864 */
[----:B------:R-:W-:Y:S07]  /*21a20*/  LDSM.16.MT88.4 R172, [R219+0x11800] ;  /* 0x01180000dbac783b */ /* 0x000fee0000004200 */
[C---:B------:R-:W-:Y:S01]  /*21a30*/  HMMA.16816.F32.BF16 R104, R132.reuse, R150, R104 ;  /* 0x000000968468723c */ /* 0x040fe20000041868 */
[----:B------:R-:W1:Y:S07]  /*21a40*/  LDSM.16.MT88.4 R148, [R221+0x11800] ;  /* 0x01180000dd94783b */ /* 0x000e6e0000004200 */
[C---:B------:R-:W-:Y:S07]  /*21a50*/  HMMA.16816.F32.BF16 R108, R132.reuse, R136, R108 ;  /* 0x00000088846c723c */ /* 0x040fee000004186c */
[----:B------:R-:W-:Y:S01]  /*21a60*/  MOV R136, R163 ;  /* 0x000000a300887202 */ /* 0x000fe20000000f00 */
[C---:B------:R-:W-:Y:S04]  /*21a70*/  HMMA.16816.F32.BF16 R112, R132.reuse, R138, R112 ;  /* 0x0000008a8470723c */ /* 0x040fe80000041870 */
[----:B------:R-:W-:Y:S03]  /*21a80*/  MOV R137, R161 ;  /* 0x000000a100897202 */ /* 0x000fe60000000f00 */
[----:B------:R-:W-:Y:S01]  /*21a90*/  MOV R138, R181 ;  /* 0x000000b5008a7202 */ /* 0x000fe20000000f00 */
[C---:B----4-:R-:W-:Y:S04]  /*21aa0*/  HMMA.16816.F32.BF16 R116, R132.reuse, R144, R116 ;  /* 0x000000908474723c */ /* 0x050fe80000041874 */
[----:B------:R-:W-:Y:S03]  /*21ab0*/  MOV R139, R182 ;  /* 0x000000b6008b7202 */ /* 0x000fe60000000f00 */
[----:B------:R-:W-:Y:S01]  /*21ac0*/  MOV R144, R183 ;  /* 0x000000b700907202 */ /* 0x000fe20000000f00 */
[C---:B------:R-:W-:Y:S01]  /*21ad0*/  HMMA.16816.F32.BF16 R120, R132.reuse, R146, R120 ;  /* 0x000000928478723c */ /* 0x040fe20000041878 */
[----:B------:R-:W2:Y:S03]  /*21ae0*/  LDSM.16.MT88.4 R180, [R221+0x13800] ;  /* 0x01380000ddb4783b */ /* 0x000ea60000004200 */
        /* <DEDUP_REMOVED lines=13> */
[----:B------:R-:W4:Y:S07]  /*21bc0*/  LDSM.16.MT88.4 R8, [R219+0x13800] ;  /* 0x01380000db08783b */ /* 0x000f2e0000004200 */
        /* <DEDUP_REMOVED lines=26> */
[C---:B--2---:R-:W-:Y:S04]  /*21d70*/  HMMA.16816.F32.BF16 R44, R168.reuse, R180, R44 ;  /* 0x000000b4a82c723c */ /* 0x044fe8000004182c */
[----:B------:R-:W-:Y:S02]  /*21d80*/  MOV R178, R19 ;  /* 0x0000001300b27202 */ /* 0x000fe40000000f00 */
[----:B------:R-:W2:Y:S01]  /*21d90*/  LDSM.16.MT88.4 R16, [R221+0x15800] ;  /* 0x01580000dd10783b */ /* 0x000ea20000004200 */
[----:B------:R-:W-:Y:S01]  /*21da0*/  MOV R181, R31 ;  /* 0x0000001f00b57202 */ /* 0x000fe20000000f00 */
[C---:B------:R-:W-:Y:S06]  /*21db0*/  HMMA.16816.F32.BF16 R48, R168.reuse, R182, R48 ;  /* 0x000000b6a830723c */ /* 0x040fec0000041830 */
[----:B------:R-:W5:Y:S02]  /*21dc0*/  LDSM.16.MT88.4 R28, [R223+0x17800] ;  /* 0x01780000df1c783b */ /* 0x000f640000004200 */
[C---:B---3--:R-:W-:Y:S08]  /*21dd0*/  HMMA.16816.F32.BF16 R52, R168.reuse, R4, R52 ;  /* 0x00000004a834723c */ /* 0x048ff00000041834 */
[C---:B------:R-:W-:Y:S01]  /*21de0*/  HMMA.16816.F32.BF16 R56, R168.reuse, R6, R56 ;  /* 0x00000006a838723c */ /* 0x040fe20000041838 */
[----:B------:R-:W3:Y:S07]  /*21df0*/  LDSM.16.MT88.4 R4, [R220+0x17800] ;  /* 0x01780000dc04783b */ /* 0x000eee0000004200 */
[C---:B----4-:R-:W-:Y:S08]  /*21e00*/  HMMA.16816.F32.BF16 R60, R168.reuse, R8, R60 ;  /* 0x00000008a83c723c */ /* 0x050ff0000004183c */
[C---:B------:R-:W-:Y:S01]  /*21e10*/  HMMA.16816.F32.BF16 R64, R168.reuse, R10, R64 ;  /* 0x0000000aa840723c */ /* 0x040fe20000041840 */
[----:B------:R-:W4:Y:S07]  /*21e20*/  LDSM.16.MT88.4 R8, [R219+0x17800] ;  /* 0x01780000db08783b */ /* 0x000f2e0000004200 */
        /* <DEDUP_REMOVED lines=27> */
[----:B------:R-:W-:Y:S01]  /*21fe0*/  FADD.FTZ R0, R178, R2 ;  /* 0x00000002b2007221 */ /* 0x000fe20000010000 */
[----:B------:R-:W-:Y:S01]  /*21ff0*/  MOV R2, R164 ;  /* 0x000000a400027202 */ /* 0x000fe20000000f00 */
        /* <DEDUP_REMOVED lines=15> */
[----:B------:R-:W-:Y:S03]  /*220f0*/  MOV R0, R3 ;  /* 0x0000000300007202 */ /* 0x000fe60000000f00 */
[----:B------:R-:W-:Y:S01]  /*22100*/  HMMA.16816.F32.BF16 R128, R168, R10, R128 ;  /* 0x0000000aa880723c */ /* 0x000fe20000041880 */
[----:B------:R-:W-:-:S07]  /*22110*/  @P0 BRA `(.L_x_8160) ;  /* 0xffffb96000000947 */ /* 0x000fce000383ffff */
.L_x_8151:
        /* <DEDUP_REMOVED lines=11> */
.L_x_8165:
[----:B--23--:R-:W-:Y:S01]  /*221d0*/  FADD.FTZ R251, R10, R251 ;  /* 0x000000fb0afb7221 */ /* 0x00cfe20000010000 */
[----:B------:R-:W-:Y:S05]  /*221e0*/  BRA.DIV ~URZ, `(.L_x_8162) ;  /* 0x000019227f007947 */ /* 0x000fea000b800000 */
[----:B------:R-:W2:Y:S04]  /*221f0*/  SHFL.BFLY PT, R6, R249, 0x2, 0x1f ;  /* 0x0c401f00f9067f89 */ /* 0x000ea800000e0000 */
[----:B------:R-:W3:Y:S01]  /*22200*/  SHFL.BFLY PT, R2, R251, 0x1, 0x1f ;  /* 0x0c201f00fb027f89 */ /* 0x000ee200000e0000 */
[----:B--2---:R-:W-:Y:S02]  /*22210*/  FADD.FTZ R11, R6, R249 ;  /* 0x000000f9060b7221 */ /* 0x004fe40000010000 */
[----:B---3--:R-:W-:-:S03]  /*22220*/  FADD.FTZ R2, R251, R2 ;  /* 0x00000002fb027221 */ /* 0x008fc60000010000 */
[----:B------:R2:W3:Y:S04]  /*22230*/  SHFL.BFLY PT, R10, R11, 0x1, 0x1f ;  /* 0x0c201f000b0a7f89 */ /* 0x0004e800000e0000 */
.L_x_8166:
        /* <DEDUP_REMOVED lines=263> */
[----:B------:R-:W-:Y:S02]  /*232b0*/  SHF.L.U32 R17, R16, 0x2, RZ ;  /* 0x0000000210117819 */ /* 0x000fe400000006ff */
        /* <DEDUP_REMOVED lines=65> */
.L_x_8164:
[----:B-1-34-:R-:W-:Y:S05]  /*236d0*/  BSYNC B0 ;  /* 0x0000000000007941 */ /* 0x01afea0003800000 */
.L_x_8163:
        /* <DEDUP_REMOVED lines=55> */
[----:B------:R-:W-:Y:S05]  /*23a50*/  @P0 RET.REL.NODEC R234 `(_ZN5flash24flash_fwd_splitkv_kernelI23Flash_fwd_kernel_traitsILi256ELi64ELi64ELi4ELb0ELb0EN7cutlass10bfloat16_tE19Flash_kernel_traitsILi256ELi64ELi64ELi4ES3_EELb0ELb1ELb0ELb0ELb1ELb1ELb1ELb1EEEvNS_16Flash_fwd_paramsE) ;  /* 0xfffdc5a0ea000950 */ /* 0x000fea0003c3ffff */
[----:B------:R-:W-:Y:S01]  /*23a60*/  MOV R235, 0x0 ;  /* 0x0000000000eb7802 */ /* 0x000fe20000000f00 */
[----:B------:R-:W-:-:S02]  /*23a70*/  ULDC.64 UR4, c[0x0][0x118] ;  /* 0x0000460000047ab9 */ /* 0x000fc40000000a00 */
[----:B------:R2:W-:Y:S04]  /*23a80*/  ST.E.128 [R8.64+0xe000], R112 ;  /* 0x00e0007008007985 */ /* 0x0005e8000c101d04 */
[----:B------:R2:W-:Y:S04]  /*23a90*/  ST.E.128 [R8.64+0xe100], R80 ;  /* 0x00e1005008007985 */ /* 0x0005e8000c101d04 */
[----:B------:R2:W-:Y:S04]  /*23aa0*/  ST.E.128 [R8.64+0xe200], R48 ;  /* 0x00e2003008007985 */ /* 0x0005e8000c101d04 */
[----:B------:R2:W-:Y:S01]  /*23ab0*/  ST.E.128 [R8.64+0xe300], R16 ;  /* 0x00e3001008007985 */ /* 0x0005e2000c101d04 */
[----:B------:R-:W-:Y:S05]  /*23ac0*/  RET.REL.NODEC R234 `(_ZN5flash24flash_fwd_splitkv_kernelI23Flash_fwd_kernel_traitsILi256ELi64ELi64ELi4ELb0ELb0EN7cutlass10bfloat16_tE19Flash_kernel_traitsILi256ELi64ELi64ELi4ES3_EELb0ELb1ELb0ELb0ELb1ELb1ELb1ELb1EEEvNS_16Flash_fwd_paramsE) ;  /* 0xfffdc530ea007950 */ /* 0x000fea0003c3ffff */
.L_x_8161:
[----:B------:R-:W-:Y:S02]  /*23ad0*/  MOV R9, 0x2 ;  /* 0x0000000200097802 */ /* 0x000fe40000000f00 */
[----:B------:R-:W-:-:S02]  /*23ae0*/  MOV R8, 0x23b00 ;  /* 0x00023b0000087802 */ /* 0x000fc40000000f00 */
[----:B-1---5:R-:W-:Y:S05]  /*23af0*/  CALL.REL.NOINC `($__internal_35_$__cuda_sm70_shflsync_bfly_p) ;  /* 0x000000f000007944 */ /* 0x022fea0003c00000 */
[----:B-12---:R-:W-:Y:S05]  /*23b00*/  BRA `(.L_x_8165) ;  /* 0xffffe6c000007947 */ /* 0x006fea000383ffff */
.L_x_8162:
[----:B------:R-:W-:Y:S02]  /*23b10*/  MOV R9, 0x1 ;  /* 0x0000000100097802 */ /* 0x000fe40000000f00 */
[----:B------:R-:W-:-:S02]  /*23b20*/  MOV R8, 0x23b40 ;  /* 0x00023b4000087802 */ /* 0x000fc40000000f00 */
[----:B-1---5:R-:W-:Y:S05]  /*23b30*/  CALL.REL.NOINC `($__internal_35_$__cuda_sm70_shflsync_bfly_p) ;  /* 0x000000b000007944 */ /* 0x022fea0003c00000 */
[----:B--2---:R-:W-:Y:S01]  /*23b40*/  FADD.FTZ R2, R251, R10 ;  /* 0x0000000afb027221 */ /* 0x004fe20000010000 */
[----:B-1----:R-:W-:-:S02]  /*23b50*/  MOV R251, R249 ;  /* 0x000000f900fb7202 */ /* 0x002fc40000000f00 */
[----:B------:R-:W-:Y:S02]  /*23b60*/  MOV R9, 0x2 ;  /* 0x0000000200097802 */ /* 0x000fe40000000f00 */
[----:B------:R-:W-:Y:S02]  /*23b70*/  MOV R8, 0x23b90 ;  /* 0x00023b9000087802 */ /* 0x000fe40000000f00 */
[----:B------:R-:W-:Y:S05]  /*23b80*/  CALL.REL.NOINC `($__internal_35_$__cuda_sm70_shflsync_bfly_p) ;  /* 0x0000006000007944 */ /* 0x000fea0003c00000 */
[----:B--2---:R-:W-:Y:S01]  /*23b90*/  FADD.FTZ R11, R249, R10 ;  /* 0x0000000af90b7221 */ /* 0x004fe20000010000 */
[----:B-1----:R-:W-:Y:S02]  /*23ba0*/  MOV R9, 0x1 ;  /* 0x0000000100097802 */ /* 0x002fe40000000f00 */
[----:B------:R-:W-:Y:S02]  /*23bb0*/  MOV R8, 0x23be0 ;  /* 0x00023be000087802 */ /* 0x000fe40000000f00 */
[----:B------:R-:W-:Y:S02]  /*23bc0*/  MOV R251, R11 ;  /* 0x0000000b00fb7202 */ /* 0x000fe40000000f00 */
[----:B------:R-:W-:Y:S05]  /*23bd0*/  CALL.REL.NOINC `($__internal_35_$__cuda_sm70_shflsync_bfly_p) ;  /* 0x0000001000007944 */ /* 0x000fea0003c00000 */
[----:B-12---:R-:W-:Y:S05]  /*23be0*/  BRA `(.L_x_8166) ;  /* 0xffffe65000007947 */ /* 0x006fea000383ffff */
        .weak           $__internal_35_$__cuda_sm70_shflsync_bfly_p
        .type           $__internal_35_$__cuda_sm70_shflsync_bfly_p,@function
        .size           $__internal_35_$__cuda_sm70_shflsync_bfly_p,(.L_x_8915 - $__internal_35_$__cuda_sm70_shflsync_bfly_p)
$__internal_35_$__cuda_sm70_shflsync_bfly_p:
[----:B------:R-:W-:Y:S01]  /*23bf0*/  MOV R12, R8 ;  /* 0x00000008000c7202 */ /* 0x000fe20000000f00 */
[----:B------:R-:W-:Y:S04]  /*23c00*/  WARPSYNC R6 ;  /* 0x0000000600007348 */ /* 0x000fe80003800000 */
[----:B------:R-:W-:Y:S01]  /*23c10*/  MOV R13, 0x0 ;  /* 0x00000000000d7802 */ /* 0x000fe20000000f00 */
[----:B------:R1:W2:Y:S03]  /*23c20*/  SHFL.BFLY PT, R10, R251, R9, R7 ;  /* 0x0c000009fb0a7389 */ /* 0x0002a600000e0007 */
[----:B------:R-:W-:Y:S05]  /*23c30*/  RET.REL.NODEC R12 `(_ZN5flash24flash_fwd_splitkv_kernelI23Flash_fwd_kernel_traitsILi256ELi64ELi64ELi4ELb0ELb0EN7cutlass10bfloat16_tE19Flash_kernel_traitsILi256ELi64ELi64ELi4ES3_EELb0ELb1ELb0ELb0ELb1ELb1ELb1ELb1EEEvNS_16Flash_fwd_paramsE) ;  /* 0xfffdc3c00c007950 */ /* 0x000fea0003c3ffff */
.L_x_8167:
        /* <DEDUP_REMOVED lines=12> */
.L_x_8915:


//--------------------- .text._ZN5flash24flash_fwd_splitkv_kernelI23Flash_fwd_kernel_traitsILi256ELi64ELi64ELi4ELb0ELb0EN7cutlass10bfloat16_tE19Flash_kernel_traitsILi256ELi64ELi64ELi4ES3_EELb0ELb1ELb1ELb0ELb0ELb0ELb1ELb1EEEvNS_16Flash_fwd_paramsE --------------------------
	.section	.text._ZN5flash24flash_fwd_splitkv_kernelI23Flash_fwd_kernel_traitsILi256ELi64ELi64ELi4ELb0ELb0EN7cutlass10bfloat16_tE19Flash_kernel_traitsILi256ELi64ELi64ELi4ES3_EELb0ELb1ELb1ELb0ELb0ELb0ELb1ELb1EEEvNS_16Flash_fwd_paramsE,"ax",@progbits
	.sectioninfo	@"SHI_REGISTERS=255"
	.align	128
        .global         _ZN5flash24flash_fwd_splitkv_kernelI23Flash_fwd_kernel_traitsILi256ELi64ELi64ELi4ELb0ELb0EN7cutlass10bfloat16_tE19Flash_kernel_traitsILi256ELi64ELi64ELi4ES3_EELb0ELb1ELb1ELb0ELb0ELb0ELb1ELb1EEEvNS_16Flash_fwd_paramsE
        .type           _ZN5flash24flash_fwd_splitkv_kernelI23Flash_fwd_kernel_traitsILi256ELi64ELi64ELi4ELb0ELb0EN7cutlass10bfloat16_tE19Flash_kernel_traitsILi256ELi64ELi64ELi4ES3_EELb0ELb1ELb1ELb0ELb0ELb0ELb1ELb1EEEvNS_16Flash_fwd_paramsE,@function
        .size           _ZN5flash24flash_fwd_splitkv_kernelI23Flash_fwd_kernel_traitsILi256ELi64ELi64ELi4ELb0ELb0EN7cutlass10bfloat16_tE19Flash_kernel_traitsILi256ELi64ELi64ELi4ES3_EELb0ELb1ELb1ELb0ELb0ELb0ELb1ELb1EEEvNS_16Flash_fwd_paramsE,(.L_x_8917 - _ZN5flash24flash_fwd_splitkv_kernelI23Flash_fwd_kernel_traitsILi256ELi64ELi64ELi4ELb0ELb0EN7cutlass10bfloat16_tE19Flash_kernel_traitsILi256ELi64ELi64ELi4ES3_EELb0ELb1ELb1ELb0ELb0ELb0ELb1ELb1EEEvNS_16Flash_fwd_paramsE)
        .other          _ZN5flash24flash_fwd_splitkv_kernelI23Flash_fwd_kernel_traitsILi256ELi64ELi64ELi4ELb0ELb0EN7cutlass10bfloat16_tE19Flash_kernel_traitsILi256ELi64ELi64ELi4ES3_EELb0ELb1ELb1ELb0ELb0ELb0ELb1ELb1EEEvNS_16Flash_fwd_paramsE,@"STO_CUDA_ENTRY STV_DEFAULT"
_ZN5flash24flash_fwd_splitkv_kernelI23Flash_fwd_kernel_traitsILi256ELi64ELi64ELi4ELb0ELb0EN7cutlass10bfloat16_tE19Flash_kernel_traitsILi256ELi64ELi64ELi4ES3_EELb0ELb1ELb1ELb0ELb0ELb0ELb1ELb1EEEvNS_16Flash_fwd_paramsE:
.text._ZN5flash24flash_fwd_splitkv_kernelI23Flash_fwd_kernel_traitsILi256ELi64ELi64ELi4ELb0ELb0EN7cutlass10bfloat16_tE19Flash_kernel_traitsILi256ELi64ELi64ELi4ES3_EELb0ELb1ELb1ELb0ELb0ELb0ELb1ELb1EEEvNS_16Flash_fwd_paramsE:
        /* <DEDUP_REMOVED lines=30> */
[----:B---34-:R-:W-:Y:S05]  /*01e0*/  CALL.REL.NOINC `($_ZN5flash24flash_fwd_splitkv_kernelI23Flash_fwd_kernel_traitsILi256ELi64ELi64ELi4ELb0ELb0EN7cutlass10bfloat16_tE19Flash_kernel_traitsILi256ELi64ELi64ELi4ES3_EELb0ELb1ELb1ELb0ELb0ELb0ELb1ELb1EEEvNS_16Flash_fwd_paramsE$_ZN5flash30compute_attn_1rowblock_splitkvI23Flash_fwd_kernel_traitsILi256ELi64ELi64ELi4ELb0ELb0EN7cutlass10bfloat16_tE19Flash_kernel_traitsILi256ELi64ELi64ELi4ES3_EELb0ELb1ELb1ELb0ELb0ELb0ELb1ELb1ENS_16Flash_fwd_paramsEEEvRKT8_iiiii) ;  /* 0x0000002000007944 */ /* 0x018fea0003c00000 */
[----:B------:R-:W-:Y:S05]  /*01f0*/  BSYNC B4 ;  /* 0x0000000000047941 */ /* 0x000fea0003800000 */
.L_x_8168:
[----:B------:R-:W-:Y:S05]  /*0200*/  EXIT ;  /* 0x000000000000794d */ /* 0x000fea0003800000 */
        .type           $_ZN5flash24flash_fwd_splitkv_kernelI23Flash_fwd_kernel_traitsILi256ELi64ELi64ELi4ELb0ELb0EN7cutlass10bfloat16_tE19Flash_kernel_traitsILi256ELi64ELi64ELi4ES3_EELb0ELb1ELb1ELb0ELb0ELb0ELb1ELb1EEEvNS_16Flash_fwd_paramsE$_ZN5flash30compute_attn_1rowblock_splitkvI23Flash_fwd_kernel_traitsILi256ELi64ELi64ELi4ELb0ELb0EN7cutlass10bfloat16_tE19Flash_kernel_traitsILi256ELi64ELi64ELi4ES3_EELb0ELb1ELb1ELb0ELb0ELb0ELb1ELb1ENS_16Flash_fwd_paramsEEEvRKT8_iiiii,@function
        .size           $_ZN5flash24flash_fwd_splitkv_kernelI23Flash_fwd_kernel_traitsILi256ELi64ELi64ELi4ELb0ELb0EN7cutlass10bfloat16_tE19Flash_kernel_traitsILi256ELi64ELi64ELi4ES3_EELb0ELb1ELb1ELb0ELb0ELb0ELb1ELb1EEEvNS_16Flash_fwd_paramsE$_ZN5flash30compute_attn_1rowblock_splitkvI23Flash_fwd_kernel_traitsILi256ELi64ELi64ELi4ELb0ELb0EN7cutlass10bfloat16_tE19Flash_kernel_traitsILi256ELi64ELi64ELi4ES3_EELb0ELb1ELb1ELb0ELb0ELb0ELb1ELb1ENS_16Flash_fwd_paramsEEEvRKT8_iiiii,($__internal_36_$__cuda_sm70_shflsync_bfly_p - $_ZN5flash24flash_fwd_splitkv_kernelI23Flash_fwd_kernel_traitsILi256ELi64ELi64ELi4ELb0ELb0EN7cutlass10bfloat16_tE19Flash_kernel_traitsILi256ELi64ELi64ELi4ES3_EELb0ELb1ELb1ELb0ELb0ELb0ELb1ELb1EEEvNS_16Flash_fwd_paramsE$_ZN5flash30compute_attn_1rowblock_splitkvI23Flash_fwd_kernel_traitsILi256ELi64ELi64ELi4ELb0ELb0EN7cutlass10bfloat16_tE19Flash_kernel_traitsILi256ELi64ELi64ELi4ES3_EELb0ELb1ELb1ELb0ELb0ELb0ELb1ELb1ENS_16Flash_fwd_paramsEEEvRKT8_iiiii)
$_ZN5flash24flash_fwd_splitkv_kernelI23Flash_fwd_kernel_traitsILi256ELi64ELi64ELi4ELb0ELb0EN7cutlass10bfloat16_tE19Flash_kernel_traitsILi256ELi64ELi64ELi4ES3_EELb0ELb1ELb1ELb0ELb0ELb0ELb1ELb1EEEvNS_16Flash_fwd_paramsE$_ZN5flash30compute_attn_1rowblock_splitkvI23Flash_fwd_kernel_traitsILi256ELi64ELi64ELi4ELb0ELb0EN7cutlass10bfloat16_tE19Flash_kernel_traitsILi256ELi64ELi64ELi4ES3_EELb0ELb1ELb1ELb0ELb0ELb0ELb1ELb1ENS_16Flash_fwd_paramsEEEvRKT8_iiiii:
        /* <DEDUP_REMOVED lines=20> */
.L_x_8170:
[----:B------:R-:W-:Y:S05]  /*0350*/  BSYNC B0 ;  /* 0x0000000000007941 */ /* 0x000fea0003800000 */
.L_x_8169:
        /* <DEDUP_REMOVED lines=17> */
.L_x_8172:
[----:B-1----:R1:W5:Y:S02]  /*0470*/  LD.E R5, [R10.64+0xb8] ;  /* 0x0000b8060a057980 */ /* 0x002364000c101900 */
.L_x_8173:
[----:B------:R-:W-:Y:S05]  /*0480*/  BSYNC B0 ;  /* 0x0000000000007941 */ /* 0x000fea0003800000 */
.L_x_8171:
[----:B-12---:R-:W2:Y:S01]  /*0490*/  LD.E.64 R6, [R10.64+0xf8] ;  /* 0x0000f8060a067980 */ /* 0x006ea2000c101b00 */
        /* <DEDUP_REMOVED lines=9> */
.L_x_8175:
[----:B------:R-:W2:Y:S01]  /*0530*/  LD.E.64 R4, [R10.64+0x108] ;  /* 0x000108060a047980 */ /* 0x000ea2000c101b00 */
[----:B------:R-:W-:Y:S01]  /*0540*/  BSSY B0, `(.L_x_8177) ;  /* 0x0000006000007945 */ /* 0x000fe20003800000 */
[----:B------:R-:W-:Y:S01]  /*0550*/  IMAD.MOV.U32 R57, RZ, RZ, RZ ;  /* 0x000000ffff397224 */ /* 0x000fe200078e00ff */
[----:B--2---:R-:W-:-:S04]  /*0560*/  ISETP.NE.U32.AND P0, PT, R4, RZ, PT ;  /* 0x000000ff0400720c */ /* 0x004fc80003f05070 */
[----:B------:R-:W-:-:S13]  /*0570*/  ISETP.NE.AND.EX P0, PT, R5, RZ, PT, P0 ;  /* 0x000000ff0500720c */ /* 0x000fda0003f05300 */
[----:B------:R-:W-:Y:S05]  /*0580*/  @!P0 BRA `(.L_x_8178) ;  /* 0x0000001000008947 */ /* 0x000fea0003800000 */
[----:B------:R1:W5:Y:S02]  /*0590*/  LD.E R57, [R10.64+0xbc] ;  /* 0x0000bc060a397980 */ /* 0x000364000c101900 */
.L_x_8178:
[----:B------:R-:W-:Y:S05]  /*05a0*/  BSYNC B0 ;  /* 0x0000000000007941 */ /* 0x000fea0003800000 */
.L_x_8177:
[----:B-----5:R-:W-:Y:S02]  /*05b0*/  IADD3 R57, R80, R57, RZ ;  /* 0x0000003950397210 */ /* 0x020fe40007ffe0ff */
.L_x_8176:
[----:B------:R-:W-:Y:S05]  /*05c0*/  BSYNC B1 ;  /* 0x0000000000017941 */ /* 0x000fea0003800000 */
.L_x_8174:
[----:B------:R-:W-:Y:S01]  /*05d0*/  IMAD.SHL.U32 R59, R233, 0x40, RZ ;  /* 0x00000040e93b7824 */ /* 0x000fe200078e00ff */
[----:B------:R-:W-:Y:S01]  /*05e0*/  MOV R4, R234 ;  /* 0x000000ea00047202 */ /* 0x000fe20000000f00 */
[----:B------:R-:W-:-:S03]  /*05f0*/  IMAD.MOV.U32 R5, RZ, RZ, 0x0 ;  /* 0x00000000ff057424 */ /* 0x000fc600078e00ff */
[----:B------:R-:W-:-:S13]  /*0600*/  ISETP.GT.AND P0, PT, R236, R59, PT ;  /* 0x0000003bec00720c */ /* 0x000fda0003f04270 */
[----:B------:R-:W-:Y:S05]  /*0610*/  @!P0 RET.REL.NODEC R4 `(_ZN5flash24flash_fwd_splitkv_kernelI23Flash_fwd_kernel_traitsILi256ELi64ELi64ELi4ELb0ELb0EN7cutlass10bfloat16_tE19Flash_kernel_traitsILi256ELi64ELi64ELi4ES3_EELb0ELb1ELb1ELb0ELb0ELb0ELb1ELb1EEEvNS_16Flash_fwd_paramsE) ;  /* 0xfffff9e004008950 */ /* 0x000fea0003c3ffff */
[----:B------:R-:W2:Y:S04]  /*0620*/  LD.E R2, [R10.64+0xb8] ;  /* 0x0000b8060a027980 */ /* 0x000ea8000c101900 */
[----:B------:R-:W4:Y:S04]  /*0630*/  LD.E R9, [R10.64+0x184] ;  /* 0x000184060a097980 */ /* 0x000f28000c101900 */
[----:B------:R-:W5:Y:S01]  /*0640*/  LD.E R0, [R10.64+0x188] ;  /* 0x000188060a007980 */ /* 0x000f62000c101900 */
        /* <DEDUP_REMOVED lines=10> */
[----:B--2---:R-:W-:-:S04]  /*06f0*/  IADD3 R2, R2, 0x3f, RZ ;  /* 0x0000003f02027810 */ /* 0x004fc80007ffe0ff */
        /* <DEDUP_REMOVED lines=10> */
[----:B------:R-:W-:Y:S01]  /*07a0*/  IADD3 R7, -R236, 0x7f, R59 ;  /* 0x0000007fec077810 */ /* 0x000fe20007ffe13b */
[----:B------:R-:W-:Y:S01]  /*07b0*/  IMAD R2, R13, R2, R4 ;  /* 0x000000020d027224 */ /* 0x000fe200078e0204 */
[----:B------:R-:W-:Y:S02]  /*07c0*/  IADD3 R4, R57, 0x3f, RZ ;  /* 0x0000003f39047810 */ /* 0x000fe40007ffe0ff */
[----:B-----5:R-:W-:Y:S02]  /*07d0*/  IADD3 R7, R0, R7, R57 ;  /* 0x0000000700077210 */ /* 0x020fe40007ffe039 */
[----:B------:R-:W-:-:S13]  /*07e0*/  ISETP.GT.U32.AND P1, PT, R5, R2, PT ;  /* 0x000000020500720c */ /* 0x000fda0003f24070 */
[----:B------:R-:W-:Y:S01]  /*07f0*/  @!P1 IMAD.IADD R2, R2, 0x1, -R5 ;  /* 0x0000000102029824 */ /* 0x000fe200078e0a05 */
[----:B------:R-:W-:Y:S02]  /*0800*/  @!P1 IADD3 R13, R13, 0x1, RZ ;  /* 0x000000010d0d9810 */ /* 0x000fe40007ffe0ff */
[----:B------:R-:W-:Y:S02]  /*0810*/  ISETP.NE.AND P1, PT, RZ, c[0x0][0x10], PT ;  /* 0x00000400ff007a0c */ /* 0x000fe40003f25270 */
[----:B------:R-:W-:Y:S02]  /*0820*/  ISETP.GE.U32.AND P3, PT, R2, R5, PT ;  /* 0x000000050200720c */ /* 0x000fe40003f66070 */
[----:B------:R-:W-:Y:S02]  /*0830*/  IADD3 R2, R57, R59, -R236 ;  /* 0x0000003b39027210 */ /* 0x000fe40007ffe8ec */
[----:B------:R-:W-:-:S03]  /*0840*/  SHF.R.S32.HI R5, RZ, 0x1f, R4 ;  /* 0x0000001fff057819 */ /* 0x000fc60000011404 */
[----:B----4-:R-:W-:Y:S01]  /*0850*/  IMAD.IADD R9, R2, 0x1, -R9 ;  /* 0x0000000102097824 */ /* 0x010fe200078e0a09 */
[----:B------:R-:W-:Y:S02]  /*0860*/  LEA.HI R5, R5, R4, RZ, 0x6 ;  /* 0x0000000405057211 */ /* 0x000fe400078f30ff */
[----:B------:R-:W-:Y:S02]  /*0870*/  SHF.R.S32.HI R2, RZ, 0x1f, R7 ;  /* 0x0000001fff027819 */ /* 0x000fe40000011407 */
[----:B------:R-:W-:Y:S02]  /*0880*/  SHF.R.S32.HI R4, RZ, 0x1f, R9 ;  /* 0x0000001fff047819 */ /* 0x000fe40000011409 */
[----:B------:R-:W-:Y:S02]  /*0890*/  @P3 IADD3 R13, R13, 0x1, RZ ;  /* 0x000000010d0d3810 */ /* 0x000fe40007ffe0ff */
[----:B------:R-:W-:Y:S02]  /*08a0*/  SHF.R.S32.HI R5, RZ, 0x6, R5 ;  /* 0x00000006ff057819 */ /* 0x000fe40000011405 */
[----:B------:R-:W-:Y:S01]  /*08b0*/  LEA.HI R4, R4, R9, RZ, 0x6 ;  /* 0x0000000904047211 */ /* 0x000fe200078f30ff */
[----:B------:R-:W-:Y:S01]  /*08c0*/  @!P0 IMAD.MOV R13, RZ, RZ, -R13 ;  /* 0x000000ffff0d8224 */ /* 0x000fe200078e0a0d */
[----:B------:R-:W-:-:S02]  /*08d0*/  @!P1 LOP3.LUT R13, RZ, c[0x0][0x10], RZ, 0x33, !PT ;  /* 0x00000400ff0d9a12 */ /* 0x000fc400078e33ff */
[----:B------:R-:W-:-:S03]  /*08e0*/  LEA.HI R2, R2, R7, RZ, 0x6 ;  /* 0x0000000702027211 */ /* 0x000fc600078f30ff */
[----:B------:R-:W-:Y:S01]  /*08f0*/  IMAD R230, R13, UR8, RZ ;  /* 0x000000080de67c24 */ /* 0x000fe2000f8e02ff */
[----:B------:R-:W-:-:S03]  /*0900*/  SHF.R.S32.HI R165, RZ, 0x6, R2 ;  /* 0x00000006ffa57819 */ /* 0x000fc60000011402 */
        /* <DEDUP_REMOVED lines=17> */
[----:B------:R-:W-:-:S04]  /*0a20*/  IMAD.IADD R75, R75, 0x1, -R6 ;  /* 0x000000014b4b7824 */ /* 0x000fc800078e0a06 */
[----:B------:R-:W-:Y:S02]  /*0a30*/  IMAD.SHL.U32 R6, R75, 0x4, RZ ;  /* 0x000000044b067824 */ /* 0x000fe400078e00ff */
[----:B--2---:R-:W-:-:S04]  /*0a40*/  IMAD R2, R2, UR8, R235 ;  /* 0x0000000802027c24 */ /* 0x004fc8000f8e02eb */
[----:B---3--:R-:W-:Y:S01]  /*0a50*/  IMAD R2, R2, R7, R238 ;  /* 0x0000000702027224 */ /* 0x008fe200078e02ee */
[----:B------:R-:W-:-:S03]  /*0a60*/  SHF.R.S32.HI R7, RZ, 0x1f, R6 ;  /* 0x0000001fff077819 */ /* 0x000fc60000011406 */
[----:B------:R-:W-:Y:S01]  /*0a70*/  IMAD R3, R3, R2, R59 ;  /* 0x0000000203037224 */ /* 0x000fe200078e023b */
[----:B------:R-:W-:Y:S01]  /*0a80*/  SHF.R.S32.HI R2, RZ, 0x4, R9 ;  /* 0x00000004ff027819 */ /* 0x000fe20000011409 */
[----:B------:R-:W-:Y:S02]  /*0a90*/  IMAD.IADD R59, R236, 0x1, -R59 ;  /* 0x00000001ec3b7824 */ /* 0x000fe400078e0a3b */
[----:B----4-:R-:W-:Y:S02]  /*0aa0*/  IMAD R8, R3, R8, RZ ;  /* 0x0000000803087224 */ /* 0x010fe400078e02ff */
[C---:B-1----:R-:W-:Y:S01]  /*0ab0*/  IMAD.WIDE R10, R2.reuse, 0x100, R6 ;  /* 0x00000100020a7825 */ /* 0x042fe200078e0206 */
[----:B------:R-:W-:-:S04]  /*0ac0*/  ISETP.GE.AND P1, PT, R2, R59, PT ;  /* 0x0000003b0200720c */ /* 0x000fc80003f26270 */
        /* <DEDUP_REMOVED lines=16> */
.L_x_8181:
[----:B------:R-:W-:Y:S05]  /*0bd0*/  BSYNC B0 ;  /* 0x0000000000007941 */ /* 0x000fea0003800000 */
.L_x_8180:
        /* <DEDUP_REMOVED lines=12> */
.L_x_8183:
[----:B------:R-:W-:Y:S05]  /*0ca0*/  BSYNC B0 ;  /* 0x0000000000007941 */ /* 0x000fea0003800000 */
.L_x_8182:
        /* <DEDUP_REMOVED lines=12> */
.L_x_8185:
[----:B------:R-:W-:Y:S05]  /*0d70*/  BSYNC B0 ;  /* 0x0000000000007941 */ /* 0x000fea0003800000 */
.L_x_8184:
        /* <DEDUP_REMOVED lines=12> */
.L_x_8187:
[----:B------:R-:W-:Y:S05]  /*0e40*/  BSYNC B0 ;  /* 0x0000000000007941 */ /* 0x000fea0003800000 */
.L_x_8186:
        /* <DEDUP_REMOVED lines=12> */
.L_x_8189:
[----:B------:R-:W-:Y:S05]  /*0f10*/  BSYNC B0 ;  /* 0x0000000000007941 */ /* 0x000fea0003800000 */
.L_x_8188:
        /* <DEDUP_REMOVED lines=12> */
.L_x_8191:
[----:B------:R-:W-:Y:S05]  /*0fe0*/  BSYNC B0 ;  /* 0x0000000000007941 */ /* 0x000fea0003800000 */
.L_x_8190:
        /* <DEDUP_REMOVED lines=12> */
.L_x_8193:
[----:B------:R-:W-:Y:S05]  /*10b0*/  BSYNC B0 ;  /* 0x0000000000007941 */ /* 0x000fea0003800000 */
.L_x_8192:
        /* <DEDUP_REMOVED lines=12> */
.L_x_8195:
[----:B------:R-:W-:Y:S05]  /*1180*/  BSYNC B0 ;  /* 0x0000000000007941 */ /* 0x000fea0003800000 */
.L_x_8194:
        /* <DEDUP_REMOVED lines=29> */
[----:B------:R-:W-:Y:S05]  /*1360*/  @P6 RET.REL.NODEC R234 `(_ZN5flash24flash_fwd_splitkv_kernelI23Flash_fwd_kernel_traitsILi256ELi64ELi64ELi4ELb0ELb0EN7cutlass10bfloat16_tE19Flash_kernel_traitsILi256ELi64ELi64ELi4ES3_EELb0ELb1ELb1ELb0ELb0ELb0ELb1ELb1EEEvNS_16Flash_fwd_paramsE) ;  /* 0xffffec90ea006950 */ /* 0x000fea0003c3ffff */
[----:B-1----:R-:W-:Y:S02]  /*1370*/  MOV R5, 0xff800000 ;  /* 0xff80000000057802 */ /* 0x002fe40000000f00 */
[----:B------:R-:W-:-:S03]  /*1380*/  MOV R235, 0x0 ;  /* 0x0000000000eb7802 */ /* 0x000fc60000000f00 */
[----:B------:R1:W-:Y:S01]  /*1390*/  ST.E [R2.64+0xe0], R5 ;  /* 0x0000e00502007985 */ /* 0x0003e2000c101906 */
[----:B------:R-:W-:Y:S05]  /*13a0*/  RET.REL.NODEC R234 `(_ZN5flash24flash_fwd_splitkv_kernelI23Flash_fwd_kernel_traitsILi256ELi64ELi64ELi4ELb0ELb0EN7cutlass10bfloat16_tE19Flash_kernel_traitsILi256ELi64ELi64ELi4ES3_EELb0ELb1ELb1ELb0ELb0ELb0ELb1ELb1EEEvNS_16Flash_fwd_paramsE) ;  /* 0xffffec50ea007950 */ /* 0x000fea0003c3ffff */
.L_x_8179:
        /* <DEDUP_REMOVED lines=41> */
[----:B------:R-:W-:Y:S01]  /*1640*/  IADD3 R0, RZ, -R0, RZ ;  /* 0x80000000ff007210 */ /* 0x000fe20007ffe0ff */
[----:B------:R-:W2:Y:S04]  /*1650*/  LD.E.64 R14, [R10.64+0x28] ;  /* 0x000028060a0e7980 */ /* 0x000ea8000c101b00 */
        /* <DEDUP_REMOVED lines=14> */
[----:B---3--:R-:W-:-:S04]  /*1740*/  IABS R4, R7 ;  /* 0x0000000700047213 */ /* 0x008fc80000000000 */
[----:B-----5:R-:W3:Y:S08]  /*1750*/  I2F.RP R8, R4 ;  /* 0x0000000400087306 */ /* 0x020ef00000209400 */
[----:B---3--:R-:W3:Y:S02]  /*1760*/  MUFU.RCP R6, R8 ;  /* 0x0000000800067308 */ /* 0x008ee40000001000 */
[----:B---3--:R-:W-:-:S06]  /*1770*/  IADD3 R6, R6, 0xffffffe, RZ ;  /* 0x0ffffffe06067810 */ /* 0x008fcc0007ffe0ff */
[----:B------:R-:W3:Y:S01]  /*1780*/  F2I.FTZ.U32.TRUNC.NTZ R23, R6 ;  /* 0x0000000600177305 */ /* 0x000ee2000021f000 */
[----:B------:R-:W-:Y:S01]  /*1790*/  IMAD.MOV.U32 R22, RZ, RZ, RZ ;  /* 0x000000ffff167224 */ /* 0x000fe200078e00ff */
[----:B------:R-:W-:Y:S02]  /*17a0*/  IABS R9, R7 ;  /* 0x0000000700097213 */ /* 0x000fe40000000000 */
[----:B---3--:R-:W-:-:S05]  /*17b0*/  IADD3 R0, RZ, -R23, RZ ;  /* 0x80000017ff007210 */ /* 0x008fca0007ffe0ff */
        /* <DEDUP_REMOVED lines=16> */
[----:B------:R-:W-:-:S05]  /*18c0*/  IMAD R4, R69, R12, RZ ;  /* 0x0000000c45047224 */ /* 0x000fca00078e02ff */
[----:B------:R-:W-:Y:S02]  /*18d0*/  @!P0 IADD3 R16, -R16, RZ, RZ ;  /* 0x000000ff10108210 */ /* 0x000fe40007ffe1ff */
[----:B------:R-:W-:Y:S02]  /*18e0*/  @!P1 LOP3.LUT R16, RZ, R7, RZ, 0x33, !PT ;  /* 0x00000007ff109212 */ /* 0x000fe400078e33ff */
[----:B--2---:R-:W-:Y:S01]  /*18f0*/  SHF.R.S32.HI R0, RZ, 0x1f, R2 ;  /* 0x0000001fff007819 */ /* 0x004fe20000011402 */
[----:B----4-:R-:W-:-:S04]  /*1900*/  IMAD R9, R19, R2, RZ ;  /* 0x0000000213097224 */ /* 0x010fc800078e02ff */
[C---:B------:R-:W-:Y:S02]  /*1910*/  IMAD R9, R18.reuse, R0, R9 ;  /* 0x0000000012097224 */ /* 0x040fe400078e0209 */
[----:B------:R-:W-:-:S05]  /*1920*/  IMAD.WIDE.U32 R18, R18, R2, RZ ;  /* 0x0000000212127225 */ /* 0x000fca00078e00ff */
[----:B------:R-:W-:Y:S01]  /*1930*/  IADD3 R9, R19, R9, RZ ;  /* 0x0000000913097210 */ /* 0x000fe20007ffe0ff */
[----:B------:R-:W-:Y:S01]  /*1940*/  IMAD.MOV.U32 R8, RZ, RZ, R18 ;  /* 0x000000ffff087224 */ /* 0x000fe200078e0012 */
[----:B------:R-:W-:-:S03]  /*1950*/  SHF.R.S32.HI R19, RZ, 0x1f, R12 ;  /* 0x0000001fff137819 */ /* 0x000fc6000001140c */
[----:B------:R-:W-:-:S04]  /*1960*/  IMAD.WIDE.U32 R8, R12, R68, R8 ;  /* 0x000000440c087225 */ /* 0x000fc800078e0008 */
[----:B------:R-:W-:Y:S02]  /*1970*/  IMAD R4, R68, R19, R4 ;  /* 0x0000001344047224 */ /* 0x000fe400078e0204 */
[----:B------:R-:W-:Y:S01]  /*1980*/  IMAD R7, R15, R2, RZ ;  /* 0x000000020f077224 */ /* 0x000fe200078e02ff */
[----:B------:R-:W-:Y:S01]  /*1990*/  SHF.R.S32.HI R15, RZ, 0x1f, R16 ;  /* 0x0000001fff0f7819 */ /* 0x000fe20000011410 */
[----:B------:R-:W-:Y:S02]  /*19a0*/  IMAD.IADD R9, R9, 0x1, R4 ;  /* 0x0000000109097824 */ /* 0x000fe400078e0204 */
[----:B------:R-:W-:Y:S02]  /*19b0*/  IMAD R4, R21, R16, RZ ;  /* 0x0000001015047224 */ /* 0x000fe400078e02ff */
[----:B------:R-:W-:-:S04]  /*19c0*/  IMAD.WIDE.U32 R22, R14, R2, RZ ;  /* 0x000000020e167225 */ /* 0x000fc800078e00ff */
[----:B------:R-:W-:Y:S02]  /*19d0*/  IMAD R7, R14, R0, R7 ;  /* 0x000000000e077224 */ /* 0x000fe400078e0207 */
[----:B------:R-:W-:-:S04]  /*19e0*/  IMAD.WIDE.U32 R8, R16, R20, R8 ;  /* 0x0000001410087225 */ /* 0x000fc800078e0008 */
[----:B------:R-:W-:Y:S01]  /*19f0*/  IMAD R4, R20, R15, R4 ;  /* 0x0000000f14047224 */ /* 0x000fe200078e0204 */
[----:B------:R-:W-:Y:S02]  /*1a00*/  IADD3 R17, R23, R7, RZ ;  /* 0x0000000717117210 */ /* 0x000fe40007ffe0ff */
[----:B------:R-:W-:Y:S01]  /*1a10*/  MOV R0, R8 ;  /* 0x0000000800007202 */ /* 0x000fe20000000f00 */
[----:B------:R-:W-:Y:S01]  /*1a20*/  IMAD.IADD R7, R9, 0x1, R4 ;  /* 0x0000000109077824 */ /* 0x000fe200078e0204 */
[----:B------:R-:W-:Y:S05]  /*1a30*/  BRA `(.L_x_8198) ;  /* 0x000004f000007947 */ /* 0x000fea0003800000 */
.L_x_8197:
        /* <DEDUP_REMOVED lines=8> */
[----:B------:R-:W-:-:S02]  /*1ac0*/  IMAD.MOV.U32 R22, RZ, RZ, RZ ;  /* 0x000000ffff167224 */ /* 0x000fc400078e00ff */
[----:B------:R-:W-:Y:S01]  /*1ad0*/  @P4 IMAD.IADD R6, R14, 0x1, R15 ;  /* 0x000000010e064824 */ /* 0x000fe200078e020f */
        /* <DEDUP_REMOVED lines=13> */
[----:B------:R-:W-:Y:S01]  /*1bb0*/  @!P4 SHF.R.S32.HI R4, RZ, 0x1f, R14 ;  /* 0x0000001fff04c819 */ /* 0x000fe2000001140e */
[----:B---3--:R-:W-:-:S03]  /*1bc0*/  @!P4 IMAD R5, R69, R14, RZ ;  /* 0x0000000e4505c224 */ /* 0x008fc600078e02ff */
[----:B------:R-:W-:Y:S01]  /*1bd0*/  ISETP.GT.U32.AND P0, PT, R7, R0, PT ;  /* 0x000000000700720c */ /* 0x000fe20003f04070 */
[----:B------:R-:W-:Y:S02]  /*1be0*/  @!P4 IMAD R4, R4, R68, R5 ;  /* 0x000000440404c224 */ /* 0x000fe400078e0205 */
[----:B------:R-:W-:Y:S01]  /*1bf0*/  @!P4 IMAD.WIDE.U32 R22, R68, R14, RZ ;  /* 0x0000000e4416c225 */ /* 0x000fe200078e00ff */
[----:B-----5:R-:W-:-:S04]  /*1c00*/  @!P4 SHF.R.S32.HI R5, RZ, 0x1f, R8 ;  /* 0x0000001fff05c819 */ /* 0x020fc80000011408 */
[----:B------:R-:W-:Y:S01]  /*1c10*/  @!P4 IADD3 R23, R23, R4, RZ ;  /* 0x000000041717c210 */ /* 0x000fe20007ffe0ff */
[----:B------:R-:W-:-:S04]  /*1c20*/  @!P4 IMAD R4, R19, R8, RZ ;  /* 0x000000081304c224 */ /* 0x000fc800078e02ff */
[-C--:B------:R-:W-:Y:S01]  /*1c30*/  @!P0 IADD3 R0, R0, -R7.reuse, RZ ;  /* 0x8000000700008210 */ /* 0x080fe20007ffe0ff */
[-C--:B------:R-:W-:Y:S02]  /*1c40*/  @P4 IMAD R13, R69, R6.reuse, RZ ;  /* 0x00000006450d4224 */ /* 0x080fe400078e02ff */
[----:B------:R-:W-:Y:S01]  /*1c50*/  @P4 IMAD.WIDE.U32 R24, R68, R6, RZ ;  /* 0x0000000644184225 */ /* 0x000fe200078e00ff */
[----:B------:R-:W-:Y:S02]  /*1c60*/  ISETP.GE.U32.AND P3, PT, R0, R7, PT ;  /* 0x000000070000720c */ /* 0x000fe40003f66070 */
[----:B------:R-:W-:Y:S01]  /*1c70*/  LOP3.LUT R0, R238, R9, RZ, 0x3c, !PT ;  /* 0x00000009ee007212 */ /* 0x000fe200078e3cff */
[C---:B------:R-:W-:Y:S01]  /*1c80*/  @!P4 IMAD R4, R18.reuse, R5, R4 ;  /* 0x000000051204c224 */ /* 0x040fe200078e0204 */
[----:B------:R-:W-:Y:S01]  /*1c90*/  LEA R5, R165, 0xffffffc0, 0x6 ;  /* 0xffffffc0a5057811 */ /* 0x000fe200078e30ff */
[----:B------:R-:W-:Y:S01]  /*1ca0*/  @!P4 IMAD.WIDE.U32 R18, R18, R8, R22 ;  /* 0x000000081212c225 */ /* 0x000fe200078e0016 */
[----:B------:R-:W-:-:S02]  /*1cb0*/  @P4 MOV R12, R24 ;  /* 0x00000018000c4202 */ /* 0x000fc40000000f00 */
[----:B------:R-:W-:Y:S01]  /*1cc0*/  ISETP.GE.AND P1, PT, R0, RZ, PT ;  /* 0x000000ff0000720c */ /* 0x000fe20003f26270 */
[----:B------:R-:W-:Y:S01]  /*1cd0*/  @P4 IMAD.IADD R13, R25, 0x1, R13 ;  /* 0x00000001190d4824 */ /* 0x000fe200078e020d */
[----:B------:R-:W-:Y:S01]  /*1ce0*/  @!P0 IADD3 R2, R2, 0x1, RZ ;  /* 0x0000000102028810 */ /* 0x000fe20007ffe0ff */
[----:B------:R-:W-:Y:S01]  /*1cf0*/  @!P4 IMAD.IADD R13, R19, 0x1, R4 ;  /* 0x00000001130dc824 */ /* 0x000fe200078e0204 */
[----:B------:R-:W-:Y:S01]  /*1d00*/  @!P4 MOV R12, R18 ;  /* 0x00000012000cc202 */ /* 0x000fe20000000f00 */
[----:B------:R-:W-:Y:S01]  /*1d10*/  IMAD R6, R69, R5, RZ ;  /* 0x0000000545067224 */ /* 0x000fe200078e02ff */
[----:B------:R-:W-:Y:S02]  /*1d20*/  SHF.R.S32.HI R19, RZ, 0x1f, R5 ;  /* 0x0000001fff137819 */ /* 0x000fe40000011405 */
[----:B------:R-:W-:Y:S01]  /*1d30*/  ISETP.NE.AND P0, PT, R9, RZ, PT ;  /* 0x000000ff0900720c */ /* 0x000fe20003f05270 */
[----:B----4-:R-:W-:Y:S01]  /*1d40*/  @!P4 IMAD R4, R71, R14, RZ ;  /* 0x0000000e4704c224 */ /* 0x010fe200078e02ff */
[----:B------:R-:W-:Y:S01]  /*1d50*/  @!P4 SHF.R.S32.HI R7, RZ, 0x1f, R14 ;  /* 0x0000001fff07c819 */ /* 0x000fe2000001140e */
[----:B------:R-:W-:-:S02]  /*1d60*/  IMAD R6, R19, R68, R6 ;  /* 0x0000004413067224 */ /* 0x000fc400078e0206 */
[----:B------:R-:W-:Y:S01]  /*1d70*/  IMAD.WIDE.U32 R12, R68, R5, R12 ;  /* 0x00000005440c7225 */ /* 0x000fe200078e000c */
[----:B------:R-:W-:-:S03]  /*1d80*/  @P3 IADD3 R2, R2, 0x1, RZ ;  /* 0x0000000102023810 */ /* 0x000fc60007ffe0ff */
[----:B------:R-:W-:Y:S01]  /*1d90*/  @!P4 IMAD R4, R7, R70, R4 ;  /* 0x000000460704c224 */ /* 0x000fe200078e0204 */
[----:B------:R-:W-:Y:S01]  /*1da0*/  IADD3 R7, R13, R6, RZ ;  /* 0x000000060d077210 */ /* 0x000fe20007ffe0ff */
[----:B------:R-:W-:Y:S01]  /*1db0*/  @!P4 IMAD.WIDE.U32 R22, R70, R14, RZ ;  /* 0x0000000e4616c225 */ /* 0x000fe200078e00ff */
[----:B------:R-:W-:-:S03]  /*1dc0*/  @!P4 SHF.R.S32.HI R13, RZ, 0x1f, R8 ;  /* 0x0000001fff0dc819 */ /* 0x000fc60000011408 */
[----:B------:R-:W-:Y:S01]  /*1dd0*/  @!P1 IMAD.MOV R2, RZ, RZ, -R2 ;  /* 0x000000ffff029224 */ /* 0x000fe200078e0a02 */
[----:B------:R-:W-:Y:S01]  /*1de0*/  @!P0 LOP3.LUT R2, RZ, R9, RZ, 0x33, !PT ;  /* 0x00000009ff028212 */ /* 0x000fe200078e33ff */
[----:B------:R-:W-:Y:S01]  /*1df0*/  @!P4 IMAD R0, R21, R8, RZ ;  /* 0x000000081500c224 */ /* 0x000fe200078e02ff */
[----:B------:R-:W-:Y:S01]  /*1e00*/  @P4 IADD3 R14, R14, R15, RZ ;  /* 0x0000000f0e0e4210 */ /* 0x000fe20007ffe0ff */
[----:B------:R-:W-:Y:S01]  /*1e10*/  @!P4 IMAD.IADD R23, R23, 0x1, R4 ;  /* 0x000000011717c824 */ /* 0x000fe200078e0204 */
[----:B------:R-:W-:Y:S01]  /*1e20*/  MOV R6, R12 ;  /* 0x0000000c00067202 */ /* 0x000fe20000000f00 */
[C---:B------:R-:W-:Y:S01]  /*1e30*/  @!P4 IMAD R0, R20.reuse, R13, R0 ;  /* 0x0000000d1400c224 */ /* 0x040fe200078e0200 */
[----:B------:R-:W-:Y:S01]  /*1e40*/  SHF.R.S32.HI R15, RZ, 0x1f, R2 ;  /* 0x0000001fff0f7819 */ /* 0x000fe20000011402 */
[----:B------:R-:W-:-:S04]  /*1e50*/  @!P4 IMAD.WIDE.U32 R20, R20, R8, R22 ;  /* 0x000000081414c225 */ /* 0x000fc800078e0016 */
        /* <DEDUP_REMOVED lines=13> */
.L_x_8198:
[----:B-1----:R-:W-:Y:S05]  /*1f30*/  BSYNC B0 ;  /* 0x0000000000007941 */ /* 0x002fea0003800000 */
.L_x_8196:
        /* <DEDUP_REMOVED lines=12> */
[----:B------:R-:W-:Y:S02]  /*2000*/  LOP3.LUT R4, R13, 0xfffffff0, RZ, 0xc0, !PT ;  /* 0xfffffff00d047812 */ /* 0x000fe400078ec0ff */
[----:B------:R-:W-:-:S03]  /*2010*/  LOP3.LUT R6, R180, 0xfffffff8, RZ, 0xc0, !PT ;  /* 0xfffffff8b4067812 */ /* 0x000fc600078ec0ff */
[C---:B------:R-:W-:Y:S02]  /*2020*/  IMAD.IADD R4, R75.reuse, 0x1, -R4 ;  /* 0x000000014b047824 */ /* 0x040fe400078e0a04 */
[----:B------:R-:W-:-:S03]  /*2030*/  IMAD.IADD R73, R75, 0x1, -R6 ;  /* 0x000000014b497824 */ /* 0x000fc600078e0a06 */
[----:B------:R-:W-:Y:S01]  /*2040*/  SHF.R.S32.HI R21, RZ, 0x1f, R4 ;  /* 0x0000001fff157819 */ /* 0x000fe20000011404 */
[----:B------:R-:W-:Y:S01]  /*2050*/  IMAD.SHL.U32 R18, R73, 0x8, RZ ;  /* 0x0000000849127824 */ /* 0x000fe200078e00ff */
[----:B------:R-:W-:Y:S02]  /*2060*/  SHF.R.S32.HI R74, RZ, 0x4, R13 ;  /* 0x00000004ff4a7819 */ /* 0x000fe4000001140d */
[----:B------:R-:W-:Y:S01]  /*2070*/  LEA.HI R2, R21, R4, RZ, 0x3 ;  /* 0x0000000415027211 */ /* 0x000fe200078f18ff */
[----:B------:R-:W-:Y:S01]  /*2080*/  IMAD R6, R19, R70, RZ ;  /* 0x0000004613067224 */ /* 0x000fe200078e02ff */
[----:B------:R-:W-:Y:S02]  /*2090*/  SHF.R.S32.HI R180, RZ, 0x3, R180 ;  /* 0x00000003ffb47819 */ /* 0x000fe400000114b4 */
[----:B-1----:R-:W-:Y:S02]  /*20a0*/  IADD3 R30, P0, R18, R22, RZ ;  /* 0x00000016121e7210 */ /* 0x002fe40007f1e0ff */
[----:B------:R-:W-:-:S02]  /*20b0*/  SHF.R.S32.HI R19, RZ, 0x1f, R18 ;  /* 0x0000001fff137819 */ /* 0x000fc40000011412 */
[----:B------:R-:W-:Y:S02]  /*20c0*/  LOP3.LUT R21, R2, 0xfffffff8, RZ, 0xc0, !PT ;  /* 0xfffffff802157812 */ /* 0x000fe400078ec0ff */
[----:B------:R-:W-:Y:S01]  /*20d0*/  LEA.HI R13, R13, R74, RZ, 0x1 ;  /* 0x0000004a0d0d7211 */ /* 0x000fe200078f08ff */
[----:B------:R-:W-:Y:S02]  /*20e0*/  IMAD.SHL.U32 R14, R180, 0x40, RZ ;  /* 0x00000040b40e7824 */ /* 0x000fe400078e00ff */
[----:B------:R-:W-:Y:S01]  /*20f0*/  IMAD.X R31, R19, 0x1, R17, P0 ;  /* 0x00000001131f7824 */ /* 0x000fe200000e0611 */
[----:B------:R-:W-:Y:S01]  /*2100*/  LOP3.LUT R13, R13, 0xfffffffe, RZ, 0xc0, !PT ;  /* 0xfffffffe0d0d7812 */ /* 0x000fe200078ec0ff */
[----:B------:R-:W-:Y:S01]  /*2110*/  IMAD.IADD R4, R4, 0x1, -R21 ;  /* 0x0000000104047824 */ /* 0x000fe200078e0a15 */
[----:B------:R-:W-:Y:S01]  /*2120*/  LOP3.LUT R21, R14, 0x1c0, RZ, 0xc0, !PT ;  /* 0x000001c00e157812 */ /* 0x000fe200078ec0ff */
[C---:B------:R-:W-:Y:S02]  /*2130*/  IMAD R6, R12.reuse, R71, R6 ;  /* 0x000000470c067224 */ /* 0x040fe400078e0206 */
[----:B------:R-:W-:Y:S01]  /*2140*/  IMAD.WIDE.U32 R30, R12, R70, R30 ;  /* 0x000000460c1e7225 */ /* 0x000fe200078e001e */
[----:B------:R-:W-:-:S03]  /*2150*/  LEA.HI R14, R72, R75, RZ, 0x6 ;  /* 0x0000004b480e7211 */ /* 0x000fc600078f30ff */
[----:B------:R-:W-:Y:S02]  /*2160*/  IMAD.IADD R74, R74, 0x1, -R13 ;  /* 0x000000014a4a7824 */ /* 0x000fe400078e0a0d */
[----:B------:R-:W-:Y:S01]  /*2170*/  IMAD.SHL.U32 R12, R4, 0x40, RZ ;  /* 0x00000040040c7824 */ /* 0x000fe200078e00ff */
[----:B------:R-:W-:Y:S01]  /*2180*/  LOP3.LUT R17, R21, 0x38, R18, 0xf8, !PT ;  /* 0x0000003815117812 */ /* 0x000fe200078ef812 */
[----:B------:R-:W-:Y:S01]  /*2190*/  IMAD.SHL.U32 R13, R74, 0x8, RZ ;  /* 0x000000084a0d7824 */ /* 0x000fe200078e00ff */
[----:B------:R-:W-:Y:S01]  /*21a0*/  SHF.R.U32.HI R22, RZ, 0x3, R21 ;  /* 0x00000003ff167819 */ /* 0x000fe20000011615 */
[----:B------:R-:W-:Y:S01]  /*21b0*/  IMAD.SHL.U32 R14, R14, 0x8, RZ ;  /* 0x000000080e0e7824 */ /* 0x000fe200078e00ff */
[----:B------:R-:W-:Y:S01]  /*21c0*/  LOP3.LUT R12, R12, 0x1c0, RZ, 0xc0, !PT ;  /* 0x000001c00c0c7812 */ /* 0x000fe200078ec0ff */
[----:B------:R-:W-:Y:S01]  /*21d0*/  IMAD.IADD R31, R31, 0x1, R6 ;  /* 0x000000011f1f7824 */ /* 0x000fe200078e0206 */
[----:B------:R-:W-:Y:S01]  /*21e0*/  LOP3.LUT R17, R17, R22, RZ, 0x3c, !PT ;  /* 0x0000001611117212 */ /* 0x000fe200078e3cff */
[----:B------:R-:W-:Y:S01]  /*21f0*/  IMAD R6, R29, R16, RZ ;  /* 0x000000101d067224 */ /* 0x000fe200078e02ff */
[----:B------:R-:W-:-:S02]  /*2200*/  LOP3.LUT R13, R12, 0x8, R13, 0xf8, !PT ;  /* 0x000000080c0d7812 */ /* 0x000fc400078ef80d */
[----:B------:R-:W-:Y:S01]  /*2210*/  SHF.R.U32.HI R12, RZ, 0x3, R12 ;  /* 0x00000003ff0c7819 */ /* 0x000fe2000001160c */
[-C--:B------:R-:W-:Y:S01]  /*2220*/  IMAD R6, R15, R28.reuse, R6 ;  /* 0x0000001c0f067224 */ /* 0x080fe200078e0206 */
[----:B------:R-:W-:Y:S01]  /*2230*/  LOP3.LUT R178, R17, 0xfffffe00, R14, 0xf8, !PT ;  /* 0xfffffe0011b27812 */ /* 0x000fe200078ef80e */
[----:B------:R-:W-:Y:S01]  /*2240*/  IMAD.WIDE.U32 R22, R16, R28, R30 ;  /* 0x0000001c10167225 */ /* 0x000fe200078e001e */
[----:B------:R-:W-:Y:S02]  /*2250*/  SHF.R.S32.HI R76, RZ, 0x1f, R235 ;  /* 0x0000001fff4c7819 */ /* 0x000fe400000114eb */
[----:B------:R-:W-:Y:S01]  /*2260*/  LOP3.LUT R55, R13, R12, RZ, 0x3c, !PT ;  /* 0x0000000c0d377212 */ /* 0x000fe200078e3cff */
[----:B------:R-:W-:Y:S01]  /*2270*/  IMAD.IADD R23, R23, 0x1, R6 ;  /* 0x0000000117177824 */ /* 0x000fe200078e0206 */
[----:B------:R-:W-:Y:S01]  /*2280*/  SHF.R.S32.HI R181, RZ, 0x1f, R180 ;  /* 0x0000001fffb57819 */ /* 0x000fe200000114b4 */
[----:B------:R-:W-:Y:S01]  /*2290*/  IMAD R185, R71, R180, RZ ;  /* 0x000000b447b97224 */ /* 0x000fe200078e02ff */
[----:B------:R-:W-:Y:S01]  /*22a0*/  LOP3.LUT P4, RZ, R4, 0x4, RZ, 0xc0, !PT ;  /* 0x0000000404ff7812 */ /* 0x000fe2000788c0ff */
[----:B------:R-:W-:Y:S01]  /*22b0*/  IMAD.WIDE.U32 R22, R180, R70, R22 ;  /* 0x00000046b4167225 */ /* 0x000fe200078e0016 */
[----:B------:R-:W-:-:S03]  /*22c0*/  LOP3.LUT P3, RZ, R4, 0x2, RZ, 0xc0, !PT ;  /* 0x0000000204ff7812 */ /* 0x000fc6000786c0ff */
[----:B------:R-:W-:Y:S01]  /*22d0*/  IMAD R185, R181, R70, R185 ;  /* 0x00000046b5b97224 */ /* 0x000fe200078e02b9 */
[----:B------:R-:W-:-:S03]  /*22e0*/  IADD3 R14, R18, 0x40, RZ ;  /* 0x00000040120e7810 */ /* 0x000fc60007ffe0ff */
[----:B------:R-:W-:Y:S02]  /*22f0*/  IMAD.IADD R185, R23, 0x1, R185 ;  /* 0x0000000117b97824 */ /* 0x000fe400078e02b9 */
[----:B------:R-:W-:Y:S01]  /*2300*/  IMAD.SHL.U32 R2, R2, 0x40, RZ ;  /* 0x0000004002027824 */ /* 0x000fe200078e00ff */
[----:B------:R-:W-:-:S04]  /*2310*/  SHF.R.S32.HI R179, RZ, 0x1f, R238 ;  /* 0x0000001fffb37819 */ /* 0x000fc800000114ee */
[----:B------:R-:W-:Y:S01]  /*2320*/  LOP3.LUT R55, R55, 0xfffffe00, R2, 0xf8, !PT ;  /* 0xfffffe0037377812 */ /* 0x000fe200078ef802 */
[----:B------:R-:W-:-:S04]  /*2330*/  IMAD.WIDE R190, R233, 0x40, R180 ;  /* 0x00000040e9be7825 */ /* 0x000fc800078e02b4 */
[----:B------:R-:W-:Y:S01]  /*2340*/  IMAD R187, R69, R180, RZ ;  /* 0x000000b445bb7224 */ /* 0x000fe200078e02ff */
[----:B------:R-:W-:-:S03]  /*2350*/  LEA.HI R72, R72, R75, RZ, 0x5 ;  /* 0x0000004b48487211 */ /* 0x000fc600078f28ff */
[----:B------:R-:W-:Y:S02]  /*2360*/  IMAD R187, R181, R68, R187 ;  /* 0x00000044b5bb7224 */ /* 0x000fe400078e02bb */
        /* <DEDUP_REMOVED lines=11> */
[----:B---3--:R-:W-:-:S04]  /*2420*/  @!P5 IMAD R17, R27, R235, RZ ;  /* 0x000000eb1b11d224 */ /* 0x008fc800078e02ff */
[C---:B------:R-:W-:Y:S02]  /*2430*/  @!P5 IMAD R3, R26.reuse, R76, R17 ;  /* 0x0000004c1a03d224 */ /* 0x040fe400078e0211 */
[----:B------:R-:W-:-:S04]  /*2440*/  @!P5 IMAD.WIDE.U32 R26, R26, R235, RZ ;  /* 0x000000eb1a1ad225 */ /* 0x000fc800078e00ff */
[----:B------:R-:W-:Y:S02]  /*2450*/  @P5 IMAD.MOV.U32 R4, RZ, RZ, R28 ;  /* 0x000000ffff045224 */ /* 0x000fe400078e001c */
[----:B------:R-:W-:Y:S01]  /*2460*/  @!P5 IMAD.MOV.U32 R4, RZ, RZ, R26 ;  /* 0x000000ffff04d224 */ /* 0x000fe200078e001a */
[----:B------:R-:W-:Y:S01]  /*2470*/  LEA R184, P0, R22, R24, 0x1 ;  /* 0x0000001816b87211 */ /* 0x000fe200078008ff */
[----:B------:R-:W-:Y:S02]  /*2480*/  @P5 IMAD.IADD R13, R29, 0x1, R13 ;  /* 0x000000011d0d5824 */ /* 0x000fe400078e020d */
[----:B------:R-:W-:Y:S01]  /*2490*/  @!P5 IMAD.IADD R13, R27, 0x1, R3 ;  /* 0x000000011b0dd824 */ /* 0x000fe200078e0203 */
[----:B------:R-:W-:Y:S02]  /*24a0*/  IADD3 R12, P1, R18, R4, RZ ;  /* 0x00000004120c7210 */ /* 0x000fe40007f3e0ff */
[----:B------:R-:W-:Y:S02]  /*24b0*/  LEA.HI.X R185, R22, R25, R185, 0x1, P0 ;  /* 0x0000001916b97211 */ /* 0x000fe400000f0cb9 */
[-C--:B----4-:R-:W-:Y:S01]  /*24c0*/  ISETP.GE.AND P0, PT, R14, R81.reuse, PT ;  /* 0x000000510e00720c */ /* 0x090fe20003f06270 */
[----:B------:R-:W-:Y:S01]  /*24d0*/  IMAD.X R13, R19, 0x1, R13, P1 ;  /* 0x00000001130d7824 */ /* 0x000fe200008e060d */
[----:B------:R-:W-:Y:S01]  /*24e0*/  ISETP.GE.AND P1, PT, R18, R81, PT ;  /* 0x000000511200720c */ /* 0x000fe20003f26270 */
[----:B------:R-:W-:Y:S01]  /*24f0*/  IMAD R3, R9, R238, RZ ;  /* 0x000000ee09037224 */ /* 0x000fe200078e02ff */
[----:B------:R-:W-:Y:S01]  /*2500*/  SEL R2, RZ, 0xffffffff, P0 ;  /* 0xffffffffff027807 */ /* 0x000fe20000000000 */
[----:B------:R-:W-:Y:S01]  /*2510*/  IMAD.WIDE.U32 R22, R238, R8, R12 ;  /* 0x00000008ee167225 */ /* 0x000fe200078e000c */
[----:B------:R-:W-:-:S02]  /*2520*/  IADD3 R13, R18, 0x80, RZ ;  /* 0x00000080120d7810 */ /* 0x000fc40007ffe0ff */
[----:B------:R-:W-:Y:S01]  /*2530*/  IADD3 R12, R18, 0xc0, RZ ;  /* 0x000000c0120c7810 */ /* 0x000fe20007ffe0ff */
[----:B------:R-:W-:Y:S01]  /*2540*/  IMAD R3, R8, R179, R3 ;  /* 0x000000b308037224 */ /* 0x000fe200078e0203 */
[----:B------:R-:W-:Y:S01]  /*2550*/  SEL R9, RZ, 0x1, P1 ;  /* 0x00000001ff097807 */ /* 0x000fe20000800000 */
[----:B------:R-:W-:Y:S01]  /*2560*/  IMAD.SHL.U32 R2, R2, 0x2, RZ ;  /* 0x0000000202027824 */ /* 0x000fe200078e00ff */
[-C--:B------:R-:W-:Y:S02]  /*2570*/  ISETP.GE.AND P1, PT, R13, R81.reuse, PT ;  /* 0x000000510d00720c */ /* 0x080fe40003f26270 */
[----:B------:R-:W-:Y:S01]  /*2580*/  ISETP.GE.AND P0, PT, R12, R81, PT ;  /* 0x000000510c00720c */ /* 0x000fe20003f06270 */
[----:B------:R-:W-:Y:S01]  /*2590*/  IMAD.IADD R23, R23, 0x1, R3 ;  /* 0x0000000117177824 */ /* 0x000fe200078e0203 */
[----:B------:R-:W-:Y:S02]  /*25a0*/  LOP3.LUT R2, R2, 0x2, R9, 0xe2, !PT ;  /* 0x0000000202027812 */ /* 0x000fe400078ee209 */
[----:B------:R-:W-:-:S02]  /*25b0*/  SEL R3, RZ, 0x4, P1 ;  /* 0x00000004ff037807 */ /* 0x000fc40000800000 */
[----:B------:R-:W-:-:S04]  /*25c0*/  SEL R78, RZ, 0x8, P0 ;  /* 0x00000008ff4e7807 */ /* 0x000fc80000000000 */
[----:B------:R-:W-:Y:S02]  /*25d0*/  LOP3.LUT R78, R78, R2, R3, 0xfe, !PT ;  /* 0x000000024e4e7212 */ /* 0x000fe400078efe03 */
[----:B------:R-:W-:-:S04]  /*25e0*/  SHF.R.S32.HI R3, RZ, 0x1f, R80 ;  /* 0x0000001fff037819 */ /* 0x000fc80000011450 */
[----:B------:R-:W-:-:S04]  /*25f0*/  LEA.HI R3, R3, R80, RZ, 0x6 ;  /* 0x0000005003037211 */ /* 0x000fc800078f30ff */
[----:B------:R-:W-:Y:S02]  /*2600*/  SHF.R.S32.HI R3, RZ, 0x6, R3 ;  /* 0x00000006ff037819 */ /* 0x000fe40000011403 */
[----:B------:R-:W-:Y:S02]  /*2610*/  IADD3 R182, P0, R18, R0, RZ ;  /* 0x0000000012b67210 */ /* 0x000fe40007f1e0ff */
[----:B------:R-:W-:-:S04]  /*2620*/  IMNMX R106, R230, R3, !PT ;  /* 0x00000003e66a7217 */ /* 0x000fc80007800200 */
[----:B------:R-:W-:Y:S01]  /*2630*/  ISETP.GT.AND P1, PT, R165, R106, PT ;  /* 0x0000006aa500720c */ /* 0x000fe20003f24270 */
[----:B------:R-:W-:Y:S02]  /*2640*/  IMAD.X R183, R19, 0x1, R7, P0 ;  /* 0x0000000113b77824 */ /* 0x000fe400000e0607 */
        /* <DEDUP_REMOVED lines=9> */
[----:B------:R-:W-:Y:S02]  /*26e0*/  @!P2 IMAD.MOV.U32 R20, RZ, RZ, RZ ;  /* 0x000000ffff14a224 */ /* 0x000fe400078e00ff */
[----:B------:R-:W-:-:S02]  /*26f0*/  IMAD.IADD R77, R75, 0x1, -R0 ;  /* 0x000000014b4d7824 */ /* 0x000fc400078e0a00 */
        /* <DEDUP_REMOVED lines=173> */
.L_x_8317:
        /* <DEDUP_REMOVED lines=22> */
.L_x_8201:
[----:B------:R-:W-:Y:S05]  /*3330*/  BSYNC B0 ;  /* 0x0000000000007941 */ /* 0x000fea0003800000 */
.L_x_8200:
        /* <DEDUP_REMOVED lines=21> */
.L_x_8203:
[----:B------:R-:W-:Y:S05]  /*3490*/  BSYNC B0 ;  /* 0x0000000000007941 */ /* 0x000fea0003800000 */
.L_x_8202:
        /* <DEDUP_REMOVED lines=21> */
.L_x_8205:
[----:B------:R-:W-:Y:S05]  /*35f0*/  BSYNC B0 ;  /* 0x0000000000007941 */ /* 0x000fea0003800000 */
.L_x_8204:
        /* <DEDUP_REMOVED lines=21> */
.L_x_8207:
[----:B------:R-:W-:Y:S05]  /*3750*/  BSYNC B0 ;  /* 0x0000000000007941 */ /* 0x000fea0003800000 */
.L_x_8206:
        /* <DEDUP_REMOVED lines=65> */
.L_x_8214:
[----:B------:R-:W-:Y:S05]  /*3b70*/  BSYNC B0 ;  /* 0x0000000000007941 */ /* 0x000fea0003800000 */
.L_x_8213:
        /* <DEDUP_REMOVED lines=50> */
.L_x_8216:
[----:B------:R-:W-:Y:S05]  /*3ea0*/  BSYNC B0 ;  /* 0x0000000000007941 */ /* 0x000fea0003800000 */
.L_x_8215:
        /* <DEDUP_REMOVED lines=50> */
.L_x_8218:
[----:B------:R-:W-:Y:S05]  /*41d0*/  BSYNC B0 ;  /* 0x0000000000007941 */ /* 0x000fea0003800000 */
.L_x_8217:
        /* <DEDUP_REMOVED lines=49> */
.L_x_8212:
[----:B------:R-:W-:Y:S05]  /*44f0*/  BSYNC B1 ;  /* 0x0000000000017941 */ /* 0x000fea0003800000 */
.L_x_8211:
        /* <DEDUP_REMOVED lines=63> */
.L_x_8222:
[----:B------:R-:W-:Y:S05]  /*48f0*/  BSYNC B0 ;  /* 0x0000000000007941 */ /* 0x000fea0003800000 */
.L_x_8221:
        /* <DEDUP_REMOVED lines=53> */
.L_x_8224:
[----:B------:R-:W-:Y:S05]  /*4c50*/  BSYNC B0 ;  /* 0x0000000000007941 */ /* 0x000fea0003800000 */
.L_x_8223:
        /* <DEDUP_REMOVED lines=53> */
.L_x_8226:
[----:B------:R-:W-:Y:S05]  /*4fb0*/  BSYNC B0 ;  /* 0x0000000000007941 */ /* 0x000fea0003800000 */
.L_x_8225:
        /* <DEDUP_REMOVED lines=52> */
.L_x_8220:
[----:B------:R-:W-:Y:S05]  /*5300*/  BSYNC B1 ;  /* 0x0000000000017941 */ /* 0x000fea0003800000 */
.L_x_8219:
        /* <DEDUP_REMOVED lines=63> */
.L_x_8230:
[----:B------:R-:W-:Y:S05]  /*5700*/  BSYNC B0 ;  /* 0x0000000000007941 */ /* 0x000fea0003800000 */
.L_x_8229:
        /* <DEDUP_REMOVED lines=53> */
.L_x_8232:
[----:B------:R-:W-:Y:S05]  /*5a60*/  BSYNC B0 ;  /* 0x0000000000007941 */ /* 0x000fea0003800000 */
.L_x_8231:
        /* <DEDUP_REMOVED lines=53> */
.L_x_8234:
[----:B------:R-:W-:Y:S05]  /*5dc0*/  BSYNC B0 ;  /* 0x0000000000007941 */ /* 0x000fea0003800000 */
.L_x_8233:
        /* <DEDUP_REMOVED lines=52> */
.L_x_8228:
[----:B------:R-:W-:Y:S05]  /*6110*/  BSYNC B1 ;  /* 0x0000000000017941 */ /* 0x000fea0003800000 */
.L_x_8227:
        /* <DEDUP_REMOVED lines=65> */
.L_x_8238:
[----:B------:R-:W-:Y:S05]  /*6530*/  BSYNC B0 ;  /* 0x0000000000007941 */ /* 0x000fea0003800000 */
.L_x_8237:
        /* <DEDUP_REMOVED lines=53> */
.L_x_8240:
[----:B------:R-:W-:Y:S05]  /*6890*/  BSYNC B0 ;  /* 0x0000000000007941 */ /* 0x000fea0003800000 */
.L_x_8239:
        /* <DEDUP_REMOVED lines=53> */
.L_x_8242:
[----:B------:R-:W-:Y:S05]  /*6bf0*/  BSYNC B0 ;  /* 0x0000000000007941 */ /* 0x000fea0003800000 */
.L_x_8241:
        /* <DEDUP_REMOVED lines=52> */
.L_x_8236:
[----:B------:R-:W-:Y:S05]  /*6f40*/  BSYNC B1 ;  /* 0x0000000000017941 */ /* 0x000fea0003800000 */
.L_x_8235:
[----:B-1----:R-:W2:Y:S02]  /*6f50*/  LD.E R3, [R10.64+0xd0] ;  /* 0x0000d0060a037980 */ /* 0x002ea4000c101900 */
[----:B--2---:R-:W-:Y:S05]  /*6f60*/  IMAD.U32 R3, R3, -0x20, RZ ;  /* 0xffffffe003037824 */ /* 0x004fea00078e00ff */
[C---:B------:R-:W-:Y:S02]  /*6f70*/  LEA R20, P1, R3.reuse, R20, 0x1 ;  /* 0x0000001403147211 */ /* 0x040fe400078208ff */
[C---:B------:R-:W-:Y:S02]  /*6f80*/  LEA R60, P0, R3.reuse, R60, 0x1 ;  /* 0x0000003c033c7211 */ /* 0x040fe400078008ff */
[C---:B------:R-:W-:Y:S02]  /*6f90*/  LEA.HI.X.SX32 R21, R3.reuse, R21, 0x1, P1 ;  /* 0x0000001503157211 */ /* 0x040fe400008f0eff */
[----:B------:R-:W-:Y:S01]  /*6fa0*/  LEA.HI.X.SX32 R61, R3, R61, 0x1, P0 ;  /* 0x0000003d033d7211 */ /* 0x000fe200000f0eff */
[----:B------:R-:W-:-:S05]  /*6fb0*/  BRA `(.L_x_8243) ;  /* 0x0000680000007947 */ /* 0x000fca0003800000 */
.L_x_8210:
        /* <DEDUP_REMOVED lines=89> */
.L_x_8249:
[----:B------:R-:W-:Y:S05]  /*7550*/  BSYNC B0 ;  /* 0x0000000000007941 */ /* 0x000fea0003800000 */
.L_x_8248:
[----:B-----5:R3:W-:Y:S02]  /*7560*/  ST.E.128 [R142.64], R44 ;  /* 0x0000002c8e007985 */ /* 0x0207e4000c101d06 */
.L_x_8247:
[----:B------:R-:W-:Y:S05]  /*7570*/  BSYNC B1 ;  /* 0x0000000000017941 */ /* 0x000fea0003800000 */
.L_x_8246:
        /* <DEDUP_REMOVED lines=87> */
.L_x_8253:
[----:B------:R-:W-:Y:S05]  /*7af0*/  BSYNC B0 ;  /* 0x0000000000007941 */ /* 0x000fea0003800000 */
.L_x_8252:
[----:B-----5:R4:W-:Y:S02]  /*7b00*/  ST.E.128 [R142.64+0x80], R44 ;  /* 0x0000802c8e007985 */ /* 0x0209e4000c101d06 */
.L_x_8251:
[----:B------:R-:W-:Y:S05]  /*7b10*/  BSYNC B1 ;  /* 0x0000000000017941 */ /* 0x000fea0003800000 */
.L_x_8250:
        /* <DEDUP_REMOVED lines=87> */
.L_x_8257:
[----:B------:R-:W-:Y:S05]  /*8090*/  BSYNC B0 ;  /* 0x0000000000007941 */ /* 0x000fea0003800000 */
.L_x_8256:
[----:B-----5:R4:W-:Y:S02]  /*80a0*/  ST.E.128 [R142.64+0x100], R44 ;  /* 0x0001002c8e007985 */ /* 0x0209e4000c101d06 */
.L_x_8255:
[----:B------:R-:W-:Y:S05]  /*80b0*/  BSYNC B1 ;  /* 0x0000000000017941 */ /* 0x000fea0003800000 */
.L_x_8254:
        /* <DEDUP_REMOVED lines=86> */
.L_x_8259:
[----:B------:R-:W-:Y:S05]  /*8620*/  BSYNC B0 ;  /* 0x0000000000007941 */ /* 0x000fea0003800000 */
.L_x_8258:
[----:B-----5:R4:W-:Y:S02]  /*8630*/  ST.E.128 [R142.64+0x180], R44 ;  /* 0x0001802c8e007985 */ /* 0x0209e4000c101d06 */
.L_x_8245:
[----:B------:R-:W-:Y:S05]  /*8640*/  BSYNC B2 ;  /* 0x0000000000027941 */ /* 0x000fea0003800000 */
.L_x_8244:
        /* <DEDUP_REMOVED lines=97> */
.L_x_8265:
[----:B------:R-:W-:Y:S05]  /*8c60*/  BSYNC B0 ;  /* 0x0000000000007941 */ /* 0x000fea0003800000 */
.L_x_8264:
[C---:B-1----:R-:W-:Y:S04]  /*8c70*/  LEA R2, P0, R228.reuse, R142, 0x1 ;  /* 0x0000008ee4027211 */ /* 0x042fe800078008ff */
[----:B------:R-:W-:Y:S05]  /*8c80*/  LEA.HI.X R3, R228, R143, R229, 0x1, P0 ;  /* 0x0000008fe4037211 */ /* 0x000fea00000f0ce5 */
[----:B-----5:R1:W-:Y:S04]  /*8c90*/  ST.E.128 [R2.64], R48 ;  /* 0x0000003002007985 */ /* 0x0203e8000c101d06 */
.L_x_8263:
[----:B------:R-:W-:Y:S05]  /*8ca0*/  BSYNC B1 ;  /* 0x0000000000017941 */ /* 0x000fea0003800000 */
.L_x_8262:
        /* <DEDUP_REMOVED lines=92> */
.L_x_8269:
[----:B------:R-:W-:Y:S05]  /*9270*/  BSYNC B0 ;  /* 0x0000000000007941 */ /* 0x000fea0003800000 */
.L_x_8268:
[C---:B------:R-:W-:Y:S04]  /*9280*/  LEA R2, P0, R101.reuse, R142, 0x1 ;  /* 0x0000008e65027211 */ /* 0x040fe800078008ff */
[----:B------:R-:W-:Y:S05]  /*9290*/  LEA.HI.X R3, R101, R143, R102, 0x1, P0 ;  /* 0x0000008f65037211 */ /* 0x000fea00000f0c66 */
[----:B-----5:R1:W-:Y:S04]  /*92a0*/  ST.E.128 [R2.64], R48 ;  /* 0x0000003002007985 */ /* 0x0203e8000c101d06 */
.L_x_8267:
[----:B------:R-:W-:Y:S05]  /*92b0*/  BSYNC B1 ;  /* 0x0000000000017941 */ /* 0x000fea0003800000 */
.L_x_8266:
        /* <DEDUP_REMOVED lines=29> */
[----:B------:R-:W-:Y:S02]  /*9490*/  LEA.HI.X.SX32 R208, R208, R153, 0x1, P2 ;  /* 0x00000099d0d07211 */ /* 0x000fe400010f0eff */
[C---:B-1----:R-:W-:Y:S01]  /*94a0*/  LEA R210, P0, R205.reuse, R138, 0x1 ;  /* 0x0000008acdd27211 */ /* 0x042fe200078008ff */
        /* <DEDUP_REMOVED lines=61> */
.L_x_8273:
[----:B------:R-:W-:Y:S05]  /*9880*/  BSYNC B0 ;  /* 0x0000000000007941 */ /* 0x000fea0003800000 */
.L_x_8272:
[C---:B------:R-:W-:Y:S04]  /*9890*/  LEA R2, P0, R97.reuse, R142, 0x1 ;  /* 0x0000008e61027211 */ /* 0x040fe800078008ff */
[----:B------:R-:W-:Y:S05]  /*98a0*/  LEA.HI.X R3, R97, R143, R98, 0x1, P0 ;  /* 0x0000008f61037211 */ /* 0x000fea00000f0c62 */
[----:B-----5:R1:W-:Y:S04]  /*98b0*/  ST.E.128 [R2.64], R48 ;  /* 0x0000003002007985 */ /* 0x0203e8000c101d06 */
.L_x_8271:
[----:B------:R-:W-:Y:S05]  /*98c0*/  BSYNC B1 ;  /* 0x0000000000017941 */ /* 0x000fea0003800000 */
.L_x_8270:
        /* <DEDUP_REMOVED lines=91> */
.L_x_8275:
[----:B------:R-:W-:Y:S05]  /*9e80*/  BSYNC B0 ;  /* 0x0000000000007941 */ /* 0x000fea0003800000 */
.L_x_8274:
[C---:B------:R-:W-:Y:S04]  /*9e90*/  LEA R2, P0, R91.reuse, R142, 0x1 ;  /* 0x0000008e5b027211 */ /* 0x040fe800078008ff */
[----:B------:R-:W-:Y:S05]  /*9ea0*/  LEA.HI.X R3, R91, R143, R92, 0x1, P0 ;  /* 0x0000008f5b037211 */ /* 0x000fea00000f0c5c */
[----:B-----5:R1:W-:Y:S04]  /*9eb0*/  ST.E.128 [R2.64], R48 ;  /* 0x0000003002007985 */ /* 0x0203e8000c101d06 */
.L_x_8261:
[----:B------:R-:W-:Y:S05]  /*9ec0*/  BSYNC B2 ;  /* 0x0000000000027941 */ /* 0x000fea0003800000 */
.L_x_8260:
        /* <DEDUP_REMOVED lines=97> */
.L_x_8281:
[----:B------:R-:W-:Y:S05]  /*a4e0*/  BSYNC B0 ;  /* 0x0000000000007941 */ /* 0x000fea0003800000 */
.L_x_8280:
[C---:B------:R-:W-:Y:S04]  /*a4f0*/  LEA R2, P0, R103.reuse, R142, 0x1 ;  /* 0x0000008e67027211 */ /* 0x040fe800078008ff */
[----:B------:R-:W-:Y:S05]  /*a500*/  LEA.HI.X R3, R103, R143, R104, 0x1, P0 ;  /* 0x0000008f67037211 */ /* 0x000fea00000f0c68 */
[----:B-----5:R1:W-:Y:S04]  /*a510*/  ST.E.128 [R2.64], R48 ;  /* 0x0000003002007985 */ /* 0x0203e8000c101d06 */
.L_x_8279:
[----:B------:R-:W-:Y:S05]  /*a520*/  BSYNC B1 ;  /* 0x0000000000017941 */ /* 0x000fea0003800000 */
.L_x_8278:
        /* <DEDUP_REMOVED lines=92> */
.L_x_8285:
[----:B------:R-:W-:Y:S05]  /*aaf0*/  BSYNC B0 ;  /* 0x0000000000007941 */ /* 0x000fea0003800000 */
.L_x_8284:
[C---:B------:R-:W-:Y:S04]  /*ab00*/  LEA R2, P0, R99.reuse, R142, 0x1 ;  /* 0x0000008e63027211 */ /* 0x040fe800078008ff */
[----:B------:R-:W-:Y:S05]  /*ab10*/  LEA.HI.X R3, R99, R143, R100, 0x1, P0 ;  /* 0x0000008f63037211 */ /* 0x000fea00000f0c64 */
[----:B-----5:R1:W-:Y:S04]  /*ab20*/  ST.E.128 [R2.64], R48 ;  /* 0x0000003002007985 */ /* 0x0203e8000c101d06 */
.L_x_8283:
[----:B------:R-:W-:Y:S05]  /*ab30*/  BSYNC B1 ;  /* 0x0000000000017941 */ /* 0x000fea0003800000 */
.L_x_8282:
        /* <DEDUP_REMOVED lines=92> */
.L_x_8289:
[----:B------:R-:W-:Y:S05]  /*b100*/  BSYNC B0 ;  /* 0x0000000000007941 */ /* 0x000fea0003800000 */
.L_x_8288:
[C---:B------:R-:W-:Y:S04]  /*b110*/  LEA R2, P0, R95.reuse, R142, 0x1 ;  /* 0x0000008e5f027211 */ /* 0x040fe800078008ff */
[----:B------:R-:W-:Y:S05]  /*b120*/  LEA.HI.X R3, R95, R143, R96, 0x1, P0 ;  /* 0x0000008f5f037211 */ /* 0x000fea00000f0c60 */
[----:B-----5:R1:W-:Y:S04]  /*b130*/  ST.E.128 [R2.64], R48 ;  /* 0x0000003002007985 */ /* 0x0203e8000c101d06 */
.L_x_8287:
[----:B------:R-:W-:Y:S05]  /*b140*/  BSYNC B1 ;  /* 0x0000000000017941 */ /* 0x000fea0003800000 */
.L_x_8286:
        /* <DEDUP_REMOVED lines=91> */
.L_x_8291:
[----:B------:R-:W-:Y:S05]  /*b700*/  BSYNC B0 ;  /* 0x0000000000007941 */ /* 0x000fea0003800000 */
.L_x_8290:
[C---:B------:R-:W-:Y:S04]  /*b710*/  LEA R2, P0, R89.reuse, R142, 0x1 ;  /* 0x0000008e59027211 */ /* 0x040fe800078008ff */
[----:B------:R-:W-:Y:S05]  /*b720*/  LEA.HI.X R3, R89, R143, R90, 0x1, P0 ;  /* 0x0000008f59037211 */ /* 0x000fea00000f0c5a */
[----:B-----5:R1:W-:Y:S04]  /*b730*/  ST.E.128 [R2.64], R48 ;  /* 0x0000003002007985 */ /* 0x0203e8000c101d06 */
.L_x_8277:
[----:B------:R-:W-:Y:S05]  /*b740*/  BSYNC B2 ;  /* 0x0000000000027941 */ /* 0x000fea0003800000 */
.L_x_8276:
        /* <DEDUP_REMOVED lines=98> */
.L_x_8297:
[----:B------:R-:W-:Y:S05]  /*bd70*/  BSYNC B0 ;  /* 0x0000000000007941 */ /* 0x000fea0003800000 */
.L_x_8296:
[----:B------:R-:W-:Y:S02]  /*bd80*/  IMAD R0, R69, 0x60, RZ ;  /* 0x0000006045007824 */ /* 0x000fe400078e02ff */
[----:B------:R-:W-:Y:S05]  /*bd90*/  IMAD.WIDE.U32 R2, R68, 0x60, R142 ;  /* 0x0000006044027825 */ /* 0x000fea00078e008e */
[----:B------:R-:W-:Y:S05]  /*bda0*/  IADD3 R3, R3, R0, RZ ;  /* 0x0000000003037210 */ /* 0x000fea0007ffe0ff */
[----:B-----5:R1:W-:Y:S02]  /*bdb0*/  ST.E.128 [R2.64], R48 ;  /* 0x0000003002007985 */ /* 0x0203e4000c101d06 */
.L_x_8295:
[----:B------:R-:W-:Y:S05]  /*bdc0*/  BSYNC B1 ;  /* 0x0000000000017941 */ /* 0x000fea0003800000 */
.L_x_8294:
        /* <DEDUP_REMOVED lines=92> */
.L_x_8301:
[----:B------:R-:W-:Y:S05]  /*c390*/  BSYNC B0 ;  /* 0x0000000000007941 */ /* 0x000fea0003800000 */
.L_x_8300:
[C---:B------:R-:W-:Y:S04]  /*c3a0*/  LEA R2, P0, R94.reuse, R142, 0x1 ;  /* 0x0000008e5e027211 */ /* 0x040fe800078008ff */
[----:B------:R-:W-:Y:S05]  /*c3b0*/  LEA.HI.X R3, R94, R143, R93, 0x1, P0 ;  /* 0x0000008f5e037211 */ /* 0x000fea00000f0c5d */
[----:B-----5:R1:W-:Y:S04]  /*c3c0*/  ST.E.128 [R2.64], R48 ;  /* 0x0000003002007985 */ /* 0x0203e8000c101d06 */
.L_x_8299:
[----:B------:R-:W-:Y:S05]  /*c3d0*/  BSYNC B1 ;  /* 0x0000000000017941 */ /* 0x000fea0003800000 */
.L_x_8298:
        /* <DEDUP_REMOVED lines=92> */
.L_x_8305:
[----:B------:R-:W-:Y:S05]  /*c9a0*/  BSYNC B0 ;  /* 0x0000000000007941 */ /* 0x000fea0003800000 */
.L_x_8304:
[C---:B------:R-:W-:Y:S04]  /*c9b0*/  LEA R2, P0, R88.reuse, R142, 0x1 ;  /* 0x0000008e58027211 */ /* 0x040fe800078008ff */
[----:B------:R-:W-:Y:S05]  /*c9c0*/  LEA.HI.X R3, R88, R143, R87, 0x1, P0 ;  /* 0x0000008f58037211 */ /* 0x000fea00000f0c57 */
[----:B-----5:R1:W-:Y:S04]  /*c9d0*/  ST.E.128 [R2.64], R48 ;  /* 0x0000003002007985 */ /* 0x0203e8000c101d06 */
.L_x_8303:
[----:B------:R-:W-:Y:S05]  /*c9e0*/  BSYNC B1 ;  /* 0x0000000000017941 */ /* 0x000fea0003800000 */
.L_x_8302:
        /* <DEDUP_REMOVED lines=91> */
.L_x_8307:
[----:B------:R-:W-:Y:S05]  /*cfa0*/  BSYNC B0 ;  /* 0x0000000000007941 */ /* 0x000fea0003800000 */
.L_x_8306:
[C---:B-1----:R-:W-:Y:S04]  /*cfb0*/  LEA R2, P0, R86.reuse, R142, 0x1 ;  /* 0x0000008e56027211 */ /* 0x042fe800078008ff */
[----:B------:R-:W-:Y:S05]  /*cfc0*/  LEA.HI.X R3, R86, R143, R85, 0x1, P0 ;  /* 0x0000008f56037211 */ /* 0x000fea00000f0c55 */
[----:B-----5:R1:W-:Y:S04]  /*cfd0*/  ST.E.128 [R2.64], R24 ;  /* 0x0000001802007985 */ /* 0x0203e8000c101d06 */
.L_x_8293:
[----:B------:R-:W-:Y:S05]  /*cfe0*/  BSYNC B2 ;  /* 0x0000000000027941 */ /* 0x000fea0003800000 */
.L_x_8292:
[----:B-12---:R-:W2:Y:S02]  /*cff0*/  LD.E R3, [R10.64+0xd0] ;  /* 0x0000d0060a037980 */ /* 0x006ea4000c101900 */
[----:B--2---:R-:W-:Y:S05]  /*d000*/  IMAD.U32 R3, R3, -0x20, RZ ;  /* 0xffffffe003037824 */ /* 0x004fea00078e00ff */
[C---:B------:R-:W-:Y:S02]  /*d010*/  LEA R140, P1, R3.reuse, R140, 0x1 ;  /* 0x0000008c038c7211 */ /* 0x040fe400078208ff */
[C---:B------:R-:W-:Y:S02]  /*d020*/  LEA R138, P0, R3.reuse, R138, 0x1 ;  /* 0x0000008a038a7211 */ /* 0x040fe400078008ff */
[C---:B------:R-:W-:Y:S02]  /*d030*/  LEA.HI.X.SX32 R141, R3.reuse, R141, 0x1, P1 ;  /* 0x0000008d038d7211 */ /* 0x040fe400008f0eff */
[----:B------:R-:W-:Y:S01]  /*d040*/  LEA.HI.X.SX32 R139, R3, R139, 0x1, P0 ;  /* 0x0000008b038b7211 */ /* 0x000fe200000f0eff */
[----:B------:R-:W-:-:S05]  /*d050*/  BRA `(.L_x_8243) ;  /* 0x0000076000007947 */ /* 0x000fca0003800000 */
.L_x_8209:
        /* <DEDUP_REMOVED lines=14> */
.L_x_8309:
[----:B------:R-:W-:Y:S05]  /*d140*/  BSYNC B0 ;  /* 0x0000000000007941 */ /* 0x000fea0003800000 */
.L_x_8308:
        /* <DEDUP_REMOVED lines=33> */
.L_x_8311:
[----:B------:R-:W-:Y:S05]  /*d360*/  BSYNC B0 ;  /* 0x0000000000007941 */ /* 0x000fea0003800000 */
.L_x_8310:
        /* <DEDUP_REMOVED lines=33> */
.L_x_8313:
[----:B------:R-:W-:Y:S05]  /*d580*/  BSYNC B0 ;  /* 0x0000000000007941 */ /* 0x000fea0003800000 */
.L_x_8312:
        /* <DEDUP_REMOVED lines=35> */
.L_x_8243:
[----:B------:R-:W-:Y:S05]  /*d7c0*/  BSYNC B3 ;  /* 0x0000000000037941 */ /* 0x000fea0003800000 */
.L_x_8208:
        /* <DEDUP_REMOVED lines=89> */
.L_x_8315:
        /* <DEDUP_REMOVED lines=8> */
.L_x_8316:
[----:B------:R-:W-:Y:S05]  /*dde0*/  BSYNC B0 ;  /* 0x0000000000007941 */ /* 0x000fea0003800000 */
.L_x_8314:
[----:B------:R-:W-:Y:S04]  /*ddf0*/  IADD3 R9, R9, -0x1, RZ ;  /* 0xffffffff09097810 */ /* 0x000fe80007ffe0ff */
[----:B------:R-:W-:Y:S11]  /*de00*/  ISETP.GT.AND P0, PT, R9, R106, PT ;  /* 0x0000006a0900720c */ /* 0x000ff60003f04270 */
[----:B------:R-:W-:Y:S02]  /*de10*/  @!UPT UIADD3 URZ, URZ, URZ, URZ ;  /* 0x0000003f3f3ff290 */ /* 0x000fe4000fffe03f */
[----:B------:R-:W-:-:S05]  /*de20*/  @P0 BRA `(.L_x_8317) ;  /* 0xffff53a000000947 */ /* 0x000fca000383ffff */
.L_x_8199:
        /* <DEDUP_REMOVED lines=108> */
.L_x_8326:
[----:B------:R-:W-:Y:S05]  /*e4f0*/  BSYNC B0 ;  /* 0x0000000000007941 */ /* 0x000fea0003800000 */
.L_x_8325:
[----:B-----5:R3:W-:Y:S02]  /*e500*/  STS.128 [R237], R24 ;  /* 0x00000018ed007388 */ /* 0x0207e40000000c00 */
.L_x_8324:
[----:B------:R-:W-:Y:S05]  /*e510*/  BSYNC B1 ;  /* 0x0000000000017941 */ /* 0x000fea0003800000 */
.L_x_8323:
        /* <DEDUP_REMOVED lines=47> */
.L_x_8330:
[----:B------:R-:W-:Y:S05]  /*e810*/  BSYNC B0 ;  /* 0x0000000000007941 */ /* 0x000fea0003800000 */
.L_x_8329:
[----:B-----5:R1:W-:Y:S02]  /*e820*/  STS.128 [R237+0x2000], R24 ;  /* 0x00200018ed007388 */ /* 0x0203e40000000c00 */
.L_x_8328:
[----:B------:R-:W-:Y:S05]  /*e830*/  BSYNC B1 ;  /* 0x0000000000017941 */ /* 0x000fea0003800000 */
.L_x_8327:
        /* <DEDUP_REMOVED lines=47> */
.L_x_8334:
[----:B------:R-:W-:Y:S05]  /*eb30*/  BSYNC B0 ;  /* 0x0000000000007941 */ /* 0x000fea0003800000 */
.L_x_8333:
[----:B-----5:R3:W-:Y:S02]  /*eb40*/  STS.128 [R237+0x4000], R24 ;  /* 0x00400018ed007388 */ /* 0x0207e40000000c00 */
.L_x_8332:
[----:B------:R-:W-:Y:S05]  /*eb50*/  BSYNC B1 ;  /* 0x0000000000017941 */ /* 0x000fea0003800000 */
.L_x_8331:
        /* <DEDUP_REMOVED lines=46> */
.L_x_8336:
[----:B------:R-:W-:Y:S05]  /*ee40*/  BSYNC B0 ;  /* 0x0000000000007941 */ /* 0x000fea0003800000 */
.L_x_8335:
[----:B-----5:R3:W-:Y:S02]  /*ee50*/  STS.128 [R237+0x6000], R24 ;  /* 0x00600018ed007388 */ /* 0x0207e40000000c00 */
.L_x_8322:
[----:B------:R-:W-:Y:S05]  /*ee60*/  BSYNC B2 ;  /* 0x0000000000027941 */ /* 0x000fea0003800000 */
.L_x_8321:
        /* <DEDUP_REMOVED lines=60> */
.L_x_8342:
[----:B------:R-:W-:Y:S05]  /*f230*/  BSYNC B0 ;  /* 0x0000000000007941 */ /* 0x000fea0003800000 */
.L_x_8341:
[----:B-----5:R3:W-:Y:S02]  /*f240*/  STS.128 [R237+0x800], R24 ;  /* 0x00080018ed007388 */ /* 0x0207e40000000c00 */
.L_x_8340:
[----:B------:R-:W-:Y:S05]  /*f250*/  BSYNC B1 ;  /* 0x0000000000017941 */ /* 0x000fea0003800000 */
.L_x_8339:
        /* <DEDUP_REMOVED lines=47> */
.L_x_8346:
[----:B------:R-:W-:Y:S05]  /*f550*/  BSYNC B0 ;  /* 0x0000000000007941 */ /* 0x000fea0003800000 */
.L_x_8345:
[----:B-----5:R3:W-:Y:S02]  /*f560*/  STS.128 [R237+0x2800], R24 ;  /* 0x00280018ed007388 */ /* 0x0207e40000000c00 */
.L_x_8344:
[----:B------:R-:W-:Y:S05]  /*f570*/  BSYNC B1 ;  /* 0x0000000000017941 */ /* 0x000fea0003800000 */
.L_x_8343:
        /* <DEDUP_REMOVED lines=47> */
.L_x_8350:
[----:B------:R-:W-:Y:S05]  /*f870*/  BSYNC B0 ;  /* 0x0000000000007941 */ /* 0x000fea0003800000 */
.L_x_8349:
[----:B-----5:R3:W-:Y:S02]  /*f880*/  STS.128 [R237+0x4800], R24 ;  /* 0x00480018ed007388 */ /* 0x0207e40000000c00 */
.L_x_8348:
[----:B------:R-:W-:Y:S05]  /*f890*/  BSYNC B1 ;  /* 0x0000000000017941 */ /* 0x000fea0003800000 */
.L_x_8347:
        /* <DEDUP_REMOVED lines=45> */
.L_x_8352:
[----:B------:R-:W-:Y:S05]  /*fb70*/  BSYNC B0 ;  /* 0x0000000000007941 */ /* 0x000fea0003800000 */
.L_x_8351:
[----:B-----5:R1:W-:Y:S02]  /*fb80*/  STS.128 [R237+0x6800], R44 ;  /* 0x0068002ced007388 */ /* 0x0203e40000000c00 */
.L_x_8338:
[----:B------:R-:W-:Y:S05]  /*fb90*/  BSYNC B2 ;  /* 0x0000000000027941 */ /* 0x000fea0003800000 */
.L_x_8337:
        /* <DEDUP_REMOVED lines=60> */
.L_x_8358:
[----:B------:R-:W-:Y:S05]  /*ff60*/  BSYNC B0 ;  /* 0x0000000000007941 */ /* 0x000fea0003800000 */
.L_x_8357:
[----:B-----5:R3:W-:Y:S02]  /*ff70*/  STS.128 [R237+0x1000], R24 ;  /* 0x00100018ed007388 */ /* 0x0207e40000000c00 */
.L_x_8356:
[----:B------:R-:W-:Y:S05]  /*ff80*/  BSYNC B1 ;  /* 0x0000000000017941 */ /* 0x000fea0003800000 */
.L_x_8355:
        /* <DEDUP_REMOVED lines=46> */
.L_x_8362:
[----:B------:R-:W-:Y:S05]  /*10270*/  BSYNC B0 ;  /* 0x0000000000007941 */ /* 0x000fea0003800000 */
.L_x_8361:
[----:B-----5:R3:W-:Y:S02]  /*10280*/  STS.128 [R237+0x3000], R24 ;  /* 0x00300018ed007388 */ /* 0x0207e40000000c00 */
.L_x_8360:
[----:B------:R-:W-:Y:S05]  /*10290*/  BSYNC B1 ;  /* 0x0000000000017941 */ /* 0x000fea0003800000 */
.L_x_8359:
        /* <DEDUP_REMOVED lines=46> */
.L_x_8366:
[----:B------:R-:W-:Y:S05]  /*10580*/  BSYNC B0 ;  /* 0x0000000000007941 */ /* 0x000fea0003800000 */
.L_x_8365:
[----:B-----5:R3:W-:Y:S02]  /*10590*/  STS.128 [R237+0x5000], R24 ;  /* 0x00500018ed007388 */ /* 0x0207e40000000c00 */
.L_x_8364:
[----:B------:R-:W-:Y:S05]  /*105a0*/  BSYNC B1 ;  /* 0x0000000000017941 */ /* 0x000fea0003800000 */
.L_x_8363:
        /* <DEDUP_REMOVED lines=47> */
.L_x_8368:
[----:B------:R-:W-:Y:S05]  /*108a0*/  BSYNC B0 ;  /* 0x0000000000007941 */ /* 0x000fea0003800000 */
.L_x_8367:
[----:B-----5:R3:W-:Y:S02]  /*108b0*/  STS.128 [R237+0x7000], R24 ;  /* 0x00700018ed007388 */ /* 0x0207e40000000c00 */
.L_x_8354:
[----:B------:R-:W-:Y:S05]  /*108c0*/  BSYNC B2 ;  /* 0x0000000000027941 */ /* 0x000fea0003800000 */
.L_x_8353:
        /* <DEDUP_REMOVED lines=59> */
.L_x_8373:
[----:B------:R-:W-:Y:S05]  /*10c80*/  BSYNC B0 ;  /* 0x0000000000007941 */ /* 0x000fea0003800000 */
.L_x_8372:
[----:B-----5:R1:W-:Y:S02]  /*10c90*/  STS.128 [R237+0x1800], R20 ;  /* 0x00180014ed007388 */ /* 0x0203e40000000c00 */
.L_x_8371:
[----:B------:R-:W-:Y:S05]  /*10ca0*/  BSYNC B1 ;  /* 0x0000000000017941 */ /* 0x000fea0003800000 */
.L_x_8370:
        /* <DEDUP_REMOVED lines=46> */
.L_x_8377:
[----:B------:R-:W-:Y:S05]  /*10f90*/  BSYNC B0 ;  /* 0x0000000000007941 */ /* 0x000fea0003800000 */
.L_x_8376:
[----:B-----5:R1:W-:Y:S02]  /*10fa0*/  STS.128 [R237+0x3800], R20 ;  /* 0x00380014ed007388 */ /* 0x0203e40000000c00 */
.L_x_8375:
[----:B------:R-:W-:Y:S05]  /*10fb0*/  BSYNC B1 ;  /* 0x0000000000017941 */ /* 0x000fea0003800000 */
.L_x_8374:
        /* <DEDUP_REMOVED lines=46> */
.L_x_8381:
[----:B------:R-:W-:Y:S05]  /*112a0*/  BSYNC B0 ;  /* 0x0000000000007941 */ /* 0x000fea0003800000 */
.L_x_8380:
[----:B-----5:R1:W-:Y:S02]  /*112b0*/  STS.128 [R237+0x5800], R20 ;  /* 0x00580014ed007388 */ /* 0x0203e40000000c00 */
.L_x_8379:
[----:B------:R-:W-:Y:S05]  /*112c0*/  BSYNC B1 ;  /* 0x0000000000017941 */ /* 0x000fea0003800000 */
.L_x_8378:
        /* <DEDUP_REMOVED lines=45> */
.L_x_8383:
[----:B------:R-:W-:Y:S05]  /*115a0*/  BSYNC B0 ;  /* 0x0000000000007941 */ /* 0x000fea0003800000 */
.L_x_8382:
[----:B-----5:R1:W-:Y:S01]  /*115b0*/  STS.128 [R237+0x7800], R40 ;  /* 0x00780028ed007388 */ /* 0x0203e20000000c00 */
[----:B------:R-:W-:Y:S05]  /*115c0*/  BRA `(.L_x_8369) ;  /* 0x000066f000007947 */ /* 0x000fea0003800000 */
.L_x_8320:
        /* <DEDUP_REMOVED lines=89> */
.L_x_8389:
[----:B------:R-:W-:Y:S05]  /*11b60*/  BSYNC B0 ;  /* 0x0000000000007941 */ /* 0x000fea0003800000 */
.L_x_8388:
[----:B-----5:R3:W-:Y:S02]  /*11b70*/  STS.128 [R237], R32 ;  /* 0x00000020ed007388 */ /* 0x0207e40000000c00 */
.L_x_8387:
[----:B------:R-:W-:Y:S05]  /*11b80*/  BSYNC B1 ;  /* 0x0000000000017941 */ /* 0x000fea0003800000 */
.L_x_8386:
        /* <DEDUP_REMOVED lines=87> */
.L_x_8393:
[----:B------:R-:W-:Y:S05]  /*12100*/  BSYNC B0 ;  /* 0x0000000000007941 */ /* 0x000fea0003800000 */
.L_x_8392:
[----:B-----5:R1:W-:Y:S02]  /*12110*/  STS.128 [R237+0x2000], R32 ;  /* 0x00200020ed007388 */ /* 0x0203e40000000c00 */
.L_x_8391:
[----:B------:R-:W-:Y:S05]  /*12120*/  BSYNC B1 ;  /* 0x0000000000017941 */ /* 0x000fea0003800000 */
.L_x_8390:
        /* <DEDUP_REMOVED lines=87> */
.L_x_8397:
[----:B------:R-:W-:Y:S05]  /*126a0*/  BSYNC B0 ;  /* 0x0000000000007941 */ /* 0x000fea0003800000 */
.L_x_8396:
[----:B-----5:R3:W-:Y:S02]  /*126b0*/  STS.128 [R237+0x4000], R32 ;  /* 0x00400020ed007388 */ /* 0x0207e40000000c00 */
.L_x_8395:
[----:B------:R-:W-:Y:S05]  /*126c0*/  BSYNC B1 ;  /* 0x0000000000017941 */ /* 0x000fea0003800000 */
.L_x_8394:
        /* <DEDUP_REMOVED lines=86> */
.L_x_8399:
[----:B------:R-:W-:Y:S05]  /*12c30*/  BSYNC B0 ;  /* 0x0000000000007941 */ /* 0x000fea0003800000 */
.L_x_8398:
[----:B-----5:R3:W-:Y:S02]  /*12c40*/  STS.128 [R237+0x6000], R32 ;  /* 0x00600020ed007388 */ /* 0x0207e40000000c00 */
.L_x_8385:
[----:B------:R-:W-:Y:S05]  /*12c50*/  BSYNC B2 ;  /* 0x0000000000027941 */ /* 0x000fea0003800000 */
.L_x_8384:
        /* <DEDUP_REMOVED lines=94> */
.L_x_8405:
[----:B------:R-:W-:Y:S05]  /*13240*/  BSYNC B0 ;  /* 0x0000000000007941 */ /* 0x000fea0003800000 */
.L_x_8404:
[----:B-----5:R3:W-:Y:S02]  /*13250*/  STS.128 [R237+0x800], R32 ;  /* 0x00080020ed007388 */ /* 0x0207e40000000c00 */
.L_x_8403:
[----:B------:R-:W-:Y:S05]  /*13260*/  BSYNC B1 ;  /* 0x0000000000017941 */ /* 0x000fea0003800000 */
.L_x_8402:
        /* <DEDUP_REMOVED lines=90> */
.L_x_8409:
[----:B------:R-:W-:Y:S05]  /*13810*/  BSYNC B0 ;  /* 0x0000000000007941 */ /* 0x000fea0003800000 */
.L_x_8408:
[----:B-----5:R3:W-:Y:S02]  /*13820*/  STS.128 [R237+0x2800], R32 ;  /* 0x00280020ed007388 */ /* 0x0207e40000000c00 */
.L_x_8407:
[----:B------:R-:W-:Y:S05]  /*13830*/  BSYNC B1 ;  /* 0x0000000000017941 */ /* 0x000fea0003800000 */
.L_x_8406:
        /* <DEDUP_REMOVED lines=90> */
.L_x_8413:
[----:B------:R-:W-:Y:S05]  /*13de0*/  BSYNC B0 ;  /* 0x0000000000007941 */ /* 0x000fea0003800000 */
.L_x_8412:
[----:B-----5:R3:W-:Y:S02]  /*13df0*/  STS.128 [R237+0x4800], R32 ;  /* 0x00480020ed007388 */ /* 0x0207e40000000c00 */
.L_x_8411:
[----:B------:R-:W-:Y:S05]  /*13e00*/  BSYNC B1 ;  /* 0x0000000000017941 */ /* 0x000fea0003800000 */
.L_x_8410:
        /* <DEDUP_REMOVED lines=90> */
.L_x_8415:
[----:B------:R-:W-:Y:S05]  /*143b0*/  BSYNC B0 ;  /* 0x0000000000007941 */ /* 0x000fea0003800000 */
.L_x_8414:
[----:B-----5:R1:W-:Y:S02]  /*143c0*/  STS.128 [R237+0x6800], R20 ;  /* 0x00680014ed007388 */ /* 0x0203e40000000c00 */
.L_x_8401:
[----:B------:R-:W-:Y:S05]  /*143d0*/  BSYNC B2 ;  /* 0x0000000000027941 */ /* 0x000fea0003800000 */
.L_x_8400:
        /* <DEDUP_REMOVED lines=95> */
.L_x_8421:
[----:B------:R-:W-:Y:S05]  /*149d0*/  BSYNC B0 ;  /* 0x0000000000007941 */ /* 0x000fea0003800000 */
.L_x_8420:
[----:B-----5:R3:W-:Y:S02]  /*149e0*/  STS.128 [R237+0x1000], R32 ;  /* 0x00100020ed007388 */ /* 0x0207e40000000c00 */
.L_x_8419:
[----:B------:R-:W-:Y:S05]  /*149f0*/  BSYNC B1 ;  /* 0x0000000000017941 */ /* 0x000fea0003800000 */
.L_x_8418:
        /* <DEDUP_REMOVED lines=90> */
.L_x_8425:
[----:B------:R-:W-:Y:S05]  /*14fa0*/  BSYNC B0 ;  /* 0x0000000000007941 */ /* 0x000fea0003800000 */
.L_x_8424:
[----:B-----5:R3:W-:Y:S02]  /*14fb0*/  STS.128 [R237+0x3000], R32 ;  /* 0x00300020ed007388 */ /* 0x0207e40000000c00 */
.L_x_8423:
[----:B------:R-:W-:Y:S05]  /*14fc0*/  BSYNC B1 ;  /* 0x0000000000017941 */ /* 0x000fea0003800000 */
.L_x_8422:
        /* <DEDUP_REMOVED lines=90> */
.L_x_8429:
[----:B------:R-:W-:Y:S05]  /*15570*/  BSYNC B0 ;  /* 0x0000000000007941 */ /* 0x000fea0003800000 */
.L_x_8428:
[----:B-----5:R3:W-:Y:S02]  /*15580*/  STS.128 [R237+0x5000], R32 ;  /* 0x00500020ed007388 */ /* 0x0207e40000000c00 */
.L_x_8427:
[----:B------:R-:W-:Y:S05]  /*15590*/  BSYNC B1 ;  /* 0x0000000000017941 */ /* 0x000fea0003800000 */
.L_x_8426:
        /* <DEDUP_REMOVED lines=92> */
.L_x_8431:
[----:B------:R-:W-:Y:S05]  /*15b60*/  BSYNC B0 ;  /* 0x0000000000007941 */ /* 0x000fea0003800000 */
.L_x_8430:
[----:B-----5:R1:W-:Y:S02]  /*15b70*/  STS.128 [R237+0x7000], R24 ;  /* 0x00700018ed007388 */ /* 0x0203e40000000c00 */
.L_x_8417:
[----:B------:R-:W-:Y:S05]  /*15b80*/  BSYNC B2 ;  /* 0x0000000000027941 */ /* 0x000fea0003800000 */
.L_x_8416:
        /* <DEDUP_REMOVED lines=95> */
.L_x_8435:
[----:B------:R-:W-:Y:S05]  /*16180*/  BSYNC B0 ;  /* 0x0000000000007941 */ /* 0x000fea0003800000 */
.L_x_8434:
[----:B-----5:R1:W-:Y:S02]  /*16190*/  STS.128 [R237+0x1800], R20 ;  /* 0x00180014ed007388 */ /* 0x0203e40000000c00 */
.L_x_8433:
[----:B------:R-:W-:Y:S05]  /*161a0*/  BSYNC B1 ;  /* 0x0000000000017941 */ /* 0x000fea0003800000 */
.L_x_8432:
        /* <DEDUP_REMOVED lines=91> */
.L_x_8439:
[----:B------:R-:W-:Y:S05]  /*16760*/  BSYNC B0 ;  /* 0x0000000000007941 */ /* 0x000fea0003800000 */
.L_x_8438:
[----:B-----5:R1:W-:Y:S02]  /*16770*/  STS.128 [R237+0x3800], R20 ;  /* 0x00380014ed007388 */ /* 0x0203e40000000c00 */
.L_x_8437:
[----:B------:R-:W-:Y:S05]  /*16780*/  BSYNC B1 ;  /* 0x0000000000017941 */ /* 0x000fea0003800000 */
.L_x_8436:
        /* <DEDUP_REMOVED lines=92> */
.L_x_8443:
[----:B------:R-:W-:Y:S05]  /*16d50*/  BSYNC B0 ;  /* 0x0000000000007941 */ /* 0x000fea0003800000 */
.L_x_8442:
[----:B-----5:R1:W-:Y:S02]  /*16d60*/  STS.128 [R237+0x5800], R20 ;  /* 0x00580014ed007388 */ /* 0x0203e40000000c00 */
.L_x_8441:
[----:B------:R-:W-:Y:S05]  /*16d70*/  BSYNC B1 ;  /* 0x0000000000017941 */ /* 0x000fea0003800000 */
.L_x_8440:
        /* <DEDUP_REMOVED lines=92> */
.L_x_8445:
[----:B------:R-:W-:Y:S05]  /*17340*/  BSYNC B0 ;  /* 0x0000000000007941 */ /* 0x000fea0003800000 */
.L_x_8444:
[----:B-----5:R1:W-:Y:S01]  /*17350*/  STS.128 [R237+0x7800], R20 ;  /* 0x00780014ed007388 */ /* 0x0203e20000000c00 */
[----:B------:R-:W-:Y:S05]  /*17360*/  BRA `(.L_x_8369) ;  /* 0x0000095000007947 */ /* 0x000fea0003800000 */
.L_x_8319:
        /* <DEDUP_REMOVED lines=37> */
.L_x_8447:
[----:B------:R-:W-:Y:S05]  /*175c0*/  BSYNC B0 ;  /* 0x0000000000007941 */ /* 0x000fea0003800000 */
.L_x_8446:
        /* <DEDUP_REMOVED lines=36> */
.L_x_8449:
[----:B------:R-:W-:Y:S05]  /*17810*/  BSYNC B0 ;  /* 0x0000000000007941 */ /* 0x000fea0003800000 */
.L_x_8448:
        /* <DEDUP_REMOVED lines=36> */
.L_x_8451:
[----:B------:R-:W-:Y:S05]  /*17a60*/  BSYNC B0 ;  /* 0x0000000000007941 */ /* 0x000fea0003800000 */
.L_x_8450:
        /* <DEDUP_REMOVED lines=37> */
.L_x_8369:
[----:B------:R-:W-:Y:S05]  /*17cc0*/  BSYNC B3 ;  /* 0x0000000000037941 */ /* 0x000fea0003800000 */
.L_x_8318:
        /* <DEDUP_REMOVED lines=38> */
.L_x_8453:
[----:B------:R-:W-:Y:S05]  /*17f30*/  BSYNC B0 ;  /* 0x0000000000007941 */ /* 0x000fea0003800000 */
.L_x_8452:
        /* <DEDUP_REMOVED lines=38> */
.L_x_8455:
[----:B------:R-:W-:Y:S05]  /*181a0*/  BSYNC B0 ;  /* 0x0000000000007941 */ /* 0x000fea0003800000 */
.L_x_8454:
        /* <DEDUP_REMOVED lines=40> */
.L_x_8457:
[----:B------:R-:W-:Y:S05]  /*18430*/  BSYNC B0 ;  /* 0x0000000000007941 */ /* 0x000fea0003800000 */
.L_x_8456:
        /* <DEDUP_REMOVED lines=43> */
.L_x_8459:
[----:B------:R-:W-:Y:S05]  /*186f0*/  BSYNC B0 ;  /* 0x0000000000007941 */ /* 0x000fea0003800000 */
.L_x_8458:
[----:B-12---:R-:W2:Y:S04]  /*18700*/  LD.E.64 R14, [R10.64+0x1c0] ;  /* 0x0001c0060a0e7980 */ /* 0x006ea8000c101b00 */
[----:B---3--:R-:W3:Y:S01]  /*18710*/  LD.E.64 R8, [R10.64+0x1b8] ;  /* 0x0001b8060a087980 */ /* 0x008ee2000c101b00 */
[----:B------:R-:W-:-:S03]  /*18720*/  IMAD.MOV.U32 R178, RZ, RZ, R238 ;  /* 0x000000ffffb27224 */ /* 0x000fc600078e00ee */
[----:B----4-:R-:W4:Y:S04]  /*18730*/  LD.E R5, [R10.64+0xd8] ;  /* 0x0000d8060a057980 */ /* 0x010f28000c101900 */
[----:B------:R-:W0:Y:S04]  /*18740*/  LDGDEPBAR ;  /* 0x00000000000079af */ /* 0x000e280000000000 */
[----:B------:R1:W5:Y:S01]  /*18750*/  LD.E R2, [R10.64+0x184] ;  /* 0x000184060a027980 */ /* 0x000362000c101900 */
[----:B--2---:R-:W-:Y:S02]  /*18760*/  IMAD R7, R15, R235, RZ ;  /* 0x000000eb0f077224 */ /* 0x004fe400078e02ff */
[----:B------:R-:W-:-:S04]  /*18770*/  IMAD.WIDE.U32 R12, R235, R14, R178 ;  /* 0x0000000eeb0c7225 */ /* 0x000fc800078e00b2 */
[----:B------:R-:W-:Y:S01]  /*18780*/  IMAD R7, R14, R76, R7 ;  /* 0x0000004c0e077224 */ /* 0x000fe200078e0207 */
[----:B---3--:R-:W-:Y:S02]  /*18790*/  LEA R14, P0, R12, R8, 0x2 ;  /* 0x000000080c0e7211 */ /* 0x008fe400078010ff */
[----:B------:R1:W5:Y:S01]  /*187a0*/  LD.E R8, [R10.64+0x188] ;  /* 0x000188060a087980 */ /* 0x000362000c101900 */
[----:B------:R-:W-:-:S05]  /*187b0*/  IMAD.IADD R7, R13, 0x1, R7 ;  /* 0x000000010d077824 */ /* 0x000fca00078e0207 */
[----:B------:R-:W-:-:S05]  /*187c0*/  LEA.HI.X R15, R12, R9, R7, 0x2, P0 ;  /* 0x000000090c0f7211 */ /* 0x000fca00000f1407 */
[----:B------:R2:W3:Y:S01]  /*187d0*/  LD.E R243, [R14.64] ;  /* 0x000000060ef37980 */ /* 0x0004e2000c101900 */
[----:B------:R-:W-:-:S04]  /*187e0*/  DEPBAR.LE SB0, 0x0 ;  /* 0x000080000000791a */ /* 0x000fc80000000000 */
[----:B------:R-:W-:Y:S01]  /*187f0*/  BAR.SYNC.DEFER_BLOCKING 0x0 ;  /* 0x0000000000007b1d */ /* 0x000fe20000010000 */
[----:B------:R-:W-:-:S05]  /*18800*/  ISETP.GE.AND P0, PT, R180, R3, PT ;  /* 0x00000003b400720c */ /* 0x000fca0003f06270 */
[----:B----4-:R-:W3:Y:S01]  /*18810*/  MUFU.RCP R12, R5 ;  /* 0x00000005000c7308 */ /* 0x010ee20000001000 */
[----:B------:R-:W-:-:S07]  /*18820*/  IMAD.SHL.U32 R9, R75, 0x2, RZ ;  /* 0x000000024b097824 */ /* 0x000fce00078e00ff */
[----:B------:R1:W-:Y:S04]  /*18830*/  @P0 STS.128 [R237+0x10000], RZ ;  /* 0x010000ffed000388 */ /* 0x0003e80000000c00 */
[----:B------:R1:W-:Y:S04]  /*18840*/  @P0 STS.128 [R237+0x12000], RZ ;  /* 0x012000ffed000388 */ /* 0x0003e80000000c00 */
[----:B------:R1:W-:Y:S04]  /*18850*/  @P0 STS.128 [R237+0x14000], RZ ;  /* 0x014000ffed000388 */ /* 0x0003e80000000c00 */
[----:B------:R1:W-:Y:S01]  /*18860*/  @P0 STS.128 [R237+0x16000], RZ ;  /* 0x016000ffed000388 */ /* 0x0003e20000000c00 */
[----:B--2---:R-:W-:Y:S01]  /*18870*/  SHF.R.S32.HI R14, RZ, 0x1f, R77 ;  /* 0x0000001fff0e7819 */ /* 0x004fe2000001144d */
[----:B------:R-:W-:Y:S03]  /*18880*/  BSSY B0, `(.L_x_8460) ;  /* 0x0000021000007945 */ /* 0x000fe60003800000 */
[----:B------:R-:W-:-:S02]  /*18890*/  LEA.HI R53, R14, R77, RZ, 0x2 ;  /* 0x0000004d0e357211 */ /* 0x000fc400078f10ff */
[----:B------:R-:W-:Y:S02]  /*188a0*/  LOP3.LUT R9, R9, 0x6, RZ, 0xc0, !PT ;  /* 0x0000000609097812 */ /* 0x000fe400078ec0ff */
[----:B------:R-:W-:Y:S01]  /*188b0*/  SHF.R.S32.HI R53, RZ, 0x2, R53 ;  /* 0x00000002ff357819 */ /* 0x000fe20000011435 */
[----:B---3--:R-:W-:Y:S01]  /*188c0*/  FMUL.FTZ R243, R243, R12 ;  /* 0x0000000cf3f37220 */ /* 0x008fe20000410000 */
[----:B------:R-:W-:Y:S05]  /*188d0*/  @P0 BRA `(.L_x_8461) ;  /* 0x000001b000000947 */ /* 0x000fea0003800000 */
[C---:B-1----:R-:W-:Y:S02]  /*188e0*/  LOP3.LUT R5, R242.reuse, 0x1, RZ, 0xc0, !PT ;  /* 0x00000001f2057812 */ /* 0x042fe400078ec0ff */
        /* <DEDUP_REMOVED lines=26> */
.L_x_8461:
[----:B-1----:R-:W-:Y:S05]  /*18a90*/  BSYNC B0 ;  /* 0x0000000000007941 */ /* 0x002fea0003800000 */
.L_x_8460:
        /* <DEDUP_REMOVED lines=40> */
.L_x_8463:
[----:B------:R-:W-:Y:S05]  /*18d20*/  BSYNC B0 ;  /* 0x0000000000007941 */ /* 0x000fea0003800000 */
.L_x_8462:
        /* <DEDUP_REMOVED lines=42> */
.L_x_8465:
[----:B------:R-:W-:Y:S05]  /*18fd0*/  BSYNC B0 ;  /* 0x0000000000007941 */ /* 0x000fea0003800000 */
.L_x_8464:
        /* <DEDUP_REMOVED lines=48> */
.L_x_8467:
[----:B------:R-:W-:Y:S05]  /*192e0*/  BSYNC B0 ;  /* 0x0000000000007941 */ /* 0x000fea0003800000 */
.L_x_8466:
[C---:B------:R-:W-:Y:S01]  /*192f0*/  IMAD.SHL.U32 R3, R73.reuse, 0x40, RZ ;  /* 0x0000004049037824 */ /* 0x040fe200078e00ff */
[----:B------:R-:W-:Y:S01]  /*19300*/  R2P PR, R73, 0x6 ;  /* 0x0000000649007804 */ /* 0x000fe20000000000 */
[----:B------:R-:W-:Y:S01]  /*19310*/  IMAD.SHL.U32 R180, R180, 0x8, RZ ;  /* 0x00000008b4b47824 */ /* 0x000fe200078e00ff */
[----:B------:R-:W0:Y:S01]  /*19320*/  LDGDEPBAR ;  /* 0x00000000000079af */ /* 0x000e220000000000 */
[----:B------:R-:W-:Y:S01]  /*19330*/  IMAD R225, R72, 0x400, R55 ;  /* 0x0000040048e17824 */ /* 0x000fe200078e0237 */
[----:B------:R-:W-:Y:S01]  /*19340*/  LOP3.LUT R3, R3, 0x1c0, RZ, 0xc0, !PT ;  /* 0x000001c003037812 */ /* 0x000fe200078ec0ff */
[----:B------:R-:W-:Y:S01]  /*19350*/  BSSY B1, `(.L_x_8468) ;  /* 0x00001c6000017945 */ /* 0x000fe20003800000 */
[----:B------:R-:W-:Y:S01]  /*19360*/  ISETP.GT.AND P6, PT, R239, R230, PT ;  /* 0x000000e6ef00720c */ /* 0x000fe20003fc4270 */
[----:B------:R-:W-:Y:S01]  /*19370*/  IMAD.SHL.U32 R225, R225, 0x2, RZ ;  /* 0x00000002e1e17824 */ /* 0x000fe200078e00ff */
[----:B------:R-:W-:-:S02]  /*19380*/  LOP3.LUT R180, R3, 0x8, R180, 0xf8, !PT ;  /* 0x0000000803b47812 */ /* 0x000fc400078ef8b4 */
[----:B------:R-:W-:Y:S01]  /*19390*/  SHF.R.U32.HI R3, RZ, 0x3, R3 ;  /* 0x00000003ff037819 */ /* 0x000fe20000011603 */
[--C-:B------:R-:W-:Y:S01]  /*193a0*/  IMAD R223, R58, 0x2, R225.reuse ;  /* 0x000000023adf7824 */ /* 0x100fe200078e02e1 */
[----:B------:R-:W-:Y:S01]  /*193b0*/  LDSM.16.M88.4 R24, [R225] ;  /* 0x00000000e118783b */ /* 0x000fe20000000200 */
[----:B------:R-:W-:Y:S01]  /*193c0*/  IMAD R221, R56, 0x2, R225 ;  /* 0x0000000238dd7824 */ /* 0x000fe200078e02e1 */
[----:B------:R-:W-:Y:S01]  /*193d0*/  LOP3.LUT R3, R180, R3, RZ, 0x3c, !PT ;  /* 0x00000003b4037212 */ /* 0x000fe200078e3cff */
[----:B------:R-:W-:Y:S01]  /*193e0*/  IMAD R220, R56, 0x2, R223 ;  /* 0x0000000238dc7824 */ /* 0x000fe200078e02df */
[----:B------:R-:W-:Y:S01]  /*193f0*/  LDSM.16.M88.4 R68, [R223] ;  /* 0x00000000df44783b */ /* 0x000fe20000000200 */
[----:B------:R-:W-:Y:S02]  /*19400*/  ISETP.NE.U32.AND P0, PT, R240, RZ, PT ;  /* 0x000000fff000720c */ /* 0x000fe40003f05070 */
[----:B------:R-:W-:Y:S01]  /*19410*/  IMAD R224, R74, 0x200, R3 ;  /* 0x000002004ae07824 */ /* 0x000fe200078e0203 */
[----:B-----5:R-:W-:Y:S01]  /*19420*/  LDSM.16.M88.4 R20, [R221] ;  /* 0x00000000dd14783b */ /* 0x020fe20000000200 */
[----:B------:R-:W-:-:S02]  /*19430*/  ISETP.NE.AND.EX P0, PT, R241, RZ, PT, P0 ;  /* 0x000000fff100720c */ /* 0x000fc40003f05300 */
[----:B------:R-:W-:Y:S01]  /*19440*/  IMAD.SHL.U32 R224, R224, 0x2, RZ ;  /* 0x00000002e0e07824 */ /* 0x000fe200078e00ff */
[----:B------:R-:W-:Y:S04]  /*19450*/  LDSM.16.M88.4 R80, [R220] ;  /* 0x00000000dc50783b */ /* 0x000fe80000000200 */
        /* <DEDUP_REMOVED lines=9> */
[----:B--2---:R-:W2:Y:S01]  /*194f0*/  LDSM.16.M88.4 R12, [R224+0x9800] ;  /* 0x00980000e00c783b */ /* 0x004ea20000000200 */
        /* <DEDUP_REMOVED lines=22> */
[----:B-1----:R-:W-:Y:S01]  /*19660*/  HMMA.16816.F32.BF16 R4, R24, R84, RZ ;  /* 0x000000541804723c */ /* 0x002fe200000418ff */
[----:B------:R-:W-:Y:S01]  /*19670*/  LDSM.16.M88.4 R88, [R218+0x9800] ;  /* 0x00980000da58783b */ /* 0x000fe20000000200 */
[C---:B------:R-:W-:Y:S02]  /*19680*/  IADD3 R200, R222.reuse, 0x7000, RZ ;  /* 0x00007000dec87810 */ /* 0x040fe40007ffe0ff */
[----:B------:R-:W-:-:S04]  /*19690*/  IADD3 R167, R222, 0x7800, RZ ;  /* 0x00007800dea77810 */ /* 0x000fc80007ffe0ff */
[C---:B------:R-:W-:Y:S08]  /*196a0*/  HMMA.16816.F32.BF16 R84, R24.reuse, R86, RZ ;  /* 0x000000561854723c */ /* 0x040ff000000418ff */
[C---:B------:R-:W-:Y:S08]  /*196b0*/  HMMA.16816.F32.BF16 R36, R24.reuse, R32, RZ ;  /* 0x000000201824723c */ /* 0x040ff000000418ff */
        /* <DEDUP_REMOVED lines=154> */
[C---:B------:R-:W-:Y:S08]  /*1a060*/  HMMA.16816.F32.BF16 R80, R64.reuse, R78, R80 ;  /* 0x0000004e4050723c */ /* 0x040ff00000041850 */
[C---:B----4-:R-:W-:Y:S01]  /*1a070*/  HMMA.16816.F32.BF16 R76, R64.reuse, R16, R28 ;  /* 0x00000010404c723c */ /* 0x050fe2000004181c */
[----:B------:R-:W4:Y:S07]  /*1a080*/  LDSM.16.M88.4 R28, [R218+0xe000] ;  /* 0x00e00000da1c783b */ /* 0x000f2e0000000200 */
[----:B------:R-:W-:Y:S01]  /*1a090*/  HMMA.16816.F32.BF16 R68, R64, R18, R68 ;  /* 0x000000124044723c */ /* 0x000fe20000041844 */
[----:B------:R-:W3:Y:S04]  /*1a0a0*/  LDSM.16.M88.4 R16, [R218+0xf000] ;  /* 0x00f00000da10783b */ /* 0x000ee80000000200 */
        /* <DEDUP_REMOVED lines=11> */
[----:B------:R-:W-:Y:S07]  /*1a160*/  LDSM.16.M88.4 R24, [R211+0x6800] ;  /* 0x00680000d318783b */ /* 0x000fee0000000200 */
[C---:B----4-:R-:W-:Y:S01]  /*1a170*/  HMMA.16816.F32.BF16 R20, R60.reuse, R28, R4 ;  /* 0x0000001c3c14723c */ /* 0x050fe20000041804 */
[----:B------:R-:W2:Y:S07]  /*1a180*/  LDSM.16.M88.4 R4, [R220+0x6000] ;  /* 0x00600000dc04783b */ /* 0x000eae0000000200 */
[C---:B------:R-:W-:Y:S01]  /*1a190*/  HMMA.16816.F32.BF16 R88, R60.reuse, R30, R88 ;  /* 0x0000001e3c58723c */ /* 0x040fe20000041858 */
[----:B------:R-:W3:Y:S07]  /*1a1a0*/  LDSM.16.M88.4 R28, [R211+0x7000] ;  /* 0x00700000d31c783b */ /* 0x000eee0000000200 */
[----:B------:R-:W-:Y:S01]  /*1a1b0*/  HMMA.16816.F32.BF16 R48, R60, R16, R36 ;  /* 0x000000103c30723c */ /* 0x000fe20000041824 */
[----:B------:R-:W4:Y:S01]  /*1a1c0*/  LDSM.16.M88.4 R36, [R211+0x7800] ;  /* 0x00780000d324783b */ /* 0x000f220000000200 */
[----:B------:R-:W-:-:S06]  /*1a1d0*/  DEPBAR.LE SB0, 0x0 ;  /* 0x000080000000791a */ /* 0x000fcc0000000000 */
[C---:B------:R-:W-:Y:S08]  /*1a1e0*/  HMMA.16816.F32.BF16 R44, R60.reuse, R64, R44 ;  /* 0x000000403c2c723c */ /* 0x040ff0000004182c */
[C---:B------:R-:W-:Y:S08]  /*1a1f0*/  HMMA.16816.F32.BF16 R40, R60.reuse, R66, R40 ;  /* 0x000000423c28723c */ /* 0x040ff00000041828 */
[C---:B------:R-:W-:Y:S08]  /*1a200*/  HMMA.16816.F32.BF16 R80, R60.reuse, R18, R80 ;  /* 0x000000123c50723c */ /* 0x040ff00000041850 */
[C---:B-1----:R-:W-:Y:S07]  /*1a210*/  HMMA.16816.F32.BF16 R76, R60.reuse, R12, R76 ;  /* 0x0000000c3c4c723c */ /* 0x042fee000004184c */
[----:B------:R-:W-:Y:S01]  /*1a220*/  IMAD R12, R72, 0x10, R53 ;  /* 0x00000010480c7824 */ /* 0x000fe200078e0235 */
[----:B------:R-:W-:Y:S01]  /*1a230*/  HMMA.16816.F32.BF16 R68, R60, R14, R68 ;  /* 0x0000000e3c44723c */ /* 0x000fe20000041844 */
[----:B------:R-:W-:-:S02]  /*1a240*/  IMAD.IADD R13, R57, 0x1, -R236 ;  /* 0x00000001390d7824 */ /* 0x000fc400078e0aec */
[----:B------:R-:W-:-:S04]  /*1a250*/  IMAD.IADD R12, R59, 0x1, R12 ;  /* 0x000000013b0c7824 */ /* 0x000fc800078e020c */
[C---:B------:R-:W-:Y:S01]  /*1a260*/  IMAD.IADD R249, R12.reuse, 0x1, R13 ;  /* 0x000000010cf97824 */ /* 0x040fe200078e020d */
[C---:B------:R-:W-:Y:S01]  /*1a270*/  IADD3 R246, R12.reuse, 0x8, RZ ;  /* 0x000000080cf67810 */ /* 0x040fe20007ffe0ff */
[----:B------:R-:W-:Y:S01]  /*1a280*/  IMAD.IADD R8, R12, 0x1, R3 ;  /* 0x000000010c087824 */ /* 0x000fe200078e0203 */
[C---:B--2---:R-:W-:Y:S01]  /*1a290*/  HMMA.16816.F32.BF16 R20, R4.reuse, R32, R20 ;  /* 0x000000200414723c */ /* 0x044fe20000041814 */
[----:B------:R-:W-:Y:S02]  /*1a2a0*/  IMAD.IADD R248, R249, 0x1, -R2 ;  /* 0x00000001f9f87824 */ /* 0x000fe400078e0a02 */
[--C-:B------:R-:W-:Y:S01]  /*1a2b0*/  IMAD.IADD R244, R3, 0x1, R246.reuse ;  /* 0x0000000103f47824 */ /* 0x100fe200078e02f6 */
[-C--:B------:R-:W-:Y:S01]  /*1a2c0*/  IMNMX R247, R8, R57.reuse, PT ;  /* 0x0000003908f77217 */ /* 0x080fe20003800200 */
[----:B------:R-:W-:Y:S01]  /*1a2d0*/  IMAD.IADD R246, R13, 0x1, R246 ;  /* 0x000000010df67824 */ /* 0x000fe200078e02f6 */
[----:B------:R-:W-:Y:S02]  /*1a2e0*/  IMNMX R248, RZ, R248, !PT ;  /* 0x000000f8fff87217 */ /* 0x000fe40007800200 */
[----:B------:R-:W-:Y:S01]  /*1a2f0*/  HMMA.16816.F32.BF16 R88, R4, R34, R88 ;  /* 0x000000220458723c */ /* 0x000fe20000041858 */
[----:B------:R-:W-:Y:S01]  /*1a300*/  IMAD.IADD R245, R246, 0x1, -R2 ;  /* 0x00000001f6f57824 */ /* 0x000fe200078e0a02 */
[----:B------:R-:W-:-:S04]  /*1a310*/  IMNMX R244, R244, R57, PT ;  /* 0x00000039f4f47217 */ /* 0x000fc80003800200 */
[----:B------:R-:W-:Y:S02]  /*1a320*/  IMNMX R245, RZ, R245, !PT ;  /* 0x000000f5fff57217 */ /* 0x000fe40007800200 */
[C---:B------:R-:W-:Y:S08]  /*1a330*/  HMMA.16816.F32.BF16 R44, R4.reuse, R24, R44 ;  /* 0x00000018042c723c */ /* 0x040ff0000004182c */
[C---:B------:R-:W-:Y:S08]  /*1a340*/  HMMA.16816.F32.BF16 R40, R4.reuse, R26, R40 ;  /* 0x0000001a0428723c */ /* 0x040ff00000041828 */
[C---:B---3--:R-:W-:Y:S08]  /*1a350*/  HMMA.16816.F32.BF16 R48, R4.reuse, R28, R48 ;  /* 0x0000001c0430723c */ /* 0x048ff00000041830 */
[C---:B------:R-:W-:Y:S08]  /*1a360*/  HMMA.16816.F32.BF16 R80, R4.reuse, R30, R80 ;  /* 0x0000001e0450723c */ /* 0x040ff00000041850 */
[C---:B----4-:R-:W-:Y:S08]  /*1a370*/  HMMA.16816.F32.BF16 R76, R4.reuse, R36, R76 ;  /* 0x00000024044c723c */ /* 0x050ff0000004184c */
        /* <DEDUP_REMOVED lines=66> */
.L_x_8471:
[----:B------:R-:W2:Y:S02]  /*1a7a0*/  LD.E R5, [R10.64+0x38] ;  /* 0x000038060a057980 */ /* 0x000ea4000c101900 */
[----:B--2---:R-:W-:-:S04]  /*1a7b0*/  LEA R5, -R5, RZ, 0x6 ;  /* 0x000000ff05057211 */ /* 0x004fc800078e31ff */
[----:B------:R-:W-:Y:S02]  /*1a7c0*/  SHF.R.S32.HI R2, RZ, 0x1f, R5 ;  /* 0x0000001fff027819 */ /* 0x000fe40000011405 */
.L_x_8472:
[----:B------:R-:W-:Y:S05]  /*1a7d0*/  BSYNC B0 ;  /* 0x0000000000007941 */ /* 0x000fea0003800000 */
.L_x_8470:
        /* <DEDUP_REMOVED lines=125> */
.L_x_8469:
[----:B------:R-:W-:Y:S05]  /*1afb0*/  BSYNC B1 ;  /* 0x0000000000017941 */ /* 0x000fea0003800000 */
.L_x_8468:
[----:B------:R-:W2:Y:S01]  /*1afc0*/  LD.E R189, [R10.64+0xdc] ;  /* 0x0000dc060abd7980 */ /* 0x000ea2000c101900 */
[----:B-1----:R-:W-:-:S04]  /*1afd0*/  IMAD.IADD R19, R0, 0x1, R9 ;  /* 0x0000000100137824 */ /* 0x002fc800078e0209 */
[--C-:B------:R-:W-:Y:S01]  /*1afe0*/  IMAD.IADD R8, R249, 0x1, -R19.reuse ;  /* 0x00000001f9087824 */ /* 0x100fe200078e0a13 */
[C---:B------:R-:W-:Y:S01]  /*1aff0*/  IADD3 R2, R19.reuse, 0x1, RZ ;  /* 0x0000000113027810 */ /* 0x040fe20007ffe0ff */
[C---:B------:R-:W-:Y:S01]  /*1b000*/  IMAD.IADD R14, R246.reuse, 0x1, -R19 ;  /* 0x00000001f60e7824 */ /* 0x040fe200078e0a13 */
[----:B------:R-:W-:Y:S02]  /*1b010*/  IADD3 R3, R19, 0x8, RZ ;  /* 0x0000000813037810 */ /* 0x000fe40007ffe0ff */
[----:B------:R-:W-:Y:S01]  /*1b020*/  IABS R8, R8 ;  /* 0x0000000800087213 */ /* 0x000fe20000000000 */
[--C-:B------:R-:W-:Y:S01]  /*1b030*/  IMAD.IADD R28, R249, 0x1, -R2.reuse ;  /* 0x00000001f91c7824 */ /* 0x100fe200078e0a02 */
[----:B------:R-:W-:Y:S01]  /*1b040*/  IABS R14, R14 ;  /* 0x0000000e000e7213 */ /* 0x000fe20000000000 */
[C---:B------:R-:W-:Y:S01]  /*1b050*/  IMAD.IADD R26, R246.reuse, 0x1, -R2 ;  /* 0x00000001f61a7824 */ /* 0x040fe200078e0a02 */
[----:B------:R-:W-:Y:S01]  /*1b060*/  IADD3 R4, R19, 0x9, RZ ;  /* 0x0000000913047810 */ /* 0x000fe20007ffe0ff */
[C-C-:B------:R-:W-:Y:S01]  /*1b070*/  IMAD.IADD R17, R249.reuse, 0x1, -R3.reuse ;  /* 0x00000001f9117824 */ /* 0x140fe200078e0a03 */
[----:B------:R-:W1:Y:S01]  /*1b080*/  I2F R8, R8 ;  /* 0x0000000800087306 */ /* 0x000e620000201400 */
[----:B------:R-:W-:Y:S01]  /*1b090*/  IABS R28, R28 ;  /* 0x0000001c001c7213 */ /* 0x000fe20000000000 */
[C---:B------:R-:W-:Y:S01]  /*1b0a0*/  IMAD.IADD R9, R246.reuse, 0x1, -R3 ;  /* 0x00000001f6097824 */ /* 0x040fe200078e0a03 */
[----:B------:R-:W-:Y:S01]  /*1b0b0*/  IABS R26, R26 ;  /* 0x0000001a001a7213 */ /* 0x000fe20000000000 */
[--C-:B------:R-:W-:Y:S01]  /*1b0c0*/  IMAD.IADD R16, R249, 0x1, -R4.reuse ;  /* 0x00000001f9107824 */ /* 0x100fe200078e0a04 */
[----:B------:R-:W-:Y:S01]  /*1b0d0*/  IABS R17, R17 ;  /* 0x0000001100117213 */ /* 0x000fe20000000000 */
[----:B------:R-:W-:Y:S01]  /*1b0e0*/  IMAD.IADD R0, R246, 0x1, -R4 ;  /* 0x00000001f6007824 */ /* 0x000fe200078e0a04 */
[C---:B------:R-:W-:Y:S01]  /*1b0f0*/  IADD3 R7, R19.reuse, 0x10, RZ ;  /* 0x0000001013077810 */ /* 0x040fe20007ffe0ff */
[----:B------:R-:W3:Y:S01]  /*1b100*/  I2F R14, R14 ;  /* 0x0000000e000e7306 */ /* 0x000ee20000201400 */
[----:B------:R-:W-:-:S02]  /*1b110*/  ISETP.GE.AND P4, PT, R19, R248, PT ;  /* 0x000000f81300720c */ /* 0x000fc40003f86270 */
[----:B------:R-:W-:Y:S01]  /*1b120*/  IABS R9, R9 ;  /* 0x0000000900097213 */ /* 0x000fe20000000000 */
[----:B------:R-:W-:-:S04]  /*1b130*/  IMAD.IADD R15, R249, 0x1, -R7 ;  /* 0x00000001f90f7824 */ /* 0x000fc800078e0a07 */
[----:B------:R-:W4:Y:S01]  /*1b140*/  I2F R28, R28 ;  /* 0x0000001c001c7306 */ /* 0x000f220000201400 */
[----:B-1----:R-:W-:Y:S01]  /*1b150*/  FFMA.FTZ R8, -R243, R8, R20 ;  /* 0x00000008f3087223 */ /* 0x002fe20000010114 */
[C---:B------:R-:W-:Y:S02]  /*1b160*/  ISETP.GE.OR P4, PT, R19.reuse, R247, !P4 ;  /* 0x000000f71300720c */ /* 0x040fe40006786670 */
[----:B------:R-:W-:Y:S02]  /*1b170*/  IABS R16, R16 ;  /* 0x0000001000107213 */ /* 0x000fe40000000000 */
[----:B------:R-:W-:Y:S02]  /*1b180*/  IADD3 R24, R19, 0x11, RZ ;  /* 0x0000001113187810 */ /* 0x000fe40007ffe0ff */
[----:B------:R-:W1:Y:S01]  /*1b190*/  I2F R26, R26 ;  /* 0x0000001a001a7306 */ /* 0x000e620000201400 */
[C---:B------:R-:W-:Y:S02]  /*1b1a0*/  ISETP.GE.AND P5, PT, R3.reuse, R248, PT ;  /* 0x000000f80300720c */ /* 0x040fe40003fa6270 */
[----:B------:R-:W-:Y:S01]  /*1b1b0*/  ISETP.GE.AND P3, PT, R3, R245, PT ;  /* 0x000000f50300720c */ /* 0x000fe20003f66270 */
[----:B------:R-:W-:Y:S01]  /*1b1c0*/  IMAD.IADD R18, R246, 0x1, -R7 ;  /* 0x00000001f6127824 */ /* 0x000fe200078e0a07 */
[----:B------:R-:W-:-:S03]  /*1b1d0*/  FSEL R8, R8, -INF , !P4 ;  /* 0xff80000008087808 */ /* 0x000fc60006000000 */
[----:B------:R-:W5:Y:S01]  /*1b1e0*/  I2F R17, R17 ;  /* 0x0000001100117306 */ /* 0x000f620000201400 */
[C---:B------:R-:W-:Y:S01]  /*1b1f0*/  ISETP.GE.AND P2, PT, R2.reuse, R248, PT ;  /* 0x000000f80200720c */ /* 0x040fe20003f46270 */
[----:B------:R-:W-:Y:S01]  /*1b200*/  IMAD.IADD R6, R249, 0x1, -R24 ;  /* 0x00000001f9067824 */ /* 0x000fe200078e0a18 */
[----:B------:R-:W-:Y:S02]  /*1b210*/  ISETP.GE.AND P4, PT, R19, R245, PT ;  /* 0x000000f51300720c */ /* 0x000fe40003f86270 */
[----:B------:R-:W-:Y:S02]  /*1b220*/  IABS R0, R0 ;  /* 0x0000000000007213 */ /* 0x000fe40000000000 */
[----:B------:R-:W-:Y:S01]  /*1b230*/  IABS R15, R15 ;  /* 0x0000000f000f7213 */ /* 0x000fe20000000000 */
[----:B------:R-:W1:Y:S01]  /*1b240*/  I2F R9, R9 ;  /* 0x0000000900097306 */ /* 0x000e620000201400 */
[-C--:B------:R-:W-:Y:S01]  /*1b250*/  ISETP.GE.OR P5, PT, R3, R247.reuse, !P5 ;  /* 0x000000f70300720c */ /* 0x080fe20006fa6670 */
[----:B---3--:R-:W-:Y:S01]  /*1b260*/  FFMA.FTZ R14, -R243, R14, R22 ;  /* 0x0000000ef30e7223 */ /* 0x008fe20000010116 */
[----:B------:R-:W-:Y:S01]  /*1b270*/  ISETP.GE.OR P3, PT, R3, R244, !P3 ;  /* 0x000000f40300720c */ /* 0x000fe20005f66670 */
[----:B----4-:R-:W-:Y:S01]  /*1b280*/  FFMA.FTZ R3, -R243, R28, R21 ;  /* 0x0000001cf3037223 */ /* 0x010fe20000010115 */
[----:B------:R-:W-:-:S03]  /*1b290*/  ISETP.GE.OR P2, PT, R2, R247, !P2 ;  /* 0x000000f70200720c */ /* 0x000fc60005746670 */
[----:B------:R-:W3:Y:S01]  /*1b2a0*/  I2F R16, R16 ;  /* 0x0000001000107306 */ /* 0x000ee20000201400 */
[C---:B------:R-:W-:Y:S02]  /*1b2b0*/  ISETP.GE.OR P4, PT, R19.reuse, R244, !P4 ;  /* 0x000000f41300720c */ /* 0x040fe40006786670 */
[----:B------:R-:W-:Y:S02]  /*1b2c0*/  IABS R18, R18 ;  /* 0x0000001200127213 */ /* 0x000fe40000000000 */
[----:B------:R-:W-:Y:S02]  /*1b2d0*/  IABS R6, R6 ;  /* 0x0000000600067213 */ /* 0x000fe40000000000 */
[----:B------:R-:W-:Y:S01]  /*1b2e0*/  IADD3 R31, R19, 0x18, RZ ;  /* 0x00000018131f7810 */ /* 0x000fe20007ffe0ff */
[----:B------:R-:W4:Y:S01]  /*1b2f0*/  I2F R0, R0 ;  /* 0x0000000000007306 */ /* 0x000f220000201400 */
[----:B------:R-:W-:Y:S02]  /*1b300*/  FSEL R14, R14, -INF , !P4 ;  /* 0xff8000000e0e7808 */ /* 0x000fe40006000000 */
[----:B------:R-:W-:-:S02]  /*1b310*/  FSEL R3, R3, -INF , !P2 ;  /* 0xff80000003037808 */ /* 0x000fc40005000000 */
[----:B------:R-:W-:-:S03]  /*1b320*/  ISETP.GE.AND P1, PT, R2, R245, PT ;  /* 0x000000f50200720c */ /* 0x000fc60003f26270 */
[----:B------:R-:W3:Y:S01]  /*1b330*/  I2F R15, R15 ;  /* 0x0000000f000f7306 */ /* 0x000ee20000201400 */
[----:B------:R-:W-:Y:S02]  /*1b340*/  IADD3 R13, R19, 0x19, RZ ;  /* 0x00000019130d7810 */ /* 0x000fe40007ffe0ff */
[C---:B------:R-:W-:Y:S02]  /*1b350*/  ISETP.GE.AND P4, PT, R4.reuse, R248, PT ;  /* 0x000000f80400720c */ /* 0x040fe40003f86270 */
[----:B------:R-:W-:Y:S01]  /*1b360*/  ISETP.GE.AND P2, PT, R4, R245, PT ;  /* 0x000000f50400720c */ /* 0x000fe20003f46270 */
[----:B------:R-:W-:Y:S02]  /*1b370*/  IMAD.IADD R5, R249, 0x1, -R31 ;  /* 0x00000001f9057824 */ /* 0x000fe400078e0a1f */
[----:B------:R-:W4:Y:S01]  /*1b380*/  I2F R18, R18 ;  /* 0x0000001200127306 */ /* 0x000f220000201400 */
[C---:B-1----:R-:W-:Y:S01]  /*1b390*/  FFMA.FTZ R23, -R243.reuse, R26, R23 ;  /* 0x0000001af3177223 */ /* 0x042fe20000010117 */
[-C--:B------:R-:W-:Y:S01]  /*1b3a0*/  ISETP.GE.OR P1, PT, R2, R244.reuse, !P1 ;  /* 0x000000f40200720c */ /* 0x080fe20004f26670 */
[----:B-----5:R-:W-:Y:S01]  /*1b3b0*/  FFMA.FTZ R17, -R243, R17, R88 ;  /* 0x00000011f3117223 */ /* 0x020fe20000010158 */
[----:B------:R-:W-:Y:S01]  /*1b3c0*/  ISETP.GE.OR P4, PT, R4, R247, !P4 ;  /* 0x000000f70400720c */ /* 0x000fe20006786670 */
[----:B------:R-:W-:Y:S01]  /*1b3d0*/  IMAD.IADD R2, R246, 0x1, -R24 ;  /* 0x00000001f6027824 */ /* 0x000fe200078e0a18 */
[----:B------:R-:W-:-:S02]  /*1b3e0*/  ISETP.GE.OR P2, PT, R4, R244, !P2 ;  /* 0x000000f40400720c */ /* 0x000fc40005746670 */
[----:B------:R-:W1:Y:S01]  /*1b3f0*/  I2F R6, R6 ;  /* 0x0000000600067306 */ /* 0x000e620000201400 */
[C---:B------:R-:W-:Y:S01]  /*1b400*/  IMAD.IADD R20, R246.reuse, 0x1, -R13 ;  /* 0x00000001f6147824 */ /* 0x040fe200078e0a0d */
[----:B------:R-:W-:Y:S01]  /*1b410*/  IADD3 R4, R19, 0x20, RZ ;  /* 0x0000002013047810 */ /* 0x000fe20007ffe0ff */
[C---:B------:R-:W-:Y:S01]  /*1b420*/  IMAD.IADD R12, R246.reuse, 0x1, -R31 ;  /* 0x00000001f60c7824 */ /* 0x040fe200078e0a1f */
[----:B------:R-:W-:Y:S01]  /*1b430*/  IABS R5, R5 ;  /* 0x0000000500057213 */ /* 0x000fe20000000000 */
[----:B------:R-:W-:Y:S01]  /*1b440*/  FFMA.FTZ R90, -R243, R9, R90 ;  /* 0x00000009f35a7223 */ /* 0x000fe2000001015a */
[----:B------:R-:W-:Y:S01]  /*1b450*/  FSEL R9, R23, -INF , !P1 ;  /* 0xff80000017097808 */ /* 0x000fe20004800000 */
[----:B---3--:R-:W-:Y:S01]  /*1b460*/  FFMA.FTZ R16, -R243, R16, R89 ;  /* 0x00000010f3107223 */ /* 0x008fe20000010159 */
[----:B------:R-:W-:Y:S01]  /*1b470*/  FSEL R17, R17, -INF , !P5 ;  /* 0xff80000011117808 */ /* 0x000fe20006800000 */
[----:B------:R-:W-:Y:S01]  /*1b480*/  IMAD.IADD R22, R246, 0x1, -R4 ;  /* 0x00000001f6167824 */ /* 0x000fe200078e0a04 */
[----:B------:R-:W-:-:S02]  /*1b490*/  ISETP.GE.AND P1, PT, R7, R248, PT ;  /* 0x000000f80700720c */ /* 0x000fc40003f26270 */
[----:B------:R-:W-:Y:S01]  /*1b4a0*/  ISETP.GE.AND P5, PT, R7, R245, PT ;  /* 0x000000f50700720c */ /* 0x000fe20003fa6270 */
[----:B------:R-:W-:Y:S01]  /*1b4b0*/  IMAD.IADD R32, R249, 0x1, -R13 ;  /* 0x00000001f9207824 */ /* 0x000fe200078e0a0d */
[----:B------:R-:W-:Y:S02]  /*1b4c0*/  IABS R2, R2 ;  /* 0x0000000200027213 */ /* 0x000fe40000000000 */
[----:B------:R-:W-:Y:S02]  /*1b4d0*/  IABS R20, R20 ;  /* 0x0000001400147213 */ /* 0x000fe40000000000 */
[----:B------:R-:W-:Y:S02]  /*1b4e0*/  IADD3 R25, R19, 0x21, RZ ;  /* 0x0000002113197810 */ /* 0x000fe40007ffe0ff */
[----:B------:R-:W-:Y:S01]  /*1b4f0*/  IABS R12, R12 ;  /* 0x0000000c000c7213 */ /* 0x000fe20000000000 */
[----:B------:R-:W3:Y:S01]  /*1b500*/  I2F R5, R5 ;  /* 0x0000000500057306 */ /* 0x000ee20000201400 */
[----:B------:R-:W-:Y:S01]  /*1b510*/  ISETP.GE.OR P1, PT, R7, R247, !P1 ;  /* 0x000000f70700720c */ /* 0x000fe20004f26670 */
[----:B----4-:R-:W-:Y:S01]  /*1b520*/  FFMA.FTZ R0, -R243, R0, R91 ;  /* 0x00000000f3007223 */ /* 0x010fe2000001015b */
[----:B------:R-:W-:Y:S01]  /*1b530*/  ISETP.GE.OR P5, PT, R7, R244, !P5 ;  /* 0x000000f40700720c */ /* 0x000fe20006fa6670 */
[----:B------:R-:W-:Y:S01]  /*1b540*/  FFMA.FTZ R15, -R243, R15, R44 ;  /* 0x0000000ff30f7223 */ /* 0x000fe2000001012c */
[----:B------:R-:W-:Y:S01]  /*1b550*/  FSEL R7, R90, -INF , !P3 ;  /* 0xff8000005a077808 */ /* 0x000fe20005800000 */
[C---:B------:R-:W-:Y:S01]  /*1b560*/  IMAD.IADD R21, R249.reuse, 0x1, -R4 ;  /* 0x00000001f9157824 */ /* 0x040fe200078e0a04 */
[----:B------:R-:W-:Y:S01]  /*1b570*/  FSEL R16, R16, -INF , !P4 ;  /* 0xff80000010107808 */ /* 0x000fe20006000000 */
[----:B------:R4:W-:Y:S01]  /*1b580*/  I2F R26, R20 ;  /* 0x00000014001a7306 */ /* 0x0009e20000201400 */
[----:B------:R-:W-:Y:S01]  /*1b590*/  IABS R22, R22 ;  /* 0x0000001600167213 */ /* 0x000fe20000000000 */
[----:B------:R-:W-:Y:S01]  /*1b5a0*/  IMAD.IADD R30, R249, 0x1, -R25 ;  /* 0x00000001f91e7824 */ /* 0x000fe200078e0a19 */
[----:B------:R-:W-:-:S02]  /*1b5b0*/  ISETP.GE.AND P3, PT, R24, R248, PT ;  /* 0x000000f81800720c */ /* 0x000fc40003f66270 */
[C---:B------:R-:W-:Y:S02]  /*1b5c0*/  ISETP.GE.AND P4, PT, R24.reuse, R245, PT ;  /* 0x000000f51800720c */ /* 0x040fe40003f86270 */
[----:B------:R-:W-:Y:S01]  /*1b5d0*/  IABS R32, R32 ;  /* 0x0000002000207213 */ /* 0x000fe20000000000 */
[----:B------:R-:W5:Y:S01]  /*1b5e0*/  I2F R2, R2 ;  /* 0x0000000200027306 */ /* 0x000f620000201400 */
[C---:B------:R-:W-:Y:S01]  /*1b5f0*/  FFMA.FTZ R46, -R243.reuse, R18, R46 ;  /* 0x00000012f32e7223 */ /* 0x040fe2000001012e */
[C---:B------:R-:W-:Y:S01]  /*1b600*/  ISETP.GE.OR P3, PT, R24.reuse, R247, !P3 ;  /* 0x000000f71800720c */ /* 0x040fe20005f66670 */
[----:B-1----:R-:W-:Y:S01]  /*1b610*/  FFMA.FTZ R18, -R243, R6, R45 ;  /* 0x00000006f3127223 */ /* 0x002fe2000001012d */
[----:B------:R-:W-:Y:S01]  /*1b620*/  ISETP.GE.OR P4, PT, R24, R244, !P4 ;  /* 0x000000f41800720c */ /* 0x000fe20006786670 */
[----:B----4-:R-:W-:-:S03]  /*1b630*/  IMAD.IADD R20, R246, 0x1, -R25 ;  /* 0x00000001f6147824 */ /* 0x010fc600078e0a19 */
[----:B------:R-:W1:Y:S01]  /*1b640*/  I2F R12, R12 ;  /* 0x0000000c000c7306 */ /* 0x000e620000201400 */
[----:B------:R-:W-:Y:S02]  /*1b650*/  FSEL R0, R0, -INF , !P2 ;  /* 0xff80000000007808 */ /* 0x000fe40005000000 */
[----:B------:R-:W-:Y:S02]  /*1b660*/  FSEL R15, R15, -INF , !P1 ;  /* 0xff8000000f0f7808 */ /* 0x000fe40004800000 */
[----:B------:R-:W-:Y:S02]  /*1b670*/  IABS R21, R21 ;  /* 0x0000001500157213 */ /* 0x000fe40000000000 */
[----:B------:R-:W-:Y:S01]  /*1b680*/  IADD3 R24, R19, 0x28, RZ ;  /* 0x0000002813187810 */ /* 0x000fe20007ffe0ff */
[----:B------:R4:W-:Y:S01]  /*1b690*/  I2F R28, R22 ;  /* 0x00000016001c7306 */ /* 0x0009e20000201400 */
[----:B------:R-:W-:Y:S02]  /*1b6a0*/  IABS R20, R20 ;  /* 0x0000001400147213 */ /* 0x000fe40000000000 */
[----:B------:R-:W-:-:S02]  /*1b6b0*/  ISETP.GE.AND P2, PT, R31, R248, PT ;  /* 0x000000f81f00720c */ /* 0x000fc40003f46270 */
[C---:B------:R-:W-:Y:S02]  /*1b6c0*/  ISETP.GE.AND P1, PT, R31.reuse, R245, PT ;  /* 0x000000f51f00720c */ /* 0x040fe40003f26270 */
[----:B------:R-:W-:Y:S01]  /*1b6d0*/  IABS R30, R30 ;  /* 0x0000001e001e7213 */ /* 0x000fe20000000000 */
[----:B------:R-:W1:Y:S01]  /*1b6e0*/  I2F R32, R32 ;  /* 0x0000002000207306 */ /* 0x000e620000201400 */
[----:B------:R-:W-:Y:S01]  /*1b6f0*/  ISETP.GE.OR P2, PT, R31, R247, !P2 ;  /* 0x000000f71f00720c */ /* 0x000fe20005746670 */
[----:B------:R-:W-:Y:S01]  /*1b700*/  IMAD.IADD R29, R249, 0x1, -R24 ;  /* 0x00000001f91d7824 */ /* 0x000fe200078e0a18 */
[----:B------:R-:W-:Y:S02]  /*1b710*/  ISETP.GE.OR P1, PT, R31, R244, !P1 ;  /* 0x000000f41f00720c */ /* 0x000fe40004f26670 */
[----:B----4-:R-:W-:-:S03]  /*1b720*/  IADD3 R22, R19, 0x30, RZ ;  /* 0x0000003013167810 */ /* 0x010fc60007ffe0ff */
[----:B------:R4:W-:Y:S01]  /*1b730*/  I2F R27, R21 ;  /* 0x00000015001b7306 */ /* 0x0009e20000201400 */
[----:B------:R-:W-:Y:S02]  /*1b740*/  FSEL R6, R46, -INF , !P5 ;  /* 0xff8000002e067808 */ /* 0x000fe40006800000 */
[----:B------:R-:W-:Y:S01]  /*1b750*/  FSEL R18, R18, -INF , !P3 ;  /* 0xff80000012127808 */ /* 0x000fe20005800000 */
[----:B------:R-:W-:Y:S01]  /*1b760*/  IMAD.IADD R31, R249, 0x1, -R22 ;  /* 0x00000001f91f7824 */ /* 0x000fe200078e0a16 */
[----:B------:R-:W-:Y:S02]  /*1b770*/  IADD3 R23, R19, 0x29, RZ ;  /* 0x0000002913177810 */ /* 0x000fe40007ffe0ff */
[C---:B------:R-:W-:Y:S01]  /*1b780*/  ISETP.GE.AND P5, PT, R13.reuse, R248, PT ;  /* 0x000000f80d00720c */ /* 0x040fe20003fa6270 */
[----:B------:R1:W-:Y:S01]  /*1b790*/  I2F R34, R20 ;  /* 0x0000001400227306 */ /* 0x0003e20000201400 */
[C---:B------:R-:W-:Y:S02]  /*1b7a0*/  ISETP.GE.AND P3, PT, R13.reuse, R245, PT ;  /* 0x000000f50d00720c */ /* 0x040fe40003f66270 */
[----:B------:R-:W-:-:S02]  /*1b7b0*/  ISETP.GE.OR P5, PT, R13, R247, !P5 ;  /* 0x000000f70d00720c */ /* 0x000fc40006fa6670 */
[----:B----4-:R-:W-:-:S03]  /*1b7c0*/  IADD3 R21, R19, 0x31, RZ ;  /* 0x0000003113157810 */ /* 0x010fc60007ffe0ff */
[----:B------:R-:W4:Y:S01]  /*1b7d0*/  I2F R30, R30 ;  /* 0x0000001e001e7306 */ /* 0x000f220000201400 */
[----:B------:R-:W-:Y:S01]  /*1b7e0*/  ISETP.GE.OR P3, PT, R13, R244, !P3 ;  /* 0x000000f40d00720c */ /* 0x000fe20005f66670 */
[----:B---3--:R-:W-:Y:S01]  /*1b7f0*/  FFMA.FTZ R13, -R243, R5, R40 ;  /* 0x00000005f30d7223 */ /* 0x008fe20000010128 */
[C---:B-1----:R-:W-:Y:S02]  /*1b800*/  IADD3 R20, R19.reuse, 0x38, RZ ;  /* 0x0000003813147810 */ /* 0x042fe40007ffe0ff */
[----:B------:R-:W-:Y:S02]  /*1b810*/  IADD3 R19, R19, 0x39, RZ ;  /* 0x0000003913137810 */ /* 0x000fe40007ffe0ff */
[----:B------:R-:W-:Y:S02]  /*1b820*/  IABS R29, R29 ;  /* 0x0000001d001d7213 */ /* 0x000fe40000000000 */
[----:B------:R-:W-:Y:S01]  /*1b830*/  IABS R31, R31 ;  /* 0x0000001f001f7213 */ /* 0x000fe20000000000 */
[----:B------:R-:W-:-:S02]  /*1b840*/  IMAD.IADD R5, R249, 0x1, -R19 ;  /* 0x00000001f9057824 */ /* 0x000fc400078e0a13 */
[----:B------:R-:W-:Y:S02]  /*1b850*/  IMAD.IADD R36, R249, 0x1, -R23 ;  /* 0x00000001f9247824 */ /* 0x000fe400078e0a17 */
[----:B-----5:R-:W-:Y:S02]  /*1b860*/  FFMA.FTZ R2, -R243, R2, R47 ;  /* 0x00000002f3027223 */ /* 0x020fe4000001012f */
[----:B------:R-:W-:Y:S02]  /*1b870*/  IMAD.IADD R33, R249, 0x1, -R20 ;  /* 0x00000001f9217824 */ /* 0x000fe400078e0a14 */
[C---:B------:R-:W-:Y:S01]  /*1b880*/  FFMA.FTZ R12, -R243.reuse, R12, R42 ;  /* 0x0000000cf30c7223 */ /* 0x040fe2000001012a */
[----:B------:R-:W1:Y:S01]  /*1b890*/  I2F R29, R29 ;  /* 0x0000001d001d7306 */ /* 0x000e620000201400 */
[----:B------:R-:W-:Y:S01]  /*1b8a0*/  IABS R35, R5 ;  /* 0x0000000500237213 */ /* 0x000fe20000000000 */
[----:B------:R-:W-:Y:S01]  /*1b8b0*/  FFMA.FTZ R32, -R243, R32, R41 ;  /* 0x00000020f3207223 */ /* 0x000fe20000010129 */
[----:B------:R-:W-:-:S02]  /*1b8c0*/  IABS R36, R36 ;  /* 0x0000002400247213 */ /* 0x000fc40000000000 */
[----:B------:R-:W-:Y:S02]  /*1b8d0*/  FSEL R5, R2, -INF , !P4 ;  /* 0xff80000002057808 */ /* 0x000fe40006000000 */
[----:B------:R-:W-:Y:S01]  /*1b8e0*/  FSEL R13, R13, -INF , !P2 ;  /* 0xff8000000d0d7808 */ /* 0x000fe20005000000 */
[----:B------:R-:W3:Y:S01]  /*1b8f0*/  I2F R31, R31 ;  /* 0x0000001f001f7306 */ /* 0x000ee20000201400 */
[CC--:B------:R-:W-:Y:S02]  /*1b900*/  ISETP.GE.AND P4, PT, R4.reuse, R248.reuse, PT ;  /* 0x000000f80400720c */ /* 0x0c0fe40003f86270 */
[----:B------:R-:W-:Y:S02]  /*1b910*/  ISETP.GE.AND P2, PT, R4, R245, PT ;  /* 0x000000f50400720c */ /* 0x000fe40003f46270 */
[----:B------:R-:W-:Y:S02]  /*1b920*/  IABS R33, R33 ;  /* 0x0000002100217213 */ /* 0x000fe40000000000 */
[----:B------:R-:W-:Y:S01]  /*1b930*/  FSEL R2, R12, -INF , !P1 ;  /* 0xff8000000c027808 */ /* 0x000fe20004800000 */
[----:B------:R-:W-:Y:S01]  /*1b940*/  IMAD.IADD R38, R249, 0x1, -R21 ;  /* 0x00000001f9267824 */ /* 0x000fe200078e0a15 */
[----:B------:R-:W-:Y:S01]  /*1b950*/  ISETP.GE.AND P1, PT, R25, R248, PT ;  /* 0x000000f81900720c */ /* 0x000fe20003f26270 */
[----:B------:R-:W5:Y:S01]  /*1b960*/  I2F R36, R36 ;  /* 0x0000002400247306 */ /* 0x000f620000201400 */
[C---:B------:R-:W-:Y:S01]  /*1b970*/  ISETP.GE.OR P4, PT, R4.reuse, R247, !P4 ;  /* 0x000000f70400720c */ /* 0x040fe20006786670 */
[C---:B----4-:R-:W-:Y:S01]  /*1b980*/  FFMA.FTZ R30, -R243.reuse, R30, R49 ;  /* 0x0000001ef31e7223 */ /* 0x050fe20000010131 */
[----:B------:R-:W-:Y:S01]  /*1b990*/  ISETP.GE.OR P2, PT, R4, R244, !P2 ;  /* 0x000000f40400720c */ /* 0x000fe20005746670 */
[----:B------:R-:W-:Y:S01]  /*1b9a0*/  FFMA.FTZ R4, -R243, R26, R43 ;  /* 0x0000001af3047223 */ /* 0x000fe2000001012b */
[----:B------:R-:W-:-:S02]  /*1b9b0*/  FSEL R12, R32, -INF , !P5 ;  /* 0xff800000200c7808 */ /* 0x000fc40006800000 */
[C---:B------:R-:W-:Y:S01]  /*1b9c0*/  ISETP.GE.AND P5, PT, R25.reuse, R245, PT ;  /* 0x000000f51900720c */ /* 0x040fe20003fa6270 */
[----:B------:R-:W4:Y:S01]  /*1b9d0*/  I2F R33, R33 ;  /* 0x0000002100217306 */ /* 0x000f220000201400 */
[C---:B------:R-:W-:Y:S02]  /*1b9e0*/  ISETP.GE.OR P1, PT, R25.reuse, R247, !P1 ;  /* 0x000000f71900720c */ /* 0x040fe40004f26670 */
[----:B------:R-:W-:Y:S02]  /*1b9f0*/  FMNMX.FTZ R26, R8, R3, !PT ;  /* 0x00000003081a7209 */ /* 0x000fe40007810000 */
[----:B------:R-:W-:Y:S02]  /*1ba00*/  IABS R38, R38 ;  /* 0x0000002600267213 */ /* 0x000fe40000000000 */
[----:B------:R-:W-:Y:S02]  /*1ba10*/  ISETP.GE.OR P5, PT, R25, R244, !P5 ;  /* 0x000000f41900720c */ /* 0x000fe40006fa6670 */
[----:B------:R-:W-:-:S02]  /*1ba20*/  FSEL R4, R4, -INF , !P3 ;  /* 0xff80000004047808 */ /* 0x000fc40005800000 */
[----:B------:R-:W-:Y:S01]  /*1ba30*/  FSEL R252, R30, -INF , !P1 ;  /* 0xff8000001efc7808 */ /* 0x000fe20004800000 */
[----:B------:R-:W-:Y:S01]  /*1ba40*/  FFMA.FTZ R28, -R243, R28, R50 ;  /* 0x0000001cf31c7223 */ /* 0x000fe20000010132 */
[-C--:B------:R-:W-:Y:S02]  /*1ba50*/  ISETP.GE.AND P3, PT, R24, R248.reuse, PT ;  /* 0x000000f81800720c */ /* 0x080fe40003f66270 */
[----:B------:R-:W-:Y:S02]  /*1ba60*/  ISETP.GE.AND P1, PT, R22, R248, PT ;  /* 0x000000f81600720c */ /* 0x000fe40003f26270 */
[----:B------:R-:W-:Y:S01]  /*1ba70*/  FMNMX.FTZ R25, R17, R26, !PT ;  /* 0x0000001a11197209 */ /* 0x000fe20007810000 */
[----:B------:R-:W4:Y:S01]  /*1ba80*/  I2F R38, R38 ;  /* 0x0000002600267306 */ /* 0x000f220000201400 */
[C---:B-1----:R-:W-:Y:S01]  /*1ba90*/  FFMA.FTZ R29, -R243.reuse, R29, R80 ;  /* 0x0000001df31d7223 */ /* 0x042fe20000010150 */
[----:B------:R-:W-:Y:S01]  /*1baa0*/  ISETP.GE.OR P3, PT, R24, R247, !P3 ;  /* 0x000000f71800720c */ /* 0x000fe20005f66670 */
[----:B---3--:R-:W-:Y:S01]  /*1bab0*/  FFMA.FTZ R31, -R243, R31, R76 ;  /* 0x0000001ff31f7223 */ /* 0x008fe2000001014c */
[----:B------:R-:W-:-:S02]  /*1bac0*/  ISETP.GE.OR P1, PT, R22, R247, !P1 ;  /* 0x000000f71600720c */ /* 0x000fc40004f26670 */
[----:B------:R-:W-:Y:S02]  /*1bad0*/  FMNMX.FTZ R26, R16, R25, !PT ;  /* 0x00000019101a7209 */ /* 0x000fe40007810000 */
[----:B------:R-:W1:Y:S01]  /*1bae0*/  I2F R40, R35 ;  /* 0x0000002300287306 */ /* 0x000e620000201400 */
[----:B------:R-:W-:Y:S02]  /*1baf0*/  FSEL R199, R28, -INF , !P2 ;  /* 0xff8000001cc77808 */ /* 0x000fe40005000000 */
[----:B------:R-:W-:Y:S01]  /*1bb00*/  ISETP.GE.AND P2, PT, R23, R248, PT ;  /* 0x000000f81700720c */ /* 0x000fe20003f46270 */
[----:B------:R-:W-:Y:S01]  /*1bb10*/  FFMA.FTZ R27, -R243, R27, R48 ;  /* 0x0000001bf31b7223 */ /* 0x000fe20000010130 */
[----:B------:R-:W-:Y:S02]  /*1bb20*/  FSEL R251, R29, -INF , !P3 ;  /* 0xff8000001dfb7808 */ /* 0x000fe40005800000 */
[----:B------:R-:W-:Y:S02]  /*1bb30*/  FSEL R195, R31, -INF , !P1 ;  /* 0xff8000001fc37808 */ /* 0x000fe40004800000 */
[----:B------:R-:W-:Y:S01]  /*1bb40*/  FMNMX.FTZ R25, R15, R26, !PT ;  /* 0x0000001a0f197209 */ /* 0x000fe20007810000 */
[----:B-----5:R-:W-:Y:S01]  /*1bb50*/  FFMA.FTZ R36, -R243, R36, R81 ;  /* 0x00000024f3247223 */ /* 0x020fe20000010151 */
[----:B------:R-:W-:-:S02]  /*1bb60*/  ISETP.GE.AND P3, PT, R23, R245, PT ;  /* 0x000000f51700720c */ /* 0x000fc40003f66270 */
[----:B------:R-:W-:Y:S01]  /*1bb70*/  ISETP.GE.AND P1, PT, R20, R248, PT ;  /* 0x000000f81400720c */ /* 0x000fe20003f26270 */
[----:B----4-:R-:W-:Y:S01]  /*1bb80*/  FFMA.FTZ R33, -R243, R33, R68 ;  /* 0x00000021f3217223 */ /* 0x010fe20000010144 */
[C---:B------:R-:W-:Y:S02]  /*1bb90*/  ISETP.GE.OR P2, PT, R23.reuse, R247, !P2 ;  /* 0x000000f71700720c */ /* 0x040fe40005746670 */
[----:B------:R-:W-:Y:S02]  /*1bba0*/  FMNMX.FTZ R26, R18, R25, !PT ;  /* 0x00000019121a7209 */ /* 0x000fe40007810000 */
[----:B------:R-:W-:Y:S01]  /*1bbb0*/  ISETP.GE.OR P3, PT, R23, R244, !P3 ;  /* 0x000000f41700720c */ /* 0x000fe20005f66670 */
[----:B------:R-:W-:Y:S01]  /*1bbc0*/  IMAD.IADD R23, R246, 0x1, -R23 ;  /* 0x00000001f6177824 */ /* 0x000fe200078e0a17 */
[----:B------:R-:W-:Y:S02]  /*1bbd0*/  ISETP.GE.OR P1, PT, R20, R247, !P1 ;  /* 0x000000f71400720c */ /* 0x000fe40004f26670 */
[----:B------:R-:W-:-:S02]  /*1bbe0*/  FSEL R233, R27, -INF , !P4 ;  /* 0xff8000001be97808 */ /* 0x000fc40006000000 */
[----:B------:R-:W-:Y:S02]  /*1bbf0*/  ISETP.GE.AND P4, PT, R24, R245, PT ;  /* 0x000000f51800720c */ /* 0x000fe40003f86270 */
[----:B------:R-:W-:Y:S02]  /*1bc00*/  FSEL R250, R36, -INF , !P2 ;  /* 0xff80000024fa7808 */ /* 0x000fe40005000000 */
[----:B------:R-:W-:Y:S02]  /*1bc10*/  ISETP.GE.AND P2, PT, R21, R248, PT ;  /* 0x000000f81500720c */ /* 0x000fe40003f46270 */
[----:B------:R-:W-:Y:S02]  /*1bc20*/  FMNMX.FTZ R27, R13, R26, !PT ;  /* 0x0000001a0d1b7209 */ /* 0x000fe40007810000 */
[----:B------:R-:W-:Y:S01]  /*1bc30*/  FSEL R193, R33, -INF , !P1 ;  /* 0xff80000021c17808 */ /* 0x000fe20004800000 */
[----:B------:R-:W-:Y:S01]  /*1bc40*/  FFMA.FTZ R38, -R243, R38, R77 ;  /* 0x00000026f3267223 */ /* 0x000fe2000001014d */
[----:B------:R-:W-:-:S02]  /*1bc50*/  ISETP.GE.AND P1, PT, R19, R248, PT ;  /* 0x000000f81300720c */ /* 0x000fc40003f26270 */
[----:B------:R-:W-:Y:S01]  /*1bc60*/  ISETP.GE.OR P4, PT, R24, R244, !P4 ;  /* 0x000000f41800720c */ /* 0x000fe20006786670 */
[----:B------:R-:W-:Y:S01]  /*1bc70*/  IMAD.IADD R24, R246, 0x1, -R24 ;  /* 0x00000001f6187824 */ /* 0x000fe200078e0a18 */
[----:B------:R-:W-:Y:S01]  /*1bc80*/  IABS R26, R23 ;  /* 0x00000017001a7213 */ /* 0x000fe20000000000 */
[----:B-1----:R-:W-:Y:S01]  /*1bc90*/  FFMA.FTZ R40, -R243, R40, R69 ;  /* 0x00000028f3287223 */ /* 0x002fe20000010145 */
[----:B------:R-:W-:Y:S02]  /*1bca0*/  ISETP.GE.OR P2, PT, R21, R247, !P2 ;  /* 0x000000f71500720c */ /* 0x000fe40005746670 */
[----:B------:R-:W-:Y:S02]  /*1bcb0*/  FMNMX.FTZ R23, R12, R27, !PT ;  /* 0x0000001b0c177209 */ /* 0x000fe40007810000 */
[----:B------:R-:W-:Y:S02]  /*1bcc0*/  ISETP.GE.OR P1, PT, R19, R247, !P1 ;  /* 0x000000f71300720c */ /* 0x000fe40004f26670 */
[----:B------:R-:W-:-:S02]  /*1bcd0*/  FSEL R194, R38, -INF , !P2 ;  /* 0xff80000026c27808 */ /* 0x000fc40005000000 */
[----:B------:R-:W-:Y:S02]  /*1bce0*/  FMNMX.FTZ R23, R233, R23, !PT ;  /* 0x00000017e9177209 */ /* 0x000fe40007810000 */
[-C--:B------:R-:W-:Y:S02]  /*1bcf0*/  ISETP.GE.AND P2, PT, R22, R245.reuse, PT ;  /* 0x000000f51600720c */ /* 0x080fe40003f46270 */
[----:B------:R-:W-:Y:S02]  /*1bd00*/  IABS R24, R24 ;  /* 0x0000001800187213 */ /* 0x000fe40000000000 */
[----:B------:R-:W-:Y:S02]  /*1bd10*/  FSEL R192, R40, -INF , !P1 ;  /* 0xff80000028c07808 */ /* 0x000fe40004800000 */
[----:B------:R-:W-:Y:S01]  /*1bd20*/  ISETP.GE.AND P1, PT, R21, R245, PT ;  /* 0x000000f51500720c */ /* 0x000fe20003f26270 */
[----:B------:R-:W-:Y:S01]  /*1bd30*/  IMAD.IADD R25, R246, 0x1, -R22 ;  /* 0x00000001f6197824 */ /* 0x000fe200078e0a16 */
[----:B------:R-:W-:-:S02]  /*1bd40*/  FMNMX.FTZ R30, R252, R23, !PT ;  /* 0x00000017fc1e7209 */ /* 0x000fc40007810000 */
[-C--:B------:R-:W-:Y:S01]  /*1bd50*/  ISETP.GE.OR P2, PT, R22, R244.reuse, !P2 ;  /* 0x000000f41600720c */ /* 0x080fe20005746670 */
[----:B------:R-:W-:Y:S01]  /*1bd60*/  IMAD.MOV.U32 R22, RZ, RZ, R24 ;  /* 0x000000ffff167224 */ /* 0x000fe200078e0018 */
[----:B------:R-:W-:Y:S01]  /*1bd70*/  FMNMX.FTZ R28, R14, R9, !PT ;  /* 0x000000090e1c7209 */ /* 0x000fe20007810000 */
[----:B------:R-:W-:Y:S01]  /*1bd80*/  IMAD.IADD R24, R246, 0x1, -R21 ;  /* 0x00000001f6187824 */ /* 0x000fe200078e0a15 */
[----:B------:R-:W-:Y:S02]  /*1bd90*/  ISETP.GE.OR P1, PT, R21, R244, !P1 ;  /* 0x000000f41500720c */ /* 0x000fe40004f26670 */
[----:B------:R-:W-:Y:S02]  /*1bda0*/  FMNMX.FTZ R21, R251, R30, !PT ;  /* 0x0000001efb157209 */ /* 0x000fe40007810000 */
[----:B------:R-:W-:Y:S02]  /*1bdb0*/  FMNMX.FTZ R27, R7, R28, !PT ;  /* 0x0000001c071b7209 */ /* 0x000fe40007810000 */
[----:B------:R-:W-:-:S02]  /*1bdc0*/  FMNMX.FTZ R28, R250, R21, !PT ;  /* 0x00000015fa1c7209 */ /* 0x000fc40007810000 */
[----:B------:R-:W-:Y:S01]  /*1bdd0*/  FMNMX.FTZ R27, R0, R27, !PT ;  /* 0x0000001b001b7209 */ /* 0x000fe20007810000 */
[----:B------:R-:W1:Y:S01]  /*1bde0*/  I2F R22, R22 ;  /* 0x0000001600167306 */ /* 0x000e620000201400 */
[----:B------:R-:W-:Y:S02]  /*1bdf0*/  FMNMX.FTZ R21, R195, R28, !PT ;  /* 0x0000001cc3157209 */ /* 0x000fe40007810000 */
[----:B------:R-:W-:Y:S02]  /*1be00*/  FMNMX.FTZ R32, R6, R27, !PT ;  /* 0x0000001b06207209 */ /* 0x000fe40007810000 */
[----:B------:R-:W-:Y:S02]  /*1be10*/  IABS R25, R25 ;  /* 0x0000001900197213 */ /* 0x000fe40000000000 */
[----:B------:R-:W-:Y:S01]  /*1be20*/  FMNMX.FTZ R30, R194, R21, !PT ;  /* 0x00000015c21e7209 */ /* 0x000fe20007810000 */
[----:B------:R-:W3:Y:S01]  /*1be30*/  I2F R26, R26 ;  /* 0x0000001a001a7306 */ /* 0x000ee20000201400 */
[----:B------:R-:W-:Y:S01]  /*1be40*/  IMAD.IADD R23, R246, 0x1, -R20 ;  /* 0x00000001f6177824 */ /* 0x000fe200078e0a14 */
[----:B------:R-:W-:-:S02]  /*1be50*/  FMNMX.FTZ R27, R5, R32, !PT ;  /* 0x00000020051b7209 */ /* 0x000fc40007810000 */
[----:B------:R-:W-:Y:S02]  /*1be60*/  IABS R24, R24 ;  /* 0x0000001800187213 */ /* 0x000fe40000000000 */
[----:B------:R-:W-:Y:S02]  /*1be70*/  FMNMX.FTZ R21, R193, R30, !PT ;  /* 0x0000001ec1157209 */ /* 0x000fe40007810000 */
[----:B------:R-:W4:Y:S01]  /*1be80*/  I2F R25, R25 ;  /* 0x0000001900197306 */ /* 0x000f220000201400 */
[----:B------:R-:W-:Y:S01]  /*1be90*/  FMNMX.FTZ R27, R2, R27, !PT ;  /* 0x0000001b021b7209 */ /* 0x000fe20007810000 */
[----:B------:R-:W-:Y:S01]  /*1bea0*/  IMAD.IADD R28, R246, 0x1, -R19 ;  /* 0x00000001f61c7824 */ /* 0x000fe200078e0a13 */
[----:B------:R-:W-:Y:S01]  /*1beb0*/  IABS R23, R23 ;  /* 0x0000001700177213 */ /* 0x000fe20000000000 */
[C---:B------:R-:W-:Y:S01]  /*1bec0*/  FFMA.FTZ R34, -R243.reuse, R34, R51 ;  /* 0x00000022f3227223 */ /* 0x040fe20000010133 */
[----:B------:R-:W-:Y:S02]  /*1bed0*/  FMNMX.FTZ R21, R192, R21, !PT ;  /* 0x00000015c0157209 */ /* 0x000fe40007810000 */
[----:B------:R-:W-:Y:S01]  /*1bee0*/  FMNMX.FTZ R30, R4, R27, !PT ;  /* 0x0000001b041e7209 */ /* 0x000fe20007810000 */
[----:B------:R-:W5:Y:S01]  /*1bef0*/  I2F R24, R24 ;  /* 0x0000001800187306 */ /* 0x000f620000201400 */
[----:B-1----:R-:W-:Y:S01]  /*1bf00*/  FFMA.FTZ R82, -R243, R22, R82 ;  /* 0x00000016f3527223 */ /* 0x002fe20000010152 */
[----:B------:R-:W-:Y:S01]  /*1bf10*/  IABS R28, R28 ;  /* 0x0000001c001c7213 */ /* 0x000fe20000000000 */
[----:B------:R-:W1:Y:S01]  /*1bf20*/  SHFL.BFLY PT, R22, R21, 0x2, 0x1f ;  /* 0x0c401f0015167f89 */ /* 0x000e6200000e0000 */
[----:B------:R-:W-:-:S02]  /*1bf30*/  FSEL R198, R34, -INF , !P5 ;  /* 0xff80000022c67808 */ /* 0x000fc40006800000 */
[----:B------:R-:W-:Y:S02]  /*1bf40*/  FMNMX.FTZ R27, R199, R30, !PT ;  /* 0x0000001ec71b7209 */ /* 0x000fe40007810000 */
[----:B------:R-:W1:Y:S01]  /*1bf50*/  I2F R23, R23 ;  /* 0x0000001700177306 */ /* 0x000e620000201400 */
[----:B---3--:R-:W-:Y:S01]  /*1bf60*/  FFMA.FTZ R83, -R243, R26, R83 ;  /* 0x0000001af3537223 */ /* 0x008fe20000010153 */
[----:B------:R-:W-:Y:S02]  /*1bf70*/  FSEL R197, R82, -INF , !P4 ;  /* 0xff80000052c57808 */ /* 0x000fe40006000000 */
[----:B------:R-:W-:-:S04]  /*1bf80*/  FMNMX.FTZ R30, R198, R27, !PT ;  /* 0x0000001bc61e7209 */ /* 0x000fc80007810000 */
[----:B------:R-:W3:Y:S01]  /*1bf90*/  I2F R26, R28 ;  /* 0x0000001c001a7306 */ /* 0x000ee20000201400 */
[C---:B------:R-:W-:Y:S01]  /*1bfa0*/  ISETP.GE.AND P4, PT, R20.reuse, R245, PT ;  /* 0x000000f51400720c */ /* 0x040fe20003f86270 */
[----:B----4-:R-:W-:Y:S01]  /*1bfb0*/  FFMA.FTZ R25, -R243, R25, R78 ;  /* 0x00000019f3197223 */ /* 0x010fe2000001014e */
[----:B------:R-:W-:Y:S02]  /*1bfc0*/  FSEL R196, R83, -INF , !P3 ;  /* 0xff80000053c47808 */ /* 0x000fe40005800000 */
[----:B------:R-:W-:Y:S01]  /*1bfd0*/  FMNMX.FTZ R27, R197, R30, !PT ;  /* 0x0000001ec51b7209 */ /* 0x000fe20007810000 */
[----:B-----5:R-:W-:Y:S01]  /*1bfe0*/  FFMA.FTZ R24, -R243, R24, R79 ;  /* 0x00000018f3187223 */ /* 0x020fe2000001014f */
[----:B------:R-:W-:Y:S02]  /*1bff0*/  ISETP.GE.OR P4, PT, R20, R244, !P4 ;  /* 0x000000f41400720c */ /* 0x000fe40006786670 */
[----:B------:R-:W-:Y:S02]  /*1c000*/  FSEL R191, R25, -INF , !P2 ;  /* 0xff80000019bf7808 */ /* 0x000fe40005000000 */
[----:B------:R-:W-:Y:S01]  /*1c010*/  FMNMX.FTZ R20, R196, R27, !PT ;  /* 0x0000001bc4147209 */ /* 0x000fe20007810000 */
[----:B-1----:R-:W-:Y:S01]  /*1c020*/  FFMA.FTZ R23, -R243, R23, R70 ;  /* 0x00000017f3177223 */ /* 0x002fe20000010146 */
[----:B------:R-:W-:-:S02]  /*1c030*/  ISETP.GE.AND P2, PT, R19, R245, PT ;  /* 0x000000f51300720c */ /* 0x000fc40003f46270 */
[----:B------:R-:W-:Y:S02]  /*1c040*/  FSEL R188, R24, -INF , !P1 ;  /* 0xff80000018bc7808 */ /* 0x000fe40004800000 */
[----:B------:R-:W-:Y:S01]  /*1c050*/  FMNMX.FTZ R25, R191, R20, !PT ;  /* 0x00000014bf197209 */ /* 0x000fe20007810000 */
[----:B---3--:R-:W-:Y:S01]  /*1c060*/  FFMA.FTZ R26, -R243, R26, R71 ;  /* 0x0000001af31a7223 */ /* 0x008fe20000010147 */
[----:B------:R-:W-:Y:S02]  /*1c070*/  ISETP.GE.OR P2, PT, R19, R244, !P2 ;  /* 0x000000f41300720c */ /* 0x000fe40005746670 */
[----:B------:R-:W-:Y:S02]  /*1c080*/  FSEL R186, R23, -INF , !P4 ;  /* 0xff80000017ba7808 */ /* 0x000fe40006000000 */
[----:B------:R-:W-:Y:S02]  /*1c090*/  FMNMX.FTZ R25, R188, R25, !PT ;  /* 0x00000019bc197209 */ /* 0x000fe40007810000 */
[----:B------:R-:W-:-:S02]  /*1c0a0*/  FMNMX.FTZ R22, R21, R22, !PT ;  /* 0x0000001615167209 */ /* 0x000fc40007810000 */
[----:B------:R-:W-:Y:S02]  /*1c0b0*/  FSEL R182, R26, -INF , !P2 ;  /* 0xff8000001ab67808 */ /* 0x000fe40005000000 */
[----:B------:R-:W-:-:S04]  /*1c0c0*/  FMNMX.FTZ R21, R186, R25, !PT ;  /* 0x00000019ba157209 */ /* 0x000fc80007810000 */
[----:B------:R-:W-:Y:S01]  /*1c0d0*/  FMNMX.FTZ R21, R182, R21, !PT ;  /* 0x00000015b6157209 */ /* 0x000fe20007810000 */
[----:B------:R-:W1:Y:S04]  /*1c0e0*/  SHFL.BFLY PT, R19, R22, 0x1, 0x1f ;  /* 0x0c201f0016137f89 */ /* 0x000e6800000e0000 */
[----:B------:R-:W3:Y:S01]  /*1c0f0*/  SHFL.BFLY PT, R20, R21, 0x2, 0x1f ;  /* 0x0c401f0015147f89 */ /* 0x000ee200000e0000 */
[----:B-1----:R-:W-:Y:S02]  /*1c100*/  FMNMX.FTZ R164, R22, R19, !PT ;  /* 0x0000001316a47209 */ /* 0x002fe40007810000 */
[----:B---3--:R-:W-:-:S05]  /*1c110*/  FMNMX.FTZ R20, R21, R20, !PT ;  /* 0x0000001415147209 */ /* 0x008fca0007810000 */
[----:B------:R-:W1:Y:S01]  /*1c120*/  SHFL.BFLY PT, R19, R20, 0x1, 0x1f ;  /* 0x0c201f0014137f89 */ /* 0x000e6200000e0000 */
[----:B--2---:R-:W-:Y:S01]  /*1c130*/  FMUL.FTZ R190, R189, R164 ;  /* 0x000000a4bdbe7220 */ /* 0x004fe20000410000 */
[----:B------:R-:W-:Y:S01]  /*1c140*/  FSETP.NEU.FTZ.AND P1, PT, R164, -INF , PT ;  /* 0xff800000a400780b */ /* 0x000fe20003f3d000 */
[----:B------:R-:W-:-:S03]  /*1c150*/  IMAD.SHL.U32 R219, R55, 0x2, RZ ;  /* 0x0000000237db7824 */ /* 0x000fc600078e00ff */
[----:B------:R-:W-:Y:S01]  /*1c160*/  FSEL R190, R190, RZ, P1 ;  /* 0x000000ffbebe7208 */ /* 0x000fe20000800000 */
[----:B------:R-:W-:Y:S01]  /*1c170*/  IMAD R217, R58, 0x2, R219 ;  /* 0x000000023ad97824 */ /* 0x000fe200078e02db */
[----:B------:R-:W-:Y:S03]  /*1c180*/  LDSM.16.MT88.4 R156, [R219+0x10000] ;  /* 0x01000000db9c783b */ /* 0x000fe60000004200 */
[-CC-:B------:R-:W-:Y:S01]  /*1c190*/  FFMA.FTZ R176, R3, R189.reuse, -R190.reuse ;  /* 0x000000bd03b07223 */ /* 0x180fe200000108be */
[----:B------:R-:W2:Y:S01]  /*1c1a0*/  LDSM.16.MT88.4 R148, [R217+0x10000] ;  /* 0x01000000d994783b */ /* 0x000ea20000004200 */
[-CC-:B------:R-:W-:Y:S02]  /*1c1b0*/  FFMA.FTZ R181, R8, R189.reuse, -R190.reuse ;  /* 0x000000bd08b57223 */ /* 0x180fe400000108be */
[-CC-:B------:R-:W-:Y:S01]  /*1c1c0*/  FFMA.FTZ R179, R17, R189.reuse, -R190.reuse ;  /* 0x000000bd11b37223 */ /* 0x180fe200000108be */
[----:B------:R-:W-:Y:S01]  /*1c1d0*/  LDSM.16.MT88.4 R48, [R217+0x12000] ;  /* 0x01200000d930783b */ /* 0x000fe20000004200 */
[----:B------:R-:W-:-:S02]  /*1c1e0*/  FFMA.FTZ R166, R16, R189, -R190 ;  /* 0x000000bd10a67223 */ /* 0x000fc400000108be */
[--C-:B------:R-:W-:Y:S01]  /*1c1f0*/  FFMA.FTZ R177, R15, R189, -R190.reuse ;  /* 0x000000bd0fb17223 */ /* 0x100fe200000108be */
[----:B------:R-:W-:Y:S01]  /*1c200*/  LDSM.16.MT88.4 R104, [R219+0x16000] ;  /* 0x01600000db68783b */ /* 0x000fe20000004200 */
[----:B-1----:R-:W-:Y:S01]  /*1c210*/  FMNMX.FTZ R3, R20, R19, !PT ;  /* 0x0000001314037209 */ /* 0x002fe20007810000 */
[----:B------:R-:W-:Y:S01]  /*1c220*/  MUFU.EX2 R181, R181 ;  /* 0x000000b500b57308 */ /* 0x000fe20000000800 */
[--C-:B------:R-:W-:Y:S01]  /*1c230*/  FFMA.FTZ R173, R13, R189, -R190.reuse ;  /* 0x000000bd0dad7223 */ /* 0x100fe200000108be */
[----:B------:R-:W-:Y:S01]  /*1c240*/  LDSM.16.MT88.4 R20, [R217+0x12800] ;  /* 0x01280000d914783b */ /* 0x000fe20000004200 */
[----:B------:R-:W-:Y:S01]  /*1c250*/  FSETP.NEU.FTZ.AND P1, PT, R3, -INF , PT ;  /* 0xff8000000300780b */ /* 0x000fe20003f3d000 */
[----:B------:R-:W-:Y:S02]  /*1c260*/  FMUL.FTZ R180, R189, R3 ;  /* 0x00000003bdb47220 */ /* 0x000fe40000410000 */
[----:B------:R-:W-:Y:S01]  /*1c270*/  IMAD R216, R56, 0x2, R219 ;  /* 0x0000000238d87824 */ /* 0x000fe200078e02db */
[----:B------:R-:W-:Y:S02]  /*1c280*/  LDSM.16.MT88.4 R40, [R219+0x12000] ;  /* 0x01200000db28783b */ /* 0x000fe40000004200 */
[----:B------:R-:W-:Y:S01]  /*1c290*/  FSEL R180, R180, RZ, P1 ;  /* 0x000000ffb4b47208 */ /* 0x000fe20000800000 */
[----:B------:R-:W1:Y:S01]  /*1c2a0*/  MUFU.EX2 R176, R176 ;  /* 0x000000b000b07308 */ /* 0x000e620000000800 */
[-C--:B------:R-:W-:Y:S01]  /*1c2b0*/  FFMA.FTZ R8, R18, R189.reuse, -R190 ;  /* 0x000000bd12087223 */ /* 0x080fe200000108be */
[----:B------:R-:W-:Y:S02]  /*1c2c0*/  LDSM.16.MT88.4 R88, [R216+0x14000] ;  /* 0x01400000d858783b */ /* 0x000fe40000004200 */
[----:B------:R-:W-:-:S02]  /*1c2d0*/  FFMA.FTZ R183, R14, R189, -R180 ;  /* 0x000000bd0eb77223 */ /* 0x000fc400000108b4 */
[-CC-:B------:R-:W-:Y:S01]  /*1c2e0*/  FFMA.FTZ R178, R9, R189.reuse, -R180.reuse ;  /* 0x000000bd09b27223 */ /* 0x180fe200000108b4 */
[----:B------:R-:W-:Y:S01]  /*1c2f0*/  LDSM.16.MT88.4 R16, [R219+0x10800] ;  /* 0x01080000db10783b */ /* 0x000fe20000004200 */
[-CC-:B------:R-:W-:Y:S02]  /*1c300*/  FFMA.FTZ R187, R7, R189.reuse, -R180.reuse ;  /* 0x000000bd07bb7223 */ /* 0x180fe400000108b4 */
[-C--:B------:R-:W-:Y:S01]  /*1c310*/  FFMA.FTZ R174, R0, R189.reuse, -R180 ;  /* 0x000000bd00ae7223 */ /* 0x080fe200000108b4 */
[----:B------:R-:W-:Y:S01]  /*1c320*/  MUFU.EX2 R179, R179 ;  /* 0x000000b300b37308 */ /* 0x000fe20000000800 */
[----:B------:R-:W-:Y:S01]  /*1c330*/  FFMA.FTZ R0, R12, R189, -R190 ;  /* 0x000000bd0c007223 */ /* 0x000fe200000108be */
[----:B------:R-:W-:Y:S04]  /*1c340*/  LDSM.16.MT88.4 R140, [R216+0x10000] ;  /* 0x01000000d88c783b */ /* 0x000fe80000004200 */
[----:B------:R-:W3:Y:S02]  /*1c350*/  LDSM.16.MT88.4 R12, [R217+0x10800] ;  /* 0x01080000d90c783b */ /* 0x000ee40000004200 */
[----:B------:R-:W4:Y:S01]  /*1c360*/  MUFU.EX2 R166, R166 ;  /* 0x000000a600a67308 */ /* 0x000f220000000800 */
[----:B------:R-:W-:Y:S01]  /*1c370*/  IMAD R215, R56, 0x2, R217 ;  /* 0x0000000238d77824 */ /* 0x000fe200078e02d9 */
[----:B------:R-:W-:Y:S04]  /*1c380*/  LDSM.16.MT88.4 R72, [R219+0x14000] ;  /* 0x01400000db48783b */ /* 0x000fe80000004200 */
[----:B------:R-:W-:Y:S02]  /*1c390*/  LDSM.16.MT88.4 R80, [R217+0x14000] ;  /* 0x01400000d950783b */ /* 0x000fe40000004200 */
[----:B------:R-:W-:Y:S01]  /*1c3a0*/  MUFU.EX2 R183, R183 ;  /* 0x000000b700b77308 */ /* 0x000fe20000000800 */
[----:B-1----:R-:W-:Y:S01]  /*1c3b0*/  F2FP.BF16.PACK_AB R128, R176, R181 ;  /* 0x000000b5b080723e */ /* 0x002fe200000010ff */
[--C-:B------:R-:W-:Y:S01]  /*1c3c0*/  FFMA.FTZ R175, R2, R189, -R180.reuse ;  /* 0x000000bd02af7223 */ /* 0x100fe200000108b4 */
[----:B------:R-:W1:Y:S04]  /*1c3d0*/  LDSM.16.MT88.4 R64, [R215+0x12000] ;  /* 0x01200000d740783b */ /* 0x000e680000004200 */
[----:B------:R-:W-:Y:S01]  /*1c3e0*/  LDSM.16.MT88.4 R112, [R217+0x16000] ;  /* 0x01600000d970783b */ /* 0x000fe20000004200 */
[----:B------:R-:W5:Y:S03]  /*1c3f0*/  MUFU.EX2 R178, R178 ;  /* 0x000000b200b27308 */ /* 0x000f660000000800 */
[----:B------:R-:W-:Y:S04]  /*1c400*/  LDSM.16.MT88.4 R120, [R216+0x16000] ;  /* 0x01600000d878783b */ /* 0x000fe80000004200 */
[----:B------:R-:W-:Y:S01]  /*1c410*/  LDSM.16.MT88.4 R24, [R219+0x12800] ;  /* 0x01280000db18783b */ /* 0x000fe20000004200 */
[----:B------:R-:W-:Y:S03]  /*1c420*/  MUFU.EX2 R187, R187 ;  /* 0x000000bb00bb7308 */ /* 0x000fe60000000800 */
[----:B------:R-:W-:Y:S05]  /*1c430*/  LDSM.16.MT88.4 R32, [R216+0x10800] ;  /* 0x01080000d820783b */ /* 0x000fea0000004200 */
[----:B------:R-:W2:Y:S01]  /*1c440*/  MUFU.EX2 R174, R174 ;  /* 0x000000ae00ae7308 */ /* 0x000ea20000000800 */
[----:B----4-:R-:W-:Y:S01]  /*1c450*/  F2FP.BF16.PACK_AB R130, R166, R179 ;  /* 0x000000b3a682723e */ /* 0x010fe200000010ff */
[--C-:B------:R-:W-:Y:S01]  /*1c460*/  FFMA.FTZ R172, R6, R189, -R180.reuse ;  /* 0x000000bd06ac7223 */ /* 0x100fe200000108b4 */
[----:B-----5:R-:W-:Y:S01]  /*1c470*/  F2FP.BF16.PACK_AB R129, R178, R183 ;  /* 0x000000b7b281723e */ /* 0x020fe200000010ff */
[-CC-:B------:R-:W-:Y:S01]  /*1c480*/  FFMA.FTZ R9, R5, R189.reuse, -R180.reuse ;  /* 0x000000bd05097223 */ /* 0x180fe200000108b4 */
[----:B------:R-:W-:Y:S01]  /*1c490*/  LDSM.16.MT88.4 R56, [R216+0x12000] ;  /* 0x01200000d838783b */ /* 0x000fe20000004200 */
[----:B------:R-:W-:-:S02]  /*1c4a0*/  FFMA.FTZ R2, R4, R189, -R180 ;  /* 0x000000bd04027223 */ /* 0x000fc400000108b4 */
[----:B------:R-:W-:Y:S01]  /*1c4b0*/  MUFU.EX2 R177, R177 ;  /* 0x000000b100b17308 */ /* 0x000fe20000000800 */
[----:B------:R-:W-:Y:S04]  /*1c4c0*/  LDSM.16.MT88.4 R132, [R215+0x10000] ;  /* 0x01000000d784783b */ /* 0x000fe80000004200 */
[----:B------:R-:W-:Y:S01]  /*1c4d0*/  LDSM.16.MT88.4 R96, [R215+0x14000] ;  /* 0x01400000d760783b */ /* 0x000fe20000004200 */
[----:B--2---:R-:W-:Y:S02]  /*1c4e0*/  F2FP.BF16.PACK_AB R131, R174, R187 ;  /* 0x000000bbae83723e */ /* 0x004fe400000010ff */
[----:B------:R-:W2:Y:S01]  /*1c4f0*/  MUFU.EX2 R8, R8 ;  /* 0x0000000800087308 */ /* 0x000ea20000000800 */
[----:B------:R-:W-:Y:S04]  /*1c500*/  LDSM.16.MT88.4 R28, [R215+0x10800] ;  /* 0x01080000d71c783b */ /* 0x000fe80000004200 */
[----:B------:R-:W-:Y:S01]  /*1c510*/  LDSM.16.MT88.4 R168, [R215+0x16000] ;  /* 0x01600000d7a8783b */ /* 0x000fe20000004200 */
[C---:B------:R-:W-:Y:S02]  /*1c520*/  HMMA.16816.F32.BF16 R152, R128.reuse, R148, RZ ;  /* 0x000000948098723c */ /* 0x040fe400000418ff */
[----:B------:R-:W-:Y:S06]  /*1c530*/  MUFU.EX2 R173, R173 ;  /* 0x000000ad00ad7308 */ /* 0x000fec0000000800 */
[----:B------:R-:W-:Y:S02]  /*1c540*/  HMMA.16816.F32.BF16 R148, R128, R150, RZ ;  /* 0x000000968094723c */ /* 0x000fe400000418ff */
[----:B------:R-:W4:Y:S08]  /*1c550*/  MUFU.EX2 R0, R0 ;  /* 0x0000000000007308 */ /* 0x000f300000000800 */
[----:B------:R-:W-:Y:S08]  /*1c560*/  MUFU.EX2 R172, R172 ;  /* 0x000000ac00ac7308 */ /* 0x000ff00000000800 */
[----:B------:R-:W5:Y:S08]  /*1c570*/  MUFU.EX2 R9, R9 ;  /* 0x0000000900097308 */ /* 0x000f700000000800 */
[----:B------:R-:W-:Y:S08]  /*1c580*/  MUFU.EX2 R175, R175 ;  /* 0x000000af00af7308 */ /* 0x000ff00000000800 */
[----:B------:R-:W1:Y:S01]  /*1c590*/  MUFU.EX2 R2, R2 ;  /* 0x0000000200027308 */ /* 0x000e620000000800 */
[----:B--2---:R-:W-:-:S02]  /*1c5a0*/  F2FP.BF16.PACK_AB R4, R8, R177 ;  /* 0x000000b10804723e */ /* 0x004fc400000010ff */
[----:B----4-:R-:W-:Y:S02]  /*1c5b0*/  F2FP.BF16.PACK_AB R6, R0, R173 ;  /* 0x000000ad0006723e */ /* 0x010fe400000010ff */
[----:B-----5:R-:W-:Y:S02]  /*1c5c0*/  F2FP.BF16.PACK_AB R5, R9, R172 ;  /* 0x000000ac0905723e */ /* 0x020fe400000010ff */
[----:B-1----:R-:W-:-:S07]  /*1c5d0*/  F2FP.BF16.PACK_AB R7, R2, R175 ;  /* 0x000000af0207723e */ /* 0x002fce00000010ff */
[C---:B---3--:R-:W-:Y:S08]  /*1c5e0*/  HMMA.16816.F32.BF16 R152, R4.reuse, R12, R152 ;  /* 0x0000000c0498723c */ /* 0x048ff00000041898 */
[----:B------:R-:W-:Y:S01]  /*1c5f0*/  HMMA.16816.F32.BF16 R148, R4, R14, R148 ;  /* 0x0000000e0494723c */ /* 0x000fe20000041894 */
[----:B------:R-:W1:Y:S07]  /*1c600*/  LDSM.16.MT88.4 R12, [R215+0x12800] ;  /* 0x01280000d70c783b */ /* 0x000e6e0000004200 */
[C---:B------:R-:W-:Y:S08]  /*1c610*/  HMMA.16816.F32.BF16 R160, R128.reuse, R156, RZ ;  /* 0x0000009c80a0723c */ /* 0x040ff000000418ff */
[C---:B------:R-:W-:Y:S08]  /*1c620*/  HMMA.16816.F32.BF16 R156, R128.reuse, R158, RZ ;  /* 0x0000009e809c723c */ /* 0x040ff000000418ff */
[C---:B------:R-:W-:Y:S08]  /*1c630*/  HMMA.16816.F32.BF16 R60, R128.reuse, R64, RZ ;  /* 0x00000040803c723c */ /* 0x040ff000000418ff */
[----:B------:R-:W-:Y:S08]  /*1c640*/  HMMA.16816.F32.BF16 R64, R128, R66, RZ ;  /* 0x000000428040723c */ /* 0x000ff000000418ff */
[C---:B------:R-:W-:Y:S08]  /*1c650*/  HMMA.16816.F32.BF16 R160, R4.reuse, R16, R160 ;  /* 0x0000001004a0723c */ /* 0x040ff000000418a0 */
[C---:B------:R-:W-:Y:S01]  /*1c660*/  HMMA.16816.F32.BF16 R156, R4.reuse, R18, R156 ;  /* 0x00000012049c723c */ /* 0x040fe2000004189c */
[----:B------:R-:W2:Y:S07]  /*1c670*/  LDSM.16.MT88.4 R16, [R216+0x12800] ;  /* 0x01280000d810783b */ /* 0x000eae0000004200 */
[C---:B-1----:R-:W-:Y:S08]  /*1c680*/  HMMA.16816.F32.BF16 R60, R4.reuse, R12, R60 ;  /* 0x0000000c043c723c */ /* 0x042ff0000004183c */
[----:B------:R-:W-:Y:S01]  /*1c690*/  HMMA.16816.F32.BF16 R64, R4, R14, R64 ;  /* 0x0000000e0440723c */ /* 0x000fe20000041840 */
[----:B------:R-:W1:Y:S07]  /*1c6a0*/  LDSM.16.MT88.4 R12, [R219+0x16800] ;  /* 0x01680000db0c783b */ /* 0x000e6e0000004200 */
[C---:B------:R-:W-:Y:S08]  /*1c6b0*/  HMMA.16816.F32.BF16 R44, R128.reuse, R48, RZ ;  /* 0x00000030802c723c */ /* 0x040ff000000418ff */
[C---:B------:R-:W-:Y:S08]  /*1c6c0*/  HMMA.16816.F32.BF16 R52, R128.reuse, R56, RZ ;  /* 0x000000388034723c */ /* 0x040ff000000418ff */
[C---:B------:R-:W-:Y:S08]  /*1c6d0*/  HMMA.16816.F32.BF16 R48, R128.reuse, R50, RZ ;  /* 0x000000328030723c */ /* 0x040ff000000418ff */
[C---:B------:R-:W-:Y:S08]  /*1c6e0*/  HMMA.16816.F32.BF16 R56, R128.reuse, R58, RZ ;  /* 0x0000003a8038723c */ /* 0x040ff000000418ff */
[C---:B------:R-:W-:Y:S08]  /*1c6f0*/  HMMA.16816.F32.BF16 R100, R128.reuse, R104, RZ ;  /* 0x000000688064723c */ /* 0x040ff000000418ff */
[C---:B------:R-:W-:Y:S08]  /*1c700*/  HMMA.16816.F32.BF16 R104, R128.reuse, R106, RZ ;  /* 0x0000006a8068723c */ /* 0x040ff000000418ff */
[C---:B------:R-:W-:Y:S08]  /*1c710*/  HMMA.16816.F32.BF16 R136, R128.reuse, R132, RZ ;  /* 0x000000848088723c */ /* 0x040ff000000418ff */
[----:B------:R-:W-:Y:S08]  /*1c720*/  HMMA.16816.F32.BF16 R132, R128, R134, RZ ;  /* 0x000000868084723c */ /* 0x000ff000000418ff */
[C---:B------:R-:W-:Y:S08]  /*1c730*/  HMMA.16816.F32.BF16 R44, R4.reuse, R20, R44 ;  /* 0x00000014042c723c */ /* 0x040ff0000004182c */
[C---:B------:R-:W-:Y:S01]  /*1c740*/  HMMA.16816.F32.BF16 R48, R4.reuse, R22, R48 ;  /* 0x000000160430723c */ /* 0x040fe20000041830 */
[----:B------:R-:W3:Y:S07]  /*1c750*/  LDSM.16.MT88.4 R20, [R216+0x14800] ;  /* 0x01480000d814783b */ /* 0x000eee0000004200 */
[C---:B--2---:R-:W-:Y:S08]  /*1c760*/  HMMA.16816.F32.BF16 R52, R4.reuse, R16, R52 ;  /* 0x000000100434723c */ /* 0x044ff00000041834 */
        /* <DEDUP_REMOVED lines=10> */
[----:B------:R-:W-:Y:S08]  /*1c810*/  HMMA.16816.F32.BF16 R96, R128, R98, RZ ;  /* 0x000000628060723c */ /* 0x000ff000000418ff */
[C---:B------:R-:W-:Y:S08]  /*1c820*/  HMMA.16816.F32.BF16 R136, R4.reuse, R28, R136 ;  /* 0x0000001c0488723c */ /* 0x040ff00000041888 */
[----:B------:R-:W-:Y:S01]  /*1c830*/  HMMA.16816.F32.BF16 R132, R4, R30, R132 ;  /* 0x0000001e0484723c */ /* 0x000fe20000041884 */
[----:B------:R-:W4:Y:S07]  /*1c840*/  LDSM.16.MT88.4 R28, [R219+0x14800] ;  /* 0x01480000db1c783b */ /* 0x000f2e0000004200 */
        /* <DEDUP_REMOVED lines=26> */
[----:B------:R-:W-:Y:S01]  /*1c9f0*/  HMMA.16816.F32.BF16 R140, R4, R34, R140 ;  /* 0x00000022048c723c */ /* 0x000fe2000004188c */
[----:B------:R-:W-:-:S06]  /*1ca00*/  FFMA.FTZ R32, R196, R189, -R180 ;  /* 0x000000bdc4207223 */ /* 0x000fcc00000108b4 */
[-CC-:B------:R-:W-:Y:S01]  /*1ca10*/  FFMA.FTZ R34, R198, R189.reuse, -R180.reuse ;  /* 0x000000bdc6227223 */ /* 0x180fe200000108b4 */
[----:B----4-:R-:W-:Y:S01]  /*1ca20*/  HMMA.16816.F32.BF16 R68, R4, R28, R68 ;  /* 0x0000001c0444723c */ /* 0x010fe20000041844 */
[----:B------:R-:W-:-:S06]  /*1ca30*/  FFMA.FTZ R35, R197, R189, -R180 ;  /* 0x000000bdc5237223 */ /* 0x000fcc00000108b4 */
[-CC-:B------:R-:W-:Y:S01]  /*1ca40*/  FFMA.FTZ R28, R233, R189.reuse, -R190.reuse ;  /* 0x000000bde91c7223 */ /* 0x180fe200000108be */
[----:B------:R-:W-:Y:S01]  /*1ca50*/  HMMA.16816.F32.BF16 R72, R4, R30, R72 ;  /* 0x0000001e0448723c */ /* 0x000fe20000041848 */
[----:B------:R-:W-:-:S06]  /*1ca60*/  FFMA.FTZ R29, R251, R189, -R190 ;  /* 0x000000bdfb1d7223 */ /* 0x000fcc00000108be */
[-CC-:B------:R-:W-:Y:S02]  /*1ca70*/  FFMA.FTZ R31, R252, R189.reuse, -R190.reuse ;  /* 0x000000bdfc1f7223 */ /* 0x180fe400000108be */
[----:B------:R-:W-:Y:S01]  /*1ca80*/  FFMA.FTZ R30, R250, R189, -R190 ;  /* 0x000000bdfa1e7223 */ /* 0x000fe200000108be */
[----:B------:R-:W-:Y:S08]  /*1ca90*/  MUFU.EX2 R28, R28 ;  /* 0x0000001c001c7308 */ /* 0x000ff00000000800 */
[----:B------:R-:W4:Y:S08]  /*1caa0*/  MUFU.EX2 R31, R31 ;  /* 0x0000001f001f7308 */ /* 0x000f300000000800 */
[----:B------:R-:W-:Y:S08]  /*1cab0*/  MUFU.EX2 R29, R29 ;  /* 0x0000001d001d7308 */ /* 0x000ff00000000800 */
[----:B------:R-:W1:Y:S08]  /*1cac0*/  MUFU.EX2 R30, R30 ;  /* 0x0000001e001e7308 */ /* 0x000e700000000800 */
[----:B------:R-:W-:Y:S08]  /*1cad0*/  MUFU.EX2 R33, R33 ;  /* 0x0000002100217308 */ /* 0x000ff00000000800 */
[----:B------:R-:W1:Y:S08]  /*1cae0*/  MUFU.EX2 R34, R34 ;  /* 0x0000002200227308 */ /* 0x000e700000000800 */
[----:B------:R-:W-:Y:S08]  /*1caf0*/  MUFU.EX2 R35, R35 ;  /* 0x0000002300237308 */ /* 0x000ff00000000800 */
[----:B------:R-:W1:Y:S01]  /*1cb00*/  MUFU.EX2 R32, R32 ;  /* 0x0000002000207308 */ /* 0x000e620000000800 */
        /* <DEDUP_REMOVED lines=9> */
[----:B----4-:R-:W-:-:S02]  /*1cba0*/  F2FP.BF16.PACK_AB R4, R31, R28 ;  /* 0x0000001c1f04723e */ /* 0x010fc400000010ff */
[----:B-1----:R-:W-:Y:S02]  /*1cbb0*/  F2FP.BF16.PACK_AB R6, R30, R29 ;  /* 0x0000001d1e06723e */ /* 0x002fe400000010ff */
[----:B------:R-:W-:Y:S02]  /*1cbc0*/  F2FP.BF16.PACK_AB R5, R34, R33 ;  /* 0x000000212205723e */ /* 0x000fe400000010ff */
[----:B------:R-:W-:-:S07]  /*1cbd0*/  F2FP.BF16.PACK_AB R7, R32, R35 ;  /* 0x000000232007723e */ /* 0x000fce00000010ff */
[C---:B------:R-:W-:Y:S08]  /*1cbe0*/  HMMA.16816.F32.BF16 R144, R4.reuse, R12, R144 ;  /* 0x0000000c0490723c */ /* 0x040ff00000041890 */
[C---:B------:R-:W-:Y:S01]  /*1cbf0*/  HMMA.16816.F32.BF16 R140, R4.reuse, R14, R140 ;  /* 0x0000000e048c723c */ /* 0x040fe2000004188c */
[----:B------:R-:W1:Y:S07]  /*1cc00*/  LDSM.16.MT88.4 R12, [R217+0x13000] ;  /* 0x01300000d90c783b */ /* 0x000e6e0000004200 */
        /* <DEDUP_REMOVED lines=34> */
[----:B------:R-:W-:Y:S01]  /*1ce30*/  HMMA.16816.F32.BF16 R128, R4, R14, R128 ;  /* 0x0000000e0480723c */ /* 0x000fe20000041880 */
[----:B------:R-:W1:Y:S01]  /*1ce40*/  LDSM.16.MT88.4 R12, [R215+0x11800] ;  /* 0x01180000d70c783b */ /* 0x000e620000004200 */
        /* <DEDUP_REMOVED lines=9> */
[----:B------:R-:W5:Y:S08]  /*1cee0*/  MUFU.EX2 R169, R169 ;  /* 0x000000a900a97308 */ /* 0x000f700000000800 */
[----:B------:R-:W-:Y:S08]  /*1cef0*/  MUFU.EX2 R170, R170 ;  /* 0x000000aa00aa7308 */ /* 0x000ff00000000800 */
[----:B------:R-:W1:Y:S08]  /*1cf00*/  MUFU.EX2 R171, R171 ;  /* 0x000000ab00ab7308 */ /* 0x000e700000000800 */
[----:B------:R-:W-:Y:S08]  /*1cf10*/  MUFU.EX2 R190, R190 ;  /* 0x000000be00be7308 */ /* 0x000ff00000000800 */
[----:B------:R-:W1:Y:S08]  /*1cf20*/  MUFU.EX2 R191, R191 ;  /* 0x000000bf00bf7308 */ /* 0x000e700000000800 */
[----:B------:R-:W-:Y:S08]  /*1cf30*/  MUFU.EX2 R186, R186 ;  /* 0x000000ba00ba7308 */ /* 0x000ff00000000800 */
[----:B------:R-:W1:Y:S01]  /*1cf40*/  MUFU.EX2 R251, R251 ;  /* 0x000000fb00fb7308 */ /* 0x000e620000000800 */
[C---:B----4-:R-:W-:Y:S08]  /*1cf50*/  HMMA.16816.F32.BF16 R76, R4.reuse, R24, R76 ;  /* 0x00000018044c723c */ /* 0x050ff0000004184c */
[C---:B------:R-:W-:Y:S01]  /*1cf60*/  HMMA.16816.F32.BF16 R80, R4.reuse, R26, R80 ;  /* 0x0000001a0450723c */ /* 0x040fe20000041850 */
[----:B------:R-:W-:Y:S07]  /*1cf70*/  LDSM.16.MT88.4 R24, [R217+0x11800] ;  /* 0x01180000d918783b */ /* 0x000fee0000004200 */
[C---:B---3--:R-:W-:Y:S08]  /*1cf80*/  HMMA.16816.F32.BF16 R108, R4.reuse, R20, R108 ;  /* 0x00000014046c723c */ /* 0x048ff0000004186c */
[C---:B------:R-:W-:Y:S01]  /*1cf90*/  HMMA.16816.F32.BF16 R112, R4.reuse, R22, R112 ;  /* 0x000000160470723c */ /* 0x040fe20000041870 */
[----:B------:R-:W3:Y:S07]  /*1cfa0*/  LDSM.16.MT88.4 R20, [R219+0x11800] ;  /* 0x01180000db14783b */ /* 0x000eee0000004200 */
[C---:B--2---:R-:W-:Y:S08]  /*1cfb0*/  HMMA.16816.F32.BF16 R116, R4.reuse, R16, R116 ;  /* 0x000000100474723c */ /* 0x044ff00000041874 */
[----:B------:R-:W-:Y:S01]  /*1cfc0*/  HMMA.16816.F32.BF16 R120, R4, R18, R120 ;  /* 0x000000120478723c */ /* 0x000fe20000041878 */
[----:B------:R-:W2:Y:S06]  /*1cfd0*/  LDSM.16.MT88.4 R16, [R216+0x11800] ;  /* 0x01180000d810783b */ /* 0x000eac0000004200 */
[----:B-----5:R-:W-:-:S02]  /*1cfe0*/  F2FP.BF16.PACK_AB R4, R169, R168 ;  /* 0x000000a8a904723e */ /* 0x020fc400000010ff */
[----:B-1----:R-:W-:Y:S02]  /*1cff0*/  F2FP.BF16.PACK_AB R6, R171, R170 ;  /* 0x000000aaab06723e */ /* 0x002fe400000010ff */
[----:B------:R-:W-:Y:S02]  /*1d000*/  F2FP.BF16.PACK_AB R5, R191, R190 ;  /* 0x000000bebf05723e */ /* 0x000fe400000010ff */
[----:B------:R-:W-:-:S07]  /*1d010*/  F2FP.BF16.PACK_AB R7, R251, R186 ;  /* 0x000000bafb07723e */ /* 0x000fce00000010ff */
        /* <DEDUP_REMOVED lines=24> */
[----:B------:R-:W-:-:S02]  /*1d1a0*/  FADD.FTZ R176, R181, R176 ;  /* 0x000000b0b5b07221 */ /* 0x000fc40000010000 */
[----:B------:R-:W-:Y:S02]  /*1d1b0*/  FADD.FTZ R178, R183, R178 ;  /* 0x000000b2b7b27221 */ /* 0x000fe40000010000 */
[----:B------:R-:W-:Y:S02]  /*1d1c0*/  FADD.FTZ R179, R179, R176 ;  /* 0x000000b0b3b37221 */ /* 0x000fe40000010000 */
[----:B------:R-:W-:Y:S02]  /*1d1d0*/  FADD.FTZ R187, R187, R178 ;  /* 0x000000b2bbbb7221 */ /* 0x000fe40000010000 */
[----:B------:R-:W-:Y:S02]  /*1d1e0*/  FADD.FTZ R166, R166, R179 ;  /* 0x000000b3a6a67221 */ /* 0x000fe40000010000 */
[----:B------:R-:W-:Y:S01]  /*1d1f0*/  FADD.FTZ R187, R174, R187 ;  /* 0x000000bbaebb7221 */ /* 0x000fe20000010000 */
[----:B----4-:R-:W-:Y:S01]  /*1d200*/  HMMA.16816.F32.BF16 R60, R4, R24, R60 ;  /* 0x00000018043c723c */ /* 0x010fe2000004183c */
[----:B------:R-:W-:-:S02]  /*1d210*/  FADD.FTZ R177, R177, R166 ;  /* 0x000000a6b1b17221 */ /* 0x000fc40000010000 */
        /* <DEDUP_REMOVED lines=19> */
[----:B------:R-:W-:Y:S02]  /*1d350*/  FADD.FTZ R33, R33, R2 ;  /* 0x0000000221217221 */ /* 0x000fe40000010000 */
[----:B------:R-:W-:-:S02]  /*1d360*/  FADD.FTZ R28, R31, R28 ;  /* 0x0000001c1f1c7221 */ /* 0x000fc40000010000 */
[----:B------:R-:W-:Y:S01]  /*1d370*/  FADD.FTZ R34, R34, R33 ;  /* 0x0000002122227221 */ /* 0x000fe20000010000 */
[----:B------:R-:W1:Y:S01]  /*1d380*/  S2R R233, SR_CTAID.X ;  /* 0x0000000000e97919 */ /* 0x000e620000002500 */
        /* <DEDUP_REMOVED lines=8> */
[----:B----4-:R-:W-:Y:S01]  /*1d410*/  HMMA.16816.F32.BF16 R92, R4, R24, R92 ;  /* 0x00000018045c723c */ /* 0x010fe2000004185c */
[----:B------:R-:W-:Y:S02]  /*1d420*/  FADD.FTZ R170, R170, R169 ;  /* 0x000000a9aaaa7221 */ /* 0x000fe40000010000 */
[----:B------:R-:W-:Y:S02]  /*1d430*/  FADD.FTZ R186, R186, R191 ;  /* 0x000000bfbaba7221 */ /* 0x000fe40000010000 */
[----:B------:R-:W-:-:S03]  /*1d440*/  FADD.FTZ R250, R171, R170 ;  /* 0x000000aaabfa7221 */ /* 0x000fc60000010000 */
[----:B------:R-:W-:Y:S01]  /*1d450*/  HMMA.16816.F32.BF16 R96, R4, R26, R96 ;  /* 0x0000001a0460723c */ /* 0x000fe20000041860 */
[----:B------:R-:W-:-:S07]  /*1d460*/  FADD.FTZ R251, R251, R186 ;  /* 0x000000bafbfb7221 */ /* 0x000fce0000010000 */
        /* <DEDUP_REMOVED lines=76> */
.L_x_8475:
[----:B------:R-:W-:Y:S02]  /*1d930*/  ULDC.64 UR4, c[0x0][0x118] ;  /* 0x0000460000047ab9 */ /* 0x000fe40000000a00 */
[----:B------:R-:W2:Y:S02]  /*1d940*/  LD.E R5, [R10.64+0x40] ;  /* 0x000040040a057980 */ /* 0x000ea4000c101900 */
[----:B--2---:R-:W-:-:S04]  /*1d950*/  LEA R5, -R5, RZ, 0x6 ;  /* 0x000000ff05057211 */ /* 0x004fc800078e31ff */
[----:B------:R-:W-:Y:S02]  /*1d960*/  SHF.R.S32.HI R0, RZ, 0x1f, R5 ;  /* 0x0000001fff007819 */ /* 0x000fe40000011405 */
.L_x_8476:
[----:B------:R-:W-:Y:S05]  /*1d970*/  BSYNC B0 ;  /* 0x0000000000007941 */ /* 0x000fea0003800000 */
.L_x_8474:
[C---:B------:R-:W-:Y:S01]  /*1d980*/  LOP3.LUT P6, RZ, R242.reuse, 0x1, RZ, 0xc0, !PT ;  /* 0x00000001f2ff7812 */ /* 0x040fe200078cc0ff */
[----:B------:R-:W-:Y:S01]  /*1d990*/  ULDC.64 UR4, c[0x0][0x118] ;  /* 0x0000460000047ab9 */ /* 0x000fe20000000a00 */
[C---:B------:R-:W-:Y:S01]  /*1d9a0*/  LOP3.LUT P5, RZ, R242.reuse, 0x2, RZ, 0xc0, !PT ;  /* 0x00000002f2ff7812 */ /* 0x040fe200078ac0ff */
[----:B------:R-:W-:Y:S01]  /*1d9b0*/  BSSY B1, `(.L_x_8477) ;  /* 0x000031f000017945 */ /* 0x000fe20003800000 */
[C---:B------:R-:W-:Y:S02]  /*1d9c0*/  LOP3.LUT P4, RZ, R242.reuse, 0x4, RZ, 0xc0, !PT ;  /* 0x00000004f2ff7812 */ /* 0x040fe4000788c0ff */
[C---:B------:R-:W-:Y:S02]  /*1d9d0*/  IADD3 R7, P1, R5.reuse, R226, RZ ;  /* 0x000000e205077210 */ /* 0x040fe40007f3e0ff */
        /* <DEDUP_REMOVED lines=113> */
[----:B------:R-:W1:Y:S04]  /*1e0f0*/  LDSM.16.M88.4 R28, [R224+0x8000] ;  /* 0x00800000e01c783b */ /* 0x000e680000000200 */
[----:B-----5:R-:W5:Y:S04]  /*1e100*/  LDSM.16.M88.4 R20, [R224+0x8800] ;  /* 0x00880000e014783b */ /* 0x020f680000000200 */
[----:B---3--:R-:W2:Y:S04]  /*1e110*/  LDSM.16.M88.4 R12, [R224+0x9000] ;  /* 0x00900000e00c783b */ /* 0x008ea80000000200 */
[----:B------:R-:W4:Y:S04]  /*1e120*/  LDSM.16.M88.4 R192, [R224+0x9800] ;  /* 0x00980000e0c0783b */ /* 0x000f280000000200 */
[----:B------:R-:W-:Y:S04]  /*1e130*/  LDSM.16.M88.4 R184, [R223] ;  /* 0x00000000dfb8783b */ /* 0x000fe80000000200 */
[----:B------:R-:W3:Y:S04]  /*1e140*/  LDSM.16.M88.4 R180, [R222] ;  /* 0x00000000deb4783b */ /* 0x000ee80000000200 */
[----:B------:R-:W3:Y:S04]  /*1e150*/  LDSM.16.M88.4 R176, [R214] ;  /* 0x00000000d6b0783b */ /* 0x000ee80000000200 */
[----:B------:R-:W3:Y:S04]  /*1e160*/  LDSM.16.M88.4 R172, [R213] ;  /* 0x00000000d5ac783b */ /* 0x000ee80000000200 */
[----:B------:R-:W3:Y:S04]  /*1e170*/  LDSM.16.M88.4 R168, [R212] ;  /* 0x00000000d4a8783b */ /* 0x000ee80000000200 */
[----:B------:R-:W4:Y:S01]  /*1e180*/  S2R R0, SR_TID.X ;  /* 0x0000000000007919 */ /* 0x000f220000002100 */
[C---:B-1----:R-:W-:Y:S03]  /*1e190*/  HMMA.16816.F32.BF16 R32, R188.reuse, R28, RZ ;  /* 0x0000001cbc20723c */ /* 0x042fe600000418ff */
[----:B------:R-:W0:Y:S05]  /*1e1a0*/  LDGDEPBAR ;  /* 0x00000000000079af */ /* 0x000e2a0000000000 */
[C---:B-----5:R-:W-:Y:S08]  /*1e1b0*/  HMMA.16816.F32.BF16 R24, R188.reuse, R20, RZ ;  /* 0x00000014bc18723c */ /* 0x060ff000000418ff */
[----:B--2---:R-:W-:Y:S01]  /*1e1c0*/  HMMA.16816.F32.BF16 R16, R188, R12, RZ ;  /* 0x0000000cbc10723c */ /* 0x004fe200000418ff */
[----:B----4-:R-:W-:-:S07]  /*1e1d0*/  IMAD.SHL.U32 R0, R0, 0x2, RZ ;  /* 0x0000000200007824 */ /* 0x010fce00078e00ff */
[----:B------:R-:W-:Y:S01]  /*1e1e0*/  HMMA.16816.F32.BF16 R28, R188, R30, RZ ;  /* 0x0000001ebc1c723c */ /* 0x000fe200000418ff */
[----:B------:R-:W-:-:S05]  /*1e1f0*/  LOP3.LUT R0, R0, 0x6, RZ, 0xc0, !PT ;  /* 0x0000000600007812 */ /* 0x000fca00078ec0ff */
[----:B------:R-:W-:Y:S02]  /*1e200*/  IMAD R0, R239, 0x40, R0 ;  /* 0x00000040ef007824 */ /* 0x000fe400078e0200 */
[C---:B------:R-:W-:Y:S02]  /*1e210*/  HMMA.16816.F32.BF16 R20, R188.reuse, R22, RZ ;  /* 0x00000016bc14723c */ /* 0x040fe400000418ff */
[--C-:B------:R-:W-:Y:S01]  /*1e220*/  IMAD.IADD R2, R249, 0x1, -R0.reuse ;  /* 0x00000001f9027824 */ /* 0x100fe200078e0a00 */
[----:B------:R-:W-:Y:S01]  /*1e230*/  IADD3 R165, R0, 0x1, RZ ;  /* 0x0000000100a57810 */ /* 0x000fe20007ffe0ff */
[----:B------:R-:W-:Y:S01]  /*1e240*/  IMAD.IADD R166, R246, 0x1, -R0 ;  /* 0x00000001f6a67824 */ /* 0x000fe200078e0a00 */
[----:B------:R-:W-:Y:S02]  /*1e250*/  ISETP.GE.AND P1, PT, R0, R248, PT ;  /* 0x000000f80000720c */ /* 0x000fe40003f26270 */
[----:B------:R-:W-:Y:S01]  /*1e260*/  IABS R2, R2 ;  /* 0x0000000200027213 */ /* 0x000fe20000000000 */
[----:B------:R-:W-:Y:S01]  /*1e270*/  HMMA.16816.F32.BF16 R12, R188, R14, RZ ;  /* 0x0000000ebc0c723c */ /* 0x000fe200000418ff */
[----:B------:R-:W-:-:S02]  /*1e280*/  IABS R166, R166 ;  /* 0x000000a600a67213 */ /* 0x000fc40000000000 */
[C---:B------:R-:W-:Y:S02]  /*1e290*/  ISETP.GE.AND P6, PT, R165.reuse, R248, PT ;  /* 0x000000f8a500720c */ /* 0x040fe40003fc6270 */
[----:B------:R-:W1:Y:S01]  /*1e2a0*/  I2F R2, R2 ;  /* 0x0000000200027306 */ /* 0x000e620000201400 */
[C---:B------:R-:W-:Y:S02]  /*1e2b0*/  ISETP.GE.AND P2, PT, R165.reuse, R245, PT ;  /* 0x000000f5a500720c */ /* 0x040fe40003f46270 */
[----:B------:R-:W-:Y:S01]  /*1e2c0*/  HMMA.16816.F32.BF16 R4, R188, R192, RZ ;  /* 0x000000c0bc04723c */ /* 0x000fe200000418ff */
[CC--:B------:R-:W-:Y:S02]  /*1e2d0*/  ISETP.GE.OR P6, PT, R165.reuse, R247.reuse, !P6 ;  /* 0x000000f7a500720c */ /* 0x0c0fe400077c6670 */
[----:B------:R-:W-:Y:S02]  /*1e2e0*/  ISETP.GE.OR P2, PT, R165, R244, !P2 ;  /* 0x000000f4a500720c */ /* 0x000fe40005746670 */
[----:B------:R-:W2:Y:S01]  /*1e2f0*/  I2F R166, R166 ;  /* 0x000000a600a67306 */ /* 0x000ea20000201400 */
[----:B------:R-:W-:-:S02]  /*1e300*/  ISETP.GE.OR P1, PT, R0, R247, !P1 ;  /* 0x000000f70000720c */ /* 0x000fc40004f26670 */
[----:B------:R-:W-:Y:S08]  /*1e310*/  HMMA.16816.F32.BF16 R188, R188, R194, RZ ;  /* 0x000000c2bcbc723c */ /* 0x000ff000000418ff */
[C---:B---3--:R-:W-:Y:S08]  /*1e320*/  HMMA.16816.F32.BF16 R32, R184.reuse, R180, R32 ;  /* 0x000000b4b820723c */ /* 0x048ff00000041820 */
[C---:B------:R-:W-:Y:S01]  /*1e330*/  HMMA.16816.F32.BF16 R28, R184.reuse, R182, R28 ;  /* 0x000000b6b81c723c */ /* 0x040fe2000004181c */
[----:B------:R-:W-:Y:S07]  /*1e340*/  LDSM.16.M88.4 R180, [R218+0x9000] ;  /* 0x00900000dab4783b */ /* 0x000fee0000000200 */
        /* <DEDUP_REMOVED lines=12> */
[----:B------:R-:W-:Y:S07]  /*1e410*/  LDSM.16.M88.4 R180, [R220] ;  /* 0x00000000dcb4783b */ /* 0x000fee0000000200 */
[C---:B----4-:R-:W-:Y:S08]  /*1e420*/  HMMA.16816.F32.BF16 R32, R176.reuse, R172, R32 ;  /* 0x000000acb020723c */ /* 0x050ff00000041820 */
[C---:B------:R-:W-:Y:S01]  /*1e430*/  HMMA.16816.F32.BF16 R28, R176.reuse, R174, R28 ;  /* 0x000000aeb01c723c */ /* 0x040fe2000004181c */
[----:B------:R-:W3:Y:S07]  /*1e440*/  LDSM.16.M88.4 R172, [R211] ;  /* 0x00000000d3ac783b */ /* 0x000eee0000000200 */
[C---:B-----5:R-:W-:Y:S08]  /*1e450*/  HMMA.16816.F32.BF16 R24, R176.reuse, R184, R24 ;  /* 0x000000b8b018723c */ /* 0x060ff00000041818 */
[C---:B------:R-:W-:Y:S01]  /*1e460*/  HMMA.16816.F32.BF16 R20, R176.reuse, R186, R20 ;  /* 0x000000bab014723c */ /* 0x040fe20000041814 */
[----:B------:R-:W4:Y:S07]  /*1e470*/  LDSM.16.M88.4 R184, [R211+0x800] ;  /* 0x00080000d3b8783b */ /* 0x000f2e0000000200 */
[C---:B-1----:R-:W-:Y:S08]  /*1e480*/  HMMA.16816.F32.BF16 R4, R176.reuse, R168, R4 ;  /* 0x000000a8b004723c */ /* 0x042ff00000041804 */
[----:B------:R-:W-:Y:S01]  /*1e490*/  HMMA.16816.F32.BF16 R188, R176, R170, R188 ;  /* 0x000000aab0bc723c */ /* 0x000fe200000418bc */
[----:B------:R-:W1:Y:S04]  /*1e4a0*/  LDSM.16.M88.4 R176, [R211+0x1000] ;  /* 0x00100000d3b0783b */ /* 0x000e680000000200 */
[----:B------:R-:W5:Y:S03]  /*1e4b0*/  LDSM.16.M88.4 R168, [R211+0x1800] ;  /* 0x00180000d3a8783b */ /* 0x000f660000000200 */
[C---:B---3--:R-:W-:Y:S08]  /*1e4c0*/  HMMA.16816.F32.BF16 R32, R180.reuse, R172, R32 ;  /* 0x000000acb420723c */ /* 0x048ff00000041820 */
        /* <DEDUP_REMOVED lines=18> */
[C---:B---3--:R-:W-:Y:S08]  /*1e5f0*/  HMMA.16816.F32.BF16 R16, R176.reuse, R180, R16 ;  /* 0x000000b4b010723c */ /* 0x048ff00000041810 */
[C---:B------:R-:W-:Y:S01]  /*1e600*/  HMMA.16816.F32.BF16 R12, R176.reuse, R182, R12 ;  /* 0x000000b6b00c723c */ /* 0x040fe2000004180c */
[----:B------:R-:W1:Y:S07]  /*1e610*/  LDSM.16.M88.4 R180, [R223+0x2000] ;  /* 0x00200000dfb4783b */ /* 0x000e6e0000000200 */
[C---:B----4-:R-:W-:Y:S08]  /*1e620*/  HMMA.16816.F32.BF16 R4, R176.reuse, R168, R4 ;  /* 0x000000a8b004723c */ /* 0x050ff00000041804 */
[----:B------:R-:W-:Y:S01]  /*1e630*/  HMMA.16816.F32.BF16 R188, R176, R170, R188 ;  /* 0x000000aab0bc723c */ /* 0x000fe200000418bc */
[----:B------:R-:W3:Y:S04]  /*1e640*/  LDSM.16.M88.4 R176, [R208] ;  /* 0x00000000d0b0783b */ /* 0x000ee80000000200 */
[----:B------:R-:W4:Y:S03]  /*1e650*/  LDSM.16.M88.4 R168, [R207] ;  /* 0x00000000cfa8783b */ /* 0x000f260000000200 */
        /* <DEDUP_REMOVED lines=120> */
[C---:B---3--:R-:W-:Y:S08]  /*1ede0*/  HMMA.16816.F32.BF16 R16, R176.reuse, R180, R16 ;  /* 0x000000b4b010723c */ /* 0x048ff00000041810 */
[C---:B------:R-:W-:Y:S01]  /*1edf0*/  HMMA.16816.F32.BF16 R12, R176.reuse, R182, R12 ;  /* 0x000000b6b00c723c */ /* 0x040fe2000004180c */
[----:B------:R-:W1:Y:S07]  /*1ee00*/  LDSM.16.M88.4 R180, [R220+0x6000] ;  /* 0x00600000dcb4783b */ /* 0x000e6e0000000200 */
[C---:B----4-:R-:W-:Y:S08]  /*1ee10*/  HMMA.16816.F32.BF16 R4, R176.reuse, R168, R4 ;  /* 0x000000a8b004723c */ /* 0x050ff00000041804 */
[C---:B------:R-:W-:Y:S01]  /*1ee20*/  HMMA.16816.F32.BF16 R188, R176.reuse, R170, R188 ;  /* 0x000000aab0bc723c */ /* 0x040fe200000418bc */
[----:B------:R-:W3:Y:S07]  /*1ee30*/  LDSM.16.M88.4 R168, [R211+0x7000] ;  /* 0x00700000d3a8783b */ /* 0x000eee0000000200 */
[C---:B------:R-:W-:Y:S08]  /*1ee40*/  HMMA.16816.F32.BF16 R24, R176.reuse, R184, R24 ;  /* 0x000000b8b018723c */ /* 0x040ff00000041818 */
[----:B------:R-:W-:Y:S01]  /*1ee50*/  HMMA.16816.F32.BF16 R20, R176, R186, R20 ;  /* 0x000000bab014723c */ /* 0x000fe20000041814 */
[----:B------:R-:W4:Y:S07]  /*1ee60*/  LDSM.16.M88.4 R184, [R211+0x6800] ;  /* 0x00680000d3b8783b */ /* 0x000f2e0000000200 */
[C---:B-1----:R-:W-:Y:S08]  /*1ee70*/  HMMA.16816.F32.BF16 R32, R180.reuse, R172, R32 ;  /* 0x000000acb420723c */ /* 0x042ff00000041820 */
[----:B------:R-:W-:Y:S01]  /*1ee80*/  HMMA.16816.F32.BF16 R28, R180, R174, R28 ;  /* 0x000000aeb41c723c */ /* 0x000fe2000004181c */
[----:B------:R-:W1:Y:S01]  /*1ee90*/  LDSM.16.M88.4 R172, [R211+0x7800] ;  /* 0x00780000d3ac783b */ /* 0x000e620000000200 */
[----:B------:R-:W-:-:S06]  /*1eea0*/  DEPBAR.LE SB0, 0x0 ;  /* 0x000080000000791a */ /* 0x000fcc0000000000 */
[C---:B---3--:R-:W-:Y:S07]  /*1eeb0*/  HMMA.16816.F32.BF16 R16, R180.reuse, R168, R16 ;  /* 0x000000a8b410723c */ /* 0x048fee0000041810 */
[----:B------:R-:W-:Y:S01]  /*1eec0*/  IMAD.IADD R169, R249, 0x1, -R165 ;  /* 0x00000001f9a97824 */ /* 0x000fe200078e0aa5 */
[----:B------:R-:W-:Y:S01]  /*1eed0*/  IADD3 R168, R0, 0x8, RZ ;  /* 0x0000000800a87810 */ /* 0x000fe20007ffe0ff */
[----:B------:R-:W-:Y:S01]  /*1eee0*/  HMMA.16816.F32.BF16 R12, R180, R170, R12 ;  /* 0x000000aab40c723c */ /* 0x000fe2000004180c */
[----:B------:R-:W-:-:S02]  /*1eef0*/  FFMA.FTZ R32, -R243, R2, R32 ;  /* 0x00000002f3207223 */ /* 0x000fc40000010120 */
[----:B------:R-:W-:Y:S01]  /*1ef00*/  IABS R169, R169 ;  /* 0x000000a900a97213 */ /* 0x000fe20000000000 */
[----:B--2---:R-:W-:Y:S01]  /*1ef10*/  FFMA.FTZ R2, -R243, R166, R34 ;  /* 0x000000a6f3027223 */ /* 0x004fe20000010122 */
[----:B------:R-:W-:Y:S02]  /*1ef20*/  IADD3 R166, R0, 0x9, RZ ;  /* 0x0000000900a67810 */ /* 0x000fe40007ffe0ff */
[C---:B------:R-:W-:Y:S01]  /*1ef30*/  IMAD.IADD R171, R246.reuse, 0x1, -R165 ;  /* 0x00000001f6ab7824 */ /* 0x040fe200078e0aa5 */
[C---:B----4-:R-:W-:Y:S01]  /*1ef40*/  HMMA.16816.F32.BF16 R24, R180.reuse, R184, R24 ;  /* 0x000000b8b418723c */ /* 0x050fe20000041818 */
[C---:B------:R-:W-:Y:S02]  /*1ef50*/  IMAD.IADD R165, R249.reuse, 0x1, -R168 ;  /* 0x00000001f9a57824 */ /* 0x040fe400078e0aa8 */
[----:B------:R-:W-:Y:S01]  /*1ef60*/  IMAD.MOV.U32 R170, RZ, RZ, R169 ;  /* 0x000000ffffaa7224 */ /* 0x000fe200078e00a9 */
[----:B------:R-:W-:Y:S01]  /*1ef70*/  IABS R169, R171 ;  /* 0x000000ab00a97213 */ /* 0x000fe20000000000 */
[----:B------:R-:W-:Y:S01]  /*1ef80*/  IMAD.IADD R176, R249, 0x1, -R166 ;  /* 0x00000001f9b07824 */ /* 0x000fe200078e0aa6 */
[----:B------:R-:W-:Y:S01]  /*1ef90*/  IABS R165, R165 ;  /* 0x000000a500a57213 */ /* 0x000fe20000000000 */
[----:B------:R-:W-:Y:S01]  /*1efa0*/  IMAD.IADD R171, R246, 0x1, -R168 ;  /* 0x00000001f6ab7824 */ /* 0x000fe200078e0aa8 */
[C---:B------:R-:W-:Y:S01]  /*1efb0*/  HMMA.16816.F32.BF16 R20, R180.reuse, R186, R20 ;  /* 0x000000bab414723c */ /* 0x040fe20000041814 */
[----:B------:R-:W2:Y:S01]  /*1efc0*/  I2F R170, R170 ;  /* 0x000000aa00aa7306 */ /* 0x000ea20000201400 */
[----:B------:R-:W-:Y:S01]  /*1efd0*/  IABS R176, R176 ;  /* 0x000000b000b07213 */ /* 0x000fe20000000000 */
[----:B------:R-:W-:Y:S01]  /*1efe0*/  IMAD.MOV.U32 R34, RZ, RZ, R165 ;  /* 0x000000ffff227224 */ /* 0x000fe200078e00a5 */
[----:B------:R-:W-:Y:S01]  /*1eff0*/  FSEL R165, R32, -INF , !P1 ;  /* 0xff80000020a57808 */ /* 0x000fe20004800000 */
[----:B------:R-:W-:Y:S01]  /*1f000*/  IMAD.MOV.U32 R184, RZ, RZ, R8 ;  /* 0x000000ffffb87224 */ /* 0x000fe200078e0008 */
[C---:B------:R-:W-:Y:S01]  /*1f010*/  ISETP.GE.AND P1, PT, R0.reuse, R245, PT ;  /* 0x000000f50000720c */ /* 0x040fe20003f26270 */
[----:B------:R-:W-:Y:S01]  /*1f020*/  IMAD.MOV.U32 R185, RZ, RZ, R9 ;  /* 0x000000ffffb97224 */ /* 0x000fe200078e0009 */
[----:B-1----:R-:W-:Y:S01]  /*1f030*/  HMMA.16816.F32.BF16 R4, R180, R172, R4 ;  /* 0x000000acb404723c */ /* 0x002fe20000041804 */
[----:B------:R1:W3:Y:S01]  /*1f040*/  I2F R172, R169 ;  /* 0x000000a900ac7306 */ /* 0x0002e20000201400 */
[----:B------:R-:W-:Y:S01]  /*1f050*/  IABS R171, R171 ;  /* 0x000000ab00ab7213 */ /* 0x000fe20000000000 */
[----:B------:R-:W-:Y:S01]  /*1f060*/  BAR.SYNC.DEFER_BLOCKING 0x0 ;  /* 0x0000000000007b1d */ /* 0x000fe20000010000 */
[----:B------:R-:W-:-:S04]  /*1f070*/  ISETP.GE.OR P1, PT, R0, R244, !P1 ;  /* 0x000000f40000720c */ /* 0x000fc80004f26670 */
[----:B------:R-:W-:Y:S01]  /*1f080*/  FSEL R2, R2, -INF , !P1 ;  /* 0xff80000002027808 */ /* 0x000fe20004800000 */
[----:B------:R-:W4:Y:S01]  /*1f090*/  I2F R34, R34 ;  /* 0x0000002200227306 */ /* 0x000f220000201400 */
[----:B--2---:R-:W-:Y:S01]  /*1f0a0*/  FFMA.FTZ R32, -R243, R170, R33 ;  /* 0x000000aaf3207223 */ /* 0x004fe20000010121 */
[----:B------:R-:W-:Y:S01]  /*1f0b0*/  IADD3 R170, R0, 0x10, RZ ;  /* 0x0000001000aa7810 */ /* 0x000fe20007ffe0ff */
[----:B------:R-:W-:Y:S01]  /*1f0c0*/  HMMA.16816.F32.BF16 R188, R180, R174, R188 ;  /* 0x000000aeb4bc723c */ /* 0x000fe200000418bc */
[----:B------:R-:W-:Y:S02]  /*1f0d0*/  ISETP.GE.AND P1, PT, R168, R248, PT ;  /* 0x000000f8a800720c */ /* 0x000fe40003f26270 */
[----:B------:R-:W-:Y:S01]  /*1f0e0*/  FSEL R32, R32, -INF , !P6 ;  /* 0xff80000020207808 */ /* 0x000fe20007000000 */
[----:B------:R-:W-:Y:S01]  /*1f0f0*/  IMAD.IADD R173, R249, 0x1, -R170 ;  /* 0x00000001f9ad7824 */ /* 0x000fe200078e0aaa */
[----:B------:R-:W2:Y:S01]  /*1f100*/  I2F R33, R171 ;  /* 0x000000ab00217306 */ /* 0x000ea20000201400 */
[----:B-1----:R-:W-:Y:S01]  /*1f110*/  IMAD.IADD R169, R246, 0x1, -R166 ;  /* 0x00000001f6a97824 */ /* 0x002fe200078e0aa6 */
[----:B------:R-:W-:Y:S01]  /*1f120*/  ISETP.GE.OR P1, PT, R168, R247, !P1 ;  /* 0x000000f7a800720c */ /* 0x000fe20004f26670 */
[----:B---3--:R-:W-:Y:S01]  /*1f130*/  FFMA.FTZ R35, -R243, R172, R35 ;  /* 0x000000acf3237223 */ /* 0x008fe20000010123 */
[----:B------:R-:W-:-:S02]  /*1f140*/  IABS R173, R173 ;  /* 0x000000ad00ad7213 */ /* 0x000fc40000000000 */
[----:B------:R-:W-:Y:S02]  /*1f150*/  IABS R169, R169 ;  /* 0x000000a900a97213 */ /* 0x000fe40000000000 */
[----:B------:R-:W1:Y:S01]  /*1f160*/  I2F R176, R176 ;  /* 0x000000b000b07306 */ /* 0x000e620000201400 */
[C---:B----4-:R-:W-:Y:S01]  /*1f170*/  FFMA.FTZ R34, -R243.reuse, R34, R28 ;  /* 0x00000022f3227223 */ /* 0x050fe2000001011c */
[----:B------:R-:W-:Y:S02]  /*1f180*/  IADD3 R28, R0, 0x11, RZ ;  /* 0x00000011001c7810 */ /* 0x000fe40007ffe0ff */
[-C--:B------:R-:W-:Y:S02]  /*1f190*/  ISETP.GE.AND P6, PT, R168, R245.reuse, PT ;  /* 0x000000f5a800720c */ /* 0x080fe40003fc6270 */
[----:B------:R-:W-:Y:S02]  /*1f1a0*/  FSEL R34, R34, -INF , !P1 ;  /* 0xff80000022227808 */ /* 0x000fe40004800000 */
[----:B------:R3:W4:Y:S01]  /*1f1b0*/  I2F R172, R169 ;  /* 0x000000a900ac7306 */ /* 0x0007220000201400 */
[----:B------:R-:W-:Y:S01]  /*1f1c0*/  ISETP.GE.AND P1, PT, R166, R245, PT ;  /* 0x000000f5a600720c */ /* 0x000fe20003f26270 */
[----:B--2---:R-:W-:Y:S01]  /*1f1d0*/  FFMA.FTZ R30, -R243, R33, R30 ;  /* 0x00000021f31e7223 */ /* 0x004fe2000001011e */
[----:B------:R-:W-:-:S02]  /*1f1e0*/  ISETP.GE.OR P6, PT, R168, R244, !P6 ;  /* 0x000000f4a800720c */ /* 0x000fc400077c6670 */
[----:B------:R-:W-:Y:S02]  /*1f1f0*/  ISETP.GE.OR P1, PT, R166, R244, !P1 ;  /* 0x000000f4a600720c */ /* 0x000fe40004f26670 */
[----:B------:R-:W-:Y:S01]  /*1f200*/  FSEL R171, R30, -INF , !P6 ;  /* 0xff8000001eab7808 */ /* 0x000fe20007000000 */
[----:B------:R-:W2:Y:S01]  /*1f210*/  I2F R173, R173 ;  /* 0x000000ad00ad7306 */ /* 0x000ea20000201400 */
[----:B-1----:R-:W-:Y:S01]  /*1f220*/  FFMA.FTZ R33, -R243, R176, R29 ;  /* 0x000000b0f3217223 */ /* 0x002fe2000001011d */
[----:B------:R-:W-:Y:S01]  /*1f230*/  IADD3 R168, R0, 0x18, RZ ;  /* 0x0000001800a87810 */ /* 0x000fe20007ffe0ff */
[----:B------:R-:W-:Y:S01]  /*1f240*/  IMAD.IADD R29, R246, 0x1, -R28 ;  /* 0x00000001f61d7824 */ /* 0x000fe200078e0a1c */
[-C--:B------:R-:W-:Y:S02]  /*1f250*/  ISETP.GE.AND P6, PT, R170, R248.reuse, PT ;  /* 0x000000f8aa00720c */ /* 0x080fe40003fc6270 */
[----:B---3--:R-:W-:Y:S01]  /*1f260*/  FSEL R169, R35, -INF , !P2 ;  /* 0xff80000023a97808 */ /* 0x008fe20005000000 */
[----:B------:R-:W-:Y:S01]  /*1f270*/  IMAD.IADD R35, R246, 0x1, -R170 ;  /* 0x00000001f6237824 */ /* 0x000fe200078e0aaa */
[----:B------:R-:W-:Y:S01]  /*1f280*/  ISETP.GE.AND P2, PT, R166, R248, PT ;  /* 0x000000f8a600720c */ /* 0x000fe20003f46270 */
[----:B----4-:R-:W-:Y:S01]  /*1f290*/  FFMA.FTZ R30, -R243, R172, R31 ;  /* 0x000000acf31e7223 */ /* 0x010fe2000001011f */
[----:B------:R-:W-:Y:S01]  /*1f2a0*/  IABS R29, R29 ;  /* 0x0000001d001d7213 */ /* 0x000fe20000000000 */
[----:B------:R-:W-:Y:S01]  /*1f2b0*/  IMAD.IADD R172, R246, 0x1, -R168 ;  /* 0x00000001f6ac7824 */ /* 0x000fe200078e0aa8 */
[----:B------:R-:W-:Y:S01]  /*1f2c0*/  ISETP.GE.OR P2, PT, R166, R247, !P2 ;  /* 0x000000f7a600720c */ /* 0x000fe20005746670 */
[----:B------:R-:W-:Y:S01]  /*1f2d0*/  IMAD.IADD R166, R249, 0x1, -R28 ;  /* 0x00000001f9a67824 */ /* 0x000fe200078e0a1c */
[----:B------:R-:W-:Y:S01]  /*1f2e0*/  IABS R35, R35 ;  /* 0x0000002300237213 */ /* 0x000fe20000000000 */
[----:B------:R-:W-:Y:S01]  /*1f2f0*/  IMAD.MOV.U32 R176, RZ, RZ, R29 ;  /* 0x000000ffffb07224 */ /* 0x000fe200078e001d */
[----:B------:R-:W-:Y:S01]  /*1f300*/  FSEL R33, R33, -INF , !P2 ;  /* 0xff80000021217808 */ /* 0x000fe20005000000 */
[----:B--2---:R-:W-:Y:S01]  /*1f310*/  FFMA.FTZ R29, -R243, R173, R24 ;  /* 0x000000adf31d7223 */ /* 0x004fe20000010118 */
[----:B------:R-:W-:Y:S01]  /*1f320*/  IABS R166, R166 ;  /* 0x000000a600a67213 */ /* 0x000fe20000000000 */
[----:B------:R1:W2:Y:S01]  /*1f330*/  I2F R24, R176 ;  /* 0x000000b000187306 */ /* 0x0002a20000201400 */
[----:B------:R-:W-:-:S02]  /*1f340*/  ISETP.GE.AND P2, PT, R170, R245, PT ;  /* 0x000000f5aa00720c */ /* 0x000fc40003f46270 */
[C---:B------:R-:W-:Y:S02]  /*1f350*/  ISETP.GE.OR P6, PT, R170.reuse, R247, !P6 ;  /* 0x000000f7aa00720c */ /* 0x040fe400077c6670 */
[----:B------:R-:W-:Y:S01]  /*1f360*/  ISETP.GE.OR P2, PT, R170, R244, !P2 ;  /* 0x000000f4aa00720c */ /* 0x000fe20005746670 */
[----:B------:R-:W-:Y:S01]  /*1f370*/  IMAD.IADD R170, R249, 0x1, -R168 ;  /* 0x00000001f9aa7824 */ /* 0x000fe200078e0aa8 */
[----:B------:R-:W-:Y:S01]  /*1f380*/  IADD3 R31, R0, 0x19, RZ ;  /* 0x00000019001f7810 */ /* 0x000fe20007ffe0ff */
[----:B------:R-:W3:Y:S01]  /*1f390*/  I2F R35, R35 ;  /* 0x0000002300237306 */ /* 0x000ee20000201400 */
[----:B------:R-:W-:Y:S02]  /*1f3a0*/  FSEL R30, R30, -INF , !P1 ;  /* 0xff8000001e1e7808 */ /* 0x000fe40004800000 */
[----:B------:R-:W-:Y:S02]  /*1f3b0*/  IABS R170, R170 ;  /* 0x000000aa00aa7213 */ /* 0x000fe40000000000 */
[----:B------:R-:W-:-:S02]  /*1f3c0*/  FSEL R29, R29, -INF , !P6 ;  /* 0xff8000001d1d7808 */ /* 0x000fc40007000000 */
[----:B------:R-:W-:Y:S01]  /*1f3d0*/  IABS R172, R172 ;  /* 0x000000ac00ac7213 */ /* 0x000fe20000000000 */
[----:B------:R-:W4:Y:S01]  /*1f3e0*/  I2F R166, R166 ;  /* 0x000000a600a67306 */ /* 0x000f220000201400 */
[C---:B------:R-:W-:Y:S01]  /*1f3f0*/  ISETP.GE.AND P1, PT, R28.reuse, R248, PT ;  /* 0x000000f81c00720c */ /* 0x040fe20003f26270 */
[----:B-1----:R-:W-:Y:S01]  /*1f400*/  IMAD.IADD R176, R249, 0x1, -R31 ;  /* 0x00000001f9b07824 */ /* 0x002fe200078e0a1f */
[C---:B------:R-:W-:Y:S01]  /*1f410*/  ISETP.GE.AND P6, PT, R28.reuse, R245, PT ;  /* 0x000000f51c00720c */ /* 0x040fe20003fc6270 */
[----:B------:R-:W-:Y:S01]  /*1f420*/  IMAD.MOV.U32 R173, RZ, RZ, R172 ;  /* 0x000000ffffad7224 */ /* 0x000fe200078e00ac */
[C---:B------:R-:W-:Y:S01]  /*1f430*/  ISETP.GE.OR P1, PT, R28.reuse, R247, !P1 ;  /* 0x000000f71c00720c */ /* 0x040fe20004f26670 */
[C---:B--2---:R-:W-:Y:S01]  /*1f440*/  FFMA.FTZ R24, -R243.reuse, R24, R27 ;  /* 0x00000018f3187223 */ /* 0x044fe2000001011b */
[----:B------:R-:W-:Y:S01]  /*1f450*/  ISETP.GE.OR P6, PT, R28, R244, !P6 ;  /* 0x000000f41c00720c */ /* 0x000fe200077c6670 */
[----:B---3--:R-:W-:Y:S01]  /*1f460*/  FFMA.FTZ R26, -R243, R35, R26 ;  /* 0x00000023f31a7223 */ /* 0x008fe2000001011a */
[----:B------:R-:W1:Y:S01]  /*1f470*/  I2F R170, R170 ;  /* 0x000000aa00aa7306 */ /* 0x000e620000201400 */
[----:B------:R-:W-:-:S02]  /*1f480*/  IADD3 R35, R0, 0x20, RZ ;  /* 0x0000002000237810 */ /* 0x000fc40007ffe0ff */
[----:B------:R-:W-:Y:S02]  /*1f490*/  IABS R172, R176 ;  /* 0x000000b000ac7213 */ /* 0x000fe40000000000 */
[----:B------:R-:W-:Y:S01]  /*1f4a0*/  IADD3 R27, R0, 0x21, RZ ;  /* 0x00000021001b7810 */ /* 0x000fe20007ffe0ff */
[----:B----4-:R-:W-:Y:S01]  /*1f4b0*/  FFMA.FTZ R28, -R243, R166, R25 ;  /* 0x000000a6f31c7223 */ /* 0x010fe20000010119 */
[----:B------:R-:W-:Y:S01]  /*1f4c0*/  FSEL R25, R26, -INF , !P2 ;  /* 0xff8000001a197808 */ /* 0x000fe20005000000 */
[----:B------:R-:W-:Y:S01]  /*1f4d0*/  IMAD.IADD R26, R246, 0x1, -R31 ;  /* 0x00000001f61a7824 */ /* 0x000fe200078e0a1f */
[----:B------:R2:W3:Y:S01]  /*1f4e0*/  I2F R166, R173 ;  /* 0x000000ad00a67306 */ /* 0x0004e20000201400 */
[----:B------:R-:W-:Y:S02]  /*1f4f0*/  ISETP.GE.AND P2, PT, R168, R248, PT ;  /* 0x000000f8a800720c */ /* 0x000fe40003f46270 */
[----:B------:R-:W-:Y:S02]  /*1f500*/  FSEL R28, R28, -INF , !P1 ;  /* 0xff8000001c1c7808 */ /* 0x000fe40004800000 */
[----:B------:R-:W-:-:S02]  /*1f510*/  ISETP.GE.AND P1, PT, R168, R245, PT ;  /* 0x000000f5a800720c */ /* 0x000fc40003f26270 */
[----:B------:R-:W-:Y:S01]  /*1f520*/  IABS R26, R26 ;  /* 0x0000001a001a7213 */ /* 0x000fe20000000000 */
[----:B------:R-:W4:Y:S01]  /*1f530*/  I2F R172, R172 ;  /* 0x000000ac00ac7306 */ /* 0x000f220000201400 */
[C---:B------:R-:W-:Y:S02]  /*1f540*/  ISETP.GE.OR P2, PT, R168.reuse, R247, !P2 ;  /* 0x000000f7a800720c */ /* 0x040fe40005746670 */
[----:B------:R-:W-:Y:S01]  /*1f550*/  ISETP.GE.OR P1, PT, R168, R244, !P1 ;  /* 0x000000f4a800720c */ /* 0x000fe20004f26670 */
[----:B------:R-:W-:Y:S01]  /*1f560*/  IMAD.MOV.U32 R168, RZ, RZ, R26 ;  /* 0x000000ffffa87224 */ /* 0x000fe200078e001a */
[----:B------:R-:W-:Y:S01]  /*1f570*/  FSEL R24, R24, -INF , !P6 ;  /* 0xff80000018187808 */ /* 0x000fe20007000000 */
[----:B-1----:R-:W-:Y:S01]  /*1f580*/  FFMA.FTZ R26, -R243, R170, R20 ;  /* 0x000000aaf31a7223 */ /* 0x002fe20000010114 */
[----:B------:R-:W-:Y:S01]  /*1f590*/  ISETP.GE.AND P6, PT, R31, R248, PT ;  /* 0x000000f81f00720c */ /* 0x000fe20003fc6270 */
[--C-:B--2---:R-:W-:Y:S02]  /*1f5a0*/  IMAD.IADD R173, R249, 0x1, -R35.reuse ;  /* 0x00000001f9ad7824 */ /* 0x104fe400078e0a23 */
[----:B------:R-:W-:Y:S01]  /*1f5b0*/  IMAD.IADD R20, R246, 0x1, -R35 ;  /* 0x00000001f6147824 */ /* 0x000fe200078e0a23 */
[----:B------:R-:W-:Y:S01]  /*1f5c0*/  I2F R168, R168 ;  /* 0x000000a800a87306 */ /* 0x000fe20000201400 */
[----:B---3--:R-:W-:Y:S01]  /*1f5d0*/  FFMA.FTZ R166, -R243, R166, R22 ;  /* 0x000000a6f3a67223 */ /* 0x008fe20000010116 */
[----:B------:R-:W-:Y:S01]  /*1f5e0*/  IABS R170, R173 ;  /* 0x000000ad00aa7213 */ /* 0x000fe20000000000 */
[----:B------:R-:W-:Y:S01]  /*1f5f0*/  IMAD.IADD R173, R249, 0x1, -R27 ;  /* 0x00000001f9ad7824 */ /* 0x000fe200078e0a1b */
[----:B------:R-:W-:Y:S01]  /*1f600*/  IABS R20, R20 ;  /* 0x0000001400147213 */ /* 0x000fe20000000000 */
[----:B----4-:R-:W-:Y:S01]  /*1f610*/  FFMA.FTZ R21, -R243, R172, R21 ;  /* 0x000000acf3157223 */ /* 0x010fe20000010115 */
[----:B------:R-:W-:Y:S01]  /*1f620*/  FSEL R26, R26, -INF , !P2 ;  /* 0xff8000001a1a7808 */ /* 0x000fe20005000000 */
[----:B------:R-:W-:Y:S01]  /*1f630*/  IMAD.IADD R172, R246, 0x1, -R27 ;  /* 0x00000001f6ac7824 */ /* 0x000fe200078e0a1b */
[----:B------:R-:W-:Y:S01]  /*1f640*/  IABS R173, R173 ;  /* 0x000000ad00ad7213 */ /* 0x000fe20000000000 */
[----:B------:R-:W1:Y:S01]  /*1f650*/  I2F R22, R20 ;  /* 0x0000001400167306 */ /* 0x000e620000201400 */
[----:B------:R-:W-:-:S02]  /*1f660*/  ISETP.GE.AND P2, PT, R31, R245, PT ;  /* 0x000000f51f00720c */ /* 0x000fc40003f46270 */
[C---:B------:R-:W-:Y:S02]  /*1f670*/  ISETP.GE.OR P6, PT, R31.reuse, R247, !P6 ;  /* 0x000000f71f00720c */ /* 0x040fe400077c6670 */
[----:B------:R-:W-:Y:S02]  /*1f680*/  ISETP.GE.OR P2, PT, R31, R244, !P2 ;  /* 0x000000f41f00720c */ /* 0x000fe40005746670 */
[----:B------:R-:W-:Y:S01]  /*1f690*/  IADD3 R31, R0, 0x28, RZ ;  /* 0x00000028001f7810 */ /* 0x000fe20007ffe0ff */
[----:B------:R-:W2:Y:S01]  /*1f6a0*/  I2F R170, R170 ;  /* 0x000000aa00aa7306 */ /* 0x000ea20000201400 */
[----:B------:R-:W-:Y:S02]  /*1f6b0*/  FSEL R21, R21, -INF , !P6 ;  /* 0xff80000015157808 */ /* 0x000fe40007000000 */
[----:B------:R-:W-:Y:S02]  /*1f6c0*/  ISETP.GE.AND P6, PT, R35, R245, PT ;  /* 0x000000f52300720c */ /* 0x000fe40003fc6270 */
[----:B------:R-:W-:-:S02]  /*1f6d0*/  IABS R172, R172 ;  /* 0x000000ac00ac7213 */ /* 0x000fc40000000000 */
[----:B------:R-:W-:Y:S01]  /*1f6e0*/  ISETP.GE.OR P6, PT, R35, R244, !P6 ;  /* 0x000000f42300720c */ /* 0x000fe200077c6670 */
[----:B-1----:R-:W-:Y:S01]  /*1f6f0*/  FFMA.FTZ R18, -R243, R22, R18 ;  /* 0x00000016f3127223 */ /* 0x002fe20000010112 */
[----:B------:R-:W-:Y:S01]  /*1f700*/  FSEL R20, R166, -INF , !P1 ;  /* 0xff800000a6147808 */ /* 0x000fe20004800000 */
[----:B------:R-:W-:Y:S01]  /*1f710*/  IMAD.MOV.U32 R166, RZ, RZ, R173 ;  /* 0x000000ffffa67224 */ /* 0x000fe200078e00ad */
[----:B------:R-:W-:Y:S01]  /*1f720*/  ISETP.GE.AND P1, PT, R35, R248, PT ;  /* 0x000000f82300720c */ /* 0x000fe20003f26270 */
[----:B------:R-:W-:Y:S01]  /*1f730*/  IMAD.IADD R173, R249, 0x1, -R31 ;  /* 0x00000001f9ad7824 */ /* 0x000fe200078e0a1f */
[----:B------:R-:W-:Y:S02]  /*1f740*/  FSEL R195, R18, -INF , !P6 ;  /* 0xff80000012c37808 */ /* 0x000fe40007000000 */
[----:B------:R-:W-:Y:S01]  /*1f750*/  ISETP.GE.OR P1, PT, R35, R247, !P1 ;  /* 0x000000f72300720c */ /* 0x000fe20004f26670 */
[----:B------:R-:W1:Y:S01]  /*1f760*/  I2F R166, R166 ;  /* 0x000000a600a67306 */ /* 0x000e620000201400 */
[C---:B------:R-:W-:Y:S01]  /*1f770*/  FFMA.FTZ R35, -R243.reuse, R168, R23 ;  /* 0x000000a8f3237223 */ /* 0x040fe20000010117 */
[----:B------:R-:W-:Y:S01]  /*1f780*/  IADD3 R22, R0, 0x30, RZ ;  /* 0x0000003000167810 */ /* 0x000fe20007ffe0ff */
[----:B------:R-:W-:Y:S01]  /*1f790*/  IMAD.MOV.U32 R168, RZ, RZ, R172 ;  /* 0x000000ffffa87224 */ /* 0x000fe200078e00ac */
[----:B------:R-:W-:Y:S01]  /*1f7a0*/  IABS R172, R173 ;  /* 0x000000ad00ac7213 */ /* 0x000fe20000000000 */
[----:B--2---:R-:W-:Y:S01]  /*1f7b0*/  FFMA.FTZ R196, -R243, R170, R16 ;  /* 0x000000aaf3c47223 */ /* 0x004fe20000010110 */
[----:B------:R-:W-:Y:S01]  /*1f7c0*/  FSEL R16, R35, -INF , !P2 ;  /* 0xff80000023107808 */ /* 0x000fe20005000000 */
[----:B------:R-:W-:Y:S01]  /*1f7d0*/  IMAD.IADD R170, R246, 0x1, -R31 ;  /* 0x00000001f6aa7824 */ /* 0x000fe200078e0a1f */
[----:B------:R-:W-:Y:S01]  /*1f7e0*/  ISETP.GE.AND P2, PT, R27, R248, PT ;  /* 0x000000f81b00720c */ /* 0x000fe20003f46270 */
[----:B------:R-:W-:Y:S01]  /*1f7f0*/  IMAD.MOV.U32 R35, RZ, RZ, R172 ;  /* 0x000000ffff237224 */ /* 0x000fe200078e00ac */
[----:B------:R-:W2:Y:S01]  /*1f800*/  I2F R168, R168 ;  /* 0x000000a800a87306 */ /* 0x000ea20000201400 */
[----:B------:R-:W-:-:S02]  /*1f810*/  FSEL R196, R196, -INF , !P1 ;  /* 0xff800000c4c47808 */ /* 0x000fc40004800000 */
[----:B------:R-:W-:Y:S02]  /*1f820*/  ISETP.GE.OR P2, PT, R27, R247, !P2 ;  /* 0x000000f71b00720c */ /* 0x000fe40005746670 */
[----:B------:R-:W-:Y:S01]  /*1f830*/  ISETP.GE.AND P6, PT, R31, R248, PT ;  /* 0x000000f81f00720c */ /* 0x000fe20003fc6270 */
[----:B-1----:R-:W-:Y:S01]  /*1f840*/  FFMA.FTZ R198, -R243, R166, R17 ;  /* 0x000000a6f3c67223 */ /* 0x002fe20000010111 */
[----:B------:R-:W-:Y:S01]  /*1f850*/  IADD3 R23, R0, 0x29, RZ ;  /* 0x0000002900177810 */ /* 0x000fe20007ffe0ff */
[----:B------:R-:W1:Y:S01]  /*1f860*/  I2F R35, R35 ;  /* 0x0000002300237306 */ /* 0x000e620000201400 */
[-C--:B------:R-:W-:Y:S02]  /*1f870*/  ISETP.GE.AND P1, PT, R27, R245.reuse, PT ;  /* 0x000000f51b00720c */ /* 0x080fe40003f26270 */
[----:B------:R-:W-:Y:S01]  /*1f880*/  FSEL R198, R198, -INF , !P2 ;  /* 0xff800000c6c67808 */ /* 0x000fe20005000000 */
[----:B------:R-:W-:Y:S01]  /*1f890*/  IMAD.IADD R17, R246, 0x1, -R23 ;  /* 0x00000001f6117824 */ /* 0x000fe200078e0a17 */
[----:B------:R-:W-:-:S02]  /*1f8a0*/  ISETP.GE.AND P2, PT, R31, R245, PT ;  /* 0x000000f51f00720c */ /* 0x000fc40003f46270 */
[----:B------:R-:W-:Y:S01]  /*1f8b0*/  ISETP.GE.OR P6, PT, R31, R247, !P6 ;  /* 0x000000f71f00720c */ /* 0x000fe200077c6670 */
[----:B--2---:R-:W-:Y:S01]  /*1f8c0*/  FFMA.FTZ R19, -R243, R168, R19 ;  /* 0x000000a8f3137223 */ /* 0x004fe20000010113 */
[-C--:B------:R-:W-:Y:S01]  /*1f8d0*/  ISETP.GE.OR P2, PT, R31, R244.reuse, !P2 ;  /* 0x000000f41f00720c */ /* 0x080fe20005746670 */
[----:B------:R-:W-:Y:S01]  /*1f8e0*/  IMAD.IADD R31, R249, 0x1, -R22 ;  /* 0x00000001f91f7824 */ /* 0x000fe200078e0a16 */
[----:B------:R-:W-:Y:S01]  /*1f8f0*/  ISETP.GE.OR P1, PT, R27, R244, !P1 ;  /* 0x000000f41b00720c */ /* 0x000fe20004f26670 */
[----:B------:R-:W-:Y:S01]  /*1f900*/  IMAD.IADD R27, R249, 0x1, -R23 ;  /* 0x00000001f91b7824 */ /* 0x000fe200078e0a17 */
[----:B------:R-:W-:Y:S02]  /*1f910*/  IABS R170, R170 ;  /* 0x000000aa00aa7213 */ /* 0x000fe40000000000 */
[----:B------:R-:W-:Y:S01]  /*1f920*/  IABS R31, R31 ;  /* 0x0000001f001f7213 */ /* 0x000fe20000000000 */
[----:B-1----:R-:W-:Y:S01]  /*1f930*/  FFMA.FTZ R35, -R243, R35, R12 ;  /* 0x00000023f3237223 */ /* 0x002fe2000001010c */
[----:B------:R-:W-:Y:S01]  /*1f940*/  IABS R166, R27 ;  /* 0x0000001b00a67213 */ /* 0x000fe20000000000 */
[----:B------:R-:W-:Y:S01]  /*1f950*/  IMAD.IADD R12, R246, 0x1, -R22 ;  /* 0x00000001f60c7824 */ /* 0x000fe200078e0a16 */
[----:B------:R-:W1:Y:S01]  /*1f960*/  I2F R27, R170 ;  /* 0x000000aa001b7306 */ /* 0x000e620000201400 */
[----:B------:R-:W-:-:S02]  /*1f970*/  IABS R17, R17 ;  /* 0x0000001100117213 */ /* 0x000fc40000000000 */
[----:B------:R-:W-:Y:S01]  /*1f980*/  FSEL R193, R19, -INF , !P1 ;  /* 0xff80000013c17808 */ /* 0x000fe20004800000 */
[----:B------:R-:W-:Y:S01]  /*1f990*/  IMAD.MOV.U32 R19, RZ, RZ, R31 ;  /* 0x000000ffff137224 */ /* 0x000fe200078e001f */
[----:B------:R-:W-:Y:S01]  /*1f9a0*/  FSEL R199, R35, -INF , !P6 ;  /* 0xff80000023c77808 */ /* 0x000fe20007000000 */
[----:B------:R-:W-:Y:S01]  /*1f9b0*/  IMAD.MOV.U32 R18, RZ, RZ, R17 ;  /* 0x000000ffff127224 */ /* 0x000fe200078e0011 */
[----:B------:R-:W-:Y:S01]  /*1f9c0*/  IADD3 R17, R0, 0x31, RZ ;  /* 0x0000003100117810 */ /* 0x000fe20007ffe0ff */
[----:B------:R-:W2:Y:S01]  /*1f9d0*/  I2F R166, R166 ;  /* 0x000000a600a67306 */ /* 0x000ea20000201400 */
[C---:B------:R-:W-:Y:S02]  /*1f9e0*/  ISETP.GE.AND P1, PT, R23.reuse, R248, PT ;  /* 0x000000f81700720c */ /* 0x040fe40003f26270 */
[C---:B------:R-:W-:Y:S02]  /*1f9f0*/  ISETP.GE.AND P6, PT, R23.reuse, R245, PT ;  /* 0x000000f51700720c */ /* 0x040fe40003fc6270 */
[----:B------:R-:W-:-:S02]  /*1fa00*/  ISETP.GE.OR P1, PT, R23, R247, !P1 ;  /* 0x000000f71700720c */ /* 0x000fc40004f26670 */
[----:B------:R-:W-:Y:S01]  /*1fa10*/  ISETP.GE.OR P6, PT, R23, R244, !P6 ;  /* 0x000000f41700720c */ /* 0x000fe200077c6670 */
[----:B------:R-:W3:Y:S01]  /*1fa20*/  I2F R19, R19 ;  /* 0x0000001300137306 */ /* 0x000ee20000201400 */
[--C-:B------:R-:W-:Y:S01]  /*1fa30*/  IMAD.IADD R23, R249, 0x1, -R17.reuse ;  /* 0x00000001f9177824 */ /* 0x100fe200078e0a11 */
[----:B------:R-:W-:Y:S01]  /*1fa40*/  IABS R12, R12 ;  /* 0x0000000c000c7213 */ /* 0x000fe20000000000 */
[C---:B-1----:R-:W-:Y:S02]  /*1fa50*/  FFMA.FTZ R14, -R243.reuse, R27, R14 ;  /* 0x0000001bf30e7223 */ /* 0x042fe4000001010e */
[----:B------:R-:W-:Y:S01]  /*1fa60*/  IMAD.IADD R27, R246, 0x1, -R17 ;  /* 0x00000001f61b7824 */ /* 0x000fe200078e0a11 */
[----:B------:R-:W-:Y:S01]  /*1fa70*/  IABS R23, R23 ;  /* 0x0000001700177213 */ /* 0x000fe20000000000 */
[----:B------:R-:W-:Y:S01]  /*1fa80*/  IMAD.MOV.U32 R31, RZ, RZ, R12 ;  /* 0x000000ffff1f7224 */ /* 0x000fe200078e000c */
[----:B------:R-:W1:Y:S01]  /*1fa90*/  I2F R18, R18 ;  /* 0x0000001200127306 */ /* 0x000e620000201400 */
[----:B------:R-:W-:Y:S01]  /*1faa0*/  FSEL R194, R14, -INF , !P2 ;  /* 0xff8000000ec27808 */ /* 0x000fe20005000000 */
[----:B--2---:R-:W-:Y:S01]  /*1fab0*/  FFMA.FTZ R166, -R243, R166, R13 ;  /* 0x000000a6f3a67223 */ /* 0x004fe2000001010d */
[----:B------:R-:W-:Y:S01]  /*1fac0*/  IADD3 R12, R0, 0x38, RZ ;  /* 0x00000038000c7810 */ /* 0x000fe20007ffe0ff */
[----:B------:R-:W-:Y:S01]  /*1fad0*/  IMAD.MOV.U32 R14, RZ, RZ, R23 ;  /* 0x000000ffff0e7224 */ /* 0x000fe200078e0017 */
[----:B------:R-:W-:-:S02]  /*1fae0*/  ISETP.GE.AND P2, PT, R22, R248, PT ;  /* 0x000000f81600720c */ /* 0x000fc40003f46270 */
[----:B------:R-:W-:Y:S01]  /*1faf0*/  FSEL R197, R166, -INF , !P1 ;  /* 0xff800000a6c57808 */ /* 0x000fe20004800000 */
[----:B------:R-:W2:Y:S01]  /*1fb00*/  I2F R13, R31 ;  /* 0x0000001f000d7306 */ /* 0x000ea20000201400 */
[----:B---3--:R-:W-:Y:S01]  /*1fb10*/  FFMA.FTZ R19, -R243, R19, R4 ;  /* 0x00000013f3137223 */ /* 0x008fe20000010104 */
[----:B------:R-:W-:Y:S01]  /*1fb20*/  IADD3 R4, R0, 0x39, RZ ;  /* 0x0000003900047810 */ /* 0x000fe20007ffe0ff */
[C---:B------:R-:W-:Y:S01]  /*1fb30*/  IMAD.IADD R23, R249.reuse, 0x1, -R12 ;  /* 0x00000001f9177824 */ /* 0x040fe200078e0a0c */
[C---:B------:R-:W-:Y:S02]  /*1fb40*/  ISETP.GE.OR P2, PT, R22.reuse, R247, !P2 ;  /* 0x000000f71600720c */ /* 0x040fe40005746670 */
[----:B------:R-:W-:Y:S01]  /*1fb50*/  ISETP.GE.AND P1, PT, R22, R245, PT ;  /* 0x000000f51600720c */ /* 0x000fe20003f26270 */
[----:B------:R-:W-:Y:S01]  /*1fb60*/  IMAD.IADD R0, R249, 0x1, -R4 ;  /* 0x00000001f9007824 */ /* 0x000fe200078e0a04 */
[----:B------:R-:W3:Y:S01]  /*1fb70*/  I2F R14, R14 ;  /* 0x0000000e000e7306 */ /* 0x000ee20000201400 */
[----:B-1----:R-:W-:Y:S01]  /*1fb80*/  FFMA.FTZ R15, -R243, R18, R15 ;  /* 0x00000012f30f7223 */ /* 0x002fe2000001010f */
[----:B------:R-:W-:Y:S01]  /*1fb90*/  IABS R27, R27 ;  /* 0x0000001b001b7213 */ /* 0x000fe20000000000 */
[----:B------:R-:W-:Y:S01]  /*1fba0*/  IMAD.IADD R18, R246, 0x1, -R12 ;  /* 0x00000001f6127824 */ /* 0x000fe200078e0a0c */
[----:B------:R-:W-:-:S02]  /*1fbb0*/  FSEL R178, R19, -INF , !P2 ;  /* 0xff80000013b27808 */ /* 0x000fc40005000000 */
[----:B------:R-:W-:Y:S02]  /*1fbc0*/  IABS R19, R0 ;  /* 0x0000000000137213 */ /* 0x000fe40000000000 */
[----:B------:R-:W-:Y:S01]  /*1fbd0*/  IABS R18, R18 ;  /* 0x0000001200127213 */ /* 0x000fe20000000000 */
[----:B--2---:R-:W-:Y:S01]  /*1fbe0*/  FFMA.FTZ R13, -R243, R13, R6 ;  /* 0x0000000df30d7223 */ /* 0x004fe20000010106 */
[----:B------:R-:W-:Y:S01]  /*1fbf0*/  ISETP.GE.OR P1, PT, R22, R244, !P1 ;  /* 0x000000f41600720c */ /* 0x000fe20004f26670 */
[----:B------:R-:W-:Y:S01]  /*1fc00*/  IMAD.MOV.U32 R22, RZ, RZ, R27 ;  /* 0x000000ffff167224 */ /* 0x000fe200078e001b */
[----:B------:R-:W1:Y:S01]  /*1fc10*/  I2F R0, R18 ;  /* 0x0000001200007306 */ /* 0x000e620000201400 */
[----:B------:R-:W-:Y:S01]  /*1fc20*/  IABS R23, R23 ;  /* 0x0000001700177213 */ /* 0x000fe20000000000 */
[----:B------:R-:W-:Y:S01]  /*1fc30*/  IMAD.IADD R6, R246, 0x1, -R4 ;  /* 0x00000001f6067824 */ /* 0x000fe200078e0a04 */
[----:B------:R-:W-:Y:S01]  /*1fc40*/  FSEL R192, R15, -INF , !P6 ;  /* 0xff8000000fc07808 */ /* 0x000fe20007000000 */
[----:B---3--:R-:W-:Y:S01]  /*1fc50*/  FFMA.FTZ R5, -R243, R14, R5 ;  /* 0x0000000ef3057223 */ /* 0x008fe20000010105 */
[----:B------:R-:W-:-:S02]  /*1fc60*/  ISETP.GE.AND P6, PT, R17, R248, PT ;  /* 0x000000f81100720c */ /* 0x000fc40003fc6270 */
[----:B------:R-:W-:Y:S01]  /*1fc70*/  IABS R14, R6 ;  /* 0x00000006000e7213 */ /* 0x000fe20000000000 */
[----:B------:R-:W2:Y:S01]  /*1fc80*/  I2F R22, R22 ;  /* 0x0000001600167306 */ /* 0x000ea20000201400 */
[----:B------:R-:W-:Y:S02]  /*1fc90*/  ISETP.GE.OR P6, PT, R17, R247, !P6 ;  /* 0x000000f71100720c */ /* 0x000fe400077c6670 */
[----:B------:R-:W-:Y:S02]  /*1fca0*/  FSEL R176, R13, -INF , !P1 ;  /* 0xff8000000db07808 */ /* 0x000fe40004800000 */
[----:B------:R-:W-:Y:S02]  /*1fcb0*/  FSEL R181, R5, -INF , !P6 ;  /* 0xff80000005b57808 */ /* 0x000fe40007000000 */
[-C--:B------:R-:W-:Y:S01]  /*1fcc0*/  ISETP.GE.AND P6, PT, R12, R245.reuse, PT ;  /* 0x000000f50c00720c */ /* 0x080fe20003fc6270 */
[----:B------:R-:W3:Y:S01]  /*1fcd0*/  I2F R15, R23 ;  /* 0x00000017000f7306 */ /* 0x000ee20000201400 */
[----:B-1----:R-:W-:Y:S01]  /*1fce0*/  FFMA.FTZ R0, -R243, R0, R190 ;  /* 0x00000000f3007223 */ /* 0x002fe200000101be */
[----:B------:R-:W-:-:S02]  /*1fcf0*/  ISETP.GE.AND P2, PT, R17, R245, PT ;  /* 0x000000f51100720c */ /* 0x000fc40003f46270 */
[C---:B------:R-:W-:Y:S02]  /*1fd00*/  ISETP.GE.OR P6, PT, R12.reuse, R244, !P6 ;  /* 0x000000f40c00720c */ /* 0x040fe400077c6670 */
[----:B------:R-:W-:Y:S02]  /*1fd10*/  ISETP.GE.AND P1, PT, R12, R248, PT ;  /* 0x000000f80c00720c */ /* 0x000fe40003f26270 */
[----:B------:R-:W1:Y:S01]  /*1fd20*/  I2F R6, R19 ;  /* 0x0000001300067306 */ /* 0x000e620000201400 */
[----:B------:R-:W-:Y:S01]  /*1fd30*/  FSEL R170, R0, -INF , !P6 ;  /* 0xff80000000aa7808 */ /* 0x000fe20007000000 */
[----:B--2---:R-:W-:Y:S01]  /*1fd40*/  FFMA.FTZ R7, -R243, R22, R7 ;  /* 0x00000016f3077223 */ /* 0x004fe20000010107 */
[----:B------:R-:W-:Y:S02]  /*1fd50*/  ISETP.GT.AND P6, PT, R239, R230, PT ;  /* 0x000000e6ef00720c */ /* 0x000fe40003fc4270 */
[----:B------:R-:W-:Y:S02]  /*1fd60*/  ISETP.GE.OR P2, PT, R17, R244, !P2 ;  /* 0x000000f41100720c */ /* 0x000fe40005746670 */
[----:B------:R-:W-:Y:S01]  /*1fd70*/  ISETP.GE.OR P1, PT, R12, R247, !P1 ;  /* 0x000000f70c00720c */ /* 0x000fe20004f26670 */
[----:B------:R-:W2:Y:S01]  /*1fd80*/  I2F R14, R14 ;  /* 0x0000000e000e7306 */ /* 0x000ea20000201400 */
[----:B---3--:R-:W-:Y:S01]  /*1fd90*/  FFMA.FTZ R15, -R243, R15, R188 ;  /* 0x0000000ff30f7223 */ /* 0x008fe200000101bc */
[----:B------:R-:W-:-:S02]  /*1fda0*/  FSEL R172, R7, -INF , !P2 ;  /* 0xff80000007ac7808 */ /* 0x000fc40005000000 */
[C---:B------:R-:W-:Y:S02]  /*1fdb0*/  ISETP.GE.AND P2, PT, R4.reuse, R248, PT ;  /* 0x000000f80400720c */ /* 0x040fe40003f46270 */
[----:B------:R-:W-:Y:S02]  /*1fdc0*/  FSEL R180, R15, -INF , !P1 ;  /* 0xff8000000fb47808 */ /* 0x000fe40004800000 */
[C---:B------:R-:W-:Y:S01]  /*1fdd0*/  ISETP.GE.AND P1, PT, R4.reuse, R245, PT ;  /* 0x000000f50400720c */ /* 0x040fe20003f26270 */
[C---:B-1----:R-:W-:Y:S01]  /*1fde0*/  FFMA.FTZ R6, -R243.reuse, R6, R189 ;  /* 0x00000006f3067223 */ /* 0x042fe200000101bd */
[C---:B------:R-:W-:Y:S02]  /*1fdf0*/  ISETP.GE.OR P2, PT, R4.reuse, R247, !P2 ;  /* 0x000000f70400720c */ /* 0x040fe40005746670 */
[----:B------:R-:W-:Y:S02]  /*1fe00*/  ISETP.GE.OR P1, PT, R4, R244, !P1 ;  /* 0x000000f40400720c */ /* 0x000fe40004f26670 */
[----:B------:R-:W-:Y:S01]  /*1fe10*/  FSEL R177, R6, -INF , !P2 ;  /* 0xff80000006b17808 */ /* 0x000fe20005000000 */
[----:B--2---:R-:W-:-:S05]  /*1fe20*/  FFMA.FTZ R14, -R243, R14, R191 ;  /* 0x0000000ef30e7223 */ /* 0x004fca00000101bf */
[----:B------:R-:W-:Y:S01]  /*1fe30*/  FSEL R173, R14, -INF , !P1 ;  /* 0xff8000000ead7808 */ /* 0x000fe20004800000 */
[----:B------:R-:W-:Y:S05]  /*1fe40*/  @!P6 BRA `(.L_x_8478) ;  /* 0x00000d500000e947 */ /* 0x000fea0003800000 */
[----:B------:R-:W-:Y:S01]  /*1fe50*/  BSSY B0, `(.L_x_8479) ;  /* 0x0000044000007945 */ /* 0x000fe20003800000 */
[----:B------:R-:W-:Y:S05]  /*1fe60*/  @!P0 BRA `(.L_x_8480) ;  /* 0x000003e000008947 */ /* 0x000fea0003800000 */
[----:B------:R-:W-:Y:S02]  /*1fe70*/  ULDC.64 UR4, c[0x0][0x118] ;  /* 0x0000460000047ab9 */ /* 0x000fe40000000a00 */
[----:B------:R-:W2:Y:S01]  /*1fe80*/  LD.E R15, [R10.64+0x170] ;  /* 0x000170040a0f7980 */ /* 0x000ea2000c101900 */
[----:B------:R-:W-:Y:S02]  /*1fe90*/  IMAD.SHL.U32 R4, R239, 0x40, RZ ;  /* 0x00000040ef047824 */ /* 0x000fe400078e00ff */
[----:B------:R-:W-:-:S03]  /*1fea0*/  IMAD.MOV.U32 R8, RZ, RZ, RZ ;  /* 0x000000ffff087224 */ /* 0x000fc600078e00ff */
        /* <DEDUP_REMOVED lines=8> */
[----:B-1----:R-:W-:-:S04]  /*1ff30*/  IMAD.MOV R0, RZ, RZ, -R9 ;  /* 0x000000ffff007224 */ /* 0x002fc800078e0a09 */
        /* <DEDUP_REMOVED lines=18> */
[----:B------:R-:W-:-:S06]  /*20060*/  ISETP.GE.U32.AND P2, PT, R0, R7, PT ;  /* 0x000000070000720c */ /* 0x000fcc0003f46070 */
[----:B------:R-:W-:Y:S02]  /*20070*/  @P1 IADD3 R9, R9, 0x1, RZ ;  /* 0x0000000109091810 */ /* 0x000fe40007ffe0ff */
[----:B------:R-:W-:Y:S02]  /*20080*/  ISETP.GE.AND P1, PT, R4, RZ, PT ;  /* 0x000000ff0400720c */ /* 0x000fe40003f26270 */
[----:B------:R-:W-:-:S03]  /*20090*/  LOP3.LUT R4, RZ, R15, RZ, 0x33, !PT ;  /* 0x0000000fff047212 */ /* 0x000fc600078e33ff */
[----:B------:R-:W-:Y:S02]  /*200a0*/  @P2 IADD3 R13, R13, 0x1, RZ ;  /* 0x000000010d0d2810 */ /* 0x000fe40007ffe0ff */
[----:B------:R-:W-:-:S03]  /*200b0*/  ISETP.NE.AND P2, PT, R15, RZ, PT ;  /* 0x000000ff0f00720c */ /* 0x000fc60003f45270 */
[----:B------:R-:W-:-:S03]  /*200c0*/  @!P0 IMAD.MOV R13, RZ, RZ, -R13 ;  /* 0x000000ffff0d8224 */ /* 0x000fc600078e0a0d */
[----:B------:R-:W-:-:S05]  /*200d0*/  @!P1 IMAD.MOV R9, RZ, RZ, -R9 ;  /* 0x000000ffff099224 */ /* 0x000fca00078e0a09 */
        /* <DEDUP_REMOVED lines=11> */
[-C--:B--2---:R-:W-:Y:S02]  /*20190*/  IMAD R4, R9, R15.reuse, RZ ;  /* 0x0000000f09047224 */ /* 0x084fe400078e02ff */
[----:B------:R-:W-:-:S04]  /*201a0*/  IMAD.WIDE.U32 R14, R8, R15, RZ ;  /* 0x0000000f080e7225 */ /* 0x000fc800078e00ff */
[----:B------:R-:W-:Y:S02]  /*201b0*/  IMAD R4, R8, R7, R4 ;  /* 0x0000000708047224 */ /* 0x000fe400078e0204 */
[----:B----4-:R-:W-:Y:S02]  /*201c0*/  IMAD.IADD R5, R0, 0x1, -R5 ;  /* 0x0000000100057824 */ /* 0x010fe400078e0a05 */
[----:B------:R-:W-:Y:S02]  /*201d0*/  IMAD.IADD R15, R15, 0x1, R4 ;  /* 0x000000010f0f7824 */ /* 0x000fe400078e0204 */
[----:B---3--:R-:W-:Y:S01]  /*201e0*/  IMAD R7, R13, R5, RZ ;  /* 0x000000050d077224 */ /* 0x008fe200078e02ff */
[----:B------:R-:W-:-:S05]  /*201f0*/  SHF.R.S32.HI R0, RZ, 0x1f, R5 ;  /* 0x0000001fff007819 */ /* 0x000fca0000011405 */
[----:B------:R-:W-:Y:S02]  /*20200*/  IMAD R0, R12, R0, R7 ;  /* 0x000000000c007224 */ /* 0x000fe400078e0207 */
[----:B------:R-:W-:-:S04]  /*20210*/  IMAD.WIDE.U32 R12, R5, R12, R14 ;  /* 0x0000000c050c7225 */ /* 0x000fc800078e000e */
[----:B------:R-:W-:Y:S01]  /*20220*/  IMAD.MOV.U32 R9, RZ, RZ, R12 ;  /* 0x000000ffff097224 */ /* 0x000fe200078e000c */
[----:B------:R-:W-:Y:S01]  /*20230*/  IADD3 R6, R13, R0, RZ ;  /* 0x000000000d067210 */ /* 0x000fe20007ffe0ff */
[----:B------:R-:W-:Y:S05]  /*20240*/  BRA `(.L_x_8481) ;  /* 0x0000004000007947 */ /* 0x000fea0003800000 */
.L_x_8480:
[----:B------:R-:W-:Y:S02]  /*20250*/  ULDC.64 UR4, c[0x0][0x118] ;  /* 0x0000460000047ab9 */ /* 0x000fe40000000a00 */
[----:B------:R-:W2:Y:S02]  /*20260*/  LD.E R9, [R10.64+0x38] ;  /* 0x000038040a097980 */ /* 0x000ea4000c101900 */
[----:B--2---:R-:W-:-:S04]  /*20270*/  LEA R9, -R9, RZ, 0x6 ;  /* 0x000000ff09097211 */ /* 0x004fc800078e31ff */
[----:B------:R-:W-:Y:S02]  /*20280*/  SHF.R.S32.HI R6, RZ, 0x1f, R9 ;  /* 0x0000001fff067819 */ /* 0x000fe40000011409 */
.L_x_8481:
[----:B------:R-:W-:Y:S05]  /*20290*/  BSYNC B0 ;  /* 0x0000000000007941 */ /* 0x000fea0003800000 */
.L_x_8479:
[C---:B------:R-:W-:Y:S01]  /*202a0*/  @P5 IADD3 R5, P0, R9.reuse, R228, RZ ;  /* 0x000000e409055210 */ /* 0x040fe20007f1e0ff */
[----:B------:R-:W-:Y:S01]  /*202b0*/  STL [R1+0x10], R16 ;  /* 0x0000101001007387 */ /* 0x000fe20000100800 */
[CC--:B------:R-:W-:Y:S02]  /*202c0*/  LEA R174, P1, R9.reuse, R232.reuse, 0x1 ;  /* 0x000000e809ae7211 */ /* 0x0c0fe400078208ff */
[----:B------:R-:W-:Y:S01]  /*202d0*/  LOP3.LUT R4, R242, 0x1, RZ, 0xc0, !PT ;  /* 0x00000001f2047812 */ /* 0x000fe200078ec0ff */
[----:B------:R-:W-:Y:S01]  /*202e0*/  @P5 IMAD.X R0, R6, 0x1, R229, P0 ;  /* 0x0000000106005824 */ /* 0x000fe200000e06e5 */
[-C--:B------:R-:W-:Y:S01]  /*202f0*/  LEA.HI.X R175, R9, R231.reuse, R6, 0x1, P1 ;  /* 0x000000e709af7211 */ /* 0x080fe200008f0c06 */
[----:B------:R-:W-:Y:S01]  /*20300*/  STL.64 [R1+0x8], R10 ;  /* 0x0000080a01007387 */ /* 0x000fe20000100a00 */
[----:B------:R-:W-:Y:S02]  /*20310*/  @P5 LEA R18, P1, R5, R232, 0x1 ;  /* 0x000000e805125211 */ /* 0x000fe400078208ff */
[----:B------:R-:W-:Y:S01]  /*20320*/  @P4 IADD3 R7, P0, R9, R228, RZ ;  /* 0x000000e409074210 */ /* 0x000fe20007f1e0ff */
[----:B------:R1:W-:Y:S01]  /*20330*/  STL.64 [R1], R2 ;  /* 0x0000000201007387 */ /* 0x0003e20000100a00 */
[----:B------:R-:W-:-:S02]  /*20340*/  @P5 LEA.HI.X R19, R5, R231, R0, 0x1, P1 ;  /* 0x000000e705135211 */ /* 0x000fc400008f0c00 */
[----:B------:R-:W-:Y:S01]  /*20350*/  ISETP.NE.U32.AND P2, PT, R4, 0x1, PT ;  /* 0x000000010400780c */ /* 0x000fe20003f45070 */
[----:B------:R-:W-:Y:S01]  /*20360*/  @P4 IMAD.X R0, R6, 0x1, R229, P0 ;  /* 0x0000000106004824 */ /* 0x000fe200000e06e5 */
[----:B------:R-:W-:Y:S02]  /*20370*/  @P4 LEA R14, P1, R7, R232, 0x1 ;  /* 0x000000e8070e4211 */ /* 0x000fe400078208ff */
[----:B------:R-:W-:Y:S02]  /*20380*/  @P3 IADD3 R5, P0, R9, R228, RZ ;  /* 0x000000e409053210 */ /* 0x000fe40007f1e0ff */
[----:B------:R-:W-:-:S03]  /*20390*/  @P4 LEA.HI.X R15, R7, R231, R0, 0x1, P1 ;  /* 0x000000e7070f4211 */ /* 0x000fc600008f0c00 */
[----:B------:R-:W-:Y:S01]  /*203a0*/  @P3 IMAD.X R0, R6, 0x1, R229, P0 ;  /* 0x0000000106003824 */ /* 0x000fe200000e06e5 */
[----:B------:R-:W-:-:S04]  /*203b0*/  IADD3 R7, P1, P0, R228, R228, R9 ;  /* 0x000000e4e4077210 */ /* 0x000fc8000783e009 */
[----:B------:R-:W-:Y:S02]  /*203c0*/  IADD3.X R4, R229, R229, R6, P1, P0 ;  /* 0x000000e5e5047210 */ /* 0x000fe40000fe0406 */
[-C--:B------:R-:W-:Y:S02]  /*203d0*/  @P3 LEA R12, P0, R5, R232.reuse, 0x1 ;  /* 0x000000e8050c3211 */ /* 0x080fe400078008ff */
[-C--:B------:R-:W-:Y:S02]  /*203e0*/  @!P2 LEA R22, P1, R7, R232.reuse, 0x1 ;  /* 0x000000e80716a211 */ /* 0x080fe400078208ff */
[-C--:B------:R-:W-:Y:S02]  /*203f0*/  @P3 LEA.HI.X R13, R5, R231.reuse, R0, 0x1, P0 ;  /* 0x000000e7050d3211 */ /* 0x080fe400000f0c00 */
[C---:B------:R-:W-:Y:S02]  /*20400*/  @P5 LEA R188, P0, R7.reuse, R232, 0x1 ;  /* 0x000000e807bc5211 */ /* 0x040fe400078008ff */
[----:B------:R-:W-:-:S02]  /*20410*/  @!P2 LEA.HI.X R23, R7, R231, R4, 0x1, P1 ;  /* 0x000000e70717a211 */ /* 0x000fc400008f0c04 */
[CC--:B------:R-:W-:Y:S02]  /*20420*/  @P4 LEA R186, P1, R7.reuse, R232.reuse, 0x1 ;  /* 0x000000e807ba4211 */ /* 0x0c0fe400078208ff */
[CCC-:B------:R-:W-:Y:S02]  /*20430*/  @P5 LEA.HI.X R189, R7.reuse, R231.reuse, R4.reuse, 0x1, P0 ;  /* 0x000000e707bd5211 */ /* 0x1c0fe400000f0c04 */
[C---:B------:R-:W-:Y:S02]  /*20440*/  @P3 LEA R182, P0, R7.reuse, R232, 0x1 ;  /* 0x000000e807b63211 */ /* 0x040fe400078008ff */
[CCC-:B------:R-:W-:Y:S02]  /*20450*/  @P4 LEA.HI.X R187, R7.reuse, R231.reuse, R4.reuse, 0x1, P1 ;  /* 0x000000e707bb4211 */ /* 0x1c0fe400008f0c04 */
[C---:B------:R-:W-:Y:S02]  /*20460*/  IADD3 R0, P1, R7.reuse, R228, RZ ;  /* 0x000000e407007210 */ /* 0x040fe40007f3e0ff */
[----:B------:R-:W-:-:S02]  /*20470*/  @P3 LEA.HI.X R183, R7, R231, R4, 0x1, P0 ;  /* 0x000000e707b73211 */ /* 0x000fc400000f0c04 */
[----:B------:R-:W-:Y:S01]  /*20480*/  @!P2 IADD3 R9, P0, R9, R228, RZ ;  /* 0x000000e40909a210 */ /* 0x000fe20007f1e0ff */
[----:B------:R-:W-:Y:S01]  /*20490*/  IMAD.X R4, R4, 0x1, R229, P1 ;  /* 0x0000000104047824 */ /* 0x000fe200008e06e5 */
[----:B-1----:R-:W-:-:S03]  /*204a0*/  @!P2 LEA R2, P1, R0, R232, 0x1 ;  /* 0x000000e80002a211 */ /* 0x002fc600078208ff */
[----:B------:R-:W-:Y:S01]  /*204b0*/  @!P2 IMAD.X R6, R6, 0x1, R229, P0 ;  /* 0x000000010606a824 */ /* 0x000fe200000e06e5 */
[CC--:B------:R-:W-:Y:S02]  /*204c0*/  @P5 LEA R10, P0, R0.reuse, R232.reuse, 0x1 ;  /* 0x000000e8000a5211 */ /* 0x0c0fe400078008ff */
[CCC-:B------:R-:W-:Y:S02]  /*204d0*/  @!P2 LEA.HI.X R3, R0.reuse, R231.reuse, R4.reuse, 0x1, P1 ;  /* 0x000000e70003a211 */ /* 0x1c0fe400008f0c04 */
[CC--:B------:R-:W-:Y:S02]  /*204e0*/  @P4 LEA R16, P1, R0.reuse, R232.reuse, 0x1 ;  /* 0x000000e800104211 */ /* 0x0c0fe400078208ff */
[CCC-:B------:R-:W-:Y:S02]  /*204f0*/  @P5 LEA.HI.X R11, R0.reuse, R231.reuse, R4.reuse, 0x1, P0 ;  /* 0x000000e7000b5211 */ /* 0x1c0fe400000f0c04 */
[C---:B------:R-:W-:Y:S02]  /*20500*/  @P3 LEA R190, P0, R0.reuse, R232, 0x1 ;  /* 0x000000e800be3211 */ /* 0x040fe400078008ff */
[----:B------:R-:W-:-:S02]  /*20510*/  @P4 LEA.HI.X R17, R0, R231, R4, 0x1, P1 ;  /* 0x000000e700114211 */ /* 0x000fc400008f0c04 */
[C---:B------:R-:W-:Y:S02]  /*20520*/  @!P2 LEA R8, P1, R9.reuse, R232, 0x1 ;  /* 0x000000e80908a211 */ /* 0x040fe400078208ff */
[-C--:B------:R-:W-:Y:S01]  /*20530*/  @P3 LEA.HI.X R191, R0, R231.reuse, R4, 0x1, P0 ;  /* 0x000000e700bf3211 */ /* 0x080fe200000f0c04 */
[----:B------:R-:W-:Y:S02]  /*20540*/  IMAD.MOV.U32 R4, RZ, RZ, R16 ;  /* 0x000000ffff047224 */ /* 0x000fe400078e0010 */
[----:B------:R-:W-:Y:S01]  /*20550*/  IMAD.MOV.U32 R5, RZ, RZ, R17 ;  /* 0x000000ffff057224 */ /* 0x000fe200078e0011 */
[----:B------:R-:W-:Y:S01]  /*20560*/  @!P2 LEA.HI.X R9, R9, R231, R6, 0x1, P1 ;  /* 0x000000e70909a211 */ /* 0x000fe200008f0c06 */
[----:B------:R-:W-:Y:S01]  /*20570*/  IMAD.MOV.U32 R6, RZ, RZ, R4 ;  /* 0x000000ffff067224 */ /* 0x000fe200078e0004 */
[----:B------:R-:W-:Y:S01]  /*20580*/  ULDC.64 UR4, c[0x0][0x118] ;  /* 0x0000460000047ab9 */ /* 0x000fe20000000a00 */
[----:B------:R-:W-:Y:S01]  /*20590*/  IMAD.MOV.U32 R7, RZ, RZ, R5 ;  /* 0x000000ffff077224 */ /* 0x000fe200078e0005 */
[----:B------:R-:W-:Y:S01]  /*205a0*/  @!PT LDS RZ, [RZ] ;  /* 0x00000000fffff984 */ /* 0x000fe20000000800 */
[----:B------:R-:W-:Y:S01]  /*205b0*/  @!PT LDS RZ, [RZ] ;  /* 0x00000000fffff984 */ /* 0x000fe20000000800 */
[----:B------:R-:W-:Y:S01]  /*205c0*/  @!PT LDS RZ, [RZ] ;  /* 0x00000000fffff984 */ /* 0x000fe20000000800 */
[----:B------:R1:W-:Y:S01]  /*205d0*/  @!P2 LDGSTS.E.BYPASS.LTC128B.128 [R237+0x8000], [R174.64] ;  /* 0x08000000aeedafae */ /* 0x0003e2000b901d44 */
[----:B------:R-:W-:-:S02]  /*205e0*/  @P5 IMAD.MOV.U32 R4, RZ, RZ, R174 ;  /* 0x000000ffff045224 */ /* 0x000fc400078e00ae */
[----:B------:R-:W-:Y:S01]  /*205f0*/  @P5 IMAD.MOV.U32 R5, RZ, RZ, R175 ;  /* 0x000000ffff055224 */ /* 0x000fe200078e00af */
[----:B------:R1:W-:Y:S04]  /*20600*/  @P2 STS.128 [R237+0x8000], RZ ;  /* 0x008000ffed002388 */ /* 0x0003e80000000c00 */
[----:B------:R-:W-:Y:S01]  /*20610*/  @!PT LDS RZ, [RZ] ;  /* 0x00000000fffff984 */ /* 0x000fe20000000800 */
[----:B------:R-:W-:Y:S01]  /*20620*/  @!PT LDS RZ, [RZ] ;  /* 0x00000000fffff984 */ /* 0x000fe20000000800 */
[----:B------:R-:W-:Y:S01]  /*20630*/  @!PT LDS RZ, [RZ] ;  /* 0x00000000fffff984 */ /* 0x000fe20000000800 */
[----:B------:R2:W-:Y:S04]  /*20640*/  @P5 LDGSTS.E.BYPASS.LTC128B.128 [R237+0xa000], [R4.64+0x80] ;  /* 0x0a00008004ed5fae */ /* 0x0005e8000b901d44 */
[----:B------:R1:W-:Y:S04]  /*20650*/  @!P5 STS.128 [R237+0xa000], RZ ;  /* 0x00a000ffed00d388 */ /* 0x0003e80000000c00 */
[----:B------:R1:W5:Y:S01]  /*20660*/  LDL.LU R16, [R1+0x10] ;  /* 0x0000100001107983 */ /* 0x0003620000300800 */
[----:B--2---:R-:W-:-:S02]  /*20670*/  @P4 IMAD.MOV.U32 R4, RZ, RZ, R174 ;  /* 0x000000ffff044224 */ /* 0x004fc400078e00ae */
        /* <DEDUP_REMOVED lines=16> */
[----:B------:R3:W-:Y:S01]  /*20780*/  @!P2 LDGSTS.E.BYPASS.LTC128B.128 [R237+0x8800], [R8.64] ;  /* 0x0880000008edafae */ /* 0x0007e2000b901d44 */
[----:B--2---:R-:W-:Y:S02]  /*20790*/  IMAD.MOV.U32 R4, RZ, RZ, R10 ;  /* 0x000000ffff047224 */ /* 0x004fe400078e000a */
[----:B------:R-:W-:-:S02]  /*207a0*/  IMAD.MOV.U32 R5, RZ, RZ, R11 ;  /* 0x000000ffff057224 */ /* 0x000fc400078e000b */
[----:B------:R1:W5:Y:S01]  /*207b0*/  LDL.LU.64 R10, [R1+0x8] ;  /* 0x00000800010a7983 */ /* 0x0003620000300a00 */
[----:B---3--:R-:W-:Y:S02]  /*207c0*/  IMAD.MOV.U32 R8, RZ, RZ, R2 ;  /* 0x000000ffff087224 */ /* 0x008fe400078e0002 */
[----:B------:R-:W-:Y:S02]  /*207d0*/  IMAD.MOV.U32 R9, RZ, RZ, R3 ;  /* 0x000000ffff097224 */ /* 0x000fe400078e0003 */
[----:B------:R1:W5:Y:S01]  /*207e0*/  LDL.LU.64 R2, [R1] ;  /* 0x0000000001027983 */ /* 0x0003620000300a00 */
[----:B------:R-:W-:Y:S02]  /*207f0*/  IMAD.MOV.U32 R232, RZ, RZ, R174 ;  /* 0x000000ffffe87224 */ /* 0x000fe400078e00ae */
[----:B------:R-:W-:Y:S01]  /*20800*/  IMAD.MOV.U32 R231, RZ, RZ, R175 ;  /* 0x000000ffffe77224 */ /* 0x000fe200078e00af */
        /* <DEDUP_REMOVED lines=57> */
.L_x_8478:
[----:B------:R-:W-:Y:S05]  /*20ba0*/  BSYNC B1 ;  /* 0x0000000000017941 */ /* 0x000fea0003800000 */
.L_x_8477:
[----:B------:R-:W-:Y:S01]  /*20bb0*/  ULDC.64 UR4, c[0x0][0x118] ;  /* 0x0000460000047ab9 */ /* 0x000fe20000000a00 */
[----:B-1----:R-:W-:Y:S01]  /*20bc0*/  FMNMX.FTZ R5, R164, R165, !PT ;  /* 0x000000a5a4057209 */ /* 0x002fe20007810000 */
[----:B-----5:R1:W2:Y:S01]  /*20bd0*/  LD.E R174, [R10.64+0xdc] ;  /* 0x0000dc040aae7980 */ /* 0x0202a2000c101900 */
[----:B------:R-:W-:-:S02]  /*20be0*/  FMNMX.FTZ R4, R3, R2, !PT ;  /* 0x0000000203047209 */ /* 0x000fc40007810000 */
[----:B------:R-:W-:Y:S01]  /*20bf0*/  FMNMX.FTZ R5, R32, R5, !PT ;  /* 0x0000000520057209 */ /* 0x000fe20007810000 */
[----:B------:R-:W-:Y:S01]  /*20c00*/  LDSM.16.MT88.4 R12, [R217+0x10000] ;  /* 0x01000000d90c783b */ /* 0x000fe20000004200 */
[----:B------:R-:W-:Y:S02]  /*20c10*/  FMNMX.FTZ R4, R169, R4, !PT ;  /* 0x00000004a9047209 */ /* 0x000fe40007810000 */
[----:B------:R-:W-:Y:S02]  /*20c20*/  FMNMX.FTZ R0, R34, R5, !PT ;  /* 0x0000000522007209 */ /* 0x000fe40007810000 */
[----:B------:R-:W-:Y:S02]  /*20c30*/  FMNMX.FTZ R7, R171, R4, !PT ;  /* 0x00000004ab077209 */ /* 0x000fe40007810000 */
[----:B------:R-:W-:-:S04]  /*20c40*/  FMNMX.FTZ R0, R33, R0, !PT ;  /* 0x0000000021007209 */ /* 0x000fc80007810000 */
[----:B------:R-:W-:-:S04]  /*20c50*/  FMNMX.FTZ R5, R29, R0, !PT ;  /* 0x000000001d057209 */ /* 0x000fc80007810000 */
[----:B------:R-:W-:-:S04]  /*20c60*/  FMNMX.FTZ R5, R28, R5, !PT ;  /* 0x000000051c057209 */ /* 0x000fc80007810000 */
[----:B------:R-:W-:Y:S01]  /*20c70*/  FMNMX.FTZ R0, R26, R5, !PT ;  /* 0x000000051a007209 */ /* 0x000fe20007810000 */
[----:B-1----:R-:W-:Y:S03]  /*20c80*/  LDSM.16.MT88.4 R8, [R219+0x10000] ;  /* 0x01000000db08783b */ /* 0x002fe60000004200 */
        /* <DEDUP_REMOVED lines=42> */
[-CC-:B------:R-:W-:Y:S01]  /*20f30*/  FFMA.FTZ R33, R33, R174.reuse, -R179.reuse ;  /* 0x000000ae21217223 */ /* 0x180fe200000108b3 */
[----:B------:R-:W-:Y:S01]  /*20f40*/  FSEL R175, R175, RZ, P0 ;  /* 0x000000ffafaf7208 */ /* 0x000fe20000000000 */
[----:B------:R-:W-:-:S02]  /*20f50*/  FFMA.FTZ R164, R29, R174, -R179 ;  /* 0x000000ae1da47223 */ /* 0x000fc400000108b3 */
[----:B------:R-:W-:Y:S01]  /*20f60*/  FADD.FTZ R3, R3, -R4 ;  /* 0x8000000403037221 */ /* 0x000fe20000010000 */
[----:B------:R-:W1:Y:S01]  /*20f70*/  MUFU.EX2 R35, R35 ;  /* 0x0000002300237308 */ /* 0x000e620000000800 */
[-CC-:B------:R-:W-:Y:S02]  /*20f80*/  FFMA.FTZ R32, R2, R174.reuse, -R175.reuse ;  /* 0x000000ae02207223 */ /* 0x180fe400000108af */
[-CC-:B------:R-:W-:Y:S02]  /*20f90*/  FFMA.FTZ R2, R169, R174.reuse, -R175.reuse ;  /* 0x000000aea9027223 */ /* 0x180fe400000108af */
[-CC-:B------:R-:W-:Y:S02]  /*20fa0*/  FFMA.FTZ R0, R171, R174.reuse, -R175.reuse ;  /* 0x000000aeab007223 */ /* 0x180fe400000108af */
[----:B------:R-:W-:Y:S01]  /*20fb0*/  FFMA.FTZ R169, R30, R174, -R175 ;  /* 0x000000ae1ea97223 */ /* 0x000fe200000108af */
[----:B------:R-:W-:Y:S01]  /*20fc0*/  MUFU.EX2 R34, R34 ;  /* 0x0000002200227308 */ /* 0x000fe20000000800 */
[----:B------:R-:W-:-:S02]  /*20fd0*/  FMUL.FTZ R171, R174, R5 ;  /* 0x00000005aeab7220 */ /* 0x000fc40000410000 */
[----:B------:R-:W-:Y:S02]  /*20fe0*/  FMUL.FTZ R3, R174, R3 ;  /* 0x00000003ae037220 */ /* 0x000fe40000410000 */
[----:B------:R-:W-:Y:S02]  /*20ff0*/  FFMA.FTZ R189, R16, R174, -R175 ;  /* 0x000000ae10bd7223 */ /* 0x000fe400000108af */
[----:B------:R-:W-:Y:S01]  /*21000*/  LDSM.16.MT88.4 R16, [R219+0x12800] ;  /* 0x01280000db10783b */ /* 0x000fe20000004200 */
[----:B------:R-:W2:Y:S01]  /*21010*/  MUFU.EX2 R33, R33 ;  /* 0x0000002100217308 */ /* 0x000ea20000000800 */
[----:B-1----:R-:W-:Y:S01]  /*21020*/  F2FP.BF16.PACK_AB R4, R35, R168 ;  /* 0x000000a82304723e */ /* 0x002fe200000010ff */
[-CC-:B------:R-:W-:Y:S02]  /*21030*/  FFMA.FTZ R183, R28, R174.reuse, -R179.reuse ;  /* 0x000000ae1cb77223 */ /* 0x180fe400000108b3 */
[-CC-:B------:R-:W-:Y:S01]  /*21040*/  FFMA.FTZ R182, R26, R174.reuse, -R179.reuse ;  /* 0x000000ae1ab67223 */ /* 0x180fe200000108b3 */
[----:B------:R-:W-:Y:S01]  /*21050*/  LDSM.16.MT88.4 R28, [R217+0x10800] ;  /* 0x01080000d91c783b */ /* 0x000fe20000004200 */
[----:B------:R-:W-:-:S02]  /*21060*/  FFMA.FTZ R187, R21, R174, -R179 ;  /* 0x000000ae15bb7223 */ /* 0x000fc400000108b3 */
[----:B------:R-:W-:Y:S01]  /*21070*/  MUFU.EX2 R32, R32 ;  /* 0x0000002000207308 */ /* 0x000fe20000000800 */
[-CC-:B------:R-:W-:Y:S02]  /*21080*/  FFMA.FTZ R186, R25, R174.reuse, -R175.reuse ;  /* 0x000000ae19ba7223 */ /* 0x180fe400000108af */
[-CC-:B------:R-:W-:Y:S02]  /*21090*/  FFMA.FTZ R191, R24, R174.reuse, -R175.reuse ;  /* 0x000000ae18bf7223 */ /* 0x180fe400000108af */
[-CC-:B------:R-:W-:Y:S01]  /*210a0*/  FFMA.FTZ R188, R20, R174.reuse, -R175.reuse ;  /* 0x000000ae14bc7223 */ /* 0x180fe200000108af */
[----:B------:R-:W-:Y:S01]  /*210b0*/  LDSM.16.MT88.4 R24, [R216+0x10800] ;  /* 0x01080000d818783b */ /* 0x000fe20000004200 */
[----:B------:R-:W-:Y:S01]  /*210c0*/  FFMA.FTZ R252, R193, R174, -R175 ;  /* 0x000000aec1fc7223 */ /* 0x000fe200000108af */
[----:B------:R-:W1:Y:S01]  /*210d0*/  MUFU.EX2 R2, R2 ;  /* 0x0000000200027308 */ /* 0x000e620000000800 */
[----:B--2---:R-:W-:Y:S01]  /*210e0*/  F2FP.BF16.PACK_AB R6, R33, R34 ;  /* 0x000000222106723e */ /* 0x004fe200000010ff */
[----:B------:R-:W-:Y:S01]  /*210f0*/  LDSM.16.MT88.4 R20, [R215+0x10800] ;  /* 0x01080000d714783b */ /* 0x000fe20000004200 */
[----:B------:R-:W-:-:S02]  /*21100*/  FFMA.FTZ R196, R196, R174, -R179 ;  /* 0x000000aec4c47223 */ /* 0x000fc400000108b3 */
[-CC-:B------:R-:W-:Y:S02]  /*21110*/  FFMA.FTZ R198, R198, R174.reuse, -R179.reuse ;  /* 0x000000aec6c67223 */ /* 0x180fe400000108b3 */
[-CC-:B------:R-:W-:Y:S01]  /*21120*/  FFMA.FTZ R190, R199, R174.reuse, -R179.reuse ;  /* 0x000000aec7be7223 */ /* 0x180fe200000108b3 */
[----:B------:R-:W-:Y:S01]  /*21130*/  MUFU.EX2 R0, R0 ;  /* 0x0000000000007308 */ /* 0x000fe20000000800 */
[-C--:B------:R-:W-:Y:S02]  /*21140*/  FFMA.FTZ R197, R197, R174.reuse, -R179 ;  /* 0x000000aec5c57223 */ /* 0x080fe400000108b3 */
[-CC-:B------:R-:W-:Y:S02]  /*21150*/  FFMA.FTZ R195, R195, R174.reuse, -R175.reuse ;  /* 0x000000aec3c37223 */ /* 0x180fe400000108af */
[-CC-:B------:R-:W-:Y:S02]  /*21160*/  FFMA.FTZ R193, R194, R174.reuse, -R175.reuse ;  /* 0x000000aec2c17223 */ /* 0x180fe400000108af */
[----:B------:R-:W-:Y:S01]  /*21170*/  FFMA.FTZ R192, R192, R174, -R175 ;  /* 0x000000aec0c07223 */ /* 0x000fe200000108af */
[----:B------:R-:W2:Y:S01]  /*21180*/  MUFU.EX2 R169, R169 ;  /* 0x000000a900a97308 */ /* 0x000ea20000000800 */
[----:B-1----:R-:W-:-:S07]  /*21190*/  F2FP.BF16.PACK_AB R5, R2, R32 ;  /* 0x000000200205723e */ /* 0x002fce00000010ff */
[----:B------:R-:W1:Y:S08]  /*211a0*/  MUFU.EX2 R171, R171 ;  /* 0x000000ab00ab7308 */ /* 0x000e700000000800 */
        /* <DEDUP_REMOVED lines=25> */
[C---:B------:R-:W-:Y:S01]  /*21340*/  HMMA.16816.F32.BF16 R160, R4.reuse, R8, R160 ;  /* 0x0000000804a0723c */ /* 0x040fe200000418a0 */
[-C--:B------:R-:W-:Y:S02]  /*21350*/  FMUL.FTZ R136, R136, R171.reuse ;  /* 0x000000ab88887220 */ /* 0x080fe40000410000 */
[----:B------:R-:W-:Y:S01]  /*21360*/  FMUL.FTZ R137, R137, R171 ;  /* 0x000000ab89897220 */ /* 0x000fe20000410000 */
[----:B------:R-:W-:Y:S01]  /*21370*/  MUFU.EX2 R186, R186 ;  /* 0x000000ba00ba7308 */ /* 0x000fe20000000800 */
[-C--:B------:R-:W-:Y:S02]  /*21380*/  FMUL.FTZ R138, R138, R3.reuse ;  /* 0x000000038a8a7220 */ /* 0x080fe40000410000 */
[----:B------:R-:W-:Y:S01]  /*21390*/  FMUL.FTZ R139, R139, R3 ;  /* 0x000000038b8b7220 */ /* 0x000fe20000410000 */
[----:B------:R-:W-:Y:S01]  /*213a0*/  HMMA.16816.F32.BF16 R156, R4, R10, R156 ;  /* 0x0000000a049c723c */ /* 0x000fe2000004189c */
[----:B------:R-:W3:Y:S01]  /*213b0*/  LDSM.16.MT88.4 R8, [R216+0x10000] ;  /* 0x01000000d808783b */ /* 0x000ee20000004200 */
[----:B------:R-:W-:-:S02]  /*213c0*/  FMUL.FTZ R132, R132, R171 ;  /* 0x000000ab84847220 */ /* 0x000fc40000410000 */
[----:B------:R-:W-:Y:S01]  /*213d0*/  FMUL.FTZ R133, R133, R171 ;  /* 0x000000ab85857220 */ /* 0x000fe20000410000 */
[----:B------:R-:W4:Y:S01]  /*213e0*/  MUFU.EX2 R191, R191 ;  /* 0x000000bf00bf7308 */ /* 0x000f220000000800 */
[-C--:B------:R-:W-:Y:S02]  /*213f0*/  FMUL.FTZ R134, R134, R3.reuse ;  /* 0x0000000386867220 */ /* 0x080fe40000410000 */
[----:B------:R-:W-:Y:S02]  /*21400*/  FMUL.FTZ R135, R135, R3 ;  /* 0x0000000387877220 */ /* 0x000fe40000410000 */
[-C--:B------:R-:W-:Y:S02]  /*21410*/  FMUL.FTZ R144, R144, R171.reuse ;  /* 0x000000ab90907220 */ /* 0x080fe40000410000 */
[----:B------:R-:W-:Y:S01]  /*21420*/  FMUL.FTZ R145, R145, R171 ;  /* 0x000000ab91917220 */ /* 0x000fe20000410000 */
[----:B------:R-:W-:Y:S01]  /*21430*/  MUFU.EX2 R188, R188 ;  /* 0x000000bc00bc7308 */ /* 0x000fe20000000800 */
[----:B------:R-:W-:-:S02]  /*21440*/  FMUL.FTZ R146, R146, R3 ;  /* 0x0000000392927220 */ /* 0x000fc40000410000 */
[----:B------:R-:W-:Y:S02]  /*21450*/  FMUL.FTZ R147, R147, R3 ;  /* 0x0000000393937220 */ /* 0x000fe40000410000 */
[-C--:B------:R-:W-:Y:S02]  /*21460*/  FMUL.FTZ R140, R140, R171.reuse ;  /* 0x000000ab8c8c7220 */ /* 0x080fe40000410000 */
[----:B------:R-:W-:Y:S01]  /*21470*/  FMUL.FTZ R141, R141, R171 ;  /* 0x000000ab8d8d7220 */ /* 0x000fe20000410000 */
[----:B------:R-:W1:Y:S01]  /*21480*/  MUFU.EX2 R189, R189 ;  /* 0x000000bd00bd7308 */ /* 0x000e620000000800 */
[-C--:B------:R-:W-:Y:S02]  /*21490*/  FMUL.FTZ R142, R142, R3.reuse ;  /* 0x000000038e8e7220 */ /* 0x080fe40000410000 */
[----:B------:R-:W-:Y:S01]  /*214a0*/  FMUL.FTZ R143, R143, R3 ;  /* 0x000000038f8f7220 */ /* 0x000fe20000410000 */
[----:B--2---:R-:W-:Y:S01]  /*214b0*/  HMMA.16816.F32.BF16 R136, R4, R12, R136 ;  /* 0x0000000c0488723c */ /* 0x004fe20000041888 */
[----:B------:R-:W-:-:S02]  /*214c0*/  FMUL.FTZ R44, R44, R171 ;  /* 0x000000ab2c2c7220 */ /* 0x000fc40000410000 */
[----:B------:R-:W-:Y:S01]  /*214d0*/  FMUL.FTZ R45, R45, R171 ;  /* 0x000000ab2d2d7220 */ /* 0x000fe20000410000 */
[----:B------:R-:W2:Y:S01]  /*214e0*/  MUFU.EX2 R196, R196 ;  /* 0x000000c400c47308 */ /* 0x000ea20000000800 */
[-C--:B------:R-:W-:Y:S02]  /*214f0*/  FMUL.FTZ R46, R46, R3.reuse ;  /* 0x000000032e2e7220 */ /* 0x080fe40000410000 */
[----:B------:R-:W-:Y:S01]  /*21500*/  FMUL.FTZ R47, R47, R3 ;  /* 0x000000032f2f7220 */ /* 0x000fe20000410000 */
[----:B------:R-:W-:Y:S01]  /*21510*/  HMMA.16816.F32.BF16 R132, R4, R14, R132 ;  /* 0x0000000e0484723c */ /* 0x000fe20000041884 */
[----:B------:R-:W1:Y:S01]  /*21520*/  LDSM.16.MT88.4 R12, [R217+0x12000] ;  /* 0x01200000d90c783b */ /* 0x000e620000004200 */
[-C--:B------:R-:W-:Y:S02]  /*21530*/  FMUL.FTZ R48, R48, R171.reuse ;  /* 0x000000ab30307220 */ /* 0x080fe40000410000 */
[----:B------:R-:W-:Y:S01]  /*21540*/  FMUL.FTZ R49, R49, R171 ;  /* 0x000000ab31317220 */ /* 0x000fe20000410000 */
[----:B------:R-:W1:Y:S01]  /*21550*/  MUFU.EX2 R198, R198 ;  /* 0x000000c600c67308 */ /* 0x000e620000000800 */
[----:B------:R-:W-:-:S02]  /*21560*/  FMUL.FTZ R50, R50, R3 ;  /* 0x0000000332327220 */ /* 0x000fc40000410000 */
[C---:B---3--:R-:W-:Y:S01]  /*21570*/  HMMA.16816.F32.BF16 R144, R4.reuse, R8, R144 ;  /* 0x000000080490723c */ /* 0x048fe20000041890 */
[----:B------:R-:W-:Y:S02]  /*21580*/  FMUL.FTZ R51, R51, R3 ;  /* 0x0000000333337220 */ /* 0x000fe40000410000 */
[-C--:B------:R-:W-:Y:S02]  /*21590*/  FMUL.FTZ R36, R36, R171.reuse ;  /* 0x000000ab24247220 */ /* 0x080fe40000410000 */
[----:B------:R-:W-:Y:S01]  /*215a0*/  FMUL.FTZ R37, R37, R171 ;  /* 0x000000ab25257220 */ /* 0x000fe20000410000 */
[----:B------:R-:W-:Y:S01]  /*215b0*/  MUFU.EX2 R190, R190 ;  /* 0x000000be00be7308 */ /* 0x000fe20000000800 */
[-C--:B------:R-:W-:Y:S01]  /*215c0*/  FMUL.FTZ R38, R38, R3.reuse ;  /* 0x0000000326267220 */ /* 0x080fe20000410000 */
[----:B------:R-:W-:Y:S01]  /*215d0*/  HMMA.16816.F32.BF16 R140, R4, R10, R140 ;  /* 0x0000000a048c723c */ /* 0x000fe2000004188c */
[----:B------:R-:W3:Y:S01]  /*215e0*/  LDSM.16.MT88.4 R8, [R219+0x12000] ;  /* 0x01200000db08783b */ /* 0x000ee20000004200 */
[----:B------:R-:W-:-:S02]  /*215f0*/  FMUL.FTZ R39, R39, R3 ;  /* 0x0000000327277220 */ /* 0x000fc40000410000 */
[-C--:B------:R-:W-:Y:S02]  /*21600*/  FMUL.FTZ R40, R40, R171.reuse ;  /* 0x000000ab28287220 */ /* 0x080fe40000410000 */
[----:B------:R-:W-:Y:S01]  /*21610*/  FMUL.FTZ R41, R41, R171 ;  /* 0x000000ab29297220 */ /* 0x000fe20000410000 */
[----:B------:R-:W-:Y:S01]  /*21620*/  MUFU.EX2 R197, R197 ;  /* 0x000000c500c57308 */ /* 0x000fe20000000800 */
        /* <DEDUP_REMOVED lines=9> */
[----:B------:R-:W2:Y:S01]  /*216c0*/  MUFU.EX2 R252, R252 ;  /* 0x000000fc00fc7308 */ /* 0x000ea20000000800 */
[-C--:B------:R-:W-:Y:S01]  /*216d0*/  FMUL.FTZ R66, R66, R3.reuse ;  /* 0x0000000342427220 */ /* 0x080fe20000410000 */
[----:B-1----:R-:W-:Y:S01]  /*216e0*/  HMMA.16816.F32.BF16 R44, R4, R12, R44 ;  /* 0x0000000c042c723c */ /* 0x002fe2000004182c */
[----:B------:R-:W-:Y:S02]  /*216f0*/  FMUL.FTZ R67, R67, R3 ;  /* 0x0000000343437220 */ /* 0x000fe40000410000 */
[----:B------:R-:W-:-:S02]  /*21700*/  FMUL.FTZ R52, R52, R171 ;  /* 0x000000ab34347220 */ /* 0x000fc40000410000 */
[----:B------:R-:W-:Y:S01]  /*21710*/  FMUL.FTZ R53, R53, R171 ;  /* 0x000000ab35357220 */ /* 0x000fe20000410000 */
[----:B------:R-:W-:Y:S01]  /*21720*/  MUFU.EX2 R193, R193 ;  /* 0x000000c100c17308 */ /* 0x000fe20000000800 */
[-C--:B------:R-:W-:Y:S01]  /*21730*/  FMUL.FTZ R54, R54, R3.reuse ;  /* 0x0000000336367220 */ /* 0x080fe20000410000 */
[C---:B------:R-:W-:Y:S01]  /*21740*/  HMMA.16816.F32.BF16 R48, R4.reuse, R14, R48 ;  /* 0x0000000e0430723c */ /* 0x040fe20000041830 */
[----:B------:R-:W1:Y:S01]  /*21750*/  LDSM.16.MT88.4 R12, [R215+0x12000] ;  /* 0x01200000d70c783b */ /* 0x000e620000004200 */
[----:B------:R-:W-:Y:S02]  /*21760*/  FMUL.FTZ R55, R55, R3 ;  /* 0x0000000337377220 */ /* 0x000fe40000410000 */
[-C--:B------:R-:W-:Y:S02]  /*21770*/  FMUL.FTZ R56, R56, R171.reuse ;  /* 0x000000ab38387220 */ /* 0x080fe40000410000 */
[----:B------:R-:W-:Y:S01]  /*21780*/  FMUL.FTZ R57, R57, R171 ;  /* 0x000000ab39397220 */ /* 0x000fe20000410000 */
[----:B------:R-:W1:Y:S01]  /*21790*/  MUFU.EX2 R192, R192 ;  /* 0x000000c000c07308 */ /* 0x000e620000000800 */
[----:B---3--:R-:W-:Y:S01]  /*217a0*/  HMMA.16816.F32.BF16 R36, R4, R8, R36 ;  /* 0x000000080424723c */ /* 0x008fe20000041824 */
[----:B------:R-:W-:-:S02]  /*217b0*/  FMUL.FTZ R58, R58, R3 ;  /* 0x000000033a3a7220 */ /* 0x000fc40000410000 */
[----:B------:R-:W-:Y:S02]  /*217c0*/  FMUL.FTZ R59, R59, R3 ;  /* 0x000000033b3b7220 */ /* 0x000fe40000410000 */
[-C--:B------:R-:W-:Y:S02]  /*217d0*/  FMUL.FTZ R76, R76, R171.reuse ;  /* 0x000000ab4c4c7220 */ /* 0x080fe40000410000 */
[----:B------:R-:W-:Y:S01]  /*217e0*/  FMUL.FTZ R77, R77, R171 ;  /* 0x000000ab4d4d7220 */ /* 0x000fe20000410000 */
[----:B------:R-:W-:Y:S01]  /*217f0*/  HMMA.16816.F32.BF16 R40, R4, R10, R40 ;  /* 0x0000000a0428723c */ /* 0x000fe20000041828 */
[----:B------:R-:W3:Y:S01]  /*21800*/  LDSM.16.MT88.4 R8, [R216+0x12000] ;  /* 0x01200000d808783b */ /* 0x000ee20000004200 */
[-C--:B------:R-:W-:Y:S02]  /*21810*/  FMUL.FTZ R78, R78, R3.reuse ;  /* 0x000000034e4e7220 */ /* 0x080fe40000410000 */
[----:B------:R-:W-:Y:S02]  /*21820*/  FMUL.FTZ R79, R79, R3 ;  /* 0x000000034f4f7220 */ /* 0x000fe40000410000 */
[----:B------:R-:W-:-:S02]  /*21830*/  FMUL.FTZ R80, R80, R171 ;  /* 0x000000ab50507220 */ /* 0x000fc40000410000 */
[----:B------:R-:W-:Y:S02]  /*21840*/  FMUL.FTZ R81, R81, R171 ;  /* 0x000000ab51517220 */ /* 0x000fe40000410000 */
[-C--:B------:R-:W-:Y:S02]  /*21850*/  FMUL.FTZ R82, R82, R3.reuse ;  /* 0x0000000352527220 */ /* 0x080fe40000410000 */
[----:B------:R-:W-:Y:S02]  /*21860*/  FMUL.FTZ R83, R83, R3 ;  /* 0x0000000353537220 */ /* 0x000fe40000410000 */
[-C--:B------:R-:W-:Y:S02]  /*21870*/  FMUL.FTZ R68, R68, R171.reuse ;  /* 0x000000ab44447220 */ /* 0x080fe40000410000 */
[----:B------:R-:W-:Y:S02]  /*21880*/  FMUL.FTZ R69, R69, R171 ;  /* 0x000000ab45457220 */ /* 0x000fe40000410000 */
        /* <DEDUP_REMOVED lines=10> */
[----:B------:R-:W1:Y:S01]  /*21930*/  LDSM.16.MT88.4 R12, [R217+0x14000] ;  /* 0x01400000d90c783b */ /* 0x000e620000004200 */
[-C--:B------:R-:W-:Y:S02]  /*21940*/  FMUL.FTZ R94, R94, R3.reuse ;  /* 0x000000035e5e7220 */ /* 0x080fe40000410000 */
[----:B------:R-:W-:Y:S02]  /*21950*/  FMUL.FTZ R95, R95, R3 ;  /* 0x000000035f5f7220 */ /* 0x000fe40000410000 */
[-C--:B------:R-:W-:Y:S02]  /*21960*/  FMUL.FTZ R96, R96, R171.reuse ;  /* 0x000000ab60607220 */ /* 0x080fe40000410000 */
[----:B---3--:R-:W-:Y:S01]  /*21970*/  HMMA.16816.F32.BF16 R52, R4, R8, R52 ;  /* 0x000000080434723c */ /* 0x008fe20000041834 */
[----:B------:R-:W-:-:S02]  /*21980*/  FMUL.FTZ R97, R97, R171 ;  /* 0x000000ab61617220 */ /* 0x000fc40000410000 */
[-C--:B------:R-:W-:Y:S02]  /*21990*/  FMUL.FTZ R98, R98, R3.reuse ;  /* 0x0000000362627220 */ /* 0x080fe40000410000 */
[----:B------:R-:W-:Y:S02]  /*219a0*/  FMUL.FTZ R99, R99, R3 ;  /* 0x0000000363637220 */ /* 0x000fe40000410000 */
[-C--:B------:R-:W-:Y:S01]  /*219b0*/  FMUL.FTZ R84, R84, R171.reuse ;  /* 0x000000ab54547220 */ /* 0x080fe20000410000 */
[----:B------:R-:W-:Y:S01]  /*219c0*/  HMMA.16816.F32.BF16 R56, R4, R10, R56 ;  /* 0x0000000a0438723c */ /* 0x000fe20000041838 */
[----:B------:R-:W3:Y:S01]  /*219d0*/  LDSM.16.MT88.4 R8, [R219+0x14000] ;  /* 0x01400000db08783b */ /* 0x000ee20000004200 */
[----:B------:R-:W-:Y:S02]  /*219e0*/  FMUL.FTZ R85, R85, R171 ;  /* 0x000000ab55557220 */ /* 0x000fe40000410000 */
[-C--:B------:R-:W-:Y:S02]  /*219f0*/  FMUL.FTZ R86, R86, R3.reuse ;  /* 0x0000000356567220 */ /* 0x080fe40000410000 */
[----:B------:R-:W-:-:S02]  /*21a00*/  FMUL.FTZ R87, R87, R3 ;  /* 0x0000000357577220 */ /* 0x000fc40000410000 */
[-C--:B------:R-:W-:Y:S02]  /*21a10*/  FMUL.FTZ R88, R88, R171.reuse ;  /* 0x000000ab58587220 */ /* 0x080fe40000410000 */
[----:B------:R-:W-:Y:S02]  /*21a20*/  FMUL.FTZ R89, R89, R171 ;  /* 0x000000ab59597220 */ /* 0x000fe40000410000 */
[-C--:B------:R-:W-:Y:S02]  /*21a30*/  FMUL.FTZ R90, R90, R3.reuse ;  /* 0x000000035a5a7220 */ /* 0x080fe40000410000 */
[----:B------:R-:W-:Y:S02]  /*21a40*/  FMUL.FTZ R91, R91, R3 ;  /* 0x000000035b5b7220 */ /* 0x000fe40000410000 */
[-C--:B------:R-:W-:Y:S02]  /*21a50*/  FMUL.FTZ R108, R108, R171.reuse ;  /* 0x000000ab6c6c7220 */ /* 0x080fe40000410000 */
[----:B------:R-:W-:-:S02]  /*21a60*/  FMUL.FTZ R109, R109, R171 ;  /* 0x000000ab6d6d7220 */ /* 0x000fc40000410000 */
[-C--:B------:R-:W-:Y:S02]  /*21a70*/  FMUL.FTZ R110, R110, R3.reuse ;  /* 0x000000036e6e7220 */ /* 0x080fe40000410000 */
[----:B------:R-:W-:Y:S02]  /*21a80*/  FMUL.FTZ R111, R111, R3 ;  /* 0x000000036f6f7220 */ /* 0x000fe40000410000 */
        /* <DEDUP_REMOVED lines=37> */
[----:B------:R-:W-:Y:S02]  /*21ce0*/  FFMA.FTZ R168, R250, R171, R168 ;  /* 0x000000abfaa87223 */ /* 0x000fe400000100a8 */
[----:B------:R-:W-:Y:S02]  /*21cf0*/  FFMA.FTZ R3, R251, R3, R32 ;  /* 0x00000003fb037223 */ /* 0x000fe40000010020 */
        /* <DEDUP_REMOVED lines=8> */
[----:B------:R-:W-:-:S06]  /*21d80*/  FADD.FTZ R169, R169, R0 ;  /* 0x00000000a9a97221 */ /* 0x000fcc0000010000 */
[C---:B-1----:R-:W-:Y:S08]  /*21d90*/  HMMA.16816.F32.BF16 R108, R4.reuse, R12, R108 ;  /* 0x0000000c046c723c */ /* 0x042ff0000004186c */
[C---:B------:R-:W-:Y:S01]  /*21da0*/  HMMA.16816.F32.BF16 R112, R4.reuse, R14, R112 ;  /* 0x0000000e0470723c */ /* 0x040fe20000041870 */
[----:B------:R-:W1:Y:S07]  /*21db0*/  LDSM.16.MT88.4 R12, [R215+0x16000] ;  /* 0x01600000d70c783b */ /* 0x000e6e0000004200 */
[C---:B---3--:R-:W-:Y:S08]  /*21dc0*/  HMMA.16816.F32.BF16 R100, R4.reuse, R8, R100 ;  /* 0x000000080464723c */ /* 0x048ff00000041864 */
[C---:B------:R-:W-:Y:S01]  /*21dd0*/  HMMA.16816.F32.BF16 R104, R4.reuse, R10, R104 ;  /* 0x0000000a0468723c */ /* 0x040fe20000041868 */
[----:B------:R-:W3:Y:S07]  /*21de0*/  LDSM.16.MT88.4 R8, [R216+0x16000] ;  /* 0x01600000d808783b */ /* 0x000eee0000004200 */
        /* <DEDUP_REMOVED lines=8> */
[----:B----4-:R-:W-:Y:S01]  /*21e70*/  F2FP.BF16.PACK_AB R5, R191, R186 ;  /* 0x000000babf05723e */ /* 0x010fe200000010ff */
        /* <DEDUP_REMOVED lines=10> */
[----:B------:R-:W-:Y:S02]  /*21f20*/  FADD.FTZ R0, R189, R0 ;  /* 0x00000000bd007221 */ /* 0x000fe40000010000 */
[----:B--2---:R-:W-:-:S03]  /*21f30*/  FADD.FTZ R3, R196, R187 ;  /* 0x000000bbc4037221 */ /* 0x004fc60000010000 */
[----:B------:R-:W-:Y:S01]  /*21f40*/  HMMA.16816.F32.BF16 R40, R4, R18, R40 ;  /* 0x000000120428723c */ /* 0x000fe20000041828 */
[----:B------:R-:W2:Y:S01]  /*21f50*/  LDSM.16.MT88.4 R16, [R216+0x14800] ;  /* 0x01480000d810783b */ /* 0x000ea20000004200 */
        /* <DEDUP_REMOVED lines=44> */
[----:B------:R-:W-:Y:S01]  /*22220*/  HMMA.16816.F32.BF16 R128, R4, R22, R128 ;  /* 0x000000160480723c */ /* 0x000fe20000041880 */
[----:B------:R-:W4:Y:S06]  /*22230*/  LDSM.16.MT88.4 R20, [R217+0x13000] ;  /* 0x01300000d914783b */ /* 0x000f2c0000004200 */
[----:B------:R-:W-:-:S02]  /*22240*/  F2FP.BF16.PACK_AB R4, R198, R196 ;  /* 0x000000c4c604723e */ /* 0x000fc400000010ff */
[----:B------:R-:W-:Y:S01]  /*22250*/  F2FP.BF16.PACK_AB R5, R252, R195 ;  /* 0x000000c3fc05723e */ /* 0x000fe200000010ff */
[----:B------:R-:W-:Y:S01]  /*22260*/  FADD.FTZ R195, R195, R0 ;  /* 0x00000000c3c37221 */ /* 0x000fe20000010000 */
[C---:B------:R-:W-:Y:S01]  /*22270*/  F2FP.BF16.PACK_AB R6, R197.reuse, R190 ;  /* 0x000000bec506723e */ /* 0x040fe200000010ff */
[----:B------:R-:W-:Y:S01]  /*22280*/  FADD.FTZ R190, R190, R3 ;  /* 0x00000003bebe7221 */ /* 0x000fe20000010000 */
[----:B------:R-:W-:Y:S01]  /*22290*/  F2FP.BF16.PACK_AB R7, R192, R193 ;  /* 0x000000c1c007723e */ /* 0x000fe200000010ff */
[----:B------:R-:W-:Y:S02]  /*222a0*/  FADD.FTZ R252, R252, R195 ;  /* 0x000000c3fcfc7221 */ /* 0x000fe40000010000 */
[----:B------:R-:W-:Y:S02]  /*222b0*/  FADD.FTZ R197, R197, R190 ;  /* 0x000000bec5c57221 */ /* 0x000fe40000010000 */
[----:B------:R-:W-:Y:S02]  /*222c0*/  FADD.FTZ R3, R193, R252 ;  /* 0x000000fcc1037221 */ /* 0x000fe40000010000 */
[----:B--2---:R-:W-:Y:S02]  /*222d0*/  HMMA.16816.F32.BF16 R160, R4, R16, R160 ;  /* 0x0000001004a0723c */ /* 0x004fe400000418a0 */
[----:B------:R-:W-:-:S06]  /*222e0*/  FADD.FTZ R3, R192, R3 ;  /* 0x00000003c0037221 */ /* 0x000fcc0000010000 */
        /* <DEDUP_REMOVED lines=41> */
[----:B------:R-:W-:-:S04]  /*22580*/  FFMA.FTZ R29, R172, R174, -R175 ;  /* 0x000000aeac1d7223 */ /* 0x000fc800000108af */
[----:B------:R-:W-:Y:S02]  /*22590*/  MUFU.EX2 R28, R28 ;  /* 0x0000001c001c7308 */ /* 0x000fe40000000800 */
[-CC-:B------:R-:W-:Y:S01]  /*225a0*/  FFMA.FTZ R30, R170, R174.reuse, -R175.reuse ;  /* 0x000000aeaa1e7223 */ /* 0x180fe200000108af */
[----:B------:R-:W-:Y:S01]  /*225b0*/  HMMA.16816.F32.BF16 R36, R4, R24, R36 ;  /* 0x000000180424723c */ /* 0x000fe20000041824 */
[----:B------:R-:W-:-:S04]  /*225c0*/  FFMA.FTZ R31, R173, R174, -R175 ;  /* 0x000000aead1f7223 */ /* 0x000fc800000108af */
[----:B------:R-:W1:Y:S02]  /*225d0*/  MUFU.EX2 R29, R29 ;  /* 0x0000001d001d7308 */ /* 0x000e640000000800 */
[-CC-:B------:R-:W-:Y:S01]  /*225e0*/  FFMA.FTZ R24, R178, R174.reuse, -R179.reuse ;  /* 0x000000aeb2187223 */ /* 0x180fe200000108b3 */
[----:B------:R-:W-:Y:S01]  /*225f0*/  HMMA.16816.F32.BF16 R40, R4, R26, R40 ;  /* 0x0000001a0428723c */ /* 0x000fe20000041828 */
[----:B------:R-:W-:-:S04]  /*22600*/  FFMA.FTZ R25, R181, R174, -R179 ;  /* 0x000000aeb5197223 */ /* 0x000fc800000108b3 */
[----:B------:R-:W-:Y:S02]  /*22610*/  MUFU.EX2 R24, R24 ;  /* 0x0000001800187308 */ /* 0x000fe40000000800 */
[-CC-:B------:R-:W-:Y:S01]  /*22620*/  FFMA.FTZ R26, R180, R174.reuse, -R179.reuse ;  /* 0x000000aeb41a7223 */ /* 0x180fe200000108b3 */
[----:B----4-:R-:W-:Y:S01]  /*22630*/  HMMA.16816.F32.BF16 R108, R4, R20, R108 ;  /* 0x00000014046c723c */ /* 0x010fe2000004186c */
[----:B------:R-:W-:-:S04]  /*22640*/  FFMA.FTZ R27, R177, R174, -R179 ;  /* 0x000000aeb11b7223 */ /* 0x000fc800000108b3 */
[----:B------:R-:W4:Y:S03]  /*22650*/  MUFU.EX2 R25, R25 ;  /* 0x0000001900197308 */ /* 0x000f260000000800 */
[----:B------:R-:W-:Y:S01]  /*22660*/  HMMA.16816.F32.BF16 R112, R4, R22, R112 ;  /* 0x000000160470723c */ /* 0x000fe20000041870 */
[----:B------:R-:W2:Y:S04]  /*22670*/  LDSM.16.MT88.4 R20, [R216+0x15800] ;  /* 0x01580000d814783b */ /* 0x000ea80000004200 */
[----:B------:R-:W-:Y:S02]  /*22680*/  MUFU.EX2 R26, R26 ;  /* 0x0000001a001a7308 */ /* 0x000fe40000000800 */
[----:B-1----:R-:W-:Y:S01]  /*22690*/  F2FP.BF16.PACK_AB R5, R29, R28 ;  /* 0x0000001c1d05723e */ /* 0x002fe200000010ff */
[----:B------:R-:W-:Y:S01]  /*226a0*/  FADD.FTZ R28, R28, R3 ;  /* 0x000000031c1c7221 */ /* 0x000fe20000010000 */
[----:B------:R-:W-:-:S03]  /*226b0*/  MOV R3, R165 ;  /* 0x000000a500037202 */ /* 0x000fc60000000f00 */
[----:B------:R-:W-:Y:S01]  /*226c0*/  FADD.FTZ R29, R29, R28 ;  /* 0x0000001c1d1d7221 */ /* 0x000fe20000010000 */
[----:B------:R-:W1:Y:S01]  /*226d0*/  MUFU.EX2 R27, R27 ;  /* 0x0000001b001b7308 */ /* 0x000e620000000800 */
[----:B----4-:R-:W-:Y:S01]  /*226e0*/  F2FP.BF16.PACK_AB R4, R25, R24 ;  /* 0x000000181904723e */ /* 0x010fe200000010ff */
[----:B------:R-:W-:-:S04]  /*226f0*/  FADD.FTZ R24, R24, R197 ;  /* 0x000000c518187221 */ /* 0x000fc80000010000 */
[----:B------:R-:W-:Y:S02]  /*22700*/  FADD.FTZ R25, R25, R24 ;  /* 0x0000001819197221 */ /* 0x000fe40000010000 */
[----:B------:R-:W-:Y:S08]  /*22710*/  MUFU.EX2 R30, R30 ;  /* 0x0000001e001e7308 */ /* 0x000ff00000000800 */
[----:B------:R-:W4:Y:S01]  /*22720*/  MUFU.EX2 R31, R31 ;  /* 0x0000001f001f7308 */ /* 0x000f220000000800 */
[----:B-1----:R-:W-:Y:S01]  /*22730*/  F2FP.BF16.PACK_AB R6, R27, R26 ;  /* 0x0000001a1b06723e */ /* 0x002fe200000010ff */
[----:B------:R-:W-:-:S04]  /*22740*/  FADD.FTZ R26, R26, R25 ;  /* 0x000000191a1a7221 */ /* 0x000fc80000010000 */
[----:B------:R-:W-:Y:S01]  /*22750*/  FADD.FTZ R250, R27, R26 ;  /* 0x0000001a1bfa7221 */ /* 0x000fe20000010000 */
[----:B----4-:R-:W-:Y:S01]  /*22760*/  F2FP.BF16.PACK_AB R7, R31, R30 ;  /* 0x0000001e1f07723e */ /* 0x010fe200000010ff */
[----:B------:R-:W-:-:S04]  /*22770*/  FADD.FTZ R30, R30, R29 ;  /* 0x0000001d1e1e7221 */ /* 0x000fc80000010000 */
[----:B------:R-:W-:Y:S02]  /*22780*/  FADD.FTZ R251, R31, R30 ;  /* 0x0000001e1ffb7221 */ /* 0x000fe40000010000 */
[C---:B---3--:R-:W-:Y:S08]  /*22790*/  HMMA.16816.F32.BF16 R160, R4.reuse, R8, R160 ;  /* 0x0000000804a0723c */ /* 0x048ff000000418a0 */
        /* <DEDUP_REMOVED lines=38> */
[C---:B------:R-:W-:Y:S08]  /*22a00*/  HMMA.16816.F32.BF16 R112, R4.reuse, R10, R112 ;  /* 0x0000000a0470723c */ /* 0x040ff00000041870 */
[C---:B--2---:R-:W-:Y:S08]  /*22a10*/  HMMA.16816.F32.BF16 R116, R4.reuse, R16, R116 ;  /* 0x000000100474723c */ /* 0x044ff00000041874 */
[C---:B------:R-:W-:Y:S08]  /*22a20*/  HMMA.16816.F32.BF16 R120, R4.reuse, R18, R120 ;  /* 0x000000120478723c */ /* 0x040ff00000041878 */
[C---:B---3--:R-:W-:Y:S08]  /*22a30*/  HMMA.16816.F32.BF16 R124, R4.reuse, R12, R124 ;  /* 0x0000000c047c723c */ /* 0x048ff0000004187c */
[----:B------:R-:W-:Y:S11]  /*22a40*/  HMMA.16816.F32.BF16 R128, R4, R14, R128 ;  /* 0x0000000e0480723c */ /* 0x000ff60000041880 */
[----:B------:R-:W-:Y:S08]  /*22a50*/  @!UPT UIADD3 URZ, URZ, URZ, URZ ;  /* 0x0000003f3f3ff290 */ /* 0x000ff0000fffe03f */
.L_x_8473:
[----:B------:R-:W-:Y:S05]  /*22a60*/  @!P6 BRA `(.L_x_8482) ;  /* 0x00005a900000e947 */ /* 0x000fea0003800000 */
[----:B------:R-:W-:Y:S02]  /*22a70*/  MOV R0, R3 ;  /* 0x0000000300007202 */ /* 0x000fe40000000f00 */
[----:B------:R-:W-:-:S02]  /*22a80*/  MOV R2, R164 ;  /* 0x000000a400027202 */ /* 0x000fc40000000f00 */
.L_x_8491:
        /* <DEDUP_REMOVED lines=77> */
.L_x_8484:
[----:B------:R-:W-:Y:S02]  /*22f60*/  ULDC.64 UR4, c[0x0][0x118] ;  /* 0x0000460000047ab9 */ /* 0x000fe40000000a00 */
[----:B------:R-:W2:Y:S02]  /*22f70*/  LD.E R7, [R164.64+0x40] ;  /* 0x00004004a4077980 */ /* 0x000ea4000c101900 */
[----:B--2---:R-:W-:Y:S04]  /*22f80*/  LEA R7, -R7, RZ, 0x6 ;  /* 0x000000ff07077211 */ /* 0x004fe800078e31ff */
[----:B------:R-:W-:Y:S02]  /*22f90*/  SHF.R.S32.HI R4, RZ, 0x1f, R7 ;  /* 0x0000001fff047819 */ /* 0x000fe40000011407 */
.L_x_8485:
[----:B------:R-:W-:Y:S05]  /*22fa0*/  BSYNC B0 ;  /* 0x0000000000007941 */ /* 0x000fea0003800000 */
.L_x_8483:
        /* <DEDUP_REMOVED lines=11> */
[CCC-:B------:R-:W-:Y:S02]  /*23060*/  @P6 LEA.HI.X R17, R5.reuse, R185.reuse, R6.reuse, 0x1, P1 ;  /* 0x000000b905116211 */ /* 0x1c0fe400008f0c06 */
[CC--:B------:R-:W-:Y:S04]  /*23070*/  @P3 LEA R8, P1, R5.reuse, R184.reuse, 0x1 ;  /* 0x000000b805083211 */ /* 0x0c0fe800078208ff */
[-C--:B------:R-:W-:Y:S02]  /*23080*/  @P3 LEA.HI.X R9, R5, R185.reuse, R6, 0x1, P1 ;  /* 0x000000b905093211 */ /* 0x080fe400008f0c06 */
[-C--:B-1----:R-:W-:Y:S02]  /*23090*/  LEA R36, P0, R7, R184.reuse, 0x1 ;  /* 0x000000b807247211 */ /* 0x082fe400078008ff */
[-C--:B------:R-:W-:Y:S02]  /*230a0*/  @P4 LEA R18, P1, R3, R184.reuse, 0x1 ;  /* 0x000000b803124211 */ /* 0x080fe400078208ff */
        /* <DEDUP_REMOVED lines=11> */
[-C--:B------:R-:W-:Y:S02]  /*23160*/  @P5 LEA.HI.X R13, R5, R185.reuse, R6, 0x1, P0 ;  /* 0x000000b9050d5211 */ /* 0x080fe400000f0c06 */
[C---:B------:R-:W-:Y:S02]  /*23170*/  @P6 LEA R14, P0, R3.reuse, R184, 0x1 ;  /* 0x000000b8030e6211 */ /* 0x040fe400078008ff */
[CCC-:B------:R-:W-:Y:S02]  /*23180*/  @P5 LEA.HI.X R21, R3.reuse, R185.reuse, R4.reuse, 0x1, P2 ;  /* 0x000000b903155211 */ /* 0x1c0fe400010f0c04 */
[C---:B------:R-:W-:Y:S02]  /*23190*/  IADD3 R5, P2, R3.reuse, R226, RZ ;  /* 0x000000e203057210 */ /* 0x040fe40007f5e0ff */
        /* <DEDUP_REMOVED lines=14> */
[----:B------:R-:W-:Y:S01]  /*23280*/  ISETP.GT.AND P0, PT, R239, R230, PT ;  /* 0x000000e6ef00720c */ /* 0x000fe20003f04270 */
        /* <DEDUP_REMOVED lines=82> */
[----:B---3--:R-:W4:Y:S04]  /*237b0*/  LDSM.16.M88.4 R16, [R224+0x8800] ;  /* 0x00880000e010783b */ /* 0x008f280000000200 */
[----:B------:R-:W1:Y:S04]  /*237c0*/  LDSM.16.M88.4 R24, [R224+0x9000] ;  /* 0x00900000e018783b */ /* 0x000e680000000200 */
[----:B------:R-:W0:Y:S04]  /*237d0*/  LDGDEPBAR ;  /* 0x00000000000079af */ /* 0x000e280000000000 */
[----:B------:R-:W3:Y:S04]  /*237e0*/  LDSM.16.M88.4 R168, [R224+0x9800] ;  /* 0x00980000e0a8783b */ /* 0x000ee80000000200 */
[----:B------:R-:W-:Y:S04]  /*237f0*/  LDSM.16.M88.4 R172, [R223] ;  /* 0x00000000dfac783b */ /* 0x000fe80000000200 */
[----:B------:R-:W1:Y:S04]  /*23800*/  LDSM.16.M88.4 R176, [R222] ;  /* 0x00000000deb0783b */ /* 0x000e680000000200 */
        /* <DEDUP_REMOVED lines=43> */
[C---:B------:R-:W-:Y:S08]  /*23ac0*/  HMMA.16816.F32.BF16 R12, R172.reuse, R188, R12 ;  /* 0x000000bcac0c723c */ /* 0x040ff0000004180c */
[C---:B------:R-:W-:Y:S01]  /*23ad0*/  HMMA.16816.F32.BF16 R16, R172.reuse, R190, R16 ;  /* 0x000000beac10723c */ /* 0x040fe20000041810 */
[----:B------:R-:W4:Y:S07]  /*23ae0*/  LDSM.16.M88.4 R188, [R224+0xb000] ;  /* 0x00b00000e0bc783b */ /* 0x000f2e0000000200 */
[C---:B-1----:R-:W-:Y:S08]  /*23af0*/  HMMA.16816.F32.BF16 R20, R172.reuse, R192, R20 ;  /* 0x000000c0ac14723c */ /* 0x042ff00000041814 */
[C---:B------:R-:W-:Y:S01]  /*23b00*/  HMMA.16816.F32.BF16 R24, R172.reuse, R194, R24 ;  /* 0x000000c2ac18723c */ /* 0x040fe20000041818 */
[----:B------:R-:W-:Y:S07]  /*23b10*/  LDSM.16.M88.4 R192, [R208] ;  /* 0x00000000d0c0783b */ /* 0x000fee0000000200 */
[C---:B--2---:R-:W-:Y:S08]  /*23b20*/  HMMA.16816.F32.BF16 R28, R172.reuse, R168, R28 ;  /* 0x000000a8ac1c723c */ /* 0x044ff0000004181c */
[----:B------:R-:W-:Y:S01]  /*23b30*/  HMMA.16816.F32.BF16 R32, R172, R170, R32 ;  /* 0x000000aaac20723c */ /* 0x000fe20000041820 */
[----:B------:R-:W-:Y:S04]  /*23b40*/  LDSM.16.M88.4 R168, [R223+0x2000] ;  /* 0x00200000dfa8783b */ /* 0x000fe80000000200 */
[----:B------:R-:W1:Y:S03]  /*23b50*/  LDSM.16.M88.4 R172, [R210] ;  /* 0x00000000d2ac783b */ /* 0x000e660000000200 */
[C---:B---3--:R-:W-:Y:S08]  /*23b60*/  HMMA.16816.F32.BF16 R4, R176.reuse, R180, R4 ;  /* 0x000000b4b004723c */ /* 0x048ff00000041804 */
[C---:B------:R-:W-:Y:S01]  /*23b70*/  HMMA.16816.F32.BF16 R8, R176.reuse, R182, R8 ;  /* 0x000000b6b008723c */ /* 0x040fe20000041808 */
[----:B------:R-:W2:Y:S07]  /*23b80*/  LDSM.16.M88.4 R180, [R209] ;  /* 0x00000000d1b4783b */ /* 0x000eae0000000200 */
[C---:B----4-:R-:W-:Y:S08]  /*23b90*/  HMMA.16816.F32.BF16 R12, R176.reuse, R184, R12 ;  /* 0x000000b8b00c723c */ /* 0x050ff0000004180c */
[C---:B------:R-:W-:Y:S01]  /*23ba0*/  HMMA.16816.F32.BF16 R16, R176.reuse, R186, R16 ;  /* 0x000000bab010723c */ /* 0x040fe20000041810 */
[----:B------:R-:W3:Y:S07]  /*23bb0*/  LDSM.16.M88.4 R184, [R207] ;  /* 0x00000000cfb8783b */ /* 0x000eee0000000200 */
        /* <DEDUP_REMOVED lines=44> */
[----:B------:R-:W-:Y:S04]  /*23e80*/  LDSM.16.M88.4 R168, [R223+0x4000] ;  /* 0x00400000dfa8783b */ /* 0x000fe80000000200 */
[----:B------:R-:W1:Y:S03]  /*23e90*/  LDSM.16.M88.4 R172, [R206] ;  /* 0x00000000ceac783b */ /* 0x000e660000000200 */
        /* <DEDUP_REMOVED lines=9> */
[C---:B------:R-:W-:Y:S08]  /*23f30*/  HMMA.16816.F32.BF16 R28, R176.reuse, R192, R28 ;  /* 0x000000c0b01c723c */ /* 0x040ff0000004181c */
[----:B------:R-:W-:Y:S01]  /*23f40*/  HMMA.16816.F32.BF16 R32, R176, R194, R32 ;  /* 0x000000c2b020723c */ /* 0x000fe20000041820 */
[----:B------:R-:W4:Y:S04]  /*23f50*/  LDSM.16.M88.4 R176, [R203] ;  /* 0x00000000cbb0783b */ /* 0x000f280000000200 */
[----:B------:R-:W4:Y:S03]  /*23f60*/  LDSM.16.M88.4 R192, [R218+0xc000] ;  /* 0x00c00000dac0783b */ /* 0x000f260000000200 */
[C---:B-1----:R-:W-:Y:S07]  /*23f70*/  HMMA.16816.F32.BF16 R4, R168.reuse, R172, R4 ;  /* 0x000000aca804723c */ /* 0x042fee0000041804 */
[----:B------:R-:W-:Y:S01]  /*23f80*/  MOV R172, R36 ;  /* 0x0000002400ac7202 */ /* 0x000fe20000000f00 */
[C---:B------:R-:W-:Y:S04]  /*23f90*/  HMMA.16816.F32.BF16 R8, R168.reuse, R174, R8 ;  /* 0x000000aea808723c */ /* 0x040fe80000041808 */
[----:B------:R-:W-:Y:S02]  /*23fa0*/  IMAD.MOV.U32 R173, RZ, RZ, R37 ;  /* 0x000000ffffad7224 */ /* 0x000fe400078e0025 */
[----:B------:R1:W5:Y:S02]  /*23fb0*/  LDL.LU.64 R36, [R1] ;  /* 0x0000000001247983 */ /* 0x0003640000300a00 */
[C---:B--2---:R-:W-:Y:S07]  /*23fc0*/  HMMA.16816.F32.BF16 R12, R168.reuse, R180, R12 ;  /* 0x000000b4a80c723c */ /* 0x044fee000004180c */
[----:B------:R-:W-:Y:S01]  /*23fd0*/  IMAD.MOV.U32 R180, RZ, RZ, R172 ;  /* 0x000000ffffb47224 */ /* 0x000fe200078e00ac */
[C---:B------:R-:W-:Y:S04]  /*23fe0*/  HMMA.16816.F32.BF16 R16, R168.reuse, R182, R16 ;  /* 0x000000b6a810723c */ /* 0x040fe80000041810 */
[----:B------:R-:W-:Y:S02]  /*23ff0*/  IMAD.MOV.U32 R181, RZ, RZ, R173 ;  /* 0x000000ffffb57224 */ /* 0x000fe400078e00ad */
[----:B------:R-:W2:Y:S02]  /*24000*/  LDSM.16.M88.4 R172, [R218+0xd000] ;  /* 0x00d00000daac783b */ /* 0x000ea40000000200 */
[C---:B---3--:R-:W-:Y:S07]  /*24010*/  HMMA.16816.F32.BF16 R20, R168.reuse, R184, R20 ;  /* 0x000000b8a814723c */ /* 0x048fee0000041814 */
[----:B------:R-:W-:Y:S01]  /*24020*/  IMAD.MOV.U32 R184, RZ, RZ, R180 ;  /* 0x000000ffffb87224 */ /* 0x000fe200078e00b4 */
[C---:B------:R-:W-:Y:S04]  /*24030*/  HMMA.16816.F32.BF16 R24, R168.reuse, R186, R24 ;  /* 0x000000baa818723c */ /* 0x040fe80000041818 */
[----:B------:R-:W-:Y:S02]  /*24040*/  IMAD.MOV.U32 R185, RZ, RZ, R181 ;  /* 0x000000ffffb97224 */ /* 0x000fe400078e00b5 */
[----:B------:R-:W3:Y:S02]  /*24050*/  LDSM.16.M88.4 R180, [R218+0xd800] ;  /* 0x00d80000dab4783b */ /* 0x000ee40000000200 */
[C---:B----4-:R-:W-:Y:S08]  /*24060*/  HMMA.16816.F32.BF16 R28, R168.reuse, R176, R28 ;  /* 0x000000b0a81c723c */ /* 0x050ff0000004181c */
[----:B------:R-:W-:Y:S01]  /*24070*/  HMMA.16816.F32.BF16 R32, R168, R178, R32 ;  /* 0x000000b2a820723c */ /* 0x000fe20000041820 */
[----:B------:R-:W-:Y:S04]  /*24080*/  LDSM.16.M88.4 R168, [R220+0x4000] ;  /* 0x00400000dca8783b */ /* 0x000fe80000000200 */
[----:B------:R-:W4:Y:S03]  /*24090*/  LDSM.16.M88.4 R176, [R211+0x4000] ;  /* 0x00400000d3b0783b */ /* 0x000f260000000200 */
[C---:B------:R-:W-:Y:S07]  /*240a0*/  HMMA.16816.F32.BF16 R4, R188.reuse, R192, R4 ;  /* 0x000000c0bc04723c */ /* 0x040fee0000041804 */
[----:B------:R-:W-:Y:S01]  /*240b0*/  IMAD.MOV.U32 R192, RZ, RZ, R184 ;  /* 0x000000ffffc07224 */ /* 0x000fe200078e00b8 */
[C---:B------:R-:W-:Y:S04]  /*240c0*/  HMMA.16816.F32.BF16 R8, R188.reuse, R194, R8 ;  /* 0x000000c2bc08723c */ /* 0x040fe80000041808 */
[----:B------:R-:W-:Y:S02]  /*240d0*/  IMAD.MOV.U32 R193, RZ, RZ, R185 ;  /* 0x000000ffffc17224 */ /* 0x000fe400078e00b9 */
[----:B------:R-:W1:Y:S02]  /*240e0*/  LDSM.16.M88.4 R184, [R211+0x4800] ;  /* 0x00480000d3b8783b */ /* 0x000e640000000200 */
[C---:B------:R-:W-:Y:S07]  /*240f0*/  HMMA.16816.F32.BF16 R12, R188.reuse, R196, R12 ;  /* 0x000000c4bc0c723c */ /* 0x040fee000004180c */
[----:B------:R-:W-:Y:S01]  /*24100*/  MOV R196, R192 ;  /* 0x000000c000c47202 */ /* 0x000fe20000000f00 */
[C---:B------:R-:W-:Y:S04]  /*24110*/  HMMA.16816.F32.BF16 R16, R188.reuse, R198, R16 ;  /* 0x000000c6bc10723c */ /* 0x040fe80000041810 */
[----:B------:R-:W-:Y:S02]  /*24120*/  IMAD.MOV.U32 R197, RZ, RZ, R193 ;  /* 0x000000ffffc57224 */ /* 0x000fe400078e00c1 */
[----:B------:R-:W1:Y:S02]  /*24130*/  LDSM.16.M88.4 R192, [R211+0x5000] ;  /* 0x00500000d3c0783b */ /* 0x000e640000000200 */
[C---:B--2---:R-:W-:Y:S07]  /*24140*/  HMMA.16816.F32.BF16 R20, R188.reuse, R172, R20 ;  /* 0x000000acbc14723c */ /* 0x044fee0000041814 */
[----:B------:R-:W-:Y:S01]  /*24150*/  IMAD.MOV.U32 R172, RZ, RZ, R196 ;  /* 0x000000ffffac7224 */ /* 0x000fe200078e00c4 */
[C---:B------:R-:W-:Y:S04]  /*24160*/  HMMA.16816.F32.BF16 R24, R188.reuse, R174, R24 ;  /* 0x000000aebc18723c */ /* 0x040fe80000041818 */
[----:B------:R-:W-:Y:S02]  /*24170*/  IMAD.MOV.U32 R173, RZ, RZ, R197 ;  /* 0x000000ffffad7224 */ /* 0x000fe400078e00c5 */
[----:B------:R-:W2:Y:S02]  /*24180*/  LDSM.16.M88.4 R196, [R211+0x5800] ;  /* 0x00580000d3c4783b */ /* 0x000ea40000000200 */
[C---:B---3--:R-:W-:Y:S08]  /*24190*/  HMMA.16816.F32.BF16 R28, R188.reuse, R180, R28 ;  /* 0x000000b4bc1c723c */ /* 0x048ff0000004181c */
[----:B------:R-:W-:Y:S01]  /*241a0*/  HMMA.16816.F32.BF16 R32, R188, R182, R32 ;  /* 0x000000b6bc20723c */ /* 0x000fe20000041820 */
[----:B------:R-:W-:Y:S06]  /*241b0*/  LDSM.16.M88.4 R180, [R224+0xe000] ;  /* 0x00e00000e0b4783b */ /* 0x000fec0000000200 */
[----:B------:R-:W-:Y:S01]  /*241c0*/  IMAD.MOV.U32 R190, RZ, RZ, R172 ;  /* 0x000000ffffbe7224 */ /* 0x000fe200078e00ac */
[C---:B----4-:R-:W-:Y:S05]  /*241d0*/  HMMA.16816.F32.BF16 R4, R168.reuse, R176, R4 ;  /* 0x000000b0a804723c */ /* 0x050fea0000041804 */
[----:B------:R-:W-:Y:S02]  /*241e0*/  IMAD.MOV.U32 R191, RZ, RZ, R173 ;  /* 0x000000ffffbf7224 */ /* 0x000fe400078e00ad */
[----:B------:R-:W3:Y:S01]  /*241f0*/  LDSM.16.M88.4 R172, [R225+0x6000] ;  /* 0x00600000e1ac783b */ /* 0x000ee20000000200 */
[C---:B------:R-:W-:Y:S03]  /*24200*/  HMMA.16816.F32.BF16 R8, R168.reuse, R178, R8 ;  /* 0x000000b2a808723c */ /* 0x040fe60000041808 */
[----:B------:R-:W4:Y:S05]  /*24210*/  LDSM.16.M88.4 R176, [R224+0xe800] ;  /* 0x00e80000e0b0783b */ /* 0x000f2a0000000200 */
[C---:B-1----:R-:W-:Y:S08]  /*24220*/  HMMA.16816.F32.BF16 R12, R168.reuse, R184, R12 ;  /* 0x000000b8a80c723c */ /* 0x042ff0000004180c */
[C---:B------:R-:W-:Y:S01]  /*24230*/  HMMA.16816.F32.BF16 R16, R168.reuse, R186, R16 ;  /* 0x000000baa810723c */ /* 0x040fe20000041810 */
[----:B------:R-:W1:Y:S07]  /*24240*/  LDSM.16.M88.4 R184, [R224+0xf000] ;  /* 0x00f00000e0b8783b */ /* 0x000e6e0000000200 */
[C---:B------:R-:W-:Y:S08]  /*24250*/  HMMA.16816.F32.BF16 R20, R168.reuse, R192, R20 ;  /* 0x000000c0a814723c */ /* 0x040ff00000041814 */
[C---:B------:R-:W-:Y:S01]  /*24260*/  HMMA.16816.F32.BF16 R24, R168.reuse, R194, R24 ;  /* 0x000000c2a818723c */ /* 0x040fe20000041818 */
[----:B------:R-:W-:Y:S07]  /*24270*/  LDSM.16.M88.4 R192, [R202] ;  /* 0x00000000cac0783b */ /* 0x000fee0000000200 */
[C---:B--2---:R-:W-:Y:S07]  /*24280*/  HMMA.16816.F32.BF16 R28, R168.reuse, R196, R28 ;  /* 0x000000c4a81c723c */ /* 0x044fee000004181c */
[----:B------:R-:W-:Y:S01]  /*24290*/  IMAD.MOV.U32 R196, RZ, RZ, R190 ;  /* 0x000000ffffc47224 */ /* 0x000fe200078e00be */
[----:B------:R-:W-:Y:S01]  /*242a0*/  HMMA.16816.F32.BF16 R32, R168, R198, R32 ;  /* 0x000000c6a820723c */ /* 0x000fe20000041820 */
[----:B------:R-:W2:Y:S03]  /*242b0*/  LDSM.16.M88.4 R168, [R224+0xf800] ;  /* 0x00f80000e0a8783b */ /* 0x000ea60000000200 */
[----:B------:R-:W-:Y:S02]  /*242c0*/  IMAD.MOV.U32 R197, RZ, RZ, R191 ;  /* 0x000000ffffc57224 */ /* 0x000fe400078e00bf */
[----:B------:R-:W2:Y:S02]  /*242d0*/  LDSM.16.M88.4 R188, [R223+0x6000] ;  /* 0x00600000dfbc783b */ /* 0x000ea40000000200 */
[C---:B---3--:R-:W-:Y:S07]  /*242e0*/  HMMA.16816.F32.BF16 R4, R172.reuse, R180, R4 ;  /* 0x000000b4ac04723c */ /* 0x048fee0000041804 */
[----:B------:R-:W-:Y:S01]  /*242f0*/  MOV R180, R196 ;  /* 0x000000c400b47202 */ /* 0x000fe20000000f00 */
[C---:B------:R-:W-:Y:S04]  /*24300*/  HMMA.16816.F32.BF16 R8, R172.reuse, R182, R8 ;  /* 0x000000b6ac08723c */ /* 0x040fe80000041808 */
[----:B------:R-:W-:Y:S02]  /*24310*/  IMAD.MOV.U32 R181, RZ, RZ, R197 ;  /* 0x000000ffffb57224 */ /* 0x000fe400078e00c5 */
[----:B------:R-:W3:Y:S02]  /*24320*/  LDSM.16.M88.4 R196, [R201] ;  /* 0x00000000c9c4783b */ /* 0x000ee40000000200 */
[C---:B----4-:R-:W-:Y:S08]  /*24330*/  HMMA.16816.F32.BF16 R12, R172.reuse, R176, R12 ;  /* 0x000000b0ac0c723c */ /* 0x050ff0000004180c */
[C---:B------:R-:W-:Y:S01]  /*24340*/  HMMA.16816.F32.BF16 R16, R172.reuse, R178, R16 ;  /* 0x000000b2ac10723c */ /* 0x040fe20000041810 */
[----:B------:R-:W4:Y:S07]  /*24350*/  LDSM.16.M88.4 R176, [R200] ;  /* 0x00000000c8b0783b */ /* 0x000f2e0000000200 */
[C---:B-1----:R-:W-:Y:S08]  /*24360*/  HMMA.16816.F32.BF16 R20, R172.reuse, R184, R20 ;  /* 0x000000b8ac14723c */ /* 0x042ff00000041814 */
[C---:B------:R-:W-:Y:S01]  /*24370*/  HMMA.16816.F32.BF16 R24, R172.reuse, R186, R24 ;  /* 0x000000baac18723c */ /* 0x040fe20000041818 */
[----:B------:R-:W-:Y:S07]  /*24380*/  LDSM.16.M88.4 R184, [R218+0xe800] ;  /* 0x00e80000dab8783b */ /* 0x000fee0000000200 */
[C---:B--2---:R-:W-:Y:S08]  /*24390*/  HMMA.16816.F32.BF16 R28, R172.reuse, R168, R28 ;  /* 0x000000a8ac1c723c */ /* 0x044ff0000004181c */
[----:B------:R-:W-:Y:S01]  /*243a0*/  HMMA.16816.F32.BF16 R32, R172, R170, R32 ;  /* 0x000000aaac20723c */ /* 0x000fe20000041820 */
[----:B------:R-:W1:Y:S04]  /*243b0*/  LDSM.16.M88.4 R168, [R167] ;  /* 0x00000000a7a8783b */ /* 0x000e680000000200 */
[----:B------:R-:W-:Y:S03]  /*243c0*/  LDSM.16.M88.4 R172, [R221+0x6000] ;  /* 0x00600000ddac783b */ /* 0x000fe60000000200 */
[C---:B------:R-:W-:Y:S07]  /*243d0*/  HMMA.16816.F32.BF16 R4, R188.reuse, R192, R4 ;  /* 0x000000c0bc04723c */ /* 0x040fee0000041804 */
        /* <DEDUP_REMOVED lines=9> */
[C---:B----4-:R-:W-:Y:S07]  /*24470*/  HMMA.16816.F32.BF16 R20, R188.reuse, R176, R20 ;  /* 0x000000b0bc14723c */ /* 0x050fee0000041814 */
[----:B------:R-:W-:Y:S01]  /*24480*/  IMAD.MOV.U32 R176, RZ, RZ, R196 ;  /* 0x000000ffffb07224 */ /* 0x000fe200078e00c4 */
[C---:B------:R-:W-:Y:S04]  /*24490*/  HMMA.16816.F32.BF16 R24, R188.reuse, R178, R24 ;  /* 0x000000b2bc18723c */ /* 0x040fe80000041818 */
[----:B------:R-:W-:Y:S02]  /*244a0*/  IMAD.MOV.U32 R177, RZ, RZ, R197 ;  /* 0x000000ffffb17224 */ /* 0x000fe400078e00c5 */
[----:B------:R-:W4:Y:S02]  /*244b0*/  LDSM.16.M88.4 R196, [R218+0xf800] ;  /* 0x00f80000dac4783b */ /* 0x000f240000000200 */
[C---:B-1----:R-:W-:Y:S08]  /*244c0*/  HMMA.16816.F32.BF16 R28, R188.reuse, R168, R28 ;  /* 0x000000a8bc1c723c */ /* 0x042ff0000004181c */
[----:B------:R-:W-:Y:S01]  /*244d0*/  HMMA.16816.F32.BF16 R32, R188, R170, R32 ;  /* 0x000000aabc20723c */ /* 0x000fe20000041820 */
[----:B------:R-:W-:Y:S06]  /*244e0*/  LDSM.16.M88.4 R168, [R220+0x6000] ;  /* 0x00600000dca8783b */ /* 0x000fec0000000200 */
[----:B------:R-:W-:Y:S01]  /*244f0*/  MOV R190, R176 ;  /* 0x000000b000be7202 */ /* 0x000fe20000000f00 */
[C---:B--2---:R-:W-:Y:S05]  /*24500*/  HMMA.16816.F32.BF16 R4, R172.reuse, R180, R4 ;  /* 0x000000b4ac04723c */ /* 0x044fea0000041804 */
[----:B------:R-:W-:Y:S02]  /*24510*/  IMAD.MOV.U32 R191, RZ, RZ, R177 ;  /* 0x000000ffffbf7224 */ /* 0x000fe400078e00b1 */
[----:B------:R-:W1:Y:S01]  /*24520*/  LDSM.16.M88.4 R176, [R211+0x6000] ;  /* 0x00600000d3b0783b */ /* 0x000e620000000200 */
[C---:B------:R-:W-:Y:S03]  /*24530*/  HMMA.16816.F32.BF16 R8, R172.reuse, R182, R8 ;  /* 0x000000b6ac08723c */ /* 0x040fe60000041808 */
[----:B------:R-:W2:Y:S05]  /*24540*/  LDSM.16.M88.4 R180, [R211+0x6800] ;  /* 0x00680000d3b4783b */ /* 0x000eaa0000000200 */
[C---:B------:R-:W-:Y:S08]  /*24550*/  HMMA.16816.F32.BF16 R12, R172.reuse, R184, R12 ;  /* 0x000000b8ac0c723c */ /* 0x040ff0000004180c */
[C---:B------:R-:W-:Y:S01]  /*24560*/  HMMA.16816.F32.BF16 R16, R172.reuse, R186, R16 ;  /* 0x000000baac10723c */ /* 0x040fe20000041810 */
[----:B------:R-:W2:Y:S07]  /*24570*/  LDSM.16.M88.4 R184, [R211+0x7000] ;  /* 0x00700000d3b8783b */ /* 0x000eae0000000200 */
[C---:B---3--:R-:W-:Y:S07]  /*24580*/  HMMA.16816.F32.BF16 R20, R172.reuse, R192, R20 ;  /* 0x000000c0ac14723c */ /* 0x048fee0000041814 */
[----:B------:R-:W-:Y:S01]  /*24590*/  IMAD.MOV.U32 R192, RZ, RZ, R190 ;  /* 0x000000ffffc07224 */ /* 0x000fe200078e00be */
[C---:B------:R-:W-:Y:S04]  /*245a0*/  HMMA.16816.F32.BF16 R24, R172.reuse, R194, R24 ;  /* 0x000000c2ac18723c */ /* 0x040fe80000041818 */
[----:B------:R-:W-:Y:S02]  /*245b0*/  IMAD.MOV.U32 R193, RZ, RZ, R191 ;  /* 0x000000ffffc17224 */ /* 0x000fe400078e00bf */
[----:B------:R-:W3:Y:S02]  /*245c0*/  LDSM.16.M88.4 R188, [R211+0x7800] ;  /* 0x00780000d3bc783b */ /* 0x000ee40000000200 */
[C---:B----4-:R-:W-:Y:S01]  /*245d0*/  HMMA.16816.F32.BF16 R28, R172.reuse, R196, R28 ;  /* 0x000000c4ac1c723c */ /* 0x050fe2000004181c */
[----:B------:R-:W-:Y:S04]  /*245e0*/  DEPBAR.LE SB0, 0x0 ;  /* 0x000080000000791a */ /* 0x000fe80000000000 */
[----:B------:R-:W-:Y:S03]  /*245f0*/  BAR.SYNC.DEFER_BLOCKING 0x0 ;  /* 0x0000000000007b1d */ /* 0x000fe60000010000 */
[----:B------:R-:W-:Y:S08]  /*24600*/  HMMA.16816.F32.BF16 R32, R172, R198, R32 ;  /* 0x000000c6ac20723c */ /* 0x000ff00000041820 */
[C---:B-1----:R-:W-:Y:S08]  /*24610*/  HMMA.16816.F32.BF16 R4, R168.reuse, R176, R4 ;  /* 0x000000b0a804723c */ /* 0x042ff00000041804 */
[C---:B------:R-:W-:Y:S08]  /*24620*/  HMMA.16816.F32.BF16 R8, R168.reuse, R178, R8 ;  /* 0x000000b2a808723c */ /* 0x040ff00000041808 */
[C---:B--2---:R-:W-:Y:S08]  /*24630*/  HMMA.16816.F32.BF16 R12, R168.reuse, R180, R12 ;  /* 0x000000b4a80c723c */ /* 0x044ff0000004180c */
[C---:B------:R-:W-:Y:S08]  /*24640*/  HMMA.16816.F32.BF16 R16, R168.reuse, R182, R16 ;  /* 0x000000b6a810723c */ /* 0x040ff00000041810 */
[C---:B------:R-:W-:Y:S07]  /*24650*/  HMMA.16816.F32.BF16 R20, R168.reuse, R184, R20 ;  /* 0x000000b8a814723c */ /* 0x040fee0000041814 */
[----:B------:R-:W-:Y:S01]  /*24660*/  IMAD.MOV.U32 R184, RZ, RZ, R192 ;  /* 0x000000ffffb87224 */ /* 0x000fe200078e00c0 */
[C---:B------:R-:W-:Y:S04]  /*24670*/  HMMA.16816.F32.BF16 R24, R168.reuse, R186, R24 ;  /* 0x000000baa818723c */ /* 0x040fe80000041818 */
[----:B------:R-:W-:Y:S04]  /*24680*/  IMAD.MOV.U32 R185, RZ, RZ, R193 ;  /* 0x000000ffffb97224 */ /* 0x000fe800078e00c1 */
[C---:B---3--:R-:W-:Y:S08]  /*24690*/  HMMA.16816.F32.BF16 R28, R168.reuse, R188, R28 ;  /* 0x000000bca81c723c */ /* 0x048ff0000004181c */
        /* <DEDUP_REMOVED lines=16> */
[-C--:B------:R-:W-:Y:S02]  /*247a0*/  LOP3.LUT R172, R172, R175.reuse, RZ, 0x3c, !PT ;  /* 0x000000afacac7212 */ /* 0x080fe400078e3cff */
[----:B------:R-:W-:Y:S07]  /*247b0*/  IMAD.MOV R169, RZ, RZ, -R169 ;  /* 0x000000ffffa97224 */ /* 0x000fee00078e0aa9 */
[----:B-1----:R-:W1:Y:S02]  /*247c0*/  MUFU.RCP R3, R3 ;  /* 0x0000000300037308 */ /* 0x002e640000001000 */
[----:B-1----:R-:W-:Y:S02]  /*247d0*/  IADD3 R176, R3, 0xffffffe, RZ ;  /* 0x0ffffffe03b07810 */ /* 0x002fe40007ffe0ff */
[----:B------:R-:W-:Y:S06]  /*247e0*/  IABS R3, R166 ;  /* 0x000000a600037213 */ /* 0x000fec0000000000 */
[----:B------:R-:W1:Y:S01]  /*247f0*/  F2I.FTZ.U32.TRUNC.NTZ R177, R176 ;  /* 0x000000b000b17305 */ /* 0x000e62000021f000 */
[----:B------:R-:W-:Y:S01]  /*24800*/  LOP3.LUT R166, R166, R175, RZ, 0x3c, !PT ;  /* 0x000000afa6a67212 */ /* 0x000fe200078e3cff */
[--C-:B-1----:R-:W-:Y:S02]  /*24810*/  IMAD.MOV R173, RZ, RZ, -R177.reuse ;  /* 0x000000ffffad7224 */ /* 0x102fe400078e0ab1 */
[----:B------:R-:W-:Y:S02]  /*24820*/  IMAD.MOV.U32 R176, RZ, RZ, RZ ;  /* 0x000000ffffb07224 */ /* 0x000fe400078e00ff */
[----:B------:R-:W-:Y:S04]  /*24830*/  IMAD R173, R173, R170, RZ ;  /* 0x000000aaadad7224 */ /* 0x000fe800078e02ff */
[----:B------:R-:W-:Y:S02]  /*24840*/  IMAD.HI.U32 R173, R177, R173, R176 ;  /* 0x000000adb1ad7227 */ /* 0x000fe400078e00b0 */
[----:B------:R-:W2:Y:S04]  /*24850*/  LD.E.64 R176, [R164.64+0x20] ;  /* 0x00002004a4b07980 */ /* 0x000ea8000c101b00 */
[----:B------:R-:W-:Y:S04]  /*24860*/  IMAD.HI.U32 R171, R173, R168, RZ ;  /* 0x000000a8adab7227 */ /* 0x000fe800078e00ff */
[----:B------:R-:W-:Y:S02]  /*24870*/  IMAD R168, R171, R169, R168 ;  /* 0x000000a9aba87224 */ /* 0x000fe400078e02a8 */
[----:B------:R-:W-:Y:S03]  /*24880*/  IMAD.HI.U32 R174, R173, R3, RZ ;  /* 0x00000003adae7227 */ /* 0x000fe600078e00ff */
[----:B------:R-:W-:Y:S01]  /*24890*/  ISETP.GT.U32.AND P2, PT, R170, R168, PT ;  /* 0x000000a8aa00720c */ /* 0x000fe20003f44070 */
[----:B------:R-:W-:Y:S01]  /*248a0*/  IMAD R3, R174, R169, R3 ;  /* 0x000000a9ae037224 */ /* 0x000fe200078e0203 */
[----:B------:R-:W-:Y:S04]  /*248b0*/  LOP3.LUT R169, RZ, R175, RZ, 0x33, !PT ;  /* 0x000000afffa97212 */ /* 0x000fe800078e33ff */
[----:B------:R-:W-:Y:S07]  /*248c0*/  ISETP.GT.U32.AND P0, PT, R170, R3, PT ;  /* 0x00000003aa00720c */ /* 0x000fee0003f04070 */
[--C-:B------:R-:W-:Y:S01]  /*248d0*/  @!P2 IMAD.IADD R168, R168, 0x1, -R170.reuse ;  /* 0x00000001a8a8a824 */ /* 0x100fe200078e0aaa */
[----:B------:R-:W-:Y:S04]  /*248e0*/  @!P2 IADD3 R171, R171, 0x1, RZ ;  /* 0x00000001ababa810 */ /* 0x000fe80007ffe0ff */
[-C--:B------:R-:W-:Y:S01]  /*248f0*/  ISETP.GE.U32.AND P1, PT, R168, R170.reuse, PT ;  /* 0x000000aaa800720c */ /* 0x080fe20003f26070 */
[----:B------:R-:W-:Y:S01]  /*24900*/  @!P0 IMAD.IADD R3, R3, 0x1, -R170 ;  /* 0x0000000103038824 */ /* 0x000fe200078e0aaa */
[----:B------:R-:W-:Y:S02]  /*24910*/  @!P0 IADD3 R174, R174, 0x1, RZ ;  /* 0x00000001aeae8810 */ /* 0x000fe40007ffe0ff */
[----:B------:R-:W-:Y:S02]  /*24920*/  ISETP.GE.AND P0, PT, R172, RZ, PT ;  /* 0x000000ffac00720c */ /* 0x000fe40003f06270 */
[----:B------:R-:W-:Y:S07]  /*24930*/  ISETP.GE.U32.AND P2, PT, R3, R170, PT ;  /* 0x000000aa0300720c */ /* 0x000fee0003f46070 */
[----:B------:R-:W-:Y:S02]  /*24940*/  @P1 IADD3 R171, R171, 0x1, RZ ;  /* 0x00000001abab1810 */ /* 0x000fe40007ffe0ff */
[----:B------:R-:W-:Y:S03]  /*24950*/  ISETP.GE.AND P1, PT, R166, RZ, PT ;  /* 0x000000ffa600720c */ /* 0x000fe60003f26270 */
[----:B------:R-:W-:Y:S01]  /*24960*/  @!P0 IMAD.MOV R171, RZ, RZ, -R171 ;  /* 0x000000ffffab8224 */ /* 0x000fe200078e0aab */
[----:B------:R-:W-:Y:S02]  /*24970*/  @P2 IADD3 R174, R174, 0x1, RZ ;  /* 0x00000001aeae2810 */ /* 0x000fe40007ffe0ff */
[----:B------:R-:W-:Y:S04]  /*24980*/  ISETP.NE.AND P2, PT, R175, RZ, PT ;  /* 0x000000ffaf00720c */ /* 0x000fe80003f45270 */
[----:B------:R-:W-:Y:S02]  /*24990*/  SEL R173, R169, R171, !P2 ;  /* 0x000000aba9ad7207 */ /* 0x000fe40005000000 */
[----:B------:R-:W3:Y:S01]  /*249a0*/  LD.E.64 R170, [R164.64+0x38] ;  /* 0x00003804a4aa7980 */ /* 0x000ee2000c101b00 */
        /* <DEDUP_REMOVED lines=23> */
.L_x_8489:
[----:B------:R-:W-:Y:S02]  /*24b20*/  ULDC.64 UR4, c[0x0][0x118] ;  /* 0x0000460000047ab9 */ /* 0x000fe40000000a00 */
[----:B------:R-:W2:Y:S02]  /*24b30*/  LD.E R171, [R164.64+0x38] ;  /* 0x00003804a4ab7980 */ /* 0x000ea4000c101900 */
[----:B--2---:R-:W-:Y:S04]  /*24b40*/  LEA R171, -R171, RZ, 0x6 ;  /* 0x000000ffabab7211 */ /* 0x004fe800078e31ff */
[----:B------:R-:W-:Y:S02]  /*24b50*/  SHF.R.S32.HI R166, RZ, 0x1f, R171 ;  /* 0x0000001fffa67819 */ /* 0x000fe400000114ab */
.L_x_8490:
[----:B------:R-:W-:Y:S05]  /*24b60*/  BSYNC B0 ;  /* 0x0000000000007941 */ /* 0x000fea0003800000 */
.L_x_8488:
        /* <DEDUP_REMOVED lines=116> */
.L_x_8487:
[----:B------:R-:W-:Y:S05]  /*252b0*/  BSYNC B1 ;  /* 0x0000000000017941 */ /* 0x000fea0003800000 */
.L_x_8486:
[----:B------:R-:W2:Y:S01]  /*252c0*/  S2R R168, SR_TID.X ;  /* 0x0000000000a87919 */ /* 0x000ea20000002100 */
[----:B------:R-:W-:Y:S07]  /*252d0*/  ULDC.64 UR4, c[0x0][0x118] ;  /* 0x0000460000047ab9 */ /* 0x000fee0000000a00 */
[----:B------:R3:W4:Y:S01]  /*252e0*/  LD.E R165, [R164.64+0xdc] ;  /* 0x0000dc04a4a57980 */ /* 0x000722000c101900 */
[----:B--2---:R-:W-:Y:S04]  /*252f0*/  SHF.L.U32 R168, R168, 0x1, RZ ;  /* 0x00000001a8a87819 */ /* 0x004fe800000006ff */
[----:B------:R-:W-:Y:S05]  /*25300*/  LOP3.LUT R168, R168, 0x6, RZ, 0xc0, !PT ;  /* 0x00000006a8a87812 */ /* 0x000fea00078ec0ff */
[----:B------:R-:W-:Y:S05]  /*25310*/  IMAD R3, R239, 0x40, R168 ;  /* 0x00000040ef037824 */ /* 0x000fea00078e02a8 */
[----:B------:R-:W-:Y:S02]  /*25320*/  IADD3 R168, R249, -R3, RZ ;  /* 0x80000003f9a87210 */ /* 0x000fe40007ffe0ff */
[C---:B-1----:R-:W-:Y:S02]  /*25330*/  IADD3 R171, R3.reuse, 0x8, RZ ;  /* 0x0000000803ab7810 */ /* 0x042fe40007ffe0ff */
[----:B------:R-:W-:Y:S01]  /*25340*/  IABS R166, R168 ;  /* 0x000000a800a67213 */ /* 0x000fe20000000000 */
[----:B------:R-:W-:Y:S01]  /*25350*/  IMAD.IADD R168, R246, 0x1, -R3 ;  /* 0x00000001f6a87824 */ /* 0x000fe200078e0a03 */
[C---:B------:R-:W-:Y:S02]  /*25360*/  IADD3 R189, R3.reuse, 0x9, RZ ;  /* 0x0000000903bd7810 */ /* 0x040fe40007ffe0ff */
[C---:B------:R-:W-:Y:S02]  /*25370*/  IADD3 R186, R3.reuse, 0x10, RZ ;  /* 0x0000001003ba7810 */ /* 0x040fe40007ffe0ff */
[----:B------:R-:W-:Y:S01]  /*25380*/  IABS R169, R168 ;  /* 0x000000a800a97213 */ /* 0x000fe20000000000 */
[----:B------:R-:W1:Y:S01]  /*25390*/  I2F R166, R166 ;  /* 0x000000a600a67306 */ /* 0x000e620000201400 */
[C---:B------:R-:W-:Y:S02]  /*253a0*/  IADD3 R168, R3.reuse, 0x1, RZ ;  /* 0x0000000103a87810 */ /* 0x040fe40007ffe0ff */
[----:B------:R-:W-:Y:S02]  /*253b0*/  IADD3 R182, R3, 0x11, RZ ;  /* 0x0000001103b67810 */ /* 0x000fe40007ffe0ff */
[----:B------:R-:W-:Y:S02]  /*253c0*/  IADD3 R170, R249, -R168, RZ ;  /* 0x800000a8f9aa7210 */ /* 0x000fe40007ffe0ff */
[----:B------:R-:W-:Y:S02]  /*253d0*/  IADD3 R181, R3, 0x18, RZ ;  /* 0x0000001803b57810 */ /* 0x000fe40007ffe0ff */
[----:B------:R-:W-:Y:S01]  /*253e0*/  IABS R174, R170 ;  /* 0x000000aa00ae7213 */ /* 0x000fe20000000000 */
[----:B------:R-:W-:Y:S01]  /*253f0*/  IMAD.IADD R170, R249, 0x1, -R171 ;  /* 0x00000001f9aa7824 */ /* 0x000fe200078e0aab */
[C---:B------:R-:W-:Y:S01]  /*25400*/  IADD3 R179, R3.reuse, 0x19, RZ ;  /* 0x0000001903b37810 */ /* 0x040fe20007ffe0ff */
[----:B------:R-:W2:Y:S01]  /*25410*/  I2F R169, R169 ;  /* 0x000000a900a97306 */ /* 0x000ea20000201400 */
[----:B------:R-:W-:Y:S02]  /*25420*/  IADD3 R172, R3, 0x20, RZ ;  /* 0x0000002003ac7810 */ /* 0x000fe40007ffe0ff */
[----:B------:R-:W-:Y:S02]  /*25430*/  IABS R191, R170 ;  /* 0x000000aa00bf7213 */ /* 0x000fe40000000000 */
[C---:B------:R-:W-:Y:S02]  /*25440*/  IADD3 R170, R249.reuse, -R189, RZ ;  /* 0x800000bdf9aa7210 */ /* 0x040fe40007ffe0ff */
[C---:B------:R-:W-:Y:S02]  /*25450*/  ISETP.GE.AND P3, PT, R168.reuse, R248, PT ;  /* 0x000000f8a800720c */ /* 0x040fe40003f66270 */
[----:B------:R-:W-:Y:S01]  /*25460*/  IABS R192, R170 ;  /* 0x000000aa00c07213 */ /* 0x000fe20000000000 */
[----:B------:R-:W-:Y:S01]  /*25470*/  IMAD.IADD R170, R249, 0x1, -R186 ;  /* 0x00000001f9aa7824 */ /* 0x000fe200078e0aba */
[C---:B------:R-:W-:Y:S01]  /*25480*/  ISETP.GE.AND P0, PT, R168.reuse, R245, PT ;  /* 0x000000f5a800720c */ /* 0x040fe20003f06270 */
[----:B------:R-:W3:Y:S01]  /*25490*/  I2F R174, R174 ;  /* 0x000000ae00ae7306 */ /* 0x000ee20000201400 */
[C---:B------:R-:W-:Y:S01]  /*254a0*/  ISETP.GE.OR P3, PT, R168.reuse, R247, !P3 ;  /* 0x000000f7a800720c */ /* 0x040fe20005f66670 */
[----:B-1----:R-:W-:Y:S01]  /*254b0*/  FFMA.FTZ R4, -R243, R166, R4 ;  /* 0x000000a6f3047223 */ /* 0x002fe20000010104 */
[----:B------:R-:W-:Y:S02]  /*254c0*/  IABS R187, R170 ;  /* 0x000000aa00bb7213 */ /* 0x000fe40000000000 */
[C---:B------:R-:W-:Y:S02]  /*254d0*/  IADD3 R170, R249.reuse, -R182, RZ ;  /* 0x800000b6f9aa7210 */ /* 0x040fe40007ffe0ff */
[----:B------:R-:W-:Y:S02]  /*254e0*/  ISETP.GE.OR P0, PT, R168, R244, !P0 ;  /* 0x000000f4a800720c */ /* 0x000fe40004706670 */
[----:B------:R-:W-:Y:S01]  /*254f0*/  IABS R190, R170 ;  /* 0x000000aa00be7213 */ /* 0x000fe20000000000 */
[----:B------:R-:W-:Y:S01]  /*25500*/  IMAD.IADD R170, R249, 0x1, -R181 ;  /* 0x00000001f9aa7824 */ /* 0x000fe200078e0ab5 */
[----:B------:R-:W-:Y:S01]  /*25510*/  ISETP.GE.AND P4, PT, R3, R248, PT ;  /* 0x000000f80300720c */ /* 0x000fe20003f86270 */
[----:B--2---:R-:W-:Y:S01]  /*25520*/  FFMA.FTZ R6, -R243, R169, R6 ;  /* 0x000000a9f3067223 */ /* 0x004fe20000010106 */
[C---:B------:R-:W-:Y:S01]  /*25530*/  ISETP.GE.AND P6, PT, R3.reuse, R245, PT ;  /* 0x000000f50300720c */ /* 0x040fe20003fc6270 */
[----:B------:R-:W1:Y:S01]  /*25540*/  I2F R187, R187 ;  /* 0x000000bb00bb7306 */ /* 0x000e620000201400 */
[----:B------:R-:W-:Y:S02]  /*25550*/  IABS R183, R170 ;  /* 0x000000aa00b77213 */ /* 0x000fe40000000000 */
[C---:B------:R-:W-:Y:S02]  /*25560*/  IADD3 R170, R246.reuse, -R168, RZ ;  /* 0x800000a8f6aa7210 */ /* 0x040fe40007ffe0ff */
[----:B------:R-:W-:Y:S02]  /*25570*/  ISETP.GE.OR P4, PT, R3, R247, !P4 ;  /* 0x000000f70300720c */ /* 0x000fe40006786670 */
[----:B------:R-:W-:Y:S01]  /*25580*/  IABS R188, R170 ;  /* 0x000000aa00bc7213 */ /* 0x000fe20000000000 */
[----:B------:R-:W-:Y:S01]  /*25590*/  IMAD.IADD R170, R249, 0x1, -R179 ;  /* 0x00000001f9aa7824 */ /* 0x000fe200078e0ab3 */
[----:B------:R-:W-:Y:S01]  /*255a0*/  ISETP.GE.AND P1, PT, R171, R248, PT ;  /* 0x000000f8ab00720c */ /* 0x000fe20003f26270 */
[----:B---3--:R-:W-:Y:S01]  /*255b0*/  FFMA.FTZ R5, -R243, R174, R5 ;  /* 0x000000aef3057223 */ /* 0x008fe20000010105 */
[----:B------:R-:W-:Y:S01]  /*255c0*/  ISETP.GE.AND P5, PT, R171, R245, PT ;  /* 0x000000f5ab00720c */ /* 0x000fe20003fa6270 */
[----:B------:R-:W2:Y:S01]  /*255d0*/  I2F R191, R191 ;  /* 0x000000bf00bf7306 */ /* 0x000ea20000201400 */
[----:B------:R-:W-:Y:S02]  /*255e0*/  IABS R180, R170 ;  /* 0x000000aa00b47213 */ /* 0x000fe40000000000 */
[C---:B------:R-:W-:Y:S02]  /*255f0*/  IADD3 R170, R246.reuse, -R171, RZ ;  /* 0x800000abf6aa7210 */ /* 0x040fe40007ffe0ff */
[----:B------:R-:W-:Y:S02]  /*25600*/  ISETP.GE.OR P6, PT, R3, R244, !P6 ;  /* 0x000000f40300720c */ /* 0x000fe400077c6670 */
[----:B------:R-:W-:Y:S01]  /*25610*/  IABS R178, R170 ;  /* 0x000000aa00b27213 */ /* 0x000fe20000000000 */
[----:B------:R-:W-:Y:S01]  /*25620*/  IMAD.IADD R170, R249, 0x1, -R172 ;  /* 0x00000001f9aa7824 */ /* 0x000fe200078e0aac */
[C---:B------:R-:W-:Y:S01]  /*25630*/  ISETP.GE.OR P5, PT, R171.reuse, R244, !P5 ;  /* 0x000000f4ab00720c */ /* 0x040fe20006fa6670 */
[----:B------:R-:W3:Y:S01]  /*25640*/  I2F R183, R183 ;  /* 0x000000b700b77306 */ /* 0x000ee20000201400 */
[----:B------:R-:W-:Y:S01]  /*25650*/  ISETP.GE.OR P1, PT, R171, R247, !P1 ;  /* 0x000000f7ab00720c */ /* 0x000fe20004f26670 */
[----:B-1----:R-:W-:Y:S01]  /*25660*/  FFMA.FTZ R12, -R243, R187, R12 ;  /* 0x000000bbf30c7223 */ /* 0x002fe2000001010c */
[----:B------:R-:W-:Y:S02]  /*25670*/  IABS R177, R170 ;  /* 0x000000aa00b17213 */ /* 0x000fe40000000000 */
[----:B------:R-:W-:Y:S02]  /*25680*/  IADD3 R170, R246, -R189, RZ ;  /* 0x800000bdf6aa7210 */ /* 0x000fe40007ffe0ff */
[----:B------:R-:W-:Y:S02]  /*25690*/  FSEL R171, R4, -INF , !P4 ;  /* 0xff80000004ab7808 */ /* 0x000fe40006000000 */
[----:B------:R-:W-:Y:S01]  /*256a0*/  IABS R176, R170 ;  /* 0x000000aa00b07213 */ /* 0x000fe20000000000 */
[----:B------:R-:W1:Y:S01]  /*256b0*/  I2F R190, R190 ;  /* 0x000000be00be7306 */ /* 0x000e620000201400 */
[----:B------:R-:W-:Y:S02]  /*256c0*/  IADD3 R170, R3, 0x21, RZ ;  /* 0x0000002103aa7810 */ /* 0x000fe40007ffe0ff */
[----:B------:R-:W-:Y:S01]  /*256d0*/  FSEL R169, R6, -INF , !P6 ;  /* 0xff80000006a97808 */ /* 0x000fe20007000000 */
[----:B--2---:R-:W-:Y:S01]  /*256e0*/  FFMA.FTZ R8, -R243, R191, R8 ;  /* 0x000000bff3087223 */ /* 0x004fe20000010108 */
[----:B------:R-:W-:Y:S01]  /*256f0*/  FSEL R5, R5, -INF , !P3 ;  /* 0xff80000005057808 */ /* 0x000fe20005800000 */
[----:B------:R-:W-:Y:S01]  /*25700*/  IMAD.IADD R173, R249, 0x1, -R170 ;  /* 0x00000001f9ad7824 */ /* 0x000fe200078e0aaa */
[C---:B------:R-:W-:Y:S02]  /*25710*/  ISETP.GE.AND P6, PT, R186.reuse, R248, PT ;  /* 0x000000f8ba00720c */ /* 0x040fe40003fc6270 */
[----:B------:R-:W-:Y:S01]  /*25720*/  ISETP.GE.AND P3, PT, R186, R245, PT ;  /* 0x000000f5ba00720c */ /* 0x000fe20003f66270 */
[----:B------:R-:W2:Y:S01]  /*25730*/  I2F R180, R180 ;  /* 0x000000b400b47306 */ /* 0x000ea20000201400 */
[----:B------:R-:W-:Y:S02]  /*25740*/  IABS R164, R173 ;  /* 0x000000ad00a47213 */ /* 0x000fe40000000000 */
[----:B------:R-:W-:Y:S01]  /*25750*/  IADD3 R173, R246, -R186, RZ ;  /* 0x800000baf6ad7210 */ /* 0x000fe20007ffe0ff */
[----:B---3--:R-:W-:Y:S01]  /*25760*/  FFMA.FTZ R16, -R243, R183, R16 ;  /* 0x000000b7f3107223 */ /* 0x008fe20000010110 */
[C---:B------:R-:W-:Y:S02]  /*25770*/  ISETP.GE.OR P3, PT, R186.reuse, R244, !P3 ;  /* 0x000000f4ba00720c */ /* 0x040fe40005f66670 */
[-C--:B------:R-:W-:Y:S02]  /*25780*/  ISETP.GE.OR P6, PT, R186, R247.reuse, !P6 ;  /* 0x000000f7ba00720c */ /* 0x080fe400077c6670 */
[----:B------:R-:W-:Y:S01]  /*25790*/  IADD3 R166, R3, 0x28, RZ ;  /* 0x0000002803a67810 */ /* 0x000fe20007ffe0ff */
[----:B------:R-:W3:Y:S01]  /*257a0*/  I2F R168, R164 ;  /* 0x000000a400a87306 */ /* 0x000ee20000201400 */
[----:B------:R-:W-:Y:S02]  /*257b0*/  FSEL R194, R12, -INF , !P6 ;  /* 0xff8000000cc27808 */ /* 0x000fe40007000000 */
[----:B------:R-:W-:Y:S01]  /*257c0*/  ISETP.GE.AND P6, PT, R181, R248, PT ;  /* 0x000000f8b500720c */ /* 0x000fe20003fc6270 */
[----:B------:R-:W-:Y:S01]  /*257d0*/  IMAD.IADD R175, R249, 0x1, -R166 ;  /* 0x00000001f9af7824 */ /* 0x000fe200078e0aa6 */
[----:B------:R-:W-:Y:S01]  /*257e0*/  FSEL R8, R8, -INF , !P1 ;  /* 0xff80000008087808 */ /* 0x000fe20004800000 */
[----:B-1----:R-:W-:Y:S01]  /*257f0*/  FFMA.FTZ R13, -R243, R190, R13 ;  /* 0x000000bef30d7223 */ /* 0x002fe2000001010d */
[C---:B------:R-:W-:Y:S02]  /*25800*/  ISETP.GE.AND P1, PT, R182.reuse, R248, PT ;  /* 0x000000f8b600720c */ /* 0x040fe40003f26270 */
[----:B------:R-:W-:Y:S01]  /*25810*/  ISETP.GE.OR P6, PT, R181, R247, !P6 ;  /* 0x000000f7b500720c */ /* 0x000fe200077c6670 */
[----:B------:R-:W1:Y:S01]  /*25820*/  I2F R192, R192 ;  /* 0x000000c000c07306 */ /* 0x000e620000201400 */
[----:B------:R-:W-:Y:S02]  /*25830*/  IABS R175, R175 ;  /* 0x000000af00af7213 */ /* 0x000fe40000000000 */
[----:B------:R-:W-:Y:S01]  /*25840*/  ISETP.GE.OR P1, PT, R182, R247, !P1 ;  /* 0x000000f7b600720c */ /* 0x000fe20004f26670 */
[----:B--2---:R-:W-:Y:S01]  /*25850*/  FFMA.FTZ R17, -R243, R180, R17 ;  /* 0x000000b4f3117223 */ /* 0x004fe20000010111 */
[----:B------:R-:W-:Y:S02]  /*25860*/  FSEL R196, R16, -INF , !P6 ;  /* 0xff80000010c47808 */ /* 0x000fe40007000000 */
[----:B------:R-:W-:Y:S02]  /*25870*/  ISETP.GE.AND P6, PT, R179, R248, PT ;  /* 0x000000f8b300720c */ /* 0x000fe40003fc6270 */
[C---:B------:R-:W-:Y:S01]  /*25880*/  IADD3 R174, R246.reuse, -R182, RZ ;  /* 0x800000b6f6ae7210 */ /* 0x040fe20007ffe0ff */
[----:B------:R-:W2:Y:S01]  /*25890*/  I2F R177, R177 ;  /* 0x000000b100b17306 */ /* 0x000ea20000201400 */
[----:B------:R-:W-:Y:S02]  /*258a0*/  ISETP.GE.AND P2, PT, R189, R248, PT ;  /* 0x000000f8bd00720c */ /* 0x000fe40003f46270 */
[----:B------:R-:W-:Y:S01]  /*258b0*/  FSEL R195, R13, -INF , !P1 ;  /* 0xff8000000dc37808 */ /* 0x000fe20004800000 */
[----:B---3--:R-:W-:Y:S01]  /*258c0*/  FFMA.FTZ R21, -R243, R168, R21 ;  /* 0x000000a8f3157223 */ /* 0x008fe20000010115 */
[----:B------:R-:W-:Y:S02]  /*258d0*/  IABS R164, R173 ;  /* 0x000000ad00a47213 */ /* 0x000fe40000000000 */
[----:B------:R-:W-:Y:S02]  /*258e0*/  ISETP.GE.AND P4, PT, R189, R245, PT ;  /* 0x000000f5bd00720c */ /* 0x000fe40003f86270 */
[-C--:B------:R-:W-:Y:S01]  /*258f0*/  ISETP.GE.OR P6, PT, R179, R247.reuse, !P6 ;  /* 0x000000f7b300720c */ /* 0x080fe200077c6670 */
[----:B------:R-:W3:Y:S01]  /*25900*/  I2F R173, R164 ;  /* 0x000000a400ad7306 */ /* 0x000ee20000201400 */
[----:B------:R-:W-:Y:S02]  /*25910*/  IABS R174, R174 ;  /* 0x000000ae00ae7213 */ /* 0x000fe40000000000 */
[----:B------:R-:W-:Y:S01]  /*25920*/  IADD3 R6, R3, 0x30, RZ ;  /* 0x0000003003067810 */ /* 0x000fe20007ffe0ff */
[----:B-1----:R-:W-:Y:S01]  /*25930*/  FFMA.FTZ R9, -R243, R192, R9 ;  /* 0x000000c0f3097223 */ /* 0x002fe20000010109 */
[C---:B------:R-:W-:Y:S02]  /*25940*/  ISETP.GE.OR P2, PT, R189.reuse, R247, !P2 ;  /* 0x000000f7bd00720c */ /* 0x040fe40005746670 */
[----:B------:R-:W-:Y:S01]  /*25950*/  ISETP.GE.OR P4, PT, R189, R244, !P4 ;  /* 0x000000f4bd00720c */ /* 0x000fe20006786670 */
[----:B------:R-:W-:Y:S01]  /*25960*/  IMAD.IADD R191, R249, 0x1, -R6 ;  /* 0x00000001f9bf7824 */ /* 0x000fe200078e0a06 */
[----:B------:R-:W-:Y:S01]  /*25970*/  IADD3 R189, R246, -R181, RZ ;  /* 0x800000b5f6bd7210 */ /* 0x000fe20007ffe0ff */
[----:B------:R-:W1:Y:S01]  /*25980*/  I2F R188, R188 ;  /* 0x000000bc00bc7306 */ /* 0x000e620000201400 */
[----:B------:R-:W-:Y:S02]  /*25990*/  FSEL R197, R17, -INF , !P6 ;  /* 0xff80000011c57808 */ /* 0x000fe40007000000 */
[----:B------:R-:W-:Y:S01]  /*259a0*/  ISETP.GE.AND P6, PT, R172, R248, PT ;  /* 0x000000f8ac00720c */ /* 0x000fe20003fc6270 */
[----:B--2---:R-:W-:Y:S01]  /*259b0*/  FFMA.FTZ R20, -R243, R177, R20 ;  /* 0x000000b1f3147223 */ /* 0x004fe20000010114 */
[----:B------:R-:W-:Y:S02]  /*259c0*/  FSEL R9, R9, -INF , !P2 ;  /* 0xff80000009097808 */ /* 0x000fe40005000000 */
[----:B------:R-:W-:Y:S02]  /*259d0*/  ISETP.GE.AND P2, PT, R182, R245, PT ;  /* 0x000000f5b600720c */ /* 0x000fe40003f46270 */
[----:B------:R-:W-:Y:S01]  /*259e0*/  IABS R189, R189 ;  /* 0x000000bd00bd7213 */ /* 0x000fe20000000000 */
[----:B------:R-:W2:Y:S01]  /*259f0*/  I2F R175, R175 ;  /* 0x000000af00af7306 */ /* 0x000ea20000201400 */
[----:B------:R-:W-:Y:S02]  /*25a00*/  ISETP.GE.OR P6, PT, R172, R247, !P6 ;  /* 0x000000f7ac00720c */ /* 0x000fe400077c6670 */
[----:B------:R-:W-:Y:S01]  /*25a10*/  ISETP.GE.OR P2, PT, R182, R244, !P2 ;  /* 0x000000f4b600720c */ /* 0x000fe20005746670 */
[----:B---3--:R-:W-:Y:S01]  /*25a20*/  FFMA.FTZ R14, -R243, R173, R14 ;  /* 0x000000adf30e7223 */ /* 0x008fe2000001010e */
[C---:B------:R-:W-:Y:S02]  /*25a30*/  IADD3 R164, R3.reuse, 0x29, RZ ;  /* 0x0000002903a47810 */ /* 0x040fe40007ffe0ff */
[----:B------:R-:W-:Y:S02]  /*25a40*/  IADD3 R12, R3, 0x31, RZ ;  /* 0x00000031030c7810 */ /* 0x000fe40007ffe0ff */
[----:B------:R-:W-:Y:S01]  /*25a50*/  IABS R191, R191 ;  /* 0x000000bf00bf7213 */ /* 0x000fe20000000000 */
[----:B------:R-:W-:Y:S01]  /*25a60*/  IMAD.IADD R4, R249, 0x1, -R164 ;  /* 0x00000001f9047824 */ /* 0x000fe200078e0aa4 */
[----:B------:R-:W3:Y:S01]  /*25a70*/  I2F R174, R174 ;  /* 0x000000ae00ae7306 */ /* 0x000ee20000201400 */
[----:B------:R-:W-:Y:S01]  /*25a80*/  FSEL R187, R20, -INF , !P6 ;  /* 0xff80000014bb7808 */ /* 0x000fe20007000000 */
[----:B------:R-:W-:Y:S01]  /*25a90*/  IMAD.IADD R20, R246, 0x1, -R170 ;  /* 0x00000001f6147824 */ /* 0x000fe200078e0aaa */
[C---:B------:R-:W-:Y:S01]  /*25aa0*/  ISETP.GE.AND P6, PT, R170.reuse, R248, PT ;  /* 0x000000f8aa00720c */ /* 0x040fe20003fc6270 */
[----:B-1----:R-:W-:Y:S01]  /*25ab0*/  FFMA.FTZ R7, -R243, R188, R7 ;  /* 0x000000bcf3077223 */ /* 0x002fe20000010107 */
[----:B------:R-:W-:Y:S02]  /*25ac0*/  IABS R4, R4 ;  /* 0x0000000400047213 */ /* 0x000fe40000000000 */
[----:B------:R-:W-:Y:S02]  /*25ad0*/  ISETP.GE.OR P6, PT, R170, R247, !P6 ;  /* 0x000000f7aa00720c */ /* 0x000fe400077c6670 */
[----:B------:R-:W-:Y:S01]  /*25ae0*/  FSEL R7, R7, -INF , !P0 ;  /* 0xff80000007077808 */ /* 0x000fe20004000000 */
[----:B------:R-:W1:Y:S01]  /*25af0*/  I2F R186, R4 ;  /* 0x0000000400ba7306 */ /* 0x000e620000201400 */
[----:B------:R-:W-:Y:S02]  /*25b00*/  ISETP.GE.AND P0, PT, R179, R245, PT ;  /* 0x000000f5b300720c */ /* 0x000fe40003f06270 */
[----:B------:R-:W-:Y:S01]  /*25b10*/  FSEL R193, R21, -INF , !P6 ;  /* 0xff80000015c17808 */ /* 0x000fe20007000000 */
[----:B--2---:R-:W-:Y:S01]  /*25b20*/  FFMA.FTZ R24, -R243, R175, R24 ;  /* 0x000000aff3187223 */ /* 0x004fe20000010118 */
[C---:B------:R-:W-:Y:S02]  /*25b30*/  ISETP.GE.AND P6, PT, R166.reuse, R248, PT ;  /* 0x000000f8a600720c */ /* 0x040fe40003fc6270 */
[----:B------:R-:W-:Y:S02]  /*25b40*/  ISETP.GE.OR P0, PT, R179, R244, !P0 ;  /* 0x000000f4b300720c */ /* 0x000fe40004706670 */
[----:B------:R-:W-:Y:S01]  /*25b50*/  ISETP.GE.OR P6, PT, R166, R247, !P6 ;  /* 0x000000f7a600720c */ /* 0x000fe200077c6670 */
[----:B------:R-:W2:Y:S01]  /*25b60*/  I2F R182, R189 ;  /* 0x000000bd00b67306 */ /* 0x000ea20000201400 */
[----:B------:R-:W-:Y:S02]  /*25b70*/  FSEL R198, R14, -INF , !P3 ;  /* 0xff8000000ec67808 */ /* 0x000fe40005800000 */
[----:B------:R-:W-:Y:S01]  /*25b80*/  FSEL R192, R24, -INF , !P6 ;  /* 0xff80000018c07808 */ /* 0x000fe20007000000 */
[C---:B---3--:R-:W-:Y:S01]  /*25b90*/  FFMA.FTZ R15, -R243.reuse, R174, R15 ;  /* 0x000000aef30f7223 */ /* 0x048fe2000001010f */
[----:B------:R-:W-:Y:S02]  /*25ba0*/  ISETP.GE.AND P6, PT, R164, R248, PT ;  /* 0x000000f8a400720c */ /* 0x000fe40003fc6270 */
[----:B------:R-:W-:Y:S02]  /*25bb0*/  ISETP.GE.AND P3, PT, R166, R245, PT ;  /* 0x000000f5a600720c */ /* 0x000fe40003f66270 */
[----:B------:R-:W-:Y:S01]  /*25bc0*/  ISETP.GE.OR P6, PT, R164, R247, !P6 ;  /* 0x000000f7a400720c */ /* 0x000fe200077c6670 */
[----:B------:R-:W3:Y:S01]  /*25bd0*/  I2F R183, R191 ;  /* 0x000000bf00b77306 */ /* 0x000ee20000201400 */
[----:B------:R-:W-:Y:S02]  /*25be0*/  ISETP.GE.OR P3, PT, R166, R244, !P3 ;  /* 0x000000f4a600720c */ /* 0x000fe40005f66670 */
[C---:B------:R-:W-:Y:S01]  /*25bf0*/  IADD3 R166, R246.reuse, -R166, RZ ;  /* 0x800000a6f6a67210 */ /* 0x040fe20007ffe0ff */
[----:B-1----:R-:W-:Y:S01]  /*25c00*/  FFMA.FTZ R25, -R243, R186, R25 ;  /* 0x000000baf3197223 */ /* 0x002fe20000010119 */
[C---:B------:R-:W-:Y:S01]  /*25c10*/  IADD3 R4, R246.reuse, -R179, RZ ;  /* 0x800000b3f6047210 */ /* 0x040fe20007ffe0ff */
[----:B------:R-:W-:Y:S01]  /*25c20*/  IMAD.IADD R179, R246, 0x1, -R172 ;  /* 0x00000001f6b37824 */ /* 0x000fe200078e0aac */
[----:B------:R-:W-:Y:S02]  /*25c30*/  FSEL R199, R15, -INF , !P2 ;  /* 0xff8000000fc77808 */ /* 0x000fe40005000000 */
[----:B------:R-:W-:Y:S01]  /*25c40*/  IABS R4, R4 ;  /* 0x0000000400047213 */ /* 0x000fe20000000000 */
[----:B------:R-:W1:Y:S01]  /*25c50*/  I2F R178, R178 ;  /* 0x000000b200b27306 */ /* 0x000e620000201400 */
[----:B------:R-:W-:Y:S02]  /*25c60*/  IABS R166, R166 ;  /* 0x000000a600a67213 */ /* 0x000fe40000000000 */
[----:B------:R-:W-:Y:S01]  /*25c70*/  IABS R20, R20 ;  /* 0x0000001400147213 */ /* 0x000fe20000000000 */
[----:B------:R-:W-:Y:S01]  /*25c80*/  IMAD.MOV.U32 R13, RZ, RZ, R4 ;  /* 0x000000ffff0d7224 */ /* 0x000fe200078e0004 */
[----:B------:R-:W-:Y:S01]  /*25c90*/  IADD3 R4, R249, -R12, RZ ;  /* 0x8000000cf9047210 */ /* 0x000fe20007ffe0ff */
[----:B--2---:R-:W-:Y:S01]  /*25ca0*/  FFMA.FTZ R18, -R243, R182, R18 ;  /* 0x000000b6f3127223 */ /* 0x004fe20000010112 */
[----:B------:R-:W-:Y:S02]  /*25cb0*/  FSEL R189, R25, -INF , !P6 ;  /* 0xff80000019bd7808 */ /* 0x000fe40007000000 */
[----:B------:R-:W-:Y:S01]  /*25cc0*/  IABS R4, R4 ;  /* 0x0000000400047213 */ /* 0x000fe20000000000 */
[----:B------:R-:W2:Y:S01]  /*25cd0*/  I2F R16, R13 ;  /* 0x0000000d00107306 */ /* 0x000ea20000201400 */
[----:B------:R-:W-:Y:S02]  /*25ce0*/  ISETP.GE.AND P6, PT, R6, R248, PT ;  /* 0x000000f80600720c */ /* 0x000fe40003fc6270 */
[----:B------:R-:W-:Y:S01]  /*25cf0*/  ISETP.GE.AND P2, PT, R164, R245, PT ;  /* 0x000000f5a400720c */ /* 0x000fe20003f46270 */
[----:B---3--:R-:W-:Y:S01]  /*25d00*/  FFMA.FTZ R28, -R243, R183, R28 ;  /* 0x000000b7f31c7223 */ /* 0x008fe2000001011c */
[----:B------:R-:W-:Y:S02]  /*25d10*/  ISETP.GE.OR P6, PT, R6, R247, !P6 ;  /* 0x000000f70600720c */ /* 0x000fe400077c6670 */
[CC--:B------:R-:W-:Y:S02]  /*25d20*/  ISETP.GE.AND P1, PT, R181.reuse, R245.reuse, PT ;  /* 0x000000f5b500720c */ /* 0x0c0fe40003f26270 */
[-C--:B------:R-:W-:Y:S01]  /*25d30*/  ISETP.GE.OR P2, PT, R164, R244.reuse, !P2 ;  /* 0x000000f4a400720c */ /* 0x080fe20005746670 */
[----:B------:R-:W3:Y:S01]  /*25d40*/  I2F R180, R4 ;  /* 0x0000000400b47306 */ /* 0x000ee20000201400 */
[----:B------:R-:W-:Y:S01]  /*25d50*/  IMAD.IADD R164, R246, 0x1, -R164 ;  /* 0x00000001f6a47824 */ /* 0x000fe200078e0aa4 */
[----:B------:R-:W-:Y:S01]  /*25d60*/  ISETP.GE.OR P1, PT, R181, R244, !P1 ;  /* 0x000000f4b500720c */ /* 0x000fe20004f26670 */
[C---:B-1----:R-:W-:Y:S03]  /*25d70*/  FFMA.FTZ R10, -R243.reuse, R178, R10 ;  /* 0x000000b2f30a7223 */ /* 0x042fe6000001010a */
[----:B------:R-:W-:Y:S02]  /*25d80*/  IABS R164, R164 ;  /* 0x000000a400a47213 */ /* 0x000fe40000000000 */
[----:B------:R-:W-:Y:S02]  /*25d90*/  FSEL R252, R18, -INF , !P1 ;  /* 0xff80000012fc7808 */ /* 0x000fe40004800000 */
[----:B------:R-:W1:Y:S01]  /*25da0*/  I2F R176, R176 ;  /* 0x000000b000b07306 */ /* 0x000e620000201400 */
[----:B------:R-:W-:Y:S02]  /*25db0*/  ISETP.GE.AND P1, PT, R6, R245, PT ;  /* 0x000000f50600720c */ /* 0x000fe40003f26270 */
[----:B------:R-:W-:Y:S01]  /*25dc0*/  FSEL R10, R10, -INF , !P5 ;  /* 0xff8000000a0a7808 */ /* 0x000fe20006800000 */
[----:B--2---:R-:W-:Y:S01]  /*25dd0*/  FFMA.FTZ R19, -R243, R16, R19 ;  /* 0x00000010f3137223 */ /* 0x004fe20000010113 */
[----:B------:R-:W-:Y:S02]  /*25de0*/  IABS R13, R179 ;  /* 0x000000b3000d7213 */ /* 0x000fe40000000000 */
[----:B------:R-:W-:Y:S02]  /*25df0*/  FMNMX.FTZ R16, R171, R2, !PT ;  /* 0x00000002ab107209 */ /* 0x000fe40007810000 */
[----:B------:R-:W-:Y:S01]  /*25e00*/  FSEL R179, R28, -INF , !P6 ;  /* 0xff8000001cb37808 */ /* 0x000fe20007000000 */
[----:B------:R-:W2:Y:S01]  /*25e10*/  I2F R14, R166 ;  /* 0x000000a6000e7306 */ /* 0x000ea20000201400 */
[----:B------:R-:W-:Y:S01]  /*25e20*/  FMNMX.FTZ R15, R5, R16, !PT ;  /* 0x00000010050f7209 */ /* 0x000fe20007810000 */
[----:B------:R-:W-:Y:S01]  /*25e30*/  IMAD.MOV.U32 R28, RZ, RZ, R187 ;  /* 0x000000ffff1c7224 */ /* 0x000fe200078e00bb */
[----:B------:R-:W-:Y:S01]  /*25e40*/  FSEL R24, R19, -INF , !P0 ;  /* 0xff80000013187808 */ /* 0x000fe20004000000 */
[----:B---3--:R-:W-:Y:S01]  /*25e50*/  FFMA.FTZ R29, -R243, R180, R29 ;  /* 0x000000b4f31d7223 */ /* 0x008fe2000001011d */
[----:B------:R-:W-:Y:S02]  /*25e60*/  FMNMX.FTZ R16, R8, R15, !PT ;  /* 0x0000000f08107209 */ /* 0x000fe40007810000 */
[C---:B------:R-:W-:Y:S02]  /*25e70*/  ISETP.GE.AND P6, PT, R12.reuse, R248, PT ;  /* 0x000000f80c00720c */ /* 0x040fe40003fc6270 */
[C---:B------:R-:W-:Y:S01]  /*25e80*/  ISETP.GE.AND P0, PT, R12.reuse, R245, PT ;  /* 0x000000f50c00720c */ /* 0x040fe20003f06270 */
[----:B------:R-:W3:Y:S01]  /*25e90*/  I2F R13, R13 ;  /* 0x0000000d000d7306 */ /* 0x000ee20000201400 */
[----:B------:R-:W-:Y:S02]  /*25ea0*/  FMNMX.FTZ R15, R9, R16, !PT ;  /* 0x00000010090f7209 */ /* 0x000fe40007810000 */
[----:B------:R-:W-:Y:S01]  /*25eb0*/  IADD3 R4, R3, 0x38, RZ ;  /* 0x0000003803047810 */ /* 0x000fe20007ffe0ff */
[----:B-1----:R-:W-:Y:S01]  /*25ec0*/  FFMA.FTZ R11, -R243, R176, R11 ;  /* 0x000000b0f30b7223 */ /* 0x002fe2000001010b */
[C---:B------:R-:W-:Y:S02]  /*25ed0*/  ISETP.GE.OR P6, PT, R12.reuse, R247, !P6 ;  /* 0x000000f70c00720c */ /* 0x040fe400077c6670 */
[----:B------:R-:W-:Y:S02]  /*25ee0*/  ISETP.GE.OR P0, PT, R12, R244, !P0 ;  /* 0x000000f40c00720c */ /* 0x000fe40004706670 */
[----:B------:R-:W-:Y:S01]  /*25ef0*/  IADD3 R16, R246, -R12, RZ ;  /* 0x8000000cf6107210 */ /* 0x000fe20007ffe0ff */
[----:B------:R-:W1:Y:S01]  /*25f00*/  I2F R20, R20 ;  /* 0x0000001400147306 */ /* 0x000e620000201400 */
[----:B------:R-:W-:Y:S02]  /*25f10*/  FMNMX.FTZ R12, R194, R15, !PT ;  /* 0x0000000fc20c7209 */ /* 0x000fe40007810000 */
[----:B------:R-:W-:Y:S01]  /*25f20*/  IADD3 R17, R249, -R4, RZ ;  /* 0x80000004f9117210 */ /* 0x000fe20007ffe0ff */
[----:B--2---:R-:W-:Y:S01]  /*25f30*/  FFMA.FTZ R26, -R243, R14, R26 ;  /* 0x0000000ef31a7223 */ /* 0x004fe2000001011a */
[----:B------:R-:W-:Y:S02]  /*25f40*/  FMNMX.FTZ R15, R195, R12, !PT ;  /* 0x0000000cc30f7209 */ /* 0x000fe40007810000 */
[----:B------:R-:W-:Y:S02]  /*25f50*/  FMNMX.FTZ R12, R169, R0, !PT ;  /* 0x00000000a90c7209 */ /* 0x000fe40007810000 */
[----:B------:R-:W-:Y:S02]  /*25f60*/  IADD3 R3, R3, 0x39, RZ ;  /* 0x0000003903037810 */ /* 0x000fe40007ffe0ff */
[----:B------:R-:W-:Y:S02]  /*25f70*/  IABS R17, R17 ;  /* 0x0000001100117213 */ /* 0x000fe40000000000 */
[----:B------:R-:W-:Y:S01]  /*25f80*/  FMNMX.FTZ R18, R196, R15, !PT ;  /* 0x0000000fc4127209 */ /* 0x000fe20007810000 */
[----:B---3--:R-:W-:Y:S01]  /*25f90*/  FFMA.FTZ R22, -R243, R13, R22 ;  /* 0x0000000df3167223 */ /* 0x008fe20000010116 */
[----:B------:R-:W-:Y:S02]  /*25fa0*/  FMNMX.FTZ R15, R7, R12, !PT ;  /* 0x0000000c070f7209 */ /* 0x000fe40007810000 */
[----:B------:R-:W-:Y:S01]  /*25fb0*/  IADD3 R168, R249, -R3, RZ ;  /* 0x80000003f9a87210 */ /* 0x000fe20007ffe0ff */
[----:B------:R-:W2:Y:S01]  /*25fc0*/  I2F R17, R17 ;  /* 0x0000001100117306 */ /* 0x000ea20000201400 */
[----:B------:R-:W-:Y:S02]  /*25fd0*/  ISETP.GE.OR P1, PT, R6, R244, !P1 ;  /* 0x000000f40600720c */ /* 0x000fe40004f26670 */
[----:B------:R-:W-:Y:S02]  /*25fe0*/  IADD3 R13, R246, -R6, RZ ;  /* 0x80000006f60d7210 */ /* 0x000fe40007ffe0ff */
[----:B------:R-:W-:Y:S01]  /*25ff0*/  MOV R6, R164 ;  /* 0x000000a400067202 */ /* 0x000fe20000000f00 */
[----:B-1----:R-:W-:Y:S01]  /*26000*/  FFMA.FTZ R23, -R243, R20, R23 ;  /* 0x00000014f3177223 */ /* 0x002fe20000010117 */
[----:B------:R-:W-:Y:S02]  /*26010*/  FSEL R11, R11, -INF , !P4 ;  /* 0xff8000000b0b7808 */ /* 0x000fe40006000000 */
[----:B------:R-:W-:Y:S02]  /*26020*/  FMNMX.FTZ R18, R197, R18, !PT ;  /* 0x00000012c5127209 */ /* 0x000fe40007810000 */
[----:B------:R-:W-:Y:S01]  /*26030*/  FMNMX.FTZ R12, R10, R15, !PT ;  /* 0x0000000f0a0c7209 */ /* 0x000fe20007810000 */
[----:B------:R-:W1:Y:S01]  /*26040*/  I2F R6, R6 ;  /* 0x0000000600067306 */ /* 0x000e620000201400 */
[----:B------:R-:W-:Y:S02]  /*26050*/  IABS R13, R13 ;  /* 0x0000000d000d7213 */ /* 0x000fe40000000000 */
[----:B------:R-:W-:Y:S02]  /*26060*/  IABS R168, R168 ;  /* 0x000000a800a87213 */ /* 0x000fe40000000000 */
[----:B------:R-:W-:Y:S02]  /*26070*/  FMNMX.FTZ R18, R28, R18, !PT ;  /* 0x000000121c127209 */ /* 0x000fe40007810000 */
[----:B------:R-:W-:Y:S01]  /*26080*/  FMNMX.FTZ R15, R11, R12, !PT ;  /* 0x0000000c0b0f7209 */ /* 0x000fe20007810000 */
[C---:B------:R-:W-:Y:S01]  /*26090*/  IMAD.IADD R12, R246.reuse, 0x1, -R3 ;  /* 0x00000001f60c7824 */ /* 0x040fe200078e0a03 */
[----:B------:R-:W-:Y:S01]  /*260a0*/  IABS R16, R16 ;  /* 0x0000001000107213 */ /* 0x000fe20000000000 */
[----:B------:R-:W3:Y:S01]  /*260b0*/  I2F R13, R13 ;  /* 0x0000000d000d7306 */ /* 0x000ee20000201400 */
[----:B------:R-:W-:Y:S01]  /*260c0*/  IADD3 R14, R246, -R4, RZ ;  /* 0x80000004f60e7210 */ /* 0x000fe20007ffe0ff */
[----:B--2---:R-:W-:Y:S01]  /*260d0*/  FFMA.FTZ R32, -R243, R17, R32 ;  /* 0x00000011f3207223 */ /* 0x004fe20000010120 */
[----:B------:R-:W-:Y:S02]  /*260e0*/  FMNMX.FTZ R20, R198, R15, !PT ;  /* 0x0000000fc6147209 */ /* 0x000fe40007810000 */
[----:B------:R-:W-:Y:S02]  /*260f0*/  FMNMX.FTZ R18, R193, R18, !PT ;  /* 0x00000012c1127209 */ /* 0x000fe40007810000 */
[----:B------:R-:W-:Y:S02]  /*26100*/  IABS R14, R14 ;  /* 0x0000000e000e7213 */ /* 0x000fe40000000000 */
[----:B------:R-:W-:Y:S01]  /*26110*/  FMNMX.FTZ R15, R199, R20, !PT ;  /* 0x00000014c70f7209 */ /* 0x000fe20007810000 */
[----:B------:R-:W2:Y:S01]  /*26120*/  I2F R168, R168 ;  /* 0x000000a800a87306 */ /* 0x000ea20000201400 */
[-C--:B------:R-:W-:Y:S02]  /*26130*/  ISETP.GE.AND P5, PT, R172, R245.reuse, PT ;  /* 0x000000f5ac00720c */ /* 0x080fe40003fa6270 */
[----:B------:R-:W-:Y:S01]  /*26140*/  FMNMX.FTZ R18, R192, R18, !PT ;  /* 0x00000012c0127209 */ /* 0x000fe20007810000 */
[----:B-1----:R-:W-:Y:S01]  /*26150*/  FFMA.FTZ R27, -R243, R6, R27 ;  /* 0x00000006f31b7223 */ /* 0x002fe2000001011b */
[----:B------:R-:W-:Y:S02]  /*26160*/  IABS R12, R12 ;  /* 0x0000000c000c7213 */ /* 0x000fe40000000000 */
[----:B------:R-:W-:Y:S02]  /*26170*/  ISETP.GE.OR P5, PT, R172, R244, !P5 ;  /* 0x000000f4ac00720c */ /* 0x000fe40006fa6670 */
[----:B------:R-:W-:Y:S01]  /*26180*/  ISETP.GE.AND P4, PT, R170, R245, PT ;  /* 0x000000f5aa00720c */ /* 0x000fe20003f86270 */
[----:B------:R-:W1:Y:S01]  /*26190*/  I2F R16, R16 ;  /* 0x0000001000107306 */ /* 0x000e620000201400 */
[----:B------:R-:W-:Y:S02]  /*261a0*/  FMNMX.FTZ R18, R189, R18, !PT ;  /* 0x00000012bd127209 */ /* 0x000fe40007810000 */
[----:B------:R-:W-:Y:S01]  /*261b0*/  FMNMX.FTZ R15, R252, R15, !PT ;  /* 0x0000000ffc0f7209 */ /* 0x000fe20007810000 */
[----:B---3--:R-:W-:Y:S01]  /*261c0*/  FFMA.FTZ R30, -R243, R13, R30 ;  /* 0x0000000df31e7223 */ /* 0x008fe2000001011e */
[----:B------:R-:W-:Y:S02]  /*261d0*/  FSEL R177, R29, -INF , !P6 ;  /* 0xff8000001db17808 */ /* 0x000fe40007000000 */
[----:B------:R-:W-:Y:S02]  /*261e0*/  FSEL R25, R22, -INF , !P5 ;  /* 0xff80000016197808 */ /* 0x000fe40006800000 */
[----:B------:R-:W-:Y:S01]  /*261f0*/  ISETP.GE.OR P4, PT, R170, R244, !P4 ;  /* 0x000000f4aa00720c */ /* 0x000fe20006786670 */
[----:B------:R-:W3:Y:S01]  /*26200*/  I2F R14, R14 ;  /* 0x0000000e000e7306 */ /* 0x000ee20000201400 */
[----:B------:R-:W-:Y:S02]  /*26210*/  FMNMX.FTZ R15, R24, R15, !PT ;  /* 0x0000000f180f7209 */ /* 0x000fe40007810000 */
[----:B------:R-:W-:Y:S01]  /*26220*/  FMNMX.FTZ R18, R179, R18, !PT ;  /* 0x00000012b3127209 */ /* 0x000fe20007810000 */
[----:B--2---:R-:W-:Y:S01]  /*26230*/  FFMA.FTZ R33, -R243, R168, R33 ;  /* 0x000000a8f3217223 */ /* 0x004fe20000010121 */
[----:B------:R-:W-:Y:S02]  /*26240*/  FSEL R183, R23, -INF , !P4 ;  /* 0xff80000017b77808 */ /* 0x000fe40006000000 */
[----:B------:R-:W-:Y:S01]  /*26250*/  FMNMX.FTZ R17, R177, R18, !PT ;  /* 0x00000012b1117209 */ /* 0x000fe20007810000 */
[----:B------:R-:W-:Y:S01]  /*26260*/  LDSM.16.MT88.4 R20, [R217+0x10000] ;  /* 0x01000000d914783b */ /* 0x000fe20000004200 */
[----:B------:R-:W-:Y:S01]  /*26270*/  FMNMX.FTZ R18, R25, R15, !PT ;  /* 0x0000000f19127209 */ /* 0x000fe20007810000 */
[----:B------:R-:W2:Y:S01]  /*26280*/  I2F R12, R12 ;  /* 0x0000000c000c7306 */ /* 0x000ea20000201400 */
[CC--:B------:R-:W-:Y:S02]  /*26290*/  ISETP.GE.AND P6, PT, R4.reuse, R248.reuse, PT ;  /* 0x000000f80400720c */ /* 0x0c0fe40003fc6270 */
[----:B------:R-:W-:Y:S01]  /*262a0*/  ISETP.GE.AND P5, PT, R3, R248, PT ;  /* 0x000000f80300720c */ /* 0x000fe20003fa6270 */
[----:B-1----:R-:W-:Y:S01]  /*262b0*/  FFMA.FTZ R31, -R243, R16, R31 ;  /* 0x00000010f31f7223 */ /* 0x002fe2000001011f */
[----:B------:R-:W-:Y:S02]  /*262c0*/  FMNMX.FTZ R19, R183, R18, !PT ;  /* 0x00000012b7137209 */ /* 0x000fe40007810000 */
[-C--:B------:R-:W-:Y:S02]  /*262d0*/  ISETP.GE.OR P6, PT, R4, R247.reuse, !P6 ;  /* 0x000000f70400720c */ /* 0x080fe400077c6670 */
[----:B------:R-:W-:Y:S01]  /*262e0*/  FSEL R182, R26, -INF , !P3 ;  /* 0xff8000001ab67808 */ /* 0x000fe20005800000 */
[----:B------:R-:W-:Y:S01]  /*262f0*/  IMAD.MOV.U32 R26, RZ, RZ, R193 ;  /* 0x000000ffff1a7224 */ /* 0x000fe200078e00c1 */
[----:B------:R-:W-:Y:S02]  /*26300*/  ISETP.GE.OR P5, PT, R3, R247, !P5 ;  /* 0x000000f70300720c */ /* 0x000fe40006fa6670 */
[----:B------:R-:W-:Y:S01]  /*26310*/  FSEL R178, R32, -INF , !P6 ;  /* 0xff80000020b27808 */ /* 0x000fe20007000000 */
[----:B---3--:R-:W-:Y:S01]  /*26320*/  FFMA.FTZ R34, -R243, R14, R34 ;  /* 0x0000000ef3227223 */ /* 0x008fe20000010122 */
[----:B------:R-:W-:Y:S02]  /*26330*/  FSEL R181, R27, -INF , !P2 ;  /* 0xff8000001bb57808 */ /* 0x000fe40005000000 */
[----:B------:R-:W-:Y:S02]  /*26340*/  FMNMX.FTZ R6, R182, R19, !PT ;  /* 0x00000013b6067209 */ /* 0x000fe40007810000 */
[----:B------:R-:W-:Y:S02]  /*26350*/  FSEL R176, R33, -INF , !P5 ;  /* 0xff80000021b07808 */ /* 0x000fe40006800000 */
[----:B------:R-:W-:Y:S02]  /*26360*/  FSEL R175, R30, -INF , !P1 ;  /* 0xff8000001eaf7808 */ /* 0x000fe40004800000 */
[----:B------:R-:W-:Y:S01]  /*26370*/  FMNMX.FTZ R17, R178, R17, !PT ;  /* 0x00000011b2117209 */ /* 0x000fe20007810000 */
[----:B--2---:R-:W-:Y:S01]  /*26380*/  FFMA.FTZ R35, -R243, R12, R35 ;  /* 0x0000000cf3237223 */ /* 0x004fe20000010123 */
        /* <DEDUP_REMOVED lines=9> */
[----:B------:R-:W-:Y:S02]  /*26420*/  FMNMX.FTZ R12, R174, R13, !PT ;  /* 0x0000000dae0c7209 */ /* 0x000fe40007810000 */
[----:B------:R-:W-:Y:S02]  /*26430*/  ISETP.GE.OR P1, PT, R3, R244, !P1 ;  /* 0x000000f40300720c */ /* 0x000fe40004f26670 */
[----:B------:R-:W-:Y:S02]  /*26440*/  FMNMX.FTZ R3, R173, R12, !PT ;  /* 0x0000000cad037209 */ /* 0x000fe40007810000 */
[----:B------:R-:W-:Y:S02]  /*26450*/  FSEL R166, R35, -INF , !P1 ;  /* 0xff80000023a67808 */ /* 0x000fe40004800000 */
[----:B------:R-:W-:Y:S02]  /*26460*/  MOV R32, R189 ;  /* 0x000000bd00207202 */ /* 0x000fe40000000f00 */
[----:B------:R-:W-:Y:S02]  /*26470*/  FMNMX.FTZ R6, R166, R3, !PT ;  /* 0x00000003a6067209 */ /* 0x000fe40007810000 */
[----:B------:R-:W-:Y:S03]  /*26480*/  MOV R33, R192 ;  /* 0x000000c000217202 */ /* 0x000fe60000000f00 */
        /* <DEDUP_REMOVED lines=50> */
[C---:B------:R-:W-:Y:S01]  /*267b0*/  FMUL.FTZ R4, R2.reuse, R160 ;  /* 0x000000a002047220 */ /* 0x040fe20000410000 */
[----:B------:R-:W2:Y:S01]  /*267c0*/  LDSM.16.MT88.4 R28, [R216+0x10000] ;  /* 0x01000000d81c783b */ /* 0x000ea20000004200 */
[C---:B------:R-:W-:Y:S01]  /*267d0*/  FMUL.FTZ R8, R2.reuse, R156 ;  /* 0x0000009c02087220 */ /* 0x040fe20000410000 */
[----:B------:R-:W3:Y:S01]  /*267e0*/  MUFU.EX2 R192, R192 ;  /* 0x000000c000c07308 */ /* 0x000ee20000000800 */
[C---:B------:R-:W-:Y:S01]  /*267f0*/  FMUL.FTZ R9, R2.reuse, R157 ;  /* 0x0000009d02097220 */ /* 0x040fe20000410000 */
[----:B------:R-:W-:Y:S01]  /*26800*/  MOV R156, R26 ;  /* 0x0000001a009c7202 */ /* 0x000fe20000000f00 */
[----:B------:R-:W-:Y:S01]  /*26810*/  FMUL.FTZ R17, R2, R149 ;  /* 0x0000009502117220 */ /* 0x000fe20000410000 */
[----:B------:R-:W-:Y:S01]  /*26820*/  MOV R160, R25 ;  /* 0x0000001900a07202 */ /* 0x000fe20000000f00 */
[C---:B----4-:R-:W-:Y:S01]  /*26830*/  FMUL.FTZ R6, R0.reuse, R162 ;  /* 0x000000a200067220 */ /* 0x050fe20000410000 */
[----:B------:R-:W-:Y:S01]  /*26840*/  MOV R157, R32 ;  /* 0x00000020009d7202 */ /* 0x000fe20000000f00 */
        /* <DEDUP_REMOVED lines=12> */
[----:B------:R-:W-:Y:S02]  /*26910*/  IMAD.MOV.U32 R162, RZ, RZ, R24 ;  /* 0x000000ffffa27224 */ /* 0x000fe400078e0018 */
[C---:B------:R-:W-:Y:S02]  /*26920*/  FMUL.FTZ R24, R2.reuse, R140 ;  /* 0x0000008c02187220 */ /* 0x040fe40000410000 */
[----:B------:R-:W-:Y:S01]  /*26930*/  LDSM.16.MT88.4 R140, [R215+0x12000] ;  /* 0x01200000d78c783b */ /* 0x000fe20000004200 */
[----:B------:R-:W-:Y:S01]  /*26940*/  MUFU.EX2 R189, R189 ;  /* 0x000000bd00bd7308 */ /* 0x000fe20000000800 */
[----:B------:R-:W-:Y:S02]  /*26950*/  FMUL.FTZ R32, R2, R132 ;  /* 0x0000008402207220 */ /* 0x000fe40000410000 */
[C---:B------:R-:W-:Y:S02]  /*26960*/  FMUL.FTZ R34, R0.reuse, R134 ;  /* 0x0000008600227220 */ /* 0x040fe40000410000 */
[----:B------:R-:W-:Y:S02]  /*26970*/  FMUL.FTZ R35, R0, R135 ;  /* 0x0000008700237220 */ /* 0x000fe40000410000 */
[--C-:B------:R-:W-:Y:S01]  /*26980*/  FFMA.FTZ R148, R162, R165, -R172.reuse ;  /* 0x000000a5a2947223 */ /* 0x100fe200000108ac */
[----:B------:R-:W-:Y:S01]  /*26990*/  MOV R162, R160 ;  /* 0x000000a000a27202 */ /* 0x000fe20000000f00 */
[----:B------:R-:W-:Y:S01]  /*269a0*/  IMAD.MOV.U32 R163, RZ, RZ, R33 ;  /* 0x000000ffffa37224 */ /* 0x000fe200078e0021 */
[----:B------:R-:W3:Y:S01]  /*269b0*/  MUFU.EX2 R188, R188 ;  /* 0x000000bc00bc7308 */ /* 0x000ee20000000800 */
[----:B------:R-:W-:Y:S02]  /*269c0*/  FMUL.FTZ R33, R2, R133 ;  /* 0x0000008502217220 */ /* 0x000fe40000410000 */
[----:B------:R-:W-:Y:S01]  /*269d0*/  LDSM.16.MT88.4 R132, [R216+0x12000] ;  /* 0x01200000d884783b */ /* 0x000fe20000004200 */
[----:B----4-:R-:W-:Y:S01]  /*269e0*/  F2FP.BF16.PACK_AB R169, R190, R191 ;  /* 0x000000bfbea9723e */ /* 0x010fe200000010ff */
[C---:B-----5:R-:W-:Y:S02]  /*269f0*/  FMUL.FTZ R36, R2.reuse, R36 ;  /* 0x0000002402247220 */ /* 0x060fe40000410000 */
[----:B------:R-:W-:Y:S02]  /*26a00*/  FMUL.FTZ R37, R2, R37 ;  /* 0x0000002502257220 */ /* 0x000fe40000410000 */
[C---:B------:R-:W-:Y:S01]  /*26a10*/  FMUL.FTZ R38, R0.reuse, R38 ;  /* 0x0000002600267220 */ /* 0x040fe20000410000 */
[----:B------:R4:W-:Y:S01]  /*26a20*/  MUFU.EX2 R160, R148 ;  /* 0x0000009400a07308 */ /* 0x0009e20000000800 */
        /* <DEDUP_REMOVED lines=12> */
[----:B------:R-:W3:Y:S01]  /*26af0*/  MUFU.EX2 R195, R195 ;  /* 0x000000c300c37308 */ /* 0x000ee20000000800 */
[C---:B-1----:R-:W-:Y:S01]  /*26b00*/  HMMA.16816.F32.BF16 R4, R168.reuse, R12, R4 ;  /* 0x0000000ca804723c */ /* 0x042fe20000041804 */
[----:B----4-:R-:W-:Y:S04]  /*26b10*/  LDSM.16.MT88.4 R148, [R215+0x10800] ;  /* 0x01080000d794783b */ /* 0x010fe80000004200 */
        /* <DEDUP_REMOVED lines=18> */
[----:B------:R-:W-:Y:S01]  /*26c40*/  FMUL.FTZ R21, R2, R145 ;  /* 0x0000009102157220 */ /* 0x000fe20000410000 */
[----:B------:R-:W4:Y:S01]  /*26c50*/  MUFU.EX2 R199, R199 ;  /* 0x000000c700c77308 */ /* 0x000f220000000800 */
[C---:B------:R-:W-:Y:S02]  /*26c60*/  FMUL.FTZ R55, R0.reuse, R55 ;  /* 0x0000003700377220 */ /* 0x040fe40000410000 */
[C---:B------:R-:W-:Y:S04]  /*26c70*/  FMUL.FTZ R22, R0.reuse, R146 ;  /* 0x0000009200167220 */ /* 0x040fe80000410000 */
[----:B------:R-:W-:Y:S02]  /*26c80*/  FMUL.FTZ R23, R0, R147 ;  /* 0x0000009300177220 */ /* 0x000fe40000410000 */
[----:B------:R-:W3:Y:S01]  /*26c90*/  LDSM.16.MT88.4 R144, [R219+0x12000] ;  /* 0x01200000db90783b */ /* 0x000ee20000004200 */
[C---:B------:R-:W-:Y:S01]  /*26ca0*/  FMUL.FTZ R56, R2.reuse, R56 ;  /* 0x0000003802387220 */ /* 0x040fe20000410000 */
[----:B------:R-:W1:Y:S01]  /*26cb0*/  MUFU.EX2 R252, R252 ;  /* 0x000000fc00fc7308 */ /* 0x000e620000000800 */
[----:B------:R-:W-:Y:S02]  /*26cc0*/  FMUL.FTZ R57, R2, R57 ;  /* 0x0000003902397220 */ /* 0x000fe40000410000 */
[C---:B--2---:R-:W-:Y:S03]  /*26cd0*/  HMMA.16816.F32.BF16 R20, R168.reuse, R28, R20 ;  /* 0x0000001ca814723c */ /* 0x044fe60000041814 */
        /* <DEDUP_REMOVED lines=84> */
[C---:B------:R-:W-:Y:S04]  /*27220*/  FMUL.FTZ R108, R2.reuse, R108 ;  /* 0x0000006c026c7220 */ /* 0x040fe80000410000 */
[----:B------:R-:W-:Y:S01]  /*27230*/  FMUL.FTZ R109, R2, R109 ;  /* 0x0000006d026d7220 */ /* 0x000fe20000410000 */
        /* <DEDUP_REMOVED lines=20> */
[-C--:B------:R-:W-:Y:S02]  /*27380*/  FFMA.FTZ R181, R181, R165.reuse, -R172 ;  /* 0x000000a5b5b57223 */ /* 0x080fe400000108ac */
[----:B------:R-:W-:Y:S03]  /*27390*/  FFMA.FTZ R179, R179, R165, -R180 ;  /* 0x000000a5b3b37223 */ /* 0x000fe600000108b4 */
[C---:B------:R-:W-:Y:S01]  /*273a0*/  HMMA.16816.F32.BF16 R120, R168.reuse, R138, R120 ;  /* 0x0000008aa878723c */ /* 0x040fe20000041878 */
[----:B------:R-:W1:Y:S02]  /*273b0*/  LDSM.16.MT88.4 R136, [R217+0x10800] ;  /* 0x01080000d988783b */ /* 0x000e640000004200 */
[C---:B------:R-:W-:Y:S02]  /*273c0*/  FMUL.FTZ R124, R2.reuse, R124 ;  /* 0x0000007c027c7220 */ /* 0x040fe40000410000 */
[----:B------:R-:W-:Y:S02]  /*273d0*/  FMUL.FTZ R125, R2, R125 ;  /* 0x0000007d027d7220 */ /* 0x000fe40000410000 */
[C---:B------:R-:W-:Y:S02]  /*273e0*/  FMUL.FTZ R126, R0.reuse, R126 ;  /* 0x0000007e007e7220 */ /* 0x040fe40000410000 */
[----:B------:R-:W-:Y:S03]  /*273f0*/  FMUL.FTZ R127, R0, R127 ;  /* 0x0000007f007f7220 */ /* 0x000fe60000410000 */
[C---:B------:R-:W-:Y:S02]  /*27400*/  FMUL.FTZ R128, R2.reuse, R128 ;  /* 0x0000008002807220 */ /* 0x040fe40000410000 */
[----:B------:R-:W-:Y:S02]  /*27410*/  FMUL.FTZ R129, R2, R129 ;  /* 0x0000008102817220 */ /* 0x000fe40000410000 */
[C---:B--2---:R-:W-:Y:S03]  /*27420*/  HMMA.16816.F32.BF16 R124, R168.reuse, R132, R124 ;  /* 0x00000084a87c723c */ /* 0x044fe6000004187c */
[C---:B------:R-:W-:Y:S02]  /*27430*/  FMUL.FTZ R130, R0.reuse, R130 ;  /* 0x0000008200827220 */ /* 0x040fe40000410000 */
[----:B------:R-:W-:Y:S02]  /*27440*/  FMUL.FTZ R131, R0, R131 ;  /* 0x0000008300837220 */ /* 0x000fe40000410000 */
[----:B------:R-:W-:Y:S01]  /*27450*/  F2FP.BF16.PACK_AB R132, R195, R194 ;  /* 0x000000c2c384723e */ /* 0x000fe200000010ff */
[----:B------:R-:W-:Y:S01]  /*27460*/  FFMA.FTZ R187, R2, R250, R187 ;  /* 0x000000fa02bb7223 */ /* 0x000fe200000100bb */
[----:B----4-:R-:W-:Y:S03]  /*27470*/  F2FP.BF16.PACK_AB R133, R199, R198 ;  /* 0x000000c6c785723e */ /* 0x010fe600000010ff */
[----:B------:R-:W-:Y:S01]  /*27480*/  HMMA.16816.F32.BF16 R128, R168, R134, R128 ;  /* 0x00000086a880723c */ /* 0x000fe20000041880 */
[----:B------:R-:W-:Y:S02]  /*27490*/  MUFU.EX2 R168, R177 ;  /* 0x000000b100a87308 */ /* 0x000fe40000000800 */
[----:B------:R-:W-:Y:S02]  /*274a0*/  FFMA.FTZ R191, R0, R251, R191 ;  /* 0x000000fb00bf7223 */ /* 0x000fe400000100bf */
[----:B------:R-:W-:Y:S02]  /*274b0*/  FADD.FTZ R186, R186, R187 ;  /* 0x000000bbbaba7221 */ /* 0x000fe40000010000 */
[----:B------:R-:W-:Y:S01]  /*274c0*/  F2FP.BF16.PACK_AB R134, R197, R196 ;  /* 0x000000c4c586723e */ /* 0x000fe200000010ff */
[----:B------:R-:W-:Y:S01]  /*274d0*/  IMAD.MOV.U32 R170, RZ, RZ, R156 ;  /* 0x000000ffffaa7224 */ /* 0x000fe200078e009c */
[----:B------:R-:W-:Y:S03]  /*274e0*/  F2FP.BF16.PACK_AB R135, R160, R252 ;  /* 0x000000fca087723e */ /* 0x000fe600000010ff */
[----:B------:R-:W-:Y:S01]  /*274f0*/  MOV R171, R157 ;  /* 0x0000009d00ab7202 */ /* 0x000fe20000000f00 */
[----:B------:R-:W-:Y:S01]  /*27500*/  FADD.FTZ R190, R190, R191 ;  /* 0x000000bfbebe7221 */ /* 0x000fe20000010000 */
[----:B------:R-:W-:Y:S02]  /*27510*/  LDSM.16.MT88.4 R156, [R215+0x12800] ;  /* 0x01280000d79c783b */ /* 0x000fe40000004200 */
        /* <DEDUP_REMOVED lines=12> */
[C---:B------:R-:W-:Y:S07]  /*275e0*/  HMMA.16816.F32.BF16 R36, R132.reuse, R152, R36 ;  /* 0x000000988424723c */ /* 0x040fee0000041824 */
[-CC-:B------:R-:W-:Y:S01]  /*275f0*/  FFMA.FTZ R152, R161, R165.reuse, -R180.reuse ;  /* 0x000000a5a1987223 */ /* 0x180fe200000108b4 */
[C---:B------:R-:W-:Y:S03]  /*27600*/  HMMA.16816.F32.BF16 R40, R132.reuse, R154, R40 ;  /* 0x0000009a8428723c */ /* 0x040fe60000041828 */
[----:B------:R3:W-:Y:S01]  /*27610*/  MUFU.EX2 R161, R152 ;  /* 0x0000009800a17308 */ /* 0x0007e20000000800 */
[-CC-:B------:R-:W-:Y:S03]  /*27620*/  FFMA.FTZ R153, R163, R165.reuse, -R180.reuse ;  /* 0x000000a5a3997223 */ /* 0x180fe600000108b4 */
[-CC-:B------:R-:W-:Y:S01]  /*27630*/  FFMA.FTZ R154, R171, R165.reuse, -R180.reuse ;  /* 0x000000a5ab9a7223 */ /* 0x180fe200000108b4 */
[C---:B--2---:R-:W-:Y:S04]  /*27640*/  HMMA.16816.F32.BF16 R44, R132.reuse, R140, R44 ;  /* 0x0000008c842c723c */ /* 0x044fe8000004182c */
[-CC-:B------:R-:W-:Y:S01]  /*27650*/  FFMA.FTZ R155, R170, R165.reuse, -R180.reuse ;  /* 0x000000a5aa9b7223 */ /* 0x180fe200000108b4 */
[----:B------:R-:W-:Y:S01]  /*27660*/  MUFU.EX2 R163, R153 ;  /* 0x0000009900a37308 */ /* 0x000fe20000000800 */
[-C--:B------:R-:W-:Y:S02]  /*27670*/  FFMA.FTZ R180, R176, R165.reuse, -R180 ;  /* 0x000000a5b0b47223 */ /* 0x080fe400000108b4 */
[C---:B------:R-:W-:Y:S01]  /*27680*/  HMMA.16816.F32.BF16 R48, R132.reuse, R142, R48 ;  /* 0x0000008e8430723c */ /* 0x040fe20000041830 */
[----:B------:R-:W2:Y:S06]  /*27690*/  LDSM.16.MT88.4 R140, [R216+0x14800] ;  /* 0x01480000d88c783b */ /* 0x000eac0000004200 */
[----:B------:R-:W-:Y:S01]  /*276a0*/  MUFU.EX2 R169, R155 ;  /* 0x0000009b00a97308 */ /* 0x000fe20000000800 */
[C---:B-1----:R-:W-:Y:S04]  /*276b0*/  HMMA.16816.F32.BF16 R52, R132.reuse, R136, R52 ;  /* 0x000000888434723c */ /* 0x042fe80000041834 */
[----:B---3--:R-:W-:Y:S04]  /*276c0*/  FFMA.FTZ R152, R162, R165, -R172 ;  /* 0x000000a5a2987223 */ /* 0x008fe800000108ac */
[C---:B------:R-:W-:Y:S01]  /*276d0*/  HMMA.16816.F32.BF16 R56, R132.reuse, R138, R56 ;  /* 0x0000008a8438723c */ /* 0x040fe20000041838 */
[----:B------:R-:W1:Y:S01]  /*276e0*/  LDSM.16.MT88.4 R136, [R215+0x14800] ;  /* 0x01480000d788783b */ /* 0x000e620000004200 */
[----:B------:R-:W3:Y:S06]  /*276f0*/  MUFU.EX2 R155, R154 ;  /* 0x0000009a009b7308 */ /* 0x000eec0000000800 */
[C---:B------:R-:W-:Y:S04]  /*27700*/  HMMA.16816.F32.BF16 R60, R132.reuse, R156, R60 ;  /* 0x0000009c843c723c */ /* 0x040fe8000004183c */
[----:B------:R-:W1:Y:S04]  /*27710*/  MUFU.EX2 R153, R152 ;  /* 0x0000009800997308 */ /* 0x000e680000000800 */
[C---:B------:R-:W-:Y:S06]  /*27720*/  HMMA.16816.F32.BF16 R64, R132.reuse, R158, R64 ;  /* 0x0000009e8440723c */ /* 0x040fec0000041840 */
[----:B------:R3:W1:Y:S02]  /*27730*/  MUFU.EX2 R156, R183 ;  /* 0x000000b7009c7308 */ /* 0x0006640000000800 */
[C---:B------:R-:W-:Y:S08]  /*27740*/  HMMA.16816.F32.BF16 R68, R132.reuse, R144, R68 ;  /* 0x000000908444723c */ /* 0x040ff00000041844 */
[C---:B------:R-:W-:Y:S01]  /*27750*/  HMMA.16816.F32.BF16 R72, R132.reuse, R146, R72 ;  /* 0x000000928448723c */ /* 0x040fe20000041848 */
[----:B------:R-:W1:Y:S01]  /*27760*/  LDSM.16.MT88.4 R144, [R219+0x16800] ;  /* 0x01680000db90783b */ /* 0x000e620000004200 */
[----:B------:R1:W-:Y:S06]  /*27770*/  MUFU.EX2 R162, R182 ;  /* 0x000000b600a27308 */ /* 0x0003ec0000000800 */
[C---:B----4-:R-:W-:Y:S04]  /*27780*/  HMMA.16816.F32.BF16 R76, R132.reuse, R148, R76 ;  /* 0x00000094844c723c */ /* 0x050fe8000004184c */
[----:B------:R4:W1:Y:S01]  /*27790*/  MUFU.EX2 R170, R181 ;  /* 0x000000b500aa7308 */ /* 0x0008620000000800 */
[----:B---3--:R-:W-:Y:S03]  /*277a0*/  MOV R183, R155 ;  /* 0x0000009b00b77202 */ /* 0x008fe60000000f00 */
[C---:B------:R-:W-:Y:S01]  /*277b0*/  HMMA.16816.F32.BF16 R80, R132.reuse, R150, R80 ;  /* 0x000000968450723c */ /* 0x040fe20000041850 */
[----:B------:R-:W3:Y:S05]  /*277c0*/  LDSM.16.MT88.4 R148, [R217+0x16800] ;  /* 0x01680000d994783b */ /* 0x000eea0000004200 */
[----:B------:R-:W-:Y:S02]  /*277d0*/  MUFU.EX2 R171, R179 ;  /* 0x000000b300ab7308 */ /* 0x000fe40000000800 */
[C---:B--2---:R-:W-:Y:S04]  /*277e0*/  HMMA.16816.F32.BF16 R84, R132.reuse, R140, R84 ;  /* 0x0000008c8454723c */ /* 0x044fe80000041854 */
[----:B-1----:R-:W-:Y:S02]  /*277f0*/  MOV R182, R153 ;  /* 0x0000009900b67202 */ /* 0x002fe40000000f00 */
[----:B------:R-:W-:Y:S02]  /*27800*/  LDSM.16.MT88.4 R152, [R217+0x11000] ;  /* 0x01100000d998783b */ /* 0x000fe40000004200 */
[C---:B------:R-:W-:Y:S01]  /*27810*/  HMMA.16816.F32.BF16 R88, R132.reuse, R142, R88 ;  /* 0x0000008e8458723c */ /* 0x040fe20000041858 */
[----:B------:R-:W1:Y:S03]  /*27820*/  MUFU.EX2 R179, R180 ;  /* 0x000000b400b37308 */ /* 0x000e660000000800 */
[----:B----4-:R-:W-:Y:S02]  /*27830*/  IMAD.MOV.U32 R181, RZ, RZ, R156 ;  /* 0x000000ffffb57224 */ /* 0x010fe400078e009c */
[----:B------:R-:W2:Y:S02]  /*27840*/  LDSM.16.MT88.4 R140, [R216+0x16800] ;  /* 0x01680000d88c783b */ /* 0x000ea40000004200 */
[C---:B------:R-:W-:Y:S06]  /*27850*/  HMMA.16816.F32.BF16 R92, R132.reuse, R136, R92 ;  /* 0x00000088845c723c */ /* 0x040fec000004185c */
[----:B------:R-:W-:Y:S02]  /*27860*/  LDSM.16.MT88.4 R156, [R216+0x11000] ;  /* 0x01100000d89c783b */ /* 0x000fe40000004200 */
[C---:B------:R-:W-:Y:S06]  /*27870*/  HMMA.16816.F32.BF16 R96, R132.reuse, R138, R96 ;  /* 0x0000008a8460723c */ /* 0x040fec0000041860 */
[----:B------:R-:W4:Y:S02]  /*27880*/  LDSM.16.MT88.4 R136, [R215+0x16800] ;  /* 0x01680000d788783b */ /* 0x000f240000004200 */
        /* <DEDUP_REMOVED lines=10> */
[----:B------:R-:W-:Y:S01]  /*27930*/  HMMA.16816.F32.BF16 R128, R132, R138, R128 ;  /* 0x0000008a8480723c */ /* 0x000fe20000041880 */
[----:B------:R-:W2:Y:S06]  /*27940*/  LDSM.16.MT88.4 R136, [R219+0x13000] ;  /* 0x01300000db88783b */ /* 0x000eac0000004200 */
[----:B------:R-:W-:Y:S02]  /*27950*/  F2FP.BF16.PACK_AB R134, R183, R163 ;  /* 0x000000a3b786723e */ /* 0x000fe400000010ff */
        /* <DEDUP_REMOVED lines=20> */
[----:B------:R-:W2:Y:S07]  /*27aa0*/  LDSM.16.MT88.4 R140, [R215+0x15000] ;  /* 0x01500000d78c783b */ /* 0x000eae0000004200 */
[C---:B-1----:R-:W-:Y:S08]  /*27ab0*/  HMMA.16816.F32.BF16 R52, R132.reuse, R144, R52 ;  /* 0x000000908434723c */ /* 0x042ff00000041834 */
[C---:B------:R-:W-:Y:S01]  /*27ac0*/  HMMA.16816.F32.BF16 R56, R132.reuse, R146, R56 ;  /* 0x000000928438723c */ /* 0x040fe20000041838 */
[----:B------:R-:W1:Y:S07]  /*27ad0*/  LDSM.16.MT88.4 R144, [R219+0x17000] ;  /* 0x01700000db90783b */ /* 0x000e6e0000004200 */
[C---:B----4-:R-:W-:Y:S07]  /*27ae0*/  HMMA.16816.F32.BF16 R60, R132.reuse, R152, R60 ;  /* 0x00000098843c723c */ /* 0x050fee000004183c */
[----:B------:R-:W-:Y:S01]  /*27af0*/  MOV R152, R162 ;  /* 0x000000a200987202 */ /* 0x000fe20000000f00 */
[C---:B------:R-:W-:Y:S01]  /*27b00*/  HMMA.16816.F32.BF16 R64, R132.reuse, R154, R64 ;  /* 0x0000009a8440723c */ /* 0x040fe20000041840 */
[----:B------:R-:W4:Y:S03]  /*27b10*/  MUFU.EX2 R162, R174 ;  /* 0x000000ae00a27308 */ /* 0x000f260000000800 */
[----:B------:R-:W-:Y:S03]  /*27b20*/  MOV R153, R163 ;  /* 0x000000a300997202 */ /* 0x000fe60000000f00 */
[----:B------:R-:W-:Y:S01]  /*27b30*/  MOV R154, R160 ;  /* 0x000000a0009a7202 */ /* 0x000fe20000000f00 */
[C---:B------:R-:W-:Y:S03]  /*27b40*/  HMMA.16816.F32.BF16 R68, R132.reuse, R156, R68 ;  /* 0x0000009c8444723c */ /* 0x040fe60000041844 */
[----:B------:R1:W-:Y:S01]  /*27b50*/  MUFU.EX2 R160, R178 ;  /* 0x000000b200a07308 */ /* 0x0003e20000000800 */
[----:B------:R-:W-:Y:S04]  /*27b60*/  IMAD.MOV.U32 R155, RZ, RZ, R161 ;  /* 0x000000ffff9b7224 */ /* 0x000fe800078e00a1 */
[C---:B------:R-:W-:Y:S01]  /*27b70*/  HMMA.16816.F32.BF16 R72, R132.reuse, R158, R72 ;  /* 0x0000009e8448723c */ /* 0x040fe20000041848 */
[----:B------:R-:W-:Y:S04]  /*27b80*/  LDSM.16.MT88.4 R156, [R219+0x11800] ;  /* 0x01180000db9c783b */ /* 0x000fe80000004200 */
[----:B------:R-:W1:Y:S03]  /*27b90*/  MUFU.EX2 R163, R175 ;  /* 0x000000af00a37308 */ /* 0x000e660000000800 */
        /* <DEDUP_REMOVED lines=9> */
[C---:B-1----:R-:W-:Y:S07]  /*27c30*/  HMMA.16816.F32.BF16 R100, R132.reuse, R144, R100 ;  /* 0x000000908464723c */ /* 0x042fee0000041864 */
[-CC-:B------:R-:W-:Y:S01]  /*27c40*/  FFMA.FTZ R144, R173, R165.reuse, -R172.reuse ;  /* 0x000000a5ad907223 */ /* 0x180fe200000108ac */
[C---:B------:R-:W-:Y:S03]  /*27c50*/  HMMA.16816.F32.BF16 R104, R132.reuse, R146, R104 ;  /* 0x000000928468723c */ /* 0x040fe60000041868 */
[----:B------:R1:W1:Y:S01]  /*27c60*/  MUFU.EX2 R161, R144 ;  /* 0x0000009000a17308 */ /* 0x0002620000000800 */
[----:B------:R-:W-:Y:S01]  /*27c70*/  FFMA.FTZ R172, R166, R165, -R172 ;  /* 0x000000a5a6ac7223 */ /* 0x000fe200000108ac */
[----:B------:R-:W-:Y:S01]  /*27c80*/  MOV R166, R179 ;  /* 0x000000b300a67202 */ /* 0x000fe20000000f00 */
[----:B------:R-:W-:Y:S01]  /*27c90*/  IMAD.MOV.U32 R145, RZ, RZ, R154 ;  /* 0x000000ffff917224 */ /* 0x000fe200078e009a */
[----:B------:R-:W-:Y:S01]  /*27ca0*/  LDSM.16.MT88.4 R176, [R219+0x13800] ;  /* 0x01380000dbb0783b */ /* 0x000fe20000004200 */
[C---:B---3--:R-:W-:Y:S04]  /*27cb0*/  HMMA.16816.F32.BF16 R108, R132.reuse, R148, R108 ;  /* 0x00000094846c723c */ /* 0x048fe8000004186c */
[----:B------:R-:W-:Y:S01]  /*27cc0*/  MOV R146, R182 ;  /* 0x000000b600927202 */ /* 0x000fe20000000f00 */
[----:B------:R3:W3:Y:S01]  /*27cd0*/  MUFU.EX2 R165, R172 ;  /* 0x000000ac00a57308 */ /* 0x0006e20000000800 */
[----:B------:R-:W-:Y:S02]  /*27ce0*/  MOV R147, R155 ;  /* 0x0000009b00937202 */ /* 0x000fe40000000f00 */
[C---:B------:R-:W-:Y:S01]  /*27cf0*/  HMMA.16816.F32.BF16 R112, R132.reuse, R150, R112 ;  /* 0x000000968470723c */ /* 0x040fe20000041870 */
[----:B------:R-:W3:Y:S03]  /*27d00*/  LDSM.16.MT88.4 R148, [R217+0x11800] ;  /* 0x01180000d994783b */ /* 0x000ee60000004200 */
[----:B------:R-:W-:Y:S01]  /*27d10*/  MOV R155, R152 ;  /* 0x00000098009b7202 */ /* 0x000fe20000000f00 */
[----:B------:R-:W-:Y:S01]  /*27d20*/  IMAD.MOV.U32 R152, RZ, RZ, R153 ;  /* 0x000000ffff987224 */ /* 0x000fe200078e0099 */
[----:B------:R-:W-:Y:S02]  /*27d30*/  MOV R153, R181 ;  /* 0x000000b500997202 */ /* 0x000fe40000000f00 */
[C---:B--2---:R-:W-:Y:S04]  /*27d40*/  HMMA.16816.F32.BF16 R116, R132.reuse, R136, R116 ;  /* 0x000000888474723c */ /* 0x044fe80000041874 */
[----:B-1----:R-:W-:Y:S02]  /*27d50*/  IMAD.MOV.U32 R144, RZ, RZ, R183 ;  /* 0x000000ffff907224 */ /* 0x002fe400078e00b7 */
[----:B------:R-:W-:Y:S02]  /*27d60*/  LDSM.16.MT88.4 R180, [R217+0x13800] ;  /* 0x01380000d9b4783b */ /* 0x000fe40000004200 */
[C---:B------:R-:W-:Y:S06]  /*27d70*/  HMMA.16816.F32.BF16 R120, R132.reuse, R138, R120 ;  /* 0x0000008a8478723c */ /* 0x040fec0000041878 */
[----:B------:R-:W1:Y:S02]  /*27d80*/  LDSM.16.MT88.4 R136, [R216+0x11800] ;  /* 0x01180000d888783b */ /* 0x000e640000004200 */
[C---:B----4-:R-:W-:Y:S06]  /*27d90*/  HMMA.16816.F32.BF16 R124, R132.reuse, R140, R124 ;  /* 0x0000008c847c723c */ /* 0x050fec000004187c */
[----:B---3--:R-:W2:Y:S01]  /*27da0*/  LDSM.16.MT88.4 R172, [R215+0x11800] ;  /* 0x01180000d7ac783b */ /* 0x008ea20000004200 */
[----:B------:R-:W-:Y:S01]  /*27db0*/  MOV R140, R171 ;  /* 0x000000ab008c7202 */ /* 0x000fe20000000f00 */
[----:B------:R-:W-:Y:S04]  /*27dc0*/  HMMA.16816.F32.BF16 R128, R132, R142, R128 ;  /* 0x0000008e8480723c */ /* 0x000fe80000041880 */
[----:B------:R-:W-:Y:S03]  /*27dd0*/  MOV R141, R170 ;  /* 0x000000aa008d7202 */ /* 0x000fe60000000f00 */
[----:B------:R-:W-:Y:S01]  /*27de0*/  IMAD.MOV.U32 R133, RZ, RZ, R162 ;  /* 0x000000ffff857224 */ /* 0x000fe200078e00a2 */
[----:B------:R-:W-:Y:S01]  /*27df0*/  MOV R142, R168 ;  /* 0x000000a8008e7202 */ /* 0x000fe20000000f00 */
[----:B------:R-:W-:Y:S03]  /*27e00*/  IMAD.MOV.U32 R132, RZ, RZ, R169 ;  /* 0x000000ffff847224 */ /* 0x000fe600078e00a9 */
[----:B------:R-:W-:Y:S02]  /*27e10*/  MOV R143, R163 ;  /* 0x000000a3008f7202 */ /* 0x000fe40000000f00 */
[----:B------:R-:W-:Y:S02]  /*27e20*/  MOV R134, R161 ;  /* 0x000000a100867202 */ /* 0x000fe40000000f00 */
[----:B------:R-:W-:Y:S02]  /*27e30*/  MOV R135, R160 ;  /* 0x000000a000877202 */ /* 0x000fe40000000f00 */
[----:B------:R-:W-:Y:S02]  /*27e40*/  F2FP.BF16.PACK_AB R168, R142, R140 ;  /* 0x0000008c8ea8723e */ /* 0x000fe400000010ff */
[----:B------:R-:W-:Y:S02]  /*27e50*/  F2FP.BF16.PACK_AB R170, R166, R135 ;  /* 0x00000087a6aa723e */ /* 0x000fe400000010ff */
[----:B------:R-:W-:Y:S02]  /*27e60*/  F2FP.BF16.PACK_AB R169, R133, R143 ;  /* 0x0000008f85a9723e */ /* 0x000fe400000010ff */
[----:B------:R-:W-:Y:S07]  /*27e70*/  F2FP.BF16.PACK_AB R171, R165, R134 ;  /* 0x00000086a5ab723e */ /* 0x000fee00000010ff */
[C---:B------:R-:W-:Y:S01]  /*27e80*/  HMMA.16816.F32.BF16 R160, R168.reuse, R156, R4 ;  /* 0x0000009ca8a0723c */ /* 0x040fe20000041804 */
[----:B------:R-:W3:Y:S07]  /*27e90*/  LDSM.16.MT88.4 R4, [R216+0x13800] ;  /* 0x01380000d804783b */ /* 0x000eee0000004200 */
[C---:B------:R-:W-:Y:S07]  /*27ea0*/  HMMA.16816.F32.BF16 R156, R168.reuse, R158, R8 ;  /* 0x0000009ea89c723c */ /* 0x040fee0000041808 */
[----:B------:R-:W-:Y:S01]  /*27eb0*/  IMAD.MOV.U32 R9, RZ, RZ, R155 ;  /* 0x000000ffff097224 */ /* 0x000fe200078e009b */
[----:B------:R-:W-:Y:S04]  /*27ec0*/  MOV R10, R152 ;  /* 0x00000098000a7202 */ /* 0x000fe80000000f00 */
[----:B------:R-:W-:Y:S02]  /*27ed0*/  MOV R11, R153 ;  /* 0x00000099000b7202 */ /* 0x000fe40000000f00 */
[C---:B------:R-:W-:Y:S07]  /*27ee0*/  HMMA.16816.F32.BF16 R152, R168.reuse, R148, R12 ;  /* 0x00000094a898723c */ /* 0x040fee000004180c */
[----:B------:R-:W-:Y:S01]  /*27ef0*/  IMAD.MOV.U32 R15, RZ, RZ, R132 ;  /* 0x000000ffff0f7224 */ /* 0x000fe200078e0084 */
[C---:B------:R-:W-:Y:S04]  /*27f00*/  HMMA.16816.F32.BF16 R148, R168.reuse, R150, R16 ;  /* 0x00000096a894723c */ /* 0x040fe80000041810 */
[----:B------:R-:W-:Y:S01]  /*27f10*/  IMAD.MOV.U32 R12, RZ, RZ, R9 ;  /* 0x000000ffff0c7224 */ /* 0x000fe200078e0009 */
[----:B------:R-:W-:Y:S02]  /*27f20*/  MOV R13, R10 ;  /* 0x0000000a000d7202 */ /* 0x000fe40000000f00 */
[----:B------:R-:W-:Y:S01]  /*27f30*/  MOV R16, R144 ;  /* 0x0000009000107202 */ /* 0x000fe20000000f00 */
[----:B------:R-:W-:Y:S01]  /*27f40*/  IMAD.MOV.U32 R18, RZ, RZ, R147 ;  /* 0x000000ffff127224 */ /* 0x000fe200078e0093 */
[----:B------:R-:W-:Y:S03]  /*27f50*/  MOV R17, R146 ;  /* 0x0000009200117202 */ /* 0x000fe60000000f00 */
[----:B------:R-:W-:Y:S02]  /*27f60*/  MOV R19, R145 ;  /* 0x0000009100137202 */ /* 0x000fe40000000f00 */
[C---:B-1----:R-:W-:Y:S03]  /*27f70*/  HMMA.16816.F32.BF16 R144, R168.reuse, R136, R20 ;  /* 0x00000088a890723c */ /* 0x042fe60000041814 */
[----:B------:R-:W-:Y:S02]  /*27f80*/  MOV R14, R11 ;  /* 0x0000000b000e7202 */ /* 0x000fe40000000f00 */
[----:B------:R-:W1:Y:S02]  /*27f90*/  LDSM.16.MT88.4 R8, [R215+0x13800] ;  /* 0x01380000d708783b */ /* 0x000e640000004200 */
[----:B------:R-:W-:Y:S01]  /*27fa0*/  MOV R20, R142 ;  /* 0x0000008e00147202 */ /* 0x000fe20000000f00 */
[----:B------:R-:W-:Y:S01]  /*27fb0*/  IMAD.MOV.U32 R21, RZ, RZ, R143 ;  /* 0x000000ffff157224 */ /* 0x000fe200078e008f */
[----:B------:R-:W-:Y:S03]  /*27fc0*/  MOV R22, R140 ;  /* 0x0000008c00167202 */ /* 0x000fe60000000f00 */
[----:B------:R-:W-:Y:S02]  /*27fd0*/  MOV R23, R141 ;  /* 0x0000008d00177202 */ /* 0x000fe40000000f00 */
[C---:B------:R-:W-:Y:S07]  /*27fe0*/  HMMA.16816.F32.BF16 R140, R168.reuse, R138, R24 ;  /* 0x0000008aa88c723c */ /* 0x040fee0000041818 */
[----:B------:R-:W-:Y:S01]  /*27ff0*/  IMAD.MOV.U32 R27, RZ, RZ, R133 ;  /* 0x000000ffff1b7224 */ /* 0x000fe200078e0085 */
[C---:B--2---:R-:W-:Y:S01]  /*28000*/  HMMA.16816.F32.BF16 R136, R168.reuse, R172, R28 ;  /* 0x000000aca888723c */ /* 0x044fe2000004181c */
        /* <DEDUP_REMOVED lines=10> */
[C---:B------:R-:W-:Y:S04]  /*280b0*/  HMMA.16816.F32.BF16 R40, R168.reuse, R178, R40 ;  /* 0x000000b2a828723c */ /* 0x040fe80000041828 */
[----:B------:R-:W-:Y:S01]  /*280c0*/  MOV R176, R13 ;  /* 0x0000000d00b07202 */ /* 0x000fe20000000f00 */
[----:B------:R-:W-:Y:S01]  /*280d0*/  IMAD.MOV.U32 R35, RZ, RZ, R27 ;  /* 0x000000ffff237224 */ /* 0x000fe200078e001b */
[----:B------:R-:W-:Y:S01]  /*280e0*/  MOV R175, R23 ;  /* 0x0000001700af7202 */ /* 0x000fe20000000f00 */
[----:B------:R-:W-:Y:S01]  /*280f0*/  LDSM.16.MT88.4 R24, [R215+0x15800] ;  /* 0x01580000d718783b */ /* 0x000fe20000004200 */
[C---:B------:R-:W-:Y:S04]  /*28100*/  HMMA.16816.F32.BF16 R44, R168.reuse, R180, R44 ;  /* 0x000000b4a82c723c */ /* 0x040fe8000004182c */
[----:B------:R-:W-:Y:S01]  /*28110*/  MOV R179, R14 ;  /* 0x0000000e00b37202 */ /* 0x000fe20000000f00 */
[----:B------:R-:W-:Y:S02]  /*28120*/  IMAD.MOV.U32 R178, RZ, RZ, R15 ;  /* 0x000000ffffb27224 */ /* 0x000fe400078e000f */
[----:B------:R-:W2:Y:S01]  /*28130*/  LDSM.16.MT88.4 R12, [R219+0x15800] ;  /* 0x01580000db0c783b */ /* 0x000ea20000004200 */
[C---:B------:R-:W-:Y:S04]  /*28140*/  HMMA.16816.F32.BF16 R48, R168.reuse, R182, R48 ;  /* 0x000000b6a830723c */ /* 0x040fe80000041830 */
[----:B------:R-:W-:Y:S02]  /*28150*/  MOV R181, R17 ;  /* 0x0000001100b57202 */ /* 0x000fe40000000f00 */
[----:B------:R-:W-:Y:S01]  /*28160*/  MOV R180, R18 ;  /* 0x0000001200b47202 */ /* 0x000fe20000000f00 */
[----:B------:R-:W-:Y:S01]  /*28170*/  LDSM.16.MT88.4 R20, [R216+0x15800] ;  /* 0x01580000d814783b */ /* 0x000fe20000004200 */
[C---:B---3--:R-:W-:Y:S04]  /*28180*/  HMMA.16816.F32.BF16 R52, R168.reuse, R4, R52 ;  /* 0x00000004a834723c */ /* 0x048fe80000041834 */
[----:B------:R-:W-:Y:S03]  /*28190*/  IMAD.MOV.U32 R183, RZ, RZ, R19 ;  /* 0x000000ffffb77224 */ /* 0x000fe600078e0013 */
[----:B------:R-:W3:Y:S01]  /*281a0*/  LDSM.16.MT88.4 R16, [R217+0x15800] ;  /* 0x01580000d910783b */ /* 0x000ee20000004200 */
[C---:B------:R-:W-:Y:S07]  /*281b0*/  HMMA.16816.F32.BF16 R56, R168.reuse, R6, R56 ;  /* 0x00000006a838723c */ /* 0x040fee0000041838 */
[----:B------:R-:W4:Y:S01]  /*281c0*/  LDSM.16.MT88.4 R4, [R217+0x17800] ;  /* 0x01780000d904783b */ /* 0x000f220000004200 */
[C---:B-1----:R-:W-:Y:S08]  /*281d0*/  HMMA.16816.F32.BF16 R60, R168.reuse, R8, R60 ;  /* 0x00000008a83c723c */ /* 0x042ff0000004183c */
[C---:B------:R-:W-:Y:S01]  /*281e0*/  HMMA.16816.F32.BF16 R64, R168.reuse, R10, R64 ;  /* 0x0000000aa840723c */ /* 0x040fe20000041840 */
[----:B------:R-:W1:Y:S07]  /*281f0*/  LDSM.16.MT88.4 R8, [R216+0x17800] ;  /* 0x01780000d808783b */ /* 0x000e6e0000004200 */
[C---:B--2---:R-:W-:Y:S08]  /*28200*/  HMMA.16816.F32.BF16 R68, R168.reuse, R12, R68 ;  /* 0x0000000ca844723c */ /* 0x044ff00000041844 */
[C---:B------:R-:W-:Y:S01]  /*28210*/  HMMA.16816.F32.BF16 R72, R168.reuse, R14, R72 ;  /* 0x0000000ea848723c */ /* 0x040fe20000041848 */
[----:B------:R-:W2:Y:S07]  /*28220*/  LDSM.16.MT88.4 R12, [R215+0x17800] ;  /* 0x01780000d70c783b */ /* 0x000eae0000004200 */
[C---:B---3--:R-:W-:Y:S07]  /*28230*/  HMMA.16816.F32.BF16 R76, R168.reuse, R16, R76 ;  /* 0x00000010a84c723c */ /* 0x048fee000004184c */
[----:B------:R-:W-:Y:S01]  /*28240*/  FADD.FTZ R17, R189, R190 ;  /* 0x000000bebd117221 */ /* 0x000fe20000010000 */
        /* <DEDUP_REMOVED lines=14> */
[C---:B----4-:R-:W-:Y:S04]  /*28330*/  HMMA.16816.F32.BF16 R108, R168.reuse, R4, R108 ;  /* 0x00000004a86c723c */ /* 0x050fe8000004186c */
[----:B------:R-:W-:Y:S03]  /*28340*/  FADD.FTZ R2, R177, R2 ;  /* 0x00000002b1027221 */ /* 0x000fe60000010000 */
[----:B------:R-:W-:Y:S01]  /*28350*/  FADD.FTZ R5, R193, R186 ;  /* 0x000000bac1057221 */ /* 0x000fe20000010000 */
[C---:B------:R-:W-:Y:S04]  /*28360*/  HMMA.16816.F32.BF16 R112, R168.reuse, R6, R112 ;  /* 0x00000006a870723c */ /* 0x040fe80000041870 */
[----:B------:R-:W-:Y:S02]  /*28370*/  FADD.FTZ R5, R192, R5 ;  /* 0x00000005c0057221 */ /* 0x000fe40000010000 */
[----:B------:R-:W-:Y:S02]  /*28380*/  FADD.FTZ R2, R175, R2 ;  /* 0x00000002af027221 */ /* 0x000fe40000010000 */
[C---:B-1----:R-:W-:Y:S04]  /*28390*/  HMMA.16816.F32.BF16 R116, R168.reuse, R8, R116 ;  /* 0x00000008a874723c */ /* 0x042fe80000041874 */
[----:B------:R-:W-:Y:S02]  /*283a0*/  FADD.FTZ R194, R194, R5 ;  /* 0x00000005c2c27221 */ /* 0x000fe40000010000 */
[----:B------:R-:W-:Y:S02]  /*283b0*/  FADD.FTZ R2, R33, R2 ;  /* 0x0000000221027221 */ /* 0x000fe40000010000 */
[----:B------:R-:W-:Y:S01]  /*283c0*/  FADD.FTZ R195, R195, R194 ;  /* 0x000000c2c3c37221 */ /* 0x000fe20000010000 */
[C---:B------:R-:W-:Y:S03]  /*283d0*/  HMMA.16816.F32.BF16 R120, R168.reuse, R10, R120 ;  /* 0x0000000aa878723c */ /* 0x040fe60000041878 */
[----:B------:R-:W-:Y:S02]  /*283e0*/  FADD.FTZ R196, R196, R195 ;  /* 0x000000c3c4c47221 */ /* 0x000fe40000010000 */
[----:B------:R-:W-:Y:S02]  /*283f0*/  FADD.FTZ R2, R35, R2 ;  /* 0x0000000223027221 */ /* 0x000fe40000010000 */
[----:B------:R-:W-:Y:S01]  /*28400*/  FADD.FTZ R197, R197, R196 ;  /* 0x000000c4c5c57221 */ /* 0x000fe20000010000 */
[C---:B--2---:R-:W-:Y:S04]  /*28410*/  HMMA.16816.F32.BF16 R124, R168.reuse, R12, R124 ;  /* 0x0000000ca87c723c */ /* 0x044fe8000004187c */
[----:B------:R-:W-:Y:S02]  /*28420*/  FADD.FTZ R197, R180, R197 ;  /* 0x000000c5b4c57221 */ /* 0x000fe40000010000 */
[----:B------:R-:W-:Y:S02]  /*28430*/  FADD.FTZ R2, R173, R2 ;  /* 0x00000002ad027221 */ /* 0x000fe40000010000 */
[----:B------:R-:W-:Y:S01]  /*28440*/  FADD.FTZ R0, R178, R197 ;  /* 0x000000c5b2007221 */ /* 0x000fe20000010000 */
[----:B------:R-:W-:Y:S03]  /*28450*/  HMMA.16816.F32.BF16 R128, R168, R14, R128 ;  /* 0x0000000ea880723c */ /* 0x000fe60000041880 */
[----:B------:R-:W-:Y:S02]  /*28460*/  FADD.FTZ R0, R176, R0 ;  /* 0x00000000b0007221 */ /* 0x000fe40000010000 */
[----:B------:R-:W-:Y:S01]  /*28470*/  FADD.FTZ R251, R165, R2 ;  /* 0x00000002a5fb7221 */ /* 0x000fe20000010000 */
[----:B------:R-:W-:Y:S01]  /*28480*/  MOV R2, R164 ;  /* 0x000000a400027202 */ /* 0x000fe20000000f00 */
[----:B------:R-:W-:Y:S05]  /*28490*/  FADD.FTZ R0, R174, R0 ;  /* 0x00000000ae007221 */ /* 0x000fea0000010000 */
[----:B------:R-:W-:Y:S04]  /*284a0*/  FADD.FTZ R0, R32, R0 ;  /* 0x0000000020007221 */ /* 0x000fe80000010000 */
[----:B------:R-:W-:Y:S04]  /*284b0*/  FADD.FTZ R0, R34, R0 ;  /* 0x0000000022007221 */ /* 0x000fe80000010000 */
[----:B------:R-:W-:Y:S04]  /*284c0*/  FADD.FTZ R0, R172, R0 ;  /* 0x00000000ac007221 */ /* 0x000fe80000010000 */
[----:B------:R-:W-:Y:S01]  /*284d0*/  FADD.FTZ R250, R166, R0 ;  /* 0x00000000a6fa7221 */ /* 0x000fe20000010000 */
[----:B------:R-:W-:Y:S01]  /*284e0*/  MOV R0, R3 ;  /* 0x0000000300007202 */ /* 0x000fe20000000f00 */
[----:B------:R-:W-:-:S05]  /*284f0*/  @P0 BRA `(.L_x_8491) ;  /* 0xffffa59000000947 */ /* 0x000fca000383ffff */
.L_x_8482:
        /* <DEDUP_REMOVED lines=11> */
.L_x_8510:
[----:B---3--:R-:W-:Y:S01]  /*285b0*/  FADD.FTZ R11, R10, R250 ;  /* 0x000000fa0a0b7221 */ /* 0x008fe20000010000 */
[----:B------:R-:W-:Y:S05]  /*285c0*/  BRA.DIV ~URZ, `(.L_x_8493) ;  /* 0x00001e427f007947 */ /* 0x000fea000b800000 */
[----:B------:R-:W3:Y:S04]  /*285d0*/  SHFL.BFLY PT, R12, R251, 0x2, 0x1f ;  /* 0x0c401f00fb0c7f89 */ /* 0x000ee800000e0000 */
[----:B------:R-:W4:Y:S01]  /*285e0*/  SHFL.BFLY PT, R2, R11, 0x1, 0x1f ;  /* 0x0c201f000b027f89 */ /* 0x000f2200000e0000 */
[----:B---3--:R-:W-:Y:S02]  /*285f0*/  FADD.FTZ R12, R12, R251 ;  /* 0x000000fb0c0c7221 */ /* 0x008fe40000010000 */
[----:B----4-:R-:W-:-:S03]  /*28600*/  FADD.FTZ R2, R11, R2 ;  /* 0x000000020b027221 */ /* 0x010fc60000010000 */
[----:B------:R3:W4:Y:S04]  /*28610*/  SHFL.BFLY PT, R10, R12, 0x1, 0x1f ;  /* 0x0c201f000c0a7f89 */ /* 0x00072800000e0000 */
.L_x_8511:
        /* <DEDUP_REMOVED lines=234> */
[----:B-1----:R-:W2:Y:S04]  /*294c0*/  LD.E.64 R14, [R4.64+0xb0] ;  /* 0x0000b004040e7980 */ /* 0x002ea8000c101b00 */
        /* <DEDUP_REMOVED lines=8> */
[----:B----4-:R-:W-:Y:S01]  /*29550*/  LEA.HI R17, R144, R144, RZ, 0x1 ;  /* 0x0000009090117211 */ /* 0x010fe200078f08ff */
[----:B------:R-:W-:Y:S01]  /*29560*/  @P4 MUFU.LG2 R2, R2 ;  /* 0x0000000200024308 */ /* 0x000fe20000000c00 */
[----:B------:R-:W-:Y:S01]  /*29570*/  LOP3.LUT R12, R12, 0xffffffe0, RZ, 0xc0, !PT ;  /* 0xffffffe00c0c7812 */ /* 0x000fe200078ec0ff */
[----:B------:R-:W-:Y:S01]  /*29580*/  BSSY B0, `(.L_x_8494) ;  /* 0x0000055000007945 */ /* 0x000fe20003800000 */
[C---:B------:R-:W-:Y:S02]  /*29590*/  SHF.L.U32 R19, R17.reuse, 0x2, RZ ;  /* 0x0000000211137819 */ /* 0x040fe400000006ff */
[----:B------:R-:W-:Y:S02]  /*295a0*/  IADD3 R12, -R12, R9, RZ ;  /* 0x000000090c0c7210 */ /* 0x000fe40007ffe1ff */
        /* <DEDUP_REMOVED lines=24> */
[----:B------:R-:W-:Y:S02]  /*29730*/  IADD3 R146, R11, -R146, RZ ;  /* 0x800000920b927210 */ /* 0x000fe40007ffe0ff */
[----:B------:R-:W-:Y:S02]  /*29740*/  SHF.L.U32 R152, R144, 0x2, RZ ;  /* 0x0000000290987819 */ /* 0x000fe400000006ff */
[----:B------:R-:W-:Y:S02]  /*29750*/  MOV R9, 0xff800000 ;  /* 0xff80000000097802 */ /* 0x000fe40000000f00 */
[----:B------:R-:W-:Y:S01]  /*29760*/  MOV R11, 0xff800000 ;  /* 0xff800000000b7802 */ /* 0x000fe20000000f00 */
[----:B-----5:R-:W-:Y:S01]  /*29770*/  @P3 FFMA.FTZ R11, R3, R0, R6 ;  /* 0x00000000030b3223 */ /* 0x020fe20000010006 */
        /* <DEDUP_REMOVED lines=36> */
[----:B------:R-:W-:Y:S02]  /*299c0*/  IMAD R14, R14, R145, R238 ;  /* 0x000000910e0e7224 */ /* 0x000fe400078e02ee */
[----:B------:R-:W-:Y:S02]  /*299d0*/  @P4 FMUL.FTZ R145, R2, 0.69314718246459960938 ;  /* 0x3f31721802914820 */ /* 0x000fe40000410000 */
[----:B------:R-:W-:Y:S02]  /*299e0*/  IMAD R14, R15, R14, R7 ;  /* 0x0000000e0f0e7224 */ /* 0x000fe400078e0207 */
[----:B------:R-:W-:Y:S01]  /*299f0*/  @P4 FFMA.FTZ R9, R164, R0, R145 ;  /* 0x00000000a4094223 */ /* 0x000fe20000010091 */
[----:B------:R-:W-:Y:S05]  /*29a00*/  @P0 BRA `(.L_x_8495) ;  /* 0x000000c000000947 */ /* 0x000fea0003800000 */
[----:B-1--4-:R-:W-:Y:S01]  /*29a10*/  IMAD R3, R233, -0x40, R236 ;  /* 0xffffffc0e9037824 */ /* 0x012fe200078e02ec */
[----:B------:R-:W-:Y:S01]  /*29a20*/  IADD3 R2, R146, 0x8, RZ ;  /* 0x0000000892027810 */ /* 0x000fe20007ffe0ff */
[----:B------:R-:W-:Y:S01]  /*29a30*/  ULDC.64 UR4, c[0x0][0x118] ;  /* 0x0000460000047ab9 */ /* 0x000fe20000000a00 */
[----:B------:R-:W-:-:S02]  /*29a40*/  SHF.R.S32.HI R7, RZ, 0x1f, R14 ;  /* 0x0000001fff077819 */ /* 0x000fc4000001140e */
[----:B------:R-:W-:Y:S02]  /*29a50*/  IADD3 R0, P0, R14, R146, RZ ;  /* 0x000000920e007210 */ /* 0x000fe40007f1e0ff */
[-C--:B------:R-:W-:Y:S02]  /*29a60*/  ISETP.GE.AND P2, PT, R146, R3.reuse, PT ;  /* 0x000000039200720c */ /* 0x080fe40003f46270 */
[----:B------:R-:W-:Y:S02]  /*29a70*/  ISETP.GE.AND P1, PT, R2, R3, PT ;  /* 0x000000030200720c */ /* 0x000fe40003f26270 */
[----:B------:R-:W-:Y:S02]  /*29a80*/  LEA.HI.X.SX32 R7, R146, R7, 0x1, P0 ;  /* 0x0000000792077211 */ /* 0x000fe400000f0eff */
[----:B------:R-:W-:-:S04]  /*29a90*/  LEA R2, P0, R0, R150, 0x2 ;  /* 0x0000009600027211 */ /* 0x000fc800078010ff */
[----:B------:R-:W-:-:S05]  /*29aa0*/  LEA.HI.X R3, R0, R151, R7, 0x2, P0 ;  /* 0x0000009700037211 */ /* 0x000fca00000f1407 */
[----:B------:R1:W-:Y:S04]  /*29ab0*/  @!P2 ST.E [R2.64], R9 ;  /* 0x000000090200a985 */ /* 0x0003e8000c101904 */
[----:B------:R1:W-:Y:S02]  /*29ac0*/  @!P1 ST.E [R2.64+0x20], R11 ;  /* 0x0000200b02009985 */ /* 0x0003e4000c101904 */
.L_x_8495:
[----:B-1--4-:R-:W-:Y:S05]  /*29ad0*/  BSYNC B0 ;  /* 0x0000000000007941 */ /* 0x012fea0003800000 */
.L_x_8494:
        /* <DEDUP_REMOVED lines=25> */
.L_x_8497:
[----:B------:R-:W-:Y:S05]  /*29c70*/  BSYNC B0 ;  /* 0x0000000000007941 */ /* 0x000fea0003800000 */
.L_x_8496:
        /* <DEDUP_REMOVED lines=15> */
.L_x_8499:
[----:B------:R-:W-:Y:S05]  /*29d70*/  BSYNC B0 ;  /* 0x0000000000007941 */ /* 0x000fea0003800000 */
.L_x_8498:
        /* <DEDUP_REMOVED lines=15> */
.L_x_8501:
[----:B------:R-:W-:Y:S05]  /*29e70*/  BSYNC B0 ;  /* 0x0000000000007941 */ /* 0x000fea0003800000 */
.L_x_8500:
        /* <DEDUP_REMOVED lines=15> */
.L_x_8503:
[----:B------:R-:W-:Y:S05]  /*29f70*/  BSYNC B0 ;  /* 0x0000000000007941 */ /* 0x000fea0003800000 */
.L_x_8502:
        /* <DEDUP_REMOVED lines=15> */
.L_x_8505:
[----:B------:R-:W-:Y:S05]  /*2a070*/  BSYNC B0 ;  /* 0x0000000000007941 */ /* 0x000fea0003800000 */
.L_x_8504:
        /* <DEDUP_REMOVED lines=15> */
.L_x_8507:
[----:B------:R-:W-:Y:S05]  /*2a170*/  BSYNC B0 ;  /* 0x0000000000007941 */ /* 0x000fea0003800000 */
.L_x_8506:
        /* <DEDUP_REMOVED lines=15> */
.L_x_8509:
[----:B------:R-:W-:Y:S05]  /*2a270*/  BSYNC B0 ;  /* 0x0000000000007941 */ /* 0x000fea0003800000 */
.L_x_8508:
[----:B------:R-:W-:Y:S01]  /*2a280*/  IADD3 R10, R10, 0x38, RZ ;  /* 0x000000380a0a7810 */ /* 0x000fe20007ffe0ff */
[----:B------:R-:W-:-:S03]  /*2a290*/  IMAD.MOV.U32 R235, RZ, RZ, 0x0 ;  /* 0x00000000ffeb7424 */ /* 0x000fc600078e00ff */
[----:B------:R-:W-:-:S13]  /*2a2a0*/  ISETP.GE.AND P0, PT, R10, R233, PT ;  /* 0x000000e90a00720c */ /* 0x000fda0003f06270 */
[----:B------:R-:W-:Y:S05]  /*2a2b0*/  @P0 RET.REL.NODEC R234 `(_ZN5flash24flash_fwd_splitkv_kernelI23Flash_fwd_kernel_traitsILi256ELi64ELi64ELi4ELb0ELb0EN7cutlass10bfloat16_tE19Flash_kernel_traitsILi256ELi64ELi64ELi4ES3_EELb0ELb1ELb1ELb0ELb0ELb0ELb1ELb1EEEvNS_16Flash_fwd_paramsE) ;  /* 0xfffd5d40ea000950 */ /* 0x000fea0003c3ffff */
        /* <DEDUP_REMOVED lines=11> */
[----:B------:R-:W-:Y:S05]  /*2a370*/  @P0 RET.REL.NODEC R234 `(_ZN5flash24flash_fwd_splitkv_kernelI23Flash_fwd_kernel_traitsILi256ELi64ELi64ELi4ELb0ELb0EN7cutlass10bfloat16_tE19Flash_kernel_traitsILi256ELi64ELi64ELi4ES3_EELb0ELb1ELb1ELb0ELb0ELb0ELb1ELb1EEEvNS_16Flash_fwd_paramsE) ;  /* 0xfffd5c80ea000950 */ /* 0x000fea0003c3ffff */
[----:B------:R-:W-:Y:S01]  /*2a380*/  MOV R235, 0x0 ;  /* 0x0000000000eb7802 */ /* 0x000fe20000000f00 */
[----:B------:R-:W-:-:S02]  /*2a390*/  ULDC.64 UR4, c[0x0][0x118] ;  /* 0x0000460000047ab9 */ /* 0x000fc40000000a00 */
[----:B------:R2:W-:Y:S01]  /*2a3a0*/  ST.E.128 [R8.64+0xe300], R16 ;  /* 0x00e3001008007985 */ /* 0x0005e2000c101d04 */
[----:B------:R-:W-:Y:S05]  /*2a3b0*/  RET.REL.NODEC R234 `(_ZN5flash24flash_fwd_splitkv_kernelI23Flash_fwd_kernel_traitsILi256ELi64ELi64ELi4ELb0ELb0EN7cutlass10bfloat16_tE19Flash_kernel_traitsILi256ELi64ELi64ELi4ES3_EELb0ELb1ELb1ELb0ELb0ELb0ELb1ELb1EEEvNS_16Flash_fwd_paramsE) ;  /* 0xfffd5c40ea007950 */ /* 0x000fea0003c3ffff */
.L_x_8492:
[----:B------:R-:W-:Y:S01]  /*2a3c0*/  IMAD.MOV.U32 R12, RZ, RZ, R250 ;  /* 0x000000ffff0c7224 */ /* 0x000fe200078e00fa */
[----:B------:R-:W-:Y:S02]  /*2a3d0*/  MOV R9, 0x2 ;  /* 0x0000000200097802 */ /* 0x000fe40000000f00 */
[----:B------:R-:W-:Y:S02]  /*2a3e0*/  MOV R8, 0x2a400 ;  /* 0x0002a40000087802 */ /* 0x000fe40000000f00 */
[----:B-1---5:R-:W-:Y:S05]  /*2a3f0*/  CALL.REL.NOINC `($__internal_36_$__cuda_sm70_shflsync_bfly_p) ;  /* 0x000000f000007944 */ /* 0x022fea0003c00000 */
[----:B-12---:R-:W-:Y:S05]  /*2a400*/  BRA `(.L_x_8510) ;  /* 0xffffe1a000007947 */ /* 0x006fea000383ffff */
.L_x_8493:
[----:B------:R-:W-:Y:S01]  /*2a410*/  IMAD.MOV.U32 R12, RZ, RZ, R11 ;  /* 0x000000ffff0c7224 */ /* 0x000fe200078e000b */
[----:B------:R-:W-:Y:S02]  /*2a420*/  MOV R9, 0x1 ;  /* 0x0000000100097802 */ /* 0x000fe40000000f00 */
[----:B------:R-:W-:Y:S02]  /*2a430*/  MOV R8, 0x2a450 ;  /* 0x0002a45000087802 */ /* 0x000fe40000000f00 */
[----:B-12--5:R-:W-:Y:S05]  /*2a440*/  CALL.REL.NOINC `($__internal_36_$__cuda_sm70_shflsync_bfly_p) ;  /* 0x000000a000007944 */ /* 0x026fea0003c00000 */
[----:B--2---:R-:W-:Y:S01]  /*2a450*/  FADD.FTZ R2, R11, R10 ;  /* 0x0000000a0b027221 */ /* 0x004fe20000010000 */
[----:B-1----:R-:W-:Y:S02]  /*2a460*/  MOV R12, R251 ;  /* 0x000000fb000c7202 */ /* 0x002fe40000000f00 */
[----:B------:R-:W-:-:S02]  /*2a470*/  MOV R9, 0x2 ;  /* 0x0000000200097802 */ /* 0x000fc40000000f00 */
[----:B------:R-:W-:Y:S02]  /*2a480*/  MOV R8, 0x2a4a0 ;  /* 0x0002a4a000087802 */ /* 0x000fe40000000f00 */
[----:B------:R-:W-:Y:S05]  /*2a490*/  CALL.REL.NOINC `($__internal_36_$__cuda_sm70_shflsync_bfly_p) ;  /* 0x0000005000007944 */ /* 0x000fea0003c00000 */
[----:B-12---:R-:W-:Y:S01]  /*2a4a0*/  FADD.FTZ R12, R251, R10 ;  /* 0x0000000afb0c7221 */ /* 0x006fe20000010000 */
[----:B------:R-:W-:Y:S02]  /*2a4b0*/  MOV R9, 0x1 ;  /* 0x0000000100097802 */ /* 0x000fe40000000f00 */
[----:B------:R-:W-:Y:S02]  /*2a4c0*/  MOV R8, 0x2a4e0 ;  /* 0x0002a4e000087802 */ /* 0x000fe40000000f00 */
[----:B------:R-:W-:Y:S05]  /*2a4d0*/  CALL.REL.NOINC `($__internal_36_$__cuda_sm70_shflsync_bfly_p) ;  /* 0x0000001000007944 */ /* 0x000fea0003c00000 */
[----:B-12---:R-:W-:Y:S05]  /*2a4e0*/  BRA `(.L_x_8511) ;  /* 0xffffe13000007947 */ /* 0x006fea000383ffff */
        .weak           $__internal_36_$__cuda_sm70_shflsync_bfly_p
        .type           $__internal_36_$__cuda_sm70_shflsync_bfly_p,@function
        .size           $__internal_36_$__cuda_sm70_shflsync_bfly_p,(.L_x_8917 - $__internal_36_$__cuda_sm70_shflsync_bfly_p)
$__internal_36_$__cuda_sm70_shflsync_bfly_p:
[----:B------:R-:W-:Y:S01]  /*2a4f0*/  MOV R14, R8 ;  /* 0x00000008000e7202 */ /* 0x000fe20000000f00 */
[----:B------:R-:W-:Y:S04]  /*2a500*/  WARPSYNC R6 ;  /* 0x0000000600007348 */ /* 0x000fe80003800000 */
[----:B------:R-:W-:Y:S01]  /*2a510*/  MOV R15, 0x0 ;  /* 0x00000000000f7802 */ /* 0x000fe20000000f00 */
[----:B------:R1:W2:Y:S03]  /*2a520*/  SHFL.BFLY PT, R10, R12, R9, R7 ;  /* 0x0c0000090c0a7389 */ /* 0x0002a600000e0007 */
[----:B------:R-:W-:Y:S05]  /*2a530*/  RET.REL.NODEC R14 `(_ZN5flash24flash_fwd_splitkv_kernelI23Flash_fwd_kernel_traitsILi256ELi64ELi64ELi4ELb0ELb0EN7cutlass10bfloat16_tE19Flash_kernel_traitsILi256ELi64ELi64ELi4ES3_EELb0ELb1ELb1ELb0ELb0ELb0ELb1ELb1EEEvNS_16Flash_fwd_paramsE) ;  /* 0xfffd5ac00e007950 */ /* 0x000fea0003c3ffff */
.L_x_8512:
        /* <DEDUP_REMOVED lines=12> */
.L_x_8917:


//--------------------- .text._ZN5flash24flash_fwd_splitkv_kernelI23Flash_fwd_kernel_traitsILi256ELi64ELi64ELi4ELb0ELb0EN7cutlass10bfloat16_tE19Flash_kernel_traitsILi256ELi64ELi64ELi4ES3_EELb0ELb1ELb1ELb0ELb0ELb1ELb1ELb1EEEvNS_16Flash_fwd_paramsE --------------------------
	.section	.text._ZN5flash24flash_fwd_splitkv_kernelI23Flash_fwd_kernel_traitsILi256ELi64ELi64ELi4ELb0ELb0EN7cutlass10bfloat16_tE19Flash_kernel_traitsILi256ELi64ELi64ELi4ES3_EELb0ELb1ELb1ELb0ELb0ELb1ELb1ELb1EEEvNS_16Flash_fwd_paramsE,"ax",@progbits
	.sectioninfo	@"SHI_REGISTERS=255"
	.align	128
        .global         _ZN5flash24flash_fwd_splitkv_kernelI23Flash_fwd_kernel_traitsILi256ELi64ELi64ELi4ELb0ELb0EN7cutlass10bfloat16_tE19Flash_kernel_traitsILi256ELi64ELi64ELi4ES3_EELb0ELb1ELb1ELb0ELb0ELb1ELb1ELb1EEEvNS_16Flash_fwd_paramsE
        .type           _ZN5flash24flash_fwd_splitkv_kernelI23Flash_fwd_kernel_traitsILi256ELi64ELi64ELi4ELb0ELb0EN7cutlass10bfloat16_tE19Flash_kernel_traitsILi256ELi64ELi64ELi4ES3_EELb0ELb1ELb1ELb0ELb0ELb1ELb1ELb1EEEvNS_16Flash_fwd_paramsE,@function
        .size           _ZN5flash24flash_fwd_splitkv_kernelI23Flash_fwd_kernel_traitsILi256ELi64ELi64ELi4ELb0ELb0EN7cutlass10bfloat16_tE19Flash_kernel_traitsILi256ELi64ELi64ELi4ES3_EELb0ELb1ELb1ELb0ELb0ELb1ELb1ELb1EEEvNS_16Flash_fwd_paramsE,(.L_x_8919 - _ZN5flash24flash_fwd_splitkv_kernelI23Flash_fwd_kernel_traitsILi256ELi64ELi64ELi4ELb0ELb0EN7cutlass10bfloat16_tE19Flash_kernel_traitsILi256ELi64ELi64ELi4ES3_EELb0ELb1ELb1ELb0ELb0ELb1ELb1ELb1EEEvNS_16Flash_fwd_paramsE)
        .other          _ZN5flash24flash_fwd_splitkv_kernelI23Flash_fwd_kernel_traitsILi256ELi64ELi64ELi4ELb0ELb0EN7cutlass10bfloat16_tE19Flash_kernel_traitsILi256ELi64ELi64ELi4ES3_EELb0ELb1ELb1ELb0ELb0ELb1ELb1ELb1EEEvNS_16Flash_fwd_paramsE,@"STO_CUDA_ENTRY STV_DEFAULT"
_ZN5flash24flash_fwd_splitkv_kernelI23Flash_fwd_kernel_traitsILi256ELi64ELi64ELi4ELb0ELb0EN7cutlass10bfloat16_tE19Flash_kernel_traitsILi256ELi64ELi64ELi4ES3_EELb0ELb1ELb1ELb0ELb0ELb1ELb1ELb1EEEvNS_16Flash_fwd_paramsE:
.text._ZN5flash24flash_fwd_splitkv_kernelI23Flash_fwd_kernel_traitsILi256ELi64ELi64ELi4ELb0ELb0EN7cutlass10bfloat16_tE19Flash_kernel_traitsILi256ELi64ELi64ELi4ES3_EELb0ELb1ELb1ELb0ELb0ELb1ELb1ELb1EEEvNS_16Flash_fwd_paramsE:
        /* <DEDUP_REMOVED lines=30> */
[----:B---34-:R-:W-:Y:S05]  /*01e0*/  CALL.REL.NOINC `($_ZN5flash24flash_fwd_splitkv_kernelI23Flash_fwd_kernel_traitsILi256ELi64ELi64ELi4ELb0ELb0EN7cutlass10bfloat16_tE19Flash_kernel_traitsILi256ELi64ELi64ELi4ES3_EELb0ELb1ELb1ELb0ELb0ELb1ELb1ELb1EEEvNS_16Flash_fwd_paramsE$_ZN5flash30compute_attn_1rowblock_splitkvI23Flash_fwd_kernel_traitsILi256ELi64ELi64ELi4ELb0ELb0EN7cutlass10bfloat16_tE19Flash_kernel_traitsILi256ELi64ELi64ELi4ES3_EELb0ELb1ELb1ELb0ELb0ELb1ELb1ELb1ENS_16Flash_fwd_paramsEEEvRKT8_iiiii) ;  /* 0x0000002000007944 */ /* 0x018fea0003c00000 */
[----:B------:R-:W-:Y:S05]  /*01f0*/  BSYNC B4 ;  /* 0x0000000000047941 */ /* 0x000fea0003800000 */
.L_x_8513:
[----:B------:R-:W-:Y:S05]  /*0200*/  EXIT ;  /* 0x000000000000794d */ /* 0x000fea0003800000 */
        .type           $_ZN5flash24flash_fwd_splitkv_kernelI23Flash_fwd_kernel_traitsILi256ELi64ELi64ELi4ELb0ELb0EN7cutlass10bfloat16_tE19Flash_kernel_traitsILi256ELi64ELi64ELi4ES3_EELb0ELb1ELb1ELb0ELb0ELb1ELb1ELb1EEEvNS_16Flash_fwd_paramsE$_ZN5flash30compute_attn_1rowblock_splitkvI23Flash_fwd_kernel_traitsILi256ELi64ELi64ELi4ELb0ELb0EN7cutlass10bfloat16_tE19Flash_kernel_traitsILi256ELi64ELi64ELi4ES3_EELb0ELb1ELb1ELb0ELb0ELb1ELb1ELb1ENS_16Flash_fwd_paramsEEEvRKT8_iiiii,@function
        .size           $_ZN5flash24flash_fwd_splitkv_kernelI23Flash_fwd_kernel_traitsILi256ELi64ELi64ELi4ELb0ELb0EN7cutlass10bfloat16_tE19Flash_kernel_traitsILi256ELi64ELi64ELi4ES3_EELb0ELb1ELb1ELb0ELb0ELb1ELb1ELb1EEEvNS_16Flash_fwd_paramsE$_ZN5flash30compute_attn_1rowblock_splitkvI23Flash_fwd_kernel_traitsILi256ELi64ELi64ELi4ELb0ELb0EN7cutlass10bfloat16_tE19Flash_kernel_traitsILi256ELi64ELi64ELi4ES3_EELb0ELb1ELb1ELb0ELb0ELb1ELb1ELb1ENS_16Flash_fwd_paramsEEEvRKT8_iiiii,($__internal_37_$__cuda_sm70_shflsync_bfly_p - $_ZN5flash24flash_fwd_splitkv_kernelI23Flash_fwd_kernel_traitsILi256ELi64ELi64ELi4ELb0ELb0EN7cutlass10bfloat16_tE19Flash_kernel_traitsILi256ELi64ELi64ELi4ES3_EELb0ELb1ELb1ELb0ELb0ELb1ELb1ELb1EEEvNS_16Flash_fwd_paramsE$_ZN5flash30compute_attn_1rowblock_splitkvI23Flash_fwd_kernel_traitsILi256ELi64ELi64ELi4ELb0ELb0EN7cutlass10bfloat16_tE19Flash_kernel_traitsILi256ELi64ELi64ELi4ES3_EELb0ELb1ELb1ELb0ELb0ELb1ELb1ELb1ENS_16Flash_fwd_paramsEEEvRKT8_iiiii)
$_ZN5flash24flash_fwd_splitkv_kernelI23Flash_fwd_kernel_traitsILi256ELi64ELi64ELi4ELb0ELb0EN7cutlass10bfloat16_tE19Flash_kernel_traitsILi256ELi64ELi64ELi4ES3_EELb0ELb1ELb1ELb0ELb0ELb1ELb1ELb1EEEvNS_16Flash_fwd_paramsE$_ZN5flash30compute_attn_1rowblock_splitkvI23Flash_fwd_kernel_traitsILi256ELi64ELi64ELi4ELb0ELb0EN7cutlass10bfloat16_tE19Flash_kernel_traitsILi256ELi64ELi64ELi4ES3_EELb0ELb1ELb1ELb0ELb0ELb1ELb1ELb1ENS_16Flash_fwd_paramsEEEvRKT8_iiiii:
        /* <DEDUP_REMOVED lines=20> */
.L_x_8515:
[----:B------:R-:W-:Y:S05]  /*0350*/  BSYNC B0 ;  /* 0x0000000000007941 */ /* 0x000fea0003800000 */
.L_x_8514:
        /* <DEDUP_REMOVED lines=17> */
.L_x_8517:
[----:B------:R4:W5:Y:S02]  /*0470*/  LD.E R61, [R10.64+0xb8] ;  /* 0x0000b8060a3d7980 */ /* 0x000964000c101900 */
.L_x_8518:
[----:B------:R-:W-:Y:S05]  /*0480*/  BSYNC B0 ;  /* 0x0000000000007941 */ /* 0x000fea0003800000 */
.L_x_8516:
        /* <DEDUP_REMOVED lines=10> */
.L_x_8520:
[----:B------:R-:W2:Y:S01]  /*0530*/  LD.E.64 R2, [R10.64+0x108] ;  /* 0x000108060a027980 */ /* 0x000ea2000c101b00 */
[----:B------:R-:W-:Y:S01]  /*0540*/  BSSY B0, `(.L_x_8522) ;  /* 0x0000006000007945 */ /* 0x000fe20003800000 */
[----:B------:R-:W-:Y:S01]  /*0550*/  IMAD.MOV.U32 R52, RZ, RZ, RZ ;  /* 0x000000ffff347224 */ /* 0x000fe200078e00ff */
[----:B--2---:R-:W-:-:S04]  /*0560*/  ISETP.NE.U32.AND P0, PT, R2, RZ, PT ;  /* 0x000000ff0200720c */ /* 0x004fc80003f05070 */
[----:B------:R-:W-:-:S13]  /*0570*/  ISETP.NE.AND.EX P0, PT, R3, RZ, PT, P0 ;  /* 0x000000ff0300720c */ /* 0x000fda0003f05300 */
[----:B------:R-:W-:Y:S05]  /*0580*/  @!P0 BRA `(.L_x_8523) ;  /* 0x0000001000008947 */ /* 0x000fea0003800000 */
[----:B------:R2:W5:Y:S02]  /*0590*/  LD.E R52, [R10.64+0xbc] ;  /* 0x0000bc060a347980 */ /* 0x000564000c101900 */
.L_x_8523:
[----:B------:R-:W-:Y:S05]  /*05a0*/  BSYNC B0 ;  /* 0x0000000000007941 */ /* 0x000fea0003800000 */
.L_x_8522:
[----:B-----5:R-:W-:Y:S02]  /*05b0*/  IADD3 R52, R61, R52, RZ ;  /* 0x000000343d347210 */ /* 0x020fe40007ffe0ff */
.L_x_8521:
[----:B------:R-:W-:Y:S05]  /*05c0*/  BSYNC B1 ;  /* 0x0000000000017941 */ /* 0x000fea0003800000 */
.L_x_8519:
[----:B------:R-:W-:Y:S01]  /*05d0*/  IMAD.SHL.U32 R54, R234, 0x40, RZ ;  /* 0x00000040ea367824 */ /* 0x000fe200078e00ff */
[----:B------:R-:W-:Y:S01]  /*05e0*/  MOV R2, R233 ;  /* 0x000000e900027202 */ /* 0x000fe20000000f00 */
[----:B------:R-:W-:-:S03]  /*05f0*/  IMAD.MOV.U32 R3, RZ, RZ, 0x0 ;  /* 0x00000000ff037424 */ /* 0x000fc600078e00ff */
[----:B------:R-:W-:-:S13]  /*0600*/  ISETP.GT.AND P0, PT, R235, R54, PT ;  /* 0x00000036eb00720c */ /* 0x000fda0003f04270 */
[----:B------:R-:W-:Y:S05]  /*0610*/  @!P0 RET.REL.NODEC R2 `(_ZN5flash24flash_fwd_splitkv_kernelI23Flash_fwd_kernel_traitsILi256ELi64ELi64ELi4ELb0ELb0EN7cutlass10bfloat16_tE19Flash_kernel_traitsILi256ELi64ELi64ELi4ES3_EELb0ELb1ELb1ELb0ELb0ELb1ELb1ELb1EEEvNS_16Flash_fwd_paramsE) ;  /* 0xfffff9e002008950 */ /* 0x000fea0003c3ffff */
[----:B------:R-:W4:Y:S04]  /*0620*/  LD.E R0, [R10.64+0xb8] ;  /* 0x0000b8060a007980 */ /* 0x000f28000c101900 */
[----:B-1----:R-:W5:Y:S04]  /*0630*/  LD.E R7, [R10.64+0x184] ;  /* 0x000184060a077980 */ /* 0x002f68000c101900 */
[----:B--2---:R-:W2:Y:S01]  /*0640*/  LD.E R4, [R10.64+0x188] ;  /* 0x000188060a047980 */ /* 0x004ea2000c101900 */
        /* <DEDUP_REMOVED lines=89> */
.L_x_8526:
[----:B------:R-:W-:Y:S05]  /*0be0*/  BSYNC B0 ;  /* 0x0000000000007941 */ /* 0x000fea0003800000 */
.L_x_8525:
        /* <DEDUP_REMOVED lines=12> */
.L_x_8528:
[----:B------:R-:W-:Y:S05]  /*0cb0*/  BSYNC B0 ;  /* 0x0000000000007941 */ /* 0x000fea0003800000 */
.L_x_8527:
        /* <DEDUP_REMOVED lines=12> */
.L_x_8530:
[----:B------:R-:W-:Y:S05]  /*0d80*/  BSYNC B0 ;  /* 0x0000000000007941 */ /* 0x000fea0003800000 */
.L_x_8529:
        /* <DEDUP_REMOVED lines=12> */
.L_x_8532:
[----:B------:R-:W-:Y:S05]  /*0e50*/  BSYNC B0 ;  /* 0x0000000000007941 */ /* 0x000fea0003800000 */
.L_x_8531:
        /* <DEDUP_REMOVED lines=12> */
.L_x_8534:
[----:B------:R-:W-:Y:S05]  /*0f20*/  BSYNC B0 ;  /* 0x0000000000007941 */ /* 0x000fea0003800000 */
.L_x_8533:
        /* <DEDUP_REMOVED lines=12> */
.L_x_8536:
[----:B------:R-:W-:Y:S05]  /*0ff0*/  BSYNC B0 ;  /* 0x0000000000007941 */ /* 0x000fea0003800000 */
.L_x_8535:
        /* <DEDUP_REMOVED lines=12> */
.L_x_8538:
[----:B------:R-:W-:Y:S05]  /*10c0*/  BSYNC B0 ;  /* 0x0000000000007941 */ /* 0x000fea0003800000 */
.L_x_8537:
        /* <DEDUP_REMOVED lines=12> */
.L_x_8540:
[----:B------:R-:W-:Y:S05]  /*1190*/  BSYNC B0 ;  /* 0x0000000000007941 */ /* 0x000fea0003800000 */
.L_x_8539:
        /* <DEDUP_REMOVED lines=30> */
[----:B------:R-:W-:Y:S05]  /*1380*/  @P6 RET.REL.NODEC R4 `(_ZN5flash24flash_fwd_splitkv_kernelI23Flash_fwd_kernel_traitsILi256ELi64ELi64ELi4ELb0ELb0EN7cutlass10bfloat16_tE19Flash_kernel_traitsILi256ELi64ELi64ELi4ES3_EELb0ELb1ELb1ELb0ELb0ELb1ELb1ELb1EEEvNS_16Flash_fwd_paramsE) ;  /* 0xffffec7004006950 */ /* 0x000fea0003c3ffff */
[----:B-1----:R-:W-:-:S05]  /*1390*/  MOV R0, 0xff800000 ;  /* 0xff80000000007802 */ /* 0x002fca0000000f00 */
[----:B------:R1:W-:Y:S02]  /*13a0*/  ST.E [R2.64+0xe0], R0 ;  /* 0x0000e00002007985 */ /* 0x0003e4000c101906 */
[----:B-1----:R-:W-:Y:S02]  /*13b0*/  MOV R2, R233 ;  /* 0x000000e900027202 */ /* 0x002fe40000000f00 */
[----:B------:R-:W-:-:S04]  /*13c0*/  MOV R3, 0x0 ;  /* 0x0000000000037802 */ /* 0x000fc80000000f00 */
[----:B------:R-:W-:Y:S05]  /*13d0*/  RET.REL.NODEC R2 `(_ZN5flash24flash_fwd_splitkv_kernelI23Flash_fwd_kernel_traitsILi256ELi64ELi64ELi4ELb0ELb0EN7cutlass10bfloat16_tE19Flash_kernel_traitsILi256ELi64ELi64ELi4ES3_EELb0ELb1ELb1ELb0ELb0ELb1ELb1ELb1EEEvNS_16Flash_fwd_paramsE) ;  /* 0xffffec2002007950 */ /* 0x000fea0003c3ffff */
.L_x_8524:
        /* <DEDUP_REMOVED lines=60> */
[----:B------:R3:W2:Y:S02]  /*17a0*/  LD.E R3, [R6.64] ;  /* 0x0000000606037980 */ /* 0x0006a4000c101900 */
        /* <DEDUP_REMOVED lines=27> */
[----:B--2---:R-:W-:Y:S01]  /*1960*/  SHF.R.S32.HI R0, RZ, 0x1f, R3 ;  /* 0x0000001fff007819 */ /* 0x004fe20000011403 */
[----:B----4-:R-:W-:-:S04]  /*1970*/  IMAD R6, R15, R3, RZ ;  /* 0x000000030f067224 */ /* 0x010fc800078e02ff */
[C---:B------:R-:W-:Y:S02]  /*1980*/  IMAD R6, R14.reuse, R0, R6 ;  /* 0x000000000e067224 */ /* 0x040fe400078e0206 */
[----:B------:R-:W-:-:S04]  /*1990*/  IMAD.WIDE.U32 R14, R14, R3, RZ ;  /* 0x000000030e0e7225 */ /* 0x000fc800078e00ff */
[----:B------:R-:W-:Y:S02]  /*19a0*/  IMAD.IADD R15, R15, 0x1, R6 ;  /* 0x000000010f0f7824 */ /* 0x000fe400078e0206 */
[----:B------:R-:W-:Y:S02]  /*19b0*/  IMAD R6, R49, R13, RZ ;  /* 0x0000000d31067224 */ /* 0x000fe400078e02ff */
[----:B------:R-:W-:-:S04]  /*19c0*/  IMAD.WIDE.U32 R14, R13, R48, R14 ;  /* 0x000000300d0e7225 */ /* 0x000fc800078e000e */
[----:B------:R-:W-:Y:S02]  /*19d0*/  IMAD R4, R9, R3, RZ ;  /* 0x0000000309047224 */ /* 0x000fe400078e02ff */
[----:B------:R-:W-:Y:S02]  /*19e0*/  IMAD R6, R48, R7, R6 ;  /* 0x0000000730067224 */ /* 0x000fe400078e0206 */
[----:B------:R-:W-:-:S04]  /*19f0*/  IMAD.WIDE.U32 R22, R8, R3, RZ ;  /* 0x0000000308167225 */ /* 0x000fc800078e00ff */
[----:B------:R-:W-:Y:S01]  /*1a00*/  IMAD R4, R8, R0, R4 ;  /* 0x0000000008047224 */ /* 0x000fe200078e0204 */
[----:B------:R-:W-:Y:S01]  /*1a10*/  MOV R8, R14 ;  /* 0x0000000e00087202 */ /* 0x000fe20000000f00 */
[----:B------:R-:W-:Y:S01]  /*1a20*/  IMAD.IADD R9, R15, 0x1, R6 ;  /* 0x000000010f097824 */ /* 0x000fe200078e0206 */
[----:B------:R-:W-:Y:S01]  /*1a30*/  SHF.R.S32.HI R15, RZ, 0x1f, R16 ;  /* 0x0000001fff0f7819 */ /* 0x000fe20000011410 */
[----:B------:R-:W-:Y:S02]  /*1a40*/  IMAD R6, R19, R16, RZ ;  /* 0x0000001013067224 */ /* 0x000fe400078e02ff */
[----:B------:R-:W-:-:S04]  /*1a50*/  IMAD.WIDE.U32 R8, R16, R18, R8 ;  /* 0x0000001210087225 */ /* 0x000fc800078e0008 */
[----:B------:R-:W-:Y:S01]  /*1a60*/  IMAD R6, R18, R15, R6 ;  /* 0x0000000f12067224 */ /* 0x000fe200078e0206 */
[----:B------:R-:W-:Y:S01]  /*1a70*/  IADD3 R14, R23, R4, RZ ;  /* 0x00000004170e7210 */ /* 0x000fe20007ffe0ff */
[----:B------:R-:W-:Y:S01]  /*1a80*/  IMAD.MOV.U32 R19, RZ, RZ, R22 ;  /* 0x000000ffff137224 */ /* 0x000fe200078e0016 */
[----:B------:R-:W-:Y:S01]  /*1a90*/  MOV R3, R8 ;  /* 0x0000000800037202 */ /* 0x000fe20000000f00 */
[----:B------:R-:W-:Y:S01]  /*1aa0*/  IMAD.IADD R0, R9, 0x1, R6 ;  /* 0x0000000109007824 */ /* 0x000fe200078e0206 */
[----:B------:R-:W-:Y:S05]  /*1ab0*/  BRA `(.L_x_8543) ;  /* 0x0000054000007947 */ /* 0x000fea0003800000 */
.L_x_8542:
        /* <DEDUP_REMOVED lines=23> */
[-C--:B---3--:R-:W-:Y:S02]  /*1c30*/  @!P4 IMAD R2, R49, R15.reuse, RZ ;  /* 0x0000000f3102c224 */ /* 0x088fe400078e02ff */
[----:B------:R-:W-:Y:S01]  /*1c40*/  @!P4 IMAD.WIDE.U32 R30, R48, R15, RZ ;  /* 0x0000000f301ec225 */ /* 0x000fe200078e00ff */
[----:B------:R-:W-:-:S03]  /*1c50*/  ISETP.GT.U32.AND P0, PT, R3, R0, PT ;  /* 0x000000000300720c */ /* 0x000fc60003f04070 */
[----:B------:R-:W-:Y:S02]  /*1c60*/  @!P4 IMAD R2, R7, R48, R2 ;  /* 0x000000300702c224 */ /* 0x000fe400078e0202 */
[----:B------:R-:W-:Y:S01]  /*1c70*/  @P4 IMAD.IADD R8, R15, 0x1, R16 ;  /* 0x000000010f084824 */ /* 0x000fe200078e0210 */
[----:B-----5:R-:W-:Y:S02]  /*1c80*/  @!P4 SHF.R.S32.HI R7, RZ, 0x1f, R14 ;  /* 0x0000001fff07c819 */ /* 0x020fe4000001140e */
[----:B------:R-:W-:Y:S01]  /*1c90*/  @!P4 IADD3 R9, R31, R2, RZ ;  /* 0x000000021f09c210 */ /* 0x000fe20007ffe0ff */
[-C--:B------:R-:W-:Y:S02]  /*1ca0*/  @P4 IMAD R12, R49, R8.reuse, RZ ;  /* 0x00000008310c4224 */ /* 0x080fe400078e02ff */
[----:B------:R-:W-:-:S04]  /*1cb0*/  @P4 IMAD.WIDE.U32 R26, R48, R8, RZ ;  /* 0x00000008301a4225 */ /* 0x000fc800078e00ff */
[-C--:B------:R-:W-:Y:S02]  /*1cc0*/  @!P4 IMAD R2, R25, R14.reuse, RZ ;  /* 0x0000000e1902c224 */ /* 0x080fe400078e02ff */
[----:B------:R-:W-:Y:S02]  /*1cd0*/  @!P4 IMAD.MOV.U32 R8, RZ, RZ, R30 ;  /* 0x000000ffff08c224 */ /* 0x000fe400078e001e */
[C---:B------:R-:W-:Y:S02]  /*1ce0*/  @!P4 IMAD R2, R24.reuse, R7, R2 ;  /* 0x000000071802c224 */ /* 0x040fe400078e0202 */
[----:B------:R-:W-:Y:S01]  /*1cf0*/  @!P4 IMAD.WIDE.U32 R8, R24, R14, R8 ;  /* 0x0000000e1808c225 */ /* 0x000fe200078e0008 */
[----:B------:R-:W-:Y:S02]  /*1d00*/  @P4 IADD3 R12, R27, R12, RZ ;  /* 0x0000000c1b0c4210 */ /* 0x000fe40007ffe0ff */
[----:B------:R-:W-:Y:S01]  /*1d10*/  @!P0 IADD3 R0, R0, -R3, RZ ;  /* 0x8000000300008210 */ /* 0x000fe20007ffe0ff */
[----:B------:R-:W-:Y:S01]  /*1d20*/  @P4 IMAD.MOV.U32 R13, RZ, RZ, R26 ;  /* 0x000000ffff0d4224 */ /* 0x000fe200078e001a */
[----:B------:R-:W-:Y:S01]  /*1d30*/  @!P4 MOV R13, R8 ;  /* 0x00000008000dc202 */ /* 0x000fe20000000f00 */
[----:B------:R-:W-:Y:S01]  /*1d40*/  @!P4 IMAD.IADD R12, R9, 0x1, R2 ;  /* 0x00000001090cc824 */ /* 0x000fe200078e0202 */
[----:B------:R-:W-:-:S02]  /*1d50*/  ISETP.GE.U32.AND P3, PT, R0, R3, PT ;  /* 0x000000030000720c */ /* 0x000fc40003f66070 */
[----:B------:R-:W-:Y:S02]  /*1d60*/  LOP3.LUT R3, R236, R6, RZ, 0x3c, !PT ;  /* 0x00000006ec037212 */ /* 0x000fe400078e3cff */
[-C--:B------:R-:W-:Y:S02]  /*1d70*/  LOP3.LUT R13, R13, R12.reuse, RZ, 0x3c, !PT ;  /* 0x0000000c0d0d7212 */ /* 0x080fe400078e3cff */
[----:B------:R-:W-:Y:S02]  /*1d80*/  ISETP.GE.AND P1, PT, R3, RZ, PT ;  /* 0x000000ff0300720c */ /* 0x000fe40003f26270 */
[----:B------:R-:W-:Y:S02]  /*1d90*/  @!P0 IADD3 R4, R4, 0x1, RZ ;  /* 0x0000000104048810 */ /* 0x000fe40007ffe0ff */
[----:B------:R-:W-:Y:S02]  /*1da0*/  LOP3.LUT R12, R13, R12, RZ, 0x3c, !PT ;  /* 0x0000000c0d0c7212 */ /* 0x000fe400078e3cff */
[----:B------:R-:W-:-:S02]  /*1db0*/  ISETP.NE.AND P0, PT, R6, RZ, PT ;  /* 0x000000ff0600720c */ /* 0x000fc40003f05270 */
[----:B------:R-:W-:Y:S02]  /*1dc0*/  LEA R2, R165, 0xffffffc0, 0x6 ;  /* 0xffffffc0a5027811 */ /* 0x000fe400078e30ff */
[----:B------:R-:W-:Y:S01]  /*1dd0*/  LOP3.LUT R13, R13, R12, RZ, 0x3c, !PT ;  /* 0x0000000c0d0d7212 */ /* 0x000fe200078e3cff */
[----:B----4-:R-:W-:Y:S01]  /*1de0*/  @!P4 IMAD R8, R51, R15, RZ ;  /* 0x0000000f3308c224 */ /* 0x010fe200078e02ff */
[----:B------:R-:W-:Y:S01]  /*1df0*/  @!P4 SHF.R.S32.HI R0, RZ, 0x1f, R15 ;  /* 0x0000001fff00c819 */ /* 0x000fe2000001140f */
[-C--:B------:R-:W-:Y:S01]  /*1e00*/  IMAD R9, R49, R2.reuse, RZ ;  /* 0x0000000231097224 */ /* 0x080fe200078e02ff */
[----:B------:R-:W-:Y:S02]  /*1e10*/  SHF.R.S32.HI R7, RZ, 0x1f, R2 ;  /* 0x0000001fff077819 */ /* 0x000fe40000011402 */
[----:B------:R-:W-:Y:S01]  /*1e20*/  @P3 IADD3 R4, R4, 0x1, RZ ;  /* 0x0000000104043810 */ /* 0x000fe20007ffe0ff */
[----:B------:R-:W-:-:S04]  /*1e30*/  IMAD.WIDE.U32 R24, R48, R2, R12 ;  /* 0x0000000230187225 */ /* 0x000fc800078e000c */
[----:B------:R-:W-:Y:S02]  /*1e40*/  @!P4 IMAD R0, R0, R50, R8 ;  /* 0x000000320000c224 */ /* 0x000fe400078e0208 */
[----:B------:R-:W-:-:S04]  /*1e50*/  @!P4 IMAD.WIDE.U32 R12, R50, R15, RZ ;  /* 0x0000000f320cc225 */ /* 0x000fc800078e00ff */
[----:B------:R-:W-:Y:S02]  /*1e60*/  IMAD R9, R7, R48, R9 ;  /* 0x0000003007097224 */ /* 0x000fe400078e0209 */
[----:B------:R-:W-:Y:S02]  /*1e70*/  @P4 IMAD.IADD R15, R15, 0x1, R16 ;  /* 0x000000010f0f4824 */ /* 0x000fe400078e0210 */
[----:B------:R-:W-:Y:S01]  /*1e80*/  @!P1 IMAD.MOV R4, RZ, RZ, -R4 ;  /* 0x000000ffff049224 */ /* 0x000fe200078e0a04 */
[----:B------:R-:W-:Y:S01]  /*1e90*/  @!P0 LOP3.LUT R4, RZ, R6, RZ, 0x33, !PT ;  /* 0x00000006ff048212 */ /* 0x000fe200078e33ff */
[----:B------:R-:W-:Y:S01]  /*1ea0*/  IMAD.IADD R9, R25, 0x1, R9 ;  /* 0x0000000119097824 */ /* 0x000fe200078e0209 */
[----:B------:R-:W-:Y:S01]  /*1eb0*/  @!P4 IADD3 R17, R13, R0, RZ ;  /* 0x000000000d11c210 */ /* 0x000fe20007ffe0ff */
[-C--:B------:R-:W-:Y:S01]  /*1ec0*/  @P4 IMAD R3, R51, R15.reuse, RZ ;  /* 0x0000000f33034224 */ /* 0x080fe200078e02ff */
[----:B------:R-:W-:Y:S01]  /*1ed0*/  MOV R8, R24 ;  /* 0x0000001800087202 */ /* 0x000fe20000000f00 */
[----:B------:R-:W-:Y:S01]  /*1ee0*/  @P4 IMAD.WIDE.U32 R24, R50, R15, RZ ;  /* 0x0000000f32184225 */ /* 0x000fe200078e00ff */
[----:B------:R-:W-:-:S02]  /*1ef0*/  @!P4 MOV R16, R12 ;  /* 0x0000000c0010c202 */ /* 0x000fc40000000f00 */
[----:B------:R-:W-:Y:S01]  /*1f00*/  @!P4 SHF.R.S32.HI R0, RZ, 0x1f, R14 ;  /* 0x0000001fff00c819 */ /* 0x000fe2000001140e */
[----:B------:R-:W-:Y:S01]  /*1f10*/  @!P4 IMAD R12, R23, R14, RZ ;  /* 0x0000000e170cc224 */ /* 0x000fe200078e02ff */
[----:B------:R-:W-:Y:S01]  /*1f20*/  SHF.R.S32.HI R15, RZ, 0x1f, R4 ;  /* 0x0000001fff0f7819 */ /* 0x000fe20000011404 */
[----:B------:R-:W-:Y:S02]  /*1f30*/  IMAD R6, R19, R4, RZ ;  /* 0x0000000413067224 */ /* 0x000fe400078e02ff */
[----:B------:R-:W-:Y:S01]  /*1f40*/  @!P4 IMAD.WIDE.U32 R16, R22, R14, R16 ;  /* 0x0000000e1610c225 */ /* 0x000fe200078e0010 */
[----:B------:R-:W-:-:S03]  /*1f50*/  @P4 MOV R19, R24 ;  /* 0x0000001800134202 */ /* 0x000fc60000000f00 */
[----:B------:R-:W-:Y:S02]  /*1f60*/  @!P4 IMAD R0, R22, R0, R12 ;  /* 0x000000001600c224 */ /* 0x000fe400078e020c */
[----:B------:R-:W-:Y:S01]  /*1f70*/  IMAD.WIDE.U32 R8, R18, R4, R8 ;  /* 0x0000000412087225 */ /* 0x000fe200078e0008 */
[----:B------:R-:W-:-:S03]  /*1f80*/  @!P4 MOV R19, R16 ;  /* 0x000000100013c202 */ /* 0x000fc60000000f00 */
[----:B------:R-:W-:Y:S02]  /*1f90*/  IMAD R6, R18, R15, R6 ;  /* 0x0000000f12067224 */ /* 0x000fe400078e0206 */
[----:B------:R-:W-:Y:S01]  /*1fa0*/  @P4 IMAD.IADD R14, R25, 0x1, R3 ;  /* 0x00000001190e4824 */ /* 0x000fe200078e0203 */
[----:B------:R-:W-:Y:S01]  /*1fb0*/  MOV R3, R8 ;  /* 0x0000000800037202 */ /* 0x000fe20000000f00 */
[----:B------:R-:W-:Y:S01]  /*1fc0*/  @!P4 IMAD.IADD R14, R17, 0x1, R0 ;  /* 0x00000001110ec824 */ /* 0x000fe200078e0200 */
[----:B------:R-:W-:Y:S01]  /*1fd0*/  MOV R13, R2 ;  /* 0x00000002000d7202 */ /* 0x000fe20000000f00 */
[----:B------:R-:W-:Y:S01]  /*1fe0*/  IMAD.IADD R0, R9, 0x1, R6 ;  /* 0x0000000109007824 */ /* 0x000fe200078e0206 */
[----:B------:R-:W-:Y:S02]  /*1ff0*/  MOV R16, R4 ;  /* 0x0000000400107202 */ /* 0x000fe40000000f00 */
.L_x_8543:
[----:B-1----:R-:W-:Y:S05]  /*2000*/  BSYNC B0 ;  /* 0x0000000000007941 */ /* 0x002fea0003800000 */
.L_x_8541:
        /* <DEDUP_REMOVED lines=19> */
[----:B------:R-:W-:Y:S02]  /*2140*/  LEA.HI R4, R4, R6, RZ, 0x3 ;  /* 0x0000000604047211 */ /* 0x000fe400078f18ff */
[----:B------:R-:W-:Y:S02]  /*2150*/  IADD3 R30, P0, R18, R19, RZ ;  /* 0x00000013121e7210 */ /* 0x000fe40007f1e0ff */
[----:B------:R-:W-:Y:S02]  /*2160*/  SHF.R.S32.HI R19, RZ, 0x1f, R18 ;  /* 0x0000001fff137819 */ /* 0x000fe40000011412 */
[----:B------:R-:W-:-:S02]  /*2170*/  LEA.HI R12, R12, R56, RZ, 0x1 ;  /* 0x000000380c0c7211 */ /* 0x000fc400078f08ff */
[----:B------:R-:W-:Y:S01]  /*2180*/  LOP3.LUT R17, R4, 0xfffffff8, RZ, 0xc0, !PT ;  /* 0xfffffff804117812 */ /* 0x000fe200078ec0ff */
[-C--:B-----5:R-:W-:Y:S01]  /*2190*/  IMAD R7, R7, R50.reuse, RZ ;  /* 0x0000003207077224 */ /* 0x0a0fe200078e02ff */
[----:B------:R-:W-:Y:S01]  /*21a0*/  LOP3.LUT R12, R12, 0xfffffffe, RZ, 0xc0, !PT ;  /* 0xfffffffe0c0c7812 */ /* 0x000fe200078ec0ff */
[----:B------:R-:W-:Y:S02]  /*21b0*/  IMAD.X R31, R19, 0x1, R14, P0 ;  /* 0x00000001131f7824 */ /* 0x000fe400000e060e */
[----:B------:R-:W-:Y:S01]  /*21c0*/  IMAD.IADD R6, R6, 0x1, -R17 ;  /* 0x0000000106067824 */ /* 0x000fe200078e0a11 */
[----:B------:R-:W-:Y:S01]  /*21d0*/  SHF.R.S32.HI R160, RZ, 0x3, R160 ;  /* 0x00000003ffa07819 */ /* 0x000fe200000114a0 */
[C---:B------:R-:W-:Y:S02]  /*21e0*/  IMAD R7, R13.reuse, R51, R7 ;  /* 0x000000330d077224 */ /* 0x040fe400078e0207 */
[----:B------:R-:W-:-:S04]  /*21f0*/  IMAD.WIDE.U32 R30, R13, R50, R30 ;  /* 0x000000320d1e7225 */ /* 0x000fc800078e001e */
[----:B------:R-:W-:Y:S02]  /*2200*/  IMAD.IADD R56, R56, 0x1, -R12 ;  /* 0x0000000138387824 */ /* 0x000fe400078e0a0c */
[----:B------:R-:W-:Y:S02]  /*2210*/  IMAD.SHL.U32 R12, R6, 0x40, RZ ;  /* 0x00000040060c7824 */ /* 0x000fe400078e00ff */
[----:B------:R-:W-:Y:S02]  /*2220*/  IMAD.IADD R31, R31, 0x1, R7 ;  /* 0x000000011f1f7824 */ /* 0x000fe400078e0207 */
[----:B------:R-:W-:Y:S01]  /*2230*/  IMAD.SHL.U32 R17, R160, 0x40, RZ ;  /* 0x00000040a0117824 */ /* 0x000fe200078e00ff */
[----:B------:R-:W-:Y:S01]  /*2240*/  LOP3.LUT R12, R12, 0x1c0, RZ, 0xc0, !PT ;  /* 0x000001c00c0c7812 */ /* 0x000fe200078ec0ff */
[----:B------:R-:W-:Y:S02]  /*2250*/  IMAD R7, R29, R16, RZ ;  /* 0x000000101d077224 */ /* 0x000fe400078e02ff */
[----:B------:R-:W-:Y:S01]  /*2260*/  IMAD.SHL.U32 R13, R56, 0x8, RZ ;  /* 0x00000008380d7824 */ /* 0x000fe200078e00ff */
[----:B------:R-:W-:Y:S01]  /*2270*/  LOP3.LUT R17, R17, 0x1c0, RZ, 0xc0, !PT ;  /* 0x000001c011117812 */ /* 0x000fe200078ec0ff */
[-C--:B------:R-:W-:Y:S01]  /*2280*/  IMAD R7, R15, R28.reuse, R7 ;  /* 0x0000001c0f077224 */ /* 0x080fe200078e0207 */
[----:B------:R-:W-:Y:S01]  /*2290*/  SHF.R.U32.HI R41, RZ, 0x3, R12 ;  /* 0x00000003ff297819 */ /* 0x000fe2000001160c */
[----:B------:R-:W-:Y:S01]  /*22a0*/  IMAD.WIDE.U32 R28, R16, R28, R30 ;  /* 0x0000001c101c7225 */ /* 0x000fe200078e001e */
[----:B------:R-:W-:-:S02]  /*22b0*/  LOP3.LUT R13, R12, 0x8, R13, 0xf8, !PT ;  /* 0x000000080c0d7812 */ /* 0x000fc400078ef80d */
[C---:B------:R-:W-:Y:S02]  /*22c0*/  LOP3.LUT P4, RZ, R6.reuse, 0x4, RZ, 0xc0, !PT ;  /* 0x0000000406ff7812 */ /* 0x040fe4000788c0ff */
[----:B------:R-:W-:Y:S02]  /*22d0*/  LOP3.LUT P3, RZ, R6, 0x2, RZ, 0xc0, !PT ;  /* 0x0000000206ff7812 */ /* 0x000fe4000786c0ff */
[----:B------:R-:W-:Y:S01]  /*22e0*/  SHF.R.S32.HI R57, RZ, 0x1f, R237 ;  /* 0x0000001fff397819 */ /* 0x000fe200000114ed */
[----:B------:R-:W-:Y:S01]  /*22f0*/  IMAD.IADD R29, R29, 0x1, R7 ;  /* 0x000000011d1d7824 */ /* 0x000fe200078e0207 */
[----:B------:R-:W-:Y:S01]  /*2300*/  LEA.HI R14, R53, R58, RZ, 0x6 ;  /* 0x0000003a350e7211 */ /* 0x000fe200078f30ff */
[----:B------:R-:W-:Y:S01]  /*2310*/  IMAD R184, R51, R160, RZ ;  /* 0x000000a033b87224 */ /* 0x000fe200078e02ff */
[----:B------:R-:W-:Y:S02]  /*2320*/  SHF.R.S32.HI R161, RZ, 0x1f, R160 ;  /* 0x0000001fffa17819 */ /* 0x000fe400000114a0 */
[----:B-1----:R-:W-:-:S02]  /*2330*/  LOP3.LUT R21, R17, 0x38, R18, 0xf8, !PT ;  /* 0x0000003811157812 */ /* 0x002fc400078ef812 */
[----:B------:R-:W-:Y:S02]  /*2340*/  LOP3.LUT R41, R13, R41, RZ, 0x3c, !PT ;  /* 0x000000290d297212 */ /* 0x000fe400078e3cff */
[----:B------:R-:W-:Y:S01]  /*2350*/  SHF.R.U32.HI R17, RZ, 0x3, R17 ;  /* 0x00000003ff117819 */ /* 0x000fe20000011611 */
[----:B------:R-:W-:Y:S02]  /*2360*/  IMAD.SHL.U32 R14, R14, 0x8, RZ ;  /* 0x000000080e0e7824 */ /* 0x000fe400078e00ff */
[-C--:B------:R-:W-:Y:S01]  /*2370*/  IMAD R184, R161, R50.reuse, R184 ;  /* 0x00000032a1b87224 */ /* 0x080fe200078e02b8 */
[----:B------:R-:W-:Y:S01]  /*2380*/  LOP3.LUT R17, R21, R17, RZ, 0x3c, !PT ;  /* 0x0000001115117212 */ /* 0x000fe200078e3cff */
[----:B------:R-:W-:Y:S01]  /*2390*/  IMAD.WIDE.U32 R28, R160, R50, R28 ;  /* 0x00000032a01c7225 */ /* 0x000fe200078e001c */
[----:B------:R-:W-:Y:S02]  /*23a0*/  SHF.R.S32.HI R87, RZ, 0x1f, R61 ;  /* 0x0000001fff577819 */ /* 0x000fe4000001143d */
[----:B------:R-:W-:Y:S01]  /*23b0*/  LOP3.LUT R159, R17, 0xfffffe00, R14, 0xf8, !PT ;  /* 0xfffffe00119f7812 */ /* 0x000fe200078ef80e */
[----:B------:R-:W-:Y:S01]  /*23c0*/  IMAD.IADD R184, R29, 0x1, R184 ;  /* 0x000000011db87824 */ /* 0x000fe200078e02b8 */
[----:B------:R-:W-:Y:S01]  /*23d0*/  IADD3 R14, R18, 0x40, RZ ;  /* 0x00000040120e7810 */ /* 0x000fe20007ffe0ff */
[----:B------:R-:W-:Y:S01]  /*23e0*/  IMAD.SHL.U32 R4, R4, 0x40, RZ ;  /* 0x0000004004047824 */ /* 0x000fe200078e00ff */
[----:B------:R-:W-:-:S02]  /*23f0*/  SHF.R.S32.HI R167, RZ, 0x1f, R236 ;  /* 0x0000001fffa77819 */ /* 0x000fc400000114ec */
[----:B------:R-:W-:Y:S02]  /*2400*/  LEA.HI R87, R87, R61, RZ, 0x6 ;  /* 0x0000003d57577211 */ /* 0x000fe400078f30ff */
[----:B------:R-:W-:Y:S02]  /*2410*/  LOP3.LUT R41, R41, 0xfffffe00, R4, 0xf8, !PT ;  /* 0xfffffe0029297812 */ /* 0x000fe400078ef804 */
        /* <DEDUP_REMOVED lines=29> */
[----:B------:R-:W-:Y:S01]  /*25f0*/  LEA.HI.X R184, R28, R23, R184, 0x1, P0 ;  /* 0x000000171cb87211 */ /* 0x000fe200000f0cb8 */
[----:B----4-:R-:W-:Y:S01]  /*2600*/  IMAD R4, R9, R236, RZ ;  /* 0x000000ec09047224 */ /* 0x010fe200078e02ff */
[----:B------:R-:W-:Y:S01]  /*2610*/  ISETP.GE.AND P0, PT, R14, R63, PT ;  /* 0x0000003f0e00720c */ /* 0x000fe20003f06270 */
[----:B------:R-:W-:Y:S01]  /*2620*/  IMAD.X R7, R19, 0x1, R5, P1 ;  /* 0x0000000113077824 */ /* 0x000fe200008e0605 */
[----:B------:R-:W-:-:S02]  /*2630*/  IADD3 R12, R18, 0xc0, RZ ;  /* 0x000000c0120c7810 */ /* 0x000fc40007ffe0ff */
[----:B------:R-:W-:Y:S01]  /*2640*/  ISETP.GE.AND P1, PT, R18, R63, PT ;  /* 0x0000003f1200720c */ /* 0x000fe20003f26270 */
[----:B------:R-:W-:Y:S01]  /*2650*/  IMAD R4, R8, R167, R4 ;  /* 0x000000a708047224 */ /* 0x000fe200078e0204 */
[----:B------:R-:W-:Y:S02]  /*2660*/  SEL R5, RZ, 0xffffffff, P0 ;  /* 0xffffffffff057807 */ /* 0x000fe40000000000 */
[----:B------:R-:W-:Y:S01]  /*2670*/  IADD3 R13, R18, 0x80, RZ ;  /* 0x00000080120d7810 */ /* 0x000fe20007ffe0ff */
[----:B------:R-:W-:Y:S01]  /*2680*/  IMAD.WIDE.U32 R8, R236, R8, R6 ;  /* 0x00000008ec087225 */ /* 0x000fe200078e0006 */
[-C--:B------:R-:W-:Y:S02]  /*2690*/  ISETP.GE.AND P0, PT, R12, R63.reuse, PT ;  /* 0x0000003f0c00720c */ /* 0x080fe40003f06270 */
[----:B------:R-:W-:Y:S02]  /*26a0*/  SEL R6, RZ, 0x1, P1 ;  /* 0x00000001ff067807 */ /* 0x000fe40000800000 */
[----:B------:R-:W-:-:S02]  /*26b0*/  ISETP.GE.AND P1, PT, R13, R63, PT ;  /* 0x0000003f0d00720c */ /* 0x000fc40003f26270 */
[----:B------:R-:W-:Y:S01]  /*26c0*/  SEL R60, RZ, 0x8, P0 ;  /* 0x00000008ff3c7807 */ /* 0x000fe20000000000 */
[----:B------:R-:W-:Y:S01]  /*26d0*/  IMAD.IADD R9, R9, 0x1, R4 ;  /* 0x0000000109097824 */ /* 0x000fe200078e0204 */
[----:B------:R-:W-:Y:S02]  /*26e0*/  IADD3 R162, P0, R18, R3, RZ ;  /* 0x0000000312a27210 */ /* 0x000fe40007f1e0ff */
[----:B------:R-:W-:Y:S01]  /*26f0*/  SEL R4, RZ, 0x4, P1 ;  /* 0x00000004ff047807 */ /* 0x000fe20000800000 */
[--C-:B------:R-:W-:Y:S01]  /*2700*/  @P5 IMAD.MOV.U32 R176, RZ, RZ, R24.reuse ;  /* 0x000000ffffb05224 */ /* 0x100fe200078e0018 */
[----:B------:R-:W-:Y:S01]  /*2710*/  ISETP.GT.AND P1, PT, R165, R87, PT ;  /* 0x00000057a500720c */ /* 0x000fe20003f24270 */
[----:B------:R-:W-:Y:S02]  /*2720*/  @!P5 IMAD.MOV.U32 R176, RZ, RZ, R24 ;  /* 0x000000ffffb0d224 */ /* 0x000fe400078e0018 */
[----:B------:R-:W-:Y:S02]  /*2730*/  IMAD.X R163, R19, 0x1, R0, P0 ;  /* 0x0000000113a37824 */ /* 0x000fe400000e0600 */
[----:B------:R-:W-:-:S02]  /*2740*/  @P5 IMAD.MOV.U32 R177, RZ, RZ, R25 ;  /* 0x000000ffffb15224 */ /* 0x000fc400078e0019 */
[----:B------:R-:W-:Y:S02]  /*2750*/  @!P5 IMAD.MOV.U32 R177, RZ, RZ, R25 ;  /* 0x000000ffffb1d224 */ /* 0x000fe400078e0019 */
        /* <DEDUP_REMOVED lines=185> */
.L_x_8662:
        /* <DEDUP_REMOVED lines=30> */
.L_x_8546:
[----:B------:R-:W-:Y:S05]  /*34d0*/  BSYNC B0 ;  /* 0x0000000000007941 */ /* 0x000fea0003800000 */
.L_x_8545:
        /* <DEDUP_REMOVED lines=21> */
.L_x_8548:
[----:B------:R-:W-:Y:S05]  /*3630*/  BSYNC B0 ;  /* 0x0000000000007941 */ /* 0x000fea0003800000 */
.L_x_8547:
        /* <DEDUP_REMOVED lines=21> */
.L_x_8550:
[----:B------:R-:W-:Y:S05]  /*3790*/  BSYNC B0 ;  /* 0x0000000000007941 */ /* 0x000fea0003800000 */
.L_x_8549:
        /* <DEDUP_REMOVED lines=21> */
.L_x_8552:
[----:B------:R-:W-:Y:S05]  /*38f0*/  BSYNC B0 ;  /* 0x0000000000007941 */ /* 0x000fea0003800000 */
.L_x_8551:
        /* <DEDUP_REMOVED lines=66> */
.L_x_8559:
[----:B------:R-:W-:Y:S05]  /*3d20*/  BSYNC B0 ;  /* 0x0000000000007941 */ /* 0x000fea0003800000 */
.L_x_8558:
        /* <DEDUP_REMOVED lines=51> */
.L_x_8561:
[----:B------:R-:W-:Y:S05]  /*4060*/  BSYNC B0 ;  /* 0x0000000000007941 */ /* 0x000fea0003800000 */
.L_x_8560:
        /* <DEDUP_REMOVED lines=51> */
.L_x_8563:
[----:B------:R-:W-:Y:S05]  /*43a0*/  BSYNC B0 ;  /* 0x0000000000007941 */ /* 0x000fea0003800000 */
.L_x_8562:
        /* <DEDUP_REMOVED lines=50> */
.L_x_8557:
[----:B------:R-:W-:Y:S05]  /*46d0*/  BSYNC B1 ;  /* 0x0000000000017941 */ /* 0x000fea0003800000 */
.L_x_8556:
        /* <DEDUP_REMOVED lines=63> */
.L_x_8567:
[----:B------:R-:W-:Y:S05]  /*4ad0*/  BSYNC B0 ;  /* 0x0000000000007941 */ /* 0x000fea0003800000 */
.L_x_8566:
        /* <DEDUP_REMOVED lines=53> */
.L_x_8569:
[----:B------:R-:W-:Y:S05]  /*4e30*/  BSYNC B0 ;  /* 0x0000000000007941 */ /* 0x000fea0003800000 */
.L_x_8568:
        /* <DEDUP_REMOVED lines=53> */
.L_x_8571:
[----:B------:R-:W-:Y:S05]  /*5190*/  BSYNC B0 ;  /* 0x0000000000007941 */ /* 0x000fea0003800000 */
.L_x_8570:
        /* <DEDUP_REMOVED lines=52> */
.L_x_8565:
[----:B------:R-:W-:Y:S05]  /*54e0*/  BSYNC B1 ;  /* 0x0000000000017941 */ /* 0x000fea0003800000 */
.L_x_8564:
        /* <DEDUP_REMOVED lines=63> */
.L_x_8575:
[----:B------:R-:W-:Y:S05]  /*58e0*/  BSYNC B0 ;  /* 0x0000000000007941 */ /* 0x000fea0003800000 */
.L_x_8574:
        /* <DEDUP_REMOVED lines=53> */
.L_x_8577:
[----:B------:R-:W-:Y:S05]  /*5c40*/  BSYNC B0 ;  /* 0x0000000000007941 */ /* 0x000fea0003800000 */
.L_x_8576:
        /* <DEDUP_REMOVED lines=53> */
.L_x_8579:
[----:B------:R-:W-:Y:S05]  /*5fa0*/  BSYNC B0 ;  /* 0x0000000000007941 */ /* 0x000fea0003800000 */
.L_x_8578:
        /* <DEDUP_REMOVED lines=52> */
.L_x_8573:
[----:B------:R-:W-:Y:S05]  /*62f0*/  BSYNC B1 ;  /* 0x0000000000017941 */ /* 0x000fea0003800000 */
.L_x_8572:
        /* <DEDUP_REMOVED lines=67> */
.L_x_8583:
[----:B------:R-:W-:Y:S05]  /*6730*/  BSYNC B0 ;  /* 0x0000000000007941 */ /* 0x000fea0003800000 */
.L_x_8582:
        /* <DEDUP_REMOVED lines=53> */
.L_x_8585:
[----:B------:R-:W-:Y:S05]  /*6a90*/  BSYNC B0 ;  /* 0x0000000000007941 */ /* 0x000fea0003800000 */
.L_x_8584:
        /* <DEDUP_REMOVED lines=53> */
.L_x_8587:
[----:B------:R-:W-:Y:S05]  /*6df0*/  BSYNC B0 ;  /* 0x0000000000007941 */ /* 0x000fea0003800000 */
.L_x_8586:
        /* <DEDUP_REMOVED lines=52> */
.L_x_8581:
[----:B------:R-:W-:Y:S05]  /*7140*/  BSYNC B1 ;  /* 0x0000000000017941 */ /* 0x000fea0003800000 */
.L_x_8580:
[----:B------:R-:W2:Y:S02]  /*7150*/  LD.E R0, [R10.64+0xd0] ;  /* 0x0000d0060a007980 */ /* 0x000ea4000c101900 */
[----:B--2---:R-:W-:Y:S05]  /*7160*/  IMAD.U32 R0, R0, -0x20, RZ ;  /* 0xffffffe000007824 */ /* 0x004fea00078e00ff */
[C---:B------:R-:W-:Y:S02]  /*7170*/  LEA R20, P1, R0.reuse, R20, 0x1 ;  /* 0x0000001400147211 */ /* 0x040fe400078208ff */
[C---:B------:R-:W-:Y:S02]  /*7180*/  LEA R42, P0, R0.reuse, R42, 0x1 ;  /* 0x0000002a002a7211 */ /* 0x040fe400078008ff */
[C---:B------:R-:W-:Y:S02]  /*7190*/  LEA.HI.X.SX32 R21, R0.reuse, R21, 0x1, P1 ;  /* 0x0000001500157211 */ /* 0x040fe400008f0eff */
[----:B------:R-:W-:Y:S01]  /*71a0*/  LEA.HI.X.SX32 R43, R0, R43, 0x1, P0 ;  /* 0x0000002b002b7211 */ /* 0x000fe200000f0eff */
[----:B------:R-:W-:-:S05]  /*71b0*/  BRA `(.L_x_8588) ;  /* 0x00006a3000007947 */ /* 0x000fca0003800000 */
.L_x_8555:
        /* <DEDUP_REMOVED lines=94> */
.L_x_8594:
[----:B------:R-:W-:Y:S05]  /*77a0*/  BSYNC B0 ;  /* 0x0000000000007941 */ /* 0x000fea0003800000 */
.L_x_8593:
[----:B-----5:R2:W-:Y:S02]  /*77b0*/  ST.E.128 [R124.64], R24 ;  /* 0x000000187c007985 */ /* 0x0205e4000c101d06 */
.L_x_8592:
[----:B------:R-:W-:Y:S05]  /*77c0*/  BSYNC B1 ;  /* 0x0000000000017941 */ /* 0x000fea0003800000 */
.L_x_8591:
        /* <DEDUP_REMOVED lines=92> */
.L_x_8598:
[----:B------:R-:W-:Y:S05]  /*7d90*/  BSYNC B0 ;  /* 0x0000000000007941 */ /* 0x000fea0003800000 */
.L_x_8597:
[----:B-----5:R2:W-:Y:S02]  /*7da0*/  ST.E.128 [R124.64+0x80], R24 ;  /* 0x000080187c007985 */ /* 0x0205e4000c101d06 */
.L_x_8596:
[----:B------:R-:W-:Y:S05]  /*7db0*/  BSYNC B1 ;  /* 0x0000000000017941 */ /* 0x000fea0003800000 */
.L_x_8595:
        /* <DEDUP_REMOVED lines=92> */
.L_x_8602:
[----:B------:R-:W-:Y:S05]  /*8380*/  BSYNC B0 ;  /* 0x0000000000007941 */ /* 0x000fea0003800000 */
.L_x_8601:
[----:B-----5:R2:W-:Y:S02]  /*8390*/  ST.E.128 [R124.64+0x100], R24 ;  /* 0x000100187c007985 */ /* 0x0205e4000c101d06 */
.L_x_8600:
[----:B------:R-:W-:Y:S05]  /*83a0*/  BSYNC B1 ;  /* 0x0000000000017941 */ /* 0x000fea0003800000 */
.L_x_8599:
        /* <DEDUP_REMOVED lines=91> */
.L_x_8604:
[----:B------:R-:W-:Y:S05]  /*8960*/  BSYNC B0 ;  /* 0x0000000000007941 */ /* 0x000fea0003800000 */
.L_x_8603:
[----:B-----5:R2:W-:Y:S02]  /*8970*/  ST.E.128 [R124.64+0x180], R24 ;  /* 0x000180187c007985 */ /* 0x0205e4000c101d06 */
.L_x_8590:
[----:B------:R-:W-:Y:S05]  /*8980*/  BSYNC B2 ;  /* 0x0000000000027941 */ /* 0x000fea0003800000 */
.L_x_8589:
        /* <DEDUP_REMOVED lines=97> */
.L_x_8610:
[----:B------:R-:W-:Y:S05]  /*8fa0*/  BSYNC B0 ;  /* 0x0000000000007941 */ /* 0x000fea0003800000 */
.L_x_8609:
[C---:B------:R-:W-:Y:S04]  /*8fb0*/  LEA R2, P0, R228.reuse, R124, 0x1 ;  /* 0x0000007ce4027211 */ /* 0x040fe800078008ff */
[----:B------:R-:W-:Y:S05]  /*8fc0*/  LEA.HI.X R3, R228, R125, R229, 0x1, P0 ;  /* 0x0000007de4037211 */ /* 0x000fea00000f0ce5 */
[----:B-----5:R2:W-:Y:S04]  /*8fd0*/  ST.E.128 [R2.64], R24 ;  /* 0x0000001802007985 */ /* 0x0205e8000c101d06 */
.L_x_8608:
[----:B------:R-:W-:Y:S05]  /*8fe0*/  BSYNC B1 ;  /* 0x0000000000017941 */ /* 0x000fea0003800000 */
.L_x_8607:
        /* <DEDUP_REMOVED lines=92> */
.L_x_8614:
[----:B------:R-:W-:Y:S05]  /*95b0*/  BSYNC B0 ;  /* 0x0000000000007941 */ /* 0x000fea0003800000 */
.L_x_8613:
[C---:B------:R-:W-:Y:S04]  /*95c0*/  LEA R2, P0, R84.reuse, R124, 0x1 ;  /* 0x0000007c54027211 */ /* 0x040fe800078008ff */
[----:B------:R-:W-:Y:S05]  /*95d0*/  LEA.HI.X R3, R84, R125, R83, 0x1, P0 ;  /* 0x0000007d54037211 */ /* 0x000fea00000f0c53 */
[----:B-----5:R2:W-:Y:S04]  /*95e0*/  ST.E.128 [R2.64], R24 ;  /* 0x0000001802007985 */ /* 0x0205e8000c101d06 */
.L_x_8612:
[----:B------:R-:W-:Y:S05]  /*95f0*/  BSYNC B1 ;  /* 0x0000000000017941 */ /* 0x000fea0003800000 */
.L_x_8611:
        /* <DEDUP_REMOVED lines=92> */
.L_x_8618:
[----:B------:R-:W-:Y:S05]  /*9bc0*/  BSYNC B0 ;  /* 0x0000000000007941 */ /* 0x000fea0003800000 */
.L_x_8617:
[C---:B------:R-:W-:Y:S04]  /*9bd0*/  LEA R2, P0, R80.reuse, R124, 0x1 ;  /* 0x0000007c50027211 */ /* 0x040fe800078008ff */
[----:B------:R-:W-:Y:S05]  /*9be0*/  LEA.HI.X R3, R80, R125, R79, 0x1, P0 ;  /* 0x0000007d50037211 */ /* 0x000fea00000f0c4f */
[----:B-----5:R2:W-:Y:S04]  /*9bf0*/  ST.E.128 [R2.64], R24 ;  /* 0x0000001802007985 */ /* 0x0205e8000c101d06 */
.L_x_8616:
[----:B------:R-:W-:Y:S05]  /*9c00*/  BSYNC B1 ;  /* 0x0000000000017941 */ /* 0x000fea0003800000 */
.L_x_8615:
        /* <DEDUP_REMOVED lines=91> */
.L_x_8620:
[----:B------:R-:W-:Y:S05]  /*a1c0*/  BSYNC B0 ;  /* 0x0000000000007941 */ /* 0x000fea0003800000 */
.L_x_8619:
[C---:B------:R-:W-:Y:S04]  /*a1d0*/  LEA R2, P0, R74.reuse, R124, 0x1 ;  /* 0x0000007c4a027211 */ /* 0x040fe800078008ff */
[----:B------:R-:W-:Y:S05]  /*a1e0*/  LEA.HI.X R3, R74, R125, R73, 0x1, P0 ;  /* 0x0000007d4a037211 */ /* 0x000fea00000f0c49 */
[----:B-----5:R2:W-:Y:S04]  /*a1f0*/  ST.E.128 [R2.64], R24 ;  /* 0x0000001802007985 */ /* 0x0205e8000c101d06 */
.L_x_8606:
[----:B------:R-:W-:Y:S05]  /*a200*/  BSYNC B2 ;  /* 0x0000000000027941 */ /* 0x000fea0003800000 */
.L_x_8605:
        /* <DEDUP_REMOVED lines=97> */
.L_x_8626:
[----:B------:R-:W-:Y:S05]  /*a820*/  BSYNC B0 ;  /* 0x0000000000007941 */ /* 0x000fea0003800000 */
.L_x_8625:
[C---:B------:R-:W-:Y:S04]  /*a830*/  LEA R2, P0, R85.reuse, R124, 0x1 ;  /* 0x0000007c55027211 */ /* 0x040fe800078008ff */
[----:B------:R-:W-:Y:S05]  /*a840*/  LEA.HI.X R3, R85, R125, R86, 0x1, P0 ;  /* 0x0000007d55037211 */ /* 0x000fea00000f0c56 */
[----:B-----5:R2:W-:Y:S04]  /*a850*/  ST.E.128 [R2.64], R24 ;  /* 0x0000001802007985 */ /* 0x0205e8000c101d06 */
.L_x_8624:
[----:B------:R-:W-:Y:S05]  /*a860*/  BSYNC B1 ;  /* 0x0000000000017941 */ /* 0x000fea0003800000 */
.L_x_8623:
        /* <DEDUP_REMOVED lines=92> */
.L_x_8630:
[----:B------:R-:W-:Y:S05]  /*ae30*/  BSYNC B0 ;  /* 0x0000000000007941 */ /* 0x000fea0003800000 */
.L_x_8629:
[C---:B------:R-:W-:Y:S04]  /*ae40*/  LEA R2, P0, R82.reuse, R124, 0x1 ;  /* 0x0000007c52027211 */ /* 0x040fe800078008ff */
[----:B------:R-:W-:Y:S05]  /*ae50*/  LEA.HI.X R3, R82, R125, R81, 0x1, P0 ;  /* 0x0000007d52037211 */ /* 0x000fea00000f0c51 */
[----:B-----5:R2:W-:Y:S04]  /*ae60*/  ST.E.128 [R2.64], R24 ;  /* 0x0000001802007985 */ /* 0x0205e8000c101d06 */
.L_x_8628:
[----:B------:R-:W-:Y:S05]  /*ae70*/  BSYNC B1 ;  /* 0x0000000000017941 */ /* 0x000fea0003800000 */
.L_x_8627:
        /* <DEDUP_REMOVED lines=92> */
.L_x_8634:
[----:B------:R-:W-:Y:S05]  /*b440*/  BSYNC B0 ;  /* 0x0000000000007941 */ /* 0x000fea0003800000 */
.L_x_8633:
[C---:B------:R-:W-:Y:S04]  /*b450*/  LEA R2, P0, R78.reuse, R124, 0x1 ;  /* 0x0000007c4e027211 */ /* 0x040fe800078008ff */
[----:B------:R-:W-:Y:S05]  /*b460*/  LEA.HI.X R3, R78, R125, R77, 0x1, P0 ;  /* 0x0000007d4e037211 */ /* 0x000fea00000f0c4d */
[----:B-----5:R2:W-:Y:S04]  /*b470*/  ST.E.128 [R2.64], R24 ;  /* 0x0000001802007985 */ /* 0x0205e8000c101d06 */
.L_x_8632:
[----:B------:R-:W-:Y:S05]  /*b480*/  BSYNC B1 ;  /* 0x0000000000017941 */ /* 0x000fea0003800000 */
.L_x_8631:
        /* <DEDUP_REMOVED lines=91> */
.L_x_8636:
[----:B------:R-:W-:Y:S05]  /*ba40*/  BSYNC B0 ;  /* 0x0000000000007941 */ /* 0x000fea0003800000 */
.L_x_8635:
[C---:B------:R-:W-:Y:S04]  /*ba50*/  LEA R2, P0, R72.reuse, R124, 0x1 ;  /* 0x0000007c48027211 */ /* 0x040fe800078008ff */
[----:B------:R-:W-:Y:S05]  /*ba60*/  LEA.HI.X R3, R72, R125, R71, 0x1, P0 ;  /* 0x0000007d48037211 */ /* 0x000fea00000f0c47 */
[----:B-----5:R2:W-:Y:S04]  /*ba70*/  ST.E.128 [R2.64], R24 ;  /* 0x0000001802007985 */ /* 0x0205e8000c101d06 */
.L_x_8622:
[----:B------:R-:W-:Y:S05]  /*ba80*/  BSYNC B2 ;  /* 0x0000000000027941 */ /* 0x000fea0003800000 */
.L_x_8621:
        /* <DEDUP_REMOVED lines=100> */
.L_x_8642:
[----:B------:R-:W-:Y:S05]  /*c0d0*/  BSYNC B0 ;  /* 0x0000000000007941 */ /* 0x000fea0003800000 */
.L_x_8641:
[----:B------:R-:W-:Y:S02]  /*c0e0*/  IMAD R0, R49, 0x60, RZ ;  /* 0x0000006031007824 */ /* 0x000fe400078e02ff */
[----:B------:R-:W-:Y:S05]  /*c0f0*/  IMAD.WIDE.U32 R2, R48, 0x60, R124 ;  /* 0x0000006030027825 */ /* 0x000fea00078e007c */
[----:B------:R-:W-:Y:S05]  /*c100*/  IADD3 R3, R3, R0, RZ ;  /* 0x0000000003037210 */ /* 0x000fea0007ffe0ff */
[----:B-----5:R2:W-:Y:S02]  /*c110*/  ST.E.128 [R2.64], R24 ;  /* 0x0000001802007985 */ /* 0x0205e4000c101d06 */
.L_x_8640:
[----:B------:R-:W-:Y:S05]  /*c120*/  BSYNC B1 ;  /* 0x0000000000017941 */ /* 0x000fea0003800000 */
.L_x_8639:
        /* <DEDUP_REMOVED lines=92> */
.L_x_8646:
[----:B------:R-:W-:Y:S05]  /*c6f0*/  BSYNC B0 ;  /* 0x0000000000007941 */ /* 0x000fea0003800000 */
.L_x_8645:
[C---:B------:R-:W-:Y:S04]  /*c700*/  LEA R2, P0, R76.reuse, R124, 0x1 ;  /* 0x0000007c4c027211 */ /* 0x040fe800078008ff */
[----:B------:R-:W-:Y:S05]  /*c710*/  LEA.HI.X R3, R76, R125, R75, 0x1, P0 ;  /* 0x0000007d4c037211 */ /* 0x000fea00000f0c4b */
[----:B-----5:R2:W-:Y:S04]  /*c720*/  ST.E.128 [R2.64], R24 ;  /* 0x0000001802007985 */ /* 0x0205e8000c101d06 */
.L_x_8644:
[----:B------:R-:W-:Y:S05]  /*c730*/  BSYNC B1 ;  /* 0x0000000000017941 */ /* 0x000fea0003800000 */
.L_x_8643:
        /* <DEDUP_REMOVED lines=92> */
.L_x_8650:
[----:B------:R-:W-:Y:S05]  /*cd00*/  BSYNC B0 ;  /* 0x0000000000007941 */ /* 0x000fea0003800000 */
.L_x_8649:
[C---:B------:R-:W-:Y:S04]  /*cd10*/  LEA R2, P0, R70.reuse, R124, 0x1 ;  /* 0x0000007c46027211 */ /* 0x040fe800078008ff */
[----:B------:R-:W-:Y:S05]  /*cd20*/  LEA.HI.X R3, R70, R125, R69, 0x1, P0 ;  /* 0x0000007d46037211 */ /* 0x000fea00000f0c45 */
[----:B-----5:R2:W-:Y:S04]  /*cd30*/  ST.E.128 [R2.64], R24 ;  /* 0x0000001802007985 */ /* 0x0205e8000c101d06 */
.L_x_8648:
[----:B------:R-:W-:Y:S05]  /*cd40*/  BSYNC B1 ;  /* 0x0000000000017941 */ /* 0x000fea0003800000 */
.L_x_8647:
        /* <DEDUP_REMOVED lines=91> */
.L_x_8652:
[----:B------:R-:W-:Y:S05]  /*d300*/  BSYNC B0 ;  /* 0x0000000000007941 */ /* 0x000fea0003800000 */
.L_x_8651:
[C---:B------:R-:W-:Y:S04]  /*d310*/  LEA R2, P0, R68.reuse, R124, 0x1 ;  /* 0x0000007c44027211 */ /* 0x040fe800078008ff */
[----:B------:R-:W-:Y:S05]  /*d320*/  LEA.HI.X R3, R68, R125, R67, 0x1, P0 ;  /* 0x0000007d44037211 */ /* 0x000fea00000f0c43 */
[----:B-----5:R2:W-:Y:S04]  /*d330*/  ST.E.128 [R2.64], R24 ;  /* 0x0000001802007985 */ /* 0x0205e8000c101d06 */
.L_x_8638:
[----:B------:R-:W-:Y:S05]  /*d340*/  BSYNC B2 ;  /* 0x0000000000027941 */ /* 0x000fea0003800000 */
.L_x_8637:
        /* <DEDUP_REMOVED lines=11> */
.L_x_8554:
        /* <DEDUP_REMOVED lines=22> */
.L_x_8654:
[----:B------:R-:W-:Y:S05]  /*d560*/  BSYNC B0 ;  /* 0x0000000000007941 */ /* 0x000fea0003800000 */
.L_x_8653:
        /* <DEDUP_REMOVED lines=33> */
.L_x_8656:
[----:B------:R-:W-:Y:S05]  /*d780*/  BSYNC B0 ;  /* 0x0000000000007941 */ /* 0x000fea0003800000 */
.L_x_8655:
        /* <DEDUP_REMOVED lines=33> */
.L_x_8658:
[----:B------:R-:W-:Y:S05]  /*d9a0*/  BSYNC B0 ;  /* 0x0000000000007941 */ /* 0x000fea0003800000 */
.L_x_8657:
        /* <DEDUP_REMOVED lines=36> */
.L_x_8588:
[----:B------:R-:W-:Y:S05]  /*dbf0*/  BSYNC B3 ;  /* 0x0000000000037941 */ /* 0x000fea0003800000 */
.L_x_8553:
        /* <DEDUP_REMOVED lines=91> */
.L_x_8660:
        /* <DEDUP_REMOVED lines=10> */
.L_x_8661:
[----:B------:R-:W-:Y:S05]  /*e250*/  BSYNC B0 ;  /* 0x0000000000007941 */ /* 0x000fea0003800000 */
.L_x_8659:
[----:B------:R-:W-:Y:S04]  /*e260*/  IADD3 R9, R9, -0x1, RZ ;  /* 0xffffffff09097810 */ /* 0x000fe80007ffe0ff */
[----:B------:R-:W-:Y:S11]  /*e270*/  ISETP.GT.AND P0, PT, R9, R87, PT ;  /* 0x000000570900720c */ /* 0x000ff60003f04270 */
[----:B------:R-:W-:Y:S02]  /*e280*/  @!UPT UIADD3 URZ, URZ, URZ, URZ ;  /* 0x0000003f3f3ff290 */ /* 0x000fe4000fffe03f */
[----:B------:R-:W-:-:S05]  /*e290*/  @P0 BRA `(.L_x_8662) ;  /* 0xffff505000000947 */ /* 0x000fca000383ffff */
.L_x_8544:
        /* <DEDUP_REMOVED lines=111> */
.L_x_8671:
[----:B------:R-:W-:Y:S05]  /*e990*/  BSYNC B0 ;  /* 0x0000000000007941 */ /* 0x000fea0003800000 */
.L_x_8670:
[----:B-----5:R3:W-:Y:S02]  /*e9a0*/  STS.128 [R240], R24 ;  /* 0x00000018f0007388 */ /* 0x0207e40000000c00 */
.L_x_8669:
[----:B------:R-:W-:Y:S05]  /*e9b0*/  BSYNC B1 ;  /* 0x0000000000017941 */ /* 0x000fea0003800000 */
.L_x_8668:
        /* <DEDUP_REMOVED lines=50> */
.L_x_8675:
[----:B------:R-:W-:Y:S05]  /*ece0*/  BSYNC B0 ;  /* 0x0000000000007941 */ /* 0x000fea0003800000 */
.L_x_8674:
[----:B-----5:R1:W-:Y:S02]  /*ecf0*/  STS.128 [R240+0x2000], R24 ;  /* 0x00200018f0007388 */ /* 0x0203e40000000c00 */
.L_x_8673:
[----:B------:R-:W-:Y:S05]  /*ed00*/  BSYNC B1 ;  /* 0x0000000000017941 */ /* 0x000fea0003800000 */
.L_x_8672:
        /* <DEDUP_REMOVED lines=50> */
.L_x_8679:
[----:B------:R-:W-:Y:S05]  /*f030*/  BSYNC B0 ;  /* 0x0000000000007941 */ /* 0x000fea0003800000 */
.L_x_8678:
[----:B-----5:R3:W-:Y:S02]  /*f040*/  STS.128 [R240+0x4000], R24 ;  /* 0x00400018f0007388 */ /* 0x0207e40000000c00 */
.L_x_8677:
[----:B------:R-:W-:Y:S05]  /*f050*/  BSYNC B1 ;  /* 0x0000000000017941 */ /* 0x000fea0003800000 */
.L_x_8676:
        /* <DEDUP_REMOVED lines=49> */
.L_x_8681:
[----:B------:R-:W-:Y:S05]  /*f370*/  BSYNC B0 ;  /* 0x0000000000007941 */ /* 0x000fea0003800000 */
.L_x_8680:
[----:B-----5:R3:W-:Y:S02]  /*f380*/  STS.128 [R240+0x6000], R24 ;  /* 0x00600018f0007388 */ /* 0x0207e40000000c00 */
.L_x_8667:
[----:B------:R-:W-:Y:S05]  /*f390*/  BSYNC B2 ;  /* 0x0000000000027941 */ /* 0x000fea0003800000 */
.L_x_8666:
        /* <DEDUP_REMOVED lines=63> */
.L_x_8687:
[----:B------:R-:W-:Y:S05]  /*f790*/  BSYNC B0 ;  /* 0x0000000000007941 */ /* 0x000fea0003800000 */
.L_x_8686:
[----:B-----5:R3:W-:Y:S02]  /*f7a0*/  STS.128 [R240+0x800], R24 ;  /* 0x00080018f0007388 */ /* 0x0207e40000000c00 */
.L_x_8685:
[----:B------:R-:W-:Y:S05]  /*f7b0*/  BSYNC B1 ;  /* 0x0000000000017941 */ /* 0x000fea0003800000 */
.L_x_8684:
        /* <DEDUP_REMOVED lines=50> */
.L_x_8691:
[----:B------:R-:W-:Y:S05]  /*fae0*/  BSYNC B0 ;  /* 0x0000000000007941 */ /* 0x000fea0003800000 */
.L_x_8690:
[----:B-----5:R3:W-:Y:S02]  /*faf0*/  STS.128 [R240+0x2800], R24 ;  /* 0x00280018f0007388 */ /* 0x0207e40000000c00 */
.L_x_8689:
[----:B------:R-:W-:Y:S05]  /*fb00*/  BSYNC B1 ;  /* 0x0000000000017941 */ /* 0x000fea0003800000 */
.L_x_8688:
        /* <DEDUP_REMOVED lines=50> */
.L_x_8695:
[----:B------:R-:W-:Y:S05]  /*fe30*/  BSYNC B0 ;  /* 0x0000000000007941 */ /* 0x000fea0003800000 */
.L_x_8694:
[----:B-----5:R3:W-:Y:S02]  /*fe40*/  STS.128 [R240+0x4800], R24 ;  /* 0x00480018f0007388 */ /* 0x0207e40000000c00 */
.L_x_8693:
[----:B------:R-:W-:Y:S05]  /*fe50*/  BSYNC B1 ;  /* 0x0000000000017941 */ /* 0x000fea0003800000 */
.L_x_8692:
        /* <DEDUP_REMOVED lines=49> */
.L_x_8697:
[----:B------:R-:W-:Y:S05]  /*10170*/  BSYNC B0 ;  /* 0x0000000000007941 */ /* 0x000fea0003800000 */
.L_x_8696:
[----:B-----5:R3:W-:Y:S02]  /*10180*/  STS.128 [R240+0x6800], R24 ;  /* 0x00680018f0007388 */ /* 0x0207e40000000c00 */
.L_x_8683:
[----:B------:R-:W-:Y:S05]  /*10190*/  BSYNC B2 ;  /* 0x0000000000027941 */ /* 0x000fea0003800000 */
.L_x_8682:
        /* <DEDUP_REMOVED lines=64> */
.L_x_8703:
[----:B------:R-:W-:Y:S05]  /*105a0*/  BSYNC B0 ;  /* 0x0000000000007941 */ /* 0x000fea0003800000 */
.L_x_8702:
[----:B-----5:R3:W-:Y:S02]  /*105b0*/  STS.128 [R240+0x1000], R24 ;  /* 0x00100018f0007388 */ /* 0x0207e40000000c00 */
.L_x_8701:
[----:B------:R-:W-:Y:S05]  /*105c0*/  BSYNC B1 ;  /* 0x0000000000017941 */ /* 0x000fea0003800000 */
.L_x_8700:
        /* <DEDUP_REMOVED lines=50> */
.L_x_8707:
[----:B------:R-:W-:Y:S05]  /*108f0*/  BSYNC B0 ;  /* 0x0000000000007941 */ /* 0x000fea0003800000 */
.L_x_8706:
[----:B-----5:R3:W-:Y:S02]  /*10900*/  STS.128 [R240+0x3000], R24 ;  /* 0x00300018f0007388 */ /* 0x0207e40000000c00 */
.L_x_8705:
[----:B------:R-:W-:Y:S05]  /*10910*/  BSYNC B1 ;  /* 0x0000000000017941 */ /* 0x000fea0003800000 */
.L_x_8704:
        /* <DEDUP_REMOVED lines=50> */
.L_x_8711:
[----:B------:R-:W-:Y:S05]  /*10c40*/  BSYNC B0 ;  /* 0x0000000000007941 */ /* 0x000fea0003800000 */
.L_x_8710:
[----:B-----5:R3:W-:Y:S02]  /*10c50*/  STS.128 [R240+0x5000], R24 ;  /* 0x00500018f0007388 */ /* 0x0207e40000000c00 */
.L_x_8709:
[----:B------:R-:W-:Y:S05]  /*10c60*/  BSYNC B1 ;  /* 0x0000000000017941 */ /* 0x000fea0003800000 */
.L_x_8708:
        /* <DEDUP_REMOVED lines=47> */
.L_x_8713:
[----:B------:R-:W-:Y:S05]  /*10f60*/  BSYNC B0 ;  /* 0x0000000000007941 */ /* 0x000fea0003800000 */
.L_x_8712:
[----:B-----5:R1:W-:Y:S02]  /*10f70*/  STS.128 [R240+0x7000], R44 ;  /* 0x0070002cf0007388 */ /* 0x0203e40000000c00 */
.L_x_8699:
[----:B------:R-:W-:Y:S05]  /*10f80*/  BSYNC B2 ;  /* 0x0000000000027941 */ /* 0x000fea0003800000 */
.L_x_8698:
        /* <DEDUP_REMOVED lines=63> */
.L_x_8718:
[----:B------:R-:W-:Y:S05]  /*11380*/  BSYNC B0 ;  /* 0x0000000000007941 */ /* 0x000fea0003800000 */
.L_x_8717:
[----:B-----5:R1:W-:Y:S02]  /*11390*/  STS.128 [R240+0x1800], R20 ;  /* 0x00180014f0007388 */ /* 0x0203e40000000c00 */
.L_x_8716:
[----:B------:R-:W-:Y:S05]  /*113a0*/  BSYNC B1 ;  /* 0x0000000000017941 */ /* 0x000fea0003800000 */
.L_x_8715:
        /* <DEDUP_REMOVED lines=50> */
.L_x_8722:
[----:B------:R-:W-:Y:S05]  /*116d0*/  BSYNC B0 ;  /* 0x0000000000007941 */ /* 0x000fea0003800000 */
.L_x_8721:
[----:B-----5:R1:W-:Y:S02]  /*116e0*/  STS.128 [R240+0x3800], R16 ;  /* 0x00380010f0007388 */ /* 0x0203e40000000c00 */
.L_x_8720:
[----:B------:R-:W-:Y:S05]  /*116f0*/  BSYNC B1 ;  /* 0x0000000000017941 */ /* 0x000fea0003800000 */
.L_x_8719:
        /* <DEDUP_REMOVED lines=50> */
.L_x_8726:
[----:B------:R-:W-:Y:S05]  /*11a20*/  BSYNC B0 ;  /* 0x0000000000007941 */ /* 0x000fea0003800000 */
.L_x_8725:
[----:B-----5:R1:W-:Y:S02]  /*11a30*/  STS.128 [R240+0x5800], R16 ;  /* 0x00580010f0007388 */ /* 0x0203e40000000c00 */
.L_x_8724:
[----:B------:R-:W-:Y:S05]  /*11a40*/  BSYNC B1 ;  /* 0x0000000000017941 */ /* 0x000fea0003800000 */
.L_x_8723:
        /* <DEDUP_REMOVED lines=49> */
.L_x_8728:
[----:B------:R-:W-:Y:S05]  /*11d60*/  BSYNC B0 ;  /* 0x0000000000007941 */ /* 0x000fea0003800000 */
.L_x_8727:
[----:B-----5:R1:W-:Y:S01]  /*11d70*/  STS.128 [R240+0x7800], R16 ;  /* 0x00780010f0007388 */ /* 0x0203e20000000c00 */
[----:B------:R-:W-:Y:S05]  /*11d80*/  BRA `(.L_x_8714) ;  /* 0x00006a7000007947 */ /* 0x000fea0003800000 */
.L_x_8665:
        /* <DEDUP_REMOVED lines=93> */
.L_x_8734:
[----:B------:R-:W-:Y:S05]  /*12360*/  BSYNC B0 ;  /* 0x0000000000007941 */ /* 0x000fea0003800000 */
.L_x_8733:
[----:B-----5:R3:W-:Y:S02]  /*12370*/  STS.128 [R240], R32 ;  /* 0x00000020f0007388 */ /* 0x0207e40000000c00 */
.L_x_8732:
[----:B------:R-:W-:Y:S05]  /*12380*/  BSYNC B1 ;  /* 0x0000000000017941 */ /* 0x000fea0003800000 */
.L_x_8731:
        /* <DEDUP_REMOVED lines=91> */
.L_x_8738:
[----:B------:R-:W-:Y:S05]  /*12940*/  BSYNC B0 ;  /* 0x0000000000007941 */ /* 0x000fea0003800000 */
.L_x_8737:
[----:B-----5:R1:W-:Y:S02]  /*12950*/  STS.128 [R240+0x2000], R32 ;  /* 0x00200020f0007388 */ /* 0x0203e40000000c00 */
.L_x_8736:
[----:B------:R-:W-:Y:S05]  /*12960*/  BSYNC B1 ;  /* 0x0000000000017941 */ /* 0x000fea0003800000 */
.L_x_8735:
        /* <DEDUP_REMOVED lines=91> */
.L_x_8742:
[----:B------:R-:W-:Y:S05]  /*12f20*/  BSYNC B0 ;  /* 0x0000000000007941 */ /* 0x000fea0003800000 */
.L_x_8741:
[----:B-----5:R3:W-:Y:S02]  /*12f30*/  STS.128 [R240+0x4000], R32 ;  /* 0x00400020f0007388 */ /* 0x0207e40000000c00 */
.L_x_8740:
[----:B------:R-:W-:Y:S05]  /*12f40*/  BSYNC B1 ;  /* 0x0000000000017941 */ /* 0x000fea0003800000 */
.L_x_8739:
        /* <DEDUP_REMOVED lines=90> */
.L_x_8744:
[----:B------:R-:W-:Y:S05]  /*134f0*/  BSYNC B0 ;  /* 0x0000000000007941 */ /* 0x000fea0003800000 */
.L_x_8743:
[----:B-----5:R3:W-:Y:S02]  /*13500*/  STS.128 [R240+0x6000], R32 ;  /* 0x00600020f0007388 */ /* 0x0207e40000000c00 */
.L_x_8730:
[----:B------:R-:W-:Y:S05]  /*13510*/  BSYNC B2 ;  /* 0x0000000000027941 */ /* 0x000fea0003800000 */
.L_x_8729:
        /* <DEDUP_REMOVED lines=98> */
.L_x_8750:
[----:B------:R-:W-:Y:S05]  /*13b40*/  BSYNC B0 ;  /* 0x0000000000007941 */ /* 0x000fea0003800000 */
.L_x_8749:
[----:B-----5:R3:W-:Y:S02]  /*13b50*/  STS.128 [R240+0x800], R32 ;  /* 0x00080020f0007388 */ /* 0x0207e40000000c00 */
.L_x_8748:
[----:B------:R-:W-:Y:S05]  /*13b60*/  BSYNC B1 ;  /* 0x0000000000017941 */ /* 0x000fea0003800000 */
.L_x_8747:
        /* <DEDUP_REMOVED lines=94> */
.L_x_8754:
[----:B------:R-:W-:Y:S05]  /*14150*/  BSYNC B0 ;  /* 0x0000000000007941 */ /* 0x000fea0003800000 */
.L_x_8753:
[----:B-----5:R3:W-:Y:S02]  /*14160*/  STS.128 [R240+0x2800], R32 ;  /* 0x00280020f0007388 */ /* 0x0207e40000000c00 */
.L_x_8752:
[----:B------:R-:W-:Y:S05]  /*14170*/  BSYNC B1 ;  /* 0x0000000000017941 */ /* 0x000fea0003800000 */
.L_x_8751:
        /* <DEDUP_REMOVED lines=94> */
.L_x_8758:
[----:B------:R-:W-:Y:S05]  /*14760*/  BSYNC B0 ;  /* 0x0000000000007941 */ /* 0x000fea0003800000 */
.L_x_8757:
[----:B-----5:R3:W-:Y:S02]  /*14770*/  STS.128 [R240+0x4800], R32 ;  /* 0x00480020f0007388 */ /* 0x0207e40000000c00 */
.L_x_8756:
[----:B------:R-:W-:Y:S05]  /*14780*/  BSYNC B1 ;  /* 0x0000000000017941 */ /* 0x000fea0003800000 */
.L_x_8755:
        /* <DEDUP_REMOVED lines=93> */
.L_x_8760:
[----:B------:R-:W-:Y:S05]  /*14d60*/  BSYNC B0 ;  /* 0x0000000000007941 */ /* 0x000fea0003800000 */
.L_x_8759:
[----:B-----5:R1:W-:Y:S02]  /*14d70*/  STS.128 [R240+0x6800], R20 ;  /* 0x00680014f0007388 */ /* 0x0203e40000000c00 */
.L_x_8746:
[----:B------:R-:W-:Y:S05]  /*14d80*/  BSYNC B2 ;  /* 0x0000000000027941 */ /* 0x000fea0003800000 */
.L_x_8745:
        /* <DEDUP_REMOVED lines=99> */
.L_x_8766:
[----:B------:R-:W-:Y:S05]  /*153c0*/  BSYNC B0 ;  /* 0x0000000000007941 */ /* 0x000fea0003800000 */
.L_x_8765:
[----:B-----5:R3:W-:Y:S02]  /*153d0*/  STS.128 [R240+0x1000], R32 ;  /* 0x00100020f0007388 */ /* 0x0207e40000000c00 */
.L_x_8764:
[----:B------:R-:W-:Y:S05]  /*153e0*/  BSYNC B1 ;  /* 0x0000000000017941 */ /* 0x000fea0003800000 */
.L_x_8763:
        /* <DEDUP_REMOVED lines=94> */
.L_x_8770:
[----:B------:R-:W-:Y:S05]  /*159d0*/  BSYNC B0 ;  /* 0x0000000000007941 */ /* 0x000fea0003800000 */
.L_x_8769:
[----:B-----5:R3:W-:Y:S02]  /*159e0*/  STS.128 [R240+0x3000], R32 ;  /* 0x00300020f0007388 */ /* 0x0207e40000000c00 */
.L_x_8768:
[----:B------:R-:W-:Y:S05]  /*159f0*/  BSYNC B1 ;  /* 0x0000000000017941 */ /* 0x000fea0003800000 */
.L_x_8767:
        /* <DEDUP_REMOVED lines=94> */
.L_x_8774:
[----:B------:R-:W-:Y:S05]  /*15fe0*/  BSYNC B0 ;  /* 0x0000000000007941 */ /* 0x000fea0003800000 */
.L_x_8773:
[----:B-----5:R3:W-:Y:S02]  /*15ff0*/  STS.128 [R240+0x5000], R32 ;  /* 0x00500020f0007388 */ /* 0x0207e40000000c00 */
.L_x_8772:
[----:B------:R-:W-:Y:S05]  /*16000*/  BSYNC B1 ;  /* 0x0000000000017941 */ /* 0x000fea0003800000 */
.L_x_8771:
        /* <DEDUP_REMOVED lines=93> */
.L_x_8776:
[----:B------:R-:W-:Y:S05]  /*165e0*/  BSYNC B0 ;  /* 0x0000000000007941 */ /* 0x000fea0003800000 */
.L_x_8775:
[----:B-----5:R1:W-:Y:S02]  /*165f0*/  STS.128 [R240+0x7000], R24 ;  /* 0x00700018f0007388 */ /* 0x0203e40000000c00 */
.L_x_8762:
[----:B------:R-:W-:Y:S05]  /*16600*/  BSYNC B2 ;  /* 0x0000000000027941 */ /* 0x000fea0003800000 */
.L_x_8761:
        /* <DEDUP_REMOVED lines=97> */
.L_x_8780:
[----:B------:R-:W-:Y:S05]  /*16c20*/  BSYNC B0 ;  /* 0x0000000000007941 */ /* 0x000fea0003800000 */
.L_x_8779:
[----:B-----5:R1:W-:Y:S02]  /*16c30*/  STS.128 [R240+0x1800], R20 ;  /* 0x00180014f0007388 */ /* 0x0203e40000000c00 */
.L_x_8778:
[----:B------:R-:W-:Y:S05]  /*16c40*/  BSYNC B1 ;  /* 0x0000000000017941 */ /* 0x000fea0003800000 */
.L_x_8777:
        /* <DEDUP_REMOVED lines=95> */
.L_x_8784:
[----:B------:R-:W-:Y:S05]  /*17240*/  BSYNC B0 ;  /* 0x0000000000007941 */ /* 0x000fea0003800000 */
.L_x_8783:
[----:B-----5:R1:W-:Y:S02]  /*17250*/  STS.128 [R240+0x3800], R20 ;  /* 0x00380014f0007388 */ /* 0x0203e40000000c00 */
.L_x_8782:
[----:B------:R-:W-:Y:S05]  /*17260*/  BSYNC B1 ;  /* 0x0000000000017941 */ /* 0x000fea0003800000 */
.L_x_8781:
        /* <DEDUP_REMOVED lines=94> */
.L_x_8788:
[----:B------:R-:W-:Y:S05]  /*17850*/  BSYNC B0 ;  /* 0x0000000000007941 */ /* 0x000fea0003800000 */
.L_x_8787:
[----:B-----5:R1:W-:Y:S02]  /*17860*/  STS.128 [R240+0x5800], R20 ;  /* 0x00580014f0007388 */ /* 0x0203e40000000c00 */
.L_x_8786:
[----:B------:R-:W-:Y:S05]  /*17870*/  BSYNC B1 ;  /* 0x0000000000017941 */ /* 0x000fea0003800000 */
.L_x_8785:
        /* <DEDUP_REMOVED lines=96> */
.L_x_8790:
[----:B------:R-:W-:Y:S05]  /*17e80*/  BSYNC B0 ;  /* 0x0000000000007941 */ /* 0x000fea0003800000 */
.L_x_8789:
[----:B-----5:R1:W-:Y:S01]  /*17e90*/  STS.128 [R240+0x7800], R20 ;  /* 0x00780014f0007388 */ /* 0x0203e20000000c00 */
[----:B------:R-:W-:Y:S05]  /*17ea0*/  BRA `(.L_x_8714) ;  /* 0x0000095000007947 */ /* 0x000fea0003800000 */
.L_x_8664:
        /* <DEDUP_REMOVED lines=37> */
.L_x_8792:
[----:B------:R-:W-:Y:S05]  /*18100*/  BSYNC B0 ;  /* 0x0000000000007941 */ /* 0x000fea0003800000 */
.L_x_8791:
        /* <DEDUP_REMOVED lines=36> */
.L_x_8794:
[----:B------:R-:W-:Y:S05]  /*18350*/  BSYNC B0 ;  /* 0x0000000000007941 */ /* 0x000fea0003800000 */
.L_x_8793:
        /* <DEDUP_REMOVED lines=36> */
.L_x_8796:
[----:B------:R-:W-:Y:S05]  /*185a0*/  BSYNC B0 ;  /* 0x0000000000007941 */ /* 0x000fea0003800000 */
.L_x_8795:
        /* <DEDUP_REMOVED lines=37> */
.L_x_8714:
[----:B------:R-:W-:Y:S05]  /*18800*/  BSYNC B3 ;  /* 0x0000000000037941 */ /* 0x000fea0003800000 */
.L_x_8663:
        /* <DEDUP_REMOVED lines=38> */
.L_x_8798:
[----:B------:R-:W-:Y:S05]  /*18a70*/  BSYNC B0 ;  /* 0x0000000000007941 */ /* 0x000fea0003800000 */
.L_x_8797:
        /* <DEDUP_REMOVED lines=38> */
.L_x_8800:
[----:B------:R-:W-:Y:S05]  /*18ce0*/  BSYNC B0 ;  /* 0x0000000000007941 */ /* 0x000fea0003800000 */
.L_x_8799:
        /* <DEDUP_REMOVED lines=40> */
.L_x_8802:
[----:B------:R-:W-:Y:S05]  /*18f70*/  BSYNC B0 ;  /* 0x0000000000007941 */ /* 0x000fea0003800000 */
.L_x_8801:
        /* <DEDUP_REMOVED lines=43> */
.L_x_8804:
[----:B------:R-:W-:Y:S05]  /*19230*/  BSYNC B0 ;  /* 0x0000000000007941 */ /* 0x000fea0003800000 */
.L_x_8803:
[----:B-12---:R-:W2:Y:S04]  /*19240*/  LD.E.64 R12, [R10.64+0x1c0] ;  /* 0x0001c0060a0c7980 */ /* 0x006ea8000c101b00 */
[----:B---3-5:R-:W3:Y:S01]  /*19250*/  LD.E.64 R6, [R10.64+0x1b8] ;  /* 0x0001b8060a067980 */ /* 0x028ee2000c101b00 */
[----:B------:R-:W-:-:S03]  /*19260*/  IMAD.MOV.U32 R166, RZ, RZ, R236 ;  /* 0x000000ffffa67224 */ /* 0x000fc600078e00ec */
[----:B----4-:R-:W4:Y:S04]  /*19270*/  LD.E R3, [R10.64+0xd8] ;  /* 0x0000d8060a037980 */ /* 0x010f28000c101900 */
[----:B------:R-:W0:Y:S01]  /*19280*/  LDGDEPBAR ;  /* 0x00000000000079af */ /* 0x000e220000000000 */
[----:B--2---:R-:W-:Y:S02]  /*19290*/  IMAD R5, R13, R237, RZ ;  /* 0x000000ed0d057224 */ /* 0x004fe400078e02ff */
[----:B------:R-:W-:-:S04]  /*192a0*/  IMAD.WIDE.U32 R8, R237, R12, R166 ;  /* 0x0000000ced087225 */ /* 0x000fc800078e00a6 */
[----:B------:R-:W-:Y:S01]  /*192b0*/  IMAD R5, R12, R57, R5 ;  /* 0x000000390c057224 */ /* 0x000fe200078e0205 */
[----:B---3--:R-:W-:-:S03]  /*192c0*/  LEA R6, P0, R8, R6, 0x2 ;  /* 0x0000000608067211 */ /* 0x008fc600078010ff */
[----:B------:R-:W-:Y:S02]  /*192d0*/  IMAD.IADD R5, R9, 0x1, R5 ;  /* 0x0000000109057824 */ /* 0x000fe400078e0205 */
[----:B------:R1:W5:Y:S03]  /*192e0*/  LD.E R9, [R10.64+0x188] ;  /* 0x000188060a097980 */ /* 0x000366000c101900 */
[----:B------:R-:W-:Y:S02]  /*192f0*/  LEA.HI.X R7, R8, R7, R5, 0x2, P0 ;  /* 0x0000000708077211 */ /* 0x000fe400000f1405 */
[----:B------:R1:W5:Y:S04]  /*19300*/  LD.E R8, [R10.64+0x184] ;  /* 0x000184060a087980 */ /* 0x000368000c101900 */
        /* <DEDUP_REMOVED lines=12> */
[----:B------:R-:W-:Y:S03]  /*193d0*/  BSSY B0, `(.L_x_8805) ;  /* 0x0000024000007945 */ /* 0x000fe60003800000 */
[----:B------:R-:W-:Y:S01]  /*193e0*/  SHF.R.S32.HI R36, RZ, 0x2, R36 ;  /* 0x00000002ff247819 */ /* 0x000fe20000011424 */
[----:B--2---:R-:W-:Y:S01]  /*193f0*/  FMUL.FTZ R243, R243, R3 ;  /* 0x00000003f3f37220 */ /* 0x004fe20000410000 */
[----:B------:R-:W-:Y:S01]  /*19400*/  LOP3.LUT R3, R58, 0x6, RZ, 0xc0, !PT ;  /* 0x000000063a037812 */ /* 0x000fe200078ec0ff */
        /* <DEDUP_REMOVED lines=32> */
.L_x_8806:
[----:B-1----:R-:W-:Y:S05]  /*19610*/  BSYNC B0 ;  /* 0x0000000000007941 */ /* 0x002fea0003800000 */
.L_x_8805:
        /* <DEDUP_REMOVED lines=13> */
[CC--:B--2---:R-:W-:Y:S02]  /*196f0*/  @!P6 LEA R16, P0, R226.reuse, R185.reuse, 0x1 ;  /* 0x000000b9e210e211 */ /* 0x0c4fe400078008ff */
        /* <DEDUP_REMOVED lines=26> */
.L_x_8808:
[----:B------:R-:W-:Y:S05]  /*198a0*/  BSYNC B0 ;  /* 0x0000000000007941 */ /* 0x000fea0003800000 */
.L_x_8807:
        /* <DEDUP_REMOVED lines=42> */
.L_x_8810:
[----:B------:R-:W-:Y:S05]  /*19b50*/  BSYNC B0 ;  /* 0x0000000000007941 */ /* 0x000fea0003800000 */
.L_x_8809:
        /* <DEDUP_REMOVED lines=54> */
.L_x_8812:
[----:B------:R-:W-:Y:S05]  /*19ec0*/  BSYNC B0 ;  /* 0x0000000000007941 */ /* 0x000fea0003800000 */
.L_x_8811:
        /* <DEDUP_REMOVED lines=20> */
[----:B------:R-:W-:Y:S01]  /*1a010*/  IADD3 R222, R224, 0x8020, RZ ;  /* 0x00008020e0de7810 */ /* 0x000fe20007ffe0ff */
        /* <DEDUP_REMOVED lines=193> */
[C---:B------:R-:W-:Y:S02]  /*1ac30*/  HMMA.16816.F32.BF16 R48, R76.reuse, R70, R48 ;  /* 0x000000464c30723c */ /* 0x040fe40000041830 */
[----:B------:R1:W1:Y:S02]  /*1ac40*/  MUFU.TANH R21, R19 ;  /* 0x0000001300157308 */ /* 0x0002640000002400 */
[----:B-1----:R-:W1:Y:S04]  /*1ac50*/  LDSM.16.M88.4 R16, [R222+0x7800] ;  /* 0x00780000de10783b */ /* 0x002e680000000200 */
[----:B------:R-:W-:Y:S01]  /*1ac60*/  HMMA.16816.F32.BF16 R84, R76, R22, R84 ;  /* 0x000000164c54723c */ /* 0x000fe20000041854 */
[----:B------:R-:W-:-:S02]  /*1ac70*/  FMUL.FTZ R28, R28, R0 ;  /* 0x000000001c1c7220 */ /* 0x000fc40000410000 */
[-C--:B------:R-:W-:Y:S02]  /*1ac80*/  FMUL.FTZ R29, R29, R0.reuse ;  /* 0x000000001d1d7220 */ /* 0x080fe40000410000 */
[-C--:B------:R-:W-:Y:S02]  /*1ac90*/  FMUL.FTZ R30, R30, R0.reuse ;  /* 0x000000001e1e7220 */ /* 0x080fe40000410000 */
[----:B------:R-:W-:Y:S01]  /*1aca0*/  FMUL.FTZ R31, R31, R0 ;  /* 0x000000001f1f7220 */ /* 0x000fe20000410000 */
[----:B--2---:R-:W-:Y:S01]  /*1acb0*/  HMMA.16816.F32.BF16 R64, R24, R56, R64 ;  /* 0x000000381840723c */ /* 0x004fe20000041840 */
[----:B------:R-:W2:Y:S07]  /*1acc0*/  MUFU.TANH R42, R28 ;  /* 0x0000001c002a7308 */ /* 0x000eae0000002400 */
[C---:B------:R-:W-:Y:S01]  /*1acd0*/  HMMA.16816.F32.BF16 R72, R32.reuse, R88, R72 ;  /* 0x000000582048723c */ /* 0x040fe20000041848 */
[----:B------:R-:W1:Y:S07]  /*1ace0*/  MUFU.TANH R43, R29 ;  /* 0x0000001d002b7308 */ /* 0x000e6e0000002400 */
[C---:B------:R-:W-:Y:S01]  /*1acf0*/  HMMA.16816.F32.BF16 R88, R32.reuse, R90, R48 ;  /* 0x0000005a2058723c */ /* 0x040fe20000041830 */
[----:B------:R-:W1:Y:S01]  /*1ad00*/  MUFU.TANH R55, R30 ;  /* 0x0000001e00377308 */ /* 0x000e620000002400 */
[----:B------:R-:W-:Y:S07]  /*1ad10*/  LDSM.16.M88.4 R48, [R211+0x7000] ;  /* 0x00700000d330783b */ /* 0x000fee0000000200 */
        /* <DEDUP_REMOVED lines=15> */
[C---:B------:R-:W-:Y:S08]  /*1ae10*/  HMMA.16816.F32.BF16 R80, R12.reuse, R62, R80 ;  /* 0x0000003e0c50723c */ /* 0x040ff00000041850 */
[C---:B---3--:R-:W-:Y:S08]  /*1ae20*/  HMMA.16816.F32.BF16 R44, R12.reuse, R4, R44 ;  /* 0x000000040c2c723c */ /* 0x048ff0000004182c */
[C---:B------:R-:W-:Y:S08]  /*1ae30*/  HMMA.16816.F32.BF16 R72, R12.reuse, R48, R72 ;  /* 0x000000300c48723c */ /* 0x040ff00000041848 */
[C---:B------:R-:W-:Y:S08]  /*1ae40*/  HMMA.16816.F32.BF16 R88, R12.reuse, R50, R88 ;  /* 0x000000320c58723c */ /* 0x040ff00000041858 */
[----:B------:R-:W-:Y:S01]  /*1ae50*/  HMMA.16816.F32.BF16 R84, R12, R6, R84 ;  /* 0x000000060c54723c */ /* 0x000fe20000041854 */
[----:B------:R-:W-:Y:S01]  /*1ae60*/  IMAD.IADD R54, R54, 0x1, R36 ;  /* 0x0000000136367824 */ /* 0x000fe200078e0224 */
[----:B------:R-:W-:-:S04]  /*1ae70*/  IADD3 R4, R52, 0x1, -R235 ;  /* 0x0000000134047810 */ /* 0x000fc80007ffe8eb */
[----:B-----5:R-:W-:Y:S01]  /*1ae80*/  IADD3 R9, R9, R4, RZ ;  /* 0x0000000409097210 */ /* 0x020fe20007ffe0ff */
[----:B------:R-:W-:Y:S01]  /*1ae90*/  IMAD.IADD R4, R52, 0x1, -R235 ;  /* 0x0000000134047824 */ /* 0x000fe200078e0aeb */
[----:B------:R-:W-:Y:S01]  /*1aea0*/  IADD3 R246, R54, 0x8, RZ ;  /* 0x0000000836f67810 */ /* 0x000fe20007ffe0ff */
[-C--:B------:R-:W-:Y:S02]  /*1aeb0*/  FMUL.FTZ R34, R44, R0.reuse ;  /* 0x000000002c227220 */ /* 0x080fe40000410000 */
[----:B------:R-:W-:Y:S01]  /*1aec0*/  FMUL.FTZ R35, R45, R0 ;  /* 0x000000002d237220 */ /* 0x000fe20000410000 */
[----:B------:R-:W-:Y:S01]  /*1aed0*/  IADD3 R244, R9, R246, RZ ;  /* 0x000000f609f47210 */ /* 0x000fe20007ffe0ff */
        /* <DEDUP_REMOVED lines=18> */
[----:B------:R-:W-:Y:S02]  /*1b000*/  IMAD.IADD R249, R54, 0x1, R4 ;  /* 0x0000000136f97824 */ /* 0x000fe400078e0204 */
[----:B------:R-:W-:Y:S02]  /*1b010*/  FMUL.FTZ R44, R84, R0 ;  /* 0x00000000542c7220 */ /* 0x000fe40000410000 */
[----:B------:R-:W-:-:S02]  /*1b020*/  IMAD.IADD R246, R4, 0x1, R246 ;  /* 0x0000000104f67824 */ /* 0x000fc400078e02f6 */
[-C--:B------:R-:W-:Y:S02]  /*1b030*/  FMUL.FTZ R45, R85, R0.reuse ;  /* 0x00000000552d7220 */ /* 0x080fe40000410000 */
[----:B------:R-:W-:Y:S01]  /*1b040*/  FMUL.FTZ R33, R86, R0 ;  /* 0x0000000056217220 */ /* 0x000fe20000410000 */
[----:B------:R-:W-:Y:S01]  /*1b050*/  ISETP.GT.AND P6, PT, R241, R230, PT ;  /* 0x000000e6f100720c */ /* 0x000fe20003fc4270 */
[----:B------:R-:W-:Y:S01]  /*1b060*/  FMUL.FTZ R87, R87, R0 ;  /* 0x0000000057577220 */ /* 0x000fe20000410000 */
[C---:B------:R-:W-:Y:S01]  /*1b070*/  IADD3 R248, -R8.reuse, R249, RZ ;  /* 0x000000f908f87210 */ /* 0x040fe20007ffe1ff */
[----:B------:R-:W1:Y:S01]  /*1b080*/  MUFU.TANH R57, R57 ;  /* 0x0000003900397308 */ /* 0x000e620000002400 */
[----:B------:R-:W-:-:S07]  /*1b090*/  IADD3 R245, -R8, R246, RZ ;  /* 0x000000f608f57210 */ /* 0x000fce0007ffe1ff */
[----:B------:R-:W2:Y:S08]  /*1b0a0*/  MUFU.TANH R22, R22 ;  /* 0x0000001600167308 */ /* 0x000eb00000002400 */
[----:B------:R-:W3:Y:S08]  /*1b0b0*/  MUFU.TANH R16, R16 ;  /* 0x0000001000107308 */ /* 0x000ef00000002400 */
        /* <DEDUP_REMOVED lines=20> */
[----:B------:R1:W1:Y:S01]  /*1b200*/  MUFU.TANH R8, R87 ;  /* 0x0000005700087308 */ /* 0x0002620000002400 */
        /* <DEDUP_REMOVED lines=54> */
[-C--:B------:R-:W-:Y:S02]  /*1b570*/  @!P3 IADD3 R4, R4, -R9.reuse, RZ ;  /* 0x800000090404b210 */ /* 0x080fe40007ffe0ff */
        /* <DEDUP_REMOVED lines=9> */
[----:B------:R-:W-:Y:S01]  /*1b610*/  @!P1 IMAD.MOV R4, RZ, RZ, -R4 ;  /* 0x000000ffff049224 */ /* 0x000fe200078e0a04 */
[----:B------:R-:W-:-:S04]  /*1b620*/  @!P3 IADD3 R14, -R14, RZ, RZ ;  /* 0x000000ff0e0eb210 */ /* 0x000fc80007ffe1ff */
[C---:B------:R-:W-:Y:S02]  /*1b630*/  SEL R4, R0.reuse, R4, !P2 ;  /* 0x0000000400047207 */ /* 0x040fe40005000000 */
[----:B------:R-:W-:-:S03]  /*1b640*/  SEL R0, R0, R14, !P2 ;  /* 0x0000000e00007207 */ /* 0x000fc60005000000 */
[----:B------:R-:W-:-:S04]  /*1b650*/  IMAD.WIDE R46, R4, 0x4, R238 ;  /* 0x00000004042e7825 */ /* 0x000fc800078e02ee */
[C---:B------:R-:W-:Y:S01]  /*1b660*/  IMAD.WIDE R14, R0.reuse, 0x4, R238 ;  /* 0x00000004000e7825 */ /* 0x040fe200078e02ee */
        /* <DEDUP_REMOVED lines=17> */
.L_x_8816:
[----:B------:R-:W2:Y:S02]  /*1b780*/  LD.E R6, [R10.64+0x38] ;  /* 0x000038060a067980 */ /* 0x000ea4000c101900 */
[----:B--2---:R-:W-:-:S04]  /*1b790*/  LEA R6, -R6, RZ, 0x6 ;  /* 0x000000ff06067211 */ /* 0x004fc800078e31ff */
[----:B------:R-:W-:Y:S02]  /*1b7a0*/  SHF.R.S32.HI R0, RZ, 0x1f, R6 ;  /* 0x0000001fff007819 */ /* 0x000fe40000011406 */
.L_x_8817:
[----:B------:R-:W-:Y:S05]  /*1b7b0*/  BSYNC B0 ;  /* 0x0000000000007941 */ /* 0x000fea0003800000 */
.L_x_8815:
        /* <DEDUP_REMOVED lines=15> */
[----:B------:R-:W-:-:S03]  /*1b8b0*/  @P4 LEA R52, P1, R4, R232, 0x1 ;  /* 0x000000e804344211 */ /* 0x000fc600078208ff */
[----:B------:R-:W-:Y:S01]  /*1b8c0*/  @!PT LDS RZ, [RZ] ;  /* 0x00000000fffff984 */ /* 0x000fe20000000800 */
[----:B------:R-:W-:Y:S01]  /*1b8d0*/  @!PT LDS RZ, [RZ] ;  /* 0x00000000fffff984 */ /* 0x000fe20000000800 */
[----:B------:R-:W-:Y:S01]  /*1b8e0*/  @!PT LDS RZ, [RZ] ;  /* 0x00000000fffff984 */ /* 0x000fe20000000800 */
[----:B------:R1:W-:Y:S01]  /*1b8f0*/  @P4 LDGSTS.E.BYPASS.LTC128B.128 [R240+0xa000], [R62.64+0x80] ;  /* 0x0a0000803ef04fae */ /* 0x0003e2000b901d46 */
[CCC-:B------:R-:W-:Y:S02]  /*1b900*/  @P4 LEA.HI.X R53, R4.reuse, R231.reuse, R0.reuse, 0x1, P1 ;  /* 0x000000e704354211 */ /* 0x1c0fe400008f0c00 */
[CC--:B------:R-:W-:Y:S01]  /*1b910*/  @P3 LEA R50, P1, R4.reuse, R232.reuse, 0x1 ;  /* 0x000000e804323211 */ /* 0x0c0fe200078208ff */
[----:B------:R1:W-:Y:S03]  /*1b920*/  @!P4 STS.128 [R240+0xa000], RZ ;  /* 0x00a000fff000c388 */ /* 0x0003e60000000c00 */
[C---:B------:R-:W-:Y:S01]  /*1b930*/  @P3 LEA.HI.X R51, R4.reuse, R231, R0, 0x1, P1 ;  /* 0x000000e704333211 */ /* 0x040fe200008f0c00 */
[----:B------:R-:W-:Y:S01]  /*1b940*/  @!PT LDS RZ, [RZ] ;  /* 0x00000000fffff984 */ /* 0x000fe20000000800 */
[----:B------:R-:W-:Y:S01]  /*1b950*/  @!PT LDS RZ, [RZ] ;  /* 0x00000000fffff984 */ /* 0x000fe20000000800 */
[----:B------:R-:W-:Y:S01]  /*1b960*/  @!PT LDS RZ, [RZ] ;  /* 0x00000000fffff984 */ /* 0x000fe20000000800 */
[----:B------:R1:W-:Y:S01]  /*1b970*/  @P3 LDGSTS.E.BYPASS.LTC128B.128 [R240+0xc000], [R62.64+0x100] ;  /* 0x0c0001003ef03fae */ /* 0x0003e2000b901d46 */
[----:B------:R-:W-:-:S03]  /*1b980*/  @P2 LEA R46, P1, R4, R232, 0x1 ;  /* 0x000000e8042e2211 */ /* 0x000fc600078208ff */
[----:B------:R1:W-:Y:S01]  /*1b990*/  @!P3 STS.128 [R240+0xc000], RZ ;  /* 0x00c000fff000b388 */ /* 0x0003e20000000c00 */
[CC--:B------:R-:W-:Y:S02]  /*1b9a0*/  @P2 LEA.HI.X R47, R4.reuse, R231.reuse, R0, 0x1, P1 ;  /* 0x000000e7042f2211 */ /* 0x0c0fe400008f0c00 */
[----:B------:R-:W-:Y:S01]  /*1b9b0*/  IADD3 R4, P1, R4, R228, RZ ;  /* 0x000000e404047210 */ /* 0x000fe20007f3e0ff */
[----:B------:R-:W-:Y:S01]  /*1b9c0*/  @!PT LDS RZ, [RZ] ;  /* 0x00000000fffff984 */ /* 0x000fe20000000800 */
[----:B------:R-:W-:Y:S01]  /*1b9d0*/  @!PT LDS RZ, [RZ] ;  /* 0x00000000fffff984 */ /* 0x000fe20000000800 */
[----:B------:R-:W-:Y:S01]  /*1b9e0*/  @!PT LDS RZ, [RZ] ;  /* 0x00000000fffff984 */ /* 0x000fe20000000800 */
[----:B------:R1:W-:Y:S04]  /*1b9f0*/  @P2 LDGSTS.E.BYPASS.LTC128B.128 [R240+0xe000], [R62.64+0x180] ;  /* 0x0e0001803ef02fae */ /* 0x0003e8000b901d46 */
        /* <DEDUP_REMOVED lines=8> */
[----:B------:R-:W-:-:S03]  /*1ba80*/  @P4 LEA R14, P1, R4, R232, 0x1 ;  /* 0x000000e8040e4211 */ /* 0x000fc600078208ff */
[----:B------:R1:W-:Y:S01]  /*1ba90*/  @!P5 STS.128 [R240+0x8800], RZ ;  /* 0x008800fff000d388 */ /* 0x0003e20000000c00 */
[CCC-:B------:R-:W-:Y:S02]  /*1baa0*/  @P4 LEA.HI.X R15, R4.reuse, R231.reuse, R0.reuse, 0x1, P1 ;  /* 0x000000e7040f4211 */ /* 0x1c0fe400008f0c00 */
[CC--:B------:R-:W-:Y:S01]  /*1bab0*/  @P3 LEA R12, P1, R4.reuse, R232.reuse, 0x1 ;  /* 0x000000e8040c3211 */ /* 0x0c0fe200078208ff */
[----:B------:R-:W-:Y:S01]  /*1bac0*/  @!PT LDS RZ, [RZ] ;  /* 0x00000000fffff984 */ /* 0x000fe20000000800 */
[----:B------:R-:W-:Y:S01]  /*1bad0*/  @!PT LDS RZ, [RZ] ;  /* 0x00000000fffff984 */ /* 0x000fe20000000800 */
[----:B------:R-:W-:Y:S01]  /*1bae0*/  @!PT LDS RZ, [RZ] ;  /* 0x00000000fffff984 */ /* 0x000fe20000000800 */
[----:B------:R1:W-:Y:S03]  /*1baf0*/  @P4 LDGSTS.E.BYPASS.LTC128B.128 [R240+0xa800], [R52.64+0x80] ;  /* 0x0a80008034f04fae */ /* 0x0003e6000b901d46 */
[C---:B------:R-:W-:Y:S01]  /*1bb00*/  @P3 LEA.HI.X R13, R4.reuse, R231, R0, 0x1, P1 ;  /* 0x000000e7040d3211 */ /* 0x040fe200008f0c00 */
[----:B------:R1:W-:Y:S01]  /*1bb10*/  @!P4 STS.128 [R240+0xa800], RZ ;  /* 0x00a800fff000c388 */ /* 0x0003e20000000c00 */
[----:B------:R-:W-:-:S03]  /*1bb20*/  @P2 LEA R6, P1, R4, R232, 0x1 ;  /* 0x000000e804062211 */ /* 0x000fc600078208ff */
[----:B------:R-:W-:Y:S01]  /*1bb30*/  @!PT LDS RZ, [RZ] ;  /* 0x00000000fffff984 */ /* 0x000fe20000000800 */
[----:B------:R-:W-:Y:S01]  /*1bb40*/  @!PT LDS RZ, [RZ] ;  /* 0x00000000fffff984 */ /* 0x000fe20000000800 */
[----:B------:R-:W-:Y:S01]  /*1bb50*/  @!PT LDS RZ, [RZ] ;  /* 0x00000000fffff984 */ /* 0x000fe20000000800 */
[----:B------:R1:W-:Y:S01]  /*1bb60*/  @P3 LDGSTS.E.BYPASS.LTC128B.128 [R240+0xc800], [R50.64+0x100] ;  /* 0x0c80010032f03fae */ /* 0x0003e2000b901d46 */
[CC--:B------:R-:W-:Y:S02]  /*1bb70*/  @P2 LEA.HI.X R7, R4.reuse, R231.reuse, R0, 0x1, P1 ;  /* 0x000000e704072211 */ /* 0x0c0fe400008f0c00 */
[----:B------:R-:W-:Y:S01]  /*1bb80*/  IADD3 R4, P1, R4, R228, RZ ;  /* 0x000000e404047210 */ /* 0x000fe20007f3e0ff */
[----:B------:R1:W-:Y:S04]  /*1bb90*/  @!P3 STS.128 [R240+0xc800], RZ ;  /* 0x00c800fff000b388 */ /* 0x0003e80000000c00 */
        /* <DEDUP_REMOVED lines=12> */
[----:B------:R1:W-:Y:S01]  /*1bc60*/  @P5 LDGSTS.E.BYPASS.LTC128B.128 [R240+0x9000], [R58.64] ;  /* 0x090000003af05fae */ /* 0x0003e2000b901d46 */
        /* <DEDUP_REMOVED lines=8> */
[----:B------:R-:W-:Y:S01]  /*1bcf0*/  @P2 LEA R70, P1, R4, R232, 0x1 ;  /* 0x000000e804462211 */ /* 0x000fe200078208ff */
[----:B------:R-:W-:-:S02]  /*1bd00*/  IMAD.MOV.U32 R232, RZ, RZ, R62 ;  /* 0x000000ffffe87224 */ /* 0x000fc400078e003e */
        /* <DEDUP_REMOVED lines=34> */
.L_x_8814:
[----:B-1234-:R-:W-:Y:S05]  /*1bf30*/  BSYNC B1 ;  /* 0x0000000000017941 */ /* 0x01efea0003800000 */
.L_x_8813:
[----:B------:R-:W2:Y:S01]  /*1bf40*/  LD.E R186, [R10.64+0xdc] ;  /* 0x0000dc060aba7980 */ /* 0x000ea2000c101900 */
        /* <DEDUP_REMOVED lines=9> */
[----:B------:R-:W-:Y:S01]  /*1bfe0*/  ISETP.GE.AND P4, PT, R6, R248, PT ;  /* 0x000000f80600720c */ /* 0x000fe20003f86270 */
[--C-:B------:R-:W-:Y:S01]  /*1bff0*/  IMAD.IADD R12, R246, 0x1, -R13.reuse ;  /* 0x00000001f60c7824 */ /* 0x100fe200078e0a0d */
[----:B------:R-:W1:Y:S01]  /*1c000*/  I2F R14, R14 ;  /* 0x0000000e000e7306 */ /* 0x000e620000201400 */
[----:B------:R-:W-:Y:S01]  /*1c010*/  IABS R3, R3 ;  /* 0x0000000300037213 */ /* 0x000fe20000000000 */
[----:B------:R-:W-:Y:S01]  /*1c020*/  IMAD.IADD R50, R249, 0x1, -R13 ;  /* 0x00000001f9327824 */ /* 0x000fe200078e0a0d */
[----:B------:R-:W-:-:S02]  /*1c030*/  IABS R49, R49 ;  /* 0x0000003100317213 */ /* 0x000fc40000000000 */
[----:B------:R-:W-:Y:S02]  /*1c040*/  IABS R12, R12 ;  /* 0x0000000c000c7213 */ /* 0x000fe40000000000 */
[C---:B------:R-:W-:Y:S01]  /*1c050*/  IADD3 R2, R6.reuse, 0x9, RZ ;  /* 0x0000000906027810 */ /* 0x040fe20007ffe0ff */
[----:B------:R-:W3:Y:S01]  /*1c060*/  I2F R15, R15 ;  /* 0x0000000f000f7306 */ /* 0x000ee20000201400 */
[C---:B------:R-:W-:Y:S02]  /*1c070*/  ISETP.GE.OR P4, PT, R6.reuse, R247, !P4 ;  /* 0x000000f70600720c */ /* 0x040fe40006786670 */
[----:B------:R-:W-:Y:S01]  /*1c080*/  IADD3 R9, R6, 0x10, RZ ;  /* 0x0000001006097810 */ /* 0x000fe20007ffe0ff */
[--C-:B------:R-:W-:Y:S01]  /*1c090*/  IMAD.IADD R0, R246, 0x1, -R2.reuse ;  /* 0x00000001f6007824 */ /* 0x100fe200078e0a02 */
[----:B------:R-:W-:Y:S01]  /*1c0a0*/  ISETP.GE.AND P2, PT, R4, R248, PT ;  /* 0x000000f80400720c */ /* 0x000fe20003f46270 */
[----:B------:R-:W-:Y:S01]  /*1c0b0*/  IMAD.IADD R36, R249, 0x1, -R2 ;  /* 0x00000001f9247824 */ /* 0x000fe200078e0a02 */
[----:B------:R-:W-:Y:S01]  /*1c0c0*/  IABS R50, R50 ;  /* 0x0000003200327213 */ /* 0x000fe20000000000 */
[----:B------:R-:W4:Y:S01]  /*1c0d0*/  I2F R3, R3 ;  /* 0x0000000300037306 */ /* 0x000f220000201400 */
[----:B-1----:R-:W-:-:S02]  /*1c0e0*/  FFMA.FTZ R37, -R243, R14, R37 ;  /* 0x0000000ef3257223 */ /* 0x002fc40000010125 */
[----:B------:R-:W-:-:S05]  /*1c0f0*/  IMAD.IADD R46, R249, 0x1, -R9 ;  /* 0x00000001f92e7824 */ /* 0x000fca00078e0a09 */
[----:B------:R-:W1:Y:S01]  /*1c100*/  I2F R49, R49 ;  /* 0x0000003100317306 */ /* 0x000e620000201400 */
[----:B---3--:R-:W-:Y:S01]  /*1c110*/  FFMA.FTZ R15, -R243, R15, R20 ;  /* 0x0000000ff30f7223 */ /* 0x008fe20000010114 */
[----:B------:R-:W-:Y:S02]  /*1c120*/  FSEL R20, R37, -INF , !P4 ;  /* 0xff80000025147808 */ /* 0x000fe40006000000 */
[----:B------:R-:W-:-:S04]  /*1c130*/  ISETP.GE.AND P4, PT, R6, R245, PT ;  /* 0x000000f50600720c */ /* 0x000fc80003f86270 */
[----:B------:R-:W3:Y:S01]  /*1c140*/  I2F R12, R12 ;  /* 0x0000000c000c7306 */ /* 0x000ee20000201400 */
[----:B----4-:R-:W-:Y:S01]  /*1c150*/  FFMA.FTZ R3, -R243, R3, R38 ;  /* 0x00000003f3037223 */ /* 0x010fe20000010126 */
[----:B------:R-:W-:Y:S02]  /*1c160*/  ISETP.GE.OR P2, PT, R4, R247, !P2 ;  /* 0x000000f70400720c */ /* 0x000fe40005746670 */
[----:B------:R-:W-:Y:S02]  /*1c170*/  ISETP.GE.OR P4, PT, R6, R244, !P4 ;  /* 0x000000f40600720c */ /* 0x000fe40006786670 */
[----:B------:R-:W-:Y:S02]  /*1c180*/  IABS R0, R0 ;  /* 0x0000000000007213 */ /* 0x000fe40000000000 */
[----:B------:R-:W-:Y:S01]  /*1c190*/  IABS R46, R46 ;  /* 0x0000002e002e7213 */ /* 0x000fe20000000000 */
[----:B------:R-:W4:Y:S01]  /*1c1a0*/  I2F R50, R50 ;  /* 0x0000003200327306 */ /* 0x000f220000201400 */
[----:B------:R-:W-:-:S02]  /*1c1b0*/  FSEL R15, R15, -INF , !P4 ;  /* 0xff8000000f0f7808 */ /* 0x000fc40006000000 */
[----:B------:R-:W-:Y:S02]  /*1c1c0*/  FSEL R3, R3, -INF , !P2 ;  /* 0xff80000003037808 */ /* 0x000fe40005000000 */
[----:B------:R-:W-:Y:S02]  /*1c1d0*/  IADD3 R47, R6, 0x11, RZ ;  /* 0x00000011062f7810 */ /* 0x000fe40007ffe0ff */
[C---:B------:R-:W-:Y:S01]  /*1c1e0*/  ISETP.GE.AND P4, PT, R2.reuse, R248, PT ;  /* 0x000000f80200720c */ /* 0x040fe20003f86270 */
[----:B------:R-:W5:Y:S01]  /*1c1f0*/  I2F R0, R0 ;  /* 0x0000000000007306 */ /* 0x000f620000201400 */
[-C--:B------:R-:W-:Y:S02]  /*1c200*/  ISETP.GE.AND P2, PT, R2, R245.reuse, PT ;  /* 0x000000f50200720c */ /* 0x080fe40003f46270 */
[----:B------:R-:W-:Y:S01]  /*1c210*/  ISETP.GE.AND P1, PT, R4, R245, PT ;  /* 0x000000f50400720c */ /* 0x000fe20003f26270 */
[----:B------:R-:W-:Y:S01]  /*1c220*/  IMAD.IADD R59, R246, 0x1, -R9 ;  /* 0x00000001f63b7824 */ /* 0x000fe200078e0a09 */
[C---:B------:R-:W-:Y:S01]  /*1c230*/  ISETP.GE.OR P4, PT, R2.reuse, R247, !P4 ;  /* 0x000000f70200720c */ /* 0x040fe20006786670 */
[----:B-1----:R-:W-:Y:S01]  /*1c240*/  FFMA.FTZ R21, -R243, R49, R21 ;  /* 0x00000031f3157223 */ /* 0x002fe20000010115 */
[-C--:B------:R-:W-:Y:S01]  /*1c250*/  ISETP.GE.OR P2, PT, R2, R244.reuse, !P2 ;  /* 0x000000f40200720c */ /* 0x080fe20005746670 */
[----:B------:R-:W1:Y:S01]  /*1c260*/  I2F R46, R46 ;  /* 0x0000002e002e7306 */ /* 0x000e620000201400 */
[----:B------:R-:W-:Y:S01]  /*1c270*/  IMAD.IADD R7, R249, 0x1, -R47 ;  /* 0x00000001f9077824 */ /* 0x000fe200078e0a2f */
[----:B------:R-:W-:-:S02]  /*1c280*/  ISETP.GE.OR P1, PT, R4, R244, !P1 ;  /* 0x000000f40400720c */ /* 0x000fc40004f26670 */
[----:B------:R-:W-:Y:S01]  /*1c290*/  IADD3 R2, R6, 0x20, RZ ;  /* 0x0000002006027810 */ /* 0x000fe20007ffe0ff */
[----:B---3--:R-:W-:Y:S01]  /*1c2a0*/  FFMA.FTZ R55, -R243, R12, R55 ;  /* 0x0000000cf3377223 */ /* 0x008fe20000010137 */
[----:B------:R-:W-:Y:S02]  /*1c2b0*/  IABS R36, R36 ;  /* 0x0000002400247213 */ /* 0x000fe40000000000 */
[----:B------:R-:W-:Y:S02]  /*1c2c0*/  IABS R59, R59 ;  /* 0x0000003b003b7213 */ /* 0x000fe40000000000 */
[----:B------:R-:W-:Y:S01]  /*1c2d0*/  FSEL R12, R21, -INF , !P1 ;  /* 0xff800000150c7808 */ /* 0x000fe20004800000 */
[--C-:B------:R-:W-:Y:S01]  /*1c2e0*/  IMAD.IADD R21, R246, 0x1, -R2.reuse ;  /* 0x00000001f6157824 */ /* 0x100fe200078e0a02 */
[----:B------:R-:W-:Y:S01]  /*1c2f0*/  IABS R7, R7 ;  /* 0x0000000700077213 */ /* 0x000fe20000000000 */
[----:B------:R-:W3:Y:S01]  /*1c300*/  I2F R36, R36 ;  /* 0x0000002400247306 */ /* 0x000ee20000201400 */
[C---:B------:R-:W-:Y:S01]  /*1c310*/  IADD3 R58, R6.reuse, 0x19, RZ ;  /* 0x00000019063a7810 */ /* 0x040fe20007ffe0ff */
[----:B------:R-:W-:Y:S01]  /*1c320*/  IMAD.IADD R38, R249, 0x1, -R2 ;  /* 0x00000001f9267824 */ /* 0x000fe200078e0a02 */
[----:B------:R-:W-:-:S02]  /*1c330*/  IADD3 R60, R6, 0x18, RZ ;  /* 0x00000018063c7810 */ /* 0x000fc40007ffe0ff */
[----:B------:R-:W-:Y:S01]  /*1c340*/  IABS R21, R21 ;  /* 0x0000001500157213 */ /* 0x000fe20000000000 */
[C---:B------:R-:W-:Y:S02]  /*1c350*/  IMAD.IADD R37, R246.reuse, 0x1, -R58 ;  /* 0x00000001f6257824 */ /* 0x040fe400078e0a3a */
[----:B------:R-:W1:Y:S01]  /*1c360*/  I2F R59, R59 ;  /* 0x0000003b003b7306 */ /* 0x000e620000201400 */
[-C--:B------:R-:W-:Y:S01]  /*1c370*/  ISETP.GE.AND P1, PT, R9, R248.reuse, PT ;  /* 0x000000f80900720c */ /* 0x080fe20003f26270 */
[C---:B------:R-:W-:Y:S01]  /*1c380*/  IMAD.IADD R4, R246.reuse, 0x1, -R47 ;  /* 0x00000001f6047824 */ /* 0x040fe200078e0a2f */
[----:B------:R-:W-:Y:S01]  /*1c390*/  ISETP.GE.AND P5, PT, R13, R248, PT ;  /* 0x000000f80d00720c */ /* 0x000fe20003fa6270 */
[----:B------:R-:W-:-:S04]  /*1c3a0*/  IMAD.IADD R14, R246, 0x1, -R60 ;  /* 0x00000001f60e7824 */ /* 0x000fc800078e0a3c */
[----:B------:R-:W1:Y:S01]  /*1c3b0*/  I2F R7, R7 ;  /* 0x0000000700077306 */ /* 0x000e620000201400 */
[C---:B----4-:R-:W-:Y:S01]  /*1c3c0*/  FFMA.FTZ R42, -R243.reuse, R50, R42 ;  /* 0x00000032f32a7223 */ /* 0x050fe2000001012a */
[----:B------:R-:W-:Y:S01]  /*1c3d0*/  IADD3 R50, R6, 0x21, RZ ;  /* 0x0000002106327810 */ /* 0x000fe20007ffe0ff */
[----:B-----5:R-:W-:Y:S01]  /*1c3e0*/  FFMA.FTZ R0, -R243, R0, R56 ;  /* 0x00000000f3007223 */ /* 0x020fe20000010138 */
[----:B------:R-:W-:Y:S02]  /*1c3f0*/  IABS R38, R38 ;  /* 0x0000002600267213 */ /* 0x000fe40000000000 */
[----:B------:R-:W-:Y:S02]  /*1c400*/  ISETP.GE.OR P1, PT, R9, R247, !P1 ;  /* 0x000000f70900720c */ /* 0x000fe40004f26670 */
[----:B------:R1:W-:Y:S01]  /*1c410*/  I2F R52, R21 ;  /* 0x0000001500347306 */ /* 0x0003e20000201400 */
[----:B------:R-:W-:Y:S02]  /*1c420*/  IABS R37, R37 ;  /* 0x0000002500257213 */ /* 0x000fe40000000000 */
[----:B------:R-:W-:-:S02]  /*1c430*/  ISETP.GE.OR P5, PT, R13, R247, !P5 ;  /* 0x000000f70d00720c */ /* 0x000fc40006fa6670 */
[----:B------:R-:W-:Y:S02]  /*1c440*/  IABS R4, R4 ;  /* 0x0000000400047213 */ /* 0x000fe40000000000 */
[----:B------:R-:W-:Y:S01]  /*1c450*/  IABS R14, R14 ;  /* 0x0000000e000e7213 */ /* 0x000fe20000000000 */
[----:B------:R4:W-:Y:S01]  /*1c460*/  I2F R51, R38 ;  /* 0x0000002600337306 */ /* 0x0009e20000201400 */
[----:B------:R-:W-:Y:S02]  /*1c470*/  ISETP.GE.AND P3, PT, R13, R245, PT ;  /* 0x000000f50d00720c */ /* 0x000fe40003f66270 */
[----:B------:R-:W-:Y:S01]  /*1c480*/  FSEL R0, R0, -INF , !P2 ;  /* 0xff80000000007808 */ /* 0x000fe20005000000 */
[----:B-1----:R-:W-:-:S04]  /*1c490*/  FFMA.FTZ R21, -R243, R46, R57 ;  /* 0x0000002ef3157223 */ /* 0x002fc80000010139 */
[----:B------:R1:W-:Y:S01]  /*1c4a0*/  I2F R49, R37 ;  /* 0x0000002500317306 */ /* 0x0003e20000201400 */
[C---:B------:R-:W-:Y:S02]  /*1c4b0*/  ISETP.GE.AND P2, PT, R60.reuse, R248, PT ;  /* 0x000000f83c00720c */ /* 0x040fe40003f46270 */
[----:B------:R-:W-:Y:S02]  /*1c4c0*/  FSEL R21, R21, -INF , !P1 ;  /* 0xff80000015157808 */ /* 0x000fe40004800000 */
[----:B------:R-:W-:Y:S01]  /*1c4d0*/  ISETP.GE.AND P1, PT, R60, R245, PT ;  /* 0x000000f53c00720c */ /* 0x000fe20003f26270 */
[--C-:B----4-:R-:W-:Y:S01]  /*1c4e0*/  IMAD.IADD R38, R246, 0x1, -R50.reuse ;  /* 0x00000001f6267824 */ /* 0x110fe200078e0a32 */
[----:B------:R-:W-:Y:S01]  /*1c4f0*/  ISETP.GE.OR P3, PT, R13, R244, !P3 ;  /* 0x000000f40d00720c */ /* 0x000fe20005f66670 */
[----:B------:R-:W-:Y:S01]  /*1c500*/  IMAD.IADD R53, R249, 0x1, -R50 ;  /* 0x00000001f9357824 */ /* 0x000fe200078e0a32 */
[----:B------:R-:W4:Y:S01]  /*1c510*/  I2F R4, R4 ;  /* 0x0000000400047306 */ /* 0x000f220000201400 */
[----:B---3--:R-:W-:Y:S01]  /*1c520*/  FFMA.FTZ R36, -R243, R36, R43 ;  /* 0x00000024f3247223 */ /* 0x008fe2000001012b */
[----:B------:R-:W-:Y:S01]  /*1c530*/  IABS R38, R38 ;  /* 0x0000002600267213 */ /* 0x000fe20000000000 */
[----:B------:R-:W-:Y:S01]  /*1c540*/  IMAD.IADD R13, R249, 0x1, -R60 ;  /* 0x00000001f90d7824 */ /* 0x000fe200078e0a3c */
[----:B-1----:R-:W-:-:S02]  /*1c550*/  FSEL R37, R42, -INF , !P5 ;  /* 0xff8000002a257808 */ /* 0x002fc40006800000 */
[----:B------:R-:W-:Y:S02]  /*1c560*/  ISETP.GE.AND P5, PT, R9, R245, PT ;  /* 0x000000f50900720c */ /* 0x000fe40003fa6270 */
[C---:B------:R-:W-:Y:S01]  /*1c570*/  IADD3 R42, R6.reuse, 0x31, RZ ;  /* 0x00000031062a7810 */ /* 0x040fe20007ffe0ff */
[----:B------:R-:W1:Y:S01]  /*1c580*/  I2F R14, R14 ;  /* 0x0000000e000e7306 */ /* 0x000e620000201400 */
[----:B------:R-:W-:Y:S02]  /*1c590*/  IADD3 R43, R6, 0x30, RZ ;  /* 0x00000030062b7810 */ /* 0x000fe40007ffe0ff */
[C---:B------:R-:W-:Y:S02]  /*1c5a0*/  ISETP.GE.OR P2, PT, R60.reuse, R247, !P2 ;  /* 0x000000f73c00720c */ /* 0x040fe40005746670 */
[-C--:B------:R-:W-:Y:S01]  /*1c5b0*/  ISETP.GE.OR P1, PT, R60, R244.reuse, !P1 ;  /* 0x000000f43c00720c */ /* 0x080fe20004f26670 */
[----:B------:R-:W-:Y:S01]  /*1c5c0*/  FFMA.FTZ R60, -R243, R59, R16 ;  /* 0x0000003bf33c7223 */ /* 0x000fe20000010110 */
[----:B------:R-:W-:Y:S01]  /*1c5d0*/  ISETP.GE.OR P5, PT, R9, R244, !P5 ;  /* 0x000000f40900720c */ /* 0x000fe20006fa6670 */
[----:B------:R-:W-:Y:S01]  /*1c5e0*/  FFMA.FTZ R16, -R243, R7, R22 ;  /* 0x00000007f3107223 */ /* 0x000fe20000010116 */
[----:B------:R-:W-:Y:S01]  /*1c5f0*/  FSEL R9, R55, -INF , !P3 ;  /* 0xff80000037097808 */ /* 0x000fe20005800000 */
[----:B------:R-:W-:Y:S01]  /*1c600*/  IMAD.IADD R22, R249, 0x1, -R42 ;  /* 0x00000001f9167824 */ /* 0x000fe200078e0a2a */
[----:B------:R-:W-:Y:S01]  /*1c610*/  IABS R53, R53 ;  /* 0x0000003500357213 */ /* 0x000fe20000000000 */
[----:B------:R3:W-:Y:S01]  /*1c620*/  I2F R55, R38 ;  /* 0x0000002600377306 */ /* 0x0007e20000201400 */
[----:B------:R-:W-:-:S02]  /*1c630*/  IABS R13, R13 ;  /* 0x0000000d000d7213 */ /* 0x000fc40000000000 */
[----:B------:R-:W-:Y:S02]  /*1c640*/  FSEL R36, R36, -INF , !P4 ;  /* 0xff80000024247808 */ /* 0x000fe40006000000 */
[----:B------:R-:W-:Y:S02]  /*1c650*/  FSEL R7, R60, -INF , !P5 ;  /* 0xff8000003c077808 */ /* 0x000fe40006800000 */
[C---:B------:R-:W-:Y:S01]  /*1c660*/  ISETP.GE.AND P3, PT, R47.reuse, R248, PT ;  /* 0x000000f82f00720c */ /* 0x040fe20003f66270 */
[----:B------:R-:W5:Y:S01]  /*1c670*/  I2F R53, R53 ;  /* 0x0000003500357306 */ /* 0x000f620000201400 */
[----:B------:R-:W-:Y:S02]  /*1c680*/  ISETP.GE.AND P4, PT, R47, R245, PT ;  /* 0x000000f52f00720c */ /* 0x000fe40003f86270 */
[----:B------:R-:W-:Y:S01]  /*1c690*/  IABS R60, R22 ;  /* 0x00000016003c7213 */ /* 0x000fe20000000000 */
[----:B---3--:R-:W-:Y:S01]  /*1c6a0*/  IMAD.IADD R38, R249, 0x1, -R43 ;  /* 0x00000001f9267824 */ /* 0x008fe200078e0a2b */
[----:B------:R-:W-:-:S03]  /*1c6b0*/  IADD3 R22, R6, 0x39, RZ ;  /* 0x0000003906167810 */ /* 0x000fc60007ffe0ff */
[----:B------:R-:W3:Y:S01]  /*1c6c0*/  I2F R13, R13 ;  /* 0x0000000d000d7306 */ /* 0x000ee20000201400 */
[C---:B------:R-:W-:Y:S02]  /*1c6d0*/  ISETP.GE.OR P3, PT, R47.reuse, R247, !P3 ;  /* 0x000000f72f00720c */ /* 0x040fe40005f66670 */
[----:B------:R-:W-:Y:S02]  /*1c6e0*/  IABS R59, R38 ;  /* 0x00000026003b7213 */ /* 0x000fe40000000000 */
[C---:B------:R-:W-:Y:S02]  /*1c6f0*/  IADD3 R38, R6.reuse, 0x38, RZ ;  /* 0x0000003806267810 */ /* 0x040fe40007ffe0ff */
[----:B------:R-:W-:Y:S02]  /*1c700*/  ISETP.GE.OR P4, PT, R47, R244, !P4 ;  /* 0x000000f42f00720c */ /* 0x000fe40006786670 */
[C---:B------:R-:W-:Y:S02]  /*1c710*/  IADD3 R47, R6.reuse, 0x28, RZ ;  /* 0x00000028062f7810 */ /* 0x040fe40007ffe0ff */
[----:B------:R-:W-:Y:S01]  /*1c720*/  IADD3 R46, R6, 0x29, RZ ;  /* 0x00000029062e7810 */ /* 0x000fe20007ffe0ff */
[----:B------:R-:W-:-:S02]  /*1c730*/  IMAD.IADD R6, R249, 0x1, -R22 ;  /* 0x00000001f9067824 */ /* 0x000fc400078e0a16 */
[----:B----4-:R-:W-:Y:S02]  /*1c740*/  FFMA.FTZ R4, -R243, R4, R17 ;  /* 0x00000004f3047223 */ /* 0x010fe40000010111 */
[----:B------:R-:W-:Y:S02]  /*1c750*/  IMAD.IADD R61, R249, 0x1, -R38 ;  /* 0x00000001f93d7824 */ /* 0x000fe400078e0a26 */
[----:B-1----:R-:W-:Y:S01]  /*1c760*/  FFMA.FTZ R18, -R243, R14, R18 ;  /* 0x0000000ef3127223 */ /* 0x002fe20000010112 */
[----:B------:R-:W1:Y:S01]  /*1c770*/  I2F R59, R59 ;  /* 0x0000003b003b7306 */ /* 0x000e620000201400 */
[----:B------:R-:W-:Y:S01]  /*1c780*/  IMAD.IADD R54, R249, 0x1, -R58 ;  /* 0x00000001f9367824 */ /* 0x000fe200078e0a3a */
[----:B------:R-:W-:Y:S02]  /*1c790*/  IABS R14, R6 ;  /* 0x00000006000e7213 */ /* 0x000fe40000000000 */
[----:B------:R-:W-:Y:S02]  /*1c7a0*/  FSEL R6, R4, -INF , !P4 ;  /* 0xff80000004067808 */ /* 0x000fe40006000000 */
[----:B------:R-:W-:-:S02]  /*1c7b0*/  IABS R61, R61 ;  /* 0x0000003d003d7213 */ /* 0x000fc40000000000 */
[----:B------:R-:W-:Y:S02]  /*1c7c0*/  FSEL R4, R18, -INF , !P1 ;  /* 0xff80000012047808 */ /* 0x000fe40004800000 */
[C---:B------:R-:W-:Y:S02]  /*1c7d0*/  ISETP.GE.AND P1, PT, R50.reuse, R248, PT ;  /* 0x000000f83200720c */ /* 0x040fe40003f26270 */
[----:B------:R-:W-:Y:S01]  /*1c7e0*/  IABS R54, R54 ;  /* 0x0000003600367213 */ /* 0x000fe20000000000 */
[----:B------:R-:W-:Y:S01]  /*1c7f0*/  IMAD.IADD R56, R249, 0x1, -R47 ;  /* 0x00000001f9387824 */ /* 0x000fe200078e0a2f */
[----:B------:R-:W-:Y:S01]  /*1c800*/  ISETP.GE.OR P1, PT, R50, R247, !P1 ;  /* 0x000000f73200720c */ /* 0x000fe20004f26670 */
[C---:B-----5:R-:W-:Y:S01]  /*1c810*/  FFMA.FTZ R29, -R243.reuse, R53, R29 ;  /* 0x00000035f31d7223 */ /* 0x060fe2000001011d */
[----:B------:R-:W4:Y:S01]  /*1c820*/  I2F R61, R61 ;  /* 0x0000003d003d7306 */ /* 0x000f220000201400 */
[----:B---3--:R-:W-:Y:S01]  /*1c830*/  FFMA.FTZ R13, -R243, R13, R23 ;  /* 0x0000000df30d7223 */ /* 0x008fe20000010117 */
[----:B------:R-:W-:Y:S01]  /*1c840*/  IABS R56, R56 ;  /* 0x0000003800387213 */ /* 0x000fe20000000000 */
[----:B------:R-:W-:Y:S01]  /*1c850*/  IMAD.MOV.U32 R17, RZ, RZ, R14 ;  /* 0x000000ffff117224 */ /* 0x000fe200078e000e */
[----:B------:R-:W-:-:S02]  /*1c860*/  FSEL R252, R29, -INF , !P1 ;  /* 0xff8000001dfc7808 */ /* 0x000fc40004800000 */
[----:B------:R-:W-:Y:S02]  /*1c870*/  FMNMX.FTZ R18, R20, R3, !PT ;  /* 0x0000000314127209 */ /* 0x000fe40007810000 */
[----:B------:R-:W3:Y:S01]  /*1c880*/  I2F R54, R54 ;  /* 0x0000003600367306 */ /* 0x000ee20000201400 */
[-C--:B------:R-:W-:Y:S01]  /*1c890*/  ISETP.GE.AND P1, PT, R43, R248.reuse, PT ;  /* 0x000000f82b00720c */ /* 0x080fe20003f26270 */
[----:B-1----:R-:W-:Y:S01]  /*1c8a0*/  FFMA.FTZ R34, -R243, R59, R34 ;  /* 0x0000003bf3227223 */ /* 0x002fe20000010122 */
[----:B------:R-:W-:Y:S01]  /*1c8b0*/  FSEL R14, R13, -INF , !P2 ;  /* 0xff8000000d0e7808 */ /* 0x000fe20005000000 */
[----:B------:R-:W-:Y:S01]  /*1c8c0*/  IMAD.IADD R57, R249, 0x1, -R46 ;  /* 0x00000001f9397824 */ /* 0x000fe200078e0a2e */
[C---:B------:R-:W-:Y:S02]  /*1c8d0*/  ISETP.GE.AND P4, PT, R2.reuse, R248, PT ;  /* 0x000000f80200720c */ /* 0x040fe40003f86270 */
[----:B------:R-:W-:Y:S02]  /*1c8e0*/  ISETP.GE.AND P2, PT, R2, R245, PT ;  /* 0x000000f50200720c */ /* 0x000fe40003f46270 */
[----:B------:R-:W-:Y:S01]  /*1c8f0*/  FMNMX.FTZ R18, R37, R18, !PT ;  /* 0x0000001225127209 */ /* 0x000fe20007810000 */
[----:B------:R-:W1:Y:S01]  /*1c900*/  I2F R56, R56 ;  /* 0x0000003800387306 */ /* 0x000e620000201400 */
[----:B------:R-:W-:-:S02]  /*1c910*/  FSEL R16, R16, -INF , !P3 ;  /* 0xff80000010107808 */ /* 0x000fc40005800000 */
[----:B------:R-:W-:Y:S02]  /*1c920*/  ISETP.GE.OR P1, PT, R43, R247, !P1 ;  /* 0x000000f72b00720c */ /* 0x000fe40004f26670 */
[----:B------:R-:W-:-:S03]  /*1c930*/  ISETP.GE.AND P3, PT, R58, R245, PT ;  /* 0x000000f53a00720c */ /* 0x000fc60003f66270 */
[----:B------:R-:W5:Y:S01]  /*1c940*/  I2F R17, R17 ;  /* 0x0000001100117306 */ /* 0x000f620000201400 */
[C---:B------:R-:W-:Y:S01]  /*1c950*/  ISETP.GE.OR P4, PT, R2.reuse, R247, !P4 ;  /* 0x000000f70200720c */ /* 0x040fe20006786670 */
[C---:B------:R-:W-:Y:S01]  /*1c960*/  FFMA.FTZ R28, -R243.reuse, R51, R28 ;  /* 0x00000033f31c7223 */ /* 0x040fe2000001011c */
[----:B------:R-:W-:Y:S01]  /*1c970*/  ISETP.GE.OR P2, PT, R2, R244, !P2 ;  /* 0x000000f40200720c */ /* 0x000fe20005746670 */
[----:B------:R-:W-:Y:S01]  /*1c980*/  FFMA.FTZ R2, -R243, R49, R19 ;  /* 0x00000031f3027223 */ /* 0x000fe20000010113 */
[----:B------:R-:W-:Y:S02]  /*1c990*/  FMNMX.FTZ R18, R36, R18, !PT ;  /* 0x0000001224127209 */ /* 0x000fe40007810000 */
[----:B------:R-:W-:Y:S02]  /*1c9a0*/  FSEL R195, R34, -INF , !P1 ;  /* 0xff80000022c37808 */ /* 0x000fe40004800000 */
[----:B------:R-:W-:Y:S02]  /*1c9b0*/  IABS R57, R57 ;  /* 0x0000003900397213 */ /* 0x000fe40000000000 */
[----:B------:R-:W-:-:S02]  /*1c9c0*/  ISETP.GE.OR P3, PT, R58, R244, !P3 ;  /* 0x000000f43a00720c */ /* 0x000fc40005f66670 */
[-C--:B------:R-:W-:Y:S01]  /*1c9d0*/  ISETP.GE.AND P1, PT, R38, R248.reuse, PT ;  /* 0x000000f82600720c */ /* 0x080fe20003f26270 */
[----:B----4-:R-:W-:Y:S01]  /*1c9e0*/  FFMA.FTZ R44, -R243, R61, R44 ;  /* 0x0000003df32c7223 */ /* 0x010fe2000001012c */
[----:B------:R-:W-:Y:S02]  /*1c9f0*/  ISETP.GE.AND P5, PT, R58, R248, PT ;  /* 0x000000f83a00720c */ /* 0x000fe40003fa6270 */
[----:B------:R-:W-:Y:S01]  /*1ca00*/  FMNMX.FTZ R18, R21, R18, !PT ;  /* 0x0000001215127209 */ /* 0x000fe20007810000 */
[----:B---3--:R-:W-:Y:S01]  /*1ca10*/  FFMA.FTZ R48, -R243, R54, R48 ;  /* 0x00000036f3307223 */ /* 0x008fe20000010130 */
[----:B------:R-:W-:Y:S02]  /*1ca20*/  FSEL R2, R2, -INF , !P3 ;  /* 0xff80000002027808 */ /* 0x000fe40005800000 */
[----:B------:R-:W-:Y:S02]  /*1ca30*/  FSEL R233, R28, -INF , !P4 ;  /* 0xff8000001ce97808 */ /* 0x000fe40006000000 */
[----:B------:R-:W-:Y:S01]  /*1ca40*/  ISETP.GE.OR P1, PT, R38, R247, !P1 ;  /* 0x000000f72600720c */ /* 0x000fe20004f26670 */
[----:B------:R-:W3:Y:S01]  /*1ca50*/  I2F R57, R57 ;  /* 0x0000003900397306 */ /* 0x000ee20000201400 */
[----:B------:R-:W-:-:S02]  /*1ca60*/  ISETP.GE.AND P3, PT, R47, R248, PT ;  /* 0x000000f82f00720c */ /* 0x000fc40003f66270 */
[C---:B------:R-:W-:Y:S02]  /*1ca70*/  ISETP.GE.AND P4, PT, R47.reuse, R245, PT ;  /* 0x000000f52f00720c */ /* 0x040fe40003f86270 */
[-C--:B------:R-:W-:Y:S02]  /*1ca80*/  ISETP.GE.OR P5, PT, R58, R247.reuse, !P5 ;  /* 0x000000f73a00720c */ /* 0x080fe40006fa6670 */
[----:B------:R-:W-:Y:S02]  /*1ca90*/  FMNMX.FTZ R18, R16, R18, !PT ;  /* 0x0000001210127209 */ /* 0x000fe40007810000 */
[----:B------:R-:W-:Y:S02]  /*1caa0*/  FSEL R193, R44, -INF , !P1 ;  /* 0xff8000002cc17808 */ /* 0x000fe40004800000 */
[C---:B------:R-:W-:Y:S02]  /*1cab0*/  ISETP.GE.OR P3, PT, R47.reuse, R247, !P3 ;  /* 0x000000f72f00720c */ /* 0x040fe40005f66670 */
[----:B------:R-:W-:Y:S01]  /*1cac0*/  ISETP.GE.OR P4, PT, R47, R244, !P4 ;  /* 0x000000f42f00720c */ /* 0x000fe20006786670 */
[----:B------:R-:W-:Y:S01]  /*1cad0*/  IMAD.IADD R47, R246, 0x1, -R47 ;  /* 0x00000001f62f7824 */ /* 0x000fe200078e0a2f */
[----:B------:R-:W-:-:S02]  /*1cae0*/  ISETP.GE.AND P1, PT, R22, R248, PT ;  /* 0x000000f81600720c */ /* 0x000fc40003f26270 */
[----:B------:R-:W-:Y:S02]  /*1caf0*/  FSEL R13, R48, -INF , !P5 ;  /* 0xff800000300d7808 */ /* 0x000fe40006800000 */
[----:B------:R-:W-:Y:S01]  /*1cb00*/  FMNMX.FTZ R18, R14, R18, !PT ;  /* 0x000000120e127209 */ /* 0x000fe20007810000 */
[C---:B------:R-:W-:Y:S01]  /*1cb10*/  FFMA.FTZ R32, -R243.reuse, R52, R32 ;  /* 0x00000034f3207223 */ /* 0x040fe20000010120 */
[----:B------:R-:W-:Y:S01]  /*1cb20*/  ISETP.GE.OR P1, PT, R22, R247, !P1 ;  /* 0x000000f71600720c */ /* 0x000fe20004f26670 */
[C---:B-1----:R-:W-:Y:S02]  /*1cb30*/  FFMA.FTZ R26, -R243.reuse, R56, R26 ;  /* 0x00000038f31a7223 */ /* 0x042fe4000001011a */
[----:B-----5:R-:W-:Y:S01]  /*1cb40*/  FFMA.FTZ R17, -R243, R17, R45 ;  /* 0x00000011f3117223 */ /* 0x020fe2000001012d */
[----:B------:R-:W-:Y:S02]  /*1cb50*/  FMNMX.FTZ R18, R13, R18, !PT ;  /* 0x000000120d127209 */ /* 0x000fe40007810000 */
[----:B------:R-:W-:-:S02]  /*1cb60*/  IABS R47, R47 ;  /* 0x0000002f002f7213 */ /* 0x000fc40000000000 */
[----:B------:R-:W-:Y:S02]  /*1cb70*/  FSEL R199, R32, -INF , !P2 ;  /* 0xff80000020c77808 */ /* 0x000fe40005000000 */
[----:B------:R-:W-:Y:S02]  /*1cb80*/  FSEL R251, R26, -INF , !P3 ;  /* 0xff8000001afb7808 */ /* 0x000fe40005800000 */
[----:B------:R-:W-:Y:S02]  /*1cb90*/  FSEL R192, R17, -INF , !P1 ;  /* 0xff80000011c07808 */ /* 0x000fe40004800000 */
[C---:B------:R-:W-:Y:S02]  /*1cba0*/  ISETP.GE.AND P2, PT, R46.reuse, R248, PT ;  /* 0x000000f82e00720c */ /* 0x040fe40003f46270 */
[C---:B------:R-:W-:Y:S02]  /*1cbb0*/  ISETP.GE.AND P3, PT, R46.reuse, R245, PT ;  /* 0x000000f52e00720c */ /* 0x040fe40003f66270 */
[----:B------:R-:W-:Y:S01]  /*1cbc0*/  FMNMX.FTZ R17, R233, R18, !PT ;  /* 0x00000012e9117209 */ /* 0x000fe20007810000 */
[----:B------:R-:W-:Y:S01]  /*1cbd0*/  IMAD.MOV.U32 R197, RZ, RZ, R47 ;  /* 0x000000ffffc57224 */ /* 0x000fe200078e002f */
[----:B------:R-:W-:Y:S01]  /*1cbe0*/  FMNMX.FTZ R18, R15, R12, !PT ;  /* 0x0000000c0f127209 */ /* 0x000fe20007810000 */
[----:B---3--:R-:W-:Y:S01]  /*1cbf0*/  FFMA.FTZ R27, -R243, R57, R27 ;  /* 0x00000039f31b7223 */ /* 0x008fe2000001011b */
[----:B------:R-:W-:-:S02]  /*1cc00*/  ISETP.GE.OR P2, PT, R46, R247, !P2 ;  /* 0x000000f72e00720c */ /* 0x000fc40005746670 */
[----:B------:R-:W-:Y:S01]  /*1cc10*/  ISETP.GE.OR P3, PT, R46, R244, !P3 ;  /* 0x000000f42e00720c */ /* 0x000fe20005f66670 */
[C---:B------:R-:W-:Y:S01]  /*1cc20*/  IMAD.IADD R46, R246.reuse, 0x1, -R46 ;  /* 0x00000001f62e7824 */ /* 0x040fe200078e0a2e */
[----:B------:R-:W-:Y:S01]  /*1cc30*/  FMNMX.FTZ R18, R9, R18, !PT ;  /* 0x0000001209127209 */ /* 0x000fe20007810000 */
[----:B------:R-:W1:Y:S01]  /*1cc40*/  I2F R58, R60 ;  /* 0x0000003c003a7306 */ /* 0x000e620000201400 */
[----:B------:R-:W-:Y:S01]  /*1cc50*/  FSEL R250, R27, -INF , !P2 ;  /* 0xff8000001bfa7808 */ /* 0x000fe20005000000 */
[----:B------:R-:W-:Y:S01]  /*1cc60*/  IMAD.IADD R26, R246, 0x1, -R43 ;  /* 0x00000001f61a7824 */ /* 0x000fe200078e0a2b */
[----:B------:R-:W-:Y:S02]  /*1cc70*/  FMNMX.FTZ R18, R0, R18, !PT ;  /* 0x0000001200127209 */ /* 0x000fe40007810000 */
[----:B------:R-:W-:-:S03]  /*1cc80*/  IABS R27, R46 ;  /* 0x0000002e001b7213 */ /* 0x000fc60000000000 */
[----:B------:R-:W3:Y:S01]  /*1cc90*/  I2F R197, R197 ;  /* 0x000000c500c57306 */ /* 0x000ee20000201400 */
[C---:B------:R-:W-:Y:S01]  /*1cca0*/  IMAD.IADD R23, R246.reuse, 0x1, -R42 ;  /* 0x00000001f6177824 */ /* 0x040fe200078e0a2a */
[----:B------:R-:W-:Y:S02]  /*1ccb0*/  FMNMX.FTZ R18, R7, R18, !PT ;  /* 0x0000001207127209 */ /* 0x000fe40007810000 */
[----:B------:R-:W-:Y:S01]  /*1ccc0*/  IABS R26, R26 ;  /* 0x0000001a001a7213 */ /* 0x000fe20000000000 */
[----:B------:R-:W-:Y:S01]  /*1ccd0*/  IMAD.IADD R19, R246, 0x1, -R38 ;  /* 0x00000001f6137824 */ /* 0x000fe200078e0a26 */
[----:B------:R-:W-:Y:S02]  /*1cce0*/  FMNMX.FTZ R17, R252, R17, !PT ;  /* 0x00000011fc117209 */ /* 0x000fe40007810000 */
[----:B------:R-:W4:Y:S01]  /*1ccf0*/  I2F R27, R27 ;  /* 0x0000001b001b7306 */ /* 0x000f220000201400 */
[----:B------:R-:W-:Y:S02]  /*1cd00*/  FMNMX.FTZ R18, R6, R18, !PT ;  /* 0x0000001206127209 */ /* 0x000fe40007810000 */
[----:B------:R-:W-:Y:S01]  /*1cd10*/  IABS R23, R23 ;  /* 0x0000001700177213 */ /* 0x000fe20000000000 */
[----:B------:R-:W-:Y:S01]  /*1cd20*/  IMAD.IADD R28, R246, 0x1, -R22 ;  /* 0x00000001f61c7824 */ /* 0x000fe200078e0a16 */
[----:B------:R-:W-:-:S02]  /*1cd30*/  ISETP.GE.AND P5, PT, R50, R245, PT ;  /* 0x000000f53200720c */ /* 0x000fc40003fa6270 */
[----:B------:R-:W-:Y:S01]  /*1cd40*/  ISETP.GE.AND P2, PT, R42, R248, PT ;  /* 0x000000f82a00720c */ /* 0x000fe20003f46270 */
[----:B------:R-:W5:Y:S01]  /*1cd50*/  I2F R26, R26 ;  /* 0x0000001a001a7306 */ /* 0x000f620000201400 */
[----:B------:R-:W-:Y:S02]  /*1cd60*/  FMNMX.FTZ R17, R251, R17, !PT ;  /* 0x00000011fb117209 */ /* 0x000fe40007810000 */
[----:B------:R-:W-:Y:S02]  /*1cd70*/  FMNMX.FTZ R18, R4, R18, !PT ;  /* 0x0000001204127209 */ /* 0x000fe40007810000 */
[----:B------:R-:W-:Y:S01]  /*1cd80*/  IABS R19, R19 ;  /* 0x0000001300137213 */ /* 0x000fe20000000000 */
[C---:B------:R-:W-:Y:S01]  /*1cd90*/  FFMA.FTZ R5, -R243.reuse, R55, R5 ;  /* 0x00000037f3057223 */ /* 0x040fe20000010105 */
[----:B------:R-:W-:Y:S01]  /*1cda0*/  ISETP.GE.OR P5, PT, R50, R244, !P5 ;  /* 0x000000f43200720c */ /* 0x000fe20006fa6670 */
[C---:B-1----:R-:W-:Y:S01]  /*1cdb0*/  FFMA.FTZ R35, -R243.reuse, R58, R35 ;  /* 0x0000003af3237223 */ /* 0x042fe20000010123 */
[----:B------:R-:W1:Y:S01]  /*1cdc0*/  I2F R23, R23 ;  /* 0x0000001700177306 */ /* 0x000e620000201400 */
[----:B---3--:R-:W-:Y:S01]  /*1cdd0*/  FFMA.FTZ R197, -R243, R197, R25 ;  /* 0x000000c5f3c57223 */ /* 0x008fe20000010119 */
[----:B------:R-:W-:-:S02]  /*1cde0*/  ISETP.GE.OR P2, PT, R42, R247, !P2 ;  /* 0x000000f72a00720c */ /* 0x000fc40005746670 */
[----:B------:R-:W-:Y:S02]  /*1cdf0*/  FMNMX.FTZ R17, R250, R17, !PT ;  /* 0x00000011fa117209 */ /* 0x000fe40007810000 */
[----:B------:R-:W-:Y:S02]  /*1ce00*/  FMNMX.FTZ R25, R2, R18, !PT ;  /* 0x0000001202197209 */ /* 0x000fe40007810000 */
[----:B------:R-:W-:Y:S01]  /*1ce10*/  IABS R28, R28 ;  /* 0x0000001c001c7213 */ /* 0x000fe20000000000 */
[----:B------:R-:W3:Y:S01]  /*1ce20*/  I2F R19, R19 ;  /* 0x0000001300137306 */ /* 0x000ee20000201400 */
[----:B------:R-:W-:Y:S02]  /*1ce30*/  FSEL R194, R35, -INF , !P2 ;  /* 0xff80000023c27808 */ /* 0x000fe40005000000 */
[----:B------:R-:W-:Y:S02]  /*1ce40*/  FMNMX.FTZ R17, R195, R17, !PT ;  /* 0x00000011c3117209 */ /* 0x000fe40007810000 */
[----:B------:R-:W-:-:S02]  /*1ce50*/  FSEL R198, R5, -INF , !P5 ;  /* 0xff80000005c67808 */ /* 0x000fc40006800000 */
[----:B------:R-:W-:Y:S01]  /*1ce60*/  FMNMX.FTZ R25, R199, R25, !PT ;  /* 0x00000019c7197209 */ /* 0x000fe20007810000 */
[----:B------:R-:W1:Y:S01]  /*1ce70*/  I2F R5, R28 ;  /* 0x0000001c00057306 */ /* 0x000e620000201400 */
[----:B----4-:R-:W-:Y:S01]  /*1ce80*/  FFMA.FTZ R24, -R243, R27, R24 ;  /* 0x0000001bf3187223 */ /* 0x010fe20000010118 */
[----:B------:R-:W-:Y:S02]  /*1ce90*/  ISETP.GE.AND P2, PT, R43, R245, PT ;  /* 0x000000f52b00720c */ /* 0x000fe40003f46270 */
[----:B------:R-:W-:Y:S02]  /*1cea0*/  FMNMX.FTZ R17, R194, R17, !PT ;  /* 0x00000011c2117209 */ /* 0x000fe40007810000 */
[----:B------:R-:W-:Y:S02]  /*1ceb0*/  FSEL R197, R197, -INF , !P4 ;  /* 0xff800000c5c57808 */ /* 0x000fe40006000000 */
[----:B------:R-:W-:Y:S01]  /*1cec0*/  FMNMX.FTZ R25, R198, R25, !PT ;  /* 0x00000019c6197209 */ /* 0x000fe20007810000 */
[----:B-----5:R-:W-:Y:S01]  /*1ced0*/  FFMA.FTZ R26, -R243, R26, R30 ;  /* 0x0000001af31a7223 */ /* 0x020fe2000001011e */
[----:B------:R-:W-:-:S02]  /*1cee0*/  ISETP.GE.OR P2, PT, R43, R244, !P2 ;  /* 0x000000f42b00720c */ /* 0x000fc40005746670 */
[----:B------:R-:W-:Y:S02]  /*1cef0*/  ISETP.GE.AND P1, PT, R42, R245, PT ;  /* 0x000000f52a00720c */ /* 0x000fe40003f26270 */
[----:B------:R-:W-:Y:S02]  /*1cf00*/  FMNMX.FTZ R17, R193, R17, !PT ;  /* 0x00000011c1117209 */ /* 0x000fe40007810000 */
[----:B------:R-:W-:Y:S02]  /*1cf10*/  FSEL R196, R24, -INF , !P3 ;  /* 0xff80000018c47808 */ /* 0x000fe40005800000 */
[----:B------:R-:W-:Y:S01]  /*1cf20*/  FMNMX.FTZ R25, R197, R25, !PT ;  /* 0x00000019c5197209 */ /* 0x000fe20007810000 */
[----:B-1----:R-:W-:Y:S01]  /*1cf30*/  FFMA.FTZ R23, -R243, R23, R31 ;  /* 0x00000017f3177223 */ /* 0x002fe2000001011f */
[----:B------:R-:W-:Y:S02]  /*1cf40*/  ISETP.GE.OR P1, PT, R42, R244, !P1 ;  /* 0x000000f42a00720c */ /* 0x000fe40004f26670 */
[----:B------:R-:W-:-:S02]  /*1cf50*/  FMNMX.FTZ R17, R192, R17, !PT ;  /* 0x00000011c0117209 */ /* 0x000fc40007810000 */
[----:B------:R-:W-:Y:S02]  /*1cf60*/  ISETP.GE.AND P4, PT, R38, R245, PT ;  /* 0x000000f52600720c */ /* 0x000fe40003f86270 */
[----:B------:R-:W-:Y:S02]  /*1cf70*/  FSEL R191, R26, -INF , !P2 ;  /* 0xff8000001abf7808 */ /* 0x000fe40005000000 */
[----:B------:R-:W-:Y:S01]  /*1cf80*/  FMNMX.FTZ R25, R196, R25, !PT ;  /* 0x00000019c4197209 */ /* 0x000fe20007810000 */
[----:B---3--:R-:W-:Y:S01]  /*1cf90*/  FFMA.FTZ R19, -R243, R19, R33 ;  /* 0x00000013f3137223 */ /* 0x008fe20000010121 */
[----:B------:R-:W-:Y:S01]  /*1cfa0*/  ISETP.GE.AND P2, PT, R22, R245, PT ;  /* 0x000000f51600720c */ /* 0x000fe20003f46270 */
[----:B------:R-:W1:Y:S01]  /*1cfb0*/  SHFL.BFLY PT, R18, R17, 0x2, 0x1f ;  /* 0x0c401f0011127f89 */ /* 0x000e6200000e0000 */
[----:B------:R-:W-:Y:S02]  /*1cfc0*/  ISETP.GE.OR P4, PT, R38, R244, !P4 ;  /* 0x000000f42600720c */ /* 0x000fe40006786670 */
[----:B------:R-:W-:-:S02]  /*1cfd0*/  FSEL R189, R23, -INF , !P1 ;  /* 0xff80000017bd7808 */ /* 0x000fc40004800000 */
[----:B------:R-:W-:Y:S01]  /*1cfe0*/  FMNMX.FTZ R25, R191, R25, !PT ;  /* 0x00000019bf197209 */ /* 0x000fe20007810000 */
[----:B------:R-:W-:Y:S01]  /*1cff0*/  FFMA.FTZ R5, -R243, R5, R8 ;  /* 0x00000005f3057223 */ /* 0x000fe20000010108 */
[----:B------:R-:W-:Y:S02]  /*1d000*/  ISETP.GE.OR P2, PT, R22, R244, !P2 ;  /* 0x000000f41600720c */ /* 0x000fe40005746670 */
[----:B------:R-:W-:Y:S02]  /*1d010*/  FSEL R188, R19, -INF , !P4 ;  /* 0xff80000013bc7808 */ /* 0x000fe40006000000 */
        /* <DEDUP_REMOVED lines=11> */
[----:B--2---:R-:W-:Y:S02]  /*1d0d0*/  FMUL.FTZ R190, R186, R164 ;  /* 0x000000a4babe7220 */ /* 0x004fe40000410000 */
[----:B------:R-:W-:-:S03]  /*1d0e0*/  IMAD.SHL.U32 R219, R41, 0x2, RZ ;  /* 0x0000000229db7824 */ /* 0x000fc600078e00ff */
[----:B------:R-:W-:Y:S01]  /*1d0f0*/  FSEL R190, R190, RZ, P1 ;  /* 0x000000ffbebe7208 */ /* 0x000fe20000800000 */
[----:B------:R-:W-:Y:S01]  /*1d100*/  IMAD R217, R40, 0x2, R219 ;  /* 0x0000000228d97824 */ /* 0x000fe200078e02db */
[----:B------:R-:W-:Y:S03]  /*1d110*/  LDSM.16.MT88.4 R156, [R219+0x10000] ;  /* 0x01000000db9c783b */ /* 0x000fe60000004200 */
[-CC-:B------:R-:W-:Y:S01]  /*1d120*/  FFMA.FTZ R178, R3, R186.reuse, -R190.reuse ;  /* 0x000000ba03b27223 */ /* 0x180fe200000108be */
[----:B------:R-:W1:Y:S01]  /*1d130*/  LDSM.16.MT88.4 R148, [R217+0x10000] ;  /* 0x01000000d994783b */ /* 0x000e620000004200 */
[-CC-:B------:R-:W-:Y:S02]  /*1d140*/  FFMA.FTZ R179, R20, R186.reuse, -R190.reuse ;  /* 0x000000ba14b37223 */ /* 0x180fe400000108be */
[-CC-:B------:R-:W-:Y:S01]  /*1d150*/  FFMA.FTZ R177, R37, R186.reuse, -R190.reuse ;  /* 0x000000ba25b17223 */ /* 0x180fe200000108be */
[----:B------:R-:W2:Y:S01]  /*1d160*/  LDSM.16.MT88.4 R48, [R217+0x12000] ;  /* 0x01200000d930783b */ /* 0x000ea20000004200 */
[----:B---3--:R-:W-:Y:S01]  /*1d170*/  FMNMX.FTZ R3, R8, R5, !PT ;  /* 0x0000000508037209 */ /* 0x008fe20007810000 */
[----:B------:R-:W-:-:S02]  /*1d180*/  FFMA.FTZ R174, R36, R186, -R190 ;  /* 0x000000ba24ae7223 */ /* 0x000fc400000108be */
[----:B------:R-:W-:Y:S01]  /*1d190*/  LDSM.16.MT88.4 R104, [R219+0x16000] ;  /* 0x01600000db68783b */ /* 0x000fe20000004200 */
[----:B------:R-:W-:Y:S01]  /*1d1a0*/  FSETP.NEU.FTZ.AND P1, PT, R3, -INF , PT ;  /* 0xff8000000300780b */ /* 0x000fe20003f3d000 */
[----:B------:R-:W-:Y:S02]  /*1d1b0*/  FMUL.FTZ R183, R186, R3 ;  /* 0x00000003bab77220 */ /* 0x000fe40000410000 */
[----:B------:R-:W-:Y:S03]  /*1d1c0*/  LDSM.16.MT88.4 R40, [R219+0x12000] ;  /* 0x01200000db28783b */ /* 0x000fe60000004200 */
[----:B------:R-:W-:Y:S01]  /*1d1d0*/  FSEL R183, R183, RZ, P1 ;  /* 0x000000ffb7b77208 */ /* 0x000fe20000800000 */
[-C--:B------:R-:W-:Y:S01]  /*1d1e0*/  FFMA.FTZ R166, R14, R186.reuse, -R190 ;  /* 0x000000ba0ea67223 */ /* 0x080fe200000108be */
[----:B------:R-:W-:Y:S03]  /*1d1f0*/  LDSM.16.MT88.4 R72, [R219+0x14000] ;  /* 0x01400000db48783b */ /* 0x000fe60000004200 */
[-CC-:B------:R-:W-:Y:S01]  /*1d200*/  FFMA.FTZ R181, R15, R186.reuse, -R183.reuse ;  /* 0x000000ba0fb57223 */ /* 0x180fe200000108b7 */
[----:B------:R-:W-:Y:S01]  /*1d210*/  LDSM.16.MT88.4 R80, [R217+0x14000] ;  /* 0x01400000d950783b */ /* 0x000fe20000004200 */
[----:B------:R-:W-:-:S02]  /*1d220*/  FFMA.FTZ R180, R12, R186, -R183 ;  /* 0x000000ba0cb47223 */ /* 0x000fc400000108b7 */
[-CC-:B------:R-:W-:Y:S01]  /*1d230*/  FFMA.FTZ R182, R9, R186.reuse, -R183.reuse ;  /* 0x000000ba09b67223 */ /* 0x180fe200000108b7 */
[----:B------:R-:W-:Y:S01]  /*1d240*/  LDSM.16.MT88.4 R112, [R217+0x16000] ;  /* 0x01600000d970783b */ /* 0x000fe20000004200 */
[-C--:B------:R-:W-:Y:S01]  /*1d250*/  FFMA.FTZ R176, R0, R186.reuse, -R183 ;  /* 0x000000ba00b07223 */ /* 0x080fe200000108b7 */
[----:B------:R-:W-:Y:S01]  /*1d260*/  MUFU.EX2 R179, R179 ;  /* 0x000000b300b37308 */ /* 0x000fe20000000800 */
[----:B------:R-:W-:Y:S01]  /*1d270*/  FFMA.FTZ R0, R13, R186, -R190 ;  /* 0x000000ba0d007223 */ /* 0x000fe200000108be */
[----:B------:R-:W-:Y:S04]  /*1d280*/  LDSM.16.MT88.4 R24, [R219+0x12800] ;  /* 0x01280000db18783b */ /* 0x000fe80000004200 */
[----:B------:R-:W-:Y:S02]  /*1d290*/  LDSM.16.MT88.4 R12, [R217+0x10800] ;  /* 0x01080000d90c783b */ /* 0x000fe40000004200 */
[----:B------:R-:W3:Y:S08]  /*1d2a0*/  MUFU.EX2 R178, R178 ;  /* 0x000000b200b27308 */ /* 0x000ef00000000800 */
[----:B------:R-:W-:Y:S08]  /*1d2b0*/  MUFU.EX2 R177, R177 ;  /* 0x000000b100b17308 */ /* 0x000ff00000000800 */
[----:B------:R-:W4:Y:S08]  /*1d2c0*/  MUFU.EX2 R174, R174 ;  /* 0x000000ae00ae7308 */ /* 0x000f300000000800 */
[----:B------:R-:W-:Y:S08]  /*1d2d0*/  MUFU.EX2 R181, R181 ;  /* 0x000000b500b57308 */ /* 0x000ff00000000800 */
[----:B------:R-:W5:Y:S08]  /*1d2e0*/  MUFU.EX2 R180, R180 ;  /* 0x000000b400b47308 */ /* 0x000f700000000800 */
[----:B------:R-:W-:Y:S08]  /*1d2f0*/  MUFU.EX2 R182, R182 ;  /* 0x000000b600b67308 */ /* 0x000ff00000000800 */
[----:B------:R-:W1:Y:S01]  /*1d300*/  MUFU.EX2 R176, R176 ;  /* 0x000000b000b07308 */ /* 0x000e620000000800 */
[----:B---3--:R-:W-:-:S02]  /*1d310*/  F2FP.BF16.PACK_AB R128, R178, R179 ;  /* 0x000000b3b280723e */ /* 0x008fc400000010ff */
[----:B----4-:R-:W-:Y:S02]  /*1d320*/  F2FP.BF16.PACK_AB R130, R174, R177 ;  /* 0x000000b1ae82723e */ /* 0x010fe400000010ff */
[----:B-----5:R-:W-:Y:S01]  /*1d330*/  F2FP.BF16.PACK_AB R129, R180, R181 ;  /* 0x000000b5b481723e */ /* 0x020fe200000010ff */
[-CC-:B------:R-:W-:Y:S02]  /*1d340*/  FFMA.FTZ R173, R21, R186.reuse, -R190.reuse ;  /* 0x000000ba15ad7223 */ /* 0x180fe400000108be */
[-C--:B------:R-:W-:Y:S02]  /*1d350*/  FFMA.FTZ R8, R16, R186.reuse, -R190 ;  /* 0x000000ba10087223 */ /* 0x080fe400000108be */
[-CC-:B------:R-:W-:Y:S02]  /*1d360*/  FFMA.FTZ R175, R7, R186.reuse, -R183.reuse ;  /* 0x000000ba07af7223 */ /* 0x180fe400000108b7 */
[--C-:B------:R-:W-:Y:S01]  /*1d370*/  FFMA.FTZ R9, R6, R186, -R183.reuse ;  /* 0x000000ba06097223 */ /* 0x100fe200000108b7 */
[----:B-1----:R-:W-:Y:S01]  /*1d380*/  F2FP.BF16.PACK_AB R131, R176, R182 ;  /* 0x000000b6b083723e */ /* 0x002fe200000010ff */
[----:B------:R-:W-:-:S02]  /*1d390*/  FFMA.FTZ R172, R4, R186, -R183 ;  /* 0x000000ba04ac7223 */ /* 0x000fc400000108b7 */
[C---:B------:R-:W-:Y:S02]  /*1d3a0*/  IMAD R215, R39.reuse, 0x2, R217 ;  /* 0x0000000227d77824 */ /* 0x040fe400078e02d9 */
[----:B------:R-:W-:Y:S01]  /*1d3b0*/  FFMA.FTZ R2, R2, R186, -R183 ;  /* 0x000000ba02027223 */ /* 0x000fe200000108b7 */
[----:B------:R-:W-:Y:S01]  /*1d3c0*/  MUFU.EX2 R173, R173 ;  /* 0x000000ad00ad7308 */ /* 0x000fe20000000800 */
[C---:B------:R-:W-:Y:S01]  /*1d3d0*/  HMMA.16816.F32.BF16 R152, R128.reuse, R148, RZ ;  /* 0x000000948098723c */ /* 0x040fe200000418ff */
[----:B------:R-:W1:Y:S04]  /*1d3e0*/  LDSM.16.MT88.4 R64, [R215+0x12000] ;  /* 0x01200000d740783b */ /* 0x000e680000004200 */
[----:B------:R-:W3:Y:S02]  /*1d3f0*/  LDSM.16.MT88.4 R16, [R219+0x10800] ;  /* 0x01080000db10783b */ /* 0x000ee40000004200 */
[----:B------:R-:W4:Y:S01]  /*1d400*/  MUFU.EX2 R8, R8 ;  /* 0x0000000800087308 */ /* 0x000f220000000800 */
[C---:B------:R-:W-:Y:S01]  /*1d410*/  HMMA.16816.F32.BF16 R148, R128.reuse, R150, RZ ;  /* 0x000000968094723c */ /* 0x040fe200000418ff */
[----:B------:R-:W-:Y:S01]  /*1d420*/  IMAD R216, R39, 0x2, R219 ;  /* 0x0000000227d87824 */ /* 0x000fe200078e02db */
[----:B------:R-:W-:Y:S04]  /*1d430*/  LDSM.16.MT88.4 R132, [R215+0x10000] ;  /* 0x01000000d784783b */ /* 0x000fe80000004200 */
[----:B------:R-:W-:Y:S01]  /*1d440*/  LDSM.16.MT88.4 R56, [R216+0x12000] ;  /* 0x01200000d838783b */ /* 0x000fe20000004200 */
[----:B------:R-:W-:Y:S03]  /*1d450*/  MUFU.EX2 R166, R166 ;  /* 0x000000a600a67308 */ /* 0x000fe60000000800 */
[----:B------:R-:W-:Y:S05]  /*1d460*/  LDSM.16.MT88.4 R20, [R217+0x12800] ;  /* 0x01280000d914783b */ /* 0x000fea0000004200 */
[----:B------:R-:W5:Y:S08]  /*1d470*/  MUFU.EX2 R0, R0 ;  /* 0x0000000000007308 */ /* 0x000f700000000800 */
[----:B------:R-:W-:Y:S08]  /*1d480*/  MUFU.EX2 R175, R175 ;  /* 0x000000af00af7308 */ /* 0x000ff00000000800 */
[----:B------:R-:W1:Y:S01]  /*1d490*/  MUFU.EX2 R9, R9 ;  /* 0x0000000900097308 */ /* 0x000e620000000800 */
[C---:B------:R-:W-:Y:S01]  /*1d4a0*/  HMMA.16816.F32.BF16 R160, R128.reuse, R156, RZ ;  /* 0x0000009c80a0723c */ /* 0x040fe200000418ff */
[----:B------:R-:W-:Y:S04]  /*1d4b0*/  LDSM.16.MT88.4 R96, [R215+0x14000] ;  /* 0x01400000d760783b */ /* 0x000fe80000004200 */
[----:B------:R-:W-:Y:S02]  /*1d4c0*/  LDSM.16.MT88.4 R28, [R215+0x10800] ;  /* 0x01080000d71c783b */ /* 0x000fe40000004200 */
[----:B------:R-:W-:Y:S01]  /*1d4d0*/  MUFU.EX2 R172, R172 ;  /* 0x000000ac00ac7308 */ /* 0x000fe20000000800 */
[C---:B--2---:R-:W-:Y:S01]  /*1d4e0*/  HMMA.16816.F32.BF16 R44, R128.reuse, R48, RZ ;  /* 0x00000030802c723c */ /* 0x044fe200000418ff */
[----:B------:R-:W-:Y:S06]  /*1d4f0*/  LDSM.16.MT88.4 R168, [R215+0x16000] ;  /* 0x01600000d7a8783b */ /* 0x000fec0000004200 */
[----:B------:R-:W2:Y:S01]  /*1d500*/  MUFU.EX2 R2, R2 ;  /* 0x0000000200027308 */ /* 0x000ea20000000800 */
[----:B----4-:R-:W-:Y:S01]  /*1d510*/  F2FP.BF16.PACK_AB R4, R8, R173 ;  /* 0x000000ad0804723e */ /* 0x010fe200000010ff */
[----:B-1----:R-:W-:Y:S01]  /*1d520*/  HMMA.16816.F32.BF16 R60, R128, R64, RZ ;  /* 0x00000040803c723c */ /* 0x002fe200000418ff */
[----:B-----5:R-:W-:Y:S01]  /*1d530*/  F2FP.BF16.PACK_AB R6, R0, R166 ;  /* 0x000000a60006723e */ /* 0x020fe200000010ff */
[----:B------:R-:W-:Y:S01]  /*1d540*/  LDSM.16.MT88.4 R88, [R216+0x14000] ;  /* 0x01400000d858783b */ /* 0x000fe20000004200 */
[----:B------:R-:W-:-:S03]  /*1d550*/  F2FP.BF16.PACK_AB R5, R9, R175 ;  /* 0x000000af0905723e */ /* 0x000fc600000010ff */
[----:B------:R-:W-:Y:S02]  /*1d560*/  LDSM.16.MT88.4 R140, [R216+0x10000] ;  /* 0x01000000d88c783b */ /* 0x000fe40000004200 */
[----:B------:R-:W-:Y:S02]  /*1d570*/  HMMA.16816.F32.BF16 R100, R128, R104, RZ ;  /* 0x000000688064723c */ /* 0x000fe400000418ff */
[----:B------:R-:W-:Y:S01]  /*1d580*/  LDSM.16.MT88.4 R120, [R216+0x16000] ;  /* 0x01600000d878783b */ /* 0x000fe20000004200 */
[----:B--2---:R-:W-:-:S03]  /*1d590*/  F2FP.BF16.PACK_AB R7, R2, R172 ;  /* 0x000000ac0207723e */ /* 0x004fc600000010ff */
[----:B------:R-:W-:Y:S04]  /*1d5a0*/  LDSM.16.MT88.4 R32, [R216+0x10800] ;  /* 0x01080000d820783b */ /* 0x000fe80000004200 */
[C---:B------:R-:W-:Y:S08]  /*1d5b0*/  HMMA.16816.F32.BF16 R152, R4.reuse, R12, R152 ;  /* 0x0000000c0498723c */ /* 0x040ff00000041898 */
[----:B------:R-:W-:Y:S01]  /*1d5c0*/  HMMA.16816.F32.BF16 R148, R4, R14, R148 ;  /* 0x0000000e0494723c */ /* 0x000fe20000041894 */
[----:B------:R-:W1:Y:S07]  /*1d5d0*/  LDSM.16.MT88.4 R12, [R215+0x12800] ;  /* 0x01280000d70c783b */ /* 0x000e6e0000004200 */
[C---:B------:R-:W-:Y:S08]  /*1d5e0*/  HMMA.16816.F32.BF16 R156, R128.reuse, R158, RZ ;  /* 0x0000009e809c723c */ /* 0x040ff000000418ff */
[----:B------:R-:W-:Y:S08]  /*1d5f0*/  HMMA.16816.F32.BF16 R64, R128, R66, RZ ;  /* 0x000000428040723c */ /* 0x000ff000000418ff */
[C---:B---3--:R-:W-:Y:S08]  /*1d600*/  HMMA.16816.F32.BF16 R160, R4.reuse, R16, R160 ;  /* 0x0000001004a0723c */ /* 0x048ff000000418a0 */
        /* <DEDUP_REMOVED lines=218> */
[----:B------:R-:W-:Y:S01]  /*1e3b0*/  FADD.FTZ R34, R188, R34 ;  /* 0x00000022bc227221 */ /* 0x000fe20000010000 */
[----:B------:R-:W-:Y:S01]  /*1e3c0*/  MOV R233, 0x1f0 ;  /* 0x000001f000e97802 */ /* 0x000fe20000000f00 */
        /* <DEDUP_REMOVED lines=79> */
.L_x_8820:
[----:B------:R-:W-:Y:S02]  /*1e8c0*/  ULDC.64 UR4, c[0x0][0x118] ;  /* 0x0000460000047ab9 */ /* 0x000fe40000000a00 */
[----:B------:R-:W2:Y:S02]  /*1e8d0*/  LD.E R4, [R10.64+0x40] ;  /* 0x000040040a047980 */ /* 0x000ea4000c101900 */
[----:B--2---:R-:W-:-:S04]  /*1e8e0*/  LEA R4, -R4, RZ, 0x6 ;  /* 0x000000ff04047211 */ /* 0x004fc800078e31ff */
[----:B------:R-:W-:Y:S02]  /*1e8f0*/  SHF.R.S32.HI R2, RZ, 0x1f, R4 ;  /* 0x0000001fff027819 */ /* 0x000fe40000011404 */
.L_x_8821:
[----:B------:R-:W-:Y:S05]  /*1e900*/  BSYNC B0 ;  /* 0x0000000000007941 */ /* 0x000fea0003800000 */
.L_x_8819:
[C---:B------:R-:W-:Y:S01]  /*1e910*/  LOP3.LUT P6, RZ, R242.reuse, 0x1, RZ, 0xc0, !PT ;  /* 0x00000001f2ff7812 */ /* 0x040fe200078cc0ff */
[----:B------:R-:W-:Y:S01]  /*1e920*/  ULDC.64 UR4, c[0x0][0x118] ;  /* 0x0000460000047ab9 */ /* 0x000fe20000000a00 */
[C---:B------:R-:W-:Y:S02]  /*1e930*/  LOP3.LUT P5, RZ, R242.reuse, 0x2, RZ, 0xc0, !PT ;  /* 0x00000002f2ff7812 */ /* 0x040fe400078ac0ff */
        /* <DEDUP_REMOVED lines=115> */
[----:B-----5:R-:W1:Y:S04]  /*1f070*/  LDSM.16.M88.4 R24, [R224+0x8000] ;  /* 0x00800000e018783b */ /* 0x020e680000000200 */
[----:B--2---:R-:W2:Y:S04]  /*1f080*/  LDSM.16.M88.4 R16, [R224+0x8800] ;  /* 0x00880000e010783b */ /* 0x004ea80000000200 */
[----:B----4-:R-:W3:Y:S04]  /*1f090*/  LDSM.16.M88.4 R4, [R224+0x9000] ;  /* 0x00900000e004783b */ /* 0x010ee80000000200 */
[----:B------:R-:W4:Y:S04]  /*1f0a0*/  LDSM.16.M88.4 R192, [R224+0x9800] ;  /* 0x00980000e0c0783b */ /* 0x000f280000000200 */
[----:B------:R-:W-:Y:S04]  /*1f0b0*/  LDSM.16.M88.4 R32, [R223] ;  /* 0x00000000df20783b */ /* 0x000fe80000000200 */
[----:B------:R-:W4:Y:S04]  /*1f0c0*/  LDSM.16.M88.4 R180, [R222] ;  /* 0x00000000deb4783b */ /* 0x000f280000000200 */
[----:B------:R-:W4:Y:S04]  /*1f0d0*/  LDSM.16.M88.4 R176, [R214] ;  /* 0x00000000d6b0783b */ /* 0x000f280000000200 */
[----:B------:R-:W4:Y:S04]  /*1f0e0*/  LDSM.16.M88.4 R168, [R213] ;  /* 0x00000000d5a8783b */ /* 0x000f280000000200 */
[----:B------:R-:W4:Y:S04]  /*1f0f0*/  LDSM.16.M88.4 R172, [R212] ;  /* 0x00000000d4ac783b */ /* 0x000f280000000200 */
[----:B------:R-:W5:Y:S01]  /*1f100*/  LD.E R0, [R10.64+0x18c] ;  /* 0x00018c040a007980 */ /* 0x000f62000c101900 */
[C---:B-1----:R-:W-:Y:S03]  /*1f110*/  HMMA.16816.F32.BF16 R28, R184.reuse, R24, RZ ;  /* 0x00000018b81c723c */ /* 0x042fe600000418ff */
[----:B------:R-:W-:Y:S04]  /*1f120*/  LDSM.16.M88.4 R196, [R223+0x6000] ;  /* 0x00600000dfc4783b */ /* 0x000fe80000000200 */
[----:B------:R-:W1:Y:S01]  /*1f130*/  S2R R2, SR_TID.X ;  /* 0x0000000000027919 */ /* 0x000e620000002100 */
[C---:B--2---:R-:W-:Y:S03]  /*1f140*/  HMMA.16816.F32.BF16 R20, R184.reuse, R16, RZ ;  /* 0x00000010b814723c */ /* 0x044fe600000418ff */
[----:B------:R-:W0:Y:S05]  /*1f150*/  LDGDEPBAR ;  /* 0x00000000000079af */ /* 0x000e2a0000000000 */
        /* <DEDUP_REMOVED lines=15> */
[----:B------:R-:W2:Y:S07]  /*1f250*/  LDSM.16.M88.4 R168, [R221] ;  /* 0x00000000dda8783b */ /* 0x000eae0000000200 */
[C---:B------:R-:W-:Y:S08]  /*1f260*/  HMMA.16816.F32.BF16 R188, R32.reuse, R172, R188 ;  /* 0x000000ac20bc723c */ /* 0x040ff000000418bc */
[----:B------:R-:W-:Y:S01]  /*1f270*/  HMMA.16816.F32.BF16 R184, R32, R174, R184 ;  /* 0x000000ae20b8723c */ /* 0x000fe200000418b8 */
[----:B------:R-:W3:Y:S04]  /*1f280*/  LDSM.16.M88.4 R32, [R218+0x9000] ;  /* 0x00900000da20783b */ /* 0x000ee80000000200 */
[----:B------:R-:W4:Y:S03]  /*1f290*/  LDSM.16.M88.4 R172, [R218+0x9800] ;  /* 0x00980000daac783b */ /* 0x000f260000000200 */
[C---:B--2---:R-:W-:Y:S08]  /*1f2a0*/  HMMA.16816.F32.BF16 R28, R168.reuse, R180, R28 ;  /* 0x000000b4a81c723c */ /* 0x044ff0000004181c */
[C---:B------:R-:W-:Y:S01]  /*1f2b0*/  HMMA.16816.F32.BF16 R24, R168.reuse, R182, R24 ;  /* 0x000000b6a818723c */ /* 0x040fe20000041818 */
[----:B------:R-:W-:Y:S07]  /*1f2c0*/  LDSM.16.M88.4 R180, [R211] ;  /* 0x00000000d3b4783b */ /* 0x000fee0000000200 */
[C---:B------:R-:W-:Y:S08]  /*1f2d0*/  HMMA.16816.F32.BF16 R20, R168.reuse, R176, R20 ;  /* 0x000000b0a814723c */ /* 0x040ff00000041814 */
[C---:B------:R-:W-:Y:S01]  /*1f2e0*/  HMMA.16816.F32.BF16 R16, R168.reuse, R178, R16 ;  /* 0x000000b2a810723c */ /* 0x040fe20000041810 */
[----:B------:R-:W-:Y:S07]  /*1f2f0*/  LDSM.16.M88.4 R176, [R211+0x800] ;  /* 0x00080000d3b0783b */ /* 0x000fee0000000200 */
[C---:B---3--:R-:W-:Y:S08]  /*1f300*/  HMMA.16816.F32.BF16 R12, R168.reuse, R32, R12 ;  /* 0x00000020a80c723c */ /* 0x048ff0000004180c */
[C---:B------:R-:W-:Y:S01]  /*1f310*/  HMMA.16816.F32.BF16 R4, R168.reuse, R34, R4 ;  /* 0x00000022a804723c */ /* 0x040fe20000041804 */
[----:B------:R-:W2:Y:S07]  /*1f320*/  LDSM.16.M88.4 R32, [R220] ;  /* 0x00000000dc20783b */ /* 0x000eae0000000200 */
[C---:B----4-:R-:W-:Y:S08]  /*1f330*/  HMMA.16816.F32.BF16 R188, R168.reuse, R172, R188 ;  /* 0x000000aca8bc723c */ /* 0x050ff000000418bc */
[----:B------:R-:W-:Y:S01]  /*1f340*/  HMMA.16816.F32.BF16 R184, R168, R174, R184 ;  /* 0x000000aea8b8723c */ /* 0x000fe200000418b8 */
[----:B------:R-:W3:Y:S04]  /*1f350*/  LDSM.16.M88.4 R168, [R211+0x1000] ;  /* 0x00100000d3a8783b */ /* 0x000ee80000000200 */
[----:B------:R-:W4:Y:S03]  /*1f360*/  LDSM.16.M88.4 R172, [R211+0x1800] ;  /* 0x00180000d3ac783b */ /* 0x000f260000000200 */
        /* <DEDUP_REMOVED lines=18> */
[----:B------:R-:W-:Y:S07]  /*1f490*/  LDSM.16.M88.4 R176, [R209] ;  /* 0x00000000d1b0783b */ /* 0x000fee0000000200 */
[C---:B---3--:R-:W-:Y:S08]  /*1f4a0*/  HMMA.16816.F32.BF16 R12, R168.reuse, R32, R12 ;  /* 0x00000020a80c723c */ /* 0x048ff0000004180c */
[C---:B------:R-:W-:Y:S01]  /*1f4b0*/  HMMA.16816.F32.BF16 R4, R168.reuse, R34, R4 ;  /* 0x00000022a804723c */ /* 0x040fe20000041804 */
[----:B------:R-:W2:Y:S07]  /*1f4c0*/  LDSM.16.M88.4 R32, [R223+0x2000] ;  /* 0x00200000df20783b */ /* 0x000eae0000000200 */
[C---:B----4-:R-:W-:Y:S08]  /*1f4d0*/  HMMA.16816.F32.BF16 R188, R168.reuse, R172, R188 ;  /* 0x000000aca8bc723c */ /* 0x050ff000000418bc */
[----:B------:R-:W-:Y:S01]  /*1f4e0*/  HMMA.16816.F32.BF16 R184, R168, R174, R184 ;  /* 0x000000aea8b8723c */ /* 0x000fe200000418b8 */
[----:B------:R-:W3:Y:S04]  /*1f4f0*/  LDSM.16.M88.4 R168, [R208] ;  /* 0x00000000d0a8783b */ /* 0x000ee80000000200 */
[----:B------:R-:W4:Y:S03]  /*1f500*/  LDSM.16.M88.4 R172, [R207] ;  /* 0x00000000cfac783b */ /* 0x000f260000000200 */
        /* <DEDUP_REMOVED lines=86> */
[----:B------:R-:W-:Y:S07]  /*1fa70*/  LDSM.16.M88.4 R172, [R224+0xf000] ;  /* 0x00f00000e0ac783b */ /* 0x000fee0000000200 */
[C---:B----4-:R-:W-:Y:S08]  /*1fa80*/  HMMA.16816.F32.BF16 R188, R32.reuse, R168, R188 ;  /* 0x000000a820bc723c */ /* 0x050ff000000418bc */
[----:B------:R-:W-:Y:S01]  /*1fa90*/  HMMA.16816.F32.BF16 R184, R32, R170, R184 ;  /* 0x000000aa20b8723c */ /* 0x000fe200000418b8 */
[----:B------:R-:W2:Y:S04]  /*1faa0*/  LDSM.16.M88.4 R32, [R225+0x6000] ;  /* 0x00600000e120783b */ /* 0x000ea80000000200 */
[----:B------:R-:W3:Y:S03]  /*1fab0*/  LDSM.16.M88.4 R168, [R224+0xf800] ;  /* 0x00f80000e0a8783b */ /* 0x000ee60000000200 */
[C---:B--2---:R-:W-:Y:S08]  /*1fac0*/  HMMA.16816.F32.BF16 R12, R32.reuse, R172, R12 ;  /* 0x000000ac200c723c */ /* 0x044ff0000004180c */
[C---:B------:R-:W-:Y:S01]  /*1fad0*/  HMMA.16816.F32.BF16 R4, R32.reuse, R174, R4 ;  /* 0x000000ae2004723c */ /* 0x040fe20000041804 */
[----:B------:R-:W2:Y:S07]  /*1fae0*/  LDSM.16.M88.4 R172, [R202] ;  /* 0x00000000caac783b */ /* 0x000eae0000000200 */
        /* <DEDUP_REMOVED lines=8> */
[----:B------:R-:W4:Y:S04]  /*1fb70*/  LDSM.16.M88.4 R32, [R200] ;  /* 0x00000000c820783b */ /* 0x000f280000000200 */
        /* <DEDUP_REMOVED lines=11> */
[----:B------:R-:W-:Y:S08]  /*1fc30*/  HMMA.16816.F32.BF16 R184, R196, R194, R184 ;  /* 0x000000c2c4b8723c */ /* 0x000ff000000418b8 */
        /* <DEDUP_REMOVED lines=8> */
[----:B------:R-:W2:Y:S01]  /*1fcc0*/  LDSM.16.M88.4 R32, [R211+0x7000] ;  /* 0x00700000d320783b */ /* 0x000ea20000000200 */
[----:B------:R-:W-:-:S06]  /*1fcd0*/  IMAD.SHL.U32 R2, R2, 0x2, RZ ;  /* 0x0000000202027824 */ /* 0x000fcc00078e00ff */
[C---:B------:R-:W-:Y:S08]  /*1fce0*/  HMMA.16816.F32.BF16 R12, R180.reuse, R168, R12 ;  /* 0x000000a8b40c723c */ /* 0x040ff0000004180c */
[----:B------:R-:W-:Y:S01]  /*1fcf0*/  HMMA.16816.F32.BF16 R4, R180, R170, R4 ;  /* 0x000000aab404723c */ /* 0x000fe20000041804 */
[----:B------:R-:W3:Y:S01]  /*1fd00*/  LDSM.16.M88.4 R168, [R211+0x6800] ;  /* 0x00680000d3a8783b */ /* 0x000ee20000000200 */
[----:B------:R-:W-:-:S06]  /*1fd10*/  LOP3.LUT R2, R2, 0x6, RZ, 0xc0, !PT ;  /* 0x0000000602027812 */ /* 0x000fcc00078ec0ff */
[----:B-1----:R-:W-:Y:S01]  /*1fd20*/  HMMA.16816.F32.BF16 R28, R176, R172, R28 ;  /* 0x000000acb01c723c */ /* 0x002fe2000004181c */
[----:B------:R-:W-:-:S07]  /*1fd30*/  IMAD R2, R241, 0x40, R2 ;  /* 0x00000040f1027824 */ /* 0x000fce00078e0202 */
[----:B------:R-:W-:Y:S01]  /*1fd40*/  HMMA.16816.F32.BF16 R24, R176, R174, R24 ;  /* 0x000000aeb018723c */ /* 0x000fe20000041818 */
[----:B------:R-:W1:Y:S01]  /*1fd50*/  LDSM.16.M88.4 R172, [R211+0x7800] ;  /* 0x00780000d3ac783b */ /* 0x000e620000000200 */
[----:B------:R-:W-:-:S06]  /*1fd60*/  IMAD.IADD R165, R249, 0x1, -R2 ;  /* 0x00000001f9a57824 */ /* 0x000fcc00078e0a02 */
[----:B--2---:R-:W-:Y:S01]  /*1fd70*/  HMMA.16816.F32.BF16 R12, R176, R32, R12 ;  /* 0x00000020b00c723c */ /* 0x004fe2000004180c */
[----:B------:R-:W-:Y:S01]  /*1fd80*/  IABS R165, R165 ;  /* 0x000000a500a57213 */ /* 0x000fe20000000000 */
[----:B------:R-:W-:-:S06]  /*1fd90*/  IMAD.IADD R166, R246, 0x1, -R2 ;  /* 0x00000001f6a67824 */ /* 0x000fcc00078e0a02 */
[----:B------:R-:W-:Y:S01]  /*1fda0*/  HMMA.16816.F32.BF16 R4, R176, R34, R4 ;  /* 0x00000022b004723c */ /* 0x000fe20000041804 */
[----:B------:R-:W-:Y:S01]  /*1fdb0*/  IMAD.MOV.U32 R33, RZ, RZ, R165 ;  /* 0x000000ffff217224 */ /* 0x000fe200078e00a5 */
[----:B------:R-:W-:-:S06]  /*1fdc0*/  IABS R165, R166 ;  /* 0x000000a600a57213 */ /* 0x000fcc0000000000 */
[----:B---3--:R-:W-:Y:S01]  /*1fdd0*/  HMMA.16816.F32.BF16 R20, R176, R168, R20 ;  /* 0x000000a8b014723c */ /* 0x008fe20000041814 */
[C---:B------:R-:W-:Y:S01]  /*1fde0*/  IADD3 R32, R2.reuse, 0x1, RZ ;  /* 0x0000000102207810 */ /* 0x040fe20007ffe0ff */
[----:B------:R-:W-:Y:S01]  /*1fdf0*/  IMAD.MOV.U32 R35, RZ, RZ, R165 ;  /* 0x000000ffff237224 */ /* 0x000fe200078e00a5 */
[----:B------:R-:W-:-:S05]  /*1fe00*/  IADD3 R34, R2, 0x8, RZ ;  /* 0x0000000802227810 */ /* 0x000fca0007ffe0ff */
[C---:B------:R-:W-:Y:S01]  /*1fe10*/  HMMA.16816.F32.BF16 R16, R176.reuse, R170, R16 ;  /* 0x000000aab010723c */ /* 0x040fe20000041810 */
[----:B------:R-:W-:Y:S02]  /*1fe20*/  IMAD.IADD R165, R246, 0x1, -R32 ;  /* 0x00000001f6a57824 */ /* 0x000fe400078e0a20 */
[-C--:B-----5:R-:W-:Y:S02]  /*1fe30*/  FMUL.FTZ R28, R28, R0.reuse ;  /* 0x000000001c1c7220 */ /* 0x0a0fe40000410000 */
[-C--:B------:R-:W-:Y:S01]  /*1fe40*/  FMUL.FTZ R31, R31, R0.reuse ;  /* 0x000000001f1f7220 */ /* 0x080fe20000410000 */
[----:B------:R-:W-:Y:S01]  /*1fe50*/  IABS R165, R165 ;  /* 0x000000a500a57213 */ /* 0x000fe20000000000 */
[C---:B------:R-:W-:Y:S01]  /*1fe60*/  IMAD.IADD R168, R249.reuse, 0x1, -R34 ;  /* 0x00000001f9a87824 */ /* 0x040fe200078e0a22 */
[----:B------:R-:W-:Y:S01]  /*1fe70*/  IADD3 R171, R2, 0x11, RZ ;  /* 0x0000001102ab7810 */ /* 0x000fe20007ffe0ff */
[----:B------:R-:W-:Y:S01]  /*1fe80*/  FMUL.FTZ R24, R24, R0 ;  /* 0x0000000018187220 */ /* 0x000fe20000410000 */
[C---:B------:R-:W-:Y:S01]  /*1fe90*/  ISETP.GE.AND P1, PT, R2.reuse, R248, PT ;  /* 0x000000f80200720c */ /* 0x040fe20003f26270 */
[----:B------:R-:W-:Y:S01]  /*1fea0*/  IMAD.MOV.U32 R169, RZ, RZ, R165 ;  /* 0x000000ffffa97224 */ /* 0x000fe200078e00a5 */
[----:B------:R-:W-:Y:S01]  /*1feb0*/  IABS R165, R168 ;  /* 0x000000a800a57213 */ /* 0x000fe20000000000 */
[----:B-1----:R-:W-:Y:S01]  /*1fec0*/  HMMA.16816.F32.BF16 R188, R176, R172, R188 ;  /* 0x000000acb0bc723c */ /* 0x002fe200000418bc */
[----:B------:R-:W-:Y:S01]  /*1fed0*/  IMAD.IADD R166, R249, 0x1, -R32 ;  /* 0x00000001f9a67824 */ /* 0x000fe200078e0a20 */
[----:B------:R-:W-:Y:S01]  /*1fee0*/  I2F R33, R33 ;  /* 0x0000002100217306 */ /* 0x000fe20000201400 */
[----:B------:R-:W-:Y:S01]  /*1fef0*/  FMUL.FTZ R27, R27, R0 ;  /* 0x000000001b1b7220 */ /* 0x000fe20000410000 */
[----:B------:R-:W-:Y:S01]  /*1ff00*/  IADD3 R198, R2, 0x19, RZ ;  /* 0x0000001902c67810 */ /* 0x000fe20007ffe0ff */
[----:B------:R-:W-:-:S04]  /*1ff10*/  DEPBAR.LE SB0, 0x0 ;  /* 0x000080000000791a */ /* 0x000fc80000000000 */
[----:B------:R-:W-:Y:S01]  /*1ff20*/  HMMA.16816.F32.BF16 R184, R176, R174, R184 ;  /* 0x000000aeb0b8723c */ /* 0x000fe200000418b8 */
[----:B------:R1:W-:Y:S01]  /*1ff30*/  I2F R179, R165 ;  /* 0x000000a500b37306 */ /* 0x0003e20000201400 */
[----:B------:R-:W-:-:S07]  /*1ff40*/  IABS R166, R166 ;  /* 0x000000a600a67213 */ /* 0x000fce0000000000 */
[----:B------:R2:W3:Y:S01]  /*1ff50*/  MUFU.TANH R180, R28 ;  /* 0x0000001c00b47308 */ /* 0x0004e20000002400 */
[----:B------:R-:W-:Y:S01]  /*1ff60*/  IADD3 R178, R2, 0x9, RZ ;  /* 0x0000000902b27810 */ /* 0x000fe20007ffe0ff */
[----:B-1----:R-:W-:-:S05]  /*1ff70*/  IMAD.IADD R165, R246, 0x1, -R171 ;  /* 0x00000001f6a57824 */ /* 0x002fca00078e0aab */
[----:B------:R-:W-:Y:S01]  /*1ff80*/  IABS R165, R165 ;  /* 0x000000a500a57213 */ /* 0x000fe20000000000 */
[-C--:B--2---:R-:W-:Y:S02]  /*1ff90*/  FMUL.FTZ R28, R29, R0.reuse ;  /* 0x000000001d1c7220 */ /* 0x084fe40000410000 */
[----:B------:R-:W-:Y:S01]  /*1ffa0*/  FMUL.FTZ R29, R30, R0 ;  /* 0x000000001e1d7220 */ /* 0x000fe20000410000 */
[----:B------:R1:W-:Y:S01]  /*1ffb0*/  I2F R173, R165 ;  /* 0x000000a500ad7306 */ /* 0x0003e20000201400 */
[C---:B------:R-:W-:Y:S01]  /*1ffc0*/  ISETP.GE.AND P6, PT, R32.reuse, R248, PT ;  /* 0x000000f82000720c */ /* 0x040fe20003fc6270 */
[----:B------:R-:W-:Y:S01]  /*1ffd0*/  IMAD.IADD R177, R249, 0x1, -R178 ;  /* 0x00000001f9b17824 */ /* 0x000fe200078e0ab2 */
[----:B------:R-:W-:Y:S01]  /*1ffe0*/  ISETP.GE.AND P2, PT, R32, R245, PT ;  /* 0x000000f52000720c */ /* 0x000fe20003f46270 */
[----:B------:R-:W-:Y:S01]  /*1fff0*/  IMAD.IADD R176, R246, 0x1, -R34 ;  /* 0x00000001f6b07824 */ /* 0x000fe200078e0a22 */
[----:B------:R-:W-:-:S03]  /*20000*/  ISETP.GE.OR P6, PT, R32, R247, !P6 ;  /* 0x000000f72000720c */ /* 0x000fc600077c6670 */
[----:B------:R-:W-:Y:S01]  /*20010*/  I2F R35, R35 ;  /* 0x0000002300237306 */ /* 0x000fe20000201400 */
[----:B------:R-:W-:Y:S02]  /*20020*/  ISETP.GE.OR P2, PT, R32, R244, !P2 ;  /* 0x000000f42000720c */ /* 0x000fe40005746670 */
[----:B-1----:R-:W-:-:S05]  /*20030*/  IADD3 R165, R2, 0x18, RZ ;  /* 0x0000001802a57810 */ /* 0x002fca0007ffe0ff */
[----:B------:R-:W1:Y:S01]  /*20040*/  MUFU.TANH R29, R29 ;  /* 0x0000001d001d7308 */ /* 0x000e620000002400 */
[----:B------:R-:W-:Y:S01]  /*20050*/  IABS R177, R177 ;  /* 0x000000b100b17213 */ /* 0x000fe20000000000 */
[----:B------:R-:W-:-:S06]  /*20060*/  IMAD.IADD R30, R246, 0x1, -R165 ;  /* 0x00000001f61e7824 */ /* 0x000fcc00078e0aa5 */
[----:B------:R-:W-:Y:S01]  /*20070*/  I2F R166, R166 ;  /* 0x000000a600a67306 */ /* 0x000fe20000201400 */
[----:B------:R-:W-:Y:S01]  /*20080*/  IADD3 R175, R2, 0x10, RZ ;  /* 0x0000001002af7810 */ /* 0x000fe20007ffe0ff */
[----:B---3--:R-:W-:-:S06]  /*20090*/  FFMA.FTZ R33, -R243, R33, R180 ;  /* 0x00000021f3217223 */ /* 0x008fcc00000101b4 */
[----:B------:R-:W2:Y:S01]  /*200a0*/  MUFU.TANH R28, R28 ;  /* 0x0000001c001c7308 */ /* 0x000ea20000002400 */
[----:B------:R-:W-:Y:S02]  /*200b0*/  IABS R30, R30 ;  /* 0x0000001e001e7213 */ /* 0x000fe40000000000 */
[----:B------:R-:W-:-:S05]  /*200c0*/  IABS R176, R176 ;  /* 0x000000b000b07213 */ /* 0x000fca0000000000 */
[----:B------:R3:W-:Y:S01]  /*200d0*/  MUFU.TANH R32, R24 ;  /* 0x0000001800207308 */ /* 0x0007e20000002400 */
[----:B------:R-:W-:-:S07]  /*200e0*/  ISETP.GE.OR P1, PT, R2, R247, !P1 ;  /* 0x000000f70200720c */ /* 0x000fce0004f26670 */
[----:B------:R-:W-:Y:S08]  /*200f0*/  I2F R169, R169 ;  /* 0x000000a900a97306 */ /* 0x000ff00000201400 */
[----:B------:R-:W4:Y:S01]  /*20100*/  MUFU.TANH R31, R31 ;  /* 0x0000001f001f7308 */ /* 0x000f220000002400 */
[-C--:B---3--:R-:W-:Y:S02]  /*20110*/  FMUL.FTZ R24, R25, R0.reuse ;  /* 0x0000000019187220 */ /* 0x088fe40000410000 */
[----:B------:R-:W-:-:S02]  /*20120*/  FMUL.FTZ R25, R26, R0 ;  /* 0x000000001a197220 */ /* 0x000fc40000410000 */
[----:B------:R-:W-:-:S03]  /*20130*/  IMAD.IADD R172, R246, 0x1, -R178 ;  /* 0x00000001f6ac7824 */ /* 0x000fc600078e0ab2 */
[----:B------:R-:W-:Y:S01]  /*20140*/  I2F R177, R177 ;  /* 0x000000b100b17306 */ /* 0x000fe20000201400 */
[----:B------:R-:W-:-:S07]  /*20150*/  IMAD.IADD R174, R249, 0x1, -R175 ;  /* 0x00000001f9ae7824 */ /* 0x000fce00078e0aaf */
[----:B------:R-:W-:Y:S01]  /*20160*/  MUFU.TANH R24, R24 ;  /* 0x0000001800187308 */ /* 0x000fe20000002400 */
[----:B-1----:R-:W-:Y:S01]  /*20170*/  FFMA.FTZ R29, -R243, R35, R29 ;  /* 0x00000023f31d7223 */ /* 0x002fe2000001011d */
[----:B------:R-:W-:-:S06]  /*20180*/  IABS R172, R172 ;  /* 0x000000ac00ac7213 */ /* 0x000fcc0000000000 */
[----:B------:R1:W-:Y:S01]  /*20190*/  I2F R180, R30 ;  /* 0x0000001e00b47306 */ /* 0x0003e20000201400 */
[----:B------:R-:W-:Y:S01]  /*201a0*/  IABS R174, R174 ;  /* 0x000000ae00ae7213 */ /* 0x000fe20000000000 */
[----:B--2---:R-:W-:Y:S02]  /*201b0*/  FFMA.FTZ R166, -R243, R166, R28 ;  /* 0x000000a6f3a67223 */ /* 0x004fe4000001011c */
[----:B------:R-:W-:-:S04]  /*201c0*/  FMUL.FTZ R20, R20, R0 ;  /* 0x0000000014147220 */ /* 0x000fc80000410000 */
[----:B------:R-:W-:Y:S01]  /*201d0*/  I2F R176, R176 ;  /* 0x000000b000b07306 */ /* 0x000fe20000201400 */
[----:B-1----:R-:W-:-:S07]  /*201e0*/  FSEL R30, R33, -INF , !P1 ;  /* 0xff800000211e7808 */ /* 0x002fce0004800000 */
[----:B------:R-:W1:Y:S01]  /*201f0*/  MUFU.TANH R25, R25 ;  /* 0x0000001900197308 */ /* 0x000e620000002400 */
[----:B------:R-:W-:Y:S01]  /*20200*/  ISETP.GE.AND P1, PT, R2, R245, PT ;  /* 0x000000f50200720c */ /* 0x000fe20003f26270 */
[----:B----4-:R-:W-:-:S03]  /*20210*/  FFMA.FTZ R31, -R243, R169, R31 ;  /* 0x000000a9f31f7223 */ /* 0x010fc6000001011f */
[----:B------:R-:W-:Y:S01]  /*20220*/  ISETP.GE.OR P1, PT, R2, R244, !P1 ;  /* 0x000000f40200720c */ /* 0x000fe20004f26670 */
[----:B------:R-:W-:-:S03]  /*20230*/  IMAD.IADD R168, R246, 0x1, -R175 ;  /* 0x00000001f6a87824 */ /* 0x000fc600078e0aaf */
[----:B------:R-:W-:Y:S01]  /*20240*/  FSEL R28, R29, -INF , !P1 ;  /* 0xff8000001d1c7808 */ /* 0x000fe20004800000 */
[----:B------:R-:W-:Y:S01]  /*20250*/  I2F R172, R172 ;  /* 0x000000ac00ac7306 */ /* 0x000fe20000201400 */
[----:B------:R-:W-:Y:S02]  /*20260*/  FSEL R29, R166, -INF , !P6 ;  /* 0xff800000a61d7808 */ /* 0x000fe40007000000 */
[C---:B------:R-:W-:Y:S02]  /*20270*/  ISETP.GE.AND P1, PT, R34.reuse, R248, PT ;  /* 0x000000f82200720c */ /* 0x040fe40003f26270 */
[----:B------:R-:W-:-:S03]  /*20280*/  ISETP.GE.AND P6, PT, R34, R245, PT ;  /* 0x000000f52200720c */ /* 0x000fc60003fc6270 */
[----:B------:R-:W-:Y:S01]  /*20290*/  I2F R174, R174 ;  /* 0x000000ae00ae7306 */ /* 0x000fe20000201400 */
[C---:B------:R-:W-:Y:S02]  /*202a0*/  ISETP.GE.OR P1, PT, R34.reuse, R247, !P1 ;  /* 0x000000f72200720c */ /* 0x040fe40004f26670 */
[----:B------:R-:W-:-:S05]  /*202b0*/  ISETP.GE.OR P6, PT, R34, R244, !P6 ;  /* 0x000000f42200720c */ /* 0x000fca00077c6670 */
[----:B------:R2:W3:Y:S01]  /*202c0*/  MUFU.TANH R33, R27 ;  /* 0x0000001b00217308 */ /* 0x0004e20000002400 */
[----:B------:R-:W-:Y:S01]  /*202d0*/  IABS R168, R168 ;  /* 0x000000a800a87213 */ /* 0x000fe20000000000 */
[----:B------:R-:W-:-:S06]  /*202e0*/  FMUL.FTZ R34, R22, R0 ;  /* 0x0000000016227220 */ /* 0x000fcc0000410000 */
[----:B------:R-:W4:Y:S01]  /*202f0*/  MUFU.TANH R20, R20 ;  /* 0x0000001400147308 */ /* 0x000f220000002400 */
[----:B-1----:R-:W-:Y:S01]  /*20300*/  FFMA.FTZ R25, -R243, R176, R25 ;  /* 0x000000b0f3197223 */ /* 0x002fe20000010119 */
[----:B--2---:R-:W-:Y:S01]  /*20310*/  FSEL R27, R31, -INF , !P2 ;  /* 0xff8000001f1b7808 */ /* 0x004fe20005000000 */
[----:B------:R-:W-:Y:S02]  /*20320*/  FFMA.FTZ R31, -R243, R177, R24 ;  /* 0x000000b1f31f7223 */ /* 0x000fe40000010118 */
[--C-:B------:R-:W-:Y:S02]  /*20330*/  IMAD.IADD R24, R249, 0x1, -R198.reuse ;  /* 0x00000001f9187824 */ /* 0x100fe400078e0ac6 */
[----:B------:R-:W-:Y:S02]  /*20340*/  FMUL.FTZ R23, R23, R0 ;  /* 0x0000000017177220 */ /* 0x000fe40000410000 */
[C---:B------:R-:W-:Y:S01]  /*20350*/  IMAD.IADD R170, R249.reuse, 0x1, -R171 ;  /* 0x00000001f9aa7824 */ /* 0x040fe200078e0aab */
[----:B------:R-:W-:Y:S01]  /*20360*/  IABS R22, R24 ;  /* 0x0000001800167213 */ /* 0x000fe20000000000 */
[----:B------:R-:W-:Y:S01]  /*20370*/  IMAD.IADD R183, R249, 0x1, -R165 ;  /* 0x00000001f9b77824 */ /* 0x000fe200078e0aa5 */
[----:B------:R-:W-:Y:S01]  /*20380*/  I2F R168, R168 ;  /* 0x000000a800a87306 */ /* 0x000fe20000201400 */
[----:B------:R-:W-:Y:S01]  /*20390*/  IMAD.IADD R24, R246, 0x1, -R198 ;  /* 0x00000001f6187824 */ /* 0x000fe200078e0ac6 */
[----:B------:R-:W-:Y:S01]  /*203a0*/  FSEL R26, R25, -INF , !P6 ;  /* 0xff800000191a7808 */ /* 0x000fe20007000000 */
[-C--:B------:R-:W-:Y:S01]  /*203b0*/  FMUL.FTZ R18, R18, R0.reuse ;  /* 0x0000000012127220 */ /* 0x080fe20000410000 */
[----:B------:R-:W-:Y:S01]  /*203c0*/  IADD3 R197, R2, 0x20, RZ ;  /* 0x0000002002c57810 */ /* 0x000fe20007ffe0ff */
[----:B------:R-:W-:Y:S01]  /*203d0*/  FMUL.FTZ R21, R21, R0 ;  /* 0x0000000015157220 */ /* 0x000fe20000410000 */
[----:B------:R-:W-:-:S02]  /*203e0*/  ISETP.GE.AND P6, PT, R175, R248, PT ;  /* 0x000000f8af00720c */ /* 0x000fc40003fc6270 */
[----:B------:R-:W1:Y:S01]  /*203f0*/  MUFU.TANH R34, R34 ;  /* 0x0000002200227308 */ /* 0x000e620000002400 */
[----:B------:R-:W-:Y:S02]  /*20400*/  IABS R170, R170 ;  /* 0x000000aa00aa7213 */ /* 0x000fe40000000000 */
[----:B------:R-:W-:Y:S01]  /*20410*/  IABS R183, R183 ;  /* 0x000000b700b77213 */ /* 0x000fe20000000000 */
[C---:B---3--:R-:W-:Y:S01]  /*20420*/  FFMA.FTZ R25, -R243.reuse, R172, R33 ;  /* 0x000000acf3197223 */ /* 0x048fe20000010121 */
[----:B------:R-:W-:Y:S01]  /*20430*/  ISETP.GE.AND P2, PT, R178, R248, PT ;  /* 0x000000f8b200720c */ /* 0x000fe20003f46270 */
[----:B----4-:R-:W-:Y:S01]  /*20440*/  FFMA.FTZ R20, -R243, R174, R20 ;  /* 0x000000aef3147223 */ /* 0x010fe20000010114 */
[----:B------:R-:W-:Y:S01]  /*20450*/  IABS R24, R24 ;  /* 0x0000001800187213 */ /* 0x000fe20000000000 */
[----:B------:R-:W2:Y:S01]  /*20460*/  MUFU.TANH R23, R23 ;  /* 0x0000001700177308 */ /* 0x000ea20000002400 */
[----:B------:R-:W-:Y:S01]  /*20470*/  FMUL.FTZ R16, R16, R0 ;  /* 0x0000000010107220 */ /* 0x000fe20000410000 */
[----:B------:R-:W-:Y:S01]  /*20480*/  ISETP.GE.OR P6, PT, R175, R247, !P6 ;  /* 0x000000f7af00720c */ /* 0x000fe200077c6670 */
[----:B------:R-:W-:-:S02]  /*20490*/  IMAD.IADD R33, R249, 0x1, -R197 ;  /* 0x00000001f9217824 */ /* 0x000fc400078e0ac5 */
[----:B------:R-:W-:Y:S01]  /*204a0*/  FMUL.FTZ R17, R17, R0 ;  /* 0x0000000011117220 */ /* 0x000fe20000410000 */
[----:B------:R-:W-:Y:S01]  /*204b0*/  ISETP.GE.OR P2, PT, R178, R247, !P2 ;  /* 0x000000f7b200720c */ /* 0x000fe20005746670 */
[----:B------:R-:W-:Y:S01]  /*204c0*/  FFMA.FTZ R32, -R243, R179, R32 ;  /* 0x000000b3f3207223 */ /* 0x000fe20000010120 */
[----:B------:R-:W3:Y:S01]  /*204d0*/  MUFU.TANH R18, R18 ;  /* 0x0000001200127308 */ /* 0x000ee20000002400 */
[----:B------:R-:W-:Y:S01]  /*204e0*/  IMAD.MOV.U32 R194, RZ, RZ, R24 ;  /* 0x000000ffffc27224 */ /* 0x000fe200078e0018 */
[----:B------:R-:W-:Y:S02]  /*204f0*/  FSEL R24, R20, -INF , !P6 ;  /* 0xff80000014187808 */ /* 0x000fe40007000000 */
[----:B------:R-:W-:Y:S01]  /*20500*/  IABS R20, R33 ;  /* 0x0000002100147213 */ /* 0x000fe20000000000 */
[----:B------:R-:W-:Y:S01]  /*20510*/  IMAD.IADD R33, R246, 0x1, -R197 ;  /* 0x00000001f6217824 */ /* 0x000fe200078e0ac5 */
[----:B------:R-:W-:Y:S02]  /*20520*/  IADD3 R192, R2, 0x21, RZ ;  /* 0x0000002102c07810 */ /* 0x000fe40007ffe0ff */
[----:B------:R-:W-:Y:S01]  /*20530*/  I2F R170, R170 ;  /* 0x000000aa00aa7306 */ /* 0x000fe20000201400 */
[----:B------:R-:W-:-:S02]  /*20540*/  FSEL R32, R32, -INF , !P1 ;  /* 0xff80000020207808 */ /* 0x000fc40004800000 */
[----:B------:R-:W-:-:S05]  /*20550*/  FSEL R31, R31, -INF , !P2 ;  /* 0xff8000001f1f7808 */ /* 0x000fca0005000000 */
[----:B------:R-:W-:Y:S01]  /*20560*/  I2F R183, R183 ;  /* 0x000000b700b77306 */ /* 0x000fe20000201400 */
[-C--:B------:R-:W-:Y:S02]  /*20570*/  ISETP.GE.AND P1, PT, R178, R245.reuse, PT ;  /* 0x000000f5b200720c */ /* 0x080fe40003f26270 */
[----:B------:R-:W-:-:S05]  /*20580*/  ISETP.GE.AND P2, PT, R175, R245, PT ;  /* 0x000000f5af00720c */ /* 0x000fca0003f46270 */
[----:B------:R-:W4:Y:S01]  /*20590*/  MUFU.TANH R21, R21 ;  /* 0x0000001500157308 */ /* 0x000f220000002400 */
[----:B------:R-:W-:-:S07]  /*205a0*/  IADD3 R182, R2, 0x28, RZ ;  /* 0x0000002802b67810 */ /* 0x000fce0007ffe0ff */
[----:B------:R5:W2:Y:S01]  /*205b0*/  MUFU.TANH R199, R16 ;  /* 0x0000001000c77308 */ /* 0x000aa20000002400 */
[----:B------:R-:W-:Y:S01]  /*205c0*/  ISETP.GE.AND P6, PT, R171, R245, PT ;  /* 0x000000f5ab00720c */ /* 0x000fe20003fc6270 */
[----:B-1----:R-:W-:Y:S01]  /*205d0*/  FFMA.FTZ R34, -R243, R168, R34 ;  /* 0x000000a8f3227223 */ /* 0x002fe20000010122 */
[----:B------:R-:W-:Y:S01]  /*205e0*/  ISETP.GE.OR P1, PT, R178, R244, !P1 ;  /* 0x000000f4b200720c */ /* 0x000fe20004f26670 */
[----:B------:R-:W-:-:S04]  /*205f0*/  IMAD.IADD R195, R249, 0x1, -R192 ;  /* 0x00000001f9c37824 */ /* 0x000fc800078e0ac0 */
[----:B------:R-:W-:Y:S01]  /*20600*/  I2F R22, R22 ;  /* 0x0000001600167306 */ /* 0x000fe20000201400 */
[----:B------:R-:W-:Y:S01]  /*20610*/  ISETP.GE.OR P2, PT, R175, R244, !P2 ;  /* 0x000000f4af00720c */ /* 0x000fe20005746670 */
[----:B------:R-:W-:Y:S01]  /*20620*/  FMUL.FTZ R14, R14, R0 ;  /* 0x000000000e0e7220 */ /* 0x000fe20000410000 */
[----:B------:R-:W-:-:S05]  /*20630*/  IABS R33, R33 ;  /* 0x0000002100217213 */ /* 0x000fca0000000000 */
[----:B------:R-:W1:Y:S01]  /*20640*/  MUFU.TANH R17, R17 ;  /* 0x0000001100117308 */ /* 0x000e620000002400 */
[----:B-----5:R-:W-:Y:S01]  /*20650*/  FMUL.FTZ R16, R19, R0 ;  /* 0x0000000013107220 */ /* 0x020fe20000410000 */
[----:B------:R-:W-:Y:S01]  /*20660*/  ISETP.GE.OR P6, PT, R171, R244, !P6 ;  /* 0x000000f4ab00720c */ /* 0x000fe200077c6670 */
[----:B------:R-:W-:Y:S02]  /*20670*/  IMAD.IADD R181, R249, 0x1, -R182 ;  /* 0x00000001f9b57824 */ /* 0x000fe400078e0ab6 */
[----:B--2---:R-:W-:-:S03]  /*20680*/  FFMA.FTZ R23, -R243, R173, R23 ;  /* 0x000000adf3177223 */ /* 0x004fc60000010117 */
[----:B------:R-:W-:Y:S01]  /*20690*/  I2F R194, R194 ;  /* 0x000000c200c27306 */ /* 0x000fe20000201400 */
[----:B------:R-:W-:Y:S01]  /*206a0*/  FSEL R25, R25, -INF , !P1 ;  /* 0xff80000019197808 */ /* 0x000fe20004800000 */
[-C--:B------:R-:W-:Y:S01]  /*206b0*/  FMUL.FTZ R12, R12, R0.reuse ;  /* 0x000000000c0c7220 */ /* 0x080fe20000410000 */
[----:B------:R-:W-:Y:S01]  /*206c0*/  IABS R195, R195 ;  /* 0x000000c300c37213 */ /* 0x000fe20000000000 */
[----:B------:R-:W-:-:S04]  /*206d0*/  FMUL.FTZ R13, R13, R0 ;  /* 0x000000000d0d7220 */ /* 0x000fc80000410000 */
[----:B------:R-:W2:Y:S01]  /*206e0*/  MUFU.TANH R16, R16 ;  /* 0x0000001000107308 */ /* 0x000ea20000002400 */
[----:B------:R-:W-:Y:S01]  /*206f0*/  ISETP.GE.AND P1, PT, R171, R248, PT ;  /* 0x000000f8ab00720c */ /* 0x000fe20003f26270 */
[----:B---3--:R-:W-:Y:S01]  /*20700*/  FFMA.FTZ R180, -R243, R180, R18 ;  /* 0x000000b4f3b47223 */ /* 0x008fe20000010112 */
[----:B------:R-:W-:Y:S01]  /*20710*/  IADD3 R178, R2, 0x29, RZ ;  /* 0x0000002902b27810 */ /* 0x000fe20007ffe0ff */
[----:B------:R-:W-:-:S04]  /*20720*/  FMUL.FTZ R4, R4, R0 ;  /* 0x0000000004047220 */ /* 0x000fc80000410000 */
[----:B------:R3:W-:Y:S01]  /*20730*/  I2F R196, R20 ;  /* 0x0000001400c47306 */ /* 0x0007e20000201400 */
[----:B------:R-:W-:Y:S01]  /*20740*/  IABS R181, R181 ;  /* 0x000000b500b57213 */ /* 0x000fe20000000000 */
[----:B----4-:R-:W-:Y:S01]  /*20750*/  FFMA.FTZ R21, -R243, R170, R21 ;  /* 0x000000aaf3157223 */ /* 0x010fe20000010115 */
[----:B------:R-:W-:Y:S01]  /*20760*/  FSEL R18, R23, -INF , !P6 ;  /* 0xff80000017127808 */ /* 0x000fe20007000000 */
[----:B------:R-:W-:-:S04]  /*20770*/  IMAD.IADD R179, R246, 0x1, -R192 ;  /* 0x00000001f6b37824 */ /* 0x000fc800078e0ac0 */
[----:B------:R-:W-:Y:S01]  /*20780*/  I2F R193, R33 ;  /* 0x0000002100c17306 */ /* 0x000fe20000201400 */
[----:B------:R-:W-:Y:S01]  /*20790*/  FFMA.FTZ R183, -R243, R183, R199 ;  /* 0x000000b7f3b77223 */ /* 0x000fe200000101c7 */
[----:B------:R-:W-:Y:S02]  /*207a0*/  ISETP.GE.AND P6, PT, R198, R248, PT ;  /* 0x000000f8c600720c */ /* 0x000fe40003fc6270 */
[----:B---3--:R-:W-:-:S04]  /*207b0*/  FSEL R20, R34, -INF , !P2 ;  /* 0xff80000022147808 */ /* 0x008fc80005000000 */
[----:B------:R3:W4:Y:S01]  /*207c0*/  MUFU.TANH R173, R14 ;  /* 0x0000000e00ad7308 */ /* 0x0007220000002400 */
[----:B------:R-:W-:Y:S02]  /*207d0*/  ISETP.GE.AND P2, PT, R165, R248, PT ;  /* 0x000000f8a500720c */ /* 0x000fe40003f46270 */
[-C--:B------:R-:W-:Y:S02]  /*207e0*/  ISETP.GE.OR P1, PT, R171, R247.reuse, !P1 ;  /* 0x000000f7ab00720c */ /* 0x080fe40004f26670 */
[-C--:B------:R-:W-:Y:S01]  /*207f0*/  ISETP.GE.OR P2, PT, R165, R247.reuse, !P2 ;  /* 0x000000f7a500720c */ /* 0x080fe20005746670 */
[--C-:B------:R-:W-:Y:S02]  /*20800*/  IMAD.IADD R174, R246, 0x1, -R178.reuse ;  /* 0x00000001f6ae7824 */ /* 0x100fe400078e0ab2 */
[----:B------:R-:W-:Y:S01]  /*20810*/  I2F R195, R195 ;  /* 0x000000c300c37306 */ /* 0x000fe20000201400 */
[----:B-1----:R-:W-:Y:S01]  /*20820*/  FFMA.FTZ R19, -R243, R22, R17 ;  /* 0x00000016f3137223 */ /* 0x002fe20000010111 */
[----:B------:R-:W-:Y:S01]  /*20830*/  ISETP.GE.OR P6, PT, R198, R247, !P6 ;  /* 0x000000f7c600720c */ /* 0x000fe200077c6670 */
[----:B------:R-:W-:Y:S01]  /*20840*/  IMAD.IADD R177, R249, 0x1, -R178 ;  /* 0x00000001f9b17824 */ /* 0x000fe200078e0ab2 */
[----:B------:R-:W-:-:S04]  /*20850*/  FSEL R21, R21, -INF , !P1 ;  /* 0xff80000015157808 */ /* 0x000fc80004800000 */
[----:B------:R-:W1:Y:S01]  /*20860*/  MUFU.TANH R12, R12 ;  /* 0x0000000c000c7308 */ /* 0x000e620000002400 */
[----:B------:R-:W-:Y:S01]  /*20870*/  IABS R179, R179 ;  /* 0x000000b300b37213 */ /* 0x000fe20000000000 */
[----:B---3--:R-:W-:Y:S01]  /*20880*/  FMUL.FTZ R14, R15, R0 ;  /* 0x000000000f0e7220 */ /* 0x008fe20000410000 */
[----:B------:R-:W-:-:S05]  /*20890*/  FSEL R22, R183, -INF , !P2 ;  /* 0xff800000b7167808 */ /* 0x000fca0005000000 */
[----:B------:R-:W3:Y:S01]  /*208a0*/  MUFU.TANH R13, R13 ;  /* 0x0000000d000d7308 */ /* 0x000ee20000002400 */
[-C--:B------:R-:W-:Y:S02]  /*208b0*/  ISETP.GE.AND P1, PT, R165, R245.reuse, PT ;  /* 0x000000f5a500720c */ /* 0x080fe40003f26270 */
[----:B------:R-:W-:Y:S01]  /*208c0*/  ISETP.GE.AND P2, PT, R198, R245, PT ;  /* 0x000000f5c600720c */ /* 0x000fe20003f46270 */
[----:B------:R-:W-:Y:S01]  /*208d0*/  FMUL.FTZ R7, R7, R0 ;  /* 0x0000000007077220 */ /* 0x000fe20000410000 */
[----:B------:R-:W-:-:S03]  /*208e0*/  IADD3 R171, R2, 0x31, RZ ;  /* 0x0000003102ab7810 */ /* 0x000fc60007ffe0ff */
[----:B------:R-:W-:Y:S01]  /*208f0*/  I2F R181, R181 ;  /* 0x000000b500b57306 */ /* 0x000fe20000201400 */
[----:B------:R-:W-:Y:S01]  /*20900*/  IABS R174, R174 ;  /* 0x000000ae00ae7213 */ /* 0x000fe20000000000 */
[----:B------:R-:W-:Y:S01]  /*20910*/  IMAD.IADD R175, R246, 0x1, -R182 ;  /* 0x00000001f6af7824 */ /* 0x000fe200078e0ab6 */
[----:B------:R-:W-:Y:S01]  /*20920*/  FSEL R19, R19, -INF , !P6 ;  /* 0xff80000013137808 */ /* 0x000fe20007000000 */
[----:B--2---:R-:W-:-:S04]  /*20930*/  FFMA.FTZ R16, -R243, R194, R16 ;  /* 0x000000c2f3107223 */ /* 0x004fc80000010110 */
[----:B------:R-:W2:Y:S01]  /*20940*/  MUFU.TANH R4, R4 ;  /* 0x0000000400047308 */ /* 0x000ea20000002400 */
[----:B------:R-:W-:Y:S01]  /*20950*/  ISETP.GE.AND P6, PT, R197, R245, PT ;  /* 0x000000f5c500720c */ /* 0x000fe20003fc6270 */
[----:B------:R-:W-:Y:S01]  /*20960*/  FMUL.FTZ R5, R5, R0 ;  /* 0x0000000005057220 */ /* 0x000fe20000410000 */
[-C--:B------:R-:W-:Y:S02]  /*20970*/  ISETP.GE.OR P1, PT, R165, R244.reuse, !P1 ;  /* 0x000000f4a500720c */ /* 0x080fe40004f26670 */
[-C--:B------:R-:W-:Y:S01]  /*20980*/  ISETP.GE.OR P2, PT, R198, R244.reuse, !P2 ;  /* 0x000000f4c600720c */ /* 0x080fe20005746670 */
[----:B------:R-:W-:Y:S01]  /*20990*/  IMAD.IADD R170, R249, 0x1, -R171 ;  /* 0x00000001f9aa7824 */ /* 0x000fe200078e0aab */
[----:B------:R-:W-:Y:S01]  /*209a0*/  IABS R177, R177 ;  /* 0x000000b100b17213 */ /* 0x000fe20000000000 */
[----:B------:R-:W-:Y:S01]  /*209b0*/  I2F R179, R179 ;  /* 0x000000b300b37306 */ /* 0x000fe20000201400 */
[----:B----4-:R-:W-:Y:S01]  /*209c0*/  FFMA.FTZ R173, -R243, R193, R173 ;  /* 0x000000c1f3ad7223 */ /* 0x010fe200000101ad */
[----:B------:R-:W-:Y:S01]  /*209d0*/  ISETP.GE.OR P6, PT, R197, R244, !P6 ;  /* 0x000000f4c500720c */ /* 0x000fe200077c6670 */
[----:B------:R-:W-:Y:S01]  /*209e0*/  FMUL.FTZ R6, R6, R0 ;  /* 0x0000000006067220 */ /* 0x000fe20000410000 */
[----:B------:R-:W-:-:S04]  /*209f0*/  IABS R175, R175 ;  /* 0x000000af00af7213 */ /* 0x000fc80000000000 */
[----:B------:R-:W4:Y:S01]  /*20a00*/  MUFU.TANH R14, R14 ;  /* 0x0000000e000e7308 */ /* 0x000f220000002400 */
[----:B------:R-:W-:Y:S02]  /*20a10*/  IADD3 R172, R2, 0x30, RZ ;  /* 0x0000003002ac7810 */ /* 0x000fe40007ffe0ff */
[----:B------:R-:W-:Y:S02]  /*20a20*/  FSEL R17, R180, -INF , !P1 ;  /* 0xff800000b4117808 */ /* 0x000fe40004800000 */
[----:B------:R-:W-:Y:S02]  /*20a30*/  FSEL R16, R16, -INF , !P2 ;  /* 0xff80000010107808 */ /* 0x000fe40005000000 */
[-C--:B------:R-:W-:Y:S01]  /*20a40*/  ISETP.GE.AND P1, PT, R197, R248.reuse, PT ;  /* 0x000000f8c500720c */ /* 0x080fe20003f26270 */
[----:B------:R-:W-:Y:S01]  /*20a50*/  I2F R174, R174 ;  /* 0x000000ae00ae7306 */ /* 0x000fe20000201400 */
[----:B------:R-:W-:Y:S02]  /*20a60*/  ISETP.GE.AND P2, PT, R192, R248, PT ;  /* 0x000000f8c000720c */ /* 0x000fe40003f46270 */
[----:B------:R-:W-:Y:S01]  /*20a70*/  IADD3 R33, R2, 0x38, RZ ;  /* 0x0000003802217810 */ /* 0x000fe20007ffe0ff */
[----:B-1----:R-:W-:Y:S01]  /*20a80*/  FFMA.FTZ R12, -R243, R196, R12 ;  /* 0x000000c4f30c7223 */ /* 0x002fe2000001010c */
[----:B------:R-:W-:-:S03]  /*20a90*/  IABS R170, R170 ;  /* 0x000000aa00aa7213 */ /* 0x000fc60000000000 */
[----:B------:R-:W1:Y:S01]  /*20aa0*/  MUFU.TANH R7, R7 ;  /* 0x0000000700077308 */ /* 0x000e620000002400 */
[----:B------:R-:W-:Y:S01]  /*20ab0*/  FSEL R194, R173, -INF , !P6 ;  /* 0xff800000adc27808 */ /* 0x000fe20007000000 */
[----:B---3--:R-:W-:Y:S01]  /*20ac0*/  FFMA.FTZ R13, -R243, R195, R13 ;  /* 0x000000c3f30d7223 */ /* 0x008fe2000001010d */
[----:B------:R-:W-:Y:S01]  /*20ad0*/  ISETP.GE.AND P6, PT, R182, R248, PT ;  /* 0x000000f8b600720c */ /* 0x000fe20003fc6270 */
[--C-:B------:R-:W-:Y:S01]  /*20ae0*/  IMAD.IADD R176, R249, 0x1, -R172.reuse ;  /* 0x00000001f9b07824 */ /* 0x100fe200078e0aac */
[-C--:B------:R-:W-:Y:S01]  /*20af0*/  ISETP.GE.OR P1, PT, R197, R247.reuse, !P1 ;  /* 0x000000f7c500720c */ /* 0x080fe20004f26670 */
[----:B------:R-:W-:Y:S02]  /*20b00*/  IMAD.IADD R168, R246, 0x1, -R172 ;  /* 0x00000001f6a87824 */ /* 0x000fe400078e0aac */
[----:B------:R-:W-:Y:S01]  /*20b10*/  I2F R177, R177 ;  /* 0x000000b100b17306 */ /* 0x000fe20000201400 */
[-C--:B------:R-:W-:Y:S01]  /*20b20*/  ISETP.GE.OR P2, PT, R192, R247.reuse, !P2 ;  /* 0x000000f7c000720c */ /* 0x080fe20005746670 */
[----:B------:R-:W-:Y:S01]  /*20b30*/  FMUL.FTZ R189, R189, R0 ;  /* 0x00000000bdbd7220 */ /* 0x000fe20000410000 */
[----:B------:R-:W-:Y:S01]  /*20b40*/  ISETP.GE.OR P6, PT, R182, R247, !P6 ;  /* 0x000000f7b600720c */ /* 0x000fe200077c6670 */
[----:B------:R-:W-:-:S04]  /*20b50*/  IMAD.IADD R34, R246, 0x1, -R33 ;  /* 0x00000001f6227824 */ /* 0x000fc800078e0a21 */
[----:B------:R-:W3:Y:S01]  /*20b60*/  MUFU.TANH R5, R5 ;  /* 0x0000000500057308 */ /* 0x000ee20000002400 */
[----:B--2---:R-:W-:Y:S01]  /*20b70*/  FFMA.FTZ R181, -R243, R181, R4 ;  /* 0x000000b5f3b57223 */ /* 0x004fe20000010104 */
[----:B------:R-:W-:Y:S01]  /*20b80*/  FSEL R195, R12, -INF , !P1 ;  /* 0xff8000000cc37808 */ /* 0x000fe20004800000 */
[----:B------:R-:W-:Y:S01]  /*20b90*/  FMUL.FTZ R12, R188, R0 ;  /* 0x00000000bc0c7220 */ /* 0x000fe20000410000 */
[----:B------:R-:W-:-:S04]  /*20ba0*/  FSEL R196, R13, -INF , !P2 ;  /* 0xff8000000dc47808 */ /* 0x000fc80005000000 */
[----:B------:R-:W-:Y:S01]  /*20bb0*/  I2F R175, R175 ;  /* 0x000000af00af7306 */ /* 0x000fe20000201400 */
[----:B------:R-:W-:Y:S01]  /*20bc0*/  IABS R176, R176 ;  /* 0x000000b000b07213 */ /* 0x000fe20000000000 */
[----:B------:R-:W-:Y:S01]  /*20bd0*/  FMUL.FTZ R13, R190, R0 ;  /* 0x00000000be0d7220 */ /* 0x000fe20000410000 */
[----:B------:R-:W-:-:S05]  /*20be0*/  IABS R168, R168 ;  /* 0x000000a800a87213 */ /* 0x000fca0000000000 */
[----:B------:R-:W2:Y:S01]  /*20bf0*/  MUFU.TANH R6, R6 ;  /* 0x0000000600067308 */ /* 0x000ea20000002400 */
[----:B------:R-:W-:Y:S01]  /*20c00*/  ISETP.GE.AND P1, PT, R192, R245, PT ;  /* 0x000000f5c000720c */ /* 0x000fe20003f26270 */
[----:B------:R-:W-:Y:S01]  /*20c10*/  FMUL.FTZ R186, R186, R0 ;  /* 0x00000000baba7220 */ /* 0x000fe20000410000 */
[----:B------:R-:W-:Y:S01]  /*20c20*/  IABS R34, R34 ;  /* 0x0000002200227213 */ /* 0x000fe20000000000 */
[----:B----4-:R-:W-:Y:S01]  /*20c30*/  FFMA.FTZ R14, -R243, R179, R14 ;  /* 0x000000b3f30e7223 */ /* 0x010fe2000001010e */
[----:B------:R-:W-:-:S03]  /*20c40*/  FSEL R198, R181, -INF , !P6 ;  /* 0xff800000b5c67808 */ /* 0x000fc60007000000 */
[----:B------:R-:W-:Y:S01]  /*20c50*/  I2F R170, R170 ;  /* 0x000000aa00aa7306 */ /* 0x000fe20000201400 */
[----:B------:R-:W-:Y:S01]  /*20c60*/  ISETP.GE.AND P6, PT, R178, R245, PT ;  /* 0x000000f5b200720c */ /* 0x000fe20003fc6270 */
[----:B------:R-:W-:Y:S01]  /*20c70*/  IMAD.IADD R166, R246, 0x1, -R171 ;  /* 0x00000001f6a67824 */ /* 0x000fe200078e0aab */
[----:B------:R-:W-:-:S05]  /*20c80*/  ISETP.GE.OR P1, PT, R192, R244, !P1 ;  /* 0x000000f4c000720c */ /* 0x000fca0004f26670 */
[----:B------:R-:W4:Y:S01]  /*20c90*/  MUFU.TANH R4, R189 ;  /* 0x000000bd00047308 */ /* 0x000f220000002400 */
[----:B------:R-:W-:Y:S01]  /*20ca0*/  IMAD.IADD R169, R249, 0x1, -R33 ;  /* 0x00000001f9a97824 */ /* 0x000fe200078e0a21 */
[----:B------:R-:W-:Y:S01]  /*20cb0*/  ISETP.GE.OR P6, PT, R178, R244, !P6 ;  /* 0x000000f4b200720c */ /* 0x000fe200077c6670 */
[----:B------:R-:W-:Y:S02]  /*20cc0*/  FMUL.FTZ R191, R191, R0 ;  /* 0x00000000bfbf7220 */ /* 0x000fe40000410000 */
[C---:B-1----:R-:W-:Y:S01]  /*20cd0*/  FFMA.FTZ R7, -R243.reuse, R174, R7 ;  /* 0x000000aef3077223 */ /* 0x042fe20000010107 */
[----:B------:R-:W-:Y:S02]  /*20ce0*/  IADD3 R165, R2, 0x39, RZ ;  /* 0x0000003902a57810 */ /* 0x000fe40007ffe0ff */
[----:B------:R-:W-:Y:S01]  /*20cf0*/  I2F R176, R176 ;  /* 0x000000b000b07306 */ /* 0x000fe20000201400 */
[----:B------:R-:W-:Y:S01]  /*20d00*/  FSEL R192, R14, -INF , !P1 ;  /* 0xff8000000ec07808 */ /* 0x000fe20004800000 */
[----:B---3--:R-:W-:Y:S01]  /*20d10*/  FFMA.FTZ R177, -R243, R177, R5 ;  /* 0x000000b1f3b17223 */ /* 0x008fe20000010105 */
[----:B------:R-:W-:Y:S01]  /*20d20*/  IABS R166, R166 ;  /* 0x000000a600a67213 */ /* 0x000fe20000000000 */
[----:B------:R-:W-:Y:S01]  /*20d30*/  FMUL.FTZ R14, R184, R0 ;  /* 0x00000000b80e7220 */ /* 0x000fe20000410000 */
[----:B------:R-:W-:-:S03]  /*20d40*/  IABS R169, R169 ;  /* 0x000000a900a97213 */ /* 0x000fc60000000000 */
[----:B------:R-:W-:Y:S01]  /*20d50*/  I2F R168, R168 ;  /* 0x000000a800a87306 */ /* 0x000fe20000201400 */
[----:B------:R-:W-:Y:S02]  /*20d60*/  ISETP.GE.AND P2, PT, R182, R245, PT ;  /* 0x000000f5b600720c */ /* 0x000fe40003f46270 */
[----:B------:R-:W-:-:S05]  /*20d70*/  ISETP.GE.AND P1, PT, R178, R248, PT ;  /* 0x000000f8b200720c */ /* 0x000fca0003f26270 */
[----:B------:R-:W1:Y:S01]  /*20d80*/  MUFU.TANH R12, R12 ;  /* 0x0000000c000c7308 */ /* 0x000e620000002400 */
[----:B--2---:R-:W-:-:S07]  /*20d90*/  FFMA.FTZ R6, -R243, R175, R6 ;  /* 0x000000aff3067223 */ /* 0x004fce0000010106 */
[----:B------:R-:W2:Y:S01]  /*20da0*/  MUFU.TANH R13, R13 ;  /* 0x0000000d000d7308 */ /* 0x000ea20000002400 */
[--C-:B------:R-:W-:Y:S01]  /*20db0*/  IMAD.IADD R35, R249, 0x1, -R165.reuse ;  /* 0x00000001f9237824 */ /* 0x100fe200078e0aa5 */
[----:B------:R-:W-:Y:S01]  /*20dc0*/  ISETP.GE.OR P2, PT, R182, R244, !P2 ;  /* 0x000000f4b600720c */ /* 0x000fe20005746670 */
[----:B------:R-:W-:-:S05]  /*20dd0*/  IMAD.IADD R2, R246, 0x1, -R165 ;  /* 0x00000001f6027824 */ /* 0x000fca00078e0aa5 */
[----:B------:R-:W-:Y:S01]  /*20de0*/  I2F R34, R34 ;  /* 0x0000002200227306 */ /* 0x000fe20000201400 */
[----:B------:R-:W-:-:S07]  /*20df0*/  ISETP.GE.OR P1, PT, R178, R247, !P1 ;  /* 0x000000f7b200720c */ /* 0x000fce0004f26670 */
[----:B------:R-:W3:Y:S01]  /*20e00*/  MUFU.TANH R186, R186 ;  /* 0x000000ba00ba7308 */ /* 0x000ee20000002400 */
[----:B----4-:R-:W-:-:S07]  /*20e10*/  FFMA.FTZ R4, -R243, R170, R4 ;  /* 0x000000aaf3047223 */ /* 0x010fce0000010104 */
[----:B------:R4:W-:Y:S01]  /*20e20*/  MUFU.TANH R5, R191 ;  /* 0x000000bf00057308 */ /* 0x0009e20000002400 */
[----:B------:R-:W-:Y:S01]  /*20e30*/  FSEL R193, R6, -INF , !P2 ;  /* 0xff80000006c17808 */ /* 0x000fe20005000000 */
[-C--:B------:R-:W-:Y:S01]  /*20e40*/  FMUL.FTZ R6, R185, R0.reuse ;  /* 0x00000000b9067220 */ /* 0x080fe20000410000 */
[----:B------:R-:W-:Y:S01]  /*20e50*/  IABS R35, R35 ;  /* 0x0000002300237213 */ /* 0x000fe20000000000 */
[----:B------:R-:W-:Y:S01]  /*20e60*/  FMUL.FTZ R187, R187, R0 ;  /* 0x00000000bbbb7220 */ /* 0x000fe20000410000 */
[----:B------:R-:W-:-:S03]  /*20e70*/  IABS R2, R2 ;  /* 0x0000000200027213 */ /* 0x000fc60000000000 */
[----:B------:R-:W5:Y:S01]  /*20e80*/  I2F R166, R166 ;  /* 0x000000a600a67306 */ /* 0x000f620000201400 */
[----:B------:R-:W-:Y:S02]  /*20e90*/  FSEL R197, R177, -INF , !P1 ;  /* 0xff800000b1c57808 */ /* 0x000fe40004800000 */
[----:B----4-:R-:W-:Y:S02]  /*20ea0*/  FSEL R191, R7, -INF , !P6 ;  /* 0xff80000007bf7808 */ /* 0x010fe40007000000 */
[----:B------:R-:W-:-:S03]  /*20eb0*/  ISETP.GE.AND P6, PT, R171, R248, PT ;  /* 0x000000f8ab00720c */ /* 0x000fc60003fc6270 */
[----:B------:R-:W-:Y:S01]  /*20ec0*/  I2F R169, R169 ;  /* 0x000000a900a97306 */ /* 0x000fe20000201400 */
[----:B------:R-:W-:-:S07]  /*20ed0*/  ISETP.GE.OR P6, PT, R171, R247, !P6 ;  /* 0x000000f7ab00720c */ /* 0x000fce00077c6670 */
[----:B------:R-:W4:Y:S01]  /*20ee0*/  MUFU.TANH R14, R14 ;  /* 0x0000000e000e7308 */ /* 0x000f220000002400 */
[C---:B------:R-:W-:Y:S02]  /*20ef0*/  ISETP.GE.AND P2, PT, R172.reuse, R248, PT ;  /* 0x000000f8ac00720c */ /* 0x040fe40003f46270 */
[-C--:B------:R-:W-:Y:S02]  /*20f00*/  ISETP.GE.AND P1, PT, R172, R245.reuse, PT ;  /* 0x000000f5ac00720c */ /* 0x080fe40003f26270 */
[----:B------:R-:W-:Y:S01]  /*20f10*/  FSEL R180, R4, -INF , !P6 ;  /* 0xff80000004b47808 */ /* 0x000fe20007000000 */
[----:B-1----:R-:W-:Y:S01]  /*20f20*/  FFMA.FTZ R12, -R243, R176, R12 ;  /* 0x000000b0f30c7223 */ /* 0x002fe2000001010c */
[----:B------:R-:W-:Y:S01]  /*20f30*/  ISETP.GE.AND P6, PT, R33, R245, PT ;  /* 0x000000f52100720c */ /* 0x000fe20003fc6270 */
[C---:B--2---:R-:W-:Y:S01]  /*20f40*/  FFMA.FTZ R13, -R243.reuse, R168, R13 ;  /* 0x000000a8f30d7223 */ /* 0x044fe2000001010d */
[C---:B------:R-:W-:Y:S01]  /*20f50*/  ISETP.GE.OR P2, PT, R172.reuse, R247, !P2 ;  /* 0x000000f7ac00720c */ /* 0x040fe20005746670 */
[----:B------:R-:W-:Y:S01]  /*20f60*/  I2F R35, R35 ;  /* 0x0000002300237306 */ /* 0x000fe20000201400 */
[----:B------:R-:W-:Y:S01]  /*20f70*/  ISETP.GE.OR P1, PT, R172, R244, !P1 ;  /* 0x000000f4ac00720c */ /* 0x000fe20004f26670 */
[----:B---3--:R-:W-:Y:S01]  /*20f80*/  FFMA.FTZ R34, -R243, R34, R186 ;  /* 0x00000022f3227223 */ /* 0x008fe200000101ba */
[----:B------:R-:W-:-:S02]  /*20f90*/  ISETP.GE.OR P6, PT, R33, R244, !P6 ;  /* 0x000000f42100720c */ /* 0x000fc400077c6670 */
[----:B------:R-:W-:-:S03]  /*20fa0*/  FSEL R178, R12, -INF , !P2 ;  /* 0xff8000000cb27808 */ /* 0x000fc60005000000 */
[----:B------:R-:W-:Y:S01]  /*20fb0*/  I2F R2, R2 ;  /* 0x0000000200027306 */ /* 0x000fe20000201400 */
[----:B------:R-:W-:Y:S02]  /*20fc0*/  FSEL R175, R13, -INF , !P1 ;  /* 0xff8000000daf7808 */ /* 0x000fe40004800000 */
[----:B------:R-:W-:-:S05]  /*20fd0*/  ISETP.GE.AND P2, PT, R171, R245, PT ;  /* 0x000000f5ab00720c */ /* 0x000fca0003f46270 */
[----:B------:R-:W1:Y:S01]  /*20fe0*/  MUFU.TANH R6, R6 ;  /* 0x0000000600067308 */ /* 0x000e620000002400 */
[----:B------:R-:W-:Y:S02]  /*20ff0*/  ISETP.GE.AND P1, PT, R33, R248, PT ;  /* 0x000000f82100720c */ /* 0x000fe40003f26270 */
[----:B------:R-:W-:-:S05]  /*21000*/  FSEL R170, R34, -INF , !P6 ;  /* 0xff80000022aa7808 */ /* 0x000fca0007000000 */
[----:B------:R-:W2:Y:S01]  /*21010*/  MUFU.TANH R187, R187 ;  /* 0x000000bb00bb7308 */ /* 0x000ea20000002400 */
[----:B------:R-:W-:Y:S01]  /*21020*/  ISETP.GT.AND P6, PT, R241, R230, PT ;  /* 0x000000e6f100720c */ /* 0x000fe20003fc4270 */
[----:B-----5:R-:W-:Y:S01]  /*21030*/  FFMA.FTZ R5, -R243, R166, R5 ;  /* 0x000000a6f3057223 */ /* 0x020fe20000010105 */
[----:B------:R-:W-:Y:S01]  /*21040*/  ISETP.GE.OR P2, PT, R171, R244, !P2 ;  /* 0x000000f4ab00720c */ /* 0x000fe20005746670 */
[----:B----4-:R-:W-:Y:S01]  /*21050*/  FFMA.FTZ R14, -R243, R169, R14 ;  /* 0x000000a9f30e7223 */ /* 0x010fe2000001010e */
[----:B------:R-:W-:Y:S01]  /*21060*/  BAR.SYNC.DEFER_BLOCKING 0x0 ;  /* 0x0000000000007b1d */ /* 0x000fe20000010000 */
[----:B------:R-:W-:Y:S02]  /*21070*/  ISETP.GE.OR P1, PT, R33, R247, !P1 ;  /* 0x000000f72100720c */ /* 0x000fe40004f26670 */
[----:B------:R-:W-:Y:S02]  /*21080*/  FSEL R171, R5, -INF , !P2 ;  /* 0xff80000005ab7808 */ /* 0x000fe40005000000 */
[----:B------:R-:W-:-:S02]  /*21090*/  FSEL R179, R14, -INF , !P1 ;  /* 0xff8000000eb37808 */ /* 0x000fc40004800000 */
[C---:B------:R-:W-:Y:S02]  /*210a0*/  ISETP.GE.AND P2, PT, R165.reuse, R248, PT ;  /* 0x000000f8a500720c */ /* 0x040fe40003f46270 */
[----:B------:R-:W-:Y:S01]  /*210b0*/  ISETP.GE.AND P1, PT, R165, R245, PT ;  /* 0x000000f5a500720c */ /* 0x000fe20003f26270 */
[----:B-1----:R-:W-:Y:S01]  /*210c0*/  FFMA.FTZ R6, -R243, R35, R6 ;  /* 0x00000023f3067223 */ /* 0x002fe20000010106 */
[----:B------:R-:W-:Y:S01]  /*210d0*/  ISETP.GE.OR P2, PT, R165, R247, !P2 ;  /* 0x000000f7a500720c */ /* 0x000fe20005746670 */
        /* <DEDUP_REMOVED lines=74> */
.L_x_8825:
[----:B------:R-:W-:Y:S02]  /*21580*/  ULDC.64 UR4, c[0x0][0x118] ;  /* 0x0000460000047ab9 */ /* 0x000fe40000000a00 */
[----:B------:R-:W2:Y:S02]  /*21590*/  LD.E R7, [R10.64+0x38] ;  /* 0x000038040a077980 */ /* 0x000ea4000c101900 */
[----:B--2---:R-:W-:-:S04]  /*215a0*/  LEA R7, -R7, RZ, 0x6 ;  /* 0x000000ff07077211 */ /* 0x004fc800078e31ff */
[----:B------:R-:W-:Y:S02]  /*215b0*/  SHF.R.S32.HI R6, RZ, 0x1f, R7 ;  /* 0x0000001fff067819 */ /* 0x000fe40000011407 */
.L_x_8826:
[----:B------:R-:W-:Y:S05]  /*215c0*/  BSYNC B0 ;  /* 0x0000000000007941 */ /* 0x000fea0003800000 */
.L_x_8824:
[C---:B------:R-:W-:Y:S01]  /*215d0*/  @P5 IADD3 R2, P0, R7.reuse, R228, RZ ;  /* 0x000000e407025210 */ /* 0x040fe20007f1e0ff */
[----:B------:R-:W-:Y:S01]  /*215e0*/  STL [R1+0x20], R22 ;  /* 0x0000201601007387 */ /* 0x000fe20000100800 */
[CC--:B------:R-:W-:Y:S02]  /*215f0*/  LEA R168, P1, R7.reuse, R232.reuse, 0x1 ;  /* 0x000000e807a87211 */ /* 0x0c0fe400078208ff */
[----:B------:R-:W-:Y:S01]  /*21600*/  LOP3.LUT R5, R242, 0x1, RZ, 0xc0, !PT ;  /* 0x00000001f2057812 */ /* 0x000fe200078ec0ff */
[----:B------:R-:W-:Y:S01]  /*21610*/  @P5 IMAD.X R0, R6, 0x1, R229, P0 ;  /* 0x0000000106005824 */ /* 0x000fe200000e06e5 */
[CC--:B------:R-:W-:Y:S01]  /*21620*/  LEA.HI.X R169, R7.reuse, R231.reuse, R6, 0x1, P1 ;  /* 0x000000e707a97211 */ /* 0x0c0fe200008f0c06 */
[----:B------:R-:W-:Y:S01]  /*21630*/  STL.64 [R1+0x18], R20 ;  /* 0x0000181401007387 */ /* 0x000fe20000100a00 */
[C---:B------:R-:W-:Y:S02]  /*21640*/  @P5 LEA R14, P1, R2.reuse, R232, 0x1 ;  /* 0x000000e8020e5211 */ /* 0x040fe400078208ff */
[----:B------:R-:W-:Y:S01]  /*21650*/  @P4 IADD3 R4, P0, R7, R228, RZ ;  /* 0x000000e407044210 */ /* 0x000fe20007f1e0ff */
[----:B------:R-:W-:Y:S01]  /*21660*/  STL.64 [R1+0x10], R18 ;  /* 0x0000101201007387 */ /* 0x000fe20000100a00 */
[----:B------:R-:W-:-:S02]  /*21670*/  @P5 LEA.HI.X R15, R2, R231, R0, 0x1, P1 ;  /* 0x000000e7020f5211 */ /* 0x000fc400008f0c00 */
[----:B------:R-:W-:Y:S01]  /*21680*/  @P4 LEA R12, P1, R4, R232, 0x1 ;  /* 0x000000e8040c4211 */ /* 0x000fe200078208ff */
[--C-:B------:R-:W-:Y:S01]  /*21690*/  @P4 IMAD.X R0, R6, 0x1, R229.reuse, P0 ;  /* 0x0000000106004824 */ /* 0x100fe200000e06e5 */
[-C--:B------:R-:W-:Y:S01]  /*216a0*/  @P3 IADD3 R2, P0, R7, R228.reuse, RZ ;  /* 0x000000e407023210 */ /* 0x080fe20007f1e0ff */
[----:B------:R-:W-:Y:S01]  /*216b0*/  STL.64 [R1+0x8], R16 ;  /* 0x0000081001007387 */ /* 0x000fe20000100a00 */
[----:B------:R-:W-:Y:S02]  /*216c0*/  ISETP.NE.U32.AND P2, PT, R5, 0x1, PT ;  /* 0x000000010500780c */ /* 0x000fe40003f45070 */
[----:B------:R-:W-:Y:S01]  /*216d0*/  @P4 LEA.HI.X R13, R4, R231, R0, 0x1, P1 ;  /* 0x000000e7040d4211 */ /* 0x000fe200008f0c00 */
[----:B------:R-:W-:Y:S01]  /*216e0*/  @P3 IMAD.X R0, R6, 0x1, R229, P0 ;  /* 0x0000000106003824 */ /* 0x000fe200000e06e5 */
[----:B------:R-:W-:Y:S01]  /*216f0*/  IADD3 R5, P1, P0, R228, R228, R7 ;  /* 0x000000e4e4057210 */ /* 0x000fe2000783e007 */
[----:B------:R1:W-:Y:S03]  /*21700*/  STL.64 [R1], R10 ;  /* 0x0000000a01007387 */ /* 0x0003e60000100a00 */
[----:B------:R-:W-:-:S02]  /*21710*/  IADD3.X R4, R229, R229, R6, P1, P0 ;  /* 0x000000e5e5047210 */ /* 0x000fc40000fe0406 */
[----:B------:R-:W-:-:S03]  /*21720*/  @P3 LEA R8, P0, R2, R232, 0x1 ;  /* 0x000000e802083211 */ /* 0x000fc600078008ff */
[CC--:B------:R-:W-:Y:S02]  /*21730*/  @!P2 LEA R34, P1, R5.reuse, R232.reuse, 0x1 ;  /* 0x000000e80522a211 */ /* 0x0c0fe400078208ff */
[-C--:B------:R-:W-:Y:S02]  /*21740*/  @P3 LEA.HI.X R9, R2, R231.reuse, R0, 0x1, P0 ;  /* 0x000000e702093211 */ /* 0x080fe400000f0c00 */
[CC--:B------:R-:W-:Y:S02]  /*21750*/  @P5 LEA R188, P0, R5.reuse, R232.reuse, 0x1 ;  /* 0x000000e805bc5211 */ /* 0x0c0fe400078008ff */
        /* <DEDUP_REMOVED lines=9> */
[-C--:B-1----:R-:W-:Y:S01]  /*217f0*/  @!P2 LEA R10, P1, R0, R232.reuse, 0x1 ;  /* 0x000000e8000aa211 */ /* 0x082fe200078208ff */
[----:B------:R-:W-:Y:S01]  /*21800*/  @!P2 IMAD.X R6, R6, 0x1, R229, P0 ;  /* 0x000000010606a824 */ /* 0x000fe200000e06e5 */
[CC--:B------:R-:W-:Y:S02]  /*21810*/  @P5 LEA R16, P0, R0.reuse, R232.reuse, 0x1 ;  /* 0x000000e800105211 */ /* 0x0c0fe400078008ff */
[CCC-:B------:R-:W-:Y:S02]  /*21820*/  @!P2 LEA.HI.X R11, R0.reuse, R231.reuse, R4.reuse, 0x1, P1 ;  /* 0x000000e7000ba211 */ /* 0x1c0fe400008f0c04 */
[C---:B------:R-:W-:Y:S02]  /*21830*/  @P5 LEA.HI.X R17, R0.reuse, R231, R4, 0x1, P0 ;  /* 0x000000e700115211 */ /* 0x040fe400000f0c04 */
[CC--:B------:R-:W-:Y:S02]  /*21840*/  @P3 LEA R22, P0, R0.reuse, R232.reuse, 0x1 ;  /* 0x000000e800163211 */ /* 0x0c0fe400078008ff */
[----:B------:R-:W-:-:S02]  /*21850*/  @P4 LEA R20, P1, R0, R232, 0x1 ;  /* 0x000000e800144211 */ /* 0x000fc400078208ff */
[CCC-:B------:R-:W-:Y:S02]  /*21860*/  @P3 LEA.HI.X R23, R0.reuse, R231.reuse, R4.reuse, 0x1, P0 ;  /* 0x000000e700173211 */ /* 0x1c0fe400000f0c04 */
[-C--:B------:R-:W-:Y:S01]  /*21870*/  @P4 LEA.HI.X R21, R0, R231.reuse, R4, 0x1, P1 ;  /* 0x000000e700154211 */ /* 0x080fe200008f0c04 */
[----:B------:R-:W-:Y:S01]  /*21880*/  IMAD.MOV.U32 R4, RZ, RZ, R22 ;  /* 0x000000ffff047224 */ /* 0x000fe200078e0016 */
[C---:B------:R-:W-:Y:S01]  /*21890*/  @!P2 LEA R18, P1, R7.reuse, R232, 0x1 ;  /* 0x000000e80712a211 */ /* 0x040fe200078208ff */
[----:B------:R-:W-:Y:S01]  /*218a0*/  IMAD.MOV.U32 R5, RZ, RZ, R23 ;  /* 0x000000ffff057224 */ /* 0x000fe200078e0017 */
[----:B------:R-:W-:Y:S01]  /*218b0*/  ULDC.64 UR4, c[0x0][0x118] ;  /* 0x0000460000047ab9 */ /* 0x000fe20000000a00 */
[----:B------:R1:W5:Y:S01]  /*218c0*/  LDL.LU R22, [R1+0x20] ;  /* 0x0000200001167983 */ /* 0x0003620000300800 */
[----:B------:R-:W-:Y:S01]  /*218d0*/  @!P2 LEA.HI.X R19, R7, R231, R6, 0x1, P1 ;  /* 0x000000e70713a211 */ /* 0x000fe200008f0c06 */
[----:B------:R-:W-:Y:S02]  /*218e0*/  IMAD.MOV.U32 R6, RZ, RZ, R4 ;  /* 0x000000ffff067224 */ /* 0x000fe400078e0004 */
        /* <DEDUP_REMOVED lines=12> */
[----:B------:R1:W-:Y:S01]  /*219b0*/  @!P5 STS.128 [R240+0xa000], RZ ;  /* 0x00a000fff000d388 */ /* 0x0003e20000000c00 */
        /* <DEDUP_REMOVED lines=27> */
[----:B------:R1:W-:Y:S01]  /*21b70*/  @P4 LDGSTS.E.BYPASS.LTC128B.128 [R240+0xc800], [R12.64+0x100] ;  /* 0x0c8001000cf04fae */ /* 0x0003e2000b901d44 */
[----:B--2---:R-:W-:-:S02]  /*21b80*/  IMAD.MOV.U32 R4, RZ, RZ, R20 ;  /* 0x000000ffff047224 */ /* 0x004fc400078e0014 */
[----:B------:R-:W-:Y:S02]  /*21b90*/  IMAD.MOV.U32 R5, RZ, RZ, R21 ;  /* 0x000000ffff057224 */ /* 0x000fe400078e0015 */
[----:B------:R2:W5:Y:S04]  /*21ba0*/  LDL.LU.64 R20, [R1+0x18] ;  /* 0x0000180001147983 */ /* 0x0005680000300a00 */
[----:B---3--:R2:W5:Y:S01]  /*21bb0*/  LDL.LU.64 R18, [R1+0x10] ;  /* 0x0000100001127983 */ /* 0x0085620000300a00 */
[----:B----4-:R-:W-:Y:S02]  /*21bc0*/  IMAD.MOV.U32 R14, RZ, RZ, R16 ;  /* 0x000000ffff0e7224 */ /* 0x010fe400078e0010 */
[----:B------:R-:W-:Y:S02]  /*21bd0*/  IMAD.MOV.U32 R15, RZ, RZ, R17 ;  /* 0x000000ffff0f7224 */ /* 0x000fe400078e0011 */
[----:B------:R2:W5:Y:S01]  /*21be0*/  LDL.LU.64 R16, [R1+0x8] ;  /* 0x0000080001107983 */ /* 0x0005620000300a00 */
[----:B-1----:R-:W-:-:S02]  /*21bf0*/  IMAD.MOV.U32 R12, RZ, RZ, R10 ;  /* 0x000000ffff0c7224 */ /* 0x002fc400078e000a */
[----:B------:R-:W-:Y:S02]  /*21c00*/  IMAD.MOV.U32 R13, RZ, RZ, R11 ;  /* 0x000000ffff0d7224 */ /* 0x000fe400078e000b */
[----:B------:R2:W5:Y:S01]  /*21c10*/  LDL.LU.64 R10, [R1] ;  /* 0x00000000010a7983 */ /* 0x0005620000300a00 */
[----:B------:R-:W-:Y:S02]  /*21c20*/  IMAD.MOV.U32 R232, RZ, RZ, R168 ;  /* 0x000000ffffe87224 */ /* 0x000fe400078e00a8 */
[----:B------:R-:W-:Y:S01]  /*21c30*/  IMAD.MOV.U32 R231, RZ, RZ, R169 ;  /* 0x000000ffffe77224 */ /* 0x000fe200078e00a9 */
        /* <DEDUP_REMOVED lines=47> */
.L_x_8823:
[----:B------:R-:W-:Y:S05]  /*21f30*/  BSYNC B1 ;  /* 0x0000000000017941 */ /* 0x000fea0003800000 */
.L_x_8822:
[----:B------:R-:W-:Y:S01]  /*21f40*/  ULDC.64 UR4, c[0x0][0x118] ;  /* 0x0000460000047ab9 */ /* 0x000fe20000000a00 */
[----:B--2---:R-:W-:Y:S01]  /*21f50*/  FMNMX.FTZ R4, R3, R28, !PT ;  /* 0x0000001c03047209 */ /* 0x004fe20007810000 */
[----:B-----5:R1:W2:Y:S01]  /*21f60*/  LD.E R174, [R10.64+0xdc] ;  /* 0x0000dc040aae7980 */ /* 0x0202a2000c101900 */
        /* <DEDUP_REMOVED lines=56> */
[-CC-:B------:R-:W-:Y:S02]  /*222f0*/  FFMA.FTZ R35, R29, R174.reuse, -R177.reuse ;  /* 0x000000ae1d237223 */ /* 0x180fe400000108b1 */
[-C--:B------:R-:W-:Y:S02]  /*22300*/  FFMA.FTZ R33, R31, R174.reuse, -R177 ;  /* 0x000000ae1f217223 */ /* 0x080fe400000108b1 */
[-CC-:B------:R-:W-:Y:S01]  /*22310*/  FFMA.FTZ R32, R28, R174.reuse, -R173.reuse ;  /* 0x000000ae1c207223 */ /* 0x180fe200000108ad */
[----:B------:R-:W-:Y:S01]  /*22320*/  MUFU.EX2 R168, R168 ;  /* 0x000000a800a87308 */ /* 0x000fe20000000800 */
[-CC-:B------:R-:W-:Y:S01]  /*22330*/  FFMA.FTZ R2, R27, R174.reuse, -R173.reuse ;  /* 0x000000ae1b027223 */ /* 0x180fe200000108ad */
[----:B------:R-:W-:Y:S01]  /*22340*/  LDSM.16.MT88.4 R28, [R217+0x10800] ;  /* 0x01080000d91c783b */ /* 0x000fe20000004200 */
[----:B------:R-:W-:-:S02]  /*22350*/  FFMA.FTZ R0, R26, R174, -R173 ;  /* 0x000000ae1a007223 */ /* 0x000fc400000108ad */
[-C--:B------:R-:W-:Y:S02]  /*22360*/  FFMA.FTZ R164, R25, R174.reuse, -R173 ;  /* 0x000000ae19a47223 */ /* 0x080fe400000108ad */
[----:B------:R-:W-:Y:S01]  /*22370*/  FFMA.FTZ R186, R19, R174, -R177 ;  /* 0x000000ae13ba7223 */ /* 0x000fe200000108b1 */
[----:B------:R-:W2:Y:S01]  /*22380*/  MUFU.EX2 R35, R35 ;  /* 0x0000002300237308 */ /* 0x000ea20000000800 */
[-C--:B-1----:R-:W-:Y:S02]  /*22390*/  FMUL.FTZ R152, R152, R169.reuse ;  /* 0x000000a998987220 */ /* 0x082fe40000410000 */
[-C--:B------:R-:W-:Y:S02]  /*223a0*/  FMUL.FTZ R153, R153, R169.reuse ;  /* 0x000000a999997220 */ /* 0x080fe40000410000 */
[-C--:B------:R-:W-:Y:S02]  /*223b0*/  FMUL.FTZ R148, R148, R169.reuse ;  /* 0x000000a994947220 */ /* 0x080fe40000410000 */
[-C--:B------:R-:W-:Y:S01]  /*223c0*/  FMUL.FTZ R149, R149, R169.reuse ;  /* 0x000000a995957220 */ /* 0x080fe20000410000 */
[----:B------:R-:W-:Y:S01]  /*223d0*/  MUFU.EX2 R34, R34 ;  /* 0x0000002200227308 */ /* 0x000fe20000000800 */
[----:B------:R-:W-:-:S02]  /*223e0*/  FMUL.FTZ R160, R160, R169 ;  /* 0x000000a9a0a07220 */ /* 0x000fc40000410000 */
[-C--:B------:R-:W-:Y:S02]  /*223f0*/  FMUL.FTZ R161, R161, R169.reuse ;  /* 0x000000a9a1a17220 */ /* 0x080fe40000410000 */
[-C--:B------:R-:W-:Y:S02]  /*22400*/  FMUL.FTZ R156, R156, R169.reuse ;  /* 0x000000a99c9c7220 */ /* 0x080fe40000410000 */
[-C--:B------:R-:W-:Y:S01]  /*22410*/  FMUL.FTZ R157, R157, R169.reuse ;  /* 0x000000a99d9d7220 */ /* 0x080fe20000410000 */
[----:B------:R-:W1:Y:S01]  /*22420*/  MUFU.EX2 R33, R33 ;  /* 0x0000002100217308 */ /* 0x000e620000000800 */
[----:B--2---:R-:W-:Y:S01]  /*22430*/  F2FP.BF16.PACK_AB R4, R35, R168 ;  /* 0x000000a82304723e */ /* 0x004fe200000010ff */
[-C--:B------:R-:W-:Y:S02]  /*22440*/  FMUL.FTZ R136, R136, R169.reuse ;  /* 0x000000a988887220 */ /* 0x080fe40000410000 */
[-C--:B------:R-:W-:Y:S02]  /*22450*/  FMUL.FTZ R137, R137, R169.reuse ;  /* 0x000000a989897220 */ /* 0x080fe40000410000 */
[----:B------:R-:W-:-:S02]  /*22460*/  FMUL.FTZ R132, R132, R169 ;  /* 0x000000a984847220 */ /* 0x000fc40000410000 */
[----:B------:R-:W-:Y:S01]  /*22470*/  MUFU.EX2 R32, R32 ;  /* 0x0000002000207308 */ /* 0x000fe20000000800 */
[-C--:B------:R-:W-:Y:S02]  /*22480*/  FMUL.FTZ R133, R133, R169.reuse ;  /* 0x000000a985857220 */ /* 0x080fe40000410000 */
[-C--:B------:R-:W-:Y:S02]  /*22490*/  FMUL.FTZ R144, R144, R169.reuse ;  /* 0x000000a990907220 */ /* 0x080fe40000410000 */
[-C--:B------:R-:W-:Y:S02]  /*224a0*/  FMUL.FTZ R145, R145, R169.reuse ;  /* 0x000000a991917220 */ /* 0x080fe40000410000 */
[-C--:B------:R-:W-:Y:S01]  /*224b0*/  FMUL.FTZ R140, R140, R169.reuse ;  /* 0x000000a98c8c7220 */ /* 0x080fe20000410000 */
[----:B------:R-:W2:Y:S01]  /*224c0*/  MUFU.EX2 R2, R2 ;  /* 0x0000000200027308 */ /* 0x000ea20000000800 */
        /* <DEDUP_REMOVED lines=8> */
[-C--:B------:R-:W-:Y:S01]  /*22550*/  FMUL.FTZ R37, R37, R169.reuse ;  /* 0x000000a925257220 */ /* 0x080fe20000410000 */
[----:B------:R-:W1:Y:S01]  /*22560*/  MUFU.EX2 R164, R164 ;  /* 0x000000a400a47308 */ /* 0x000e620000000800 */
[----:B--2---:R-:W-:Y:S01]  /*22570*/  F2FP.BF16.PACK_AB R5, R2, R32 ;  /* 0x000000200205723e */ /* 0x004fe200000010ff */
[----:B------:R-:W-:-:S02]  /*22580*/  FMUL.FTZ R40, R40, R169 ;  /* 0x000000a928287220 */ /* 0x000fc40000410000 */
[-C--:B------:R-:W-:Y:S02]  /*22590*/  FMUL.FTZ R41, R41, R169.reuse ;  /* 0x000000a929297220 */ /* 0x080fe40000410000 */
[-C--:B------:R-:W-:Y:S02]  /*225a0*/  FMUL.FTZ R60, R60, R169.reuse ;  /* 0x000000a93c3c7220 */ /* 0x080fe40000410000 */
[----:B------:R-:W2:Y:S01]  /*225b0*/  MUFU.EX2 R3, R3 ;  /* 0x0000000300037308 */ /* 0x000ea20000000800 */
[-C--:B------:R-:W-:Y:S02]  /*225c0*/  FMUL.FTZ R61, R61, R169.reuse ;  /* 0x000000a93d3d7220 */ /* 0x080fe40000410000 */
[-C--:B------:R-:W-:Y:S02]  /*225d0*/  FMUL.FTZ R64, R64, R169.reuse ;  /* 0x000000a940407220 */ /* 0x080fe40000410000 */
[-C--:B------:R-:W-:Y:S02]  /*225e0*/  FMUL.FTZ R65, R65, R169.reuse ;  /* 0x000000a941417220 */ /* 0x080fe40000410000 */
[-C--:B------:R-:W-:Y:S01]  /*225f0*/  FMUL.FTZ R52, R52, R169.reuse ;  /* 0x000000a934347220 */ /* 0x080fe20000410000 */
[----:B-1----:R-:W-:Y:S01]  /*22600*/  F2FP.BF16.PACK_AB R7, R164, R0 ;  /* 0x00000000a407723e */ /* 0x002fe200000010ff */
[-C--:B------:R-:W-:Y:S01]  /*22610*/  FMUL.FTZ R53, R53, R169.reuse ;  /* 0x000000a935357220 */ /* 0x080fe20000410000 */
[----:B------:R-:W-:Y:S01]  /*22620*/  MUFU.EX2 R186, R186 ;  /* 0x000000ba00ba7308 */ /* 0x000fe20000000800 */
[----:B------:R-:W-:-:S02]  /*22630*/  FMUL.FTZ R56, R56, R169 ;  /* 0x000000a938387220 */ /* 0x000fc40000410000 */
[-C--:B------:R-:W-:Y:S02]  /*22640*/  FMUL.FTZ R57, R57, R169.reuse ;  /* 0x000000a939397220 */ /* 0x080fe40000410000 */
[----:B------:R-:W-:Y:S02]  /*22650*/  FMUL.FTZ R76, R76, R169 ;  /* 0x000000a94c4c7220 */ /* 0x000fe40000410000 */
[-C--:B--2---:R-:W-:Y:S02]  /*22660*/  FMUL.FTZ R154, R154, R3.reuse ;  /* 0x000000039a9a7220 */ /* 0x084fe40000410000 */
[-C--:B------:R-:W-:Y:S02]  /*22670*/  FMUL.FTZ R155, R155, R3.reuse ;  /* 0x000000039b9b7220 */ /* 0x080fe40000410000 */
[-C--:B------:R-:W-:Y:S02]  /*22680*/  FMUL.FTZ R150, R150, R3.reuse ;  /* 0x0000000396967220 */ /* 0x080fe40000410000 */
[----:B------:R-:W-:-:S02]  /*22690*/  FMUL.FTZ R151, R151, R3 ;  /* 0x0000000397977220 */ /* 0x000fc40000410000 */
        /* <DEDUP_REMOVED lines=29> */
[-C--:B------:R-:W-:Y:S01]  /*22870*/  FMUL.FTZ R67, R67, R3.reuse ;  /* 0x0000000343437220 */ /* 0x080fe20000410000 */
[----:B-1----:R-:W-:Y:S01]  /*22880*/  HMMA.16816.F32.BF16 R136, R4, R12, R136 ;  /* 0x0000000c0488723c */ /* 0x002fe20000041888 */
[----:B------:R-:W-:-:S02]  /*22890*/  FMUL.FTZ R54, R54, R3 ;  /* 0x0000000336367220 */ /* 0x000fc40000410000 */
[-C--:B------:R-:W-:Y:S02]  /*228a0*/  FMUL.FTZ R55, R55, R3.reuse ;  /* 0x0000000337377220 */ /* 0x080fe40000410000 */
[-C--:B------:R-:W-:Y:S02]  /*228b0*/  FMUL.FTZ R58, R58, R3.reuse ;  /* 0x000000033a3a7220 */ /* 0x080fe40000410000 */
[----:B------:R-:W-:Y:S01]  /*228c0*/  FMUL.FTZ R59, R59, R3 ;  /* 0x000000033b3b7220 */ /* 0x000fe20000410000 */
[----:B------:R-:W-:Y:S01]  /*228d0*/  HMMA.16816.F32.BF16 R132, R4, R14, R132 ;  /* 0x0000000e0484723c */ /* 0x000fe20000041884 */
[----:B------:R-:W1:Y:S01]  /*228e0*/  LDSM.16.MT88.4 R12, [R217+0x12000] ;  /* 0x01200000d90c783b */ /* 0x000e620000004200 */
[----:B------:R-:W-:Y:S02]  /*228f0*/  FMUL.FTZ R77, R77, R169 ;  /* 0x000000a94d4d7220 */ /* 0x000fe40000410000 */
[-C--:B------:R-:W-:Y:S02]  /*22900*/  FMUL.FTZ R78, R78, R3.reuse ;  /* 0x000000034e4e7220 */ /* 0x080fe40000410000 */
[----:B------:R-:W-:-:S02]  /*22910*/  FMUL.FTZ R79, R79, R3 ;  /* 0x000000034f4f7220 */ /* 0x000fc40000410000 */
        /* <DEDUP_REMOVED lines=16> */
[----:B------:R-:W-:Y:S02]  /*22a20*/  FMUL.FTZ R93, R93, R169 ;  /* 0x000000a95d5d7220 */ /* 0x000fe40000410000 */
[-C--:B------:R-:W-:Y:S02]  /*22a30*/  FMUL.FTZ R94, R94, R3.reuse ;  /* 0x000000035e5e7220 */ /* 0x080fe40000410000 */
[----:B------:R-:W-:Y:S01]  /*22a40*/  FMUL.FTZ R95, R95, R3 ;  /* 0x000000035f5f7220 */ /* 0x000fe20000410000 */
[----:B-1----:R-:W-:Y:S01]  /*22a50*/  HMMA.16816.F32.BF16 R44, R4, R12, R44 ;  /* 0x0000000c042c723c */ /* 0x002fe2000004182c */
[----:B------:R-:W-:-:S02]  /*22a60*/  FMUL.FTZ R96, R96, R169 ;  /* 0x000000a960607220 */ /* 0x000fc40000410000 */
[----:B------:R-:W-:Y:S02]  /*22a70*/  FMUL.FTZ R97, R97, R169 ;  /* 0x000000a961617220 */ /* 0x000fe40000410000 */
[-C--:B------:R-:W-:Y:S02]  /*22a80*/  FMUL.FTZ R98, R98, R3.reuse ;  /* 0x0000000362627220 */ /* 0x080fe40000410000 */
[----:B------:R-:W-:Y:S01]  /*22a90*/  FMUL.FTZ R99, R99, R3 ;  /* 0x0000000363637220 */ /* 0x000fe20000410000 */
[----:B------:R-:W-:Y:S01]  /*22aa0*/  HMMA.16816.F32.BF16 R48, R4, R14, R48 ;  /* 0x0000000e0430723c */ /* 0x000fe20000041830 */
[----:B------:R-:W1:Y:S01]  /*22ab0*/  LDSM.16.MT88.4 R12, [R215+0x12000] ;  /* 0x01200000d70c783b */ /* 0x000e620000004200 */
[-C--:B------:R-:W-:Y:S02]  /*22ac0*/  FMUL.FTZ R84, R84, R169.reuse ;  /* 0x000000a954547220 */ /* 0x080fe40000410000 */
[----:B------:R-:W-:Y:S02]  /*22ad0*/  FMUL.FTZ R85, R85, R169 ;  /* 0x000000a955557220 */ /* 0x000fe40000410000 */
[----:B------:R-:W-:-:S02]  /*22ae0*/  FMUL.FTZ R86, R86, R3 ;  /* 0x0000000356567220 */ /* 0x000fc40000410000 */
[C---:B--2---:R-:W-:Y:S01]  /*22af0*/  HMMA.16816.F32.BF16 R36, R4.reuse, R8, R36 ;  /* 0x000000080424723c */ /* 0x044fe20000041824 */
[----:B------:R-:W-:Y:S02]  /*22b00*/  FMUL.FTZ R87, R87, R3 ;  /* 0x0000000357577220 */ /* 0x000fe40000410000 */
[-C--:B------:R-:W-:Y:S02]  /*22b10*/  FMUL.FTZ R88, R88, R169.reuse ;  /* 0x000000a958587220 */ /* 0x080fe40000410000 */
[----:B------:R-:W-:Y:S02]  /*22b20*/  FMUL.FTZ R89, R89, R169 ;  /* 0x000000a959597220 */ /* 0x000fe40000410000 */
[-C--:B------:R-:W-:Y:S01]  /*22b30*/  FMUL.FTZ R90, R90, R3.reuse ;  /* 0x000000035a5a7220 */ /* 0x080fe20000410000 */
[----:B------:R-:W-:Y:S01]  /*22b40*/  HMMA.16816.F32.BF16 R40, R4, R10, R40 ;  /* 0x0000000a0428723c */ /* 0x000fe20000041828 */
[----:B------:R-:W2:Y:S01]  /*22b50*/  LDSM.16.MT88.4 R8, [R216+0x12000] ;  /* 0x01200000d808783b */ /* 0x000ea20000004200 */
        /* <DEDUP_REMOVED lines=9> */
[-C--:B------:R-:W-:Y:S02]  /*22bf0*/  FMUL.FTZ R100, R100, R169.reuse ;  /* 0x000000a964647220 */ /* 0x080fe40000410000 */
[----:B------:R-:W-:Y:S02]  /*22c00*/  FMUL.FTZ R101, R101, R169 ;  /* 0x000000a965657220 */ /* 0x000fe40000410000 */
[-C--:B------:R-:W-:Y:S01]  /*22c10*/  FMUL.FTZ R102, R102, R3.reuse ;  /* 0x0000000366667220 */ /* 0x080fe20000410000 */
[----:B-1----:R-:W-:Y:S01]  /*22c20*/  HMMA.16816.F32.BF16 R60, R4, R12, R60 ;  /* 0x0000000c043c723c */ /* 0x002fe2000004183c */
[----:B------:R-:W-:-:S02]  /*22c30*/  FMUL.FTZ R103, R103, R3 ;  /* 0x0000000367677220 */ /* 0x000fc40000410000 */
[-C--:B------:R-:W-:Y:S02]  /*22c40*/  FMUL.FTZ R104, R104, R169.reuse ;  /* 0x000000a968687220 */ /* 0x080fe40000410000 */
[----:B------:R-:W-:Y:S02]  /*22c50*/  FMUL.FTZ R105, R105, R169 ;  /* 0x000000a969697220 */ /* 0x000fe40000410000 */
        /* <DEDUP_REMOVED lines=15> */
[-CC-:B------:R-:W-:Y:S02]  /*22d50*/  FFMA.FTZ R190, R18, R174.reuse, -R173.reuse ;  /* 0x000000ae12be7223 */ /* 0x180fe400000108ad */
[-CC-:B------:R-:W-:Y:S02]  /*22d60*/  FFMA.FTZ R188, R17, R174.reuse, -R173.reuse ;  /* 0x000000ae11bc7223 */ /* 0x180fe400000108ad */
[-C--:B------:R-:W-:Y:S02]  /*22d70*/  FFMA.FTZ R189, R16, R174.reuse, -R173 ;  /* 0x000000ae10bd7223 */ /* 0x080fe400000108ad */
[----:B------:R-:W-:Y:S01]  /*22d80*/  LDSM.16.MT88.4 R16, [R219+0x12800] ;  /* 0x01280000db10783b */ /* 0x000fe20000004200 */
[-CC-:B------:R-:W-:Y:S01]  /*22d90*/  FFMA.FTZ R181, R24, R174.reuse, -R177.reuse ;  /* 0x000000ae18b57223 */ /* 0x180fe200000108b1 */
[----:B------:R-:W-:Y:S01]  /*22da0*/  MUFU.EX2 R190, R190 ;  /* 0x000000be00be7308 */ /* 0x000fe20000000800 */
[-CC-:B------:R-:W-:Y:S01]  /*22db0*/  FFMA.FTZ R183, R21, R174.reuse, -R177.reuse ;  /* 0x000000ae15b77223 */ /* 0x180fe200000108b1 */
[----:B------:R-:W-:Y:S01]  /*22dc0*/  LDSM.16.MT88.4 R24, [R216+0x10800] ;  /* 0x01080000d818783b */ /* 0x000fe20000004200 */
[----:B------:R-:W-:-:S02]  /*22dd0*/  FFMA.FTZ R182, R22, R174, -R177 ;  /* 0x000000ae16b67223 */ /* 0x000fc400000108b1 */
[----:B------:R-:W-:Y:S02]  /*22de0*/  FFMA.FTZ R187, R20, R174, -R173 ;  /* 0x000000ae14bb7223 */ /* 0x000fe400000108ad */
[-C--:B------:R-:W-:Y:S01]  /*22df0*/  FMUL.FTZ R116, R116, R169.reuse ;  /* 0x000000a974747220 */ /* 0x080fe20000410000 */
[----:B------:R-:W3:Y:S01]  /*22e00*/  MUFU.EX2 R181, R181 ;  /* 0x000000b500b57308 */ /* 0x000ee20000000800 */
[----:B------:R-:W-:Y:S01]  /*22e10*/  FMUL.FTZ R117, R117, R169 ;  /* 0x000000a975757220 */ /* 0x000fe20000410000 */
[----:B------:R-:W-:Y:S01]  /*22e20*/  LDSM.16.MT88.4 R20, [R215+0x10800] ;  /* 0x01080000d714783b */ /* 0x000fe20000004200 */
[----:B-1----:R-:W-:Y:S01]  /*22e30*/  HMMA.16816.F32.BF16 R76, R4, R12, R76 ;  /* 0x0000000c044c723c */ /* 0x002fe2000004184c */
[-C--:B------:R-:W-:Y:S02]  /*22e40*/  FMUL.FTZ R118, R118, R3.reuse ;  /* 0x0000000376767220 */ /* 0x080fe40000410000 */
[----:B------:R-:W-:Y:S02]  /*22e50*/  FMUL.FTZ R119, R119, R3 ;  /* 0x0000000377777220 */ /* 0x000fe40000410000 */
[----:B------:R-:W-:Y:S01]  /*22e60*/  MUFU.EX2 R183, R183 ;  /* 0x000000b700b77308 */ /* 0x000fe20000000800 */
[----:B------:R-:W-:-:S02]  /*22e70*/  FMUL.FTZ R120, R120, R169 ;  /* 0x000000a978787220 */ /* 0x000fc40000410000 */
[C---:B------:R-:W-:Y:S01]  /*22e80*/  HMMA.16816.F32.BF16 R80, R4.reuse, R14, R80 ;  /* 0x0000000e0450723c */ /* 0x040fe20000041850 */
[----:B------:R-:W1:Y:S01]  /*22e90*/  LDSM.16.MT88.4 R12, [R215+0x14000] ;  /* 0x01400000d70c783b */ /* 0x000e620000004200 */
[----:B------:R-:W-:Y:S02]  /*22ea0*/  FMUL.FTZ R121, R121, R169 ;  /* 0x000000a979797220 */ /* 0x000fe40000410000 */
[-C--:B------:R-:W-:Y:S01]  /*22eb0*/  FMUL.FTZ R122, R122, R3.reuse ;  /* 0x000000037a7a7220 */ /* 0x080fe20000410000 */
[----:B------:R-:W-:Y:S01]  /*22ec0*/  MUFU.EX2 R182, R182 ;  /* 0x000000b600b67308 */ /* 0x000fe20000000800 */
[----:B------:R-:W-:Y:S02]  /*22ed0*/  FMUL.FTZ R123, R123, R3 ;  /* 0x000000037b7b7220 */ /* 0x000fe40000410000 */
[----:B--2---:R-:W-:Y:S01]  /*22ee0*/  HMMA.16816.F32.BF16 R68, R4, R8, R68 ;  /* 0x000000080444723c */ /* 0x004fe20000041844 */
[-CC-:B------:R-:W-:Y:S02]  /*22ef0*/  FFMA.FTZ R199, R195, R174.reuse, -R177.reuse ;  /* 0x000000aec3c77223 */ /* 0x180fe400000108b1 */
[----:B------:R-:W-:-:S02]  /*22f00*/  FFMA.FTZ R196, R196, R174, -R177 ;  /* 0x000000aec4c47223 */ /* 0x000fc400000108b1 */
[----:B------:R-:W2:Y:S01]  /*22f10*/  MUFU.EX2 R187, R187 ;  /* 0x000000bb00bb7308 */ /* 0x000ea20000000800 */
[-CC-:B------:R-:W-:Y:S02]  /*22f20*/  FFMA.FTZ R195, R198, R174.reuse, -R177.reuse ;  /* 0x000000aec6c37223 */ /* 0x180fe400000108b1 */
[----:B------:R-:W-:Y:S01]  /*22f30*/  HMMA.16816.F32.BF16 R72, R4, R10, R72 ;  /* 0x0000000a0448723c */ /* 0x000fe20000041848 */
[----:B------:R-:W4:Y:S01]  /*22f40*/  LDSM.16.MT88.4 R8, [R216+0x14000] ;  /* 0x01400000d808783b */ /* 0x000f220000004200 */
[-C--:B------:R-:W-:Y:S02]  /*22f50*/  FFMA.FTZ R197, R197, R174.reuse, -R177 ;  /* 0x000000aec5c57223 */ /* 0x080fe400000108b1 */
[-CC-:B------:R-:W-:Y:S01]  /*22f60*/  FFMA.FTZ R194, R194, R174.reuse, -R173.reuse ;  /* 0x000000aec2c27223 */ /* 0x180fe200000108ad */
[----:B------:R-:W-:Y:S01]  /*22f70*/  MUFU.EX2 R188, R188 ;  /* 0x000000bc00bc7308 */ /* 0x000fe20000000800 */
[-CC-:B------:R-:W-:Y:S02]  /*22f80*/  FFMA.FTZ R192, R192, R174.reuse, -R173.reuse ;  /* 0x000000aec0c07223 */ /* 0x180fe400000108ad */
[----:B------:R-:W-:-:S02]  /*22f90*/  FFMA.FTZ R193, R193, R174, -R173 ;  /* 0x000000aec1c17223 */ /* 0x000fc400000108ad */
[----:B------:R-:W-:Y:S02]  /*22fa0*/  FFMA.FTZ R191, R191, R174, -R173 ;  /* 0x000000aebfbf7223 */ /* 0x000fe400000108ad */
[----:B------:R-:W-:Y:S01]  /*22fb0*/  FFMA.FTZ R168, R251, R169, R168 ;  /* 0x000000a9fba87223 */ /* 0x000fe200000100a8 */
[----:B------:R-:W2:Y:S01]  /*22fc0*/  MUFU.EX2 R189, R189 ;  /* 0x000000bd00bd7308 */ /* 0x000ea20000000800 */
[----:B------:R-:W-:Y:S02]  /*22fd0*/  FFMA.FTZ R3, R250, R3, R32 ;  /* 0x00000003fa037223 */ /* 0x000fe40000010020 */
[----:B------:R-:W-:Y:S02]  /*22fe0*/  FADD.FTZ R168, R35, R168 ;  /* 0x000000a823a87221 */ /* 0x000fe40000010000 */
[----:B------:R-:W-:Y:S01]  /*22ff0*/  FADD.FTZ R2, R2, R3 ;  /* 0x0000000302027221 */ /* 0x000fe20000010000 */
[----:B------:R-:W-:Y:S01]  /*23000*/  MOV R3, R165 ;  /* 0x000000a500037202 */ /* 0x000fe20000000f00 */
[----:B------:R-:W-:Y:S01]  /*23010*/  FADD.FTZ R168, R34, R168 ;  /* 0x000000a822a87221 */ /* 0x000fe20000010000 */
[----:B------:R-:W4:Y:S01]  /*23020*/  MUFU.EX2 R199, R199 ;  /* 0x000000c700c77308 */ /* 0x000f220000000800 */
[----:B------:R-:W-:-:S02]  /*23030*/  FADD.FTZ R2, R0, R2 ;  /* 0x0000000200027221 */ /* 0x000fc40000010000 */
[----:B------:R-:W-:Y:S01]  /*23040*/  FADD.FTZ R33, R33, R168 ;  /* 0x000000a821217221 */ /* 0x000fe20000010000 */
[----:B-1----:R-:W-:Y:S01]  /*23050*/  HMMA.16816.F32.BF16 R92, R4, R12, R92 ;  /* 0x0000000c045c723c */ /* 0x002fe2000004185c */
[----:B------:R-:W-:Y:S02]  /*23060*/  FADD.FTZ R164, R164, R2 ;  /* 0x00000002a4a47221 */ /* 0x000fe40000010000 */
[----:B---3--:R-:W-:Y:S01]  /*23070*/  FADD.FTZ R33, R181, R33 ;  /* 0x00000021b5217221 */ /* 0x008fe20000010000 */
[----:B------:R-:W-:Y:S01]  /*23080*/  MUFU.EX2 R196, R196 ;  /* 0x000000c400c47308 */ /* 0x000fe20000000800 */
[----:B--2---:R-:W-:-:S03]  /*23090*/  FADD.FTZ R164, R187, R164 ;  /* 0x000000a4bba47221 */ /* 0x004fc60000010000 */
[C---:B------:R-:W-:Y:S01]  /*230a0*/  HMMA.16816.F32.BF16 R96, R4.reuse, R14, R96 ;  /* 0x0000000e0460723c */ /* 0x040fe20000041860 */
[----:B------:R-:W1:Y:S03]  /*230b0*/  LDSM.16.MT88.4 R12, [R217+0x16000] ;  /* 0x01600000d90c783b */ /* 0x000e660000004200 */
[----:B------:R-:W-:Y:S04]  /*230c0*/  MUFU.EX2 R195, R195 ;  /* 0x000000c300c37308 */ /* 0x000fe80000000800 */
[C---:B----4-:R-:W-:Y:S04]  /*230d0*/  HMMA.16816.F32.BF16 R84, R4.reuse, R8, R84 ;  /* 0x000000080454723c */ /* 0x050fe80000041854 */
[----:B------:R-:W-:Y:S04]  /*230e0*/  MUFU.EX2 R197, R197 ;  /* 0x000000c500c57308 */ /* 0x000fe80000000800 */
[C---:B------:R-:W-:Y:S01]  /*230f0*/  HMMA.16816.F32.BF16 R88, R4.reuse, R10, R88 ;  /* 0x0000000a0458723c */ /* 0x040fe20000041858 */
[----:B------:R-:W2:Y:S03]  /*23100*/  LDSM.16.MT88.4 R8, [R219+0x16000] ;  /* 0x01600000db08783b */ /* 0x000ea60000004200 */
[----:B------:R-:W3:Y:S08]  /*23110*/  MUFU.EX2 R194, R194 ;  /* 0x000000c200c27308 */ /* 0x000ef00000000800 */
[----:B------:R-:W4:Y:S08]  /*23120*/  MUFU.EX2 R192, R192 ;  /* 0x000000c000c07308 */ /* 0x000f300000000800 */
[----:B------:R-:W-:Y:S01]  /*23130*/  MUFU.EX2 R193, R193 ;  /* 0x000000c100c17308 */ /* 0x000fe20000000800 */
[C---:B-1----:R-:W-:Y:S07]  /*23140*/  HMMA.16816.F32.BF16 R108, R4.reuse, R12, R108 ;  /* 0x0000000c046c723c */ /* 0x042fee000004186c */
[----:B------:R-:W1:Y:S01]  /*23150*/  MUFU.EX2 R191, R191 ;  /* 0x000000bf00bf7308 */ /* 0x000e620000000800 */
        /* <DEDUP_REMOVED lines=24> */
[----:B---3--:R-:W-:-:S05]  /*232e0*/  FADD.FTZ R189, R194, R189 ;  /* 0x000000bdc2bd7221 */ /* 0x008fca0000010000 */
        /* <DEDUP_REMOVED lines=45> */
[----:B------:R-:W-:Y:S01]  /*235c0*/  HMMA.16816.F32.BF16 R128, R4, R22, R128 ;  /* 0x000000160480723c */ /* 0x000fe20000041880 */
[----:B------:R-:W2:Y:S06]  /*235d0*/  LDSM.16.MT88.4 R20, [R217+0x13000] ;  /* 0x01300000d914783b */ /* 0x000eac0000004200 */
        /* <DEDUP_REMOVED lines=49> */
[C---:B------:R-:W-:Y:S07]  /*238f0*/  HMMA.16816.F32.BF16 R136, R4.reuse, R28, R136 ;  /* 0x0000001c0488723c */ /* 0x040fee0000041888 */
[-CC-:B------:R-:W-:Y:S01]  /*23900*/  FFMA.FTZ R28, R175, R174.reuse, -R173.reuse ;  /* 0x000000aeaf1c7223 */ /* 0x180fe200000108ad */
[----:B------:R-:W-:Y:S01]  /*23910*/  HMMA.16816.F32.BF16 R132, R4, R30, R132 ;  /* 0x0000001e0484723c */ /* 0x000fe20000041884 */
[----:B------:R-:W-:-:S04]  /*23920*/  FFMA.FTZ R29, R171, R174, -R173 ;  /* 0x000000aeab1d7223 */ /* 0x000fc800000108ad */
[----:B------:R-:W2:Y:S02]  /*23930*/  MUFU.EX2 R28, R28 ;  /* 0x0000001c001c7308 */ /* 0x000ea40000000800 */
[-CC-:B------:R-:W-:Y:S01]  /*23940*/  FFMA.FTZ R30, R170, R174.reuse, -R173.reuse ;  /* 0x000000aeaa1e7223 */ /* 0x180fe200000108ad */
[----:B------:R-:W-:Y:S01]  /*23950*/  HMMA.16816.F32.BF16 R36, R4, R24, R36 ;  /* 0x000000180424723c */ /* 0x000fe20000041824 */
[----:B------:R-:W-:-:S04]  /*23960*/  FFMA.FTZ R31, R172, R174, -R173 ;  /* 0x000000aeac1f7223 */ /* 0x000fc800000108ad */
[----:B------:R-:W1:Y:S02]  /*23970*/  MUFU.EX2 R29, R29 ;  /* 0x0000001d001d7308 */ /* 0x000e640000000800 */
[-CC-:B------:R-:W-:Y:S01]  /*23980*/  FFMA.FTZ R24, R178, R174.reuse, -R177.reuse ;  /* 0x000000aeb2187223 */ /* 0x180fe200000108b1 */
[----:B------:R-:W-:Y:S01]  /*23990*/  HMMA.16816.F32.BF16 R40, R4, R26, R40 ;  /* 0x0000001a0428723c */ /* 0x000fe20000041828 */
[----:B------:R-:W-:-:S04]  /*239a0*/  FFMA.FTZ R25, R180, R174, -R177 ;  /* 0x000000aeb4197223 */ /* 0x000fc800000108b1 */
[----:B------:R-:W3:Y:S01]  /*239b0*/  MUFU.EX2 R24, R24 ;  /* 0x0000001800187308 */ /* 0x000ee20000000800 */
[----:B--2---:R-:W-:Y:S02]  /*239c0*/  FADD.FTZ R191, R28, R191 ;  /* 0x000000bf1cbf7221 */ /* 0x004fe40000010000 */
[-CC-:B------:R-:W-:Y:S01]  /*239d0*/  FFMA.FTZ R26, R179, R174.reuse, -R177.reuse ;  /* 0x000000aeb31a7223 */ /* 0x180fe200000108b1 */
[----:B----4-:R-:W-:Y:S01]  /*239e0*/  HMMA.16816.F32.BF16 R108, R4, R20, R108 ;  /* 0x00000014046c723c */ /* 0x010fe2000004186c */
[----:B------:R-:W-:-:S03]  /*239f0*/  FFMA.FTZ R27, R176, R174, -R177 ;  /* 0x000000aeb01b7223 */ /* 0x000fc600000108b1 */
[----:B------:R-:W2:Y:S01]  /*23a00*/  MUFU.EX2 R25, R25 ;  /* 0x0000001900197308 */ /* 0x000ea20000000800 */
[----:B-1----:R-:W-:-:S03]  /*23a10*/  FADD.FTZ R191, R29, R191 ;  /* 0x000000bf1dbf7221 */ /* 0x002fc60000010000 */
[----:B------:R-:W-:Y:S01]  /*23a20*/  HMMA.16816.F32.BF16 R112, R4, R22, R112 ;  /* 0x000000160470723c */ /* 0x000fe20000041870 */
[----:B------:R-:W1:Y:S03]  /*23a30*/  LDSM.16.MT88.4 R20, [R216+0x15800] ;  /* 0x01580000d814783b */ /* 0x000e660000004200 */
[----:B------:R-:W4:Y:S01]  /*23a40*/  MUFU.EX2 R26, R26 ;  /* 0x0000001a001a7308 */ /* 0x000f220000000800 */
[----:B---3--:R-:W-:Y:S02]  /*23a50*/  FADD.FTZ R197, R24, R197 ;  /* 0x000000c518c57221 */ /* 0x008fe40000010000 */
[----:B------:R-:W-:-:S05]  /*23a60*/  F2FP.BF16.PACK_AB R5, R29, R28 ;  /* 0x0000001c1d05723e */ /* 0x000fca00000010ff */
[----:B------:R-:W3:Y:S01]  /*23a70*/  MUFU.EX2 R27, R27 ;  /* 0x0000001b001b7308 */ /* 0x000ee20000000800 */
[C---:B--2---:R-:W-:Y:S01]  /*23a80*/  F2FP.BF16.PACK_AB R4, R25.reuse, R24 ;  /* 0x000000181904723e */ /* 0x044fe200000010ff */
[----:B------:R-:W-:-:S06]  /*23a90*/  FADD.FTZ R197, R25, R197 ;  /* 0x000000c519c57221 */ /* 0x000fcc0000010000 */
[----:B------:R-:W2:Y:S01]  /*23aa0*/  MUFU.EX2 R30, R30 ;  /* 0x0000001e001e7308 */ /* 0x000ea20000000800 */
[----:B----4-:R-:W-:-:S07]  /*23ab0*/  FADD.FTZ R197, R26, R197 ;  /* 0x000000c51ac57221 */ /* 0x010fce0000010000 */
[----:B------:R-:W4:Y:S01]  /*23ac0*/  MUFU.EX2 R31, R31 ;  /* 0x0000001f001f7308 */ /* 0x000f220000000800 */
[C---:B---3--:R-:W-:Y:S01]  /*23ad0*/  F2FP.BF16.PACK_AB R6, R27.reuse, R26 ;  /* 0x0000001a1b06723e */ /* 0x048fe200000010ff */
[----:B------:R-:W-:Y:S02]  /*23ae0*/  FADD.FTZ R251, R27, R197 ;  /* 0x000000c51bfb7221 */ /* 0x000fe40000010000 */
[----:B--2---:R-:W-:Y:S01]  /*23af0*/  FADD.FTZ R191, R30, R191 ;  /* 0x000000bf1ebf7221 */ /* 0x004fe20000010000 */
[----:B----4-:R-:W-:-:S03]  /*23b00*/  F2FP.BF16.PACK_AB R7, R31, R30 ;  /* 0x0000001e1f07723e */ /* 0x010fc600000010ff */
[----:B------:R-:W-:-:S04]  /*23b10*/  FADD.FTZ R250, R31, R191 ;  /* 0x000000bf1ffa7221 */ /* 0x000fc80000010000 */
[C---:B------:R-:W-:Y:S08]  /*23b20*/  HMMA.16816.F32.BF16 R160, R4.reuse, R8, R160 ;  /* 0x0000000804a0723c */ /* 0x040ff000000418a0 */
        /* <DEDUP_REMOVED lines=44> */
.L_x_8818:
[----:B------:R-:W-:Y:S05]  /*23df0*/  @!P6 BRA `(.L_x_8827) ;  /* 0x00005fc00000e947 */ /* 0x000fea0003800000 */
[----:B------:R-:W-:Y:S02]  /*23e00*/  MOV R0, R3 ;  /* 0x0000000300007202 */ /* 0x000fe40000000f00 */
[----:B------:R-:W-:-:S02]  /*23e10*/  MOV R2, R164 ;  /* 0x000000a400027202 */ /* 0x000fc40000000f00 */
.L_x_8836:
        /* <DEDUP_REMOVED lines=77> */
.L_x_8829:
[----:B------:R-:W-:Y:S02]  /*242f0*/  ULDC.64 UR4, c[0x0][0x118] ;  /* 0x0000460000047ab9 */ /* 0x000fe40000000a00 */
[----:B------:R-:W2:Y:S02]  /*24300*/  LD.E R7, [R164.64+0x40] ;  /* 0x00004004a4077980 */ /* 0x000ea4000c101900 */
[----:B--2---:R-:W-:Y:S04]  /*24310*/  LEA R7, -R7, RZ, 0x6 ;  /* 0x000000ff07077211 */ /* 0x004fe800078e31ff */
[----:B------:R-:W-:Y:S02]  /*24320*/  SHF.R.S32.HI R3, RZ, 0x1f, R7 ;  /* 0x0000001fff037819 */ /* 0x000fe40000011407 */
.L_x_8830:
[----:B------:R-:W-:Y:S05]  /*24330*/  BSYNC B0 ;  /* 0x0000000000007941 */ /* 0x000fea0003800000 */
.L_x_8828:
        /* <DEDUP_REMOVED lines=9> */
[----:B------:R-:W-:Y:S01]  /*243d0*/  IMAD.X R5, R3, 0x1, R227, P1 ;  /* 0x0000000103057824 */ /* 0x000fe200008e06e3 */
[CC--:B------:R-:W-:Y:S04]  /*243e0*/  @P6 LEA R16, P1, R6.reuse, R185.reuse, 0x1 ;  /* 0x000000b906106211 */ /* 0x0c0fe800078208ff */
[CCC-:B------:R-:W-:Y:S02]  /*243f0*/  @P6 LEA.HI.X R17, R6.reuse, R184.reuse, R5.reuse, 0x1, P1 ;  /* 0x000000b806116211 */ /* 0x1c0fe400008f0c05 */
[CC--:B------:R-:W-:Y:S04]  /*24400*/  @P3 LEA R8, P1, R6.reuse, R185.reuse, 0x1 ;  /* 0x000000b906083211 */ /* 0x0c0fe800078208ff */
[-C--:B------:R-:W-:Y:S02]  /*24410*/  @P3 LEA.HI.X R9, R6, R184.reuse, R5, 0x1, P1 ;  /* 0x000000b806093211 */ /* 0x080fe400008f0c05 */
[CC--:B-1----:R-:W-:Y:S02]  /*24420*/  LEA R36, P0, R7.reuse, R185.reuse, 0x1 ;  /* 0x000000b907247211 */ /* 0x0c2fe400078008ff */
[-C--:B------:R-:W-:Y:S02]  /*24430*/  @P4 LEA R18, P1, R4, R185.reuse, 0x1 ;  /* 0x000000b904124211 */ /* 0x080fe400078208ff */
[----:B------:R-:W-:Y:S02]  /*24440*/  LEA.HI.X R37, R7, R184, R3, 0x1, P0 ;  /* 0x000000b807257211 */ /* 0x000fe400000f0c03 */
[----:B------:R-:W-:Y:S02]  /*24450*/  @P5 MOV R28, R36 ;  /* 0x00000024001c5202 */ /* 0x000fe40000000f00 */
[C---:B------:R-:W-:Y:S01]  /*24460*/  @P5 LEA R12, P0, R6.reuse, R185, 0x1 ;  /* 0x000000b9060c5211 */ /* 0x040fe200078008ff */
[----:B------:R-:W-:Y:S01]  /*24470*/  @!PT LDS RZ, [RZ] ;  /* 0x00000000fffff984 */ /* 0x000fe20000000800 */
[----:B------:R-:W-:Y:S01]  /*24480*/  @!PT LDS RZ, [RZ] ;  /* 0x00000000fffff984 */ /* 0x000fe20000000800 */
[----:B------:R-:W-:Y:S01]  /*24490*/  @!PT LDS RZ, [RZ] ;  /* 0x00000000fffff984 */ /* 0x000fe20000000800 */
[----:B------:R1:W-:Y:S01]  /*244a0*/  @P6 LDGSTS.E.BYPASS.LTC128B.128 [R240+0x10000], [R36.64] ;  /* 0x1000000024f06fae */ /* 0x0003e2000b901d44 */
[----:B------:R-:W-:Y:S01]  /*244b0*/  @P5 IMAD.MOV.U32 R29, RZ, RZ, R37 ;  /* 0x000000ffff1d5224 */ /* 0x000fe200078e0025 */
[----:B------:R-:W-:Y:S02]  /*244c0*/  IADD3.X R3, R5, R227, RZ, P2, !PT ;  /* 0x000000e305037210 */ /* 0x000fe400017fe4ff */
[CCC-:B------:R-:W-:Y:S01]  /*244d0*/  @P5 LEA.HI.X R13, R6.reuse, R184.reuse, R5.reuse, 0x1, P0 ;  /* 0x000000b8060d5211 */ /* 0x1c0fe200000f0c05 */
[----:B------:R-:W-:Y:S01]  /*244e0*/  @!P6 STS.128 [R240+0x10000], RZ ;  /* 0x010000fff000e388 */ /* 0x000fe20000000c00 */
[-C--:B------:R-:W-:Y:S02]  /*244f0*/  @P4 LEA R10, P2, R6, R185.reuse, 0x1 ;  /* 0x000000b9060a4211 */ /* 0x080fe400078408ff */
[-C--:B------:R-:W-:Y:S02]  /*24500*/  @P6 LEA R14, P0, R4, R185.reuse, 0x1 ;  /* 0x000000b9040e6211 */ /* 0x080fe400078008ff */
[----:B------:R-:W-:Y:S01]  /*24510*/  @!PT LDS RZ, [RZ] ;  /* 0x00000000fffff984 */ /* 0x000fe20000000800 */
[----:B------:R-:W-:Y:S01]  /*24520*/  @!PT LDS RZ, [RZ] ;  /* 0x00000000fffff984 */ /* 0x000fe20000000800 */
[----:B------:R-:W-:Y:S01]  /*24530*/  @!PT LDS RZ, [RZ] ;  /* 0x00000000fffff984 */ /* 0x000fe20000000800 */
[----:B------:R2:W-:Y:S01]  /*24540*/  @P5 LDGSTS.E.BYPASS.LTC128B.128 [R240+0x12000], [R28.64+0x80] ;  /* 0x120000801cf05fae */ /* 0x0005e2000b901d44 */
[-C--:B------:R-:W-:Y:S02]  /*24550*/  @P4 LEA.HI.X R11, R6, R184.reuse, R5, 0x1, P2 ;  /* 0x000000b8060b4211 */ /* 0x080fe400010f0c05 */
[CCC-:B------:R-:W-:Y:S02]  /*24560*/  @P6 LEA.HI.X R15, R4.reuse, R184.reuse, R3.reuse, 0x1, P0 ;  /* 0x000000b8040f6211 */ /* 0x1c0fe400000f0c03 */
[----:B------:R-:W-:Y:S01]  /*24570*/  @!P5 STS.128 [R240+0x12000], RZ ;  /* 0x012000fff000d388 */ /* 0x000fe20000000c00 */
[CC--:B------:R-:W-:Y:S02]  /*24580*/  @P5 LEA R20, P2, R4.reuse, R185.reuse, 0x1 ;  /* 0x000000b904145211 */ /* 0x0c0fe400078408ff */
[CCC-:B------:R-:W-:Y:S02]  /*24590*/  @P4 LEA.HI.X R19, R4.reuse, R184.reuse, R3.reuse, 0x1, P1 ;  /* 0x000000b804134211 */ /* 0x1c0fe400008f0c03 */
[C-C-:B------:R-:W-:Y:S02]  /*245a0*/  @P5 LEA.HI.X R21, R4.reuse, R184, R3.reuse, 0x1, P2 ;  /* 0x000000b804155211 */ /* 0x140fe400010f0c03 */
[CC--:B------:R-:W-:Y:S02]  /*245b0*/  @P3 LEA R6, P0, R4.reuse, R185.reuse, 0x1 ;  /* 0x000000b904063211 */ /* 0x0c0fe400078008ff */
[C---:B------:R-:W-:Y:S02]  /*245c0*/  IADD3 R5, P2, R4.reuse, R226, RZ ;  /* 0x000000e204057210 */ /* 0x040fe40007f5e0ff */
[-C--:B------:R-:W-:Y:S02]  /*245d0*/  @P3 LEA.HI.X R7, R4, R184.reuse, R3, 0x1, P0 ;  /* 0x000000b804073211 */ /* 0x080fe400000f0c03 */
[-C--:B------:R-:W-:Y:S01]  /*245e0*/  @P6 LEA R26, P0, R5, R185.reuse, 0x1 ;  /* 0x000000b9051a6211 */ /* 0x080fe200078008ff */
[----:B------:R-:W-:Y:S01]  /*245f0*/  IMAD.X R3, R3, 0x1, R227, P2 ;  /* 0x0000000103037824 */ /* 0x000fe200010e06e3 */
[CC--:B------:R-:W-:Y:S02]  /*24600*/  @P5 LEA R24, P2, R5.reuse, R185.reuse, 0x1 ;  /* 0x000000b905185211 */ /* 0x0c0fe400078408ff */
[CC--:B------:R-:W-:Y:S02]  /*24610*/  @P4 LEA R22, P1, R5.reuse, R185.reuse, 0x1 ;  /* 0x000000b905164211 */ /* 0x0c0fe400078208ff */
[CCC-:B------:R-:W-:Y:S02]  /*24620*/  @P6 LEA.HI.X R27, R5.reuse, R184.reuse, R3.reuse, 0x1, P0 ;  /* 0x000000b8051b6211 */ /* 0x1c0fe400000f0c03 */
[C---:B------:R-:W-:Y:S01]  /*24630*/  @P5 LEA.HI.X R25, R5.reuse, R184, R3, 0x1, P2 ;  /* 0x000000b805195211 */ /* 0x040fe200010f0c03 */
[----:B--2---:R-:W-:Y:S01]  /*24640*/  @P4 IMAD.MOV.U32 R29, RZ, RZ, R37 ;  /* 0x000000ffff1d4224 */ /* 0x004fe200078e0025 */
[----:B------:R-:W-:Y:S02]  /*24650*/  @P4 MOV R28, R36 ;  /* 0x00000024001c4202 */ /* 0x000fe40000000f00 */
[CCC-:B------:R-:W-:Y:S02]  /*24660*/  @P4 LEA.HI.X R23, R5.reuse, R184.reuse, R3.reuse, 0x1, P1 ;  /* 0x000000b805174211 */ /* 0x1c0fe400008f0c03 */
[C---:B------:R-:W-:Y:S01]  /*24670*/  @P3 LEA R4, P0, R5.reuse, R185, 0x1 ;  /* 0x000000b905043211 */ /* 0x040fe200078008ff */
[----:B------:R-:W-:Y:S01]  /*24680*/  @!PT LDS RZ, [RZ] ;  /* 0x00000000fffff984 */ /* 0x000fe20000000800 */
[----:B------:R-:W-:Y:S01]  /*24690*/  @!PT LDS RZ, [RZ] ;  /* 0x00000000fffff984 */ /* 0x000fe20000000800 */
[----:B------:R-:W-:Y:S01]  /*246a0*/  @!PT LDS RZ, [RZ] ;  /* 0x00000000fffff984 */ /* 0x000fe20000000800 */
[----:B------:R2:W-:Y:S03]  /*246b0*/  @P4 LDGSTS.E.BYPASS.LTC128B.128 [R240+0x14000], [R28.64+0x100] ;  /* 0x140001001cf04fae */ /* 0x0005e6000b901d44 */
[----:B------:R-:W-:Y:S02]  /*246c0*/  @P3 LEA.HI.X R5, R5, R184, R3, 0x1, P0 ;  /* 0x000000b805053211 */ /* 0x000fe400000f0c03 */
[----:B------:R-:W-:Y:S01]  /*246d0*/  @!P4 STS.128 [R240+0x14000], RZ ;  /* 0x014000fff000c388 */ /* 0x000fe20000000c00 */
[----:B------:R-:W-:Y:S02]  /*246e0*/  ISETP.GT.AND P0, PT, R241, R230, PT ;  /* 0x000000e6f100720c */ /* 0x000fe40003f04270 */
        /* <DEDUP_REMOVED lines=68> */
[----:B-1----:R-:W2:Y:S05]  /*24b30*/  LDSM.16.M88.4 R8, [R224+0x8000] ;  /* 0x00800000e008783b */ /* 0x002eaa0000000200 */
[----:B---3--:R-:W4:Y:S05]  /*24b40*/  LDSM.16.M88.4 R16, [R224+0x8800] ;  /* 0x00880000e010783b */ /* 0x008f2a0000000200 */
[----:B------:R-:W1:Y:S05]  /*24b50*/  LDSM.16.M88.4 R24, [R224+0x9000] ;  /* 0x00900000e018783b */ /* 0x000e6a0000000200 */
[----:B------:R-:W0:Y:S05]  /*24b60*/  LDGDEPBAR ;  /* 0x00000000000079af */ /* 0x000e2a0000000000 */
[----:B------:R-:W3:Y:S05]  /*24b70*/  LDSM.16.M88.4 R168, [R224+0x9800] ;  /* 0x00980000e0a8783b */ /* 0x000eea0000000200 */
[----:B------:R-:W-:Y:S05]  /*24b80*/  LDSM.16.M88.4 R172, [R223] ;  /* 0x00000000dfac783b */ /* 0x000fea0000000200 */
[----:B------:R-:W1:Y:S05]  /*24b90*/  LDSM.16.M88.4 R176, [R222] ;  /* 0x00000000deb0783b */ /* 0x000e6a0000000200 */
[----:B------:R-:W3:Y:S01]  /*24ba0*/  LDSM.16.M88.4 R180, [R214] ;  /* 0x00000000d6b4783b */ /* 0x000ee20000000200 */
[C---:B--2---:R-:W-:Y:S04]  /*24bb0*/  HMMA.16816.F32.BF16 R4, R32.reuse, R8, RZ ;  /* 0x000000082004723c */ /* 0x044fe800000418ff */
[----:B------:R-:W2:Y:S05]  /*24bc0*/  LDSM.16.M88.4 R184, [R213] ;  /* 0x00000000d5b8783b */ /* 0x000eaa0000000200 */
[----:B------:R-:W2:Y:S01]  /*24bd0*/  LDSM.16.M88.4 R188, [R212] ;  /* 0x00000000d4bc783b */ /* 0x000ea20000000200 */
[C---:B------:R-:W-:Y:S04]  /*24be0*/  HMMA.16816.F32.BF16 R8, R32.reuse, R10, RZ ;  /* 0x0000000a2008723c */ /* 0x040fe800000418ff */
[----:B------:R-:W-:Y:S04]  /*24bf0*/  LDSM.16.M88.4 R192, [R218+0x8800] ;  /* 0x00880000dac0783b */ /* 0x000fe80000000200 */
[C---:B----4-:R-:W-:Y:S01]  /*24c00*/  HMMA.16816.F32.BF16 R12, R32.reuse, R16, RZ ;  /* 0x00000010200c723c */ /* 0x050fe200000418ff */
[----:B------:R-:W-:Y:S05]  /*24c10*/  LDSM.16.M88.4 R196, [R211+0x800] ;  /* 0x00080000d3c4783b */ /* 0x000fea0000000200 */
[----:B------:R-:W4:Y:S02]  /*24c20*/  LD.E R3, [R164.64+0x18c] ;  /* 0x00018c04a4037980 */ /* 0x000f24000c101900 */
[C---:B------:R-:W-:Y:S08]  /*24c30*/  HMMA.16816.F32.BF16 R16, R32.reuse, R18, RZ ;  /* 0x000000122010723c */ /* 0x040ff000000418ff */
[C---:B-1----:R-:W-:Y:S08]  /*24c40*/  HMMA.16816.F32.BF16 R20, R32.reuse, R24, RZ ;  /* 0x000000182014723c */ /* 0x042ff000000418ff */
[C---:B------:R-:W-:Y:S08]  /*24c50*/  HMMA.16816.F32.BF16 R24, R32.reuse, R26, RZ ;  /* 0x0000001a2018723c */ /* 0x040ff000000418ff */
[C---:B---3--:R-:W-:Y:S08]  /*24c60*/  HMMA.16816.F32.BF16 R28, R32.reuse, R168, RZ ;  /* 0x000000a8201c723c */ /* 0x048ff000000418ff */
[----:B------:R-:W-:Y:S01]  /*24c70*/  HMMA.16816.F32.BF16 R32, R32, R170, RZ ;  /* 0x000000aa2020723c */ /* 0x000fe200000418ff */
[----:B------:R-:W-:Y:S07]  /*24c80*/  LDSM.16.M88.4 R168, [R221] ;  /* 0x00000000dda8783b */ /* 0x000fee0000000200 */
        /* <DEDUP_REMOVED lines=11> */
[----:B------:R-:W-:Y:S05]  /*24d40*/  LDSM.16.M88.4 R172, [R220] ;  /* 0x00000000dcac783b */ /* 0x000fea0000000200 */
[----:B------:R-:W2:Y:S02]  /*24d50*/  LDSM.16.M88.4 R188, [R211] ;  /* 0x00000000d3bc783b */ /* 0x000ea40000000200 */
[C---:B-1----:R-:W-:Y:S07]  /*24d60*/  HMMA.16816.F32.BF16 R4, R168.reuse, R176, R4 ;  /* 0x000000b0a804723c */ /* 0x042fee0000041804 */
[----:B------:R-:W-:Y:S01]  /*24d70*/  MOV R176, R36 ;  /* 0x0000002400b07202 */ /* 0x000fe20000000f00 */
[C---:B------:R-:W-:Y:S04]  /*24d80*/  HMMA.16816.F32.BF16 R8, R168.reuse, R178, R8 ;  /* 0x000000b2a808723c */ /* 0x040fe80000041808 */
[----:B------:R-:W-:Y:S02]  /*24d90*/  IMAD.MOV.U32 R177, RZ, RZ, R37 ;  /* 0x000000ffffb17224 */ /* 0x000fe400078e0025 */
[----:B------:R1:W5:Y:S02]  /*24da0*/  LDL.LU.64 R36, [R1] ;  /* 0x0000000001247983 */ /* 0x0003640000300a00 */
[C---:B------:R-:W-:Y:S07]  /*24db0*/  HMMA.16816.F32.BF16 R12, R168.reuse, R192, R12 ;  /* 0x000000c0a80c723c */ /* 0x040fee000004180c */
        /* <DEDUP_REMOVED lines=9> */
[C---:B--2---:R-:W-:Y:S07]  /*24e50*/  HMMA.16816.F32.BF16 R28, R168.reuse, R184, R28 ;  /* 0x000000b8a81c723c */ /* 0x044fee000004181c */
[----:B------:R-:W-:Y:S01]  /*24e60*/  MOV R184, R180 ;  /* 0x000000b400b87202 */ /* 0x000fe20000000f00 */
[----:B------:R-:W-:Y:S01]  /*24e70*/  HMMA.16816.F32.BF16 R32, R168, R186, R32 ;  /* 0x000000baa820723c */ /* 0x000fe20000041820 */
[----:B------:R-:W-:Y:S03]  /*24e80*/  LDSM.16.M88.4 R168, [R225+0x2000] ;  /* 0x00200000e1a8783b */ /* 0x000fe60000000200 */
[----:B------:R-:W-:Y:S02]  /*24e90*/  IMAD.MOV.U32 R185, RZ, RZ, R181 ;  /* 0x000000ffffb97224 */ /* 0x000fe400078e00b5 */
[----:B------:R-:W2:Y:S02]  /*24ea0*/  LDSM.16.M88.4 R180, [R224+0xa000] ;  /* 0x00a00000e0b4783b */ /* 0x000ea40000000200 */
        /* <DEDUP_REMOVED lines=9> */
[----:B------:R-:W2:Y:S02]  /*24f40*/  LDSM.16.M88.4 R188, [R224+0xb000] ;  /* 0x00b00000e0bc783b */ /* 0x000ea40000000200 */
[C---:B-1----:R-:W-:Y:S08]  /*24f50*/  HMMA.16816.F32.BF16 R20, R172.reuse, R176, R20 ;  /* 0x000000b0ac14723c */ /* 0x042ff00000041814 */
[C---:B------:R-:W-:Y:S01]  /*24f60*/  HMMA.16816.F32.BF16 R24, R172.reuse, R178, R24 ;  /* 0x000000b2ac18723c */ /* 0x040fe20000041818 */
[----:B------:R-:W-:Y:S07]  /*24f70*/  LDSM.16.M88.4 R176, [R223+0x2000] ;  /* 0x00200000dfb0783b */ /* 0x000fee0000000200 */
[C---:B---3--:R-:W-:Y:S08]  /*24f80*/  HMMA.16816.F32.BF16 R28, R172.reuse, R192, R28 ;  /* 0x000000c0ac1c723c */ /* 0x048ff0000004181c */
[----:B------:R-:W-:Y:S01]  /*24f90*/  HMMA.16816.F32.BF16 R32, R172, R194, R32 ;  /* 0x000000c2ac20723c */ /* 0x000fe20000041820 */
[----:B------:R-:W1:Y:S05]  /*24fa0*/  LDSM.16.M88.4 R172, [R224+0xb800] ;  /* 0x00b80000e0ac783b */ /* 0x000e6a0000000200 */
[----:B------:R-:W3:Y:S02]  /*24fb0*/  LDSM.16.M88.4 R192, [R210] ;  /* 0x00000000d2c0783b */ /* 0x000ee40000000200 */
[C---:B--2---:R-:W-:Y:S08]  /*24fc0*/  HMMA.16816.F32.BF16 R4, R168.reuse, R180, R4 ;  /* 0x000000b4a804723c */ /* 0x044ff00000041804 */
[C---:B------:R-:W-:Y:S01]  /*24fd0*/  HMMA.16816.F32.BF16 R8, R168.reuse, R182, R8 ;  /* 0x000000b6a808723c */ /* 0x040fe20000041808 */
[----:B------:R-:W2:Y:S07]  /*24fe0*/  LDSM.16.M88.4 R180, [R209] ;  /* 0x00000000d1b4783b */ /* 0x000eae0000000200 */
[C---:B------:R-:W-:Y:S07]  /*24ff0*/  HMMA.16816.F32.BF16 R12, R168.reuse, R184, R12 ;  /* 0x000000b8a80c723c */ /* 0x040fee000004180c */
[----:B------:R-:W-:Y:S01]  /*25000*/  MOV R184, R196 ;  /* 0x000000c400b87202 */ /* 0x000fe20000000f00 */
[C---:B------:R-:W-:Y:S04]  /*25010*/  HMMA.16816.F32.BF16 R16, R168.reuse, R186, R16 ;  /* 0x000000baa810723c */ /* 0x040fe80000041810 */
[----:B------:R-:W-:Y:S02]  /*25020*/  IMAD.MOV.U32 R185, RZ, RZ, R197 ;  /* 0x000000ffffb97224 */ /* 0x000fe400078e00c5 */
[----:B------:R-:W2:Y:S02]  /*25030*/  LDSM.16.M88.4 R196, [R208] ;  /* 0x00000000d0c4783b */ /* 0x000ea40000000200 */
[C---:B------:R-:W-:Y:S07]  /*25040*/  HMMA.16816.F32.BF16 R20, R168.reuse, R188, R20 ;  /* 0x000000bca814723c */ /* 0x040fee0000041814 */
[----:B------:R-:W-:Y:S01]  /*25050*/  MOV R188, R184 ;  /* 0x000000b800bc7202 */ /* 0x000fe20000000f00 */
[C---:B------:R-:W-:Y:S04]  /*25060*/  HMMA.16816.F32.BF16 R24, R168.reuse, R190, R24 ;  /* 0x000000bea818723c */ /* 0x040fe80000041818 */
[----:B------:R-:W-:Y:S02]  /*25070*/  IMAD.MOV.U32 R189, RZ, RZ, R185 ;  /* 0x000000ffffbd7224 */ /* 0x000fe400078e00b9 */
[----:B------:R-:W4:Y:S02]  /*25080*/  LDSM.16.M88.4 R184, [R207] ;  /* 0x00000000cfb8783b */ /* 0x000f240000000200 */
[C---:B-1----:R-:W-:Y:S08]  /*25090*/  HMMA.16816.F32.BF16 R28, R168.reuse, R172, R28 ;  /* 0x000000aca81c723c */ /* 0x042ff0000004181c */
[----:B------:R-:W-:Y:S01]  /*250a0*/  HMMA.16816.F32.BF16 R32, R168, R174, R32 ;  /* 0x000000aea820723c */ /* 0x000fe20000041820 */
[----:B------:R-:W-:Y:S05]  /*250b0*/  LDSM.16.M88.4 R168, [R221+0x2000] ;  /* 0x00200000dda8783b */ /* 0x000fea0000000200 */
[----:B------:R-:W1:Y:S02]  /*250c0*/  LDSM.16.M88.4 R172, [R218+0xa000] ;  /* 0x00a00000daac783b */ /* 0x000e640000000200 */
[C---:B---3--:R-:W-:Y:S08]  /*250d0*/  HMMA.16816.F32.BF16 R4, R176.reuse, R192, R4 ;  /* 0x000000c0b004723c */ /* 0x048ff00000041804 */
[C---:B------:R-:W-:Y:S01]  /*250e0*/  HMMA.16816.F32.BF16 R8, R176.reuse, R194, R8 ;  /* 0x000000c2b008723c */ /* 0x040fe20000041808 */
[----:B------:R-:W-:Y:S07]  /*250f0*/  LDSM.16.M88.4 R192, [R218+0xb800] ;  /* 0x00b80000dac0783b */ /* 0x000fee0000000200 */
[C---:B--2---:R-:W-:Y:S08]  /*25100*/  HMMA.16816.F32.BF16 R12, R176.reuse, R180, R12 ;  /* 0x000000b4b00c723c */ /* 0x044ff0000004180c */
[C---:B------:R-:W-:Y:S01]  /*25110*/  HMMA.16816.F32.BF16 R16, R176.reuse, R182, R16 ;  /* 0x000000b6b010723c */ /* 0x040fe20000041810 */
[----:B------:R-:W2:Y:S07]  /*25120*/  LDSM.16.M88.4 R180, [R218+0xa800] ;  /* 0x00a80000dab4783b */ /* 0x000eae0000000200 */
[C---:B------:R-:W-:Y:S07]  /*25130*/  HMMA.16816.F32.BF16 R20, R176.reuse, R196, R20 ;  /* 0x000000c4b014723c */ /* 0x040fee0000041814 */
[----:B------:R-:W-:Y:S01]  /*25140*/  MOV R196, R188 ;  /* 0x000000bc00c47202 */ /* 0x000fe20000000f00 */
[C---:B------:R-:W-:Y:S04]  /*25150*/  HMMA.16816.F32.BF16 R24, R176.reuse, R198, R24 ;  /* 0x000000c6b018723c */ /* 0x040fe80000041818 */
[----:B------:R-:W-:Y:S02]  /*25160*/  IMAD.MOV.U32 R197, RZ, RZ, R189 ;  /* 0x000000ffffc57224 */ /* 0x000fe400078e00bd */
[----:B------:R-:W3:Y:S02]  /*25170*/  LDSM.16.M88.4 R188, [R218+0xb000] ;  /* 0x00b00000dabc783b */ /* 0x000ee40000000200 */
[C---:B----4-:R-:W-:Y:S08]  /*25180*/  HMMA.16816.F32.BF16 R28, R176.reuse, R184, R28 ;  /* 0x000000b8b01c723c */ /* 0x050ff0000004181c */
[----:B------:R-:W-:Y:S01]  /*25190*/  HMMA.16816.F32.BF16 R32, R176, R186, R32 ;  /* 0x000000bab020723c */ /* 0x000fe20000041820 */
[----:B------:R-:W-:Y:S05]  /*251a0*/  LDSM.16.M88.4 R176, [R220+0x2000] ;  /* 0x00200000dcb0783b */ /* 0x000fea0000000200 */
[----:B------:R-:W4:Y:S02]  /*251b0*/  LDSM.16.M88.4 R184, [R211+0x2000] ;  /* 0x00200000d3b8783b */ /* 0x000f240000000200 */
        /* <DEDUP_REMOVED lines=12> */
[----:B------:R-:W3:Y:S02]  /*25280*/  LDSM.16.M88.4 R192, [R224+0xc000] ;  /* 0x00c00000e0c0783b */ /* 0x000ee40000000200 */
[C---:B----4-:R-:W-:Y:S07]  /*25290*/  HMMA.16816.F32.BF16 R4, R176.reuse, R184, R4 ;  /* 0x000000b8b004723c */ /* 0x050fee0000041804 */
[----:B------:R-:W-:Y:S01]  /*252a0*/  MOV R184, R196 ;  /* 0x000000c400b87202 */ /* 0x000fe20000000f00 */
[C---:B------:R-:W-:Y:S04]  /*252b0*/  HMMA.16816.F32.BF16 R8, R176.reuse, R186, R8 ;  /* 0x000000bab008723c */ /* 0x040fe80000041808 */
[----:B------:R-:W-:Y:S02]  /*252c0*/  IMAD.MOV.U32 R185, RZ, RZ, R197 ;  /* 0x000000ffffb97224 */ /* 0x000fe400078e00c5 */
[----:B------:R-:W4:Y:S02]  /*252d0*/  LDSM.16.M88.4 R196, [R224+0xc800] ;  /* 0x00c80000e0c4783b */ /* 0x000f240000000200 */
[C---:B-1----:R-:W-:Y:S07]  /*252e0*/  HMMA.16816.F32.BF16 R12, R176.reuse, R172, R12 ;  /* 0x000000acb00c723c */ /* 0x042fee000004180c */
[----:B------:R-:W-:Y:S01]  /*252f0*/  MOV R172, R184 ;  /* 0x000000b800ac7202 */ /* 0x000fe20000000f00 */
[C---:B------:R-:W-:Y:S04]  /*25300*/  HMMA.16816.F32.BF16 R16, R176.reuse, R174, R16 ;  /* 0x000000aeb010723c */ /* 0x040fe80000041810 */
[----:B------:R-:W-:Y:S02]  /*25310*/  IMAD.MOV.U32 R173, RZ, RZ, R185 ;  /* 0x000000ffffad7224 */ /* 0x000fe400078e00b9 */
[----:B------:R-:W1:Y:S02]  /*25320*/  LDSM.16.M88.4 R184, [R224+0xd000] ;  /* 0x00d00000e0b8783b */ /* 0x000e640000000200 */
[C---:B--2---:R-:W-:Y:S07]  /*25330*/  HMMA.16816.F32.BF16 R20, R176.reuse, R180, R20 ;  /* 0x000000b4b014723c */ /* 0x044fee0000041814 */
[----:B------:R-:W-:Y:S01]  /*25340*/  MOV R180, R172 ;  /* 0x000000ac00b47202 */ /* 0x000fe20000000f00 */
[C---:B------:R-:W-:Y:S04]  /*25350*/  HMMA.16816.F32.BF16 R24, R176.reuse, R182, R24 ;  /* 0x000000b6b018723c */ /* 0x040fe80000041818 */
[----:B------:R-:W-:Y:S02]  /*25360*/  IMAD.MOV.U32 R181, RZ, RZ, R173 ;  /* 0x000000ffffb57224 */ /* 0x000fe400078e00ad */
[----:B------:R-:W2:Y:S02]  /*25370*/  LDSM.16.M88.4 R172, [R224+0xd800] ;  /* 0x00d80000e0ac783b */ /* 0x000ea40000000200 */
[C---:B---3--:R-:W-:Y:S08]  /*25380*/  HMMA.16816.F32.BF16 R28, R176.reuse, R168, R28 ;  /* 0x000000a8b01c723c */ /* 0x048ff0000004181c */
[----:B------:R-:W-:Y:S01]  /*25390*/  HMMA.16816.F32.BF16 R32, R176, R170, R32 ;  /* 0x000000aab020723c */ /* 0x000fe20000041820 */
[----:B------:R-:W-:Y:S05]  /*253a0*/  LDSM.16.M88.4 R168, [R223+0x4000] ;  /* 0x00400000dfa8783b */ /* 0x000fea0000000200 */
[----:B------:R-:W3:Y:S02]  /*253b0*/  LDSM.16.M88.4 R176, [R206] ;  /* 0x00000000ceb0783b */ /* 0x000ee40000000200 */
[C---:B------:R-:W-:Y:S07]  /*253c0*/  HMMA.16816.F32.BF16 R4, R188.reuse, R192, R4 ;  /* 0x000000c0bc04723c */ /* 0x040fee0000041804 */
[----:B------:R-:W-:Y:S01]  /*253d0*/  MOV R192, R180 ;  /* 0x000000b400c07202 */ /* 0x000fe20000000f00 */
[C---:B------:R-:W-:Y:S04]  /*253e0*/  HMMA.16816.F32.BF16 R8, R188.reuse, R194, R8 ;  /* 0x000000c2bc08723c */ /* 0x040fe80000041808 */
[----:B------:R-:W-:Y:S02]  /*253f0*/  IMAD.MOV.U32 R193, RZ, RZ, R181 ;  /* 0x000000ffffc17224 */ /* 0x000fe400078e00b5 */
[----:B------:R-:W3:Y:S02]  /*25400*/  LDSM.16.M88.4 R180, [R205] ;  /* 0x00000000cdb4783b */ /* 0x000ee40000000200 */
[C---:B----4-:R-:W-:Y:S07]  /*25410*/  HMMA.16816.F32.BF16 R12, R188.reuse, R196, R12 ;  /* 0x000000c4bc0c723c */ /* 0x050fee000004180c */
[----:B------:R-:W-:Y:S01]  /*25420*/  MOV R196, R192 ;  /* 0x000000c000c47202 */ /* 0x000fe20000000f00 */
[C---:B------:R-:W-:Y:S04]  /*25430*/  HMMA.16816.F32.BF16 R16, R188.reuse, R198, R16 ;  /* 0x000000c6bc10723c */ /* 0x040fe80000041810 */
[----:B------:R-:W-:Y:S02]  /*25440*/  IMAD.MOV.U32 R197, RZ, RZ, R193 ;  /* 0x000000ffffc57224 */ /* 0x000fe400078e00c1 */
[----:B------:R-:W4:Y:S02]  /*25450*/  LDSM.16.M88.4 R192, [R204] ;  /* 0x00000000ccc0783b */ /* 0x000f240000000200 */
[C---:B-1----:R-:W-:Y:S07]  /*25460*/  HMMA.16816.F32.BF16 R20, R188.reuse, R184, R20 ;  /* 0x000000b8bc14723c */ /* 0x042fee0000041814 */
[----:B------:R-:W-:Y:S01]  /*25470*/  MOV R184, R196 ;  /* 0x000000c400b87202 */ /* 0x000fe20000000f00 */
[C---:B------:R-:W-:Y:S04]  /*25480*/  HMMA.16816.F32.BF16 R24, R188.reuse, R186, R24 ;  /* 0x000000babc18723c */ /* 0x040fe80000041818 */
[----:B------:R-:W-:Y:S02]  /*25490*/  IMAD.MOV.U32 R185, RZ, RZ, R197 ;  /* 0x000000ffffb97224 */ /* 0x000fe400078e00c5 */
[----:B------:R-:W1:Y:S02]  /*254a0*/  LDSM.16.M88.4 R196, [R203] ;  /* 0x00000000cbc4783b */ /* 0x000e640000000200 */
[C---:B--2---:R-:W-:Y:S08]  /*254b0*/  HMMA.16816.F32.BF16 R28, R188.reuse, R172, R28 ;  /* 0x000000acbc1c723c */ /* 0x044ff0000004181c */
[----:B------:R-:W-:Y:S01]  /*254c0*/  HMMA.16816.F32.BF16 R32, R188, R174, R32 ;  /* 0x000000aebc20723c */ /* 0x000fe20000041820 */
[----:B------:R-:W-:Y:S06]  /*254d0*/  LDSM.16.M88.4 R172, [R221+0x4000] ;  /* 0x00400000ddac783b */ /* 0x000fec0000000200 */
[----:B------:R-:W-:Y:S01]  /*254e0*/  MOV R190, R184 ;  /* 0x000000b800be7202 */ /* 0x000fe20000000f00 */
[C---:B---3--:R-:W-:Y:S05]  /*254f0*/  HMMA.16816.F32.BF16 R4, R168.reuse, R176, R4 ;  /* 0x000000b0a804723c */ /* 0x048fea0000041804 */
[----:B------:R-:W-:Y:S02]  /*25500*/  IMAD.MOV.U32 R191, RZ, RZ, R185 ;  /* 0x000000ffffbf7224 */ /* 0x000fe400078e00b9 */
[----:B------:R-:W2:Y:S01]  /*25510*/  LDSM.16.M88.4 R184, [R218+0xc000] ;  /* 0x00c00000dab8783b */ /* 0x000ea20000000200 */
[C---:B------:R-:W-:Y:S04]  /*25520*/  HMMA.16816.F32.BF16 R8, R168.reuse, R178, R8 ;  /* 0x000000b2a808723c */ /* 0x040fe80000041808 */
[----:B------:R-:W3:Y:S04]  /*25530*/  LDSM.16.M88.4 R176, [R218+0xc800] ;  /* 0x00c80000dab0783b */ /* 0x000ee80000000200 */
[C---:B------:R-:W-:Y:S08]  /*25540*/  HMMA.16816.F32.BF16 R12, R168.reuse, R180, R12 ;  /* 0x000000b4a80c723c */ /* 0x040ff0000004180c */
[C---:B------:R-:W-:Y:S01]  /*25550*/  HMMA.16816.F32.BF16 R16, R168.reuse, R182, R16 ;  /* 0x000000b6a810723c */ /* 0x040fe20000041810 */
[----:B------:R-:W3:Y:S07]  /*25560*/  LDSM.16.M88.4 R180, [R218+0xd000] ;  /* 0x00d00000dab4783b */ /* 0x000eee0000000200 */
[C---:B----4-:R-:W-:Y:S08]  /*25570*/  HMMA.16816.F32.BF16 R20, R168.reuse, R192, R20 ;  /* 0x000000c0a814723c */ /* 0x050ff00000041814 */
[C---:B------:R-:W-:Y:S01]  /*25580*/  HMMA.16816.F32.BF16 R24, R168.reuse, R194, R24 ;  /* 0x000000c2a818723c */ /* 0x040fe20000041818 */
[----:B------:R-:W-:Y:S07]  /*25590*/  LDSM.16.M88.4 R192, [R211+0x4000] ;  /* 0x00400000d3c0783b */ /* 0x000fee0000000200 */
[C---:B-1----:R-:W-:Y:S07]  /*255a0*/  HMMA.16816.F32.BF16 R28, R168.reuse, R196, R28 ;  /* 0x000000c4a81c723c */ /* 0x042fee000004181c */
[----:B------:R-:W-:Y:S01]  /*255b0*/  MOV R196, R190 ;  /* 0x000000be00c47202 */ /* 0x000fe20000000f00 */
[----:B------:R-:W-:Y:S01]  /*255c0*/  HMMA.16816.F32.BF16 R32, R168, R198, R32 ;  /* 0x000000c6a820723c */ /* 0x000fe20000041820 */
[----:B------:R-:W1:Y:S03]  /*255d0*/  LDSM.16.M88.4 R168, [R218+0xd800] ;  /* 0x00d80000daa8783b */ /* 0x000e660000000200 */
[----:B------:R-:W-:Y:S02]  /*255e0*/  IMAD.MOV.U32 R197, RZ, RZ, R191 ;  /* 0x000000ffffc57224 */ /* 0x000fe400078e00bf */
[----:B------:R-:W4:Y:S02]  /*255f0*/  LDSM.16.M88.4 R188, [R220+0x4000] ;  /* 0x00400000dcbc783b */ /* 0x000f240000000200 */
[C---:B--2---:R-:W-:Y:S07]  /*25600*/  HMMA.16816.F32.BF16 R4, R172.reuse, R184, R4 ;  /* 0x000000b8ac04723c */ /* 0x044fee0000041804 */
[----:B------:R-:W-:Y:S01]  /*25610*/  MOV R184, R196 ;  /* 0x000000c400b87202 */ /* 0x000fe20000000f00 */
[C---:B------:R-:W-:Y:S04]  /*25620*/  HMMA.16816.F32.BF16 R8, R172.reuse, R186, R8 ;  /* 0x000000baac08723c */ /* 0x040fe80000041808 */
[----:B------:R-:W-:Y:S02]  /*25630*/  IMAD.MOV.U32 R185, RZ, RZ, R197 ;  /* 0x000000ffffb97224 */ /* 0x000fe400078e00c5 */
[----:B------:R-:W2:Y:S02]  /*25640*/  LDSM.16.M88.4 R196, [R211+0x4800] ;  /* 0x00480000d3c4783b */ /* 0x000ea40000000200 */
        /* <DEDUP_REMOVED lines=8> */
[----:B------:R-:W1:Y:S05]  /*256d0*/  LDSM.16.M88.4 R168, [R211+0x5800] ;  /* 0x00580000d3a8783b */ /* 0x000e6a0000000200 */
[----:B------:R-:W1:Y:S02]  /*256e0*/  LDSM.16.M88.4 R172, [R225+0x6000] ;  /* 0x00600000e1ac783b */ /* 0x000e640000000200 */
[C---:B----4-:R-:W-:Y:S07]  /*256f0*/  HMMA.16816.F32.BF16 R4, R188.reuse, R192, R4 ;  /* 0x000000c0bc04723c */ /* 0x050fee0000041804 */
[----:B------:R-:W-:Y:S01]  /*25700*/  MOV R192, R184 ;  /* 0x000000b800c07202 */ /* 0x000fe20000000f00 */
[C---:B------:R-:W-:Y:S04]  /*25710*/  HMMA.16816.F32.BF16 R8, R188.reuse, R194, R8 ;  /* 0x000000c2bc08723c */ /* 0x040fe80000041808 */
[----:B------:R-:W-:Y:S02]  /*25720*/  IMAD.MOV.U32 R193, RZ, RZ, R185 ;  /* 0x000000ffffc17224 */ /* 0x000fe400078e00b9 */
[----:B------:R-:W4:Y:S02]  /*25730*/  LDSM.16.M88.4 R184, [R224+0xe800] ;  /* 0x00e80000e0b8783b */ /* 0x000f240000000200 */
[C---:B--2---:R-:W-:Y:S07]  /*25740*/  HMMA.16816.F32.BF16 R12, R188.reuse, R196, R12 ;  /* 0x000000c4bc0c723c */ /* 0x044fee000004180c */
[----:B------:R-:W-:Y:S01]  /*25750*/  MOV R196, R192 ;  /* 0x000000c000c47202 */ /* 0x000fe20000000f00 */
[C---:B------:R-:W-:Y:S04]  /*25760*/  HMMA.16816.F32.BF16 R16, R188.reuse, R198, R16 ;  /* 0x000000c6bc10723c */ /* 0x040fe80000041810 */
[----:B------:R-:W-:Y:S02]  /*25770*/  IMAD.MOV.U32 R197, RZ, RZ, R193 ;  /* 0x000000ffffc57224 */ /* 0x000fe400078e00c1 */
[----:B------:R-:W2:Y:S02]  /*25780*/  LDSM.16.M88.4 R192, [R224+0xf000] ;  /* 0x00f00000e0c0783b */ /* 0x000ea40000000200 */
[C---:B---3--:R-:W-:Y:S07]  /*25790*/  HMMA.16816.F32.BF16 R20, R188.reuse, R176, R20 ;  /* 0x000000b0bc14723c */ /* 0x048fee0000041814 */
[----:B------:R-:W-:Y:S01]  /*257a0*/  MOV R176, R196 ;  /* 0x000000c400b07202 */ /* 0x000fe20000000f00 */
[C---:B------:R-:W-:Y:S04]  /*257b0*/  HMMA.16816.F32.BF16 R24, R188.reuse, R178, R24 ;  /* 0x000000b2bc18723c */ /* 0x040fe80000041818 */
[----:B------:R-:W-:Y:S02]  /*257c0*/  IMAD.MOV.U32 R177, RZ, RZ, R197 ;  /* 0x000000ffffb17224 */ /* 0x000fe400078e00c5 */
[----:B------:R-:W3:Y:S02]  /*257d0*/  LDSM.16.M88.4 R196, [R224+0xf800] ;  /* 0x00f80000e0c4783b */ /* 0x000ee40000000200 */
[C---:B-1----:R-:W-:Y:S08]  /*257e0*/  HMMA.16816.F32.BF16 R28, R188.reuse, R168, R28 ;  /* 0x000000a8bc1c723c */ /* 0x042ff0000004181c */
[----:B------:R-:W-:Y:S01]  /*257f0*/  HMMA.16816.F32.BF16 R32, R188, R170, R32 ;  /* 0x000000aabc20723c */ /* 0x000fe20000041820 */
[----:B------:R-:W-:Y:S06]  /*25800*/  LDSM.16.M88.4 R168, [R223+0x6000] ;  /* 0x00600000dfa8783b */ /* 0x000fec0000000200 */
[----:B------:R-:W-:Y:S01]  /*25810*/  MOV R190, R176 ;  /* 0x000000b000be7202 */ /* 0x000fe20000000f00 */
[C---:B------:R-:W-:Y:S05]  /*25820*/  HMMA.16816.F32.BF16 R4, R172.reuse, R180, R4 ;  /* 0x000000b4ac04723c */ /* 0x040fea0000041804 */
[----:B------:R-:W-:Y:S02]  /*25830*/  IMAD.MOV.U32 R191, RZ, RZ, R177 ;  /* 0x000000ffffbf7224 */ /* 0x000fe400078e00b1 */
[----:B------:R-:W1:Y:S01]  /*25840*/  LDSM.16.M88.4 R176, [R202] ;  /* 0x00000000cab0783b */ /* 0x000e620000000200 */
[C---:B------:R-:W-:Y:S04]  /*25850*/  HMMA.16816.F32.BF16 R8, R172.reuse, R182, R8 ;  /* 0x000000b6ac08723c */ /* 0x040fe80000041808 */
[----:B------:R-:W1:Y:S04]  /*25860*/  LDSM.16.M88.4 R180, [R201] ;  /* 0x00000000c9b4783b */ /* 0x000e680000000200 */
[C---:B----4-:R-:W-:Y:S08]  /*25870*/  HMMA.16816.F32.BF16 R12, R172.reuse, R184, R12 ;  /* 0x000000b8ac0c723c */ /* 0x050ff0000004180c */
[C---:B------:R-:W-:Y:S01]  /*25880*/  HMMA.16816.F32.BF16 R16, R172.reuse, R186, R16 ;  /* 0x000000baac10723c */ /* 0x040fe20000041810 */
[----:B------:R-:W4:Y:S07]  /*25890*/  LDSM.16.M88.4 R184, [R200] ;  /* 0x00000000c8b8783b */ /* 0x000f2e0000000200 */
[C---:B--2---:R-:W-:Y:S07]  /*258a0*/  HMMA.16816.F32.BF16 R20, R172.reuse, R192, R20 ;  /* 0x000000c0ac14723c */ /* 0x044fee0000041814 */
[----:B------:R-:W-:Y:S01]  /*258b0*/  MOV R192, R190 ;  /* 0x000000be00c07202 */ /* 0x000fe20000000f00 */
[C---:B------:R-:W-:Y:S04]  /*258c0*/  HMMA.16816.F32.BF16 R24, R172.reuse, R194, R24 ;  /* 0x000000c2ac18723c */ /* 0x040fe80000041818 */
[----:B------:R-:W-:Y:S02]  /*258d0*/  IMAD.MOV.U32 R193, RZ, RZ, R191 ;  /* 0x000000ffffc17224 */ /* 0x000fe400078e00bf */
[----:B------:R-:W2:Y:S02]  /*258e0*/  LDSM.16.M88.4 R188, [R167] ;  /* 0x00000000a7bc783b */ /* 0x000ea40000000200 */
[C---:B---3--:R-:W-:Y:S07]  /*258f0*/  HMMA.16816.F32.BF16 R28, R172.reuse, R196, R28 ;  /* 0x000000c4ac1c723c */ /* 0x048fee000004181c */
        /* <DEDUP_REMOVED lines=14> */
[C---:B--2---:R-:W-:Y:S08]  /*259e0*/  HMMA.16816.F32.BF16 R28, R168.reuse, R188, R28 ;  /* 0x000000bca81c723c */ /* 0x044ff0000004181c */
[----:B------:R-:W-:Y:S01]  /*259f0*/  HMMA.16816.F32.BF16 R32, R168, R190, R32 ;  /* 0x000000bea820723c */ /* 0x000fe20000041820 */
[----:B------:R-:W2:Y:S05]  /*25a00*/  LDSM.16.M88.4 R168, [R218+0xf800] ;  /* 0x00f80000daa8783b */ /* 0x000eaa0000000200 */
[----:B------:R-:W4:Y:S02]  /*25a10*/  LDSM.16.M88.4 R188, [R211+0x6000] ;  /* 0x00600000d3bc783b */ /* 0x000f240000000200 */
[C---:B---3--:R-:W-:Y:S08]  /*25a20*/  HMMA.16816.F32.BF16 R4, R172.reuse, R192, R4 ;  /* 0x000000c0ac04723c */ /* 0x048ff00000041804 */
[C---:B------:R-:W-:Y:S08]  /*25a30*/  HMMA.16816.F32.BF16 R8, R172.reuse, R194, R8 ;  /* 0x000000c2ac08723c */ /* 0x040ff00000041808 */
[C---:B-1----:R-:W-:Y:S08]  /*25a40*/  HMMA.16816.F32.BF16 R12, R172.reuse, R176, R12 ;  /* 0x000000b0ac0c723c */ /* 0x042ff0000004180c */
[C---:B------:R-:W-:Y:S08]  /*25a50*/  HMMA.16816.F32.BF16 R16, R172.reuse, R178, R16 ;  /* 0x000000b2ac10723c */ /* 0x040ff00000041810 */
[C---:B------:R-:W-:Y:S08]  /*25a60*/  HMMA.16816.F32.BF16 R20, R172.reuse, R180, R20 ;  /* 0x000000b4ac14723c */ /* 0x040ff00000041814 */
[C---:B------:R-:W-:Y:S08]  /*25a70*/  HMMA.16816.F32.BF16 R24, R172.reuse, R182, R24 ;  /* 0x000000b6ac18723c */ /* 0x040ff00000041818 */
[C---:B--2---:R-:W-:Y:S08]  /*25a80*/  HMMA.16816.F32.BF16 R28, R172.reuse, R168, R28 ;  /* 0x000000a8ac1c723c */ /* 0x044ff0000004181c */
[----:B------:R-:W-:Y:S01]  /*25a90*/  HMMA.16816.F32.BF16 R32, R172, R170, R32 ;  /* 0x000000aaac20723c */ /* 0x000fe20000041820 */
[----:B------:R-:W1:Y:S07]  /*25aa0*/  LDSM.16.M88.4 R168, [R211+0x6800] ;  /* 0x00680000d3a8783b */ /* 0x000e6e0000000200 */
[C---:B----4-:R-:W-:Y:S08]  /*25ab0*/  HMMA.16816.F32.BF16 R4, R184.reuse, R188, R4 ;  /* 0x000000bcb804723c */ /* 0x050ff00000041804 */
        /* <DEDUP_REMOVED lines=23> */
[----:B------:R2:W2:Y:S10]  /*25c30*/  MUFU.TANH R170, R12 ;  /* 0x0000000c00aa7308 */ /* 0x0004b40000002400 */
[----:B------:R3:W3:Y:S01]  /*25c40*/  MUFU.TANH R171, R13 ;  /* 0x0000000d00ab7308 */ /* 0x0006e20000002400 */
[----:B-1----:R-:W1:Y:S01]  /*25c50*/  LDSM.16.M88.4 R8, [R211+0x7800] ;  /* 0x00780000d308783b */ /* 0x002e620000000200 */
[----:B------:R-:W-:Y:S04]  /*25c60*/  DEPBAR.LE SB0, 0x0 ;  /* 0x000080000000791a */ /* 0x000fe80000000000 */
[----:B------:R-:W-:Y:S01]  /*25c70*/  BAR.SYNC.DEFER_BLOCKING 0x0 ;  /* 0x0000000000007b1d */ /* 0x000fe20000010000 */
[C---:B----4-:R-:W-:Y:S05]  /*25c80*/  HMMA.16816.F32.BF16 R20, R184.reuse, R4, R20 ;  /* 0x00000004b814723c */ /* 0x050fea0000041814 */
[-C--:B--2---:R-:W-:Y:S02]  /*25c90*/  FMUL.FTZ R12, R14, R3.reuse ;  /* 0x000000030e0c7220 */ /* 0x084fe40000410000 */
[-C--:B------:R-:W-:Y:S01]  /*25ca0*/  FMUL.FTZ R14, R16, R3.reuse ;  /* 0x00000003100e7220 */ /* 0x080fe20000410000 */
[C---:B------:R-:W-:Y:S03]  /*25cb0*/  HMMA.16816.F32.BF16 R24, R184.reuse, R6, R24 ;  /* 0x00000006b818723c */ /* 0x040fe60000041818 */
[----:B------:R-:W2:Y:S01]  /*25cc0*/  MUFU.TANH R12, R12 ;  /* 0x0000000c000c7308 */ /* 0x000ea20000002400 */
[-C--:B------:R-:W-:Y:S02]  /*25cd0*/  FMUL.FTZ R4, R18, R3.reuse ;  /* 0x0000000312047220 */ /* 0x080fe40000410000 */
[-C--:B---3--:R-:W-:Y:S02]  /*25ce0*/  FMUL.FTZ R13, R15, R3.reuse ;  /* 0x000000030f0d7220 */ /* 0x088fe40000410000 */
[-C--:B------:R-:W-:Y:S04]  /*25cf0*/  FMUL.FTZ R15, R17, R3.reuse ;  /* 0x00000003110f7220 */ /* 0x080fe80000410000 */
[-C--:B------:R-:W-:Y:S01]  /*25d00*/  FMUL.FTZ R5, R19, R3.reuse ;  /* 0x0000000313057220 */ /* 0x080fe20000410000 */
[----:B------:R-:W3:Y:S03]  /*25d10*/  MUFU.TANH R13, R13 ;  /* 0x0000000d000d7308 */ /* 0x000ee60000002400 */
[-C--:B------:R-:W-:Y:S02]  /*25d20*/  FMUL.FTZ R16, R20, R3.reuse ;  /* 0x0000000314107220 */ /* 0x080fe40000410000 */
[-C--:B------:R-:W-:Y:S02]  /*25d30*/  FMUL.FTZ R18, R21, R3.reuse ;  /* 0x0000000315127220 */ /* 0x080fe40000410000 */
[-C--:B------:R-:W-:Y:S02]  /*25d40*/  FMUL.FTZ R17, R22, R3.reuse ;  /* 0x0000000316117220 */ /* 0x080fe40000410000 */
[-C--:B------:R-:W-:Y:S01]  /*25d50*/  FMUL.FTZ R6, R23, R3.reuse ;  /* 0x0000000317067220 */ /* 0x080fe20000410000 */
[----:B------:R-:W4:Y:S01]  /*25d60*/  MUFU.TANH R14, R14 ;  /* 0x0000000e000e7308 */ /* 0x000f220000002400 */
[-C--:B------:R-:W-:Y:S01]  /*25d70*/  FMUL.FTZ R19, R24, R3.reuse ;  /* 0x0000000318137220 */ /* 0x080fe20000410000 */
[C---:B-1----:R-:W-:Y:S03]  /*25d80*/  HMMA.16816.F32.BF16 R28, R184.reuse, R8, R28 ;  /* 0x00000008b81c723c */ /* 0x042fe6000004181c */
[-C--:B------:R-:W-:Y:S02]  /*25d90*/  FMUL.FTZ R20, R25, R3.reuse ;  /* 0x0000000319147220 */ /* 0x080fe40000410000 */
[-C--:B------:R-:W-:Y:S03]  /*25da0*/  FMUL.FTZ R7, R27, R3.reuse ;  /* 0x000000031b077220 */ /* 0x080fe60000410000 */
[----:B------:R-:W1:Y:S01]  /*25db0*/  MUFU.TANH R15, R15 ;  /* 0x0000000f000f7308 */ /* 0x000e620000002400 */
[----:B------:R-:W-:Y:S03]  /*25dc0*/  HMMA.16816.F32.BF16 R32, R184, R10, R32 ;  /* 0x0000000ab820723c */ /* 0x000fe60000041820 */
[-C--:B------:R-:W-:Y:S04]  /*25dd0*/  FMUL.FTZ R8, R26, R3.reuse ;  /* 0x000000031a087220 */ /* 0x080fe80000410000 */
[----:B------:R-:W-:Y:S01]  /*25de0*/  MOV R185, R196 ;  /* 0x000000c400b97202 */ /* 0x000fe20000000f00 */
[----:B------:R-:W-:Y:S01]  /*25df0*/  IMAD.MOV.U32 R184, RZ, RZ, R197 ;  /* 0x000000ffffb87224 */ /* 0x000fe200078e00c5 */
[----:B------:R-:W1:Y:S06]  /*25e00*/  MUFU.TANH R4, R4 ;  /* 0x0000000400047308 */ /* 0x000e6c0000002400 */
        /* <DEDUP_REMOVED lines=91> */
[----:B------:R-:W-:Y:S02]  /*263c0*/  IMAD R10, R34, R22, R10 ;  /* 0x00000016220a7224 */ /* 0x000fe400078e020a */
[----:B------:R-:W-:Y:S02]  /*263d0*/  IMAD.MOV.U32 R29, RZ, RZ, R32 ;  /* 0x000000ffff1d7224 */ /* 0x000fe400078e0020 */
[----:B------:R-:W-:Y:S01]  /*263e0*/  IMAD.IADD R9, R33, 0x1, R10 ;  /* 0x0000000121097824 */ /* 0x000fe200078e020a */
[----:B------:R-:W-:-:S05]  /*263f0*/  BRA `(.L_x_8835) ;  /* 0x0000004000007947 */ /* 0x000fca0003800000 */
.L_x_8834:
[----:B------:R-:W-:Y:S02]  /*26400*/  ULDC.64 UR4, c[0x0][0x118] ;  /* 0x0000460000047ab9 */ /* 0x000fe40000000a00 */
[----:B------:R-:W2:Y:S02]  /*26410*/  LD.E R29, [R164.64+0x38] ;  /* 0x00003804a41d7980 */ /* 0x000ea4000c101900 */
[----:B--2---:R-:W-:Y:S04]  /*26420*/  LEA R29, -R29, RZ, 0x6 ;  /* 0x000000ff1d1d7211 */ /* 0x004fe800078e31ff */
[----:B------:R-:W-:Y:S02]  /*26430*/  SHF.R.S32.HI R9, RZ, 0x1f, R29 ;  /* 0x0000001fff097819 */ /* 0x000fe4000001141d */
.L_x_8835:
[----:B------:R-:W-:Y:S05]  /*26440*/  BSYNC B0 ;  /* 0x0000000000007941 */ /* 0x000fea0003800000 */
.L_x_8833:
        /* <DEDUP_REMOVED lines=116> */
.L_x_8832:
[----:B--234-:R-:W-:Y:S05]  /*26b90*/  BSYNC B1 ;  /* 0x0000000000017941 */ /* 0x01cfea0003800000 */
.L_x_8831:
[----:B------:R-:W2:Y:S01]  /*26ba0*/  S2R R33, SR_TID.X ;  /* 0x0000000000217919 */ /* 0x000ea20000002100 */
[----:B------:R-:W-:Y:S07]  /*26bb0*/  ULDC.64 UR4, c[0x0][0x118] ;  /* 0x0000460000047ab9 */ /* 0x000fee0000000a00 */
[----:B------:R3:W4:Y:S01]  /*26bc0*/  LD.E R165, [R164.64+0xdc] ;  /* 0x0000dc04a4a57980 */ /* 0x000722000c101900 */
[----:B--2---:R-:W-:Y:S04]  /*26bd0*/  SHF.L.U32 R33, R33, 0x1, RZ ;  /* 0x0000000121217819 */ /* 0x004fe800000006ff */
[----:B------:R-:W-:Y:S05]  /*26be0*/  LOP3.LUT R33, R33, 0x6, RZ, 0xc0, !PT ;  /* 0x0000000621217812 */ /* 0x000fea00078ec0ff */
[----:B------:R-:W-:Y:S04]  /*26bf0*/  IMAD R33, R241, 0x40, R33 ;  /* 0x00000040f1217824 */ /* 0x000fe800078e0221 */
[----:B------:R-:W-:Y:S01]  /*26c00*/  IMAD.IADD R23, R246, 0x1, -R33 ;  /* 0x00000001f6177824 */ /* 0x000fe200078e0a21 */
[C---:B------:R-:W-:Y:S02]  /*26c10*/  IADD3 R177, R33.reuse, 0x20, RZ ;  /* 0x0000002021b17810 */ /* 0x040fe40007ffe0ff */
[C---:B------:R-:W-:Y:S02]  /*26c20*/  IADD3 R34, R33.reuse, 0x1, RZ ;  /* 0x0000000121227810 */ /* 0x040fe40007ffe0ff */
[----:B------:R-:W-:Y:S01]  /*26c30*/  IADD3 R31, R33, 0x8, RZ ;  /* 0x00000008211f7810 */ /* 0x000fe20007ffe0ff */
[----:B------:R-:W-:Y:S01]  /*26c40*/  IMAD.IADD R35, R249, 0x1, -R177 ;  /* 0x00000001f9237824 */ /* 0x000fe200078e0ab1 */
[----:B------:R-:W-:Y:S02]  /*26c50*/  IADD3 R10, R33, 0x10, RZ ;  /* 0x00000010210a7810 */ /* 0x000fe40007ffe0ff */
[C---:B------:R-:W-:Y:S01]  /*26c60*/  IADD3 R32, R249.reuse, -R33, RZ ;  /* 0x80000021f9207210 */ /* 0x040fe20007ffe0ff */
[C---:B------:R-:W-:Y:S01]  /*26c70*/  IMAD.IADD R187, R249.reuse, 0x1, -R31 ;  /* 0x00000001f9bb7824 */ /* 0x040fe200078e0a1f */
[----:B------:R-:W-:Y:S01]  /*26c80*/  IABS R181, R35 ;  /* 0x0000002300b57213 */ /* 0x000fe20000000000 */
[----:B------:R-:W-:Y:S01]  /*26c90*/  IMAD.IADD R191, R249, 0x1, -R10 ;  /* 0x00000001f9bf7824 */ /* 0x000fe200078e0a0a */
[----:B------:R-:W-:Y:S02]  /*26ca0*/  IADD3 R35, R33, 0x21, RZ ;  /* 0x0000002121237810 */ /* 0x000fe40007ffe0ff */
[CC--:B------:R-:W-:Y:S02]  /*26cb0*/  ISETP.GE.AND P0, PT, R34.reuse, R245.reuse, PT ;  /* 0x000000f52200720c */ /* 0x0c0fe40003f06270 */
[-C--:B------:R-:W-:Y:S01]  /*26cc0*/  ISETP.GE.AND P3, PT, R34, R248.reuse, PT ;  /* 0x000000f82200720c */ /* 0x080fe20003f66270 */
[----:B---3--:R-:W-:Y:S01]  /*26cd0*/  IMAD.IADD R164, R249, 0x1, -R35 ;  /* 0x00000001f9a47824 */ /* 0x008fe200078e0a23 */
[C---:B------:R-:W-:Y:S01]  /*26ce0*/  ISETP.GE.AND P1, PT, R31.reuse, R248, PT ;  /* 0x000000f81f00720c */ /* 0x040fe20003f26270 */
[----:B------:R-:W2:Y:S01]  /*26cf0*/  I2F R181, R181 ;  /* 0x000000b500b57306 */ /* 0x000ea20000201400 */
[----:B------:R-:W-:Y:S02]  /*26d00*/  IADD3 R178, R246, -R10, RZ ;  /* 0x8000000af6b27210 */ /* 0x000fe40007ffe0ff */
[----:B------:R-:W-:Y:S02]  /*26d10*/  IABS R164, R164 ;  /* 0x000000a400a47213 */ /* 0x000fe40000000000 */
[----:B------:R-:W-:Y:S02]  /*26d20*/  ISETP.GE.AND P5, PT, R31, R245, PT ;  /* 0x000000f51f00720c */ /* 0x000fe40003fa6270 */
[----:B------:R-:W-:Y:S02]  /*26d30*/  ISETP.GE.OR P0, PT, R34, R244, !P0 ;  /* 0x000000f42200720c */ /* 0x000fe40004706670 */
[----:B------:R-:W-:Y:S02]  /*26d40*/  IABS R32, R32 ;  /* 0x0000002000207213 */ /* 0x000fe40000000000 */
[-C--:B------:R-:W-:Y:S02]  /*26d50*/  IADD3 R9, R249, -R34.reuse, RZ ;  /* 0x80000022f9097210 */ /* 0x080fe40007ffe0ff */
[----:B------:R-:W-:Y:S02]  /*26d60*/  IADD3 R188, R246, -R34, RZ ;  /* 0x80000022f6bc7210 */ /* 0x000fe40007ffe0ff */
[-C--:B------:R-:W-:Y:S01]  /*26d70*/  ISETP.GE.OR P3, PT, R34, R247.reuse, !P3 ;  /* 0x000000f72200720c */ /* 0x080fe20005f66670 */
[----:B------:R-:W3:Y:S01]  /*26d80*/  I2F R32, R32 ;  /* 0x0000002000207306 */ /* 0x000ee20000201400 */
[C---:B------:R-:W-:Y:S02]  /*26d90*/  ISETP.GE.OR P1, PT, R31.reuse, R247, !P1 ;  /* 0x000000f71f00720c */ /* 0x040fe40004f26670 */
[C---:B------:R-:W-:Y:S02]  /*26da0*/  IADD3 R29, R246.reuse, -R31, RZ ;  /* 0x8000001ff61d7210 */ /* 0x040fe40007ffe0ff */
[----:B------:R-:W-:Y:S02]  /*26db0*/  ISETP.GE.OR P5, PT, R31, R244, !P5 ;  /* 0x000000f41f00720c */ /* 0x000fe40006fa6670 */
[----:B------:R-:W-:Y:S01]  /*26dc0*/  IABS R31, R178 ;  /* 0x000000b2001f7213 */ /* 0x000fe20000000000 */
[----:B-12---:R-:W-:Y:S01]  /*26dd0*/  FFMA.FTZ R16, -R243, R181, R16 ;  /* 0x000000b5f3107223 */ /* 0x006fe20000010110 */
[----:B------:R-:W-:Y:S01]  /*26de0*/  IABS R23, R23 ;  /* 0x0000001700177213 */ /* 0x000fe20000000000 */
[----:B------:R-:W1:Y:S01]  /*26df0*/  I2F R34, R164 ;  /* 0x000000a400227306 */ /* 0x000e620000201400 */
[----:B------:R-:W-:Y:S02]  /*26e00*/  IABS R187, R187 ;  /* 0x000000bb00bb7213 */ /* 0x000fe40000000000 */
[C---:B------:R-:W-:Y:S02]  /*26e10*/  IADD3 R192, R33.reuse, 0x11, RZ ;  /* 0x0000001121c07810 */ /* 0x040fe40007ffe0ff */
[----:B------:R-:W-:Y:S02]  /*26e20*/  IABS R9, R9 ;  /* 0x0000000900097213 */ /* 0x000fe40000000000 */
[C---:B------:R-:W-:Y:S02]  /*26e30*/  ISETP.GE.AND P4, PT, R33.reuse, R248, PT ;  /* 0x000000f82100720c */ /* 0x040fe40003f86270 */
[C---:B------:R-:W-:Y:S01]  /*26e40*/  IADD3 R186, R33.reuse, 0x18, RZ ;  /* 0x0000001821ba7810 */ /* 0x040fe20007ffe0ff */
[----:B------:R-:W2:Y:S01]  /*26e50*/  I2F R178, R31 ;  /* 0x0000001f00b27306 */ /* 0x000ea20000201400 */
[----:B------:R-:W-:Y:S02]  /*26e60*/  ISETP.GE.OR P4, PT, R33, R247, !P4 ;  /* 0x000000f72100720c */ /* 0x000fe40006786670 */
[----:B------:R-:W-:Y:S01]  /*26e70*/  IABS R191, R191 ;  /* 0x000000bf00bf7213 */ /* 0x000fe20000000000 */
[----:B---3--:R-:W-:Y:S01]  /*26e80*/  FFMA.FTZ R166, -R243, R32, R166 ;  /* 0x00000020f3a67223 */ /* 0x008fe200000101a6 */
[----:B------:R-:W-:Y:S01]  /*26e90*/  IADD3 R183, R33, 0x19, RZ ;  /* 0x0000001921b77810 */ /* 0x000fe20007ffe0ff */
[----:B------:R-:W-:Y:S01]  /*26ea0*/  IMAD.IADD R189, R249, 0x1, -R186 ;  /* 0x00000001f9bd7824 */ /* 0x000fe200078e0aba */
[C---:B------:R-:W-:Y:S02]  /*26eb0*/  ISETP.GE.AND P6, PT, R33.reuse, R245, PT ;  /* 0x000000f52100720c */ /* 0x040fe40003fc6270 */
[----:B------:R-:W-:Y:S01]  /*26ec0*/  IADD3 R30, R33, 0x9, RZ ;  /* 0x00000009211e7810 */ /* 0x000fe20007ffe0ff */
[----:B------:R-:W3:Y:S01]  /*26ed0*/  I2F R23, R23 ;  /* 0x0000001700177306 */ /* 0x000ee20000201400 */
[----:B------:R-:W-:Y:S01]  /*26ee0*/  IABS R189, R189 ;  /* 0x000000bd00bd7213 */ /* 0x000fe20000000000 */
[----:B------:R-:W-:Y:S01]  /*26ef0*/  IMAD.IADD R182, R249, 0x1, -R183 ;  /* 0x00000001f9b67824 */ /* 0x000fe200078e0ab7 */
[----:B------:R-:W-:Y:S01]  /*26f00*/  ISETP.GE.OR P6, PT, R33, R244, !P6 ;  /* 0x000000f42100720c */ /* 0x000fe200077c6670 */
[----:B-1----:R-:W-:Y:S01]  /*26f10*/  FFMA.FTZ R18, -R243, R34, R18 ;  /* 0x00000022f3127223 */ /* 0x002fe20000010112 */
[----:B------:R-:W-:Y:S02]  /*26f20*/  IADD3 R164, R246, -R192, RZ ;  /* 0x800000c0f6a47210 */ /* 0x000fe40007ffe0ff */
[----:B------:R-:W-:Y:S02]  /*26f30*/  IABS R182, R182 ;  /* 0x000000b600b67213 */ /* 0x000fe40000000000 */
[----:B------:R-:W-:Y:S01]  /*26f40*/  IABS R164, R164 ;  /* 0x000000a400a47213 */ /* 0x000fe20000000000 */
[----:B------:R-:W1:Y:S01]  /*26f50*/  I2F R187, R187 ;  /* 0x000000bb00bb7306 */ /* 0x000e620000201400 */
[----:B------:R-:W-:Y:S02]  /*26f60*/  IADD3 R22, R249, -R30, RZ ;  /* 0x8000001ef9167210 */ /* 0x000fe40007ffe0ff */
[----:B------:R-:W-:Y:S01]  /*26f70*/  IABS R29, R29 ;  /* 0x0000001d001d7213 */ /* 0x000fe20000000000 */
[----:B--2---:R-:W-:Y:S01]  /*26f80*/  FFMA.FTZ R12, -R243, R178, R12 ;  /* 0x000000b2f30c7223 */ /* 0x004fe2000001010c */
[----:B------:R-:W-:Y:S02]  /*26f90*/  IADD3 R31, R33, 0x29, RZ ;  /* 0x00000029211f7810 */ /* 0x000fe40007ffe0ff */
[----:B------:R-:W-:Y:S02]  /*26fa0*/  IADD3 R190, R249, -R192, RZ ;  /* 0x800000c0f9be7210 */ /* 0x000fe40007ffe0ff */
[----:B------:R-:W-:Y:S01]  /*26fb0*/  IABS R22, R22 ;  /* 0x0000001600167213 */ /* 0x000fe20000000000 */
[----:B------:R-:W2:Y:S01]  /*26fc0*/  I2F R9, R9 ;  /* 0x0000000900097306 */ /* 0x000ea20000201400 */
[----:B------:R-:W-:Y:S02]  /*26fd0*/  IABS R190, R190 ;  /* 0x000000be00be7213 */ /* 0x000fe40000000000 */
[----:B------:R-:W-:Y:S01]  /*26fe0*/  IABS R188, R188 ;  /* 0x000000bc00bc7213 */ /* 0x000fe20000000000 */
[----:B---3--:R-:W-:Y:S01]  /*26ff0*/  FFMA.FTZ R173, -R243, R23, R173 ;  /* 0x00000017f3ad7223 */ /* 0x008fe200000101ad */
[----:B------:R-:W-:Y:S01]  /*27000*/  FSEL R23, R166, -INF , !P4 ;  /* 0xff800000a6177808 */ /* 0x000fe20006000000 */
[----:B------:R-:W-:Y:S01]  /*27010*/  IMAD.MOV.U32 R166, RZ, RZ, R164 ;  /* 0x000000ffffa67224 */ /* 0x000fe200078e00a4 */
[----:B------:R-:W-:Y:S02]  /*27020*/  IADD3 R164, R249, -R31, RZ ;  /* 0x8000001ff9a47210 */ /* 0x000fe40007ffe0ff */
[C---:B------:R-:W-:Y:S01]  /*27030*/  ISETP.GE.AND P2, PT, R30.reuse, R248, PT ;  /* 0x000000f81e00720c */ /* 0x040fe20003f46270 */
[----:B------:R-:W3:Y:S01]  /*27040*/  I2F R191, R191 ;  /* 0x000000bf00bf7306 */ /* 0x000ee20000201400 */
[----:B------:R-:W-:Y:S02]  /*27050*/  IABS R164, R164 ;  /* 0x000000a400a47213 */ /* 0x000fe40000000000 */
[----:B------:R-:W-:Y:S01]  /*27060*/  ISETP.GE.OR P2, PT, R30, R247, !P2 ;  /* 0x000000f71e00720c */ /* 0x000fe20005746670 */
[----:B-1----:R-:W-:Y:S01]  /*27070*/  FFMA.FTZ R175, -R243, R187, R175 ;  /* 0x000000bbf3af7223 */ /* 0x002fe200000101af */
[----:B------:R-:W-:Y:S02]  /*27080*/  IADD3 R179, R246, -R30, RZ ;  /* 0x8000001ef6b37210 */ /* 0x000fe40007ffe0ff */
[----:B------:R-:W-:Y:S02]  /*27090*/  IADD3 R32, R33, 0x28, RZ ;  /* 0x0000002821207810 */ /* 0x000fe40007ffe0ff */
[----:B------:R-:W-:Y:S01]  /*270a0*/  IABS R179, R179 ;  /* 0x000000b300b37213 */ /* 0x000fe20000000000 */
[----:B------:R-:W1:Y:S01]  /*270b0*/  I2F R187, R164 ;  /* 0x000000a400bb7306 */ /* 0x000e620000201400 */
[----:B------:R-:W-:Y:S01]  /*270c0*/  ISETP.GE.AND P4, PT, R30, R245, PT ;  /* 0x000000f51e00720c */ /* 0x000fe20003f86270 */
[----:B------:R-:W-:Y:S02]  /*270d0*/  IMAD.IADD R180, R249, 0x1, -R32 ;  /* 0x00000001f9b47824 */ /* 0x000fe400078e0a20 */
[----:B--2---:R-:W-:Y:S01]  /*270e0*/  FFMA.FTZ R172, -R243, R9, R172 ;  /* 0x00000009f3ac7223 */ /* 0x004fe200000101ac */
[----:B------:R-:W-:Y:S02]  /*270f0*/  FSEL R9, R173, -INF , !P6 ;  /* 0xff800000ad097808 */ /* 0x000fe40007000000 */
[----:B------:R-:W-:Y:S02]  /*27100*/  ISETP.GE.AND P6, PT, R10, R248, PT ;  /* 0x000000f80a00720c */ /* 0x000fe40003fc6270 */
[----:B------:R-:W-:Y:S01]  /*27110*/  FSEL R172, R172, -INF , !P3 ;  /* 0xff800000acac7808 */ /* 0x000fe20005800000 */
[----:B------:R-:W2:Y:S01]  /*27120*/  I2F R189, R189 ;  /* 0x000000bd00bd7306 */ /* 0x000ea20000201400 */
[C---:B------:R-:W-:Y:S02]  /*27130*/  ISETP.GE.AND P3, PT, R10.reuse, R245, PT ;  /* 0x000000f50a00720c */ /* 0x040fe40003f66270 */
[C---:B------:R-:W-:Y:S01]  /*27140*/  ISETP.GE.OR P6, PT, R10.reuse, R247, !P6 ;  /* 0x000000f70a00720c */ /* 0x040fe200077c6670 */
[C---:B---3--:R-:W-:Y:S01]  /*27150*/  FFMA.FTZ R170, -R243.reuse, R191, R170 ;  /* 0x000000bff3aa7223 */ /* 0x048fe200000101aa */
[----:B------:R-:W-:Y:S01]  /*27160*/  ISETP.GE.OR P3, PT, R10, R244, !P3 ;  /* 0x000000f40a00720c */ /* 0x000fe20005f66670 */
[----:B------:R-:W-:Y:S01]  /*27170*/  IMAD.IADD R10, R246, 0x1, -R186 ;  /* 0x00000001f60a7824 */ /* 0x000fe200078e0aba */
[----:B------:R-:W-:Y:S02]  /*27180*/  IABS R180, R180 ;  /* 0x000000b400b47213 */ /* 0x000fe40000000000 */
[----:B------:R-:W-:Y:S01]  /*27190*/  FSEL R194, R170, -INF , !P6 ;  /* 0xff800000aac27808 */ /* 0x000fe20007000000 */
[----:B------:R-:W3:Y:S01]  /*271a0*/  I2F R182, R182 ;  /* 0x000000b600b67306 */ /* 0x000ee20000201400 */
[----:B------:R-:W-:Y:S02]  /*271b0*/  ISETP.GE.AND P6, PT, R186, R248, PT ;  /* 0x000000f8ba00720c */ /* 0x000fe40003fc6270 */
[----:B------:R-:W-:Y:S01]  /*271c0*/  FSEL R198, R12, -INF , !P3 ;  /* 0xff8000000cc67808 */ /* 0x000fe20005800000 */
[----:B-1----:R-:W-:Y:S01]  /*271d0*/  FFMA.FTZ R20, -R243, R187, R20 ;  /* 0x000000bbf3147223 */ /* 0x002fe20000010114 */
[----:B------:R-:W-:Y:S02]  /*271e0*/  IABS R164, R10 ;  /* 0x0000000a00a47213 */ /* 0x000fe40000000000 */
[----:B------:R-:W-:Y:S02]  /*271f0*/  ISETP.GE.OR P6, PT, R186, R247, !P6 ;  /* 0x000000f7ba00720c */ /* 0x000fe400077c6670 */
[----:B------:R-:W-:Y:S01]  /*27200*/  ISETP.GE.AND P3, PT, R32, R245, PT ;  /* 0x000000f52000720c */ /* 0x000fe20003f66270 */
[----:B------:R-:W1:Y:S01]  /*27210*/  I2F R29, R29 ;  /* 0x0000001d001d7306 */ /* 0x000e620000201400 */
[-C--:B------:R-:W-:Y:S02]  /*27220*/  ISETP.GE.OR P4, PT, R30, R244.reuse, !P4 ;  /* 0x000000f41e00720c */ /* 0x080fe40006786670 */
[----:B------:R-:W-:Y:S01]  /*27230*/  IADD3 R30, R33, 0x30, RZ ;  /* 0x00000030211e7810 */ /* 0x000fe20007ffe0ff */
[----:B--2---:R-:W-:Y:S01]  /*27240*/  FFMA.FTZ R14, -R243, R189, R14 ;  /* 0x000000bdf30e7223 */ /* 0x004fe2000001010e */
[----:B------:R-:W-:Y:S03]  /*27250*/  ISETP.GE.OR P3, PT, R32, R244, !P3 ;  /* 0x000000f42000720c */ /* 0x000fe60005f66670 */
[----:B------:R-:W-:Y:S01]  /*27260*/  IMAD.IADD R12, R246, 0x1, -R30 ;  /* 0x00000001f60c7824 */ /* 0x000fe200078e0a1e */
[----:B------:R-:W-:Y:S01]  /*27270*/  FSEL R196, R14, -INF , !P6 ;  /* 0xff8000000ec47808 */ /* 0x000fe20007000000 */
[----:B------:R-:W2:Y:S01]  /*27280*/  I2F R22, R22 ;  /* 0x0000001600167306 */ /* 0x000ea20000201400 */
[----:B------:R-:W-:Y:S02]  /*27290*/  ISETP.GE.AND P6, PT, R183, R248, PT ;  /* 0x000000f8b700720c */ /* 0x000fe40003fc6270 */
[----:B------:R-:W-:Y:S01]  /*272a0*/  IABS R12, R12 ;  /* 0x0000000c000c7213 */ /* 0x000fe20000000000 */
[----:B---3--:R-:W-:Y:S01]  /*272b0*/  FFMA.FTZ R15, -R243, R182, R15 ;  /* 0x000000b6f30f7223 */ /* 0x008fe2000001010f */
[----:B------:R-:W-:Y:S04]  /*272c0*/  ISETP.GE.OR P6, PT, R183, R247, !P6 ;  /* 0x000000f7b700720c */ /* 0x000fe800077c6670 */
[----:B------:R-:W-:Y:S01]  /*272d0*/  FSEL R197, R15, -INF , !P6 ;  /* 0xff8000000fc57808 */ /* 0x000fe20007000000 */
[----:B------:R-:W3:Y:S01]  /*272e0*/  I2F R190, R190 ;  /* 0x000000be00be7306 */ /* 0x000ee20000201400 */
[----:B------:R-:W-:Y:S01]  /*272f0*/  ISETP.GE.AND P6, PT, R177, R248, PT ;  /* 0x000000f8b100720c */ /* 0x000fe20003fc6270 */
[----:B-1----:R-:W-:Y:S01]  /*27300*/  FFMA.FTZ R169, -R243, R29, R169 ;  /* 0x0000001df3a97223 */ /* 0x002fe200000101a9 */
[----:B------:R-:W-:Y:S02]  /*27310*/  IADD3 R29, R33, 0x38, RZ ;  /* 0x00000038211d7810 */ /* 0x000fe40007ffe0ff */
[----:B------:R-:W-:Y:S02]  /*27320*/  ISETP.GE.OR P6, PT, R177, R247, !P6 ;  /* 0x000000f7b100720c */ /* 0x000fe400077c6670 */
[----:B------:R-:W-:Y:S03]  /*27330*/  IADD3 R15, R249, -R29, RZ ;  /* 0x8000001df90f7210 */ /* 0x000fe60007ffe0ff */
[----:B------:R-:W1:Y:S01]  /*27340*/  I2F R173, R164 ;  /* 0x000000a400ad7306 */ /* 0x000e620000201400 */
[----:B------:R-:W-:Y:S02]  /*27350*/  FSEL R193, R16, -INF , !P6 ;  /* 0xff80000010c17808 */ /* 0x000fe40007000000 */
[----:B------:R-:W-:Y:S01]  /*27360*/  IABS R15, R15 ;  /* 0x0000000f000f7213 */ /* 0x000fe20000000000 */
[----:B--2---:R-:W-:Y:S01]  /*27370*/  FFMA.FTZ R176, -R243, R22, R176 ;  /* 0x00000016f3b07223 */ /* 0x004fe200000101b0 */
[----:B------:R-:W-:Y:S02]  /*27380*/  FSEL R22, R175, -INF , !P1 ;  /* 0xff800000af167808 */ /* 0x000fe40004800000 */
[-C--:B------:R-:W-:Y:S02]  /*27390*/  ISETP.GE.AND P1, PT, R192, R248.reuse, PT ;  /* 0x000000f8c000720c */ /* 0x080fe40003f26270 */
[----:B------:R-:W-:Y:S01]  /*273a0*/  FSEL R10, R176, -INF , !P2 ;  /* 0xff800000b00a7808 */ /* 0x000fe20005000000 */
[----:B------:R-:W2:Y:S01]  /*273b0*/  I2F R188, R188 ;  /* 0x000000bc00bc7306 */ /* 0x000ea20000201400 */
[----:B------:R-:W-:Y:S01]  /*273c0*/  ISETP.GE.OR P1, PT, R192, R247, !P1 ;  /* 0x000000f7c000720c */ /* 0x000fe20004f26670 */
[----:B------:R-:W-:Y:S01]  /*273d0*/  IMAD.IADD R176, R246, 0x1, -R183 ;  /* 0x00000001f6b07824 */ /* 0x000fe200078e0ab7 */
[----:B------:R-:W-:Y:S01]  /*273e0*/  ISETP.GE.AND P6, PT, R35, R248, PT ;  /* 0x000000f82300720c */ /* 0x000fe20003fc6270 */
[----:B---3--:R-:W-:Y:S01]  /*273f0*/  FFMA.FTZ R171, -R243, R190, R171 ;  /* 0x000000bef3ab7223 */ /* 0x008fe200000101ab */
[----:B------:R-:W-:Y:S02]  /*27400*/  ISETP.GE.AND P2, PT, R192, R245, PT ;  /* 0x000000f5c000720c */ /* 0x000fe40003f46270 */
[----:B------:R-:W-:Y:S01]  /*27410*/  IABS R170, R176 ;  /* 0x000000b000aa7213 */ /* 0x000fe20000000000 */
[----:B------:R-:W-:Y:S01]  /*27420*/  IMAD.IADD R176, R246, 0x1, -R177 ;  /* 0x00000001f6b07824 */ /* 0x000fe200078e0ab1 */
[----:B------:R-:W-:Y:S01]  /*27430*/  FSEL R195, R171, -INF , !P1 ;  /* 0xff800000abc37808 */ /* 0x000fe20004800000 */
[----:B------:R-:W3:Y:S01]  /*27440*/  I2F R16, R15 ;  /* 0x0000000f00107306 */ /* 0x000ee20000201400 */
[----:B------:R-:W-:Y:S02]  /*27450*/  ISETP.GE.OR P6, PT, R35, R247, !P6 ;  /* 0x000000f72300720c */ /* 0x000fe400077c6670 */
[----:B------:R-:W-:Y:S01]  /*27460*/  ISETP.GE.OR P2, PT, R192, R244, !P2 ;  /* 0x000000f4c000720c */ /* 0x000fe20005746670 */
[----:B-1----:R-:W-:Y:S01]  /*27470*/  FFMA.FTZ R4, -R243, R173, R4 ;  /* 0x000000adf3047223 */ /* 0x002fe20000010104 */
[----:B------:R-:W-:Y:S02]  /*27480*/  IADD3 R164, R33, 0x31, RZ ;  /* 0x0000003121a47810 */ /* 0x000fe40007ffe0ff */
[----:B------:R-:W-:Y:S02]  /*27490*/  FSEL R192, R18, -INF , !P6 ;  /* 0xff80000012c07808 */ /* 0x000fe40007000000 */
[----:B------:R-:W-:Y:S01]  /*274a0*/  IADD3 R171, R249, -R164, RZ ;  /* 0x800000a4f9ab7210 */ /* 0x000fe20007ffe0ff */
[----:B------:R-:W1:Y:S01]  /*274b0*/  I2F R166, R166 ;  /* 0x000000a600a67306 */ /* 0x000e620000201400 */
[C---:B------:R-:W-:Y:S02]  /*274c0*/  ISETP.GE.AND P6, PT, R32.reuse, R248, PT ;  /* 0x000000f82000720c */ /* 0x040fe40003fc6270 */
[----:B------:R-:W-:Y:S01]  /*274d0*/  IABS R171, R171 ;  /* 0x000000ab00ab7213 */ /* 0x000fe20000000000 */
[----:B--2---:R-:W-:Y:S01]  /*274e0*/  FFMA.FTZ R174, -R243, R188, R174 ;  /* 0x000000bcf3ae7223 */ /* 0x004fe200000101ae */
[----:B------:R-:W-:Y:S02]  /*274f0*/  ISETP.GE.OR P6, PT, R32, R247, !P6 ;  /* 0x000000f72000720c */ /* 0x000fe400077c6670 */
[----:B------:R-:W-:Y:S02]  /*27500*/  IADD3 R32, R246, -R32, RZ ;  /* 0x80000020f6207210 */ /* 0x000fe40007ffe0ff */
[----:B------:R-:W-:Y:S01]  /*27510*/  FSEL R14, R174, -INF , !P0 ;  /* 0xff800000ae0e7808 */ /* 0x000fe20004000000 */
[----:B------:R-:W2:Y:S01]  /*27520*/  I2F R179, R179 ;  /* 0x000000b300b37306 */ /* 0x000ea20000201400 */
[----:B------:R-:W-:Y:S02]  /*27530*/  IADD3 R175, R249, -R30, RZ ;  /* 0x8000001ef9af7210 */ /* 0x000fe40007ffe0ff */
[----:B------:R-:W-:Y:S01]  /*27540*/  IABS R32, R32 ;  /* 0x0000002000207213 */ /* 0x000fe20000000000 */
[----:B---3--:R-:W-:Y:S01]  /*27550*/  FFMA.FTZ R28, -R243, R16, R28 ;  /* 0x00000010f31c7223 */ /* 0x008fe2000001011c */
[----:B------:R-:W-:Y:S02]  /*27560*/  IADD3 R15, R33, 0x39, RZ ;  /* 0x00000039210f7810 */ /* 0x000fe40007ffe0ff */
[----:B------:R-:W-:Y:S02]  /*27570*/  FMNMX.FTZ R16, R23, R2, !PT ;  /* 0x0000000217107209 */ /* 0x000fe40007810000 */
[----:B------:R-:W-:Y:S01]  /*27580*/  ISETP.GE.AND P0, PT, R183, R245, PT ;  /* 0x000000f5b700720c */ /* 0x000fe20003f06270 */
[----:B------:R-:W3:Y:S01]  /*27590*/  I2F R174, R171 ;  /* 0x000000ab00ae7306 */ /* 0x000ee20000201400 */
[----:B------:R-:W-:Y:S01]  /*275a0*/  IMAD.IADD R33, R249, 0x1, -R15 ;  /* 0x00000001f9217824 */ /* 0x000fe200078e0a0f */
[----:B------:R-:W-:Y:S01]  /*275b0*/  IABS R175, R175 ;  /* 0x000000af00af7213 */ /* 0x000fe20000000000 */
[----:B-1----:R-:W-:Y:S01]  /*275c0*/  FFMA.FTZ R13, -R243, R166, R13 ;  /* 0x000000a6f30d7223 */ /* 0x002fe2000001010d */
[----:B------:R-:W-:Y:S02]  /*275d0*/  FMNMX.FTZ R16, R172, R16, !PT ;  /* 0x00000010ac107209 */ /* 0x000fe40007810000 */
[----:B------:R-:W-:Y:S02]  /*275e0*/  IABS R33, R33 ;  /* 0x0000002100217213 */ /* 0x000fe40000000000 */
[----:B------:R-:W-:Y:S02]  /*275f0*/  FSEL R199, R13, -INF , !P2 ;  /* 0xff8000000dc77808 */ /* 0x000fe40005000000 */
[----:B------:R-:W1:Y:S01]  /*27600*/  I2F R170, R170 ;  /* 0x000000aa00aa7306 */ /* 0x000e620000201400 */
[-C--:B------:R-:W-:Y:S02]  /*27610*/  ISETP.GE.OR P0, PT, R183, R244.reuse, !P0 ;  /* 0x000000f4b700720c */ /* 0x080fe40004706670 */
[C---:B------:R-:W-:Y:S01]  /*27620*/  ISETP.GE.AND P1, PT, R186.reuse, R245, PT ;  /* 0x000000f5ba00720c */ /* 0x040fe20003f26270 */
[----:B--2---:R-:W-:Y:S01]  /*27630*/  FFMA.FTZ R168, -R243, R179, R168 ;  /* 0x000000b3f3a87223 */ /* 0x004fe200000101a8 */
[-C--:B------:R-:W-:Y:S02]  /*27640*/  ISETP.GE.AND P2, PT, R31, R245.reuse, PT ;  /* 0x000000f51f00720c */ /* 0x080fe40003f46270 */
[-C--:B------:R-:W-:Y:S02]  /*27650*/  ISETP.GE.OR P1, PT, R186, R244.reuse, !P1 ;  /* 0x000000f4ba00720c */ /* 0x080fe40004f26670 */
[----:B------:R-:W-:Y:S01]  /*27660*/  FSEL R168, R168, -INF , !P4 ;  /* 0xff800000a8a87808 */ /* 0x000fe20006000000 */
[----:B------:R-:W2:Y:S01]  /*27670*/  I2F R180, R180 ;  /* 0x000000b400b47306 */ /* 0x000ea20000201400 */
[----:B------:R-:W-:Y:S02]  /*27680*/  ISETP.GE.AND P4, PT, R35, R245, PT ;  /* 0x000000f52300720c */ /* 0x000fe40003f86270 */
[----:B------:R-:W-:Y:S01]  /*27690*/  ISETP.GE.OR P2, PT, R31, R244, !P2 ;  /* 0x000000f41f00720c */ /* 0x000fe20005746670 */
[----:B---3--:R-:W-:Y:S01]  /*276a0*/  FFMA.FTZ R27, -R243, R174, R27 ;  /* 0x000000aef31b7223 */ /* 0x008fe2000001011b */
[----:B------:R-:W-:Y:S02]  /*276b0*/  IABS R171, R176 ;  /* 0x000000b000ab7213 */ /* 0x000fe40000000000 */
[----:B------:R-:W-:Y:S02]  /*276c0*/  IADD3 R176, R246, -R35, RZ ;  /* 0x80000023f6b07210 */ /* 0x000fe40007ffe0ff */
[----:B------:R-:W-:Y:S01]  /*276d0*/  ISETP.GE.OR P4, PT, R35, R244, !P4 ;  /* 0x000000f42300720c */ /* 0x000fe20006786670 */
[----:B------:R-:W3:Y:S01]  /*276e0*/  I2F R13, R32 ;  /* 0x00000020000d7306 */ /* 0x000ee20000201400 */
[----:B------:R-:W-:Y:S02]  /*276f0*/  IABS R176, R176 ;  /* 0x000000b000b07213 */ /* 0x000fe40000000000 */
[----:B------:R-:W-:Y:S01]  /*27700*/  FSEL R169, R169, -INF , !P5 ;  /* 0xff800000a9a97808 */ /* 0x000fe20006800000 */
[----:B-1----:R-:W-:Y:S01]  /*27710*/  FFMA.FTZ R5, -R243, R170, R5 ;  /* 0x000000aaf3057223 */ /* 0x002fe20000010105 */
[----:B------:R-:W-:Y:S04]  /*27720*/  ISETP.GE.AND P5, PT, R177, R245, PT ;  /* 0x000000f5b100720c */ /* 0x000fe80003fa6270 */
[----:B------:R-:W-:Y:S01]  /*27730*/  FSEL R35, R5, -INF , !P0 ;  /* 0xff80000005237808 */ /* 0x000fe20004000000 */
[----:B------:R-:W1:Y:S01]  /*27740*/  I2F R171, R171 ;  /* 0x000000ab00ab7306 */ /* 0x000e620000201400 */
[----:B------:R-:W-:Y:S02]  /*27750*/  FMNMX.FTZ R5, R22, R16, !PT ;  /* 0x0000001016057209 */ /* 0x000fe40007810000 */
[----:B------:R-:W-:Y:S01]  /*27760*/  ISETP.GE.OR P5, PT, R177, R244, !P5 ;  /* 0x000000f4b100720c */ /* 0x000fe20006fa6670 */
[----:B--2---:R-:W-:Y:S01]  /*27770*/  FFMA.FTZ R19, -R243, R180, R19 ;  /* 0x000000b4f3137223 */ /* 0x004fe20000010113 */
[----:B------:R-:W-:Y:S02]  /*27780*/  FMNMX.FTZ R5, R10, R5, !PT ;  /* 0x000000050a057209 */ /* 0x000fe40007810000 */
[----:B------:R-:W-:Y:S02]  /*27790*/  IADD3 R16, R246, -R164, RZ ;  /* 0x800000a4f6107210 */ /* 0x000fe40007ffe0ff */
[----:B------:R-:W-:Y:S01]  /*277a0*/  FMNMX.FTZ R5, R194, R5, !PT ;  /* 0x00000005c2057209 */ /* 0x000fe20007810000 */
[----:B------:R-:W2:Y:S01]  /*277b0*/  I2F R175, R175 ;  /* 0x000000af00af7306 */ /* 0x000ea20000201400 */
[----:B------:R-:W-:Y:S02]  /*277c0*/  FSEL R252, R19, -INF , !P6 ;  /* 0xff80000013fc7808 */ /* 0x000fe40007000000 */
[----:B------:R-:W-:Y:S01]  /*277d0*/  ISETP.GE.AND P6, PT, R31, R248, PT ;  /* 0x000000f81f00720c */ /* 0x000fe20003fc6270 */
[----:B---3--:R-:W-:Y:S01]  /*277e0*/  FFMA.FTZ R8, -R243, R13, R8 ;  /* 0x0000000df3087223 */ /* 0x008fe20000010108 */
[----:B------:R-:W-:Y:S01]  /*277f0*/  FMNMX.FTZ R18, R195, R5, !PT ;  /* 0x00000005c3127209 */ /* 0x000fe20007810000 */
[----:B------:R-:W-:Y:S01]  /*27800*/  IMAD.MOV.U32 R32, RZ, RZ, R252 ;  /* 0x000000ffff207224 */ /* 0x000fe200078e00fc */
[----:B------:R-:W-:Y:S02]  /*27810*/  ISETP.GE.OR P6, PT, R31, R247, !P6 ;  /* 0x000000f71f00720c */ /* 0x000fe400077c6670 */
[----:B------:R-:W-:Y:S01]  /*27820*/  IADD3 R31, R246, -R31, RZ ;  /* 0x8000001ff61f7210 */ /* 0x000fe20007ffe0ff */
[----:B------:R-:W3:Y:S01]  /*27830*/  I2F R33, R33 ;  /* 0x0000002100217306 */ /* 0x000ee20000201400 */
[----:B------:R-:W-:Y:S02]  /*27840*/  FMNMX.FTZ R18, R196, R18, !PT ;  /* 0x00000012c4127209 */ /* 0x000fe40007810000 */
[----:B------:R-:W-:Y:S01]  /*27850*/  FMNMX.FTZ R5, R9, R0, !PT ;  /* 0x0000000009057209 */ /* 0x000fe20007810000 */
[C---:B-1----:R-:W-:Y:S01]  /*27860*/  FFMA.FTZ R17, -R243.reuse, R171, R17 ;  /* 0x000000abf3117223 */ /* 0x042fe20000010111 */
[----:B------:R-:W-:Y:S02]  /*27870*/  FSEL R19, R20, -INF , !P6 ;  /* 0xff80000014137808 */ /* 0x000fe40007000000 */
[----:B------:R-:W-:Y:S02]  /*27880*/  ISETP.GE.AND P6, PT, R30, R248, PT ;  /* 0x000000f81e00720c */ /* 0x000fe40003fc6270 */
[----:B------:R-:W-:Y:S01]  /*27890*/  FSEL R252, R4, -INF , !P1 ;  /* 0xff80000004fc7808 */ /* 0x000fe20004800000 */
[----:B------:R-:W1:Y:S01]  /*278a0*/  I2F R176, R176 ;  /* 0x000000b000b07306 */ /* 0x000e620000201400 */
[----:B------:R-:W-:Y:S02]  /*278b0*/  IABS R4, R31 ;  /* 0x0000001f00047213 */ /* 0x000fe40000000000 */
[----:B------:R-:W-:Y:S01]  /*278c0*/  MOV R31, R193 ;  /* 0x000000c1001f7202 */ /* 0x000fe20000000f00 */
[----:B--2---:R-:W-:Y:S01]  /*278d0*/  FFMA.FTZ R25, -R243, R175, R25 ;  /* 0x000000aff3197223 */ /* 0x004fe20000010119 */
[----:B------:R-:W-:Y:S02]  /*278e0*/  FMNMX.FTZ R18, R197, R18, !PT ;  /* 0x00000012c5127209 */ /* 0x000fe40007810000 */
[----:B------:R-:W-:Y:S02]  /*278f0*/  FMNMX.FTZ R5, R14, R5, !PT ;  /* 0x000000050e057209 */ /* 0x000fe40007810000 */
[----:B------:R-:W-:Y:S01]  /*27900*/  ISETP.GE.OR P6, PT, R30, R247, !P6 ;  /* 0x000000f71e00720c */ /* 0x000fe200077c6670 */
[----:B------:R-:W2:Y:S01]  /*27910*/  I2F R4, R4 ;  /* 0x0000000400047306 */ /* 0x000ea20000201400 */
[----:B------:R-:W-:Y:S02]  /*27920*/  FMNMX.FTZ R18, R31, R18, !PT ;  /* 0x000000121f127209 */ /* 0x000fe40007810000 */
[----:B------:R-:W-:Y:S01]  /*27930*/  FSEL R34, R17, -INF , !P5 ;  /* 0xff80000011227808 */ /* 0x000fe20006800000 */
[----:B---3--:R-:W-:Y:S01]  /*27940*/  FFMA.FTZ R26, -R243, R33, R26 ;  /* 0x00000021f31a7223 */ /* 0x008fe2000001011a */
[----:B------:R-:W-:Y:S02]  /*27950*/  MOV R33, R192 ;  /* 0x000000c000217202 */ /* 0x000fe40000000f00 */
[----:B------:R-:W-:Y:S01]  /*27960*/  FMNMX.FTZ R17, R169, R5, !PT ;  /* 0x00000005a9117209 */ /* 0x000fe20007810000 */
[----:B------:R-:W-:Y:S01]  /*27970*/  IMAD.IADD R5, R246, 0x1, -R15 ;  /* 0x00000001f6057824 */ /* 0x000fe200078e0a0f */
[----:B------:R-:W-:Y:S01]  /*27980*/  FSEL R180, R25, -INF , !P6 ;  /* 0xff80000019b47808 */ /* 0x000fe20007000000 */
[----:B------:R-:W3:Y:S01]  /*27990*/  I2F R12, R12 ;  /* 0x0000000c000c7306 */ /* 0x000ee20000201400 */
[----:B------:R-:W-:Y:S02]  /*279a0*/  FMNMX.FTZ R18, R33, R18, !PT ;  /* 0x0000001221127209 */ /* 0x000fe40007810000 */
[----:B------:R-:W-:Y:S01]  /*279b0*/  ISETP.GE.AND P6, PT, R164, R248, PT ;  /* 0x000000f8a400720c */ /* 0x000fe20003fc6270 */
[C---:B-1----:R-:W-:Y:S01]  /*279c0*/  FFMA.FTZ R6, -R243.reuse, R176, R6 ;  /* 0x000000b0f3067223 */ /* 0x042fe20000010106 */
[----:B------:R-:W-:Y:S02]  /*279d0*/  FMNMX.FTZ R17, R168, R17, !PT ;  /* 0x00000011a8117209 */ /* 0x000fe40007810000 */
[----:B------:R-:W-:Y:S02]  /*279e0*/  IADD3 R13, R246, -R29, RZ ;  /* 0x8000001df60d7210 */ /* 0x000fe40007ffe0ff */
[----:B------:R-:W-:Y:S02]  /*279f0*/  IABS R16, R16 ;  /* 0x0000001000107213 */ /* 0x000fe40000000000 */
[----:B------:R-:W-:Y:S02]  /*27a00*/  ISETP.GE.OR P6, PT, R164, R247, !P6 ;  /* 0x000000f7a400720c */ /* 0x000fe400077c6670 */
[----:B------:R-:W-:Y:S01]  /*27a10*/  FMNMX.FTZ R18, R32, R18, !PT ;  /* 0x0000001220127209 */ /* 0x000fe20007810000 */
[----:B--2---:R-:W-:Y:S01]  /*27a20*/  FFMA.FTZ R7, -R243, R4, R7 ;  /* 0x00000004f3077223 */ /* 0x004fe20000010107 */
[----:B------:R-:W-:Y:S01]  /*27a30*/  FMNMX.FTZ R17, R198, R17, !PT ;  /* 0x00000011c6117209 */ /* 0x000fe20007810000 */
[----:B------:R-:W1:Y:S01]  /*27a40*/  I2F R16, R16 ;  /* 0x0000001000107306 */ /* 0x000e620000201400 */
[----:B------:R-:W-:Y:S02]  /*27a50*/  IABS R13, R13 ;  /* 0x0000000d000d7213 */ /* 0x000fe40000000000 */
[----:B------:R-:W-:Y:S02]  /*27a60*/  FSEL R179, R27, -INF , !P6 ;  /* 0xff8000001bb37808 */ /* 0x000fe40007000000 */
[----:B------:R-:W-:Y:S02]  /*27a70*/  ISETP.GE.AND P6, PT, R29, R248, PT ;  /* 0x000000f81d00720c */ /* 0x000fe40003fc6270 */
[----:B------:R-:W-:Y:S01]  /*27a80*/  FMNMX.FTZ R18, R19, R18, !PT ;  /* 0x0000001213127209 */ /* 0x000fe20007810000 */
[----:B---3--:R-:W-:Y:S01]  /*27a90*/  FFMA.FTZ R21, -R243, R12, R21 ;  /* 0x0000000cf3157223 */ /* 0x008fe20000010115 */
[----:B------:R-:W-:Y:S01]  /*27aa0*/  FMNMX.FTZ R17, R199, R17, !PT ;  /* 0x00000011c7117209 */ /* 0x000fe20007810000 */
[----:B------:R-:W2:Y:S01]  /*27ab0*/  I2F R13, R13 ;  /* 0x0000000d000d7306 */ /* 0x000ea20000201400 */
[----:B------:R-:W-:Y:S02]  /*27ac0*/  IABS R5, R5 ;  /* 0x0000000500057213 */ /* 0x000fe40000000000 */
[----:B------:R-:W-:Y:S02]  /*27ad0*/  ISETP.GE.AND P5, PT, R15, R248, PT ;  /* 0x000000f80f00720c */ /* 0x000fe40003fa6270 */
[----:B------:R-:W-:Y:S02]  /*27ae0*/  ISETP.GE.OR P6, PT, R29, R247, !P6 ;  /* 0x000000f71d00720c */ /* 0x000fe400077c6670 */
[----:B------:R-:W-:Y:S02]  /*27af0*/  FMNMX.FTZ R18, R180, R18, !PT ;  /* 0x00000012b4127209 */ /* 0x000fe40007810000 */
[----:B------:R-:W-:Y:S01]  /*27b00*/  FMNMX.FTZ R17, R252, R17, !PT ;  /* 0x00000011fc117209 */ /* 0x000fe20007810000 */
[----:B------:R-:W3:Y:S01]  /*27b10*/  I2F R5, R5 ;  /* 0x0000000500057306 */ /* 0x000ee20000201400 */
[----:B------:R-:W-:Y:S02]  /*27b20*/  ISETP.GE.OR P5, PT, R15, R247, !P5 ;  /* 0x000000f70f00720c */ /* 0x000fe40006fa6670 */
[----:B------:R-:W-:Y:S01]  /*27b30*/  FSEL R178, R28, -INF , !P6 ;  /* 0xff8000001cb27808 */ /* 0x000fe20007000000 */
[----:B-1----:R-:W-:Y:S01]  /*27b40*/  FFMA.FTZ R11, -R243, R16, R11 ;  /* 0x00000010f30b7223 */ /* 0x002fe2000001010b */
[----:B------:R-:W-:Y:S02]  /*27b50*/  FMNMX.FTZ R18, R179, R18, !PT ;  /* 0x00000012b3127209 */ /* 0x000fe40007810000 */
[----:B------:R-:W-:Y:S02]  /*27b60*/  FMNMX.FTZ R17, R35, R17, !PT ;  /* 0x0000001123117209 */ /* 0x000fe40007810000 */
[----:B------:R-:W-:Y:S02]  /*27b70*/  FSEL R176, R26, -INF , !P5 ;  /* 0xff8000001ab07808 */ /* 0x000fe40006800000 */
[----:B------:R-:W-:Y:S02]  /*27b80*/  FMNMX.FTZ R18, R178, R18, !PT ;  /* 0x00000012b2127209 */ /* 0x000fe40007810000 */
[----:B------:R-:W-:Y:S01]  /*27b90*/  FMNMX.FTZ R17, R34, R17, !PT ;  /* 0x0000001122117209 */ /* 0x000fe20007810000 */
[----:B--2---:R-:W-:Y:S01]  /*27ba0*/  FFMA.FTZ R24, -R243, R13, R24 ;  /* 0x0000000df3187223 */ /* 0x004fe20000010118 */
[----:B------:R-:W-:Y:S02]  /*27bb0*/  FSEL R183, R6, -INF , !P4 ;  /* 0xff80000006b77808 */ /* 0x000fe40006000000 */
[----:B------:R-:W-:Y:S02]  /*27bc0*/  FMNMX.FTZ R4, R176, R18, !PT ;  /* 0x00000012b0047209 */ /* 0x000fe40007810000 */
[----:B------:R-:W-:Y:S02]  /*27bd0*/  ISETP.GE.AND P1, PT, R30, R245, PT ;  /* 0x000000f51e00720c */ /* 0x000fe40003f26270 */
[----:B------:R-:W-:Y:S01]  /*27be0*/  FSEL R182, R8, -INF , !P3 ;  /* 0xff80000008b67808 */ /* 0x000fe20005800000 */
[----:B------:R-:W1:Y:S01]  /*27bf0*/  SHFL.BFLY PT, R6, R4, 0x2, 0x1f ;  /* 0x0c401f0004067f89 */ /* 0x000e6200000e0000 */
[----:B------:R-:W-:Y:S01]  /*27c00*/  FMNMX.FTZ R17, R183, R17, !PT ;  /* 0x00000011b7117209 */ /* 0x000fe20007810000 */
[----:B---3--:R-:W-:Y:S01]  /*27c10*/  FFMA.FTZ R3, -R243, R5, R3 ;  /* 0x00000005f3037223 */ /* 0x008fe20000010103 */
[-C--:B------:R-:W-:Y:S02]  /*27c20*/  ISETP.GE.OR P1, PT, R30, R244.reuse, !P1 ;  /* 0x000000f41e00720c */ /* 0x080fe40004f26670 */
[----:B------:R-:W-:Y:S02]  /*27c30*/  FSEL R181, R7, -INF , !P2 ;  /* 0xff80000007b57808 */ /* 0x000fe40005000000 */
[----:B------:R-:W-:Y:S02]  /*27c40*/  FMNMX.FTZ R17, R182, R17, !PT ;  /* 0x00000011b6117209 */ /* 0x000fe40007810000 */
[CC--:B------:R-:W-:Y:S02]  /*27c50*/  ISETP.GE.AND P0, PT, R164.reuse, R245.reuse, PT ;  /* 0x000000f5a400720c */ /* 0x0c0fe40003f06270 */
[----:B------:R-:W-:Y:S02]  /*27c60*/  ISETP.GE.AND P3, PT, R29, R245, PT ;  /* 0x000000f51d00720c */ /* 0x000fe40003f66270 */
[----:B------:R-:W-:Y:S02]  /*27c70*/  FSEL R175, R21, -INF , !P1 ;  /* 0xff80000015af7808 */ /* 0x000fe40004800000 */
[-C--:B------:R-:W-:Y:S02]  /*27c80*/  ISETP.GE.OR P0, PT, R164, R244.reuse, !P0 ;  /* 0x000000f4a400720c */ /* 0x080fe40004706670 */
[----:B------:R-:W-:Y:S02]  /*27c90*/  FMNMX.FTZ R17, R181, R17, !PT ;  /* 0x00000011b5117209 */ /* 0x000fe40007810000 */
[-C--:B------:R-:W-:Y:S02]  /*27ca0*/  ISETP.GE.OR P3, PT, R29, R244.reuse, !P3 ;  /* 0x000000f41d00720c */ /* 0x080fe40005f66670 */
[----:B------:R-:W-:Y:S02]  /*27cb0*/  ISETP.GE.AND P1, PT, R15, R245, PT ;  /* 0x000000f50f00720c */ /* 0x000fe40003f26270 */
[----:B------:R-:W-:Y:S02]  /*27cc0*/  FSEL R174, R11, -INF , !P0 ;  /* 0xff8000000bae7808 */ /* 0x000fe40004000000 */
[----:B------:R-:W-:Y:S02]  /*27cd0*/  FMNMX.FTZ R17, R175, R17, !PT ;  /* 0x00000011af117209 */ /* 0x000fe40007810000 */
[----:B------:R-:W-:Y:S02]  /*27ce0*/  ISETP.GE.OR P1, PT, R15, R244, !P1 ;  /* 0x000000f40f00720c */ /* 0x000fe40004f26670 */
[----:B------:R-:W-:Y:S02]  /*27cf0*/  FSEL R173, R24, -INF , !P3 ;  /* 0xff80000018ad7808 */ /* 0x000fe40005800000 */
        /* <DEDUP_REMOVED lines=9> */
[----:B----4-:R-:W-:Y:S01]  /*27d90*/  FMUL.FTZ R177, R165, R164 ;  /* 0x000000a4a5b17220 */ /* 0x010fe20000410000 */
        /* <DEDUP_REMOVED lines=17> */
[----:B------:R-:W-:Y:S01]  /*27eb0*/  FFMA.FTZ R180, R180, R165, -R177 ;  /* 0x000000a5b4b47223 */ /* 0x000fe200000108b1 */
[----:B------:R-:W-:Y:S02]  /*27ec0*/  FSEL R4, R164, RZ, P1 ;  /* 0x000000ffa4047208 */ /* 0x000fe40000800000 */
[----:B------:R-:W-:Y:S01]  /*27ed0*/  FSETP.NEU.FTZ.AND P0, PT, R3, -INF , PT ;  /* 0xff8000000300780b */ /* 0x000fe20003f1d000 */
[----:B------:R-:W-:Y:S01]  /*27ee0*/  FMUL.FTZ R172, R165, R3 ;  /* 0x00000003a5ac7220 */ /* 0x000fe20000410000 */
[----:B------:R-:W-:Y:S01]  /*27ef0*/  MUFU.EX2 R193, R193 ;  /* 0x000000c100c17308 */ /* 0x000fe20000000800 */
[----:B------:R-:W-:Y:S01]  /*27f00*/  FADD.FTZ R2, -R4, R2 ;  /* 0x0000000204027221 */ /* 0x000fe20000010100 */
[----:B------:R-:W-:Y:S02]  /*27f10*/  FSEL R4, R3, RZ, P0 ;  /* 0x000000ff03047208 */ /* 0x000fe40000000000 */
        /* <DEDUP_REMOVED lines=22> */
[-CC-:B------:R-:W-:Y:S02]  /*28080*/  FFMA.FTZ R182, R182, R165.reuse, -R172.reuse ;  /* 0x000000a5b6b67223 */ /* 0x180fe400000108ac */
[----:B------:R-:W-:Y:S03]  /*28090*/  FFMA.FTZ R181, R181, R165, -R172 ;  /* 0x000000a5b5b57223 */ /* 0x000fe600000108ac */
[----:B------:R-:W-:Y:S01]  /*280a0*/  MUFU.EX2 R191, R191 ;  /* 0x000000bf00bf7308 */ /* 0x000fe20000000800 */
[C---:B--2---:R-:W-:Y:S01]  /*280b0*/  FMUL.FTZ R5, R2.reuse, R161 ;  /* 0x000000a102057220 */ /* 0x044fe20000410000 */
[----:B------:R-:W-:Y:S01]  /*280c0*/  MOV R161, R31 ;  /* 0x0000001f00a17202 */ /* 0x000fe20000000f00 */
[C---:B------:R-:W-:Y:S01]  /*280d0*/  FMUL.FTZ R4, R2.reuse, R160 ;  /* 0x000000a002047220 */ /* 0x040fe20000410000 */
[----:B------:R-:W1:Y:S01]  /*280e0*/  LDSM.16.MT88.4 R28, [R216+0x10000] ;  /* 0x01000000d81c783b */ /* 0x000e620000004200 */
[C---:B------:R-:W-:Y:S01]  /*280f0*/  FMUL.FTZ R8, R2.reuse, R156 ;  /* 0x0000009c02087220 */ /* 0x040fe20000410000 */
[----:B------:R-:W-:Y:S04]  /*28100*/  MOV R156, R33 ;  /* 0x00000021009c7202 */ /* 0x000fe80000000f00 */
[----:B------:R-:W2:Y:S01]  /*28110*/  MUFU.EX2 R190, R190 ;  /* 0x000000be00be7308 */ /* 0x000ea20000000800 */
[C---:B------:R-:W-:Y:S01]  /*28120*/  FMUL.FTZ R9, R2.reuse, R157 ;  /* 0x0000009d02097220 */ /* 0x040fe20000410000 */
[----:B------:R-:W-:Y:S01]  /*28130*/  MOV R157, R19 ;  /* 0x00000013009d7202 */ /* 0x000fe20000000f00 */
[----:B------:R-:W-:Y:S01]  /*28140*/  FMUL.FTZ R16, R2, R148 ;  /* 0x0000009402107220 */ /* 0x000fe20000410000 */
[----:B------:R-:W-:Y:S01]  /*28150*/  MOV R160, R34 ;  /* 0x0000002200a07202 */ /* 0x000fe20000000f00 */
        /* <DEDUP_REMOVED lines=9> */
[----:B------:R-:W4:Y:S01]  /*281f0*/  MUFU.EX2 R188, R188 ;  /* 0x000000bc00bc7308 */ /* 0x000f220000000800 */
[----:B------:R-:W-:Y:S01]  /*28200*/  FMUL.FTZ R25, R2, R141 ;  /* 0x0000008d02197220 */ /* 0x000fe20000410000 */
[----:B------:R-:W-:Y:S01]  /*28210*/  LDSM.16.MT88.4 R148, [R215+0x10800] ;  /* 0x01080000d794783b */ /* 0x000fe20000004200 */
[----:B------:R-:W-:Y:S01]  /*28220*/  FMUL.FTZ R26, R0, R142 ;  /* 0x0000008e001a7220 */ /* 0x000fe20000410000 */
[----:B--2---:R-:W-:Y:S01]  /*28230*/  F2FP.BF16.PACK_AB R169, R190, R191 ;  /* 0x000000bfbea9723e */ /* 0x004fe200000010ff */
[----:B------:R-:W-:Y:S02]  /*28240*/  FMUL.FTZ R27, R0, R143 ;  /* 0x0000008f001b7220 */ /* 0x000fe40000410000 */
[----:B------:R-:W-:Y:S02]  /*28250*/  FMUL.FTZ R33, R2, R133 ;  /* 0x0000008502217220 */ /* 0x000fe40000410000 */
[----:B------:R-:W-:Y:S01]  /*28260*/  FMUL.FTZ R34, R0, R134 ;  /* 0x0000008600227220 */ /* 0x000fe20000410000 */
[----:B------:R-:W-:Y:S01]  /*28270*/  LDSM.16.MT88.4 R140, [R215+0x12000] ;  /* 0x01200000d78c783b */ /* 0x000fe20000004200 */
[----:B------:R-:W-:Y:S01]  /*28280*/  IMAD.MOV.U32 R163, RZ, RZ, R32 ;  /* 0x000000ffffa37224 */ /* 0x000fe200078e0020 */
[----:B------:R-:W-:Y:S01]  /*28290*/  MUFU.EX2 R194, R194 ;  /* 0x000000c200c27308 */ /* 0x000fe20000000800 */
[----:B------:R-:W-:Y:S02]  /*282a0*/  FMUL.FTZ R32, R2, R132 ;  /* 0x0000008402207220 */ /* 0x000fe40000410000 */
[----:B------:R-:W-:Y:S02]  /*282b0*/  IMAD.MOV.U32 R162, RZ, RZ, R35 ;  /* 0x000000ffffa27224 */ /* 0x000fe400078e0023 */
[----:B------:R-:W-:Y:S02]  /*282c0*/  FMUL.FTZ R35, R0, R135 ;  /* 0x0000008700237220 */ /* 0x000fe40000410000 */
[----:B------:R-:W-:Y:S01]  /*282d0*/  LDSM.16.MT88.4 R132, [R216+0x12000] ;  /* 0x01200000d884783b */ /* 0x000fe20000004200 */
[C---:B-----5:R-:W-:Y:S02]  /*282e0*/  FMUL.FTZ R36, R2.reuse, R36 ;  /* 0x0000002402247220 */ /* 0x060fe40000410000 */
[----:B------:R-:W-:Y:S01]  /*282f0*/  FMUL.FTZ R37, R2, R37 ;  /* 0x0000002502257220 */ /* 0x000fe20000410000 */
[----:B------:R-:W2:Y:S01]  /*28300*/  MUFU.EX2 R195, R195 ;  /* 0x000000c300c37308 */ /* 0x000ea20000000800 */
[----:B----4-:R-:W-:Y:S01]  /*28310*/  F2FP.BF16.PACK_AB R171, R188, R189 ;  /* 0x000000bdbcab723e */ /* 0x010fe200000010ff */
[C---:B------:R-:W-:Y:S02]  /*28320*/  FMUL.FTZ R38, R0.reuse, R38 ;  /* 0x0000002600267220 */ /* 0x040fe40000410000 */
[----:B------:R-:W-:Y:S02]  /*28330*/  FMUL.FTZ R39, R0, R39 ;  /* 0x0000002700277220 */ /* 0x000fe40000410000 */
[C---:B------:R-:W-:Y:S02]  /*28340*/  FMUL.FTZ R40, R2.reuse, R40 ;  /* 0x0000002802287220 */ /* 0x040fe40000410000 */
[C---:B---3--:R-:W-:Y:S02]  /*28350*/  HMMA.16816.F32.BF16 R4, R168.reuse, R12, R4 ;  /* 0x0000000ca804723c */ /* 0x048fe40000041804 */
[----:B------:R-:W-:Y:S03]  /*28360*/  MUFU.EX2 R196, R196 ;  /* 0x000000c400c47308 */ /* 0x000fe60000000800 */
        /* <DEDUP_REMOVED lines=8> */
[----:B------:R-:W3:Y:S01]  /*283f0*/  LDSM.16.MT88.4 R152, [R215+0x10000] ;  /* 0x01000000d798783b */ /* 0x000ee20000004200 */
[----:B------:R-:W-:Y:S01]  /*28400*/  FMUL.FTZ R43, R0, R43 ;  /* 0x0000002b002b7220 */ /* 0x000fe20000410000 */
[----:B------:R-:W-:Y:S01]  /*28410*/  MUFU.EX2 R198, R198 ;  /* 0x000000c600c67308 */ /* 0x000fe20000000800 */
[C---:B------:R-:W-:Y:S02]  /*28420*/  FMUL.FTZ R44, R2.reuse, R44 ;  /* 0x0000002c022c7220 */ /* 0x040fe40000410000 */
[C---:B------:R-:W-:Y:S03]  /*28430*/  HMMA.16816.F32.BF16 R12, R168.reuse, R20, R12 ;  /* 0x00000014a80c723c */ /* 0x040fe6000004180c */
[----:B------:R-:W-:Y:S02]  /*28440*/  FMUL.FTZ R45, R2, R45 ;  /* 0x0000002d022d7220 */ /* 0x000fe40000410000 */
[----:B------:R-:W-:Y:S02]  /*28450*/  FMUL.FTZ R46, R0, R46 ;  /* 0x0000002e002e7220 */ /* 0x000fe40000410000 */
[C---:B------:R-:W-:Y:S01]  /*28460*/  FMUL.FTZ R20, R2.reuse, R144 ;  /* 0x0000009002147220 */ /* 0x040fe20000410000 */
[C---:B------:R-:W-:Y:S01]  /*28470*/  HMMA.16816.F32.BF16 R16, R168.reuse, R22, R16 ;  /* 0x00000016a810723c */ /* 0x040fe20000041810 */
[----:B------:R-:W4:Y:S03]  /*28480*/  MUFU.EX2 R199, R199 ;  /* 0x000000c700c77308 */ /* 0x000f260000000800 */
[----:B------:R-:W-:Y:S02]  /*28490*/  FMUL.FTZ R21, R2, R145 ;  /* 0x0000009102157220 */ /* 0x000fe40000410000 */
[C---:B------:R-:W-:Y:S02]  /*284a0*/  FMUL.FTZ R47, R0.reuse, R47 ;  /* 0x0000002f002f7220 */ /* 0x040fe40000410000 */
[C---:B------:R-:W-:Y:S03]  /*284b0*/  FMUL.FTZ R22, R0.reuse, R146 ;  /* 0x0000009200167220 */ /* 0x040fe60000410000 */
[----:B------:R-:W-:Y:S01]  /*284c0*/  MUFU.EX2 R252, R252 ;  /* 0x000000fc00fc7308 */ /* 0x000fe20000000800 */
        /* <DEDUP_REMOVED lines=27> */
[C---:B------:R-:W-:Y:S04]  /*28680*/  HMMA.16816.F32.BF16 R40, R168.reuse, R146, R40 ;  /* 0x00000092a828723c */ /* 0x040fe80000041828 */
[----:B------:R-:W-:Y:S01]  /*28690*/  FFMA.FTZ R144, R162, R165, -R172 ;  /* 0x000000a5a2907223 */ /* 0x000fe200000108ac */
[----:B------:R-:W-:Y:S01]  /*286a0*/  MOV R162, R160 ;  /* 0x000000a000a27202 */ /* 0x000fe20000000f00 */
[C---:B------:R-:W-:Y:S02]  /*286b0*/  FMUL.FTZ R62, R0.reuse, R62 ;  /* 0x0000003e003e7220 */ /* 0x040fe40000410000 */
[----:B------:R2:W3:Y:S01]  /*286c0*/  MUFU.EX2 R160, R144 ;  /* 0x0000009000a07308 */ /* 0x0004e20000000800 */
        /* <DEDUP_REMOVED lines=10> */
[----:B------:R-:W-:Y:S01]  /*28770*/  FMUL.FTZ R69, R2, R69 ;  /* 0x0000004502457220 */ /* 0x000fe20000410000 */
[----:B--2---:R-:W-:Y:S01]  /*28780*/  LDSM.16.MT88.4 R144, [R216+0x10800] ;  /* 0x01080000d890783b */ /* 0x004fe20000004200 */
[C---:B------:R-:W-:Y:S02]  /*28790*/  FMUL.FTZ R70, R0.reuse, R70 ;  /* 0x0000004600467220 */ /* 0x040fe40000410000 */
[C---:B------:R-:W-:Y:S04]  /*287a0*/  HMMA.16816.F32.BF16 R56, R168.reuse, R134, R56 ;  /* 0x00000086a838723c */ /* 0x040fe80000041838 */
[----:B------:R-:W-:Y:S01]  /*287b0*/  FMUL.FTZ R71, R0, R71 ;  /* 0x0000004700477220 */ /* 0x000fe20000410000 */
[----:B------:R-:W2:Y:S01]  /*287c0*/  LDSM.16.MT88.4 R132, [R217+0x14000] ;  /* 0x01400000d984783b */ /* 0x000ea20000004200 */
        /* <DEDUP_REMOVED lines=97> */
[----:B------:R-:W-:Y:S01]  /*28de0*/  LDSM.16.MT88.4 R156, [R215+0x12800] ;  /* 0x01280000d79c783b */ /* 0x000fe20000004200 */
[----:B------:R-:W-:Y:S01]  /*28df0*/  FADD.FTZ R187, R193, R187 ;  /* 0x000000bbc1bb7221 */ /* 0x000fe20000010000 */
[C---:B---3--:R-:W-:Y:S05]  /*28e00*/  HMMA.16816.F32.BF16 R4, R132.reuse, R140, R4 ;  /* 0x0000008c8404723c */ /* 0x048fea0000041804 */
        /* <DEDUP_REMOVED lines=29> */
[C---:B------:R-:W-:Y:S01]  /*28fe0*/  HMMA.16816.F32.BF16 R60, R132.reuse, R156, R60 ;  /* 0x0000009c843c723c */ /* 0x040fe2000004183c */
[----:B------:R-:W1:Y:S07]  /*28ff0*/  MUFU.EX2 R156, R183 ;  /* 0x000000b7009c7308 */ /* 0x000e6e0000000800 */
[C---:B------:R-:W-:Y:S08]  /*29000*/  HMMA.16816.F32.BF16 R64, R132.reuse, R158, R64 ;  /* 0x0000009e8440723c */ /* 0x040ff00000041840 */
[C---:B---3--:R-:W-:Y:S07]  /*29010*/  HMMA.16816.F32.BF16 R68, R132.reuse, R144, R68 ;  /* 0x000000908444723c */ /* 0x048fee0000041844 */
[-CC-:B------:R-:W-:Y:S01]  /*29020*/  FFMA.FTZ R144, R161, R165.reuse, -R177.reuse ;  /* 0x000000a5a1907223 */ /* 0x180fe200000108b1 */
[C---:B------:R-:W-:Y:S03]  /*29030*/  HMMA.16816.F32.BF16 R72, R132.reuse, R146, R72 ;  /* 0x000000928448723c */ /* 0x040fe60000041848 */
[----:B------:R3:W-:Y:S05]  /*29040*/  MUFU.EX2 R161, R144 ;  /* 0x0000009000a17308 */ /* 0x0007ea0000000800 */
[C---:B----4-:R-:W-:Y:S07]  /*29050*/  HMMA.16816.F32.BF16 R76, R132.reuse, R148, R76 ;  /* 0x00000094844c723c */ /* 0x050fee000004184c */
[-CC-:B------:R-:W-:Y:S01]  /*29060*/  FFMA.FTZ R148, R170, R165.reuse, -R177.reuse ;  /* 0x000000a5aa947223 */ /* 0x180fe200000108b1 */
[C---:B------:R-:W-:Y:S01]  /*29070*/  HMMA.16816.F32.BF16 R80, R132.reuse, R150, R80 ;  /* 0x000000968450723c */ /* 0x040fe20000041850 */
[----:B------:R4:W-:Y:S07]  /*29080*/  MUFU.EX2 R170, R181 ;  /* 0x000000b500aa7308 */ /* 0x0009ee0000000800 */
[C---:B--2---:R-:W-:Y:S03]  /*29090*/  HMMA.16816.F32.BF16 R84, R132.reuse, R140, R84 ;  /* 0x0000008c8454723c */ /* 0x044fe60000041854 */
[----:B------:R2:W-:Y:S01]  /*290a0*/  MUFU.EX2 R169, R148 ;  /* 0x0000009400a97308 */ /* 0x0005e20000000800 */
[----:B---3--:R-:W3:Y:S03]  /*290b0*/  LDSM.16.MT88.4 R144, [R219+0x16800] ;  /* 0x01680000db90783b */ /* 0x008ee60000004200 */
[-CC-:B------:R-:W-:Y:S01]  /*290c0*/  FFMA.FTZ R140, R163, R165.reuse, -R177.reuse ;  /* 0x000000a5a38c7223 */ /* 0x180fe200000108b1 */
[C---:B------:R-:W-:Y:S05]  /*290d0*/  HMMA.16816.F32.BF16 R88, R132.reuse, R142, R88 ;  /* 0x0000008e8458723c */ /* 0x040fea0000041858 */
[----:B------:R2:W-:Y:S03]  /*290e0*/  MUFU.EX2 R163, R140 ;  /* 0x0000008c00a37308 */ /* 0x0005e60000000800 */
[C---:B-1----:R-:W-:Y:S04]  /*290f0*/  HMMA.16816.F32.BF16 R92, R132.reuse, R136, R92 ;  /* 0x00000088845c723c */ /* 0x042fe8000004185c */
[----:B----4-:R-:W-:Y:S02]  /*29100*/  IMAD.MOV.U32 R181, RZ, RZ, R156 ;  /* 0x000000ffffb57224 */ /* 0x010fe400078e009c */
[----:B------:R-:W-:Y:S01]  /*29110*/  LDSM.16.MT88.4 R156, [R216+0x11000] ;  /* 0x01100000d89c783b */ /* 0x000fe20000004200 */
[-CC-:B------:R-:W-:Y:S01]  /*29120*/  FFMA.FTZ R136, R162, R165.reuse, -R172.reuse ;  /* 0x000000a5a2887223 */ /* 0x180fe200000108ac */
[C---:B------:R-:W-:Y:S01]  /*29130*/  HMMA.16816.F32.BF16 R96, R132.reuse, R138, R96 ;  /* 0x0000008a8460723c */ /* 0x040fe20000041860 */
[----:B------:R-:W-:Y:S03]  /*29140*/  MUFU.EX2 R162, R182 ;  /* 0x000000b600a27308 */ /* 0x000fe60000000800 */
[-C--:B------:R-:W-:Y:S02]  /*29150*/  FFMA.FTZ R172, R166, R165.reuse, -R172 ;  /* 0x000000a5a6ac7223 */ /* 0x080fe400000108ac */
[----:B--2---:R-:W1:Y:S05]  /*29160*/  LDSM.16.MT88.4 R148, [R217+0x16800] ;  /* 0x01680000d994783b */ /* 0x004e6a0000004200 */
[----:B------:R-:W2:Y:S01]  /*29170*/  MUFU.EX2 R152, R136 ;  /* 0x0000008800987308 */ /* 0x000ea20000000800 */
[-CC-:B------:R-:W-:Y:S02]  /*29180*/  FFMA.FTZ R140, R171, R165.reuse, -R177.reuse ;  /* 0x000000a5ab8c7223 */ /* 0x180fe400000108b1 */
[----:B------:R-:W-:Y:S01]  /*29190*/  FFMA.FTZ R177, R176, R165, -R177 ;  /* 0x000000a5b0b17223 */ /* 0x000fe200000108b1 */
[C---:B---3--:R-:W-:Y:S06]  /*291a0*/  HMMA.16816.F32.BF16 R100, R132.reuse, R144, R100 ;  /* 0x000000908464723c */ /* 0x048fec0000041864 */
[----:B------:R3:W4:Y:S02]  /*291b0*/  MUFU.EX2 R153, R140 ;  /* 0x0000008c00997308 */ /* 0x0007240000000800 */
[C---:B------:R-:W-:Y:S01]  /*291c0*/  HMMA.16816.F32.BF16 R104, R132.reuse, R146, R104 ;  /* 0x000000928468723c */ /* 0x040fe20000041868 */
[----:B------:R-:W-:Y:S07]  /*291d0*/  LDSM.16.MT88.4 R144, [R219+0x11000] ;  /* 0x01100000db90783b */ /* 0x000fee0000004200 */
[----:B------:R-:W-:Y:S01]  /*291e0*/  MUFU.EX2 R165, R172 ;  /* 0x000000ac00a57308 */ /* 0x000fe20000000800 */
[----:B--2---:R-:W-:Y:S01]  /*291f0*/  MOV R182, R152 ;  /* 0x0000009800b67202 */ /* 0x004fe20000000f00 */
[----:B------:R-:W-:Y:S08]  /*29200*/  LDSM.16.MT88.4 R136, [R215+0x16800] ;  /* 0x01680000d788783b */ /* 0x000ff00000004200 */
[----:B------:R-:W-:Y:S01]  /*29210*/  MUFU.EX2 R171, R180 ;  /* 0x000000b400ab7308 */ /* 0x000fe20000000800 */
[----:B---3--:R-:W2:Y:S01]  /*29220*/  LDSM.16.MT88.4 R140, [R216+0x16800] ;  /* 0x01680000d88c783b */ /* 0x008ea20000004200 */
[C---:B-1----:R-:W-:Y:S03]  /*29230*/  HMMA.16816.F32.BF16 R108, R132.reuse, R148, R108 ;  /* 0x00000094846c723c */ /* 0x042fe6000004186c */
[----:B----4-:R-:W-:Y:S05]  /*29240*/  MOV R183, R153 ;  /* 0x0000009900b77202 */ /* 0x010fea0000000f00 */
[----:B------:R-:W1:Y:S01]  /*29250*/  MUFU.EX2 R180, R177 ;  /* 0x000000b100b47308 */ /* 0x000e620000000800 */
[----:B------:R-:W3:Y:S01]  /*29260*/  LDSM.16.MT88.4 R152, [R217+0x11000] ;  /* 0x01100000d998783b */ /* 0x000ee20000004200 */
[C---:B------:R-:W-:Y:S07]  /*29270*/  HMMA.16816.F32.BF16 R112, R132.reuse, R150, R112 ;  /* 0x000000968470723c */ /* 0x040fee0000041870 */
[----:B------:R-:W4:Y:S01]  /*29280*/  LDSM.16.MT88.4 R148, [R215+0x11000] ;  /* 0x01100000d794783b */ /* 0x000f220000004200 */
[----:B-1----:R-:W-:Y:S01]  /*29290*/  MOV R166, R180 ;  /* 0x000000b400a67202 */ /* 0x002fe20000000f00 */
[C---:B--2---:R-:W-:Y:S08]  /*292a0*/  HMMA.16816.F32.BF16 R116, R132.reuse, R140, R116 ;  /* 0x0000008c8474723c */ /* 0x044ff00000041874 */
        /* <DEDUP_REMOVED lines=30> */
[C---:B---3--:R-:W-:Y:S07]  /*29490*/  HMMA.16816.F32.BF16 R60, R132.reuse, R152, R60 ;  /* 0x00000098843c723c */ /* 0x048fee000004183c */
[----:B------:R-:W-:Y:S01]  /*294a0*/  MOV R152, R162 ;  /* 0x000000a200987202 */ /* 0x000fe20000000f00 */
[C---:B------:R-:W-:Y:S01]  /*294b0*/  HMMA.16816.F32.BF16 R64, R132.reuse, R154, R64 ;  /* 0x0000009a8440723c */ /* 0x040fe20000041840 */
[----:B------:R-:W3:Y:S03]  /*294c0*/  MUFU.EX2 R162, R174 ;  /* 0x000000ae00a27308 */ /* 0x000ee60000000800 */
[----:B------:R-:W-:Y:S03]  /*294d0*/  MOV R153, R163 ;  /* 0x000000a300997202 */ /* 0x000fe60000000f00 */
[----:B------:R-:W-:Y:S01]  /*294e0*/  IMAD.MOV.U32 R155, RZ, RZ, R161 ;  /* 0x000000ffff9b7224 */ /* 0x000fe200078e00a1 */
[C---:B------:R-:W-:Y:S03]  /*294f0*/  HMMA.16816.F32.BF16 R68, R132.reuse, R156, R68 ;  /* 0x0000009c8444723c */ /* 0x040fe60000041844 */
[----:B------:R-:W1:Y:S01]  /*29500*/  MUFU.EX2 R163, R175 ;  /* 0x000000af00a37308 */ /* 0x000e620000000800 */
[----:B------:R-:W-:Y:S04]  /*29510*/  MOV R154, R160 ;  /* 0x000000a0009a7202 */ /* 0x000fe80000000f00 */
[C---:B------:R-:W-:Y:S01]  /*29520*/  HMMA.16816.F32.BF16 R72, R132.reuse, R158, R72 ;  /* 0x0000009e8448723c */ /* 0x040fe20000041848 */
[----:B------:R-:W-:Y:S04]  /*29530*/  LDSM.16.MT88.4 R156, [R219+0x11800] ;  /* 0x01180000db9c783b */ /* 0x000fe80000004200 */
[----:B------:R2:W-:Y:S03]  /*29540*/  MUFU.EX2 R160, R178 ;  /* 0x000000b200a07308 */ /* 0x0005e60000000800 */
[C---:B----4-:R-:W-:Y:S07]  /*29550*/  HMMA.16816.F32.BF16 R76, R132.reuse, R148, R76 ;  /* 0x00000094844c723c */ /* 0x050fee000004184c */
[----:B------:R4:W3:Y:S01]  /*29560*/  MUFU.EX2 R161, R173 ;  /* 0x000000ad00a17308 */ /* 0x0008e20000000800 */
[C---:B------:R-:W-:Y:S01]  /*29570*/  HMMA.16816.F32.BF16 R80, R132.reuse, R150, R80 ;  /* 0x000000968450723c */ /* 0x040fe20000041850 */
[----:B------:R-:W3:Y:S07]  /*29580*/  LDSM.16.MT88.4 R148, [R217+0x17000] ;  /* 0x01700000d994783b */ /* 0x000eee0000004200 */
[C---:B-1----:R-:W-:Y:S01]  /*29590*/  HMMA.16816.F32.BF16 R84, R132.reuse, R136, R84 ;  /* 0x000000888454723c */ /* 0x042fe20000041854 */
[----:B--2---:R-:W-:Y:S07]  /*295a0*/  LDSM.16.MT88.4 R176, [R219+0x13800] ;  /* 0x01380000dbb0783b */ /* 0x004fee0000004200 */
        /* <DEDUP_REMOVED lines=9> */
[----:B------:R-:W-:Y:S01]  /*29640*/  MOV R155, R152 ;  /* 0x00000098009b7202 */ /* 0x000fe20000000f00 */
[----:B------:R-:W-:Y:S01]  /*29650*/  IMAD.MOV.U32 R152, RZ, RZ, R153 ;  /* 0x000000ffff987224 */ /* 0x000fe200078e0099 */
[----:B------:R-:W-:Y:S01]  /*29660*/  MOV R153, R181 ;  /* 0x000000b500997202 */ /* 0x000fe20000000f00 */
[----:B------:R-:W-:Y:S01]  /*29670*/  IMAD.MOV.U32 R146, RZ, RZ, R183 ;  /* 0x000000ffff927224 */ /* 0x000fe200078e00b7 */
[C---:B---3--:R-:W-:Y:S04]  /*29680*/  HMMA.16816.F32.BF16 R108, R132.reuse, R148, R108 ;  /* 0x00000094846c723c */ /* 0x048fe8000004186c */
[----:B------:R-:W-:Y:S01]  /*29690*/  MOV R147, R182 ;  /* 0x000000b600937202 */ /* 0x000fe20000000f00 */
[----:B------:R-:W-:Y:S01]  /*296a0*/  IMAD.MOV.U32 R145, RZ, RZ, R154 ;  /* 0x000000ffff917224 */ /* 0x000fe200078e009a */
[----:B------:R-:W-:Y:S02]  /*296b0*/  LDSM.16.MT88.4 R180, [R217+0x13800] ;  /* 0x01380000d9b4783b */ /* 0x000fe40000004200 */
[C---:B------:R-:W-:Y:S06]  /*296c0*/  HMMA.16816.F32.BF16 R112, R132.reuse, R150, R112 ;  /* 0x000000968470723c */ /* 0x040fec0000041870 */
[----:B------:R-:W3:Y:S02]  /*296d0*/  LDSM.16.MT88.4 R148, [R217+0x11800] ;  /* 0x01180000d994783b */ /* 0x000ee40000004200 */
[C---:B-1----:R-:W-:Y:S08]  /*296e0*/  HMMA.16816.F32.BF16 R116, R132.reuse, R136, R116 ;  /* 0x000000888474723c */ /* 0x042ff00000041874 */
[C---:B------:R-:W-:Y:S01]  /*296f0*/  HMMA.16816.F32.BF16 R120, R132.reuse, R138, R120 ;  /* 0x0000008a8478723c */ /* 0x040fe20000041878 */
[----:B------:R-:W1:Y:S07]  /*29700*/  LDSM.16.MT88.4 R136, [R216+0x11800] ;  /* 0x01180000d888783b */ /* 0x000e6e0000004200 */
[C---:B--2---:R-:W-:Y:S07]  /*29710*/  HMMA.16816.F32.BF16 R124, R132.reuse, R140, R124 ;  /* 0x0000008c847c723c */ /* 0x044fee000004187c */
        /* <DEDUP_REMOVED lines=14> */
[----:B------:R-:W2:Y:S07]  /*29800*/  LDSM.16.MT88.4 R4, [R216+0x13800] ;  /* 0x01380000d804783b */ /* 0x000eae0000004200 */
[C---:B------:R-:W-:Y:S07]  /*29810*/  HMMA.16816.F32.BF16 R156, R168.reuse, R158, R8 ;  /* 0x0000009ea89c723c */ /* 0x040fee0000041808 */
[----:B------:R-:W-:Y:S01]  /*29820*/  IMAD.MOV.U32 R9, RZ, RZ, R155 ;  /* 0x000000ffff097224 */ /* 0x000fe200078e009b */
[----:B------:R-:W-:Y:S04]  /*29830*/  MOV R10, R152 ;  /* 0x00000098000a7202 */ /* 0x000fe80000000f00 */
[----:B------:R-:W-:Y:S02]  /*29840*/  MOV R11, R153 ;  /* 0x00000099000b7202 */ /* 0x000fe40000000f00 */
[C---:B---3--:R-:W-:Y:S07]  /*29850*/  HMMA.16816.F32.BF16 R152, R168.reuse, R148, R12 ;  /* 0x00000094a898723c */ /* 0x048fee000004180c */
        /* <DEDUP_REMOVED lines=36> */
[----:B------:R-:W3:Y:S01]  /*29aa0*/  LDSM.16.MT88.4 R12, [R219+0x15800] ;  /* 0x01580000db0c783b */ /* 0x000ee20000004200 */
[C---:B------:R-:W-:Y:S04]  /*29ab0*/  HMMA.16816.F32.BF16 R48, R168.reuse, R182, R48 ;  /* 0x000000b6a830723c */ /* 0x040fe80000041830 */
[----:B------:R-:W-:Y:S02]  /*29ac0*/  MOV R181, R17 ;  /* 0x0000001100b57202 */ /* 0x000fe40000000f00 */
[----:B------:R-:W-:Y:S01]  /*29ad0*/  MOV R180, R18 ;  /* 0x0000001200b47202 */ /* 0x000fe20000000f00 */
[----:B------:R-:W-:Y:S01]  /*29ae0*/  LDSM.16.MT88.4 R20, [R216+0x15800] ;  /* 0x01580000d814783b */ /* 0x000fe20000004200 */
[C---:B--2---:R-:W-:Y:S04]  /*29af0*/  HMMA.16816.F32.BF16 R52, R168.reuse, R4, R52 ;  /* 0x00000004a834723c */ /* 0x044fe80000041834 */
[----:B------:R-:W-:Y:S02]  /*29b00*/  IMAD.MOV.U32 R183, RZ, RZ, R19 ;  /* 0x000000ffffb77224 */ /* 0x000fe400078e0013 */
[----:B------:R-:W-:Y:S01]  /*29b10*/  FADD.FTZ R197, R180, R197 ;  /* 0x000000c5b4c57221 */ /* 0x000fe20000010000 */
[----:B------:R-:W2:Y:S01]  /*29b20*/  LDSM.16.MT88.4 R16, [R217+0x15800] ;  /* 0x01580000d910783b */ /* 0x000ea20000004200 */
[C---:B------:R-:W-:Y:S04]  /*29b30*/  HMMA.16816.F32.BF16 R56, R168.reuse, R6, R56 ;  /* 0x00000006a838723c */ /* 0x040fe80000041838 */
[----:B------:R-:W-:Y:S03]  /*29b40*/  FADD.FTZ R0, R183, R0 ;  /* 0x00000000b7007221 */ /* 0x000fe60000010000 */
[----:B------:R-:W4:Y:S01]  /*29b50*/  LDSM.16.MT88.4 R4, [R217+0x17800] ;  /* 0x01780000d904783b */ /* 0x000f220000004200 */
[C---:B-1----:R-:W-:Y:S04]  /*29b60*/  HMMA.16816.F32.BF16 R60, R168.reuse, R8, R60 ;  /* 0x00000008a83c723c */ /* 0x042fe8000004183c */
[----:B------:R-:W-:Y:S02]  /*29b70*/  FADD.FTZ R2, R181, R0 ;  /* 0x00000000b5027221 */ /* 0x000fe40000010000 */
[----:B------:R-:W-:Y:S02]  /*29b80*/  FADD.FTZ R0, R178, R197 ;  /* 0x000000c5b2007221 */ /* 0x000fe40000010000 */
[C---:B------:R-:W-:Y:S01]  /*29b90*/  HMMA.16816.F32.BF16 R64, R168.reuse, R10, R64 ;  /* 0x0000000aa840723c */ /* 0x040fe20000041840 */
[----:B------:R-:W1:Y:S03]  /*29ba0*/  LDSM.16.MT88.4 R8, [R216+0x17800] ;  /* 0x01780000d808783b */ /* 0x000e660000004200 */
        /* <DEDUP_REMOVED lines=26> */
[C---:B----4-:R-:W-:Y:S08]  /*29d50*/  HMMA.16816.F32.BF16 R108, R168.reuse, R4, R108 ;  /* 0x00000004a86c723c */ /* 0x050ff0000004186c */
[C---:B------:R-:W-:Y:S08]  /*29d60*/  HMMA.16816.F32.BF16 R112, R168.reuse, R6, R112 ;  /* 0x00000006a870723c */ /* 0x040ff00000041870 */
[C---:B-1----:R-:W-:Y:S08]  /*29d70*/  HMMA.16816.F32.BF16 R116, R168.reuse, R8, R116 ;  /* 0x00000008a874723c */ /* 0x042ff00000041874 */
[C---:B------:R-:W-:Y:S08]  /*29d80*/  HMMA.16816.F32.BF16 R120, R168.reuse, R10, R120 ;  /* 0x0000000aa878723c */ /* 0x040ff00000041878 */
[C---:B---3--:R-:W-:Y:S08]  /*29d90*/  HMMA.16816.F32.BF16 R124, R168.reuse, R12, R124 ;  /* 0x0000000ca87c723c */ /* 0x048ff0000004187c */
[----:B------:R-:W-:Y:S01]  /*29da0*/  HMMA.16816.F32.BF16 R128, R168, R14, R128 ;  /* 0x0000000ea880723c */ /* 0x000fe20000041880 */
[----:B------:R-:W-:-:S07]  /*29db0*/  @P0 BRA `(.L_x_8836) ;  /* 0xffffa06000000947 */ /* 0x000fce000383ffff */
.L_x_8827:
        /* <DEDUP_REMOVED lines=11> */
.L_x_8855:
[----:B---3--:R-:W-:Y:S01]  /*29e70*/  FADD.FTZ R2, R2, R251 ;  /* 0x000000fb02027221 */ /* 0x008fe20000010000 */
[----:B------:R-:W-:Y:S05]  /*29e80*/  BRA.DIV ~URZ, `(.L_x_8838) ;  /* 0x00001e827f007947 */ /* 0x000fea000b800000 */
[----:B------:R-:W3:Y:S04]  /*29e90*/  SHFL.BFLY PT, R6, R250, 0x2, 0x1f ;  /* 0x0c401f00fa067f89 */ /* 0x000ee800000e0000 */
[----:B------:R-:W4:Y:S01]  /*29ea0*/  SHFL.BFLY PT, R7, R2, 0x1, 0x1f ;  /* 0x0c201f0002077f89 */ /* 0x000f2200000e0000 */
[----:B---3--:R-:W-:Y:S02]  /*29eb0*/  FADD.FTZ R250, R6, R250 ;  /* 0x000000fa06fa7221 */ /* 0x008fe40000010000 */
[----:B----4-:R-:W-:-:S03]  /*29ec0*/  FADD.FTZ R2, R2, R7 ;  /* 0x0000000702027221 */ /* 0x010fc60000010000 */
[----:B------:R3:W4:Y:S04]  /*29ed0*/  SHFL.BFLY PT, R6, R250, 0x1, 0x1f ;  /* 0x0c201f00fa067f89 */ /* 0x00072800000e0000 */
.L_x_8856:
        /* <DEDUP_REMOVED lines=331> */
.L_x_8840:
[----:B-12-4-:R-:W-:Y:S05]  /*2b390*/  BSYNC B0 ;  /* 0x0000000000007941 */ /* 0x016fea0003800000 */
.L_x_8839:
        /* <DEDUP_REMOVED lines=25> */
.L_x_8842:
[----:B------:R-:W-:Y:S05]  /*2b530*/  BSYNC B0 ;  /* 0x0000000000007941 */ /* 0x000fea0003800000 */
.L_x_8841:
        /* <DEDUP_REMOVED lines=15> */
.L_x_8844:
[----:B------:R-:W-:Y:S05]  /*2b630*/  BSYNC B0 ;  /* 0x0000000000007941 */ /* 0x000fea0003800000 */
.L_x_8843:
        /* <DEDUP_REMOVED lines=15> */
.L_x_8846:
[----:B------:R-:W-:Y:S05]  /*2b730*/  BSYNC B0 ;  /* 0x0000000000007941 */ /* 0x000fea0003800000 */
.L_x_8845:
        /* <DEDUP_REMOVED lines=15> */
.L_x_8848:
[----:B------:R-:W-:Y:S05]  /*2b830*/  BSYNC B0 ;  /* 0x0000000000007941 */ /* 0x000fea0003800000 */
.L_x_8847:
        /* <DEDUP_REMOVED lines=15> */
.L_x_8850:
[----:B------:R-:W-:Y:S05]  /*2b930*/  BSYNC B0 ;  /* 0x0000000000007941 */ /* 0x000fea0003800000 */
.L_x_8849:
        /* <DEDUP_REMOVED lines=15> */
.L_x_8852:
[----:B------:R-:W-:Y:S05]  /*2ba30*/  BSYNC B0 ;  /* 0x0000000000007941 */ /* 0x000fea0003800000 */
.L_x_8851:
        /* <DEDUP_REMOVED lines=15> */
.L_x_8854:
[----:B------:R-:W-:Y:S05]  /*2bb30*/  BSYNC B0 ;  /* 0x0000000000007941 */ /* 0x000fea0003800000 */
.L_x_8853:
[----:B------:R-:W-:Y:S01]  /*2bb40*/  IADD3 R10, R10, 0x38, RZ ;  /* 0x000000380a0a7810 */ /* 0x000fe20007ffe0ff */
[----:B------:R-:W-:-:S02]  /*2bb50*/  IMAD.MOV.U32 R2, RZ, RZ, R233 ;  /* 0x000000ffff027224 */ /* 0x000fc400078e00e9 */
[----:B------:R-:W-:Y:S01]  /*2bb60*/  IMAD.MOV.U32 R3, RZ, RZ, 0x0 ;  /* 0x00000000ff037424 */ /* 0x000fe200078e00ff */
[----:B------:R-:W-:-:S13]  /*2bb70*/  ISETP.GE.AND P0, PT, R10, R234, PT ;  /* 0x000000ea0a00720c */ /* 0x000fda0003f06270 */
[----:B------:R-:W-:Y:S05]  /*2bb80*/  @P0 RET.REL.NODEC R2 `(_ZN5flash24flash_fwd_splitkv_kernelI23Flash_fwd_kernel_traitsILi256ELi64ELi64ELi4ELb0ELb0EN7cutlass10bfloat16_tE19Flash_kernel_traitsILi256ELi64ELi64ELi4ES3_EELb0ELb1ELb1ELb0ELb0ELb1ELb1ELb1EEEvNS_16Flash_fwd_paramsE) ;  /* 0xfffd447002000950 */ /* 0x000fea0003c3ffff */
        /* <DEDUP_REMOVED lines=12> */
[----:B------:R-:W-:Y:S05]  /*2bc50*/  @P0 RET.REL.NODEC R2 `(_ZN5flash24flash_fwd_splitkv_kernelI23Flash_fwd_kernel_traitsILi256ELi64ELi64ELi4ELb0ELb0EN7cutlass10bfloat16_tE19Flash_kernel_traitsILi256ELi64ELi64ELi4ES3_EELb0ELb1ELb1ELb0ELb0ELb1ELb1ELb1EEEvNS_16Flash_fwd_paramsE) ;  /* 0xfffd43a002000950 */ /* 0x000fea0003c3ffff */
[----:B------:R-:W-:Y:S01]  /*2bc60*/  MOV R2, R233 ;  /* 0x000000e900027202 */ /* 0x000fe20000000f00 */
[----:B------:R-:W-:Y:S01]  /*2bc70*/  ULDC.64 UR4, c[0x0][0x118] ;  /* 0x0000460000047ab9 */ /* 0x000fe20000000a00 */
[----:B------:R-:W-:Y:S01]  /*2bc80*/  MOV R3, 0x0 ;  /* 0x0000000000037802 */ /* 0x000fe20000000f00 */
[----:B------:R1:W-:Y:S03]  /*2bc90*/  ST.E.128 [R6.64+0xe300], R16 ;  /* 0x00e3001006007985 */ /* 0x0003e6000c101d04 */
[----:B------:R-:W-:Y:S05]  /*2bca0*/  RET.REL.NODEC R2 `(_ZN5flash24flash_fwd_splitkv_kernelI23Flash_fwd_kernel_traitsILi256ELi64ELi64ELi4ELb0ELb0EN7cutlass10bfloat16_tE19Flash_kernel_traitsILi256ELi64ELi64ELi4ES3_EELb0ELb1ELb1ELb0ELb0ELb1ELb1ELb1EEEvNS_16Flash_fwd_paramsE) ;  /* 0xfffd435002007950 */ /* 0x000fea0003c3ffff */
.L_x_8837:
[----:B------:R-:W-:Y:S01]  /*2bcb0*/  IMAD.MOV.U32 R10, RZ, RZ, R251 ;  /* 0x000000ffff0a7224 */ /* 0x000fe200078e00fb */
[----:B------:R-:W-:-:S02]  /*2bcc0*/  MOV R9, 0x2 ;  /* 0x0000000200097802 */ /* 0x000fc40000000f00 */
[----:B------:R-:W-:Y:S02]  /*2bcd0*/  MOV R7, 0x2bcf0 ;  /* 0x0002bcf000077802 */ /* 0x000fe40000000f00 */
[----:B-1---5:R-:W-:Y:S05]  /*2bce0*/  CALL.REL.NOINC `($__internal_37_$__cuda_sm70_shflsync_bfly_p) ;  /* 0x0000012000007944 */ /* 0x022fea0003c00000 */
[----:B------:R-:W-:Y:S01]  /*2bcf0*/  MOV R2, R9 ;  /* 0x0000000900027202 */ /* 0x000fe20000000f00 */
[----:B------:R-:W-:Y:S05]  /*2bd00*/  BRA `(.L_x_8855) ;  /* 0xffffe16000007947 */ /* 0x000fea000383ffff */
.L_x_8838:
[----:B------:R-:W-:Y:S01]  /*2bd10*/  IMAD.MOV.U32 R10, RZ, RZ, R2 ;  /* 0x000000ffff0a7224 */ /* 0x000fe200078e0002 */
[----:B------:R-:W-:Y:S02]  /*2bd20*/  MOV R9, 0x1 ;  /* 0x0000000100097802 */ /* 0x000fe40000000f00 */
[----:B------:R-:W-:Y:S02]  /*2bd30*/  MOV R7, 0x2bd50 ;  /* 0x0002bd5000077802 */ /* 0x000fe40000000f00 */
[----:B-12--5:R-:W-:Y:S05]  /*2bd40*/  CALL.REL.NOINC `($__internal_37_$__cuda_sm70_shflsync_bfly_p) ;  /* 0x000000c000007944 */ /* 0x026fea0003c00000 */
[----:B------:R-:W-:Y:S01]  /*2bd50*/  FADD.FTZ R2, R2, R9 ;  /* 0x0000000902027221 */ /* 0x000fe20000010000 */
[----:B------:R-:W-:Y:S02]  /*2bd60*/  MOV R10, R250 ;  /* 0x000000fa000a7202 */ /* 0x000fe40000000f00 */
[----:B------:R-:W-:Y:S02]  /*2bd70*/  MOV R9, 0x2 ;  /* 0x0000000200097802 */ /* 0x000fe40000000f00 */
[----:B------:R-:W-:Y:S02]  /*2bd80*/  MOV R7, 0x2bda0 ;  /* 0x0002bda000077802 */ /* 0x000fe40000000f00 */
[----:B------:R-:W-:Y:S05]  /*2bd90*/  CALL.REL.NOINC `($__internal_37_$__cuda_sm70_shflsync_bfly_p) ;  /* 0x0000007000007944 */ /* 0x000fea0003c00000 */
[----:B------:R-:W-:Y:S01]  /*2bda0*/  FADD.FTZ R250, R250, R9 ;  /* 0x00000009fafa7221 */ /* 0x000fe20000010000 */
[----:B------:R-:W-:-:S02]  /*2bdb0*/  MOV R9, 0x1 ;  /* 0x0000000100097802 */ /* 0x000fc40000000f00 */
[----:B------:R-:W-:Y:S02]  /*2bdc0*/  MOV R7, 0x2bdf0 ;  /* 0x0002bdf000077802 */ /* 0x000fe40000000f00 */
[----:B------:R-:W-:Y:S02]  /*2bdd0*/  MOV R10, R250 ;  /* 0x000000fa000a7202 */ /* 0x000fe40000000f00 */
[----:B------:R-:W-:Y:S05]  /*2bde0*/  CALL.REL.NOINC `($__internal_37_$__cuda_sm70_shflsync_bfly_p) ;  /* 0x0000002000007944 */ /* 0x000fea0003c00000 */
[----:B------:R-:W-:Y:S01]  /*2bdf0*/  MOV R6, R9 ;  /* 0x0000000900067202 */ /* 0x000fe20000000f00 */
[----:B------:R-:W-:Y:S05]  /*2be00*/  BRA `(.L_x_8856) ;  /* 0xffffe0d000007947 */ /* 0x000fea000383ffff */
        .weak           $__internal_37_$__cuda_sm70_shflsync_bfly_p
        .type           $__internal_37_$__cuda_sm70_shflsync_bfly_p,@function
        .size           $__internal_37_$__cuda_sm70_shflsync_bfly_p,(.L_x_8919 - $__internal_37_$__cuda_sm70_shflsync_bfly_p)
$__internal_37_$__cuda_sm70_shflsync_bfly_p:
[----:B------:R-:W-:Y:S04]  /*2be10*/  WARPSYNC R6 ;  /* 0x0000000600007348 */ /* 0x000fe80003800000 */
[----:B------:R1:W2:Y:S01]  /*2be20*/  SHFL.BFLY PT, R9, R10, R9, R8 ;  /* 0x0c0000090a097389 */ /* 0x0002a200000e0008 */
[----:B------:R-:W-:Y:S02]  /*2be30*/  MOV R11, 0x0 ;  /* 0x00000000000b7802 */ /* 0x000fe40000000f00 */
[----:B-1----:R-:W-:-:S04]  /*2be40*/  MOV R10, R7 ;  /* 0x00000007000a7202 */ /* 0x002fc80000000f00 */
[----:B--2---:R-:W-:Y:S05]  /*2be50*/  RET.REL.NODEC R10 `(_ZN5flash24flash_fwd_splitkv_kernelI23Flash_fwd_kernel_traitsILi256ELi64ELi64ELi4ELb0ELb0EN7cutlass10bfloat16_tE19Flash_kernel_traitsILi256ELi64ELi64ELi4ES3_EELb0ELb1ELb1ELb0ELb0ELb1ELb1ELb1EEEvNS_16Flash_fwd_paramsE) ;  /* 0xfffd41a00a007950 */ /* 0x004fea0003c3ffff */
.L_x_8857:
        /* <DEDUP_REMOVED lines=10> */
.L_x_8919:


//--------------------- .nv.shared._ZN5flash32flash_fwd_splitkv_combine_kernelI23Flash_fwd_kernel_traitsILi256ELi64ELi64ELi4ELb0ELb0EN7cutlass10bfloat16_tE19Flash_kernel_traitsILi256ELi64ELi64ELi4ES3_EELi4ELi7ELb0EEEvNS_16Flash_fwd_paramsE --------------------------
	.section	.nv.shared._ZN5flash32flash_fwd_splitkv_combine_kernelI23Flash_fwd_kernel_traitsILi256ELi64ELi64ELi4ELb0ELb0EN7cutlass10bfloat16_tE19Flash_kernel_traitsILi256ELi64ELi64ELi4ES3_EELi4ELi7ELb0EEEvNS_16Flash_fwd_paramsE,"aw",@nobits
	.sectionflags	@""
	.align	16
.nv.shared._ZN5flash32flash_fwd_splitkv_combine_kernelI23Flash_fwd_kernel_traitsILi256ELi64ELi64ELi4ELb0ELb0EN7cutlass10bfloat16_tE19Flash_kernel_traitsILi256ELi64ELi64ELi4ES3_EELi4ELi7ELb0EEEvNS_16Flash_fwd_paramsE:
	.zero		2560


//--------------------- .nv.global                --------------------------
	.section	.nv.global,"aw",@nobits
.nv.global:
	.type		_ZN72_INTERNAL_056383cb_36_flash_fwd_split_hdim256_bf16_sm80_cu_59c7631c_27644cute1_E,@object
	.size		_ZN72_INTERNAL_056383cb_36_flash_fwd_split_hdim256_bf16_sm80_cu_59c7631c_27644cute1_E,(_ZN72_INTERNAL_056383cb_36_flash_fwd_split_hdim256_bf16_sm80_cu_59c7631c_27644cuda3std3__45__cpo6cbeginE - _ZN72_INTERNAL_056383cb_36_flash_fwd_split_hdim256_bf16_sm80_cu_59c7631c_27644cute1_E)
_ZN72_INTERNAL_056383cb_36_flash_fwd_split_hdim256_bf16_sm80_cu_59c7631c_27644cute1_E:
	.zero		1
	.type		_ZN72_INTERNAL_056383cb_36_flash_fwd_split_hdim256_bf16_sm80_cu_59c7631c_27644cuda3std3__45__cpo6cbeginE,@object
	.size		_ZN72_INTERNAL_056383cb_36_flash_fwd_split_hdim256_bf16_sm80_cu_59c7631c_27644cuda3std3__45__cpo6cbeginE,(_ZN72_INTERNAL_056383cb_36_flash_fwd_split_hdim256_bf16_sm80_cu_59c7631c_27644cuda3std3__48in_placeE - _ZN72_INTERNAL_056383cb_36_flash_fwd_split_hdim256_bf16_sm80_cu_59c7631c_27644cuda3std3__45__cpo6cbeginE)
_ZN72_INTERNAL_056383cb_36_flash_fwd_split_hdim256_bf16_sm80_cu_59c7631c_27644cuda3std3__45__cpo6cbeginE:
	.zero		1
	.type		_ZN72_INTERNAL_056383cb_36_flash_fwd_split_hdim256_bf16_sm80_cu_59c7631c_27644cuda3std3__48in_placeE,@object
	.size		_ZN72_INTERNAL_056383cb_36_flash_fwd_split_hdim256_bf16_sm80_cu_59c7631c_27644cuda3std3__48in_placeE,(_ZN72_INTERNAL_056383cb_36_flash_fwd_split_hdim256_bf16_sm80_cu_59c7631c_27644cuda3std6ranges3__45__cpo9iter_moveE - _ZN72_INTERNAL_056383cb_36_flash_fwd_split_hdim256_bf16_sm80_cu_59c7631c_27644cuda3std3__48in_placeE)
_ZN72_INTERNAL_056383cb_36_flash_fwd_split_hdim256_bf16_sm80_cu_59c7631c_27644cuda3std3__48in_placeE:
	.zero		1
	.type		_ZN72_INTERNAL_056383cb_36_flash_fwd_split_hdim256_bf16_sm80_cu_59c7631c_27644cuda3std6ranges3__45__cpo9iter_moveE,@object
	.size		_ZN72_INTERNAL_056383cb_36_flash_fwd_split_hdim256_bf16_sm80_cu_59c7631c_27644cuda3std6ranges3__45__cpo9iter_moveE,(_ZN72_INTERNAL_056383cb_36_flash_fwd_split_hdim256_bf16_sm80_cu_59c7631c_27644cuda3std3__45__cpo5beginE - _ZN72_INTERNAL_056383cb_36_flash_fwd_split_hdim256_bf16_sm80_cu_59c7631c_27644cuda3std6ranges3__45__cpo9iter_moveE)
_ZN72_INTERNAL_056383cb_36_flash_fwd_split_hdim256_bf16_sm80_cu_59c7631c_27644cuda3std6ranges3__45__cpo9iter_moveE:
	.zero		1
	.type		_ZN72_INTERNAL_056383cb_36_flash_fwd_split_hdim256_bf16_sm80_cu_59c7631c_27644cuda3std3__45__cpo5beginE,@object
	.size		_ZN72_INTERNAL_056383cb_36_flash_fwd_split_hdim256_bf16_sm80_cu_59c7631c_27644cuda3std3__45__cpo5beginE,(_ZN72_INTERNAL_056383cb_36_flash_fwd_split_hdim256_bf16_sm80_cu_59c7631c_27644cuda3std3__474_GLOBAL__N__056383cb_36_flash_fwd_split_hdim256_bf16_sm80_cu_59c7631c_27646ignoreE - _ZN72_INTERNAL_056383cb_36_flash_fwd_split_hdim256_bf16_sm80_cu_59c7631c_27644cuda3std3__45__cpo5beginE)
_ZN72_INTERNAL_056383cb_36_flash_fwd_split_hdim256_bf16_sm80_cu_59c7631c_27644cuda3std3__45__cpo5beginE:
	.zero		1
	.type		_ZN72_INTERNAL_056383cb_36_flash_fwd_split_hdim256_bf16_sm80_cu_59c7631c_27644cuda3std3__474_GLOBAL__N__056383cb_36_flash_fwd_split_hdim256_bf16_sm80_cu_59c7631c_27646ignoreE,@object
	.size		_ZN72_INTERNAL_056383cb_36_flash_fwd_split_hdim256_bf16_sm80_cu_59c7631c_27644cuda3std3__474_GLOBAL__N__056383cb_36_flash_fwd_split_hdim256_bf16_sm80_cu_59c7631c_27646ignoreE,(_ZN72_INTERNAL_056383cb_36_flash_fwd_split_hdim256_bf16_sm80_cu_59c7631c_27644cute7productE - _ZN72_INTERNAL_056383cb_36_flash_fwd_split_hdim256_bf16_sm80_cu_59c7631c_27644cuda3std3__474_GLOBAL__N__056383cb_36_flash_fwd_split_hdim256_bf16_sm80_cu_59c7631c_27646ignoreE)
_ZN72_INTERNAL_056383cb_36_flash_fwd_split_hdim256_bf16_sm80_cu_59c7631c_27644cuda3std3__474_GLOBAL__N__056383cb_36_flash_fwd_split_hdim256_bf16_sm80_cu_59c7631c_27646ignoreE:
	.zero		1
	.type		_ZN72_INTERNAL_056383cb_36_flash_fwd_split_hdim256_bf16_sm80_cu_59c7631c_27644cute7productE,@object
	.size		_ZN72_INTERNAL_056383cb_36_flash_fwd_split_hdim256_bf16_sm80_cu_59c7631c_27644cute7productE,(_ZN72_INTERNAL_056383cb_36_flash_fwd_split_hdim256_bf16_sm80_cu_59c7631c_27644cuda3std3__45__cpo3endE - _ZN72_INTERNAL_056383cb_36_flash_fwd_split_hdim256_bf16_sm80_cu_59c7631c_27644cute7productE)
_ZN72_INTERNAL_056383cb_36_flash_fwd_split_hdim256_bf16_sm80_cu_59c7631c_27644cute7productE:
	.zero		1
	.type		_ZN72_INTERNAL_056383cb_36_flash_fwd_split_hdim256_bf16_sm80_cu_59c7631c_27644cuda3std3__45__cpo3endE,@object
	.size		_ZN72_INTERNAL_056383cb_36_flash_fwd_split_hdim256_bf16_sm80_cu_59c7631c_27644cuda3std3__45__cpo3endE,(_ZN72_INTERNAL_056383cb_36_flash_fwd_split_hdim256_bf16_sm80_cu_59c7631c_27644cuda3std3__419piecewise_constructE - _ZN72_INTERNAL_056383cb_36_flash_fwd_split_hdim256_bf16_sm80_cu_59c7631c_27644cuda3std3__45__cpo3endE)
_ZN72_INTERNAL_056383cb_36_flash_fwd_split_hdim256_bf16_sm80_cu_59c7631c_27644cuda3std3__45__cpo3endE:
	.zero		1
	.type		_ZN72_INTERNAL_056383cb_36_flash_fwd_split_hdim256_bf16_sm80_cu_59c7631c_27644cuda3std3__419piecewise_constructE,@object
	.size		_ZN72_INTERNAL_056383cb_36_flash_fwd_split_hdim256_bf16_sm80_cu_59c7631c_27644cuda3std3__419piecewise_constructE,(_ZN72_INTERNAL_056383cb_36_flash_fwd_split_hdim256_bf16_sm80_cu_59c7631c_27644cuda3std3__45__cpo4cendE - _ZN72_INTERNAL_056383cb_36_flash_fwd_split_hdim256_bf16_sm80_cu_59c7631c_27644cuda3std3__419piecewise_constructE)
_ZN72_INTERNAL_056383cb_36_flash_fwd_split_hdim256_bf16_sm80_cu_59c7631c_27644cuda3std3__419piecewise_constructE:
	.zero		1
	.type		_ZN72_INTERNAL_056383cb_36_flash_fwd_split_hdim256_bf16_sm80_cu_59c7631c_27644cuda3std3__45__cpo4cendE,@object
	.size		_ZN72_INTERNAL_056383cb_36_flash_fwd_split_hdim256_bf16_sm80_cu_59c7631c_27644cuda3std3__45__cpo4cendE,(_ZN72_INTERNAL_056383cb_36_flash_fwd_split_hdim256_bf16_sm80_cu_59c7631c_27644cuda3std6ranges3__45__cpo4swapE - _ZN72_INTERNAL_056383cb_36_flash_fwd_split_hdim256_bf16_sm80_cu_59c7631c_27644cuda3std3__45__cpo4cendE)
_ZN72_INTERNAL_056383cb_36_flash_fwd_split_hdim256_bf16_sm80_cu_59c7631c_27644cuda3std3__45__cpo4cendE:
	.zero		1
	.type		_ZN72_INTERNAL_056383cb_36_flash_fwd_split_hdim256_bf16_sm80_cu_59c7631c_27644cuda3std6ranges3__45__cpo4swapE,@object
	.size		_ZN72_INTERNAL_056383cb_36_flash_fwd_split_hdim256_bf16_sm80_cu_59c7631c_27644cuda3std6ranges3__45__cpo4swapE,(.L_7 - _ZN72_INTERNAL_056383cb_36_flash_fwd_split_hdim256_bf16_sm80_cu_59c7631c_27644cuda3std6ranges3__45__cpo4swapE)
_ZN72_INTERNAL_056383cb_36_flash_fwd_split_hdim256_bf16_sm80_cu_59c7631c_27644cuda3std6ranges3__45__cpo4swapE:
	.zero		1
.L_7:


//--------------------- .nv.shared._ZN5flash32flash_fwd_splitkv_combine_kernelI23Flash_fwd_kernel_traitsILi256ELi64ELi64ELi4ELb0ELb0EN7cutlass10bfloat16_tE19Flash_kernel_traitsILi256ELi64ELi64ELi4ES3_EELi4ELi6ELb0EEEvNS_16Flash_fwd_paramsE --------------------------
	.section	.nv.shared._ZN5flash32flash_fwd_splitkv_combine_kernelI23Flash_fwd_kernel_traitsILi256ELi64ELi64ELi4ELb0ELb0EN7cutlass10bfloat16_tE19Flash_kernel_traitsILi256ELi64ELi64ELi4ES3_EELi4ELi6ELb0EEEvNS_16Flash_fwd_paramsE,"aw",@nobits
	.sectionflags	@""
	.align	16
.nv.shared._ZN5flash32flash_fwd_splitkv_combine_kernelI23Flash_fwd_kernel_traitsILi256ELi64ELi64ELi4ELb0ELb0EN7cutlass10bfloat16_tE19Flash_kernel_traitsILi256ELi64ELi64ELi4ES3_EELi4ELi6ELb0EEEvNS_16Flash_fwd_paramsE:
	.zero		1280


//--------------------- .nv.shared._ZN5flash32flash_fwd_splitkv_combine_kernelI23Flash_fwd_kernel_traitsILi256ELi64ELi64ELi4ELb0ELb0EN7cutlass10bfloat16_tE19Flash_kernel_traitsILi256ELi64ELi64ELi4ES3_EELi4ELi5ELb0EEEvNS_16Flash_fwd_paramsE --------------------------
	.section	.nv.shared._ZN5flash32flash_fwd_splitkv_combine_kernelI23Flash_fwd_kernel_traitsILi256ELi64ELi64ELi4ELb0ELb0EN7cutlass10bfloat16_tE19Flash_kernel_traitsILi256ELi64ELi64ELi4ES3_EELi4ELi5ELb0EEEvNS_16Flash_fwd_paramsE,"aw",@nobits
	.sectionflags	@""
	.align	16
.nv.shared._ZN5flash32flash_fwd_splitkv_combine_kernelI23Flash_fwd_kernel_traitsILi256ELi64ELi64ELi4ELb0ELb0EN7cutlass10bfloat16_tE19Flash_kernel_traitsILi256ELi64ELi64ELi4ES3_EELi4ELi5ELb0EEEvNS_16Flash_fwd_paramsE:
	.zero		640


//--------------------- .nv.shared._ZN5flash32flash_fwd_splitkv_combine_kernelI23Flash_fwd_kernel_traitsILi256ELi64ELi64ELi4ELb0ELb0EN7cutlass10bfloat16_tE19Flash_kernel_traitsILi256ELi64ELi64ELi4ES3_EELi4ELi4ELb0EEEvNS_16Flash_fwd_paramsE --------------------------
	.section	.nv.shared._ZN5flash32flash_fwd_splitkv_combine_kernelI23Flash_fwd_kernel_traitsILi256ELi64ELi64ELi4ELb0ELb0EN7cutlass10bfloat16_tE19Flash_kernel_traitsILi256ELi64ELi64ELi4ES3_EELi4ELi4ELb0EEEvNS_16Flash_fwd_paramsE,"aw",@nobits
	.sectionflags	@""
	.align	16
.nv.shared._ZN5flash32flash_fwd_splitkv_combine_kernelI23Flash_fwd_kernel_traitsILi256ELi64ELi64ELi4ELb0ELb0EN7cutlass10bfloat16_tE19Flash_kernel_traitsILi256ELi64ELi64ELi4ES3_EELi4ELi4ELb0EEEvNS_16Flash_fwd_paramsE:
	.zero		320


//--------------------- .nv.shared._ZN5flash32flash_fwd_splitkv_combine_kernelI23Flash_fwd_kernel_traitsILi256ELi64ELi64ELi4ELb0ELb0EN7cutlass10bfloat16_tE19Flash_kernel_traitsILi256ELi64ELi64ELi4ES3_EELi4ELi3ELb0EEEvNS_16Flash_fwd_paramsE --------------------------
	.section	.nv.shared._ZN5flash32flash_fwd_splitkv_combine_kernelI23Flash_fwd_kernel_traitsILi256ELi64ELi64ELi4ELb0ELb0EN7cutlass10bfloat16_tE19Flash_kernel_traitsILi256ELi64ELi64ELi4ES3_EELi4ELi3ELb0EEEvNS_16Flash_fwd_paramsE,"aw",@nobits
	.sectionflags	@""
	.align	16
.nv.shared._ZN5flash32flash_fwd_splitkv_combine_kernelI23Flash_fwd_kernel_traitsILi256ELi64ELi64ELi4ELb0ELb0EN7cutlass10bfloat16_tE19Flash_kernel_traitsILi256ELi64ELi64ELi4ES3_EELi4ELi3ELb0EEEvNS_16Flash_fwd_paramsE:
	.zero		160


//--------------------- .nv.shared._ZN5flash32flash_fwd_splitkv_combine_kernelI23Flash_fwd_kernel_traitsILi256ELi64ELi64ELi4ELb0ELb0EN7cutlass10bfloat16_tE19Flash_kernel_traitsILi256ELi64ELi64ELi4ES3_EELi4ELi2ELb0EEEvNS_16Flash_fwd_paramsE --------------------------
	.section	.nv.shared._ZN5flash32flash_fwd_splitkv_combine_kernelI23Flash_fwd_kernel_traitsILi256ELi64ELi64ELi4ELb0ELb0EN7cutlass10bfloat16_tE19Flash_kernel_traitsILi256ELi64ELi64ELi4ES3_EELi4ELi2ELb0EEEvNS_16Flash_fwd_paramsE,"aw",@nobits
	.sectionflags	@""
	.align	16
.nv.shared._ZN5flash32flash_fwd_splitkv_combine_kernelI23Flash_fwd_kernel_traitsILi256ELi64ELi64ELi4ELb0ELb0EN7cutlass10bfloat16_tE19Flash_kernel_traitsILi256ELi64ELi64ELi4ES3_EELi4ELi2ELb0EEEvNS_16Flash_fwd_paramsE:
	.zero		80


//--------------------- .nv.shared._ZN5flash32flash_fwd_splitkv_combine_kernelI23Flash_fwd_kernel_traitsILi256ELi64ELi64ELi4ELb0ELb0EN7cutlass10bfloat16_tE19Flash_kernel_traitsILi256ELi64ELi64ELi4ES3_EELi4ELi1ELb0EEEvNS_16Flash_fwd_paramsE --------------------------
	.section	.nv.shared._ZN5flash32flash_fwd_splitkv_combine_kernelI23Flash_fwd_kernel_traitsILi256ELi64ELi64ELi4ELb0ELb0EN7cutlass10bfloat16_tE19Flash_kernel_traitsILi256ELi64ELi64ELi4ES3_EELi4ELi1ELb0EEEvNS_16Flash_fwd_paramsE,"aw",@nobits
	.sectionflags	@""
	.align	16
.nv.shared._ZN5flash32flash_fwd_splitkv_combine_kernelI23Flash_fwd_kernel_traitsILi256ELi64ELi64ELi4ELb0ELb0EN7cutlass10bfloat16_tE19Flash_kernel_traitsILi256ELi64ELi64ELi4ES3_EELi4ELi1ELb0EEEvNS_16Flash_fwd_paramsE:
	.zero		48


//--------------------- .nv.shared._ZN5flash32flash_fwd_splitkv_combine_kernelI23Flash_fwd_kernel_traitsILi256ELi64ELi64ELi4ELb0ELb0EN7cutlass10bfloat16_tE19Flash_kernel_traitsILi256ELi64ELi64ELi4ES3_EELi4ELi7ELb1EEEvNS_16Flash_fwd_paramsE --------------------------
	.section	.nv.shared._ZN5flash32flash_fwd_splitkv_combine_kernelI23Flash_fwd_kernel_traitsILi256ELi64ELi64ELi4ELb0ELb0EN7cutlass10bfloat16_tE19Flash_kernel_traitsILi256ELi64ELi64ELi4ES3_EELi4ELi7ELb1EEEvNS_16Flash_fwd_paramsE,"aw",@nobits
	.sectionflags	@""
	.align	16
.nv.shared._ZN5flash32flash_fwd_splitkv_combine_kernelI23Flash_fwd_kernel_traitsILi256ELi64ELi64ELi4ELb0ELb0EN7cutlass10bfloat16_tE19Flash_kernel_traitsILi256ELi64ELi64ELi4ES3_EELi4ELi7ELb1EEEvNS_16Flash_fwd_paramsE:
	.zero		2560


//--------------------- .nv.shared._ZN5flash32flash_fwd_splitkv_combine_kernelI23Flash_fwd_kernel_traitsILi256ELi64ELi64ELi4ELb0ELb0EN7cutlass10bfloat16_tE19Flash_kernel_traitsILi256ELi64ELi64ELi4ES3_EELi4ELi6ELb1EEEvNS_16Flash_fwd_paramsE --------------------------
	.section	.nv.shared._ZN5flash32flash_fwd_splitkv_combine_kernelI23Flash_fwd_kernel_traitsILi256ELi64ELi64ELi4ELb0ELb0EN7cutlass10bfloat16_tE19Flash_kernel_traitsILi256ELi64ELi64ELi4ES3_EELi4ELi6ELb1EEEvNS_16Flash_fwd_paramsE,"aw",@nobits
	.sectionflags	@""
	.align	16
.nv.shared._ZN5flash32flash_fwd_splitkv_combine_kernelI23Flash_fwd_kernel_traitsILi256ELi64ELi64ELi4ELb0ELb0EN7cutlass10bfloat16_tE19Flash_kernel_traitsILi256ELi64ELi64ELi4ES3_EELi4ELi6ELb1EEEvNS_16Flash_fwd_paramsE:
	.zero		1280


//--------------------- .nv.shared._ZN5flash32flash_fwd_splitkv_combine_kernelI23Flash_fwd_kernel_traitsILi256ELi64ELi64ELi4ELb0ELb0EN7cutlass10bfloat16_tE19Flash_kernel_traitsILi256ELi64ELi64ELi4ES3_EELi4ELi5ELb1EEEvNS_16Flash_fwd_paramsE --------------------------
	.section	.nv.shared._ZN5flash32flash_fwd_splitkv_combine_kernelI23Flash_fwd_kernel_traitsILi256ELi64ELi64ELi4ELb0ELb0EN7cutlass10bfloat16_tE19Flash_kernel_traitsILi256ELi64ELi64ELi4ES3_EELi4ELi5ELb1EEEvNS_16Flash_fwd_paramsE,"aw",@nobits
	.sectionflags	@""
	.align	16
.nv.shared._ZN5flash32flash_fwd_splitkv_combine_kernelI23Flash_fwd_kernel_traitsILi256ELi64ELi64ELi4ELb0ELb0EN7cutlass10bfloat16_tE19Flash_kernel_traitsILi256ELi64ELi64ELi4ES3_EELi4ELi5ELb1EEEvNS_16Flash_fwd_paramsE:
	.zero		640


//--------------------- .nv.shared._ZN5flash32flash_fwd_splitkv_combine_kernelI23Flash_fwd_kernel_traitsILi256ELi64ELi64ELi4ELb0ELb0EN7cutlass10bfloat16_tE19Flash_kernel_traitsILi256ELi64ELi64ELi4ES3_EELi4ELi4ELb1EEEvNS_16Flash_fwd_paramsE --------------------------
	.section	.nv.shared._ZN5flash32flash_fwd_splitkv_combine_kernelI23Flash_fwd_kernel_traitsILi256ELi64ELi64ELi4ELb0ELb0EN7cutlass10bfloat16_tE19Flash_kernel_traitsILi256ELi64ELi64ELi4ES3_EELi4ELi4ELb1EEEvNS_16Flash_fwd_paramsE,"aw",@nobits
	.sectionflags	@""
	.align	16
.nv.shared._ZN5flash32flash_fwd_splitkv_combine_kernelI23Flash_fwd_kernel_traitsILi256ELi64ELi64ELi4ELb0ELb0EN7cutlass10bfloat16_tE19Flash_kernel_traitsILi256ELi64ELi64ELi4ES3_EELi4ELi4ELb1EEEvNS_16Flash_fwd_paramsE:
	.zero		320


//--------------------- .nv.shared._ZN5flash32flash_fwd_splitkv_combine_kernelI23Flash_fwd_kernel_traitsILi256ELi64ELi64ELi4ELb0ELb0EN7cutlass10bfloat16_tE19Flash_kernel_traitsILi256ELi64ELi64ELi4ES3_EELi4ELi3ELb1EEEvNS_16Flash_fwd_paramsE --------------------------
	.section	.nv.shared._ZN5flash32flash_fwd_splitkv_combine_kernelI23Flash_fwd_kernel_traitsILi256ELi64ELi64ELi4ELb0ELb0EN7cutlass10bfloat16_tE19Flash_kernel_traitsILi256ELi64ELi64ELi4ES3_EELi4ELi3ELb1EEEvNS_16Flash_fwd_paramsE,"aw",@nobits
	.sectionflags	@""
	.align	16
.nv.shared._ZN5flash32flash_fwd_splitkv_combine_kernelI23Flash_fwd_kernel_traitsILi256ELi64ELi64ELi4ELb0ELb0EN7cutlass10bfloat16_tE19Flash_kernel_traitsILi256ELi64ELi64ELi4ES3_EELi4ELi3ELb1EEEvNS_16Flash_fwd_paramsE:
	.zero		160


//--------------------- .nv.shared._ZN5flash32flash_fwd_splitkv_combine_kernelI23Flash_fwd_kernel_traitsILi256ELi64ELi64ELi4ELb0ELb0EN7cutlass10bfloat16_tE19Flash_kernel_traitsILi256ELi64ELi64ELi4ES3_EELi4ELi2ELb1EEEvNS_16Flash_fwd_paramsE --------------------------
	.section	.nv.shared._ZN5flash32flash_fwd_splitkv_combine_kernelI23Flash_fwd_kernel_traitsILi256ELi64ELi64ELi4ELb0ELb0EN7cutlass10bfloat16_tE19Flash_kernel_traitsILi256ELi64ELi64ELi4ES3_EELi4ELi2ELb1EEEvNS_16Flash_fwd_paramsE,"aw",@nobits
	.sectionflags	@""
	.align	16
.nv.shared._ZN5flash32flash_fwd_splitkv_combine_kernelI23Flash_fwd_kernel_traitsILi256ELi64ELi64ELi4ELb0ELb0EN7cutlass10bfloat16_tE19Flash_kernel_traitsILi256ELi64ELi64ELi4ES3_EELi4ELi2ELb1EEEvNS_16Flash_fwd_paramsE:
	.zero		80


//--------------------- .nv.shared._ZN5flash32flash_fwd_splitkv_combine_kernelI23Flash_fwd_kernel_traitsILi256ELi64ELi64ELi4ELb0ELb0EN7cutlass10bfloat16_tE19Flash_kernel_traitsILi256ELi64ELi64ELi4ES3_EELi4ELi1ELb1EEEvNS_16Flash_fwd_paramsE --------------------------
	.section	.nv.shared._ZN5flash32flash_fwd_splitkv_combine_kernelI23Flash_fwd_kernel_traitsILi256ELi64ELi64ELi4ELb0ELb0EN7cutlass10bfloat16_tE19Flash_kernel_traitsILi256ELi64ELi64ELi4ES3_EELi4ELi1ELb1EEEvNS_16Flash_fwd_paramsE,"aw",@nobits
	.sectionflags	@""
	.align	16
.nv.shared._ZN5flash32flash_fwd_splitkv_combine_kernelI23Flash_fwd_kernel_traitsILi256ELi64ELi64ELi4ELb0ELb0EN7cutlass10bfloat16_tE19Flash_kernel_traitsILi256ELi64ELi64ELi4ES3_EELi4ELi1ELb1EEEvNS_16Flash_fwd_paramsE:
	.zero		48


//--------------------- .nv.shared._ZN5flash24flash_fwd_splitkv_kernelI23Flash_fwd_kernel_traitsILi256ELi64ELi64ELi4ELb0ELb0EN7cutlass10bfloat16_tE19Flash_kernel_traitsILi256ELi64ELi64ELi4ES3_EELb0ELb0ELb0ELb0ELb0ELb0ELb0ELb0EEEvNS_16Flash_fwd_paramsE --------------------------
	.section	.nv.shared._ZN5flash24flash_fwd_splitkv_kernelI23Flash_fwd_kernel_traitsILi256ELi64ELi64ELi4ELb0ELb0EN7cutlass10bfloat16_tE19Flash_kernel_traitsILi256ELi64ELi64ELi4ES3_EELb0ELb0ELb0ELb0ELb0ELb0ELb0ELb0EEEvNS_16Flash_fwd_paramsE,"aw",@nobits
	.sectionflags	@""
	.align	16


//--------------------- .nv.shared._ZN5flash24flash_fwd_splitkv_kernelI23Flash_fwd_kernel_traitsILi256ELi64ELi64ELi4ELb0ELb0EN7cutlass10bfloat16_tE19Flash_kernel_traitsILi256ELi64ELi64ELi4ES3_EELb0ELb0ELb0ELb0ELb0ELb1ELb0ELb0EEEvNS_16Flash_fwd_paramsE --------------------------
	.section	.nv.shared._ZN5flash24flash_fwd_splitkv_kernelI23Flash_fwd_kernel_traitsILi256ELi64ELi64ELi4ELb0ELb0EN7cutlass10bfloat16_tE19Flash_kernel_traitsILi256ELi64ELi64ELi4ES3_EELb0ELb0ELb0ELb0ELb0ELb1ELb0ELb0EEEvNS_16Flash_fwd_paramsE,"aw",@nobits
	.sectionflags	@""
	.align	16


//--------------------- .nv.shared._ZN5flash24flash_fwd_splitkv_kernelI23Flash_fwd_kernel_traitsILi256ELi64ELi64ELi4ELb0ELb0EN7cutlass10bfloat16_tE19Flash_kernel_traitsILi256ELi64ELi64ELi4ES3_EELb0ELb0ELb0ELb0ELb0ELb0ELb0ELb1EEEvNS_16Flash_fwd_paramsE --------------------------
	.section	.nv.shared._ZN5flash24flash_fwd_splitkv_kernelI23Flash_fwd_kernel_traitsILi256ELi64ELi64ELi4ELb0ELb0EN7cutlass10bfloat16_tE19Flash_kernel_traitsILi256ELi64ELi64ELi4ES3_EELb0ELb0ELb0ELb0ELb0ELb0ELb0ELb1EEEvNS_16Flash_fwd_paramsE,"aw",@nobits
	.sectionflags	@""
	.align	16


//--------------------- .nv.shared._ZN5flash24flash_fwd_splitkv_kernelI23Flash_fwd_kernel_traitsILi256ELi64ELi64ELi4ELb0ELb0EN7cutlass10bfloat16_tE19Flash_kernel_traitsILi256ELi64ELi64ELi4ES3_EELb0ELb0ELb0ELb0ELb0ELb1ELb0ELb1EEEvNS_16Flash_fwd_paramsE --------------------------
	.section	.nv.shared._ZN5flash24flash_fwd_splitkv_kernelI23Flash_fwd_kernel_traitsILi256ELi64ELi64ELi4ELb0ELb0EN7cutlass10bfloat16_tE19Flash_kernel_traitsILi256ELi64ELi64ELi4ES3_EELb0ELb0ELb0ELb0ELb0ELb1ELb0ELb1EEEvNS_16Flash_fwd_paramsE,"aw",@nobits
	.sectionflags	@""
	.align	16


//--------------------- .nv.shared._ZN5flash24flash_fwd_splitkv_kernelI23Flash_fwd_kernel_traitsILi256ELi64ELi64ELi4ELb0ELb0EN7cutlass10bfloat16_tE19Flash_kernel_traitsILi256ELi64ELi64ELi4ES3_EELb0ELb0ELb0ELb0ELb0ELb0ELb1ELb0EEEvNS_16Flash_fwd_paramsE --------------------------
	.section	.nv.shared._ZN5flash24flash_fwd_splitkv_kernelI23Flash_fwd_kernel_traitsILi256ELi64ELi64ELi4ELb0ELb0EN7cutlass10bfloat16_tE19Flash_kernel_traitsILi256ELi64ELi64ELi4ES3_EELb0ELb0ELb0ELb0ELb0ELb0ELb1ELb0EEEvNS_16Flash_fwd_paramsE,"aw",@nobits
	.sectionflags	@""
	.align	16


//--------------------- .nv.shared._ZN5flash24flash_fwd_splitkv_kernelI23Flash_fwd_kernel_traitsILi256ELi64ELi64ELi4ELb0ELb0EN7cutlass10bfloat16_tE19Flash_kernel_traitsILi256ELi64ELi64ELi4ES3_EELb0ELb0ELb0ELb0ELb0ELb1ELb1ELb0EEEvNS_16Flash_fwd_paramsE --------------------------
	.section	.nv.shared._ZN5flash24flash_fwd_splitkv_kernelI23Flash_fwd_kernel_traitsILi256ELi64ELi64ELi4ELb0ELb0EN7cutlass10bfloat16_tE19Flash_kernel_traitsILi256ELi64ELi64ELi4ES3_EELb0ELb0ELb0ELb0ELb0ELb1ELb1ELb0EEEvNS_16Flash_fwd_paramsE,"aw",@nobits
	.sectionflags	@""
	.align	16


//--------------------- .nv.shared._ZN5flash24flash_fwd_splitkv_kernelI23Flash_fwd_kernel_traitsILi256ELi64ELi64ELi4ELb0ELb0EN7cutlass10bfloat16_tE19Flash_kernel_traitsILi256ELi64ELi64ELi4ES3_EELb0ELb0ELb0ELb0ELb0ELb0ELb1ELb1EEEvNS_16Flash_fwd_paramsE --------------------------
	.section	.nv.shared._ZN5flash24flash_fwd_splitkv_kernelI23Flash_fwd_kernel_traitsILi256ELi64ELi64ELi4ELb0ELb0EN7cutlass10bfloat16_tE19Flash_kernel_traitsILi256ELi64ELi64ELi4ES3_EELb0ELb0ELb0ELb0ELb0ELb0ELb1ELb1EEEvNS_16Flash_fwd_paramsE,"aw",@nobits
	.sectionflags	@""
	.align	16


//--------------------- .nv.shared._ZN5flash24flash_fwd_splitkv_kernelI23Flash_fwd_kernel_traitsILi256ELi64ELi64ELi4ELb0ELb0EN7cutlass10bfloat16_tE19Flash_kernel_traitsILi256ELi64ELi64ELi4ES3_EELb0ELb0ELb0ELb0ELb0ELb1ELb1ELb1EEEvNS_16Flash_fwd_paramsE --------------------------
	.section	.nv.shared._ZN5flash24flash_fwd_splitkv_kernelI23Flash_fwd_kernel_traitsILi256ELi64ELi64ELi4ELb0ELb0EN7cutlass10bfloat16_tE19Flash_kernel_traitsILi256ELi64ELi64ELi4ES3_EELb0ELb0ELb0ELb0ELb0ELb1ELb1ELb1EEEvNS_16Flash_fwd_paramsE,"aw",@nobits
	.sectionflags	@""
	.align	16


//--------------------- .nv.shared._ZN5flash24flash_fwd_splitkv_kernelI23Flash_fwd_kernel_traitsILi256ELi64ELi64ELi4ELb0ELb0EN7cutlass10bfloat16_tE19Flash_kernel_traitsILi256ELi64ELi64ELi4ES3_EELb0ELb1ELb0ELb0ELb0ELb0ELb0ELb0EEEvNS_16Flash_fwd_paramsE --------------------------
	.section	.nv.shared._ZN5flash24flash_fwd_splitkv_kernelI23Flash_fwd_kernel_traitsILi256ELi64ELi64ELi4ELb0ELb0EN7cutlass10bfloat16_tE19Flash_kernel_traitsILi256ELi64ELi64ELi4ES3_EELb0ELb1ELb0ELb0ELb0ELb0ELb0ELb0EEEvNS_16Flash_fwd_paramsE,"aw",@nobits
	.sectionflags	@""
	.align	16


//--------------------- .nv.shared._ZN5flash24flash_fwd_splitkv_kernelI23Flash_fwd_kernel_traitsILi256ELi64ELi64ELi4ELb0ELb0EN7cutlass10bfloat16_tE19Flash_kernel_traitsILi256ELi64ELi64ELi4ES3_EELb0ELb1ELb0ELb0ELb0ELb1ELb0ELb0EEEvNS_16Flash_fwd_paramsE --------------------------
	.section	.nv.shared._ZN5flash24flash_fwd_splitkv_kernelI23Flash_fwd_kernel_traitsILi256ELi64ELi64ELi4ELb0ELb0EN7cutlass10bfloat16_tE19Flash_kernel_traitsILi256ELi64ELi64ELi4ES3_EELb0ELb1ELb0ELb0ELb0ELb1ELb0ELb0EEEvNS_16Flash_fwd_paramsE,"aw",@nobits
	.sectionflags	@""
	.align	16


//--------------------- .nv.shared._ZN5flash24flash_fwd_splitkv_kernelI23Flash_fwd_kernel_traitsILi256ELi64ELi64ELi4ELb0ELb0EN7cutlass10bfloat16_tE19Flash_kernel_traitsILi256ELi64ELi64ELi4ES3_EELb0ELb1ELb0ELb0ELb0ELb0ELb0ELb1EEEvNS_16Flash_fwd_paramsE --------------------------
	.section	.nv.shared._ZN5flash24flash_fwd_splitkv_kernelI23Flash_fwd_kernel_traitsILi256ELi64ELi64ELi4ELb0ELb0EN7cutlass10bfloat16_tE19Flash_kernel_traitsILi256ELi64ELi64ELi4ES3_EELb0ELb1ELb0ELb0ELb0ELb0ELb0ELb1EEEvNS_16Flash_fwd_paramsE,"aw",@nobits
	.sectionflags	@""
	.align	16


//--------------------- .nv.shared._ZN5flash24flash_fwd_splitkv_kernelI23Flash_fwd_kernel_traitsILi256ELi64ELi64ELi4ELb0ELb0EN7cutlass10bfloat16_tE19Flash_kernel_traitsILi256ELi64ELi64ELi4ES3_EELb0ELb1ELb0ELb0ELb0ELb1ELb0ELb1EEEvNS_16Flash_fwd_paramsE --------------------------
	.section	.nv.shared._ZN5flash24flash_fwd_splitkv_kernelI23Flash_fwd_kernel_traitsILi256ELi64ELi64ELi4ELb0ELb0EN7cutlass10bfloat16_tE19Flash_kernel_traitsILi256ELi64ELi64ELi4ES3_EELb0ELb1ELb0ELb0ELb0ELb1ELb0ELb1EEEvNS_16Flash_fwd_paramsE,"aw",@nobits
	.sectionflags	@""
	.align	16


//--------------------- .nv.shared._ZN5flash24flash_fwd_splitkv_kernelI23Flash_fwd_kernel_traitsILi256ELi64ELi64ELi4ELb0ELb0EN7cutlass10bfloat16_tE19Flash_kernel_traitsILi256ELi64ELi64ELi4ES3_EELb0ELb1ELb0ELb0ELb0ELb0ELb1ELb0EEEvNS_16Flash_fwd_paramsE --------------------------
	.section	.nv.shared._ZN5flash24flash_fwd_splitkv_kernelI23Flash_fwd_kernel_traitsILi256ELi64ELi64ELi4ELb0ELb0EN7cutlass10bfloat16_tE19Flash_kernel_traitsILi256ELi64ELi64ELi4ES3_EELb0ELb1ELb0ELb0ELb0ELb0ELb1ELb0EEEvNS_16Flash_fwd_paramsE,"aw",@nobits
	.sectionflags	@""
	.align	16


//--------------------- .nv.shared._ZN5flash24flash_fwd_splitkv_kernelI23Flash_fwd_kernel_traitsILi256ELi64ELi64ELi4ELb0ELb0EN7cutlass10bfloat16_tE19Flash_kernel_traitsILi256ELi64ELi64ELi4ES3_EELb0ELb1ELb0ELb0ELb0ELb1ELb1ELb0EEEvNS_16Flash_fwd_paramsE --------------------------
	.section	.nv.shared._ZN5flash24flash_fwd_splitkv_kernelI23Flash_fwd_kernel_traitsILi256ELi64ELi64ELi4ELb0ELb0EN7cutlass10bfloat16_tE19Flash_kernel_traitsILi256ELi64ELi64ELi4ES3_EELb0ELb1ELb0ELb0ELb0ELb1ELb1ELb0EEEvNS_16Flash_fwd_paramsE,"aw",@nobits
	.sectionflags	@""
	.align	16


//--------------------- .nv.shared._ZN5flash24flash_fwd_splitkv_kernelI23Flash_fwd_kernel_traitsILi256ELi64ELi64ELi4ELb0ELb0EN7cutlass10bfloat16_tE19Flash_kernel_traitsILi256ELi64ELi64ELi4ES3_EELb0ELb1ELb0ELb0ELb0ELb0ELb1ELb1EEEvNS_16Flash_fwd_paramsE --------------------------
	.section	.nv.shared._ZN5flash24flash_fwd_splitkv_kernelI23Flash_fwd_kernel_traitsILi256ELi64ELi64ELi4ELb0ELb0EN7cutlass10bfloat16_tE19Flash_kernel_traitsILi256ELi64ELi64ELi4ES3_EELb0ELb1ELb0ELb0ELb0ELb0ELb1ELb1EEEvNS_16Flash_fwd_paramsE,"aw",@nobits
	.sectionflags	@""
	.align	16


//--------------------- .nv.shared._ZN5flash24flash_fwd_splitkv_kernelI23Flash_fwd_kernel_traitsILi256ELi64ELi64ELi4ELb0ELb0EN7cutlass10bfloat16_tE19Flash_kernel_traitsILi256ELi64ELi64ELi4ES3_EELb0ELb1ELb0ELb0ELb0ELb1ELb1ELb1EEEvNS_16Flash_fwd_paramsE --------------------------
	.section	.nv.shared._ZN5flash24flash_fwd_splitkv_kernelI23Flash_fwd_kernel_traitsILi256ELi64ELi64ELi4ELb0ELb0EN7cutlass10bfloat16_tE19Flash_kernel_traitsILi256ELi64ELi64ELi4ES3_EELb0ELb1ELb0ELb0ELb0ELb1ELb1ELb1EEEvNS_16Flash_fwd_paramsE,"aw",@nobits
	.sectionflags	@""
	.align	16


//--------------------- .nv.shared._ZN5flash24flash_fwd_splitkv_kernelI23Flash_fwd_kernel_traitsILi256ELi64ELi64ELi4ELb0ELb0EN7cutlass10bfloat16_tE19Flash_kernel_traitsILi256ELi64ELi64ELi4ES3_EELb0ELb0ELb0ELb0ELb1ELb0ELb0ELb0EEEvNS_16Flash_fwd_paramsE --------------------------
	.section	.nv.shared._ZN5flash24flash_fwd_splitkv_kernelI23Flash_fwd_kernel_traitsILi256ELi64ELi64ELi4ELb0ELb0EN7cutlass10bfloat16_tE19Flash_kernel_traitsILi256ELi64ELi64ELi4ES3_EELb0ELb0ELb0ELb0ELb1ELb0ELb0ELb0EEEvNS_16Flash_fwd_paramsE,"aw",@nobits
	.sectionflags	@""
	.align	16


//--------------------- .nv.shared._ZN5flash24flash_fwd_splitkv_kernelI23Flash_fwd_kernel_traitsILi256ELi64ELi64ELi4ELb0ELb0EN7cutlass10bfloat16_tE19Flash_kernel_traitsILi256ELi64ELi64ELi4ES3_EELb0ELb0ELb0ELb0ELb1ELb1ELb0ELb0EEEvNS_16Flash_fwd_paramsE --------------------------
	.section	.nv.shared._ZN5flash24flash_fwd_splitkv_kernelI23Flash_fwd_kernel_traitsILi256ELi64ELi64ELi4ELb0ELb0EN7cutlass10bfloat16_tE19Flash_kernel_traitsILi256ELi64ELi64ELi4ES3_EELb0ELb0ELb0ELb0ELb1ELb1ELb0ELb0EEEvNS_16Flash_fwd_paramsE,"aw",@nobits
	.sectionflags	@""
	.align	16


//--------------------- .nv.shared._ZN5flash24flash_fwd_splitkv_kernelI23Flash_fwd_kernel_traitsILi256ELi64ELi64ELi4ELb0ELb0EN7cutlass10bfloat16_tE19Flash_kernel_traitsILi256ELi64ELi64ELi4ES3_EELb0ELb0ELb1ELb0ELb0ELb0ELb0ELb0EEEvNS_16Flash_fwd_paramsE --------------------------
	.section	.nv.shared._ZN5flash24flash_fwd_splitkv_kernelI23Flash_fwd_kernel_traitsILi256ELi64ELi64ELi4ELb0ELb0EN7cutlass10bfloat16_tE19Flash_kernel_traitsILi256ELi64ELi64ELi4ES3_EELb0ELb0ELb1ELb0ELb0ELb0ELb0ELb0EEEvNS_16Flash_fwd_paramsE,"aw",@nobits
	.sectionflags	@""
	.align	16


//--------------------- .nv.shared._ZN5flash24flash_fwd_splitkv_kernelI23Flash_fwd_kernel_traitsILi256ELi64ELi64ELi4ELb0ELb0EN7cutlass10bfloat16_tE19Flash_kernel_traitsILi256ELi64ELi64ELi4ES3_EELb0ELb0ELb1ELb0ELb0ELb1ELb0ELb0EEEvNS_16Flash_fwd_paramsE --------------------------
	.section	.nv.shared._ZN5flash24flash_fwd_splitkv_kernelI23Flash_fwd_kernel_traitsILi256ELi64ELi64ELi4ELb0ELb0EN7cutlass10bfloat16_tE19Flash_kernel_traitsILi256ELi64ELi64ELi4ES3_EELb0ELb0ELb1ELb0ELb0ELb1ELb0ELb0EEEvNS_16Flash_fwd_paramsE,"aw",@nobits
	.sectionflags	@""
	.align	16


//--------------------- .nv.shared._ZN5flash24flash_fwd_splitkv_kernelI23Flash_fwd_kernel_traitsILi256ELi64ELi64ELi4ELb0ELb0EN7cutlass10bfloat16_tE19Flash_kernel_traitsILi256ELi64ELi64ELi4ES3_EELb0ELb0ELb0ELb0ELb1ELb0ELb0ELb1EEEvNS_16Flash_fwd_paramsE --------------------------
	.section	.nv.shared._ZN5flash24flash_fwd_splitkv_kernelI23Flash_fwd_kernel_traitsILi256ELi64ELi64ELi4ELb0ELb0EN7cutlass10bfloat16_tE19Flash_kernel_traitsILi256ELi64ELi64ELi4ES3_EELb0ELb0ELb0ELb0ELb1ELb0ELb0ELb1EEEvNS_16Flash_fwd_paramsE,"aw",@nobits
	.sectionflags	@""
	.align	16


//--------------------- .nv.shared._ZN5flash24flash_fwd_splitkv_kernelI23Flash_fwd_kernel_traitsILi256ELi64ELi64ELi4ELb0ELb0EN7cutlass10bfloat16_tE19Flash_kernel_traitsILi256ELi64ELi64ELi4ES3_EELb0ELb0ELb0ELb0ELb1ELb1ELb0ELb1EEEvNS_16Flash_fwd_paramsE --------------------------
	.section	.nv.shared._ZN5flash24flash_fwd_splitkv_kernelI23Flash_fwd_kernel_traitsILi256ELi64ELi64ELi4ELb0ELb0EN7cutlass10bfloat16_tE19Flash_kernel_traitsILi256ELi64ELi64ELi4ES3_EELb0ELb0ELb0ELb0ELb1ELb1ELb0ELb1EEEvNS_16Flash_fwd_paramsE,"aw",@nobits
	.sectionflags	@""
	.align	16


//--------------------- .nv.shared._ZN5flash24flash_fwd_splitkv_kernelI23Flash_fwd_kernel_traitsILi256ELi64ELi64ELi4ELb0ELb0EN7cutlass10bfloat16_tE19Flash_kernel_traitsILi256ELi64ELi64ELi4ES3_EELb0ELb0ELb1ELb0ELb0ELb0ELb0ELb1EEEvNS_16Flash_fwd_paramsE --------------------------
	.section	.nv.shared._ZN5flash24flash_fwd_splitkv_kernelI23Flash_fwd_kernel_traitsILi256ELi64ELi64ELi4ELb0ELb0EN7cutlass10bfloat16_tE19Flash_kernel_traitsILi256ELi64ELi64ELi4ES3_EELb0ELb0ELb1ELb0ELb0ELb0ELb0ELb1EEEvNS_16Flash_fwd_paramsE,"aw",@nobits
	.sectionflags	@""
	.align	16


//--------------------- .nv.shared._ZN5flash24flash_fwd_splitkv_kernelI23Flash_fwd_kernel_traitsILi256ELi64ELi64ELi4ELb0ELb0EN7cutlass10bfloat16_tE19Flash_kernel_traitsILi256ELi64ELi64ELi4ES3_EELb0ELb0ELb1ELb0ELb0ELb1ELb0ELb1EEEvNS_16Flash_fwd_paramsE --------------------------
	.section	.nv.shared._ZN5flash24flash_fwd_splitkv_kernelI23Flash_fwd_kernel_traitsILi256ELi64ELi64ELi4ELb0ELb0EN7cutlass10bfloat16_tE19Flash_kernel_traitsILi256ELi64ELi64ELi4ES3_EELb0ELb0ELb1ELb0ELb0ELb1ELb0ELb1EEEvNS_16Flash_fwd_paramsE,"aw",@nobits
	.sectionflags	@""
	.align	16


//--------------------- .nv.shared._ZN5flash24flash_fwd_splitkv_kernelI23Flash_fwd_kernel_traitsILi256ELi64ELi64ELi4ELb0ELb0EN7cutlass10bfloat16_tE19Flash_kernel_traitsILi256ELi64ELi64ELi4ES3_EELb0ELb0ELb0ELb0ELb1ELb0ELb1ELb0EEEvNS_16Flash_fwd_paramsE --------------------------
	.section	.nv.shared._ZN5flash24flash_fwd_splitkv_kernelI23Flash_fwd_kernel_traitsILi256ELi64ELi64ELi4ELb0ELb0EN7cutlass10bfloat16_tE19Flash_kernel_traitsILi256ELi64ELi64ELi4ES3_EELb0ELb0ELb0ELb0ELb1ELb0ELb1ELb0EEEvNS_16Flash_fwd_paramsE,"aw",@nobits
	.sectionflags	@""
	.align	16


//--------------------- .nv.shared._ZN5flash24flash_fwd_splitkv_kernelI23Flash_fwd_kernel_traitsILi256ELi64ELi64ELi4ELb0ELb0EN7cutlass10bfloat16_tE19Flash_kernel_traitsILi256ELi64ELi64ELi4ES3_EELb0ELb0ELb0ELb0ELb1ELb1ELb1ELb0EEEvNS_16Flash_fwd_paramsE --------------------------
	.section	.nv.shared._ZN5flash24flash_fwd_splitkv_kernelI23Flash_fwd_kernel_traitsILi256ELi64ELi64ELi4ELb0ELb0EN7cutlass10bfloat16_tE19Flash_kernel_traitsILi256ELi64ELi64ELi4ES3_EELb0ELb0ELb0ELb0ELb1ELb1ELb1ELb0EEEvNS_16Flash_fwd_paramsE,"aw",@nobits
	.sectionflags	@""
	.align	16


//--------------------- .nv.shared._ZN5flash24flash_fwd_splitkv_kernelI23Flash_fwd_kernel_traitsILi256ELi64ELi64ELi4ELb0ELb0EN7cutlass10bfloat16_tE19Flash_kernel_traitsILi256ELi64ELi64ELi4ES3_EELb0ELb0ELb1ELb0ELb0ELb0ELb1ELb0EEEvNS_16Flash_fwd_paramsE --------------------------
	.section	.nv.shared._ZN5flash24flash_fwd_splitkv_kernelI23Flash_fwd_kernel_traitsILi256ELi64ELi64ELi4ELb0ELb0EN7cutlass10bfloat16_tE19Flash_kernel_traitsILi256ELi64ELi64ELi4ES3_EELb0ELb0ELb1ELb0ELb0ELb0ELb1ELb0EEEvNS_16Flash_fwd_paramsE,"aw",@nobits
	.sectionflags	@""
	.align	16


//--------------------- .nv.shared._ZN5flash24flash_fwd_splitkv_kernelI23Flash_fwd_kernel_traitsILi256ELi64ELi64ELi4ELb0ELb0EN7cutlass10bfloat16_tE19Flash_kernel_traitsILi256ELi64ELi64ELi4ES3_EELb0ELb0ELb1ELb0ELb0ELb1ELb1ELb0EEEvNS_16Flash_fwd_paramsE --------------------------
	.section	.nv.shared._ZN5flash24flash_fwd_splitkv_kernelI23Flash_fwd_kernel_traitsILi256ELi64ELi64ELi4ELb0ELb0EN7cutlass10bfloat16_tE19Flash_kernel_traitsILi256ELi64ELi64ELi4ES3_EELb0ELb0ELb1ELb0ELb0ELb1ELb1ELb0EEEvNS_16Flash_fwd_paramsE,"aw",@nobits
	.sectionflags	@""
	.align	16


//--------------------- .nv.shared._ZN5flash24flash_fwd_splitkv_kernelI23Flash_fwd_kernel_traitsILi256ELi64ELi64ELi4ELb0ELb0EN7cutlass10bfloat16_tE19Flash_kernel_traitsILi256ELi64ELi64ELi4ES3_EELb0ELb0ELb0ELb0ELb1ELb0ELb1ELb1EEEvNS_16Flash_fwd_paramsE --------------------------
	.section	.nv.shared._ZN5flash24flash_fwd_splitkv_kernelI23Flash_fwd_kernel_traitsILi256ELi64ELi64ELi4ELb0ELb0EN7cutlass10bfloat16_tE19Flash_kernel_traitsILi256ELi64ELi64ELi4ES3_EELb0ELb0ELb0ELb0ELb1ELb0ELb1ELb1EEEvNS_16Flash_fwd_paramsE,"aw",@nobits
	.sectionflags	@""
	.align	16


//--------------------- .nv.shared._ZN5flash24flash_fwd_splitkv_kernelI23Flash_fwd_kernel_traitsILi256ELi64ELi64ELi4ELb0ELb0EN7cutlass10bfloat16_tE19Flash_kernel_traitsILi256ELi64ELi64ELi4ES3_EELb0ELb0ELb0ELb0ELb1ELb1ELb1ELb1EEEvNS_16Flash_fwd_paramsE --------------------------
	.section	.nv.shared._ZN5flash24flash_fwd_splitkv_kernelI23Flash_fwd_kernel_traitsILi256ELi64ELi64ELi4ELb0ELb0EN7cutlass10bfloat16_tE19Flash_kernel_traitsILi256ELi64ELi64ELi4ES3_EELb0ELb0ELb0ELb0ELb1ELb1ELb1ELb1EEEvNS_16Flash_fwd_paramsE,"aw",@nobits
	.sectionflags	@""
	.align	16


//--------------------- .nv.shared._ZN5flash24flash_fwd_splitkv_kernelI23Flash_fwd_kernel_traitsILi256ELi64ELi64ELi4ELb0ELb0EN7cutlass10bfloat16_tE19Flash_kernel_traitsILi256ELi64ELi64ELi4ES3_EELb0ELb0ELb1ELb0ELb0ELb0ELb1ELb1EEEvNS_16Flash_fwd_paramsE --------------------------
	.section	.nv.shared._ZN5flash24flash_fwd_splitkv_kernelI23Flash_fwd_kernel_traitsILi256ELi64ELi64ELi4ELb0ELb0EN7cutlass10bfloat16_tE19Flash_kernel_traitsILi256ELi64ELi64ELi4ES3_EELb0ELb0ELb1ELb0ELb0ELb0ELb1ELb1EEEvNS_16Flash_fwd_paramsE,"aw",@nobits
	.sectionflags	@""
	.align	16


//--------------------- .nv.shared._ZN5flash24flash_fwd_splitkv_kernelI23Flash_fwd_kernel_traitsILi256ELi64ELi64ELi4ELb0ELb0EN7cutlass10bfloat16_tE19Flash_kernel_traitsILi256ELi64ELi64ELi4ES3_EELb0ELb0ELb1ELb0ELb0ELb1ELb1ELb1EEEvNS_16Flash_fwd_paramsE --------------------------
	.section	.nv.shared._ZN5flash24flash_fwd_splitkv_kernelI23Flash_fwd_kernel_traitsILi256ELi64ELi64ELi4ELb0ELb0EN7cutlass10bfloat16_tE19Flash_kernel_traitsILi256ELi64ELi64ELi4ES3_EELb0ELb0ELb1ELb0ELb0ELb1ELb1ELb1EEEvNS_16Flash_fwd_paramsE,"aw",@nobits
	.sectionflags	@""
	.align	16


//--------------------- .nv.shared._ZN5flash24flash_fwd_splitkv_kernelI23Flash_fwd_kernel_traitsILi256ELi64ELi64ELi4ELb0ELb0EN7cutlass10bfloat16_tE19Flash_kernel_traitsILi256ELi64ELi64ELi4ES3_EELb0ELb1ELb0ELb0ELb1ELb0ELb0ELb0EEEvNS_16Flash_fwd_paramsE --------------------------
	.section	.nv.shared._ZN5flash24flash_fwd_splitkv_kernelI23Flash_fwd_kernel_traitsILi256ELi64ELi64ELi4ELb0ELb0EN7cutlass10bfloat16_tE19Flash_kernel_traitsILi256ELi64ELi64ELi4ES3_EELb0ELb1ELb0ELb0ELb1ELb0ELb0ELb0EEEvNS_16Flash_fwd_paramsE,"aw",@nobits
	.sectionflags	@""
	.align	16


//--------------------- .nv.shared._ZN5flash24flash_fwd_splitkv_kernelI23Flash_fwd_kernel_traitsILi256ELi64ELi64ELi4ELb0ELb0EN7cutlass10bfloat16_tE19Flash_kernel_traitsILi256ELi64ELi64ELi4ES3_EELb0ELb1ELb0ELb0ELb1ELb1ELb0ELb0EEEvNS_16Flash_fwd_paramsE --------------------------
	.section	.nv.shared._ZN5flash24flash_fwd_splitkv_kernelI23Flash_fwd_kernel_traitsILi256ELi64ELi64ELi4ELb0ELb0EN7cutlass10bfloat16_tE19Flash_kernel_traitsILi256ELi64ELi64ELi4ES3_EELb0ELb1ELb0ELb0ELb1ELb1ELb0ELb0EEEvNS_16Flash_fwd_paramsE,"aw",@nobits
	.sectionflags	@""
	.align	16


//--------------------- .nv.shared._ZN5flash24flash_fwd_splitkv_kernelI23Flash_fwd_kernel_traitsILi256ELi64ELi64ELi4ELb0ELb0EN7cutlass10bfloat16_tE19Flash_kernel_traitsILi256ELi64ELi64ELi4ES3_EELb0ELb1ELb1ELb0ELb0ELb0ELb0ELb0EEEvNS_16Flash_fwd_paramsE --------------------------
	.section	.nv.shared._ZN5flash24flash_fwd_splitkv_kernelI23Flash_fwd_kernel_traitsILi256ELi64ELi64ELi4ELb0ELb0EN7cutlass10bfloat16_tE19Flash_kernel_traitsILi256ELi64ELi64ELi4ES3_EELb0ELb1ELb1ELb0ELb0ELb0ELb0ELb0EEEvNS_16Flash_fwd_paramsE,"aw",@nobits
	.sectionflags	@""
	.align	16


//--------------------- .nv.shared._ZN5flash24flash_fwd_splitkv_kernelI23Flash_fwd_kernel_traitsILi256ELi64ELi64ELi4ELb0ELb0EN7cutlass10bfloat16_tE19Flash_kernel_traitsILi256ELi64ELi64ELi4ES3_EELb0ELb1ELb1ELb0ELb0ELb1ELb0ELb0EEEvNS_16Flash_fwd_paramsE --------------------------
	.section	.nv.shared._ZN5flash24flash_fwd_splitkv_kernelI23Flash_fwd_kernel_traitsILi256ELi64ELi64ELi4ELb0ELb0EN7cutlass10bfloat16_tE19Flash_kernel_traitsILi256ELi64ELi64ELi4ES3_EELb0ELb1ELb1ELb0ELb0ELb1ELb0ELb0EEEvNS_16Flash_fwd_paramsE,"aw",@nobits
	.sectionflags	@""
	.align	16


//--------------------- .nv.shared._ZN5flash24flash_fwd_splitkv_kernelI23Flash_fwd_kernel_traitsILi256ELi64ELi64ELi4ELb0ELb0EN7cutlass10bfloat16_tE19Flash_kernel_traitsILi256ELi64ELi64ELi4ES3_EELb0ELb1ELb0ELb0ELb1ELb0ELb0ELb1EEEvNS_16Flash_fwd_paramsE --------------------------
	.section	.nv.shared._ZN5flash24flash_fwd_splitkv_kernelI23Flash_fwd_kernel_traitsILi256ELi64ELi64ELi4ELb0ELb0EN7cutlass10bfloat16_tE19Flash_kernel_traitsILi256ELi64ELi64ELi4ES3_EELb0ELb1ELb0ELb0ELb1ELb0ELb0ELb1EEEvNS_16Flash_fwd_paramsE,"aw",@nobits
	.sectionflags	@""
	.align	16


//--------------------- .nv.shared._ZN5flash24flash_fwd_splitkv_kernelI23Flash_fwd_kernel_traitsILi256ELi64ELi64ELi4ELb0ELb0EN7cutlass10bfloat16_tE19Flash_kernel_traitsILi256ELi64ELi64ELi4ES3_EELb0ELb1ELb0ELb0ELb1ELb1ELb0ELb1EEEvNS_16Flash_fwd_paramsE --------------------------
	.section	.nv.shared._ZN5flash24flash_fwd_splitkv_kernelI23Flash_fwd_kernel_traitsILi256ELi64ELi64ELi4ELb0ELb0EN7cutlass10bfloat16_tE19Flash_kernel_traitsILi256ELi64ELi64ELi4ES3_EELb0ELb1ELb0ELb0ELb1ELb1ELb0ELb1EEEvNS_16Flash_fwd_paramsE,"aw",@nobits
	.sectionflags	@""
	.align	16


//--------------------- .nv.shared._ZN5flash24flash_fwd_splitkv_kernelI23Flash_fwd_kernel_traitsILi256ELi64ELi64ELi4ELb0ELb0EN7cutlass10bfloat16_tE19Flash_kernel_traitsILi256ELi64ELi64ELi4ES3_EELb0ELb1ELb1ELb0ELb0ELb0ELb0ELb1EEEvNS_16Flash_fwd_paramsE --------------------------
	.section	.nv.shared._ZN5flash24flash_fwd_splitkv_kernelI23Flash_fwd_kernel_traitsILi256ELi64ELi64ELi4ELb0ELb0EN7cutlass10bfloat16_tE19Flash_kernel_traitsILi256ELi64ELi64ELi4ES3_EELb0ELb1ELb1ELb0ELb0ELb0ELb0ELb1EEEvNS_16Flash_fwd_paramsE,"aw",@nobits
	.sectionflags	@""
	.align	16


//--------------------- .nv.shared._ZN5flash24flash_fwd_splitkv_kernelI23Flash_fwd_kernel_traitsILi256ELi64ELi64ELi4ELb0ELb0EN7cutlass10bfloat16_tE19Flash_kernel_traitsILi256ELi64ELi64ELi4ES3_EELb0ELb1ELb1ELb0ELb0ELb1ELb0ELb1EEEvNS_16Flash_fwd_paramsE --------------------------
	.section	.nv.shared._ZN5flash24flash_fwd_splitkv_kernelI23Flash_fwd_kernel_traitsILi256ELi64ELi64ELi4ELb0ELb0EN7cutlass10bfloat16_tE19Flash_kernel_traitsILi256ELi64ELi64ELi4ES3_EELb0ELb1ELb1ELb0ELb0ELb1ELb0ELb1EEEvNS_16Flash_fwd_paramsE,"aw",@nobits
	.sectionflags	@""
	.align	16


//--------------------- .nv.shared._ZN5flash24flash_fwd_splitkv_kernelI23Flash_fwd_kernel_traitsILi256ELi64ELi64ELi4ELb0ELb0EN7cutlass10bfloat16_tE19Flash_kernel_traitsILi256ELi64ELi64ELi4ES3_EELb0ELb1ELb0ELb0ELb1ELb0ELb1ELb0EEEvNS_16Flash_fwd_paramsE --------------------------
	.section	.nv.shared._ZN5flash24flash_fwd_splitkv_kernelI23Flash_fwd_kernel_traitsILi256ELi64ELi64ELi4ELb0ELb0EN7cutlass10bfloat16_tE19Flash_kernel_traitsILi256ELi64ELi64ELi4ES3_EELb0ELb1ELb0ELb0ELb1ELb0ELb1ELb0EEEvNS_16Flash_fwd_paramsE,"aw",@nobits
	.sectionflags	@""
	.align	16


//--------------------- .nv.shared._ZN5flash24flash_fwd_splitkv_kernelI23Flash_fwd_kernel_traitsILi256ELi64ELi64ELi4ELb0ELb0EN7cutlass10bfloat16_tE19Flash_kernel_traitsILi256ELi64ELi64ELi4ES3_EELb0ELb1ELb0ELb0ELb1ELb1ELb1ELb0EEEvNS_16Flash_fwd_paramsE --------------------------
	.section	.nv.shared._ZN5flash24flash_fwd_splitkv_kernelI23Flash_fwd_kernel_traitsILi256ELi64ELi64ELi4ELb0ELb0EN7cutlass10bfloat16_tE19Flash_kernel_traitsILi256ELi64ELi64ELi4ES3_EELb0ELb1ELb0ELb0ELb1ELb1ELb1ELb0EEEvNS_16Flash_fwd_paramsE,"aw",@nobits
	.sectionflags	@""
	.align	16


//--------------------- .nv.shared._ZN5flash24flash_fwd_splitkv_kernelI23Flash_fwd_kernel_traitsILi256ELi64ELi64ELi4ELb0ELb0EN7cutlass10bfloat16_tE19Flash_kernel_traitsILi256ELi64ELi64ELi4ES3_EELb0ELb1ELb1ELb0ELb0ELb0ELb1ELb0EEEvNS_16Flash_fwd_paramsE --------------------------
	.section	.nv.shared._ZN5flash24flash_fwd_splitkv_kernelI23Flash_fwd_kernel_traitsILi256ELi64ELi64ELi4ELb0ELb0EN7cutlass10bfloat16_tE19Flash_kernel_traitsILi256ELi64ELi64ELi4ES3_EELb0ELb1ELb1ELb0ELb0ELb0ELb1ELb0EEEvNS_16Flash_fwd_paramsE,"aw",@nobits
	.sectionflags	@""
	.align	16


//--------------------- .nv.shared._ZN5flash24flash_fwd_splitkv_kernelI23Flash_fwd_kernel_traitsILi256ELi64ELi64ELi4ELb0ELb0EN7cutlass10bfloat16_tE19Flash_kernel_traitsILi256ELi64ELi64ELi4ES3_EELb0ELb1ELb1ELb0ELb0ELb1ELb1ELb0EEEvNS_16Flash_fwd_paramsE --------------------------
	.section	.nv.shared._ZN5flash24flash_fwd_splitkv_kernelI23Flash_fwd_kernel_traitsILi256ELi64ELi64ELi4ELb0ELb0EN7cutlass10bfloat16_tE19Flash_kernel_traitsILi256ELi64ELi64ELi4ES3_EELb0ELb1ELb1ELb0ELb0ELb1ELb1ELb0EEEvNS_16Flash_fwd_paramsE,"aw",@nobits
	.sectionflags	@""
	.align	16


//--------------------- .nv.shared._ZN5flash24flash_fwd_splitkv_kernelI23Flash_fwd_kernel_traitsILi256ELi64ELi64ELi4ELb0ELb0EN7cutlass10bfloat16_tE19Flash_kernel_traitsILi256ELi64ELi64ELi4ES3_EELb0ELb1ELb0ELb0ELb1ELb0ELb1ELb1EEEvNS_16Flash_fwd_paramsE --------------------------
	.section	.nv.shared._ZN5flash24flash_fwd_splitkv_kernelI23Flash_fwd_kernel_traitsILi256ELi64ELi64ELi4ELb0ELb0EN7cutlass10bfloat16_tE19Flash_kernel_traitsILi256ELi64ELi64ELi4ES3_EELb0ELb1ELb0ELb0ELb1ELb0ELb1ELb1EEEvNS_16Flash_fwd_paramsE,"aw",@nobits
	.sectionflags	@""
	.align	16


//--------------------- .nv.shared._ZN5flash24flash_fwd_splitkv_kernelI23Flash_fwd_kernel_traitsILi256ELi64ELi64ELi4ELb0ELb0EN7cutlass10bfloat16_tE19Flash_kernel_traitsILi256ELi64ELi64ELi4ES3_EELb0ELb1ELb0ELb0ELb1ELb1ELb1ELb1EEEvNS_16Flash_fwd_paramsE --------------------------
	.section	.nv.shared._ZN5flash24flash_fwd_splitkv_kernelI23Flash_fwd_kernel_traitsILi256ELi64ELi64ELi4ELb0ELb0EN7cutlass10bfloat16_tE19Flash_kernel_traitsILi256ELi64ELi64ELi4ES3_EELb0ELb1ELb0ELb0ELb1ELb1ELb1ELb1EEEvNS_16Flash_fwd_paramsE,"aw",@nobits
	.sectionflags	@""
	.align	16


//--------------------- .nv.shared._ZN5flash24flash_fwd_splitkv_kernelI23Flash_fwd_kernel_traitsILi256ELi64ELi64ELi4ELb0ELb0EN7cutlass10bfloat16_tE19Flash_kernel_traitsILi256ELi64ELi64ELi4ES3_EELb0ELb1ELb1ELb0ELb0ELb0ELb1ELb1EEEvNS_16Flash_fwd_paramsE --------------------------
	.section	.nv.shared._ZN5flash24flash_fwd_splitkv_kernelI23Flash_fwd_kernel_traitsILi256ELi64ELi64ELi4ELb0ELb0EN7cutlass10bfloat16_tE19Flash_kernel_traitsILi256ELi64ELi64ELi4ES3_EELb0ELb1ELb1ELb0ELb0ELb0ELb1ELb1EEEvNS_16Flash_fwd_paramsE,"aw",@nobits
	.sectionflags	@""
	.align	16


//--------------------- .nv.shared._ZN5flash24flash_fwd_splitkv_kernelI23Flash_fwd_kernel_traitsILi256ELi64ELi64ELi4ELb0ELb0EN7cutlass10bfloat16_tE19Flash_kernel_traitsILi256ELi64ELi64ELi4ES3_EELb0ELb1ELb1ELb0ELb0ELb1ELb1ELb1EEEvNS_16Flash_fwd_paramsE --------------------------
	.section	.nv.shared._ZN5flash24flash_fwd_splitkv_kernelI23Flash_fwd_kernel_traitsILi256ELi64ELi64ELi4ELb0ELb0EN7cutlass10bfloat16_tE19Flash_kernel_traitsILi256ELi64ELi64ELi4ES3_EELb0ELb1ELb1ELb0ELb0ELb1ELb1ELb1EEEvNS_16Flash_fwd_paramsE,"aw",@nobits
	.sectionflags	@""
	.align	16
